	.target	sm_90a

	.elftype	@"ET_EXEC"


//--------------------- .note.nv.tkinfo           --------------------------
	.section	.note.nv.tkinfo,"",@"SHT_NOTE"
	.sectionflags	@"SHF_NOTE_NV_TKINFO"
	.tkinfo
        /*0018*/ 	.word	0x00000002
        /*0030*/ 	.string	""
        /*0030*/ 	.string	"ptxas"
        /*0030*/ 	.string	"Cuda compilation tools, release 13.0, V13.0.88"
        /*0030*/ 	.string	"Build cuda_13.0.r13.0/compiler.36424714_0"
        /*0030*/ 	.string	"-arch sm_90a -m 64 "



//--------------------- .note.nv.cuinfo           --------------------------
	.section	.note.nv.cuinfo,"",@"SHT_NOTE"
	.sectionflags	@"SHF_NOTE_NV_CUINFO"
        /*0018*/ 	.short	0x0002
        /*001a*/ 	.short	0x005a
        /*001c*/ 	.short	0x0082
	.zero		2


//--------------------- .nv.info                  --------------------------
	.section	.nv.info,"",@"SHT_CUDA_INFO"
	.align	4


	//----- nvinfo : EIATTR_REGCOUNT
	.align		4
        /*0000*/ 	.byte	0x04, 0x2f
        /*0002*/ 	.short	(.L_21 - .L_20)
	.align		4
.L_20:
        /*0004*/ 	.word	index@(_ZN7cutlass13device_kernelIN5flash11enable_sm90INS1_16FlashAttnFwdSm90INS1_25CollectiveMainloopFwdSm90ILi2EN4cute5tupleIJNS5_1CILi1EEES8_S8_EEENS6_IJNS7_ILi128EEENS7_ILi96EEENS7_ILi64EEEEEELi256ENS_10bfloat16_tEfNS_4arch4Sm90ELb1ELb0ELb1ELb1ELb1ELb1ELb1ELb1ELb0ELb1ELb1ELb0EEENS1_21CollectiveEpilogueFwdINS6_IJSA_NS7_ILi256EEESB_EEES9_SE_SG_Li256ELb1ELb1ELb1ELb0EEENS1_36VarlenDynamicPersistentTileSchedulerILi128ELi96ELi256ELi128ELb1ELb1ELb1ELb1ELb1ELb1EEEEEEEEEvNT_6ParamsE)
        /*0008*/ 	.word	0x000000a8


	//----- nvinfo : EIATTR_FRAME_SIZE
	.align		4
.L_21:
        /*000c*/ 	.byte	0x04, 0x11
        /*000e*/ 	.short	(.L_23 - .L_22)
	.align		4
.L_22:
        /*0010*/ 	.word	index@(_ZN7cutlass13device_kernelIN5flash11enable_sm90INS1_16FlashAttnFwdSm90INS1_25CollectiveMainloopFwdSm90ILi2EN4cute5tupleIJNS5_1CILi1EEES8_S8_EEENS6_IJNS7_ILi128EEENS7_ILi96EEENS7_ILi64EEEEEELi256ENS_10bfloat16_tEfNS_4arch4Sm90ELb1ELb0ELb1ELb1ELb1ELb1ELb1ELb1ELb0ELb1ELb1ELb0EEENS1_21CollectiveEpilogueFwdINS6_IJSA_NS7_ILi256EEESB_EEES9_SE_SG_Li256ELb1ELb1ELb1ELb0EEENS1_36VarlenDynamicPersistentTileSchedulerILi128ELi96ELi256ELi128ELb1ELb1ELb1ELb1ELb1ELb1EEEEEEEEEvNT_6ParamsE)
        /*0014*/ 	.word	0x00000210


	//----- nvinfo : EIATTR_REGCOUNT
	.align		4
.L_23:
        /*0018*/ 	.byte	0x04, 0x2f
        /*001a*/ 	.short	(.L_25 - .L_24)
	.align		4
.L_24:
        /*001c*/ 	.word	index@(_ZN7cutlass13device_kernelIN5flash11enable_sm90INS1_16FlashAttnFwdSm90INS1_25CollectiveMainloopFwdSm90ILi2EN4cute5tupleIJNS5_1CILi1EEES8_S8_EEENS6_IJNS7_ILi128EEENS7_ILi96EEENS7_ILi64EEEEEELi256ENS_10bfloat16_tEfNS_4arch4Sm90ELb1ELb0ELb1ELb1ELb1ELb0ELb1ELb1ELb0ELb1ELb1ELb0EEENS1_21CollectiveEpilogueFwdINS6_IJSA_NS7_ILi256EEESB_EEES9_SE_SG_Li256ELb1ELb1ELb1ELb0EEENS1_36VarlenDynamicPersistentTileSchedulerILi128ELi96ELi256ELi128ELb1ELb1ELb1ELb1ELb1ELb1EEEEEEEEEvNT_6ParamsE)
        /*0020*/ 	.word	0x000000a8


	//----- nvinfo : EIATTR_FRAME_SIZE
	.align		4
.L_25:
        /*0024*/ 	.byte	0x04, 0x11
        /*0026*/ 	.short	(.L_27 - .L_26)
	.align		4
.L_26:
        /*0028*/ 	.word	index@(_ZN7cutlass13device_kernelIN5flash11enable_sm90INS1_16FlashAttnFwdSm90INS1_25CollectiveMainloopFwdSm90ILi2EN4cute5tupleIJNS5_1CILi1EEES8_S8_EEENS6_IJNS7_ILi128EEENS7_ILi96EEENS7_ILi64EEEEEELi256ENS_10bfloat16_tEfNS_4arch4Sm90ELb1ELb0ELb1ELb1ELb1ELb0ELb1ELb1ELb0ELb1ELb1ELb0EEENS1_21CollectiveEpilogueFwdINS6_IJSA_NS7_ILi256EEESB_EEES9_SE_SG_Li256ELb1ELb1ELb1ELb0EEENS1_36VarlenDynamicPersistentTileSchedulerILi128ELi96ELi256ELi128ELb1ELb1ELb1ELb1ELb1ELb1EEEEEEEEEvNT_6ParamsE)
        /*002c*/ 	.word	0x00000040


	//----- nvinfo : EIATTR_REGCOUNT
	.align		4
.L_27:
        /*0030*/ 	.byte	0x04, 0x2f
        /*0032*/ 	.short	(.L_29 - .L_28)
	.align		4
.L_28:
        /*0034*/ 	.word	index@(_ZN7cutlass13device_kernelIN5flash11enable_sm90INS1_16FlashAttnFwdSm90INS1_25CollectiveMainloopFwdSm90ILi2EN4cute5tupleIJNS5_1CILi1EEES8_S8_EEENS6_IJNS7_ILi128EEENS7_ILi96EEENS7_ILi64EEEEEELi256ENS_10bfloat16_tEfNS_4arch4Sm90ELb1ELb0ELb1ELb1ELb1ELb1ELb0ELb1ELb0ELb1ELb1ELb0EEENS1_21CollectiveEpilogueFwdINS6_IJSA_NS7_ILi256EEESB_EEES9_SE_SG_Li256ELb1ELb1ELb1ELb0EEENS1_36VarlenDynamicPersistentTileSchedulerILi128ELi96ELi256ELi128ELb1ELb1ELb1ELb1ELb1ELb1EEEEEEEEEvNT_6ParamsE)
        /*0038*/ 	.word	0x000000a8


	//----- nvinfo : EIATTR_FRAME_SIZE
	.align		4
.L_29:
        /*003c*/ 	.byte	0x04, 0x11
        /*003e*/ 	.short	(.L_31 - .L_30)
	.align		4
.L_30:
        /*0040*/ 	.word	index@(_ZN7cutlass13device_kernelIN5flash11enable_sm90INS1_16FlashAttnFwdSm90INS1_25CollectiveMainloopFwdSm90ILi2EN4cute5tupleIJNS5_1CILi1EEES8_S8_EEENS6_IJNS7_ILi128EEENS7_ILi96EEENS7_ILi64EEEEEELi256ENS_10bfloat16_tEfNS_4arch4Sm90ELb1ELb0ELb1ELb1ELb1ELb1ELb0ELb1ELb0ELb1ELb1ELb0EEENS1_21CollectiveEpilogueFwdINS6_IJSA_NS7_ILi256EEESB_EEES9_SE_SG_Li256ELb1ELb1ELb1ELb0EEENS1_36VarlenDynamicPersistentTileSchedulerILi128ELi96ELi256ELi128ELb1ELb1ELb1ELb1ELb1ELb1EEEEEEEEEvNT_6ParamsE)
        /*0044*/ 	.word	0x00000168


	//----- nvinfo : EIATTR_REGCOUNT
	.align		4
.L_31:
        /*0048*/ 	.byte	0x04, 0x2f
        /*004a*/ 	.short	(.L_33 - .L_32)
	.align		4
.L_32:
        /*004c*/ 	.word	index@(_ZN7cutlass13device_kernelIN5flash11enable_sm90INS1_16FlashAttnFwdSm90INS1_25CollectiveMainloopFwdSm90ILi2EN4cute5tupleIJNS5_1CILi1EEES8_S8_EEENS6_IJNS7_ILi128EEENS7_ILi96EEENS7_ILi64EEEEEELi256ENS_10bfloat16_tEfNS_4arch4Sm90ELb1ELb0ELb1ELb1ELb1ELb0ELb0ELb1ELb0ELb1ELb1ELb0EEENS1_21CollectiveEpilogueFwdINS6_IJSA_NS7_ILi256EEESB_EEES9_SE_SG_Li256ELb1ELb1ELb1ELb0EEENS1_36VarlenDynamicPersistentTileSchedulerILi128ELi96ELi256ELi128ELb1ELb1ELb1ELb1ELb1ELb1EEEEEEEEEvNT_6ParamsE)
        /*0050*/ 	.word	0x000000a8


	//----- nvinfo : EIATTR_FRAME_SIZE
	.align		4
.L_33:
        /*0054*/ 	.byte	0x04, 0x11
        /*0056*/ 	.short	(.L_35 - .L_34)
	.align		4
.L_34:
        /*0058*/ 	.word	index@(_ZN7cutlass13device_kernelIN5flash11enable_sm90INS1_16FlashAttnFwdSm90INS1_25CollectiveMainloopFwdSm90ILi2EN4cute5tupleIJNS5_1CILi1EEES8_S8_EEENS6_IJNS7_ILi128EEENS7_ILi96EEENS7_ILi64EEEEEELi256ENS_10bfloat16_tEfNS_4arch4Sm90ELb1ELb0ELb1ELb1ELb1ELb0ELb0ELb1ELb0ELb1ELb1ELb0EEENS1_21CollectiveEpilogueFwdINS6_IJSA_NS7_ILi256EEESB_EEES9_SE_SG_Li256ELb1ELb1ELb1ELb0EEENS1_36VarlenDynamicPersistentTileSchedulerILi128ELi96ELi256ELi128ELb1ELb1ELb1ELb1ELb1ELb1EEEEEEEEEvNT_6ParamsE)
        /*005c*/ 	.word	0x00000030


	//----- nvinfo : EIATTR_REGCOUNT
	.align		4
.L_35:
        /*0060*/ 	.byte	0x04, 0x2f
        /*0062*/ 	.short	(.L_37 - .L_36)
	.align		4
.L_36:
        /*0064*/ 	.word	index@(_ZN7cutlass13device_kernelIN5flash11enable_sm90INS1_16FlashAttnFwdSm90INS1_25CollectiveMainloopFwdSm90ILi2EN4cute5tupleIJNS5_1CILi1EEES8_S8_EEENS6_IJNS7_ILi128EEENS7_ILi96EEENS7_ILi64EEEEEELi256ENS_10bfloat16_tEfNS_4arch4Sm90ELb1ELb0ELb1ELb0ELb1ELb0ELb1ELb1ELb0ELb1ELb1ELb0EEENS1_21CollectiveEpilogueFwdINS6_IJSA_NS7_ILi256EEESB_EEES9_SE_SG_Li256ELb0ELb1ELb1ELb0EEENS1_19SingleTileSchedulerILb0ELb1ELb1ELi128EEEEEEEEEvNT_6ParamsE)
        /*0068*/ 	.word	0x000000a8


	//----- nvinfo : EIATTR_FRAME_SIZE
	.align		4
.L_37:
        /*006c*/ 	.byte	0x04, 0x11
        /*006e*/ 	.short	(.L_39 - .L_38)
	.align		4
.L_38:
        /*0070*/ 	.word	index@(_ZN7cutlass13device_kernelIN5flash11enable_sm90INS1_16FlashAttnFwdSm90INS1_25CollectiveMainloopFwdSm90ILi2EN4cute5tupleIJNS5_1CILi1EEES8_S8_EEENS6_IJNS7_ILi128EEENS7_ILi96EEENS7_ILi64EEEEEELi256ENS_10bfloat16_tEfNS_4arch4Sm90ELb1ELb0ELb1ELb0ELb1ELb0ELb1ELb1ELb0ELb1ELb1ELb0EEENS1_21CollectiveEpilogueFwdINS6_IJSA_NS7_ILi256EEESB_EEES9_SE_SG_Li256ELb0ELb1ELb1ELb0EEENS1_19SingleTileSchedulerILb0ELb1ELb1ELi128EEEEEEEEEvNT_6ParamsE)
        /*0074*/ 	.word	0x00000008


	//----- nvinfo : EIATTR_REGCOUNT
	.align		4
.L_39:
        /*0078*/ 	.byte	0x04, 0x2f
        /*007a*/ 	.short	(.L_41 - .L_40)
	.align		4
.L_40:
        /*007c*/ 	.word	index@(_ZN7cutlass13device_kernelIN5flash11enable_sm90INS1_16FlashAttnFwdSm90INS1_25CollectiveMainloopFwdSm90ILi2EN4cute5tupleIJNS5_1CILi1EEES8_S8_EEENS6_IJNS7_ILi128EEENS7_ILi96EEENS7_ILi64EEEEEELi256ENS_10bfloat16_tEfNS_4arch4Sm90ELb1ELb0ELb1ELb0ELb1ELb0ELb0ELb1ELb0ELb1ELb1ELb0EEENS1_21CollectiveEpilogueFwdINS6_IJSA_NS7_ILi256EEESB_EEES9_SE_SG_Li256ELb0ELb1ELb1ELb0EEENS1_19SingleTileSchedulerILb0ELb1ELb1ELi128EEEEEEEEEvNT_6ParamsE)
        /*0080*/ 	.word	0x000000a8


	//----- nvinfo : EIATTR_FRAME_SIZE
	.align		4
.L_41:
        /*0084*/ 	.byte	0x04, 0x11
        /*0086*/ 	.short	(.L_43 - .L_42)
	.align		4
.L_42:
        /*0088*/ 	.word	index@(_ZN7cutlass13device_kernelIN5flash11enable_sm90INS1_16FlashAttnFwdSm90INS1_25CollectiveMainloopFwdSm90ILi2EN4cute5tupleIJNS5_1CILi1EEES8_S8_EEENS6_IJNS7_ILi128EEENS7_ILi96EEENS7_ILi64EEEEEELi256ENS_10bfloat16_tEfNS_4arch4Sm90ELb1ELb0ELb1ELb0ELb1ELb0ELb0ELb1ELb0ELb1ELb1ELb0EEENS1_21CollectiveEpilogueFwdINS6_IJSA_NS7_ILi256EEESB_EEES9_SE_SG_Li256ELb0ELb1ELb1ELb0EEENS1_19SingleTileSchedulerILb0ELb1ELb1ELi128EEEEEEEEEvNT_6ParamsE)
        /*008c*/ 	.word	0x00000000


	//----- nvinfo : EIATTR_REGCOUNT
	.align		4
.L_43:
        /*0090*/ 	.byte	0x04, 0x2f
        /*0092*/ 	.short	(.L_45 - .L_44)
	.align		4
.L_44:
        /*0094*/ 	.word	index@(_ZN7cutlass13device_kernelIN5flash11enable_sm90INS1_16FlashAttnFwdSm90INS1_25CollectiveMainloopFwdSm90ILi2EN4cute5tupleIJNS5_1CILi1EEES8_S8_EEENS6_IJNS7_ILi128EEENS7_ILi96EEENS7_ILi64EEEEEELi256ENS_10bfloat16_tEfNS_4arch4Sm90ELb0ELb1ELb1ELb1ELb1ELb1ELb1ELb1ELb0ELb1ELb1ELb0EEENS1_21CollectiveEpilogueFwdINS6_IJSA_NS7_ILi256EEESB_EEES9_SE_SG_Li256ELb1ELb1ELb1ELb0EEENS1_36VarlenDynamicPersistentTileSchedulerILi128ELi96ELi256ELi128ELb1ELb1ELb1ELb1ELb0ELb1EEEEEEEEEvNT_6ParamsE)
        /*0098*/ 	.word	0x000000a8


	//----- nvinfo : EIATTR_FRAME_SIZE
	.align		4
.L_45:
        /*009c*/ 	.byte	0x04, 0x11
        /*009e*/ 	.short	(.L_47 - .L_46)
	.align		4
.L_46:
        /*00a0*/ 	.word	index@($_ZN7cutlass13device_kernelIN5flash11enable_sm90INS1_16FlashAttnFwdSm90INS1_25CollectiveMainloopFwdSm90ILi2EN4cute5tupleIJNS5_1CILi1EEES8_S8_EEENS6_IJNS7_ILi128EEENS7_ILi96EEENS7_ILi64EEEEEELi256ENS_10bfloat16_tEfNS_4arch4Sm90ELb0ELb1ELb1ELb1ELb1ELb1ELb1ELb1ELb0ELb1ELb1ELb0EEENS1_21CollectiveEpilogueFwdINS6_IJSA_NS7_ILi256EEESB_EEES9_SE_SG_Li256ELb1ELb1ELb1ELb0EEENS1_36VarlenDynamicPersistentTileSchedulerILi128ELi96ELi256ELi128ELb1ELb1ELb1ELb1ELb0ELb1EEEEEEEEEvNT_6ParamsE$_ZZN5flash25CollectiveMainloopFwdSm90ILi2EN4cute5tupleIJNS1_1CILi1EEES4_S4_EEENS2_IJNS3_ILi128EEENS3_ILi96EEENS3_ILi64EEEEEELi256EN7cutlass10bfloat16_tEfNSA_4arch4Sm90ELb0ELb1ELb1ELb1ELb1ELb1ELb1ELb1ELb0ELb1ELb1ELb0EE3mmaINS_16FlashAttnFwdSm90ISE_NS_21CollectiveEpilogueFwdINS2_IJS6_NS3_ILi256EEES7_EEES5_SB_SD_Li256ELb1ELb1ELb1ELb0EEENS_36VarlenDynamicPersistentTileSchedulerILi128ELi96ELi256ELi128ELb1ELb1ELb1ELb1ELb0ELb1EEEE13SharedStorageENS1_6TensorINS1_11ArrayEngineIfLm128EEENS1_6LayoutINS2_IJNS2_IJNS3_ILi2EEEST_NS3_ILi32EEEEEES4_S4_EEENS2_IJNS2_IJS4_ST_NS3_ILi4EEEEEENS3_ILi0EEESZ_EEEEEEENS_7SoftmaxILi2ELi0EEEEEbRKNSE_6ParamsENSA_13PipelineAsyncILi2EEES19_RNSA_13PipelineStateILj2EEERT0_RT1_iRiRKNS_16SeqlenInfoQKNewKILb1ELb1EEENS2_IJiiiiEEERT_ENKUliT_T0_T1_E_clIZSF_ISO_S12_S14_EbS17_S19_S19_S1C_S1E_S1G_iS1H_S1L_S1M_S1O_EUlRS1P_iE0_NS3_ILb1EEES1W_EEDaiS1P_S1Q_S1R_)
        /*00a4*/ 	.word	0x00000530


	//----- nvinfo : EIATTR_FRAME_SIZE
	.align		4
.L_47:
        /*00a8*/ 	.byte	0x04, 0x11
        /*00aa*/ 	.short	(.L_49 - .L_48)
	.align		4
.L_48:
        /*00ac*/ 	.word	index@(_ZN7cutlass13device_kernelIN5flash11enable_sm90INS1_16FlashAttnFwdSm90INS1_25CollectiveMainloopFwdSm90ILi2EN4cute5tupleIJNS5_1CILi1EEES8_S8_EEENS6_IJNS7_ILi128EEENS7_ILi96EEENS7_ILi64EEEEEELi256ENS_10bfloat16_tEfNS_4arch4Sm90ELb0ELb1ELb1ELb1ELb1ELb1ELb1ELb1ELb0ELb1ELb1ELb0EEENS1_21CollectiveEpilogueFwdINS6_IJSA_NS7_ILi256EEESB_EEES9_SE_SG_Li256ELb1ELb1ELb1ELb0EEENS1_36VarlenDynamicPersistentTileSchedulerILi128ELi96ELi256ELi128ELb1ELb1ELb1ELb1ELb0ELb1EEEEEEEEEvNT_6ParamsE)
        /*00b0*/ 	.word	0x00000530


	//----- nvinfo : EIATTR_REGCOUNT
	.align		4
.L_49:
        /*00b4*/ 	.byte	0x04, 0x2f
        /*00b6*/ 	.short	(.L_51 - .L_50)
	.align		4
.L_50:
        /*00b8*/ 	.word	index@(_ZN7cutlass13device_kernelIN5flash11enable_sm90INS1_16FlashAttnFwdSm90INS1_25CollectiveMainloopFwdSm90ILi2EN4cute5tupleIJNS5_1CILi1EEES8_S8_EEENS6_IJNS7_ILi128EEENS7_ILi96EEENS7_ILi64EEEEEELi256ENS_10bfloat16_tEfNS_4arch4Sm90ELb0ELb1ELb1ELb1ELb1ELb0ELb1ELb1ELb0ELb1ELb1ELb0EEENS1_21CollectiveEpilogueFwdINS6_IJSA_NS7_ILi256EEESB_EEES9_SE_SG_Li256ELb1ELb1ELb1ELb0EEENS1_36VarlenDynamicPersistentTileSchedulerILi128ELi96ELi256ELi128ELb1ELb1ELb1ELb1ELb0ELb1EEEEEEEEEvNT_6ParamsE)
        /*00bc*/ 	.word	0x000000a8


	//----- nvinfo : EIATTR_FRAME_SIZE
	.align		4
.L_51:
        /*00c0*/ 	.byte	0x04, 0x11
        /*00c2*/ 	.short	(.L_53 - .L_52)
	.align		4
.L_52:
        /*00c4*/ 	.word	index@($_ZN7cutlass13device_kernelIN5flash11enable_sm90INS1_16FlashAttnFwdSm90INS1_25CollectiveMainloopFwdSm90ILi2EN4cute5tupleIJNS5_1CILi1EEES8_S8_EEENS6_IJNS7_ILi128EEENS7_ILi96EEENS7_ILi64EEEEEELi256ENS_10bfloat16_tEfNS_4arch4Sm90ELb0ELb1ELb1ELb1ELb1ELb0ELb1ELb1ELb0ELb1ELb1ELb0EEENS1_21CollectiveEpilogueFwdINS6_IJSA_NS7_ILi256EEESB_EEES9_SE_SG_Li256ELb1ELb1ELb1ELb0EEENS1_36VarlenDynamicPersistentTileSchedulerILi128ELi96ELi256ELi128ELb1ELb1ELb1ELb1ELb0ELb1EEEEEEEEEvNT_6ParamsE$_ZZN5flash25CollectiveMainloopFwdSm90ILi2EN4cute5tupleIJNS1_1CILi1EEES4_S4_EEENS2_IJNS3_ILi128EEENS3_ILi96EEENS3_ILi64EEEEEELi256EN7cutlass10bfloat16_tEfNSA_4arch4Sm90ELb0ELb1ELb1ELb1ELb1ELb0ELb1ELb1ELb0ELb1ELb1ELb0EE3mmaINS_16FlashAttnFwdSm90ISE_NS_21CollectiveEpilogueFwdINS2_IJS6_NS3_ILi256EEES7_EEES5_SB_SD_Li256ELb1ELb1ELb1ELb0EEENS_36VarlenDynamicPersistentTileSchedulerILi128ELi96ELi256ELi128ELb1ELb1ELb1ELb1ELb0ELb1EEEE13SharedStorageENS1_6TensorINS1_11ArrayEngineIfLm128EEENS1_6LayoutINS2_IJNS2_IJNS3_ILi2EEEST_NS3_ILi32EEEEEES4_S4_EEENS2_IJNS2_IJS4_ST_NS3_ILi4EEEEEENS3_ILi0EEESZ_EEEEEEENS_7SoftmaxILi2ELi0EEEEEbRKNSE_6ParamsENSA_13PipelineAsyncILi2EEES19_RNSA_13PipelineStateILj2EEERT0_RT1_iRiRKNS_16SeqlenInfoQKNewKILb1ELb0EEENS2_IJiiiiEEERT_ENKUliT_T0_T1_E_clIZSF_ISO_S12_S14_EbS17_S19_S19_S1C_S1E_S1G_iS1H_S1L_S1M_S1O_EUlRS1P_iE1_NS3_ILb0EEENS3_ILb1EEEEEDaiS1P_S1Q_S1R_)
        /*00c8*/ 	.word	0x000004e0


	//----- nvinfo : EIATTR_FRAME_SIZE
	.align		4
.L_53:
        /*00cc*/ 	.byte	0x04, 0x11
        /*00ce*/ 	.short	(.L_55 - .L_54)
	.align		4
.L_54:
        /*00d0*/ 	.word	index@(_ZN7cutlass13device_kernelIN5flash11enable_sm90INS1_16FlashAttnFwdSm90INS1_25CollectiveMainloopFwdSm90ILi2EN4cute5tupleIJNS5_1CILi1EEES8_S8_EEENS6_IJNS7_ILi128EEENS7_ILi96EEENS7_ILi64EEEEEELi256ENS_10bfloat16_tEfNS_4arch4Sm90ELb0ELb1ELb1ELb1ELb1ELb0ELb1ELb1ELb0ELb1ELb1ELb0EEENS1_21CollectiveEpilogueFwdINS6_IJSA_NS7_ILi256EEESB_EEES9_SE_SG_Li256ELb1ELb1ELb1ELb0EEENS1_36VarlenDynamicPersistentTileSchedulerILi128ELi96ELi256ELi128ELb1ELb1ELb1ELb1ELb0ELb1EEEEEEEEEvNT_6ParamsE)
        /*00d4*/ 	.word	0x000004e0


	//----- nvinfo : EIATTR_REGCOUNT
	.align		4
.L_55:
        /*00d8*/ 	.byte	0x04, 0x2f
        /*00da*/ 	.short	(.L_57 - .L_56)
	.align		4
.L_56:
        /*00dc*/ 	.word	index@(_ZN7cutlass13device_kernelIN5flash11enable_sm90INS1_16FlashAttnFwdSm90INS1_25CollectiveMainloopFwdSm90ILi2EN4cute5tupleIJNS5_1CILi1EEES8_S8_EEENS6_IJNS7_ILi128EEENS7_ILi96EEENS7_ILi64EEEEEELi256ENS_10bfloat16_tEfNS_4arch4Sm90ELb0ELb1ELb1ELb1ELb1ELb1ELb0ELb1ELb0ELb1ELb1ELb0EEENS1_21CollectiveEpilogueFwdINS6_IJSA_NS7_ILi256EEESB_EEES9_SE_SG_Li256ELb1ELb1ELb1ELb0EEENS1_36VarlenDynamicPersistentTileSchedulerILi128ELi96ELi256ELi128ELb1ELb1ELb1ELb1ELb0ELb1EEEEEEEEEvNT_6ParamsE)
        /*00e0*/ 	.word	0x000000a8


	//----- nvinfo : EIATTR_FRAME_SIZE
	.align		4
.L_57:
        /*00e4*/ 	.byte	0x04, 0x11
        /*00e6*/ 	.short	(.L_59 - .L_58)
	.align		4
.L_58:
        /*00e8*/ 	.word	index@(_ZN7cutlass13device_kernelIN5flash11enable_sm90INS1_16FlashAttnFwdSm90INS1_25CollectiveMainloopFwdSm90ILi2EN4cute5tupleIJNS5_1CILi1EEES8_S8_EEENS6_IJNS7_ILi128EEENS7_ILi96EEENS7_ILi64EEEEEELi256ENS_10bfloat16_tEfNS_4arch4Sm90ELb0ELb1ELb1ELb1ELb1ELb1ELb0ELb1ELb0ELb1ELb1ELb0EEENS1_21CollectiveEpilogueFwdINS6_IJSA_NS7_ILi256EEESB_EEES9_SE_SG_Li256ELb1ELb1ELb1ELb0EEENS1_36VarlenDynamicPersistentTileSchedulerILi128ELi96ELi256ELi128ELb1ELb1ELb1ELb1ELb0ELb1EEEEEEEEEvNT_6ParamsE)
        /*00ec*/ 	.word	0x00000058


	//----- nvinfo : EIATTR_REGCOUNT
	.align		4
.L_59:
        /*00f0*/ 	.byte	0x04, 0x2f
        /*00f2*/ 	.short	(.L_61 - .L_60)
	.align		4
.L_60:
        /*00f4*/ 	.word	index@(_ZN7cutlass13device_kernelIN5flash11enable_sm90INS1_16FlashAttnFwdSm90INS1_25CollectiveMainloopFwdSm90ILi2EN4cute5tupleIJNS5_1CILi1EEES8_S8_EEENS6_IJNS7_ILi128EEENS7_ILi96EEENS7_ILi64EEEEEELi256ENS_10bfloat16_tEfNS_4arch4Sm90ELb0ELb1ELb1ELb1ELb1ELb0ELb0ELb1ELb0ELb1ELb1ELb0EEENS1_21CollectiveEpilogueFwdINS6_IJSA_NS7_ILi256EEESB_EEES9_SE_SG_Li256ELb1ELb1ELb1ELb0EEENS1_36VarlenDynamicPersistentTileSchedulerILi128ELi96ELi256ELi128ELb1ELb1ELb1ELb1ELb0ELb1EEEEEEEEEvNT_6ParamsE)
        /*00f8*/ 	.word	0x000000a8


	//----- nvinfo : EIATTR_FRAME_SIZE
	.align		4
.L_61:
        /*00fc*/ 	.byte	0x04, 0x11
        /*00fe*/ 	.short	(.L_63 - .L_62)
	.align		4
.L_62:
        /*0100*/ 	.word	index@(_ZN7cutlass13device_kernelIN5flash11enable_sm90INS1_16FlashAttnFwdSm90INS1_25CollectiveMainloopFwdSm90ILi2EN4cute5tupleIJNS5_1CILi1EEES8_S8_EEENS6_IJNS7_ILi128EEENS7_ILi96EEENS7_ILi64EEEEEELi256ENS_10bfloat16_tEfNS_4arch4Sm90ELb0ELb1ELb1ELb1ELb1ELb0ELb0ELb1ELb0ELb1ELb1ELb0EEENS1_21CollectiveEpilogueFwdINS6_IJSA_NS7_ILi256EEESB_EEES9_SE_SG_Li256ELb1ELb1ELb1ELb0EEENS1_36VarlenDynamicPersistentTileSchedulerILi128ELi96ELi256ELi128ELb1ELb1ELb1ELb1ELb0ELb1EEEEEEEEEvNT_6ParamsE)
        /*0104*/ 	.word	0x00000020


	//----- nvinfo : EIATTR_REGCOUNT
	.align		4
.L_63:
        /*0108*/ 	.byte	0x04, 0x2f
        /*010a*/ 	.short	(.L_65 - .L_64)
	.align		4
.L_64:
        /*010c*/ 	.word	index@(_ZN7cutlass13device_kernelIN5flash11enable_sm90INS1_16FlashAttnFwdSm90INS1_25CollectiveMainloopFwdSm90ILi2EN4cute5tupleIJNS5_1CILi1EEES8_S8_EEENS6_IJNS7_ILi128EEENS7_ILi96EEENS7_ILi64EEEEEELi256ENS_10bfloat16_tEfNS_4arch4Sm90ELb0ELb1ELb1ELb0ELb1ELb0ELb1ELb1ELb0ELb1ELb1ELb0EEENS1_21CollectiveEpilogueFwdINS6_IJSA_NS7_ILi256EEESB_EEES9_SE_SG_Li256ELb0ELb1ELb1ELb0EEENS1_19SingleTileSchedulerILb0ELb1ELb1ELi128EEEEEEEEEvNT_6ParamsE)
        /*0110*/ 	.word	0x000000a8


	//----- nvinfo : EIATTR_FRAME_SIZE
	.align		4
.L_65:
        /*0114*/ 	.byte	0x04, 0x11
        /*0116*/ 	.short	(.L_67 - .L_66)
	.align		4
.L_66:
        /*0118*/ 	.word	index@($_ZN7cutlass13device_kernelIN5flash11enable_sm90INS1_16FlashAttnFwdSm90INS1_25CollectiveMainloopFwdSm90ILi2EN4cute5tupleIJNS5_1CILi1EEES8_S8_EEENS6_IJNS7_ILi128EEENS7_ILi96EEENS7_ILi64EEEEEELi256ENS_10bfloat16_tEfNS_4arch4Sm90ELb0ELb1ELb1ELb0ELb1ELb0ELb1ELb1ELb0ELb1ELb1ELb0EEENS1_21CollectiveEpilogueFwdINS6_IJSA_NS7_ILi256EEESB_EEES9_SE_SG_Li256ELb0ELb1ELb1ELb0EEENS1_19SingleTileSchedulerILb0ELb1ELb1ELi128EEEEEEEEEvNT_6ParamsE$_ZZN5flash25CollectiveMainloopFwdSm90ILi2EN4cute5tupleIJNS1_1CILi1EEES4_S4_EEENS2_IJNS3_ILi128EEENS3_ILi96EEENS3_ILi64EEEEEELi256EN7cutlass10bfloat16_tEfNSA_4arch4Sm90ELb0ELb1ELb1ELb0ELb1ELb0ELb1ELb1ELb0ELb1ELb1ELb0EE3mmaINS_16FlashAttnFwdSm90ISE_NS_21CollectiveEpilogueFwdINS2_IJS6_NS3_ILi256EEES7_EEES5_SB_SD_Li256ELb0ELb1ELb1ELb0EEENS_19SingleTileSchedulerILb0ELb1ELb1ELi128EEEE13SharedStorageENS1_6TensorINS1_11ArrayEngineIfLm128EEENS1_6LayoutINS2_IJNS2_IJNS3_ILi2EEEST_NS3_ILi32EEEEEES4_S4_EEENS2_IJNS2_IJS4_ST_NS3_ILi4EEEEEENS3_ILi0EEESZ_EEEEEEENS_7SoftmaxILi2ELi0EEEEEbRKNSE_6ParamsENSA_13PipelineAsyncILi2EEES19_RNSA_13PipelineStateILj2EEERT0_RT1_iRiRKNS_16SeqlenInfoQKNewKILb0ELb0EEENS2_IJiiiiEEERT_ENKUliT_T0_T1_E_clIZSF_ISO_S12_S14_EbS17_S19_S19_S1C_S1E_S1G_iS1H_S1L_S1M_S1O_EUlRS1P_iE1_NS3_ILb0EEENS3_ILb1EEEEEDaiS1P_S1Q_S1R_)
        /*011c*/ 	.word	0x00006000


	//----- nvinfo : EIATTR_FRAME_SIZE
	.align		4
.L_67:
        /*0120*/ 	.byte	0x04, 0x11
        /*0122*/ 	.short	(.L_69 - .L_68)
	.align		4
.L_68:
        /*0124*/ 	.word	index@(_ZN7cutlass13device_kernelIN5flash11enable_sm90INS1_16FlashAttnFwdSm90INS1_25CollectiveMainloopFwdSm90ILi2EN4cute5tupleIJNS5_1CILi1EEES8_S8_EEENS6_IJNS7_ILi128EEENS7_ILi96EEENS7_ILi64EEEEEELi256ENS_10bfloat16_tEfNS_4arch4Sm90ELb0ELb1ELb1ELb0ELb1ELb0ELb1ELb1ELb0ELb1ELb1ELb0EEENS1_21CollectiveEpilogueFwdINS6_IJSA_NS7_ILi256EEESB_EEES9_SE_SG_Li256ELb0ELb1ELb1ELb0EEENS1_19SingleTileSchedulerILb0ELb1ELb1ELi128EEEEEEEEEvNT_6ParamsE)
        /*0128*/ 	.word	0x00006000


	//----- nvinfo : EIATTR_REGCOUNT
	.align		4
.L_69:
        /*012c*/ 	.byte	0x04, 0x2f
        /*012e*/ 	.short	(.L_71 - .L_70)
	.align		4
.L_70:
        /*0130*/ 	.word	index@(_ZN7cutlass13device_kernelIN5flash11enable_sm90INS1_16FlashAttnFwdSm90INS1_25CollectiveMainloopFwdSm90ILi2EN4cute5tupleIJNS5_1CILi1EEES8_S8_EEENS6_IJNS7_ILi128EEENS7_ILi96EEENS7_ILi64EEEEEELi256ENS_10bfloat16_tEfNS_4arch4Sm90ELb0ELb1ELb1ELb0ELb1ELb0ELb0ELb1ELb0ELb1ELb1ELb0EEENS1_21CollectiveEpilogueFwdINS6_IJSA_NS7_ILi256EEESB_EEES9_SE_SG_Li256ELb0ELb1ELb1ELb0EEENS1_19SingleTileSchedulerILb0ELb1ELb1ELi128EEEEEEEEEvNT_6ParamsE)
        /*0134*/ 	.word	0x000000a8


	//----- nvinfo : EIATTR_FRAME_SIZE
	.align		4
.L_71:
        /*0138*/ 	.byte	0x04, 0x11
        /*013a*/ 	.short	(.L_73 - .L_72)
	.align		4
.L_72:
        /*013c*/ 	.word	index@(_ZN7cutlass13device_kernelIN5flash11enable_sm90INS1_16FlashAttnFwdSm90INS1_25CollectiveMainloopFwdSm90ILi2EN4cute5tupleIJNS5_1CILi1EEES8_S8_EEENS6_IJNS7_ILi128EEENS7_ILi96EEENS7_ILi64EEEEEELi256ENS_10bfloat16_tEfNS_4arch4Sm90ELb0ELb1ELb1ELb0ELb1ELb0ELb0ELb1ELb0ELb1ELb1ELb0EEENS1_21CollectiveEpilogueFwdINS6_IJSA_NS7_ILi256EEESB_EEES9_SE_SG_Li256ELb0ELb1ELb1ELb0EEENS1_19SingleTileSchedulerILb0ELb1ELb1ELi128EEEEEEEEEvNT_6ParamsE)
        /*0140*/ 	.word	0x00000000


	//----- nvinfo : EIATTR_REGCOUNT
	.align		4
.L_73:
        /*0144*/ 	.byte	0x04, 0x2f
        /*0146*/ 	.short	(.L_75 - .L_74)
	.align		4
.L_74:
        /*0148*/ 	.word	index@(_ZN7cutlass13device_kernelIN5flash11enable_sm90INS1_16FlashAttnFwdSm90INS1_25CollectiveMainloopFwdSm90ILi2EN4cute5tupleIJNS5_1CILi1EEES8_S8_EEENS6_IJNS7_ILi128EEENS7_ILi96EEENS7_ILi64EEEEEELi256ENS_10bfloat16_tEfNS_4arch4Sm90ELb0ELb0ELb1ELb1ELb1ELb1ELb1ELb1ELb0ELb1ELb1ELb0EEENS1_21CollectiveEpilogueFwdINS6_IJSA_NS7_ILi256EEESB_EEES9_SE_SG_Li256ELb1ELb1ELb1ELb0EEENS1_36VarlenDynamicPersistentTileSchedulerILi128ELi96ELi256ELi128ELb1ELb1ELb1ELb0ELb1ELb1EEEEEEEEEvNT_6ParamsE)
        /*014c*/ 	.word	0x000000a8


	//----- nvinfo : EIATTR_FRAME_SIZE
	.align		4
.L_75:
        /*0150*/ 	.byte	0x04, 0x11
        /*0152*/ 	.short	(.L_77 - .L_76)
	.align		4
.L_76:
        /*0154*/ 	.word	index@(_ZN7cutlass13device_kernelIN5flash11enable_sm90INS1_16FlashAttnFwdSm90INS1_25CollectiveMainloopFwdSm90ILi2EN4cute5tupleIJNS5_1CILi1EEES8_S8_EEENS6_IJNS7_ILi128EEENS7_ILi96EEENS7_ILi64EEEEEELi256ENS_10bfloat16_tEfNS_4arch4Sm90ELb0ELb0ELb1ELb1ELb1ELb1ELb1ELb1ELb0ELb1ELb1ELb0EEENS1_21CollectiveEpilogueFwdINS6_IJSA_NS7_ILi256EEESB_EEES9_SE_SG_Li256ELb1ELb1ELb1ELb0EEENS1_36VarlenDynamicPersistentTileSchedulerILi128ELi96ELi256ELi128ELb1ELb1ELb1ELb0ELb1ELb1EEEEEEEEEvNT_6ParamsE)
        /*0158*/ 	.word	0x000001a0


	//----- nvinfo : EIATTR_REGCOUNT
	.align		4
.L_77:
        /*015c*/ 	.byte	0x04, 0x2f
        /*015e*/ 	.short	(.L_79 - .L_78)
	.align		4
.L_78:
        /*0160*/ 	.word	index@(_ZN7cutlass13device_kernelIN5flash11enable_sm90INS1_16FlashAttnFwdSm90INS1_25CollectiveMainloopFwdSm90ILi2EN4cute5tupleIJNS5_1CILi1EEES8_S8_EEENS6_IJNS7_ILi128EEENS7_ILi96EEENS7_ILi64EEEEEELi256ENS_10bfloat16_tEfNS_4arch4Sm90ELb0ELb0ELb1ELb1ELb1ELb0ELb1ELb1ELb0ELb1ELb1ELb0EEENS1_21CollectiveEpilogueFwdINS6_IJSA_NS7_ILi256EEESB_EEES9_SE_SG_Li256ELb1ELb1ELb1ELb0EEENS1_36VarlenDynamicPersistentTileSchedulerILi128ELi96ELi256ELi128ELb1ELb1ELb1ELb0ELb1ELb1EEEEEEEEEvNT_6ParamsE)
        /*0164*/ 	.word	0x000000a8


	//----- nvinfo : EIATTR_FRAME_SIZE
	.align		4
.L_79:
        /*0168*/ 	.byte	0x04, 0x11
        /*016a*/ 	.short	(.L_81 - .L_80)
	.align		4
.L_80:
        /*016c*/ 	.word	index@(_ZN7cutlass13device_kernelIN5flash11enable_sm90INS1_16FlashAttnFwdSm90INS1_25CollectiveMainloopFwdSm90ILi2EN4cute5tupleIJNS5_1CILi1EEES8_S8_EEENS6_IJNS7_ILi128EEENS7_ILi96EEENS7_ILi64EEEEEELi256ENS_10bfloat16_tEfNS_4arch4Sm90ELb0ELb0ELb1ELb1ELb1ELb0ELb1ELb1ELb0ELb1ELb1ELb0EEENS1_21CollectiveEpilogueFwdINS6_IJSA_NS7_ILi256EEESB_EEES9_SE_SG_Li256ELb1ELb1ELb1ELb0EEENS1_36VarlenDynamicPersistentTileSchedulerILi128ELi96ELi256ELi128ELb1ELb1ELb1ELb0ELb1ELb1EEEEEEEEEvNT_6ParamsE)
        /*0170*/ 	.word	0x00000040


	//----- nvinfo : EIATTR_REGCOUNT
	.align		4
.L_81:
        /*0174*/ 	.byte	0x04, 0x2f
        /*0176*/ 	.short	(.L_83 - .L_82)
	.align		4
.L_82:
        /*0178*/ 	.word	index@(_ZN7cutlass13device_kernelIN5flash11enable_sm90INS1_16FlashAttnFwdSm90INS1_25CollectiveMainloopFwdSm90ILi2EN4cute5tupleIJNS5_1CILi1EEES8_S8_EEENS6_IJNS7_ILi128EEENS7_ILi96EEENS7_ILi64EEEEEELi256ENS_10bfloat16_tEfNS_4arch4Sm90ELb0ELb0ELb1ELb1ELb1ELb1ELb0ELb1ELb0ELb1ELb1ELb0EEENS1_21CollectiveEpilogueFwdINS6_IJSA_NS7_ILi256EEESB_EEES9_SE_SG_Li256ELb1ELb1ELb1ELb0EEENS1_36VarlenDynamicPersistentTileSchedulerILi128ELi96ELi256ELi128ELb1ELb1ELb1ELb0ELb1ELb1EEEEEEEEEvNT_6ParamsE)
        /*017c*/ 	.word	0x000000a8


	//----- nvinfo : EIATTR_FRAME_SIZE
	.align		4
.L_83:
        /*0180*/ 	.byte	0x04, 0x11
        /*0182*/ 	.short	(.L_85 - .L_84)
	.align		4
.L_84:
        /*0184*/ 	.word	index@(_ZN7cutlass13device_kernelIN5flash11enable_sm90INS1_16FlashAttnFwdSm90INS1_25CollectiveMainloopFwdSm90ILi2EN4cute5tupleIJNS5_1CILi1EEES8_S8_EEENS6_IJNS7_ILi128EEENS7_ILi96EEENS7_ILi64EEEEEELi256ENS_10bfloat16_tEfNS_4arch4Sm90ELb0ELb0ELb1ELb1ELb1ELb1ELb0ELb1ELb0ELb1ELb1ELb0EEENS1_21CollectiveEpilogueFwdINS6_IJSA_NS7_ILi256EEESB_EEES9_SE_SG_Li256ELb1ELb1ELb1ELb0EEENS1_36VarlenDynamicPersistentTileSchedulerILi128ELi96ELi256ELi128ELb1ELb1ELb1ELb0ELb1ELb1EEEEEEEEEvNT_6ParamsE)
        /*0188*/ 	.word	0x00000160


	//----- nvinfo : EIATTR_REGCOUNT
	.align		4
.L_85:
        /*018c*/ 	.byte	0x04, 0x2f
        /*018e*/ 	.short	(.L_87 - .L_86)
	.align		4
.L_86:
        /*0190*/ 	.word	index@(_ZN7cutlass13device_kernelIN5flash11enable_sm90INS1_16FlashAttnFwdSm90INS1_25CollectiveMainloopFwdSm90ILi2EN4cute5tupleIJNS5_1CILi1EEES8_S8_EEENS6_IJNS7_ILi128EEENS7_ILi96EEENS7_ILi64EEEEEELi256ENS_10bfloat16_tEfNS_4arch4Sm90ELb0ELb0ELb1ELb1ELb1ELb0ELb0ELb1ELb0ELb1ELb1ELb0EEENS1_21CollectiveEpilogueFwdINS6_IJSA_NS7_ILi256EEESB_EEES9_SE_SG_Li256ELb1ELb1ELb1ELb0EEENS1_36VarlenDynamicPersistentTileSchedulerILi128ELi96ELi256ELi128ELb1ELb1ELb1ELb0ELb1ELb1EEEEEEEEEvNT_6ParamsE)
        /*0194*/ 	.word	0x000000a8


	//----- nvinfo : EIATTR_FRAME_SIZE
	.align		4
.L_87:
        /*0198*/ 	.byte	0x04, 0x11
        /*019a*/ 	.short	(.L_89 - .L_88)
	.align		4
.L_88:
        /*019c*/ 	.word	index@(_ZN7cutlass13device_kernelIN5flash11enable_sm90INS1_16FlashAttnFwdSm90INS1_25CollectiveMainloopFwdSm90ILi2EN4cute5tupleIJNS5_1CILi1EEES8_S8_EEENS6_IJNS7_ILi128EEENS7_ILi96EEENS7_ILi64EEEEEELi256ENS_10bfloat16_tEfNS_4arch4Sm90ELb0ELb0ELb1ELb1ELb1ELb0ELb0ELb1ELb0ELb1ELb1ELb0EEENS1_21CollectiveEpilogueFwdINS6_IJSA_NS7_ILi256EEESB_EEES9_SE_SG_Li256ELb1ELb1ELb1ELb0EEENS1_36VarlenDynamicPersistentTileSchedulerILi128ELi96ELi256ELi128ELb1ELb1ELb1ELb0ELb1ELb1EEEEEEEEEvNT_6ParamsE)
        /*01a0*/ 	.word	0x00000038


	//----- nvinfo : EIATTR_REGCOUNT
	.align		4
.L_89:
        /*01a4*/ 	.byte	0x04, 0x2f
        /*01a6*/ 	.short	(.L_91 - .L_90)
	.align		4
.L_90:
        /*01a8*/ 	.word	index@(_ZN7cutlass13device_kernelIN5flash11enable_sm90INS1_16FlashAttnFwdSm90INS1_25CollectiveMainloopFwdSm90ILi2EN4cute5tupleIJNS5_1CILi1EEES8_S8_EEENS6_IJNS7_ILi128EEENS7_ILi96EEENS7_ILi64EEEEEELi256ENS_10bfloat16_tEfNS_4arch4Sm90ELb0ELb0ELb1ELb0ELb1ELb0ELb1ELb1ELb0ELb1ELb1ELb0EEENS1_21CollectiveEpilogueFwdINS6_IJSA_NS7_ILi256EEESB_EEES9_SE_SG_Li256ELb0ELb1ELb1ELb0EEENS1_19SingleTileSchedulerILb0ELb1ELb1ELi128EEEEEEEEEvNT_6ParamsE)
        /*01ac*/ 	.word	0x000000a8


	//----- nvinfo : EIATTR_FRAME_SIZE
	.align		4
.L_91:
        /*01b0*/ 	.byte	0x04, 0x11
        /*01b2*/ 	.short	(.L_93 - .L_92)
	.align		4
.L_92:
        /*01b4*/ 	.word	index@(_ZN7cutlass13device_kernelIN5flash11enable_sm90INS1_16FlashAttnFwdSm90INS1_25CollectiveMainloopFwdSm90ILi2EN4cute5tupleIJNS5_1CILi1EEES8_S8_EEENS6_IJNS7_ILi128EEENS7_ILi96EEENS7_ILi64EEEEEELi256ENS_10bfloat16_tEfNS_4arch4Sm90ELb0ELb0ELb1ELb0ELb1ELb0ELb1ELb1ELb0ELb1ELb1ELb0EEENS1_21CollectiveEpilogueFwdINS6_IJSA_NS7_ILi256EEESB_EEES9_SE_SG_Li256ELb0ELb1ELb1ELb0EEENS1_19SingleTileSchedulerILb0ELb1ELb1ELi128EEEEEEEEEvNT_6ParamsE)
        /*01b8*/ 	.word	0x00000008


	//----- nvinfo : EIATTR_REGCOUNT
	.align		4
.L_93:
        /*01bc*/ 	.byte	0x04, 0x2f
        /*01be*/ 	.short	(.L_95 - .L_94)
	.align		4
.L_94:
        /*01c0*/ 	.word	index@(_ZN7cutlass13device_kernelIN5flash11enable_sm90INS1_16FlashAttnFwdSm90INS1_25CollectiveMainloopFwdSm90ILi2EN4cute5tupleIJNS5_1CILi1EEES8_S8_EEENS6_IJNS7_ILi128EEENS7_ILi96EEENS7_ILi64EEEEEELi256ENS_10bfloat16_tEfNS_4arch4Sm90ELb0ELb0ELb1ELb0ELb1ELb0ELb0ELb1ELb0ELb1ELb1ELb0EEENS1_21CollectiveEpilogueFwdINS6_IJSA_NS7_ILi256EEESB_EEES9_SE_SG_Li256ELb0ELb1ELb1ELb0EEENS1_19SingleTileSchedulerILb0ELb1ELb1ELi128EEEEEEEEEvNT_6ParamsE)
        /*01c4*/ 	.word	0x000000a8


	//----- nvinfo : EIATTR_FRAME_SIZE
	.align		4
.L_95:
        /*01c8*/ 	.byte	0x04, 0x11
        /*01ca*/ 	.short	(.L_97 - .L_96)
	.align		4
.L_96:
        /*01cc*/ 	.word	index@(_ZN7cutlass13device_kernelIN5flash11enable_sm90INS1_16FlashAttnFwdSm90INS1_25CollectiveMainloopFwdSm90ILi2EN4cute5tupleIJNS5_1CILi1EEES8_S8_EEENS6_IJNS7_ILi128EEENS7_ILi96EEENS7_ILi64EEEEEELi256ENS_10bfloat16_tEfNS_4arch4Sm90ELb0ELb0ELb1ELb0ELb1ELb0ELb0ELb1ELb0ELb1ELb1ELb0EEENS1_21CollectiveEpilogueFwdINS6_IJSA_NS7_ILi256EEESB_EEES9_SE_SG_Li256ELb0ELb1ELb1ELb0EEENS1_19SingleTileSchedulerILb0ELb1ELb1ELi128EEEEEEEEEvNT_6ParamsE)
        /*01d0*/ 	.word	0x00000000


	//----- nvinfo : EIATTR_MIN_STACK_SIZE
	.align		4
.L_97:
        /*01d4*/ 	.byte	0x04, 0x12
        /*01d6*/ 	.short	(.L_99 - .L_98)
	.align		4
.L_98:
        /*01d8*/ 	.word	index@(_ZN7cutlass13device_kernelIN5flash11enable_sm90INS1_16FlashAttnFwdSm90INS1_25CollectiveMainloopFwdSm90ILi2EN4cute5tupleIJNS5_1CILi1EEES8_S8_EEENS6_IJNS7_ILi128EEENS7_ILi96EEENS7_ILi64EEEEEELi256ENS_10bfloat16_tEfNS_4arch4Sm90ELb0ELb0ELb1ELb0ELb1ELb0ELb0ELb1ELb0ELb1ELb1ELb0EEENS1_21CollectiveEpilogueFwdINS6_IJSA_NS7_ILi256EEESB_EEES9_SE_SG_Li256ELb0ELb1ELb1ELb0EEENS1_19SingleTileSchedulerILb0ELb1ELb1ELi128EEEEEEEEEvNT_6ParamsE)
        /*01dc*/ 	.word	0x00000000


	//----- nvinfo : EIATTR_MIN_STACK_SIZE
	.align		4
.L_99:
        /*01e0*/ 	.byte	0x04, 0x12
        /*01e2*/ 	.short	(.L_101 - .L_100)
	.align		4
.L_100:
        /*01e4*/ 	.word	index@(_ZN7cutlass13device_kernelIN5flash11enable_sm90INS1_16FlashAttnFwdSm90INS1_25CollectiveMainloopFwdSm90ILi2EN4cute5tupleIJNS5_1CILi1EEES8_S8_EEENS6_IJNS7_ILi128EEENS7_ILi96EEENS7_ILi64EEEEEELi256ENS_10bfloat16_tEfNS_4arch4Sm90ELb0ELb0ELb1ELb0ELb1ELb0ELb1ELb1ELb0ELb1ELb1ELb0EEENS1_21CollectiveEpilogueFwdINS6_IJSA_NS7_ILi256EEESB_EEES9_SE_SG_Li256ELb0ELb1ELb1ELb0EEENS1_19SingleTileSchedulerILb0ELb1ELb1ELi128EEEEEEEEEvNT_6ParamsE)
        /*01e8*/ 	.word	0x00000008


	//----- nvinfo : EIATTR_MIN_STACK_SIZE
	.align		4
.L_101:
        /*01ec*/ 	.byte	0x04, 0x12
        /*01ee*/ 	.short	(.L_103 - .L_102)
	.align		4
.L_102:
        /*01f0*/ 	.word	index@(_ZN7cutlass13device_kernelIN5flash11enable_sm90INS1_16FlashAttnFwdSm90INS1_25CollectiveMainloopFwdSm90ILi2EN4cute5tupleIJNS5_1CILi1EEES8_S8_EEENS6_IJNS7_ILi128EEENS7_ILi96EEENS7_ILi64EEEEEELi256ENS_10bfloat16_tEfNS_4arch4Sm90ELb0ELb0ELb1ELb1ELb1ELb0ELb0ELb1ELb0ELb1ELb1ELb0EEENS1_21CollectiveEpilogueFwdINS6_IJSA_NS7_ILi256EEESB_EEES9_SE_SG_Li256ELb1ELb1ELb1ELb0EEENS1_36VarlenDynamicPersistentTileSchedulerILi128ELi96ELi256ELi128ELb1ELb1ELb1ELb0ELb1ELb1EEEEEEEEEvNT_6ParamsE)
        /*01f4*/ 	.word	0x00000038


	//----- nvinfo : EIATTR_MIN_STACK_SIZE
	.align		4
.L_103:
        /*01f8*/ 	.byte	0x04, 0x12
        /*01fa*/ 	.short	(.L_105 - .L_104)
	.align		4
.L_104:
        /*01fc*/ 	.word	index@(_ZN7cutlass13device_kernelIN5flash11enable_sm90INS1_16FlashAttnFwdSm90INS1_25CollectiveMainloopFwdSm90ILi2EN4cute5tupleIJNS5_1CILi1EEES8_S8_EEENS6_IJNS7_ILi128EEENS7_ILi96EEENS7_ILi64EEEEEELi256ENS_10bfloat16_tEfNS_4arch4Sm90ELb0ELb0ELb1ELb1ELb1ELb1ELb0ELb1ELb0ELb1ELb1ELb0EEENS1_21CollectiveEpilogueFwdINS6_IJSA_NS7_ILi256EEESB_EEES9_SE_SG_Li256ELb1ELb1ELb1ELb0EEENS1_36VarlenDynamicPersistentTileSchedulerILi128ELi96ELi256ELi128ELb1ELb1ELb1ELb0ELb1ELb1EEEEEEEEEvNT_6ParamsE)
        /*0200*/ 	.word	0x00000160


	//----- nvinfo : EIATTR_MIN_STACK_SIZE
	.align		4
.L_105:
        /*0204*/ 	.byte	0x04, 0x12
        /*0206*/ 	.short	(.L_107 - .L_106)
	.align		4
.L_106:
        /*0208*/ 	.word	index@(_ZN7cutlass13device_kernelIN5flash11enable_sm90INS1_16FlashAttnFwdSm90INS1_25CollectiveMainloopFwdSm90ILi2EN4cute5tupleIJNS5_1CILi1EEES8_S8_EEENS6_IJNS7_ILi128EEENS7_ILi96EEENS7_ILi64EEEEEELi256ENS_10bfloat16_tEfNS_4arch4Sm90ELb0ELb0ELb1ELb1ELb1ELb0ELb1ELb1ELb0ELb1ELb1ELb0EEENS1_21CollectiveEpilogueFwdINS6_IJSA_NS7_ILi256EEESB_EEES9_SE_SG_Li256ELb1ELb1ELb1ELb0EEENS1_36VarlenDynamicPersistentTileSchedulerILi128ELi96ELi256ELi128ELb1ELb1ELb1ELb0ELb1ELb1EEEEEEEEEvNT_6ParamsE)
        /*020c*/ 	.word	0x00000040


	//----- nvinfo : EIATTR_MIN_STACK_SIZE
	.align		4
.L_107:
        /*0210*/ 	.byte	0x04, 0x12
        /*0212*/ 	.short	(.L_109 - .L_108)
	.align		4
.L_108:
        /*0214*/ 	.word	index@(_ZN7cutlass13device_kernelIN5flash11enable_sm90INS1_16FlashAttnFwdSm90INS1_25CollectiveMainloopFwdSm90ILi2EN4cute5tupleIJNS5_1CILi1EEES8_S8_EEENS6_IJNS7_ILi128EEENS7_ILi96EEENS7_ILi64EEEEEELi256ENS_10bfloat16_tEfNS_4arch4Sm90ELb0ELb0ELb1ELb1ELb1ELb1ELb1ELb1ELb0ELb1ELb1ELb0EEENS1_21CollectiveEpilogueFwdINS6_IJSA_NS7_ILi256EEESB_EEES9_SE_SG_Li256ELb1ELb1ELb1ELb0EEENS1_36VarlenDynamicPersistentTileSchedulerILi128ELi96ELi256ELi128ELb1ELb1ELb1ELb0ELb1ELb1EEEEEEEEEvNT_6ParamsE)
        /*0218*/ 	.word	0x000001a0


	//----- nvinfo : EIATTR_MIN_STACK_SIZE
	.align		4
.L_109:
        /*021c*/ 	.byte	0x04, 0x12
        /*021e*/ 	.short	(.L_111 - .L_110)
	.align		4
.L_110:
        /*0220*/ 	.word	index@(_ZN7cutlass13device_kernelIN5flash11enable_sm90INS1_16FlashAttnFwdSm90INS1_25CollectiveMainloopFwdSm90ILi2EN4cute5tupleIJNS5_1CILi1EEES8_S8_EEENS6_IJNS7_ILi128EEENS7_ILi96EEENS7_ILi64EEEEEELi256ENS_10bfloat16_tEfNS_4arch4Sm90ELb0ELb1ELb1ELb0ELb1ELb0ELb0ELb1ELb0ELb1ELb1ELb0EEENS1_21CollectiveEpilogueFwdINS6_IJSA_NS7_ILi256EEESB_EEES9_SE_SG_Li256ELb0ELb1ELb1ELb0EEENS1_19SingleTileSchedulerILb0ELb1ELb1ELi128EEEEEEEEEvNT_6ParamsE)
        /*0224*/ 	.word	0x00000000


	//----- nvinfo : EIATTR_MIN_STACK_SIZE
	.align		4
.L_111:
        /*0228*/ 	.byte	0x04, 0x12
        /*022a*/ 	.short	(.L_113 - .L_112)
	.align		4
.L_112:
        /*022c*/ 	.word	index@(_ZN7cutlass13device_kernelIN5flash11enable_sm90INS1_16FlashAttnFwdSm90INS1_25CollectiveMainloopFwdSm90ILi2EN4cute5tupleIJNS5_1CILi1EEES8_S8_EEENS6_IJNS7_ILi128EEENS7_ILi96EEENS7_ILi64EEEEEELi256ENS_10bfloat16_tEfNS_4arch4Sm90ELb0ELb1ELb1ELb0ELb1ELb0ELb1ELb1ELb0ELb1ELb1ELb0EEENS1_21CollectiveEpilogueFwdINS6_IJSA_NS7_ILi256EEESB_EEES9_SE_SG_Li256ELb0ELb1ELb1ELb0EEENS1_19SingleTileSchedulerILb0ELb1ELb1ELi128EEEEEEEEEvNT_6ParamsE)
        /*0230*/ 	.word	0x00006000


	//----- nvinfo : EIATTR_MIN_STACK_SIZE
	.align		4
.L_113:
        /*0234*/ 	.byte	0x04, 0x12
        /*0236*/ 	.short	(.L_115 - .L_114)
	.align		4
.L_114:
        /*0238*/ 	.word	index@(_ZN7cutlass13device_kernelIN5flash11enable_sm90INS1_16FlashAttnFwdSm90INS1_25CollectiveMainloopFwdSm90ILi2EN4cute5tupleIJNS5_1CILi1EEES8_S8_EEENS6_IJNS7_ILi128EEENS7_ILi96EEENS7_ILi64EEEEEELi256ENS_10bfloat16_tEfNS_4arch4Sm90ELb0ELb1ELb1ELb1ELb1ELb0ELb0ELb1ELb0ELb1ELb1ELb0EEENS1_21CollectiveEpilogueFwdINS6_IJSA_NS7_ILi256EEESB_EEES9_SE_SG_Li256ELb1ELb1ELb1ELb0EEENS1_36VarlenDynamicPersistentTileSchedulerILi128ELi96ELi256ELi128ELb1ELb1ELb1ELb1ELb0ELb1EEEEEEEEEvNT_6ParamsE)
        /*023c*/ 	.word	0x00000020


	//----- nvinfo : EIATTR_MIN_STACK_SIZE
	.align		4
.L_115:
        /*0240*/ 	.byte	0x04, 0x12
        /*0242*/ 	.short	(.L_117 - .L_116)
	.align		4
.L_116:
        /*0244*/ 	.word	index@(_ZN7cutlass13device_kernelIN5flash11enable_sm90INS1_16FlashAttnFwdSm90INS1_25CollectiveMainloopFwdSm90ILi2EN4cute5tupleIJNS5_1CILi1EEES8_S8_EEENS6_IJNS7_ILi128EEENS7_ILi96EEENS7_ILi64EEEEEELi256ENS_10bfloat16_tEfNS_4arch4Sm90ELb0ELb1ELb1ELb1ELb1ELb1ELb0ELb1ELb0ELb1ELb1ELb0EEENS1_21CollectiveEpilogueFwdINS6_IJSA_NS7_ILi256EEESB_EEES9_SE_SG_Li256ELb1ELb1ELb1ELb0EEENS1_36VarlenDynamicPersistentTileSchedulerILi128ELi96ELi256ELi128ELb1ELb1ELb1ELb1ELb0ELb1EEEEEEEEEvNT_6ParamsE)
        /*0248*/ 	.word	0x00000058


	//----- nvinfo : EIATTR_MIN_STACK_SIZE
	.align		4
.L_117:
        /*024c*/ 	.byte	0x04, 0x12
        /*024e*/ 	.short	(.L_119 - .L_118)
	.align		4
.L_118:
        /*0250*/ 	.word	index@(_ZN7cutlass13device_kernelIN5flash11enable_sm90INS1_16FlashAttnFwdSm90INS1_25CollectiveMainloopFwdSm90ILi2EN4cute5tupleIJNS5_1CILi1EEES8_S8_EEENS6_IJNS7_ILi128EEENS7_ILi96EEENS7_ILi64EEEEEELi256ENS_10bfloat16_tEfNS_4arch4Sm90ELb0ELb1ELb1ELb1ELb1ELb0ELb1ELb1ELb0ELb1ELb1ELb0EEENS1_21CollectiveEpilogueFwdINS6_IJSA_NS7_ILi256EEESB_EEES9_SE_SG_Li256ELb1ELb1ELb1ELb0EEENS1_36VarlenDynamicPersistentTileSchedulerILi128ELi96ELi256ELi128ELb1ELb1ELb1ELb1ELb0ELb1EEEEEEEEEvNT_6ParamsE)
        /*0254*/ 	.word	0x000004e0


	//----- nvinfo : EIATTR_MIN_STACK_SIZE
	.align		4
.L_119:
        /*0258*/ 	.byte	0x04, 0x12
        /*025a*/ 	.short	(.L_121 - .L_120)
	.align		4
.L_120:
        /*025c*/ 	.word	index@(_ZN7cutlass13device_kernelIN5flash11enable_sm90INS1_16FlashAttnFwdSm90INS1_25CollectiveMainloopFwdSm90ILi2EN4cute5tupleIJNS5_1CILi1EEES8_S8_EEENS6_IJNS7_ILi128EEENS7_ILi96EEENS7_ILi64EEEEEELi256ENS_10bfloat16_tEfNS_4arch4Sm90ELb0ELb1ELb1ELb1ELb1ELb1ELb1ELb1ELb0ELb1ELb1ELb0EEENS1_21CollectiveEpilogueFwdINS6_IJSA_NS7_ILi256EEESB_EEES9_SE_SG_Li256ELb1ELb1ELb1ELb0EEENS1_36VarlenDynamicPersistentTileSchedulerILi128ELi96ELi256ELi128ELb1ELb1ELb1ELb1ELb0ELb1EEEEEEEEEvNT_6ParamsE)
        /*0260*/ 	.word	0x00000530


	//----- nvinfo : EIATTR_MIN_STACK_SIZE
	.align		4
.L_121:
        /*0264*/ 	.byte	0x04, 0x12
        /*0266*/ 	.short	(.L_123 - .L_122)
	.align		4
.L_122:
        /*0268*/ 	.word	index@(_ZN7cutlass13device_kernelIN5flash11enable_sm90INS1_16FlashAttnFwdSm90INS1_25CollectiveMainloopFwdSm90ILi2EN4cute5tupleIJNS5_1CILi1EEES8_S8_EEENS6_IJNS7_ILi128EEENS7_ILi96EEENS7_ILi64EEEEEELi256ENS_10bfloat16_tEfNS_4arch4Sm90ELb1ELb0ELb1ELb0ELb1ELb0ELb0ELb1ELb0ELb1ELb1ELb0EEENS1_21CollectiveEpilogueFwdINS6_IJSA_NS7_ILi256EEESB_EEES9_SE_SG_Li256ELb0ELb1ELb1ELb0EEENS1_19SingleTileSchedulerILb0ELb1ELb1ELi128EEEEEEEEEvNT_6ParamsE)
        /*026c*/ 	.word	0x00000000


	//----- nvinfo : EIATTR_MIN_STACK_SIZE
	.align		4
.L_123:
        /*0270*/ 	.byte	0x04, 0x12
        /*0272*/ 	.short	(.L_125 - .L_124)
	.align		4
.L_124:
        /*0274*/ 	.word	index@(_ZN7cutlass13device_kernelIN5flash11enable_sm90INS1_16FlashAttnFwdSm90INS1_25CollectiveMainloopFwdSm90ILi2EN4cute5tupleIJNS5_1CILi1EEES8_S8_EEENS6_IJNS7_ILi128EEENS7_ILi96EEENS7_ILi64EEEEEELi256ENS_10bfloat16_tEfNS_4arch4Sm90ELb1ELb0ELb1ELb0ELb1ELb0ELb1ELb1ELb0ELb1ELb1ELb0EEENS1_21CollectiveEpilogueFwdINS6_IJSA_NS7_ILi256EEESB_EEES9_SE_SG_Li256ELb0ELb1ELb1ELb0EEENS1_19SingleTileSchedulerILb0ELb1ELb1ELi128EEEEEEEEEvNT_6ParamsE)
        /*0278*/ 	.word	0x00000008


	//----- nvinfo : EIATTR_MIN_STACK_SIZE
	.align		4
.L_125:
        /*027c*/ 	.byte	0x04, 0x12
        /*027e*/ 	.short	(.L_127 - .L_126)
	.align		4
.L_126:
        /*0280*/ 	.word	index@(_ZN7cutlass13device_kernelIN5flash11enable_sm90INS1_16FlashAttnFwdSm90INS1_25CollectiveMainloopFwdSm90ILi2EN4cute5tupleIJNS5_1CILi1EEES8_S8_EEENS6_IJNS7_ILi128EEENS7_ILi96EEENS7_ILi64EEEEEELi256ENS_10bfloat16_tEfNS_4arch4Sm90ELb1ELb0ELb1ELb1ELb1ELb0ELb0ELb1ELb0ELb1ELb1ELb0EEENS1_21CollectiveEpilogueFwdINS6_IJSA_NS7_ILi256EEESB_EEES9_SE_SG_Li256ELb1ELb1ELb1ELb0EEENS1_36VarlenDynamicPersistentTileSchedulerILi128ELi96ELi256ELi128ELb1ELb1ELb1ELb1ELb1ELb1EEEEEEEEEvNT_6ParamsE)
        /*0284*/ 	.word	0x00000030


	//----- nvinfo : EIATTR_MIN_STACK_SIZE
	.align		4
.L_127:
        /*0288*/ 	.byte	0x04, 0x12
        /*028a*/ 	.short	(.L_129 - .L_128)
	.align		4
.L_128:
        /*028c*/ 	.word	index@(_ZN7cutlass13device_kernelIN5flash11enable_sm90INS1_16FlashAttnFwdSm90INS1_25CollectiveMainloopFwdSm90ILi2EN4cute5tupleIJNS5_1CILi1EEES8_S8_EEENS6_IJNS7_ILi128EEENS7_ILi96EEENS7_ILi64EEEEEELi256ENS_10bfloat16_tEfNS_4arch4Sm90ELb1ELb0ELb1ELb1ELb1ELb1ELb0ELb1ELb0ELb1ELb1ELb0EEENS1_21CollectiveEpilogueFwdINS6_IJSA_NS7_ILi256EEESB_EEES9_SE_SG_Li256ELb1ELb1ELb1ELb0EEENS1_36VarlenDynamicPersistentTileSchedulerILi128ELi96ELi256ELi128ELb1ELb1ELb1ELb1ELb1ELb1EEEEEEEEEvNT_6ParamsE)
        /*0290*/ 	.word	0x00000168


	//----- nvinfo : EIATTR_MIN_STACK_SIZE
	.align		4
.L_129:
        /*0294*/ 	.byte	0x04, 0x12
        /*0296*/ 	.short	(.L_131 - .L_130)
	.align		4
.L_130:
        /*0298*/ 	.word	index@(_ZN7cutlass13device_kernelIN5flash11enable_sm90INS1_16FlashAttnFwdSm90INS1_25CollectiveMainloopFwdSm90ILi2EN4cute5tupleIJNS5_1CILi1EEES8_S8_EEENS6_IJNS7_ILi128EEENS7_ILi96EEENS7_ILi64EEEEEELi256ENS_10bfloat16_tEfNS_4arch4Sm90ELb1ELb0ELb1ELb1ELb1ELb0ELb1ELb1ELb0ELb1ELb1ELb0EEENS1_21CollectiveEpilogueFwdINS6_IJSA_NS7_ILi256EEESB_EEES9_SE_SG_Li256ELb1ELb1ELb1ELb0EEENS1_36VarlenDynamicPersistentTileSchedulerILi128ELi96ELi256ELi128ELb1ELb1ELb1ELb1ELb1ELb1EEEEEEEEEvNT_6ParamsE)
        /*029c*/ 	.word	0x00000040


	//----- nvinfo : EIATTR_MIN_STACK_SIZE
	.align		4
.L_131:
        /*02a0*/ 	.byte	0x04, 0x12
        /*02a2*/ 	.short	(.L_133 - .L_132)
	.align		4
.L_132:
        /*02a4*/ 	.word	index@(_ZN7cutlass13device_kernelIN5flash11enable_sm90INS1_16FlashAttnFwdSm90INS1_25CollectiveMainloopFwdSm90ILi2EN4cute5tupleIJNS5_1CILi1EEES8_S8_EEENS6_IJNS7_ILi128EEENS7_ILi96EEENS7_ILi64EEEEEELi256ENS_10bfloat16_tEfNS_4arch4Sm90ELb1ELb0ELb1ELb1ELb1ELb1ELb1ELb1ELb0ELb1ELb1ELb0EEENS1_21CollectiveEpilogueFwdINS6_IJSA_NS7_ILi256EEESB_EEES9_SE_SG_Li256ELb1ELb1ELb1ELb0EEENS1_36VarlenDynamicPersistentTileSchedulerILi128ELi96ELi256ELi128ELb1ELb1ELb1ELb1ELb1ELb1EEEEEEEEEvNT_6ParamsE)
        /*02a8*/ 	.word	0x00000210
.L_133:


//--------------------- .nv.compat                --------------------------
	.section	.nv.compat,"",@"SHT_CUDA_COMPAT_INFO"
	.align	4
        /*0000*/ 	.byte	0x02, 0x09, 0x01, 0x00, 0x02, 0x02, 0x04, 0x00, 0x02, 0x05, 0x05, 0x00, 0x03, 0x07, 0x01, 0x01
        /*0010*/ 	.byte	0x02, 0x03, 0x01, 0x00, 0x02, 0x06, 0x01, 0x00, 0x04, 0x0b, 0x08, 0x00, 0x00, 0x00, 0x00, 0x00
        /*0020*/ 	.byte	0x00, 0x00, 0x00, 0x00


//--------------------- .nv.info._ZN7cutlass13device_kernelIN5flash11enable_sm90INS1_16FlashAttnFwdSm90INS1_25CollectiveMainloopFwdSm90ILi2EN4cute5tupleIJNS5_1CILi1EEES8_S8_EEENS6_IJNS7_ILi128EEENS7_ILi96EEENS7_ILi64EEEEEELi256ENS_10bfloat16_tEfNS_4arch4Sm90ELb0ELb0ELb1ELb0ELb1ELb0ELb0ELb1ELb0ELb1ELb1ELb0EEENS1_21CollectiveEpilogueFwdINS6_IJSA_NS7_ILi256EEESB_EEES9_SE_SG_Li256ELb0ELb1ELb1ELb0EEENS1_19SingleTileSchedulerILb0ELb1ELb1ELi128EEEEEEEEEvNT_6ParamsE --------------------------
	.section	.nv.info._ZN7cutlass13device_kernelIN5flash11enable_sm90INS1_16FlashAttnFwdSm90INS1_25CollectiveMainloopFwdSm90ILi2EN4cute5tupleIJNS5_1CILi1EEES8_S8_EEENS6_IJNS7_ILi128EEENS7_ILi96EEENS7_ILi64EEEEEELi256ENS_10bfloat16_tEfNS_4arch4Sm90ELb0ELb0ELb1ELb0ELb1ELb0ELb0ELb1ELb0ELb1ELb1ELb0EEENS1_21CollectiveEpilogueFwdINS6_IJSA_NS7_ILi256EEESB_EEES9_SE_SG_Li256ELb0ELb1ELb1ELb0EEENS1_19SingleTileSchedulerILb0ELb1ELb1ELi128EEEEEEEEEvNT_6ParamsE,"",@"SHT_CUDA_INFO"
	.sectionflags	@""
	.align	4


	//----- nvinfo : EIATTR_CUDA_API_VERSION
	.align		4
        /*0000*/ 	.byte	0x04, 0x37
        /*0002*/ 	.short	(.L_135 - .L_134)
.L_134:
        /*0004*/ 	.word	0x00000082


	//----- nvinfo : EIATTR_KPARAM_INFO
	.align		4
.L_135:
        /*0008*/ 	.byte	0x04, 0x17
        /*000a*/ 	.short	(.L_137 - .L_136)
.L_136:
        /*000c*/ 	.word	0x00000000
        /*0010*/ 	.short	0x0000
        /*0012*/ 	.short	0x0070
        /*0014*/ 	.byte	0x00, 0xf0, 0x01, 0x28


	//----- nvinfo : EIATTR_SPARSE_MMA_MASK
	.align		4
.L_137:
        /*0018*/ 	.byte	0x03, 0x50
        /*001a*/ 	.short	0x0000


	//----- nvinfo : EIATTR_MAXREG_COUNT
	.align		4
        /*001c*/ 	.byte	0x03, 0x1b
        /*001e*/ 	.short	0x00a8


	//----- nvinfo : EIATTR_NUM_BARRIERS
	.align		4
        /*0020*/ 	.byte	0x02, 0x4c
        /*0022*/ 	.byte	0x10
	.zero		1


	//----- nvinfo : EIATTR_EXTERNS
	.align		4
        /*0024*/ 	.byte	0x04, 0x0f
        /*0026*/ 	.short	(.L_139 - .L_138)


	//   ....[0]....
	.align		4
.L_138:
        /*0028*/ 	.word	index@(__assertfail)


	//----- nvinfo : EIATTR_MERCURY_ISA_VERSION
	.align		4
.L_139:
        /*002c*/ 	.byte	0x03, 0x5f
        /*002e*/ 	.short	0x0101


	//----- nvinfo : EIATTR_INT_WARP_WIDE_INSTR_OFFSETS
	.align		4
        /*0030*/ 	.byte	0x04, 0x31
        /*0032*/ 	.short	(.L_141 - .L_140)


	//   ....[0]....
.L_140:
        /*0034*/ 	.word	0x000000b0


	//   ....[1]....
        /*0038*/ 	.word	0x000000c0


	//   ....[2]....
        /*003c*/ 	.word	0x00000160


	//----- nvinfo : EIATTR_COOP_GROUP_MASK_REGIDS
	.align		4
.L_141:
        /*0040*/ 	.byte	0x04, 0x29
        /*0042*/ 	.short	(.L_143 - .L_142)


	//   ....[0]....
.L_142:
        /*0044*/ 	.word	0xffffffff


	//   ....[1]....
        /*0048*/ 	.word	0xffffffff


	//   ....[2]....
        /*004c*/ 	.word	0xffffffff


	//   ....[3]....
        /*0050*/ 	.word	0xffffffff


	//   ....[4]....
        /*0054*/ 	.word	0xffffffff


	//   ....[5]....
        /*0058*/ 	.word	0xffffffff


	//   ....[6]....
        /*005c*/ 	.word	0xffffffff


	//   ....[7]....
        /*0060*/ 	.word	0xffffffff


	//   ....[8]....
        /*0064*/ 	.word	0xffffffff


	//   ....[9]....
        /*0068*/ 	.word	0xffffffff


	//   ....[10]....
        /*006c*/ 	.word	0xffffffff


	//   ....[11]....
        /*0070*/ 	.word	0xffffffff


	//   ....[12]....
        /*0074*/ 	.word	0xffffffff


	//   ....[13]....
        /*0078*/ 	.word	0xffffffff


	//   ....[14]....
        /*007c*/ 	.word	0xffffffff


	//   ....[15]....
        /*0080*/ 	.word	0xffffffff


	//   ....[16]....
        /*0084*/ 	.word	0xffffffff


	//   ....[17]....
        /*0088*/ 	.word	0xffffffff


	//   ....[18]....
        /*008c*/ 	.word	0xffffffff


	//   ....[19]....
        /*0090*/ 	.word	0xffffffff


	//   ....[20]....
        /*0094*/ 	.word	0xffffffff


	//   ....[21]....
        /*0098*/ 	.word	0xffffffff


	//   ....[22]....
        /*009c*/ 	.word	0xffffffff


	//   ....[23]....
        /*00a0*/ 	.word	0xffffffff


	//   ....[24]....
        /*00a4*/ 	.word	0xffffffff


	//   ....[25]....
        /*00a8*/ 	.word	0xffffffff


	//   ....[26]....
        /*00ac*/ 	.word	0xffffffff


	//   ....[27]....
        /*00b0*/ 	.word	0xffffffff


	//   ....[28]....
        /*00b4*/ 	.word	0xffffffff


	//   ....[29]....
        /*00b8*/ 	.word	0xffffffff


	//   ....[30]....
        /*00bc*/ 	.word	0xffffffff


	//   ....[31]....
        /*00c0*/ 	.word	0xffffffff


	//   ....[32]....
        /*00c4*/ 	.word	0xffffffff


	//   ....[33]....
        /*00c8*/ 	.word	0xffffffff


	//   ....[34]....
        /*00cc*/ 	.word	0xffffffff


	//   ....[35]....
        /*00d0*/ 	.word	0xffffffff


	//   ....[36]....
        /*00d4*/ 	.word	0xffffffff


	//   ....[37]....
        /*00d8*/ 	.word	0xffffffff


	//   ....[38]....
        /*00dc*/ 	.word	0xffffffff


	//   ....[39]....
        /*00e0*/ 	.word	0xffffffff


	//   ....[40]....
        /*00e4*/ 	.word	0xffffffff


	//   ....[41]....
        /*00e8*/ 	.word	0xffffffff


	//   ....[42]....
        /*00ec*/ 	.word	0xffffffff


	//   ....[43]....
        /*00f0*/ 	.word	0xffffffff


	//   ....[44]....
        /*00f4*/ 	.word	0xffffffff


	//   ....[45]....
        /*00f8*/ 	.word	0xffffffff


	//   ....[46]....
        /*00fc*/ 	.word	0xffffffff


	//   ....[47]....
        /*0100*/ 	.word	0xffffffff


	//   ....[48]....
        /*0104*/ 	.word	0xffffffff


	//   ....[49]....
        /*0108*/ 	.word	0xffffffff


	//   ....[50]....
        /*010c*/ 	.word	0xffffffff


	//   ....[51]....
        /*0110*/ 	.word	0xffffffff


	//   ....[52]....
        /*0114*/ 	.word	0xffffffff


	//   ....[53]....
        /*0118*/ 	.word	0xffffffff


	//   ....[54]....
        /*011c*/ 	.word	0xffffffff


	//   ....[55]....
        /*0120*/ 	.word	0xffffffff


	//   ....[56]....
        /*0124*/ 	.word	0xffffffff


	//   ....[57]....
        /*0128*/ 	.word	0xffffffff


	//   ....[58]....
        /*012c*/ 	.word	0xffffffff


	//   ....[59]....
        /*0130*/ 	.word	0xffffffff


	//   ....[60]....
        /*0134*/ 	.word	0xffffffff


	//   ....[61]....
        /*0138*/ 	.word	0xffffffff


	//   ....[62]....
        /*013c*/ 	.word	0xffffffff


	//   ....[63]....
        /*0140*/ 	.word	0xffffffff


	//   ....[64]....
        /*0144*/ 	.word	0xffffffff


	//   ....[65]....
        /*0148*/ 	.word	0xffffffff


	//   ....[66]....
        /*014c*/ 	.word	0xffffffff


	//   ....[67]....
        /*0150*/ 	.word	0xffffffff


	//   ....[68]....
        /*0154*/ 	.word	0xffffffff


	//   ....[69]....
        /*0158*/ 	.word	0xffffffff


	//   ....[70]....
        /*015c*/ 	.word	0xffffffff


	//   ....[71]....
        /*0160*/ 	.word	0xffffffff


	//   ....[72]....
        /*0164*/ 	.word	0xffffffff


	//   ....[73]....
        /*0168*/ 	.word	0xffffffff


	//   ....[74]....
        /*016c*/ 	.word	0xffffffff


	//   ....[75]....
        /*0170*/ 	.word	0xffffffff


	//   ....[76]....
        /*0174*/ 	.word	0xffffffff


	//   ....[77]....
        /*0178*/ 	.word	0xffffffff


	//   ....[78]....
        /*017c*/ 	.word	0xffffffff


	//   ....[79]....
        /*0180*/ 	.word	0xffffffff


	//   ....[80]....
        /*0184*/ 	.word	0xffffffff


	//   ....[81]....
        /*0188*/ 	.word	0xffffffff


	//   ....[82]....
        /*018c*/ 	.word	0xffffffff


	//   ....[83]....
        /*0190*/ 	.word	0xffffffff


	//   ....[84]....
        /*0194*/ 	.word	0xffffffff


	//   ....[85]....
        /*0198*/ 	.word	0xffffffff


	//   ....[86]....
        /*019c*/ 	.word	0xffffffff


	//   ....[87]....
        /*01a0*/ 	.word	0xffffffff


	//   ....[88]....
        /*01a4*/ 	.word	0xffffffff


	//   ....[89]....
        /*01a8*/ 	.word	0xffffffff


	//   ....[90]....
        /*01ac*/ 	.word	0xffffffff


	//   ....[91]....
        /*01b0*/ 	.word	0xffffffff


	//   ....[92]....
        /*01b4*/ 	.word	0xffffffff


	//   ....[93]....
        /*01b8*/ 	.word	0x0500000f


	//   ....[94]....
        /*01bc*/ 	.word	0x0500000f


	//   ....[95]....
        /*01c0*/ 	.word	0x0500000f


	//   ....[96]....
        /*01c4*/ 	.word	0x0500000f


	//   ....[97]....
        /*01c8*/ 	.word	0x0500000f


	//   ....[98]....
        /*01cc*/ 	.word	0x0500000f


	//   ....[99]....
        /*01d0*/ 	.word	0x0500000f


	//   ....[100]....
        /*01d4*/ 	.word	0x0500000f


	//   ....[101]....
        /*01d8*/ 	.word	0x0500000f


	//   ....[102]....
        /*01dc*/ 	.word	0x0500000f


	//   ....[103]....
        /*01e0*/ 	.word	0x0500000f


	//   ....[104]....
        /*01e4*/ 	.word	0x0500000f


	//   ....[105]....
        /*01e8*/ 	.word	0x0500000f


	//   ....[106]....
        /*01ec*/ 	.word	0x0500000f


	//   ....[107]....
        /*01f0*/ 	.word	0x0500000f


	//   ....[108]....
        /*01f4*/ 	.word	0x0500000f


	//   ....[109]....
        /*01f8*/ 	.word	0x0500000f


	//   ....[110]....
        /*01fc*/ 	.word	0x0500000f


	//   ....[111]....
        /*0200*/ 	.word	0x0500000f


	//   ....[112]....
        /*0204*/ 	.word	0x0500000f


	//   ....[113]....
        /*0208*/ 	.word	0x0500000f


	//   ....[114]....
        /*020c*/ 	.word	0x0500000f


	//   ....[115]....
        /*0210*/ 	.word	0x0500000f


	//   ....[116]....
        /*0214*/ 	.word	0x0500000f


	//   ....[117]....
        /*0218*/ 	.word	0x0500000f


	//   ....[118]....
        /*021c*/ 	.word	0x0500000f


	//   ....[119]....
        /*0220*/ 	.word	0x0500000f


	//   ....[120]....
        /*0224*/ 	.word	0x0500000f


	//   ....[121]....
        /*0228*/ 	.word	0x0500000f


	//   ....[122]....
        /*022c*/ 	.word	0x0500000f


	//   ....[123]....
        /*0230*/ 	.word	0x0500000f


	//   ....[124]....
        /*0234*/ 	.word	0x0500000f


	//   ....[125]....
        /*0238*/ 	.word	0x0500000f


	//   ....[126]....
        /*023c*/ 	.word	0x0500000f


	//   ....[127]....
        /*0240*/ 	.word	0x0500000f


	//   ....[128]....
        /*0244*/ 	.word	0x0500000f


	//   ....[129]....
        /*0248*/ 	.word	0x0500000f


	//   ....[130]....
        /*024c*/ 	.word	0x0500000f


	//   ....[131]....
        /*0250*/ 	.word	0x0500000f


	//   ....[132]....
        /*0254*/ 	.word	0x0500000f


	//   ....[133]....
        /*0258*/ 	.word	0x0500000f


	//   ....[134]....
        /*025c*/ 	.word	0x0500000f


	//   ....[135]....
        /*0260*/ 	.word	0x0500000f


	//   ....[136]....
        /*0264*/ 	.word	0x0500000f


	//   ....[137]....
        /*0268*/ 	.word	0x0500000f


	//   ....[138]....
        /*026c*/ 	.word	0x0500000f


	//   ....[139]....
        /*0270*/ 	.word	0x0500000f


	//   ....[140]....
        /*0274*/ 	.word	0x0500000f


	//   ....[141]....
        /*0278*/ 	.word	0x0500000f


	//   ....[142]....
        /*027c*/ 	.word	0x0500000f


	//   ....[143]....
        /*0280*/ 	.word	0x0500000f


	//   ....[144]....
        /*0284*/ 	.word	0x0500000f


	//   ....[145]....
        /*0288*/ 	.word	0x0500000f


	//   ....[146]....
        /*028c*/ 	.word	0x0500000f


	//   ....[147]....
        /*0290*/ 	.word	0x0500000f


	//   ....[148]....
        /*0294*/ 	.word	0x0500000f


	//   ....[149]....
        /*0298*/ 	.word	0x0500000f


	//   ....[150]....
        /*029c*/ 	.word	0x0500000f


	//   ....[151]....
        /*02a0*/ 	.word	0x0500000f


	//   ....[152]....
        /*02a4*/ 	.word	0x0500000f


	//   ....[153]....
        /*02a8*/ 	.word	0x0500000f


	//   ....[154]....
        /*02ac*/ 	.word	0x0500000f


	//   ....[155]....
        /*02b0*/ 	.word	0x0500000f


	//   ....[156]....
        /*02b4*/ 	.word	0x0500000f


	//   ....[157]....
        /*02b8*/ 	.word	0x0500000f


	//   ....[158]....
        /*02bc*/ 	.word	0x0500000f


	//----- nvinfo : EIATTR_COOP_GROUP_INSTR_OFFSETS
	.align		4
.L_143:
        /*02c0*/ 	.byte	0x04, 0x28
        /*02c2*/ 	.short	(.L_145 - .L_144)


	//   ....[0]....
.L_144:
        /*02c4*/ 	.word	0x00000060


	//   ....[1]....
        /*02c8*/ 	.word	0x000000a0


	//   ....[2]....
        /*02cc*/ 	.word	0x000002c0


	//   ....[3]....
        /*02d0*/ 	.word	0x00000420


	//   ....[4]....
        /*02d4*/ 	.word	0x00000540


	//   ....[5]....
        /*02d8*/ 	.word	0x000006a0


	//   ....[6]....
        /*02dc*/ 	.word	0x00001230


	//   ....[7]....
        /*02e0*/ 	.word	0x000023e0


	//   ....[8]....
        /*02e4*/ 	.word	0x00002470


	//   ....[9]....
        /*02e8*/ 	.word	0x000028a0


	//   ....[10]....
        /*02ec*/ 	.word	0x00002920


	//   ....[11]....
        /*02f0*/ 	.word	0x00003e90


	//   ....[12]....
        /*02f4*/ 	.word	0x00003f00


	//   ....[13]....
        /*02f8*/ 	.word	0x00004390


	//   ....[14]....
        /*02fc*/ 	.word	0x00004550


	//   ....[15]....
        /*0300*/ 	.word	0x00005870


	//   ....[16]....
        /*0304*/ 	.word	0x000058b0


	//   ....[17]....
        /*0308*/ 	.word	0x000058d0


	//   ....[18]....
        /*030c*/ 	.word	0x00005900


	//   ....[19]....
        /*0310*/ 	.word	0x000069c0


	//   ....[20]....
        /*0314*/ 	.word	0x00006a10


	//   ....[21]....
        /*0318*/ 	.word	0x00006a50


	//   ....[22]....
        /*031c*/ 	.word	0x00006a80


	//   ....[23]....
        /*0320*/ 	.word	0x00006ac0


	//   ....[24]....
        /*0324*/ 	.word	0x00006ae0


	//   ....[25]....
        /*0328*/ 	.word	0x00007750


	//   ....[26]....
        /*032c*/ 	.word	0x00007760


	//   ....[27]....
        /*0330*/ 	.word	0x00008790


	//   ....[28]....
        /*0334*/ 	.word	0x00009870


	//   ....[29]....
        /*0338*/ 	.word	0x00009890


	//   ....[30]....
        /*033c*/ 	.word	0x000098a0


	//   ....[31]....
        /*0340*/ 	.word	0x000098e0


	//   ....[32]....
        /*0344*/ 	.word	0x00009930


	//   ....[33]....
        /*0348*/ 	.word	0x00009950


	//   ....[34]....
        /*034c*/ 	.word	0x000099a0


	//   ....[35]....
        /*0350*/ 	.word	0x000099c0


	//   ....[36]....
        /*0354*/ 	.word	0x00009a10


	//   ....[37]....
        /*0358*/ 	.word	0x00009a30


	//   ....[38]....
        /*035c*/ 	.word	0x00009a80


	//   ....[39]....
        /*0360*/ 	.word	0x00009aa0


	//   ....[40]....
        /*0364*/ 	.word	0x00009ff0


	//   ....[41]....
        /*0368*/ 	.word	0x0000a030


	//   ....[42]....
        /*036c*/ 	.word	0x0000a060


	//   ....[43]....
        /*0370*/ 	.word	0x0000a0b0


	//   ....[44]....
        /*0374*/ 	.word	0x0000a110


	//   ....[45]....
        /*0378*/ 	.word	0x0000a130


	//   ....[46]....
        /*037c*/ 	.word	0x0000a190


	//   ....[47]....
        /*0380*/ 	.word	0x0000a1b0


	//   ....[48]....
        /*0384*/ 	.word	0x0000a210


	//   ....[49]....
        /*0388*/ 	.word	0x0000a230


	//   ....[50]....
        /*038c*/ 	.word	0x0000a290


	//   ....[51]....
        /*0390*/ 	.word	0x0000a2b0


	//   ....[52]....
        /*0394*/ 	.word	0x0000a310


	//   ....[53]....
        /*0398*/ 	.word	0x0000a330


	//   ....[54]....
        /*039c*/ 	.word	0x0000a380


	//   ....[55]....
        /*03a0*/ 	.word	0x0000a3a0


	//   ....[56]....
        /*03a4*/ 	.word	0x0000a720


	//   ....[57]....
        /*03a8*/ 	.word	0x0000a750


	//   ....[58]....
        /*03ac*/ 	.word	0x0000a790


	//   ....[59]....
        /*03b0*/ 	.word	0x0000a7b0


	//   ....[60]....
        /*03b4*/ 	.word	0x0000a7d0


	//   ....[61]....
        /*03b8*/ 	.word	0x0000a7f0


	//   ....[62]....
        /*03bc*/ 	.word	0x0000a810


	//   ....[63]....
        /*03c0*/ 	.word	0x0000a840


	//   ....[64]....
        /*03c4*/ 	.word	0x0000a8e0


	//   ....[65]....
        /*03c8*/ 	.word	0x0000a910


	//   ....[66]....
        /*03cc*/ 	.word	0x0000a920


	//   ....[67]....
        /*03d0*/ 	.word	0x0000a9b0


	//   ....[68]....
        /*03d4*/ 	.word	0x0000b1a0


	//   ....[69]....
        /*03d8*/ 	.word	0x0000b1c0


	//   ....[70]....
        /*03dc*/ 	.word	0x0000b1d0


	//   ....[71]....
        /*03e0*/ 	.word	0x0000b1e0


	//   ....[72]....
        /*03e4*/ 	.word	0x0000b1f0


	//   ....[73]....
        /*03e8*/ 	.word	0x0000b200


	//   ....[74]....
        /*03ec*/ 	.word	0x0000b220


	//   ....[75]....
        /*03f0*/ 	.word	0x0000b240


	//   ....[76]....
        /*03f4*/ 	.word	0x0000b270


	//   ....[77]....
        /*03f8*/ 	.word	0x0000b2b0


	//   ....[78]....
        /*03fc*/ 	.word	0x0000b2f0


	//   ....[79]....
        /*0400*/ 	.word	0x0000b340


	//   ....[80]....
        /*0404*/ 	.word	0x0000b690


	//   ....[81]....
        /*0408*/ 	.word	0x0000b6b0


	//   ....[82]....
        /*040c*/ 	.word	0x0000b6c0


	//   ....[83]....
        /*0410*/ 	.word	0x0000b6d0


	//   ....[84]....
        /*0414*/ 	.word	0x0000b6e0


	//   ....[85]....
        /*0418*/ 	.word	0x0000b710


	//   ....[86]....
        /*041c*/ 	.word	0x0000b770


	//   ....[87]....
        /*0420*/ 	.word	0x0000b790


	//   ....[88]....
        /*0424*/ 	.word	0x0000b7f0


	//   ....[89]....
        /*0428*/ 	.word	0x0000b800


	//   ....[90]....
        /*042c*/ 	.word	0x0000b870


	//   ....[91]....
        /*0430*/ 	.word	0x0000b890


	//   ....[92]....
        /*0434*/ 	.word	0x0000bbf0


	//   ....[93]....
        /*0438*/ 	.word	0x0000c0b0


	//   ....[94]....
        /*043c*/ 	.word	0x0000c1a0


	//   ....[95]....
        /*0440*/ 	.word	0x0000c240


	//   ....[96]....
        /*0444*/ 	.word	0x0000c2c0


	//   ....[97]....
        /*0448*/ 	.word	0x0000c370


	//   ....[98]....
        /*044c*/ 	.word	0x0000c3d0


	//   ....[99]....
        /*0450*/ 	.word	0x0000c490


	//   ....[100]....
        /*0454*/ 	.word	0x0000c4f0


	//   ....[101]....
        /*0458*/ 	.word	0x0000c5b0


	//   ....[102]....
        /*045c*/ 	.word	0x0000c610


	//   ....[103]....
        /*0460*/ 	.word	0x0000c6d0


	//   ....[104]....
        /*0464*/ 	.word	0x0000c730


	//   ....[105]....
        /*0468*/ 	.word	0x0000c7d0


	//   ....[106]....
        /*046c*/ 	.word	0x0000c860


	//   ....[107]....
        /*0470*/ 	.word	0x0000c8c0


	//   ....[108]....
        /*0474*/ 	.word	0x0000c980


	//   ....[109]....
        /*0478*/ 	.word	0x0000ca40


	//   ....[110]....
        /*047c*/ 	.word	0x0000caa0


	//   ....[111]....
        /*0480*/ 	.word	0x0000cb70


	//   ....[112]....
        /*0484*/ 	.word	0x0000cbd0


	//   ....[113]....
        /*0488*/ 	.word	0x0000cca0


	//   ....[114]....
        /*048c*/ 	.word	0x0000cd00


	//   ....[115]....
        /*0490*/ 	.word	0x0000cdd0


	//   ....[116]....
        /*0494*/ 	.word	0x0000ce30


	//   ....[117]....
        /*0498*/ 	.word	0x0000cef0


	//   ....[118]....
        /*049c*/ 	.word	0x0000cf50


	//   ....[119]....
        /*04a0*/ 	.word	0x0000d010


	//   ....[120]....
        /*04a4*/ 	.word	0x0000d080


	//   ....[121]....
        /*04a8*/ 	.word	0x0000d120


	//   ....[122]....
        /*04ac*/ 	.word	0x0000d270


	//   ....[123]....
        /*04b0*/ 	.word	0x0000d340


	//   ....[124]....
        /*04b4*/ 	.word	0x0000d3c0


	//   ....[125]....
        /*04b8*/ 	.word	0x0000d480


	//   ....[126]....
        /*04bc*/ 	.word	0x0000d560


	//   ....[127]....
        /*04c0*/ 	.word	0x0000d620


	//   ....[128]....
        /*04c4*/ 	.word	0x0000d700


	//   ....[129]....
        /*04c8*/ 	.word	0x0000d7c0


	//   ....[130]....
        /*04cc*/ 	.word	0x0000d8a0


	//   ....[131]....
        /*04d0*/ 	.word	0x0000d960


	//   ....[132]....
        /*04d4*/ 	.word	0x0000da40


	//   ....[133]....
        /*04d8*/ 	.word	0x0000db10


	//   ....[134]....
        /*04dc*/ 	.word	0x0000dc70


	//   ....[135]....
        /*04e0*/ 	.word	0x0000dd10


	//   ....[136]....
        /*04e4*/ 	.word	0x0000dd70


	//   ....[137]....
        /*04e8*/ 	.word	0x0000de10


	//   ....[138]....
        /*04ec*/ 	.word	0x0000de70


	//   ....[139]....
        /*04f0*/ 	.word	0x0000df10


	//   ....[140]....
        /*04f4*/ 	.word	0x0000df70


	//   ....[141]....
        /*04f8*/ 	.word	0x0000e010


	//   ....[142]....
        /*04fc*/ 	.word	0x0000e070


	//   ....[143]....
        /*0500*/ 	.word	0x0000e110


	//   ....[144]....
        /*0504*/ 	.word	0x0000e170


	//   ....[145]....
        /*0508*/ 	.word	0x0000e210


	//   ....[146]....
        /*050c*/ 	.word	0x0000e300


	//   ....[147]....
        /*0510*/ 	.word	0x0000e3b0


	//   ....[148]....
        /*0514*/ 	.word	0x0000e410


	//   ....[149]....
        /*0518*/ 	.word	0x0000e4e0


	//   ....[150]....
        /*051c*/ 	.word	0x0000e540


	//   ....[151]....
        /*0520*/ 	.word	0x0000e620


	//   ....[152]....
        /*0524*/ 	.word	0x0000e680


	//   ....[153]....
        /*0528*/ 	.word	0x0000e760


	//   ....[154]....
        /*052c*/ 	.word	0x0000e7c0


	//   ....[155]....
        /*0530*/ 	.word	0x0000e8a0


	//   ....[156]....
        /*0534*/ 	.word	0x0000e900


	//   ....[157]....
        /*0538*/ 	.word	0x0000e9e0


	//   ....[158]....
        /*053c*/ 	.word	0x0000ead0


	//----- nvinfo : EIATTR_REG_RECONFIG
	.align		4
.L_145:
        /*0540*/ 	.byte	0x01, 0x54
	.zero		2


	//----- nvinfo : EIATTR_SYSCALL_OFFSETS
	.align		4
        /*0544*/ 	.byte	0x04, 0x46
        /*0546*/ 	.short	(.L_147 - .L_146)


	//   ....[0]....
.L_146:
        /*0548*/ 	.word	0x000013f0


	//   ....[1]....
        /*054c*/ 	.word	0x00008ed0


	//   ....[2]....
        /*0550*/ 	.word	0x00009010


	//   ....[3]....
        /*0554*/ 	.word	0x00009100


	//   ....[4]....
        /*0558*/ 	.word	0x00009d10


	//----- nvinfo : EIATTR_MBARRIER_INSTR_OFFSETS
	.align		4
.L_147:
        /*055c*/ 	.byte	0x04, 0x39
        /*055e*/ 	.short	(.L_149 - .L_148)


	//   ....[0]....
.L_148:
        /*0560*/ 	.word	0x00000170
        /*0564*/ 	.word	0x000000ff
        /*0568*/ 	.word	0x00022800
        /*056c*/ 	.short	0x0100
        /*056e*/ 	.byte	0x08
	.zero		1


	//   ....[1]....
        /*0570*/ 	.word	0x00000180
        /*0574*/ 	.word	0x000000ff
        /*0578*/ 	.word	0x00022820
        /*057c*/ 	.short	0x0100
        /*057e*/ 	.byte	0x08
	.zero		1


	//   ....[2]....
        /*0580*/ 	.word	0x00000270
        /*0584*/ 	.word	0x000000ff
        /*0588*/ 	.word	0x00022830
        /*058c*/ 	.short	0x0100
        /*058e*/ 	.byte	0x08
	.zero		1


	//   ....[3]....
        /*0590*/ 	.word	0x00000280
        /*0594*/ 	.word	0x000000ff
        /*0598*/ 	.word	0x00022840
        /*059c*/ 	.short	0x0100
        /*059e*/ 	.byte	0x08
	.zero		1


	//   ....[4]....
        /*05a0*/ 	.word	0x00000290
        /*05a4*/ 	.word	0x000000ff
        /*05a8*/ 	.word	0x00022838
        /*05ac*/ 	.short	0x0100
        /*05ae*/ 	.byte	0x08
	.zero		1


	//   ....[5]....
        /*05b0*/ 	.word	0x000002a0
        /*05b4*/ 	.word	0x000000ff
        /*05b8*/ 	.word	0x00022848
        /*05bc*/ 	.short	0x0100
        /*05be*/ 	.byte	0x08
	.zero		1


	//   ....[6]....
        /*05c0*/ 	.word	0x000003d0
        /*05c4*/ 	.word	0x000000ff
        /*05c8*/ 	.word	0x00022850
        /*05cc*/ 	.short	0x0100
        /*05ce*/ 	.byte	0x08
	.zero		1


	//   ....[7]....
        /*05d0*/ 	.word	0x000003e0
        /*05d4*/ 	.word	0x000000ff
        /*05d8*/ 	.word	0x00022860
        /*05dc*/ 	.short	0x0100
        /*05de*/ 	.byte	0x08
	.zero		1


	//   ....[8]....
        /*05e0*/ 	.word	0x000003f0
        /*05e4*/ 	.word	0x000000ff
        /*05e8*/ 	.word	0x00022858
        /*05ec*/ 	.short	0x0100
        /*05ee*/ 	.byte	0x08
	.zero		1


	//   ....[9]....
        /*05f0*/ 	.word	0x00000400
        /*05f4*/ 	.word	0x000000ff
        /*05f8*/ 	.word	0x00022868
        /*05fc*/ 	.short	0x0100
        /*05fe*/ 	.byte	0x08
	.zero		1


	//   ....[10]....
        /*0600*/ 	.word	0x000004f0
        /*0604*/ 	.word	0x000000ff
        /*0608*/ 	.word	0x00022870
        /*060c*/ 	.short	0x0100
        /*060e*/ 	.byte	0x06
	.zero		1


	//   ....[11]....
        /*0610*/ 	.word	0x00000500
        /*0614*/ 	.word	0x000000ff
        /*0618*/ 	.word	0x00022880
        /*061c*/ 	.short	0x0100
        /*061e*/ 	.byte	0x06
	.zero		1


	//   ....[12]....
        /*0620*/ 	.word	0x00000510
        /*0624*/ 	.word	0x000000ff
        /*0628*/ 	.word	0x00022878
        /*062c*/ 	.short	0x0100
        /*062e*/ 	.byte	0x06
	.zero		1


	//   ....[13]....
        /*0630*/ 	.word	0x00000520
        /*0634*/ 	.word	0x000000ff
        /*0638*/ 	.word	0x00022888
        /*063c*/ 	.short	0x0100
        /*063e*/ 	.byte	0x06
	.zero		1


	//   ....[14]....
        /*0640*/ 	.word	0x00000650
        /*0644*/ 	.word	0x000000ff
        /*0648*/ 	.word	0x00022890
        /*064c*/ 	.short	0x0100
        /*064e*/ 	.byte	0x08
	.zero		1


	//   ....[15]....
        /*0650*/ 	.word	0x00000660
        /*0654*/ 	.word	0x000000ff
        /*0658*/ 	.word	0x000228a0
        /*065c*/ 	.short	0x0100
        /*065e*/ 	.byte	0x08
	.zero		1


	//   ....[16]....
        /*0660*/ 	.word	0x00000670
        /*0664*/ 	.word	0x000000ff
        /*0668*/ 	.word	0x00022898
        /*066c*/ 	.short	0x0100
        /*066e*/ 	.byte	0x08
	.zero		1


	//   ....[17]....
        /*0670*/ 	.word	0x00000680
        /*0674*/ 	.word	0x000000ff
        /*0678*/ 	.word	0x000228a8
        /*067c*/ 	.short	0x0100
        /*067e*/ 	.byte	0x08
	.zero		1


	//   ....[18]....
        /*0680*/ 	.word	0x000007c0
        /*0684*/ 	.word	0x000000ff
        /*0688*/ 	.word	0x000228b0
        /*068c*/ 	.short	0x0100
        /*068e*/ 	.byte	0x08
	.zero		1


	//   ....[19]....
        /*0690*/ 	.word	0x000007d0
        /*0694*/ 	.word	0x000000ff
        /*0698*/ 	.word	0x000228c0
        /*069c*/ 	.short	0x0100
        /*069e*/ 	.byte	0x08
	.zero		1


	//   ....[20]....
        /*06a0*/ 	.word	0x000007e0
        /*06a4*/ 	.word	0x000000ff
        /*06a8*/ 	.word	0x000228b8
        /*06ac*/ 	.short	0x0100
        /*06ae*/ 	.byte	0x08
	.zero		1


	//   ....[21]....
        /*06b0*/ 	.word	0x000007f0
        /*06b4*/ 	.word	0x000000ff
        /*06b8*/ 	.word	0x000228c8
        /*06bc*/ 	.short	0x0100
        /*06be*/ 	.byte	0x08
	.zero		1


	//   ....[22]....
        /*06c0*/ 	.word	0x00001420
        /*06c4*/ 	.word	0x000000ff
        /*06c8*/ 	.word	0x00022800
        /*06cc*/ 	.short	0x010a
        /*06ce*/ 	.byte	0x29
	.zero		1


	//   ....[23]....
        /*06d0*/ 	.word	0x000014b0
        /*06d4*/ 	.word	0x000000ff
        /*06d8*/ 	.word	0x00022830
        /*06dc*/ 	.short	0x010a
        /*06de*/ 	.byte	0x29
	.zero		1


	//   ....[24]....
        /*06e0*/ 	.word	0x000014f0
        /*06e4*/ 	.word	0x000000ff
        /*06e8*/ 	.word	0x00022830
        /*06ec*/ 	.short	0x010a
        /*06ee*/ 	.byte	0x29
	.zero		1


	//   ....[25]....
        /*06f0*/ 	.word	0x00001dd0
        /*06f4*/ 	.word	0x000000ff
        /*06f8*/ 	.word	0x00000000
        /*06fc*/ 	.short	0x0101
        /*06fe*/ 	.byte	0x04
	.zero		1


	//   ....[26]....
        /*0700*/ 	.word	0x00003140
        /*0704*/ 	.word	0x000000ff
        /*0708*/ 	.word	0x00022850
        /*070c*/ 	.short	0x010a
        /*070e*/ 	.byte	0x29
	.zero		1


	//   ....[27]....
        /*0710*/ 	.word	0x00003180
        /*0714*/ 	.word	0x000000ff
        /*0718*/ 	.word	0x00022850
        /*071c*/ 	.short	0x010a
        /*071e*/ 	.byte	0x29
	.zero		1


	//   ....[28]....
        /*0720*/ 	.word	0x000034e0
        /*0724*/ 	.word	0x000000ff
        /*0728*/ 	.word	0x00000000
        /*072c*/ 	.short	0x0101
        /*072e*/ 	.byte	0x04
	.zero		1


	//   ....[29]....
        /*0730*/ 	.word	0x00003650
        /*0734*/ 	.word	0x000000ff
        /*0738*/ 	.word	0x00022830
        /*073c*/ 	.short	0x010a
        /*073e*/ 	.byte	0x1c
	.zero		1


	//   ....[30]....
        /*0740*/ 	.word	0x000036a0
        /*0744*/ 	.word	0x000000ff
        /*0748*/ 	.word	0x00022830
        /*074c*/ 	.short	0x010a
        /*074e*/ 	.byte	0x1c
	.zero		1


	//   ....[31]....
        /*0750*/ 	.word	0x00003c40
        /*0754*/ 	.word	0x000000ff
        /*0758*/ 	.word	0x00000000
        /*075c*/ 	.short	0x0101
        /*075e*/ 	.byte	0x0b
	.zero		1


	//   ....[32]....
        /*0760*/ 	.word	0x00005530
        /*0764*/ 	.word	0x000000ff
        /*0768*/ 	.word	0x00022850
        /*076c*/ 	.short	0x010a
        /*076e*/ 	.byte	0x1c
	.zero		1


	//   ....[33]....
        /*0770*/ 	.word	0x00005580
        /*0774*/ 	.word	0x000000ff
        /*0778*/ 	.word	0x00022850
        /*077c*/ 	.short	0x010a
        /*077e*/ 	.byte	0x1c
	.zero		1


	//   ....[34]....
        /*0780*/ 	.word	0x00005850
        /*0784*/ 	.word	0x000000ff
        /*0788*/ 	.word	0x00000000
        /*078c*/ 	.short	0x0101
        /*078e*/ 	.byte	0x0b
	.zero		1


	//   ....[35]....
        /*0790*/ 	.word	0x00006af0
        /*0794*/ 	.word	0x000000ff
        /*0798*/ 	.word	0x00000000
        /*079c*/ 	.short	0x0101
        /*079e*/ 	.byte	0x04
	.zero		1


	//   ....[36]....
        /*07a0*/ 	.word	0x00009610
        /*07a4*/ 	.word	0x000000ff
        /*07a8*/ 	.word	0x00022840
        /*07ac*/ 	.short	0x010a
        /*07ae*/ 	.byte	0x2b
	.zero		1


	//   ....[37]....
        /*07b0*/ 	.word	0x00009b40
        /*07b4*/ 	.word	0x000000ff
        /*07b8*/ 	.word	0x00022830
        /*07bc*/ 	.short	0x0107
        /*07be*/ 	.byte	0x2b
	.zero		1


	//   ....[38]....
        /*07c0*/ 	.word	0x00009bb0
        /*07c4*/ 	.word	0x000000ff
        /*07c8*/ 	.word	0x00022830
        /*07cc*/ 	.short	0x0101
        /*07ce*/ 	.byte	0x2b
	.zero		1


	//   ....[39]....
        /*07d0*/ 	.word	0x0000a470
        /*07d4*/ 	.word	0x000000ff
        /*07d8*/ 	.word	0x00022800
        /*07dc*/ 	.short	0x0107
        /*07de*/ 	.byte	0x2b
	.zero		1


	//   ....[40]....
        /*07e0*/ 	.word	0x0000a4b0
        /*07e4*/ 	.word	0x000000ff
        /*07e8*/ 	.word	0x00022800
        /*07ec*/ 	.short	0x0101
        /*07ee*/ 	.byte	0x2b
	.zero		1


	//   ....[41]....
        /*07f0*/ 	.word	0x0000a4c0
        /*07f4*/ 	.word	0x000000ff
        /*07f8*/ 	.word	0x00022820
        /*07fc*/ 	.short	0x010a
        /*07fe*/ 	.byte	0x2b
	.zero		1


	//   ....[42]....
        /*0800*/ 	.word	0x0000a510
        /*0804*/ 	.word	0x000000ff
        /*0808*/ 	.word	0x00022860
        /*080c*/ 	.short	0x010a
        /*080e*/ 	.byte	0x2b
	.zero		1


	//   ....[43]....
        /*0810*/ 	.word	0x0000ac40
        /*0814*/ 	.word	0x000000ff
        /*0818*/ 	.word	0x00022850
        /*081c*/ 	.short	0x0107
        /*081e*/ 	.byte	0x2b
	.zero		1


	//   ....[44]....
        /*0820*/ 	.word	0x0000acc0
        /*0824*/ 	.word	0x000000ff
        /*0828*/ 	.word	0x00022850
        /*082c*/ 	.short	0x0101
        /*082e*/ 	.byte	0x2b
	.zero		1


	//   ....[45]....
        /*0830*/ 	.word	0x0000afa0
        /*0834*/ 	.word	0x00000020
        /*0838*/ 	.word	0x00022840
        /*083c*/ 	.short	0x010a
        /*083e*/ 	.byte	0x3f
	.zero		1


	//   ....[46]....
        /*0840*/ 	.word	0x0000b3d0
        /*0844*/ 	.word	0x00000020
        /*0848*/ 	.word	0x00022830
        /*084c*/ 	.short	0x0107
        /*084e*/ 	.byte	0x3f
	.zero		1


	//   ....[47]....
        /*0850*/ 	.word	0x0000b480
        /*0854*/ 	.word	0x00000020
        /*0858*/ 	.word	0x00022830
        /*085c*/ 	.short	0x0101
        /*085e*/ 	.byte	0x3f
	.zero		1


	//   ....[48]....
        /*0860*/ 	.word	0x0000b4b0
        /*0864*/ 	.word	0x00000020
        /*0868*/ 	.word	0x00022860
        /*086c*/ 	.short	0x010a
        /*086e*/ 	.byte	0x3f
	.zero		1


	//   ....[49]....
        /*0870*/ 	.word	0x0000b9f0
        /*0874*/ 	.word	0x00000020
        /*0878*/ 	.word	0x00022850
        /*087c*/ 	.short	0x0107
        /*087e*/ 	.byte	0x3f
	.zero		1


	//   ....[50]....
        /*0880*/ 	.word	0x0000bac0
        /*0884*/ 	.word	0x00000020
        /*0888*/ 	.word	0x00022850
        /*088c*/ 	.short	0x0101
        /*088e*/ 	.byte	0x3f
	.zero		1


	//   ....[51]....
        /*0890*/ 	.word	0x0000bba0
        /*0894*/ 	.word	0x00000004
        /*0898*/ 	.word	0x00022820
        /*089c*/ 	.short	0x010a
        /*089e*/ 	.byte	0x3f
	.zero		1


	//   ....[52]....
        /*08a0*/ 	.word	0x0000bce0
        /*08a4*/ 	.word	0x00000005
        /*08a8*/ 	.word	0x00022840
        /*08ac*/ 	.short	0x010a
        /*08ae*/ 	.byte	0x3f
	.zero		1


	//   ....[53]....
        /*08b0*/ 	.word	0x0000bd80
        /*08b4*/ 	.word	0x00000015
        /*08b8*/ 	.word	0x00022840
        /*08bc*/ 	.short	0x010a
        /*08be*/ 	.byte	0x3f
	.zero		1


	//   ....[54]....
        /*08c0*/ 	.word	0x0000bdc0
        /*08c4*/ 	.word	0x00000005
        /*08c8*/ 	.word	0x00022860
        /*08cc*/ 	.short	0x010a
        /*08ce*/ 	.byte	0x3f
	.zero		1


	//   ....[55]....
        /*08d0*/ 	.word	0x0000be00
        /*08d4*/ 	.word	0x00000015
        /*08d8*/ 	.word	0x00022860
        /*08dc*/ 	.short	0x010a
        /*08de*/ 	.byte	0x3f
	.zero		1


	//   ....[56]....
        /*08e0*/ 	.word	0x0000be70
        /*08e4*/ 	.word	0x00000005
        /*08e8*/ 	.word	0x00022800
        /*08ec*/ 	.short	0x010a
        /*08ee*/ 	.byte	0x3f
	.zero		1


	//   ....[57]....
        /*08f0*/ 	.word	0x0000bed0
        /*08f4*/ 	.word	0x00000005
        /*08f8*/ 	.word	0x00022830
        /*08fc*/ 	.short	0x010a
        /*08fe*/ 	.byte	0x3f
	.zero		1


	//   ....[58]....
        /*0900*/ 	.word	0x0000bf30
        /*0904*/ 	.word	0x00000009
        /*0908*/ 	.word	0x00022850
        /*090c*/ 	.short	0x010a
        /*090e*/ 	.byte	0x3f
	.zero		1


	//   ....[59]....
        /*0910*/ 	.word	0x0000bfa0
        /*0914*/ 	.word	0x00000000
        /*0918*/ 	.word	0x00022830
        /*091c*/ 	.short	0x010a
        /*091e*/ 	.byte	0x3f
	.zero		1


	//   ....[60]....
        /*0920*/ 	.word	0x0000c010
        /*0924*/ 	.word	0x00000008
        /*0928*/ 	.word	0x00022850
        /*092c*/ 	.short	0x010a
        /*092e*/ 	.byte	0x3f
	.zero		1


	//   ....[61]....
        /*0930*/ 	.word	0x0000c0f0
        /*0934*/ 	.word	0x00000003
        /*0938*/ 	.word	0x00022840
        /*093c*/ 	.short	0x010a
        /*093e*/ 	.byte	0x3f
	.zero		1


	//   ....[62]....
        /*0940*/ 	.word	0x0000d160
        /*0944*/ 	.word	0x00000003
        /*0948*/ 	.word	0x00022820
        /*094c*/ 	.short	0x010a
        /*094e*/ 	.byte	0x3f
	.zero		1


	//   ....[63]....
        /*0950*/ 	.word	0x0000d1c0
        /*0954*/ 	.word	0x00000003
        /*0958*/ 	.word	0x00022860
        /*095c*/ 	.short	0x010a
        /*095e*/ 	.byte	0x3f
	.zero		1


	//   ....[64]....
        /*0960*/ 	.word	0x0000dbc0
        /*0964*/ 	.word	0x00000020
        /*0968*/ 	.word	0x00022840
        /*096c*/ 	.short	0x010a
        /*096e*/ 	.byte	0x3f
	.zero		1


	//   ....[65]....
        /*0970*/ 	.word	0x0000e250
        /*0974*/ 	.word	0x00000020
        /*0978*/ 	.word	0x00022860
        /*097c*/ 	.short	0x010a
        /*097e*/ 	.byte	0x3f
	.zero		1


	//   ....[66]....
        /*0980*/ 	.word	0x0000ea20
        /*0984*/ 	.word	0x00000004
        /*0988*/ 	.word	0x00022820
        /*098c*/ 	.short	0x010a
        /*098e*/ 	.byte	0x3f
	.zero		1


	//   ....[67]....
        /*0990*/ 	.word	0x0000eb90
        /*0994*/ 	.word	0x00000005
        /*0998*/ 	.word	0x00022840
        /*099c*/ 	.short	0x010a
        /*099e*/ 	.byte	0x3f
	.zero		1


	//   ....[68]....
        /*09a0*/ 	.word	0x0000ebe0
        /*09a4*/ 	.word	0x00000015
        /*09a8*/ 	.word	0x00022840
        /*09ac*/ 	.short	0x010a
        /*09ae*/ 	.byte	0x3f
	.zero		1


	//   ....[69]....
        /*09b0*/ 	.word	0x0000ec30
        /*09b4*/ 	.word	0x00000005
        /*09b8*/ 	.word	0x00022860
        /*09bc*/ 	.short	0x010a
        /*09be*/ 	.byte	0x3f
	.zero		1


	//----- nvinfo : EIATTR_NUM_MBARRIERS
	.align		4
.L_149:
        /*09c0*/ 	.byte	0x03, 0x38
        /*09c2*/ 	.short	0x0016


	//----- nvinfo : EIATTR_EXIT_INSTR_OFFSETS
	.align		4
        /*09c4*/ 	.byte	0x04, 0x1c
        /*09c6*/ 	.short	(.L_151 - .L_150)


	//   ....[0]....
.L_150:
        /*09c8*/ 	.word	0x0000be50


	//----- nvinfo : EIATTR_MAX_THREADS
	.align		4
.L_151:
        /*09cc*/ 	.byte	0x04, 0x05
        /*09ce*/ 	.short	(.L_153 - .L_152)
.L_152:
        /*09d0*/ 	.word	0x00000180
        /*09d4*/ 	.word	0x00000001
        /*09d8*/ 	.word	0x00000001


	//----- nvinfo : EIATTR_CRS_STACK_SIZE
	.align		4
.L_153:
        /*09dc*/ 	.byte	0x04, 0x1e
        /*09de*/ 	.short	(.L_155 - .L_154)
.L_154:
        /*09e0*/ 	.word	0x00000000


	//----- nvinfo : EIATTR_CBANK_PARAM_SIZE
	.align		4
.L_155:
        /*09e4*/ 	.byte	0x03, 0x19
        /*09e6*/ 	.short	0x0a70


	//----- nvinfo : EIATTR_PARAM_CBANK
	.align		4
        /*09e8*/ 	.byte	0x04, 0x0a
        /*09ea*/ 	.short	(.L_157 - .L_156)
	.align		4
.L_156:
        /*09ec*/ 	.word	index@(.nv.constant0._ZN7cutlass13device_kernelIN5flash11enable_sm90INS1_16FlashAttnFwdSm90INS1_25CollectiveMainloopFwdSm90ILi2EN4cute5tupleIJNS5_1CILi1EEES8_S8_EEENS6_IJNS7_ILi128EEENS7_ILi96EEENS7_ILi64EEEEEELi256ENS_10bfloat16_tEfNS_4arch4Sm90ELb0ELb0ELb1ELb0ELb1ELb0ELb0ELb1ELb0ELb1ELb1ELb0EEENS1_21CollectiveEpilogueFwdINS6_IJSA_NS7_ILi256EEESB_EEES9_SE_SG_Li256ELb0ELb1ELb1ELb0EEENS1_19SingleTileSchedulerILb0ELb1ELb1ELi128EEEEEEEEEvNT_6ParamsE)
        /*09f0*/ 	.short	0x0210
        /*09f2*/ 	.short	0x0a70


	//----- nvinfo : EIATTR_SW_WAR
	.align		4
.L_157:
        /*09f4*/ 	.byte	0x04, 0x36
        /*09f6*/ 	.short	(.L_159 - .L_158)
.L_158:
        /*09f8*/ 	.word	0x00000008
.L_159:


//--------------------- .nv.info._ZN7cutlass13device_kernelIN5flash11enable_sm90INS1_16FlashAttnFwdSm90INS1_25CollectiveMainloopFwdSm90ILi2EN4cute5tupleIJNS5_1CILi1EEES8_S8_EEENS6_IJNS7_ILi128EEENS7_ILi96EEENS7_ILi64EEEEEELi256ENS_10bfloat16_tEfNS_4arch4Sm90ELb0ELb0ELb1ELb0ELb1ELb0ELb1ELb1ELb0ELb1ELb1ELb0EEENS1_21CollectiveEpilogueFwdINS6_IJSA_NS7_ILi256EEESB_EEES9_SE_SG_Li256ELb0ELb1ELb1ELb0EEENS1_19SingleTileSchedulerILb0ELb1ELb1ELi128EEEEEEEEEvNT_6ParamsE --------------------------
	.section	.nv.info._ZN7cutlass13device_kernelIN5flash11enable_sm90INS1_16FlashAttnFwdSm90INS1_25CollectiveMainloopFwdSm90ILi2EN4cute5tupleIJNS5_1CILi1EEES8_S8_EEENS6_IJNS7_ILi128EEENS7_ILi96EEENS7_ILi64EEEEEELi256ENS_10bfloat16_tEfNS_4arch4Sm90ELb0ELb0ELb1ELb0ELb1ELb0ELb1ELb1ELb0ELb1ELb1ELb0EEENS1_21CollectiveEpilogueFwdINS6_IJSA_NS7_ILi256EEESB_EEES9_SE_SG_Li256ELb0ELb1ELb1ELb0EEENS1_19SingleTileSchedulerILb0ELb1ELb1ELi128EEEEEEEEEvNT_6ParamsE,"",@"SHT_CUDA_INFO"
	.sectionflags	@""
	.align	4


	//----- nvinfo : EIATTR_CUDA_API_VERSION
	.align		4
        /*0000*/ 	.byte	0x04, 0x37
        /*0002*/ 	.short	(.L_161 - .L_160)
.L_160:
        /*0004*/ 	.word	0x00000082


	//----- nvinfo : EIATTR_KPARAM_INFO
	.align		4
.L_161:
        /*0008*/ 	.byte	0x04, 0x17
        /*000a*/ 	.short	(.L_163 - .L_162)
.L_162:
        /*000c*/ 	.word	0x00000000
        /*0010*/ 	.short	0x0000
        /*0012*/ 	.short	0x0070
        /*0014*/ 	.byte	0x00, 0xf0, 0x01, 0x2c


	//----- nvinfo : EIATTR_SPARSE_MMA_MASK
	.align		4
.L_163:
        /*0018*/ 	.byte	0x03, 0x50
        /*001a*/ 	.short	0x0000


	//----- nvinfo : EIATTR_MAXREG_COUNT
	.align		4
        /*001c*/ 	.byte	0x03, 0x1b
        /*001e*/ 	.short	0x00a8


	//----- nvinfo : EIATTR_NUM_BARRIERS
	.align		4
        /*0020*/ 	.byte	0x02, 0x4c
        /*0022*/ 	.byte	0x10
	.zero		1


	//----- nvinfo : EIATTR_EXTERNS
	.align		4
        /*0024*/ 	.byte	0x04, 0x0f
        /*0026*/ 	.short	(.L_165 - .L_164)


	//   ....[0]....
	.align		4
.L_164:
        /*0028*/ 	.word	index@(__assertfail)


	//----- nvinfo : EIATTR_ANNOTATIONS
	.align		4
.L_165:
        /*002c*/ 	.byte	0x04, 0x55
        /*002e*/ 	.short	(.L_167 - .L_166)


	//   ....[0]....
.L_166:
        /*0030*/ 	.word	0x00000001
        /*0034*/ 	.byte	0xd0, 0x08, 0x00, 0x00, 0x01, 0x00, 0x00, 0x00, 0x40, 0x0a, 0x00, 0x00, 0x01, 0x00, 0x00, 0x00
        /*0044*/ 	.byte	0xd0, 0x14, 0x00, 0x00, 0x01, 0x00, 0x00, 0x00, 0xc0, 0x74, 0x00, 0x00, 0x01, 0x00, 0x00, 0x00
        /*0054*/ 	.byte	0xd0, 0x96, 0x00, 0x00, 0x01, 0x00, 0x00, 0x00, 0xf0, 0xa7, 0x00, 0x00, 0x01, 0x00, 0x00, 0x00
        /*0064*/ 	.byte	0xb0, 0xdc, 0x00, 0x00


	//----- nvinfo : EIATTR_MERCURY_ISA_VERSION
	.align		4
.L_167:
        /*0068*/ 	.byte	0x03, 0x5f
        /*006a*/ 	.short	0x0101


	//----- nvinfo : EIATTR_INT_WARP_WIDE_INSTR_OFFSETS
	.align		4
        /*006c*/ 	.byte	0x04, 0x31
        /*006e*/ 	.short	(.L_169 - .L_168)


	//   ....[0]....
.L_168:
        /*0070*/ 	.word	0x000000c0


	//   ....[1]....
        /*0074*/ 	.word	0x000000d0


	//   ....[2]....
        /*0078*/ 	.word	0x000000e0


	//   ....[3]....
        /*007c*/ 	.word	0x00000180


	//----- nvinfo : EIATTR_COOP_GROUP_MASK_REGIDS
	.align		4
.L_169:
        /*0080*/ 	.byte	0x04, 0x29
        /*0082*/ 	.short	(.L_171 - .L_170)


	//   ....[0]....
.L_170:
        /*0084*/ 	.word	0xffffffff


	//   ....[1]....
        /*0088*/ 	.word	0xffffffff


	//   ....[2]....
        /*008c*/ 	.word	0xffffffff


	//   ....[3]....
        /*0090*/ 	.word	0xffffffff


	//   ....[4]....
        /*0094*/ 	.word	0xffffffff


	//   ....[5]....
        /*0098*/ 	.word	0xffffffff


	//   ....[6]....
        /*009c*/ 	.word	0xffffffff


	//   ....[7]....
        /*00a0*/ 	.word	0xffffffff


	//   ....[8]....
        /*00a4*/ 	.word	0xffffffff


	//   ....[9]....
        /*00a8*/ 	.word	0xffffffff


	//   ....[10]....
        /*00ac*/ 	.word	0xffffffff


	//   ....[11]....
        /*00b0*/ 	.word	0xffffffff


	//   ....[12]....
        /*00b4*/ 	.word	0xffffffff


	//   ....[13]....
        /*00b8*/ 	.word	0xffffffff


	//   ....[14]....
        /*00bc*/ 	.word	0xffffffff


	//   ....[15]....
        /*00c0*/ 	.word	0xffffffff


	//   ....[16]....
        /*00c4*/ 	.word	0xffffffff


	//   ....[17]....
        /*00c8*/ 	.word	0xffffffff


	//   ....[18]....
        /*00cc*/ 	.word	0xffffffff


	//   ....[19]....
        /*00d0*/ 	.word	0xffffffff


	//   ....[20]....
        /*00d4*/ 	.word	0xffffffff


	//   ....[21]....
        /*00d8*/ 	.word	0xffffffff


	//   ....[22]....
        /*00dc*/ 	.word	0xffffffff


	//   ....[23]....
        /*00e0*/ 	.word	0xffffffff


	//   ....[24]....
        /*00e4*/ 	.word	0xffffffff


	//   ....[25]....
        /*00e8*/ 	.word	0xffffffff


	//   ....[26]....
        /*00ec*/ 	.word	0xffffffff


	//   ....[27]....
        /*00f0*/ 	.word	0xffffffff


	//   ....[28]....
        /*00f4*/ 	.word	0xffffffff


	//   ....[29]....
        /*00f8*/ 	.word	0xffffffff


	//   ....[30]....
        /*00fc*/ 	.word	0xffffffff


	//   ....[31]....
        /*0100*/ 	.word	0xffffffff


	//   ....[32]....
        /*0104*/ 	.word	0xffffffff


	//   ....[33]....
        /*0108*/ 	.word	0xffffffff


	//   ....[34]....
        /*010c*/ 	.word	0xffffffff


	//   ....[35]....
        /*0110*/ 	.word	0xffffffff


	//   ....[36]....
        /*0114*/ 	.word	0xffffffff


	//   ....[37]....
        /*0118*/ 	.word	0xffffffff


	//   ....[38]....
        /*011c*/ 	.word	0xffffffff


	//   ....[39]....
        /*0120*/ 	.word	0xffffffff


	//   ....[40]....
        /*0124*/ 	.word	0xffffffff


	//   ....[41]....
        /*0128*/ 	.word	0xffffffff


	//   ....[42]....
        /*012c*/ 	.word	0xffffffff


	//   ....[43]....
        /*0130*/ 	.word	0xffffffff


	//   ....[44]....
        /*0134*/ 	.word	0xffffffff


	//   ....[45]....
        /*0138*/ 	.word	0xffffffff


	//   ....[46]....
        /*013c*/ 	.word	0xffffffff


	//   ....[47]....
        /*0140*/ 	.word	0xffffffff


	//   ....[48]....
        /*0144*/ 	.word	0xffffffff


	//   ....[49]....
        /*0148*/ 	.word	0xffffffff


	//   ....[50]....
        /*014c*/ 	.word	0xffffffff


	//   ....[51]....
        /*0150*/ 	.word	0xffffffff


	//   ....[52]....
        /*0154*/ 	.word	0xffffffff


	//   ....[53]....
        /*0158*/ 	.word	0xffffffff


	//   ....[54]....
        /*015c*/ 	.word	0xffffffff


	//   ....[55]....
        /*0160*/ 	.word	0xffffffff


	//   ....[56]....
        /*0164*/ 	.word	0xffffffff


	//   ....[57]....
        /*0168*/ 	.word	0xffffffff


	//   ....[58]....
        /*016c*/ 	.word	0xffffffff


	//   ....[59]....
        /*0170*/ 	.word	0xffffffff


	//   ....[60]....
        /*0174*/ 	.word	0xffffffff


	//   ....[61]....
        /*0178*/ 	.word	0xffffffff


	//   ....[62]....
        /*017c*/ 	.word	0xffffffff


	//   ....[63]....
        /*0180*/ 	.word	0xffffffff


	//   ....[64]....
        /*0184*/ 	.word	0xffffffff


	//   ....[65]....
        /*0188*/ 	.word	0xffffffff


	//   ....[66]....
        /*018c*/ 	.word	0xffffffff


	//   ....[67]....
        /*0190*/ 	.word	0xffffffff


	//   ....[68]....
        /*0194*/ 	.word	0xffffffff


	//   ....[69]....
        /*0198*/ 	.word	0xffffffff


	//   ....[70]....
        /*019c*/ 	.word	0xffffffff


	//   ....[71]....
        /*01a0*/ 	.word	0xffffffff


	//   ....[72]....
        /*01a4*/ 	.word	0xffffffff


	//   ....[73]....
        /*01a8*/ 	.word	0xffffffff


	//   ....[74]....
        /*01ac*/ 	.word	0xffffffff


	//   ....[75]....
        /*01b0*/ 	.word	0xffffffff


	//   ....[76]....
        /*01b4*/ 	.word	0xffffffff


	//   ....[77]....
        /*01b8*/ 	.word	0xffffffff


	//   ....[78]....
        /*01bc*/ 	.word	0xffffffff


	//   ....[79]....
        /*01c0*/ 	.word	0xffffffff


	//   ....[80]....
        /*01c4*/ 	.word	0xffffffff


	//   ....[81]....
        /*01c8*/ 	.word	0xffffffff


	//   ....[82]....
        /*01cc*/ 	.word	0xffffffff


	//   ....[83]....
        /*01d0*/ 	.word	0xffffffff


	//   ....[84]....
        /*01d4*/ 	.word	0xffffffff


	//   ....[85]....
        /*01d8*/ 	.word	0xffffffff


	//   ....[86]....
        /*01dc*/ 	.word	0xffffffff


	//   ....[87]....
        /*01e0*/ 	.word	0xffffffff


	//   ....[88]....
        /*01e4*/ 	.word	0xffffffff


	//   ....[89]....
        /*01e8*/ 	.word	0xffffffff


	//   ....[90]....
        /*01ec*/ 	.word	0xffffffff


	//   ....[91]....
        /*01f0*/ 	.word	0xffffffff


	//   ....[92]....
        /*01f4*/ 	.word	0xffffffff


	//   ....[93]....
        /*01f8*/ 	.word	0xffffffff


	//   ....[94]....
        /*01fc*/ 	.word	0xffffffff


	//   ....[95]....
        /*0200*/ 	.word	0xffffffff


	//   ....[96]....
        /*0204*/ 	.word	0xffffffff


	//   ....[97]....
        /*0208*/ 	.word	0xffffffff


	//   ....[98]....
        /*020c*/ 	.word	0xffffffff


	//   ....[99]....
        /*0210*/ 	.word	0xffffffff


	//   ....[100]....
        /*0214*/ 	.word	0xffffffff


	//   ....[101]....
        /*0218*/ 	.word	0xffffffff


	//   ....[102]....
        /*021c*/ 	.word	0xffffffff


	//   ....[103]....
        /*0220*/ 	.word	0xffffffff


	//   ....[104]....
        /*0224*/ 	.word	0xffffffff


	//   ....[105]....
        /*0228*/ 	.word	0xffffffff


	//   ....[106]....
        /*022c*/ 	.word	0xffffffff


	//   ....[107]....
        /*0230*/ 	.word	0xffffffff


	//   ....[108]....
        /*0234*/ 	.word	0xffffffff


	//   ....[109]....
        /*0238*/ 	.word	0x0500000f


	//   ....[110]....
        /*023c*/ 	.word	0x0500000f


	//   ....[111]....
        /*0240*/ 	.word	0x0500000f


	//   ....[112]....
        /*0244*/ 	.word	0x0500000f


	//   ....[113]....
        /*0248*/ 	.word	0x0500000f


	//   ....[114]....
        /*024c*/ 	.word	0x0500000f


	//   ....[115]....
        /*0250*/ 	.word	0x0500000f


	//   ....[116]....
        /*0254*/ 	.word	0x0500000f


	//   ....[117]....
        /*0258*/ 	.word	0x0500000f


	//   ....[118]....
        /*025c*/ 	.word	0x0500000f


	//   ....[119]....
        /*0260*/ 	.word	0x0500000f


	//   ....[120]....
        /*0264*/ 	.word	0x0500000f


	//   ....[121]....
        /*0268*/ 	.word	0x0500000f


	//   ....[122]....
        /*026c*/ 	.word	0x0500000f


	//   ....[123]....
        /*0270*/ 	.word	0x0500000f


	//   ....[124]....
        /*0274*/ 	.word	0x0500000f


	//   ....[125]....
        /*0278*/ 	.word	0x0500000f


	//   ....[126]....
        /*027c*/ 	.word	0x0500000f


	//   ....[127]....
        /*0280*/ 	.word	0x0500000f


	//   ....[128]....
        /*0284*/ 	.word	0x0500000f


	//   ....[129]....
        /*0288*/ 	.word	0x0500000f


	//   ....[130]....
        /*028c*/ 	.word	0x0500000f


	//   ....[131]....
        /*0290*/ 	.word	0x0500000f


	//   ....[132]....
        /*0294*/ 	.word	0x0500000f


	//   ....[133]....
        /*0298*/ 	.word	0x0500000f


	//   ....[134]....
        /*029c*/ 	.word	0x0500000f


	//   ....[135]....
        /*02a0*/ 	.word	0x0500000f


	//   ....[136]....
        /*02a4*/ 	.word	0x0500000f


	//   ....[137]....
        /*02a8*/ 	.word	0x0500000f


	//   ....[138]....
        /*02ac*/ 	.word	0x0500000f


	//   ....[139]....
        /*02b0*/ 	.word	0x0500000f


	//   ....[140]....
        /*02b4*/ 	.word	0x0500000f


	//   ....[141]....
        /*02b8*/ 	.word	0x0500000f


	//   ....[142]....
        /*02bc*/ 	.word	0x0500000f


	//   ....[143]....
        /*02c0*/ 	.word	0x0500000f


	//   ....[144]....
        /*02c4*/ 	.word	0x0500000f


	//   ....[145]....
        /*02c8*/ 	.word	0x0500000f


	//   ....[146]....
        /*02cc*/ 	.word	0x0500000f


	//   ....[147]....
        /*02d0*/ 	.word	0x0500000f


	//   ....[148]....
        /*02d4*/ 	.word	0x0500000f


	//   ....[149]....
        /*02d8*/ 	.word	0x0500000f


	//   ....[150]....
        /*02dc*/ 	.word	0x0500000f


	//   ....[151]....
        /*02e0*/ 	.word	0x0500000f


	//   ....[152]....
        /*02e4*/ 	.word	0x0500000f


	//   ....[153]....
        /*02e8*/ 	.word	0x0500000f


	//   ....[154]....
        /*02ec*/ 	.word	0x0500000f


	//   ....[155]....
        /*02f0*/ 	.word	0x0500000f


	//   ....[156]....
        /*02f4*/ 	.word	0x0500000f


	//   ....[157]....
        /*02f8*/ 	.word	0x0500000f


	//   ....[158]....
        /*02fc*/ 	.word	0x0500000f


	//   ....[159]....
        /*0300*/ 	.word	0x0500000f


	//   ....[160]....
        /*0304*/ 	.word	0x0500000f


	//   ....[161]....
        /*0308*/ 	.word	0x0500000f


	//   ....[162]....
        /*030c*/ 	.word	0x0500000f


	//   ....[163]....
        /*0310*/ 	.word	0x0500000f


	//   ....[164]....
        /*0314*/ 	.word	0x0500000f


	//   ....[165]....
        /*0318*/ 	.word	0x0500000f


	//   ....[166]....
        /*031c*/ 	.word	0x0500000f


	//   ....[167]....
        /*0320*/ 	.word	0x0500000f


	//   ....[168]....
        /*0324*/ 	.word	0x0500000f


	//   ....[169]....
        /*0328*/ 	.word	0x0500000f


	//   ....[170]....
        /*032c*/ 	.word	0x0500000f


	//   ....[171]....
        /*0330*/ 	.word	0x0500000f


	//   ....[172]....
        /*0334*/ 	.word	0x0500000f


	//   ....[173]....
        /*0338*/ 	.word	0x0500000f


	//   ....[174]....
        /*033c*/ 	.word	0x0500000f


	//   ....[175]....
        /*0340*/ 	.word	0x0500000f


	//   ....[176]....
        /*0344*/ 	.word	0x0500000f


	//   ....[177]....
        /*0348*/ 	.word	0x0500000f


	//   ....[178]....
        /*034c*/ 	.word	0x0500000f


	//   ....[179]....
        /*0350*/ 	.word	0x0500000f


	//   ....[180]....
        /*0354*/ 	.word	0x0500000f


	//   ....[181]....
        /*0358*/ 	.word	0x0500000f


	//   ....[182]....
        /*035c*/ 	.word	0x0500000f


	//   ....[183]....
        /*0360*/ 	.word	0x0500000f


	//   ....[184]....
        /*0364*/ 	.word	0x0500000f


	//   ....[185]....
        /*0368*/ 	.word	0x0500000f


	//   ....[186]....
        /*036c*/ 	.word	0x0500000f


	//   ....[187]....
        /*0370*/ 	.word	0x0500000f


	//   ....[188]....
        /*0374*/ 	.word	0x0500000f


	//   ....[189]....
        /*0378*/ 	.word	0x0500000f


	//   ....[190]....
        /*037c*/ 	.word	0x0500000f


	//----- nvinfo : EIATTR_COOP_GROUP_INSTR_OFFSETS
	.align		4
.L_171:
        /*0380*/ 	.byte	0x04, 0x28
        /*0382*/ 	.short	(.L_173 - .L_172)


	//   ....[0]....
.L_172:
        /*0384*/ 	.word	0x00000080


	//   ....[1]....
        /*0388*/ 	.word	0x00000090


	//   ....[2]....
        /*038c*/ 	.word	0x000002f0


	//   ....[3]....
        /*0390*/ 	.word	0x00000450


	//   ....[4]....
        /*0394*/ 	.word	0x00000570


	//   ....[5]....
        /*0398*/ 	.word	0x000006d0


	//   ....[6]....
        /*039c*/ 	.word	0x000012c0


	//   ....[7]....
        /*03a0*/ 	.word	0x00003160


	//   ....[8]....
        /*03a4*/ 	.word	0x000031a0


	//   ....[9]....
        /*03a8*/ 	.word	0x000031c0


	//   ....[10]....
        /*03ac*/ 	.word	0x000031e0


	//   ....[11]....
        /*03b0*/ 	.word	0x000054c0


	//   ....[12]....
        /*03b4*/ 	.word	0x00005510


	//   ....[13]....
        /*03b8*/ 	.word	0x00005530


	//   ....[14]....
        /*03bc*/ 	.word	0x00005550


	//   ....[15]....
        /*03c0*/ 	.word	0x00006ae0


	//   ....[16]....
        /*03c4*/ 	.word	0x00006b30


	//   ....[17]....
        /*03c8*/ 	.word	0x00006b50


	//   ....[18]....
        /*03cc*/ 	.word	0x00006b70


	//   ....[19]....
        /*03d0*/ 	.word	0x00007c50


	//   ....[20]....
        /*03d4*/ 	.word	0x00007ca0


	//   ....[21]....
        /*03d8*/ 	.word	0x00007ce0


	//   ....[22]....
        /*03dc*/ 	.word	0x00007d10


	//   ....[23]....
        /*03e0*/ 	.word	0x00007d50


	//   ....[24]....
        /*03e4*/ 	.word	0x00007d70


	//   ....[25]....
        /*03e8*/ 	.word	0x000089e0


	//   ....[26]....
        /*03ec*/ 	.word	0x000089f0


	//   ....[27]....
        /*03f0*/ 	.word	0x00009a30


	//   ....[28]....
        /*03f4*/ 	.word	0x0000aba0


	//   ....[29]....
        /*03f8*/ 	.word	0x0000abc0


	//   ....[30]....
        /*03fc*/ 	.word	0x0000abe0


	//   ....[31]....
        /*0400*/ 	.word	0x0000ac00


	//   ....[32]....
        /*0404*/ 	.word	0x0000ac50


	//   ....[33]....
        /*0408*/ 	.word	0x0000ac70


	//   ....[34]....
        /*040c*/ 	.word	0x0000acc0


	//   ....[35]....
        /*0410*/ 	.word	0x0000ace0


	//   ....[36]....
        /*0414*/ 	.word	0x0000ad30


	//   ....[37]....
        /*0418*/ 	.word	0x0000ad50


	//   ....[38]....
        /*041c*/ 	.word	0x0000ada0


	//   ....[39]....
        /*0420*/ 	.word	0x0000adc0


	//   ....[40]....
        /*0424*/ 	.word	0x0000b340


	//   ....[41]....
        /*0428*/ 	.word	0x0000b380


	//   ....[42]....
        /*042c*/ 	.word	0x0000b3a0


	//   ....[43]....
        /*0430*/ 	.word	0x0000b3c0


	//   ....[44]....
        /*0434*/ 	.word	0x0000b3d0


	//   ....[45]....
        /*0438*/ 	.word	0x0000b460


	//   ....[46]....
        /*043c*/ 	.word	0x0000b4a0


	//   ....[47]....
        /*0440*/ 	.word	0x0000b520


	//   ....[48]....
        /*0444*/ 	.word	0x0000b550


	//   ....[49]....
        /*0448*/ 	.word	0x0000b590


	//   ....[50]....
        /*044c*/ 	.word	0x0000b5c0


	//   ....[51]....
        /*0450*/ 	.word	0x0000b630


	//   ....[52]....
        /*0454*/ 	.word	0x0000b660


	//   ....[53]....
        /*0458*/ 	.word	0x0000b690


	//   ....[54]....
        /*045c*/ 	.word	0x0000b710


	//   ....[55]....
        /*0460*/ 	.word	0x0000b7d0


	//   ....[56]....
        /*0464*/ 	.word	0x0000bda0


	//   ....[57]....
        /*0468*/ 	.word	0x0000bdd0


	//   ....[58]....
        /*046c*/ 	.word	0x0000be50


	//   ....[59]....
        /*0470*/ 	.word	0x0000beb0


	//   ....[60]....
        /*0474*/ 	.word	0x0000bef0


	//   ....[61]....
        /*0478*/ 	.word	0x0000bf20


	//   ....[62]....
        /*047c*/ 	.word	0x0000bfd0


	//   ....[63]....
        /*0480*/ 	.word	0x0000bff0


	//   ....[64]....
        /*0484*/ 	.word	0x0000c0c0


	//   ....[65]....
        /*0488*/ 	.word	0x0000c0d0


	//   ....[66]....
        /*048c*/ 	.word	0x0000c170


	//   ....[67]....
        /*0490*/ 	.word	0x0000c1a0


	//   ....[68]....
        /*0494*/ 	.word	0x0000c230


	//   ....[69]....
        /*0498*/ 	.word	0x0000c260


	//   ....[70]....
        /*049c*/ 	.word	0x0000c2f0


	//   ....[71]....
        /*04a0*/ 	.word	0x0000c340


	//   ....[72]....
        /*04a4*/ 	.word	0x0000c700


	//   ....[73]....
        /*04a8*/ 	.word	0x0000c730


	//   ....[74]....
        /*04ac*/ 	.word	0x0000c760


	//   ....[75]....
        /*04b0*/ 	.word	0x0000c780


	//   ....[76]....
        /*04b4*/ 	.word	0x0000c7a0


	//   ....[77]....
        /*04b8*/ 	.word	0x0000c7d0


	//   ....[78]....
        /*04bc*/ 	.word	0x0000c7f0


	//   ....[79]....
        /*04c0*/ 	.word	0x0000c810


	//   ....[80]....
        /*04c4*/ 	.word	0x0000c8a0


	//   ....[81]....
        /*04c8*/ 	.word	0x0000c8c0


	//   ....[82]....
        /*04cc*/ 	.word	0x0000c8f0


	//   ....[83]....
        /*04d0*/ 	.word	0x0000c9a0


	//   ....[84]....
        /*04d4*/ 	.word	0x0000d1c0


	//   ....[85]....
        /*04d8*/ 	.word	0x0000d1e0


	//   ....[86]....
        /*04dc*/ 	.word	0x0000d1f0


	//   ....[87]....
        /*04e0*/ 	.word	0x0000d200


	//   ....[88]....
        /*04e4*/ 	.word	0x0000d220


	//   ....[89]....
        /*04e8*/ 	.word	0x0000d240


	//   ....[90]....
        /*04ec*/ 	.word	0x0000d270


	//   ....[91]....
        /*04f0*/ 	.word	0x0000d2b0


	//   ....[92]....
        /*04f4*/ 	.word	0x0000d2d0


	//   ....[93]....
        /*04f8*/ 	.word	0x0000d300


	//   ....[94]....
        /*04fc*/ 	.word	0x0000d320


	//   ....[95]....
        /*0500*/ 	.word	0x0000d350


	//   ....[96]....
        /*0504*/ 	.word	0x0000d6b0


	//   ....[97]....
        /*0508*/ 	.word	0x0000d6d0


	//   ....[98]....
        /*050c*/ 	.word	0x0000d6e0


	//   ....[99]....
        /*0510*/ 	.word	0x0000d6f0


	//   ....[100]....
        /*0514*/ 	.word	0x0000d700


	//   ....[101]....
        /*0518*/ 	.word	0x0000d720


	//   ....[102]....
        /*051c*/ 	.word	0x0000d790


	//   ....[103]....
        /*0520*/ 	.word	0x0000d7b0


	//   ....[104]....
        /*0524*/ 	.word	0x0000d810


	//   ....[105]....
        /*0528*/ 	.word	0x0000d820


	//   ....[106]....
        /*052c*/ 	.word	0x0000d890


	//   ....[107]....
        /*0530*/ 	.word	0x0000d910


	//   ....[108]....
        /*0534*/ 	.word	0x0000dc40


	//   ....[109]....
        /*0538*/ 	.word	0x0000e1a0


	//   ....[110]....
        /*053c*/ 	.word	0x0000e290


	//   ....[111]....
        /*0540*/ 	.word	0x0000e330


	//   ....[112]....
        /*0544*/ 	.word	0x0000e390


	//   ....[113]....
        /*0548*/ 	.word	0x0000e450


	//   ....[114]....
        /*054c*/ 	.word	0x0000e4b0


	//   ....[115]....
        /*0550*/ 	.word	0x0000e570


	//   ....[116]....
        /*0554*/ 	.word	0x0000e5d0


	//   ....[117]....
        /*0558*/ 	.word	0x0000e690


	//   ....[118]....
        /*055c*/ 	.word	0x0000e6f0


	//   ....[119]....
        /*0560*/ 	.word	0x0000e7b0


	//   ....[120]....
        /*0564*/ 	.word	0x0000e810


	//   ....[121]....
        /*0568*/ 	.word	0x0000e8b0


	//   ....[122]....
        /*056c*/ 	.word	0x0000e940


	//   ....[123]....
        /*0570*/ 	.word	0x0000e990


	//   ....[124]....
        /*0574*/ 	.word	0x0000ea60


	//   ....[125]....
        /*0578*/ 	.word	0x0000eb50


	//   ....[126]....
        /*057c*/ 	.word	0x0000ec60


	//   ....[127]....
        /*0580*/ 	.word	0x0000ece0


	//   ....[128]....
        /*0584*/ 	.word	0x0000ed80


	//   ....[129]....
        /*0588*/ 	.word	0x0000ee50


	//   ....[130]....
        /*058c*/ 	.word	0x0000ef70


	//   ....[131]....
        /*0590*/ 	.word	0x0000efd0


	//   ....[132]....
        /*0594*/ 	.word	0x0000f030


	//   ....[133]....
        /*0598*/ 	.word	0x0000f130


	//   ....[134]....
        /*059c*/ 	.word	0x0000f1c0


	//   ....[135]....
        /*05a0*/ 	.word	0x0000f2a0


	//   ....[136]....
        /*05a4*/ 	.word	0x0000f3b0


	//   ....[137]....
        /*05a8*/ 	.word	0x0000f400


	//   ....[138]....
        /*05ac*/ 	.word	0x0000f490


	//   ....[139]....
        /*05b0*/ 	.word	0x0000f530


	//   ....[140]....
        /*05b4*/ 	.word	0x0000f5c0


	//   ....[141]....
        /*05b8*/ 	.word	0x0000f690


	//   ....[142]....
        /*05bc*/ 	.word	0x0000f7c0


	//   ....[143]....
        /*05c0*/ 	.word	0x0000f810


	//   ....[144]....
        /*05c4*/ 	.word	0x0000f890


	//   ....[145]....
        /*05c8*/ 	.word	0x0000f970


	//   ....[146]....
        /*05cc*/ 	.word	0x0000faa0


	//   ....[147]....
        /*05d0*/ 	.word	0x0000faf0


	//   ....[148]....
        /*05d4*/ 	.word	0x0000fb60


	//   ....[149]....
        /*05d8*/ 	.word	0x0000fc50


	//   ....[150]....
        /*05dc*/ 	.word	0x0000fd80


	//   ....[151]....
        /*05e0*/ 	.word	0x0000fdd0


	//   ....[152]....
        /*05e4*/ 	.word	0x0000fe50


	//   ....[153]....
        /*05e8*/ 	.word	0x0000ff20


	//   ....[154]....
        /*05ec*/ 	.word	0x00010070


	//   ....[155]....
        /*05f0*/ 	.word	0x00010140


	//   ....[156]....
        /*05f4*/ 	.word	0x000101d0


	//   ....[157]....
        /*05f8*/ 	.word	0x00010290


	//   ....[158]....
        /*05fc*/ 	.word	0x00010370


	//   ....[159]....
        /*0600*/ 	.word	0x00010430


	//   ....[160]....
        /*0604*/ 	.word	0x00010510


	//   ....[161]....
        /*0608*/ 	.word	0x000105d0


	//   ....[162]....
        /*060c*/ 	.word	0x000106b0


	//   ....[163]....
        /*0610*/ 	.word	0x00010770


	//   ....[164]....
        /*0614*/ 	.word	0x00010850


	//   ....[165]....
        /*0618*/ 	.word	0x00010910


	//   ....[166]....
        /*061c*/ 	.word	0x00010a70


	//   ....[167]....
        /*0620*/ 	.word	0x00010b10


	//   ....[168]....
        /*0624*/ 	.word	0x00010b70


	//   ....[169]....
        /*0628*/ 	.word	0x00010c10


	//   ....[170]....
        /*062c*/ 	.word	0x00010c70


	//   ....[171]....
        /*0630*/ 	.word	0x00010d10


	//   ....[172]....
        /*0634*/ 	.word	0x00010d70


	//   ....[173]....
        /*0638*/ 	.word	0x00010e10


	//   ....[174]....
        /*063c*/ 	.word	0x00010e70


	//   ....[175]....
        /*0640*/ 	.word	0x00010f10


	//   ....[176]....
        /*0644*/ 	.word	0x00010f70


	//   ....[177]....
        /*0648*/ 	.word	0x00011010


	//   ....[178]....
        /*064c*/ 	.word	0x000110f0


	//   ....[179]....
        /*0650*/ 	.word	0x00011190


	//   ....[180]....
        /*0654*/ 	.word	0x00011200


	//   ....[181]....
        /*0658*/ 	.word	0x000112d0


	//   ....[182]....
        /*065c*/ 	.word	0x00011330


	//   ....[183]....
        /*0660*/ 	.word	0x00011400


	//   ....[184]....
        /*0664*/ 	.word	0x00011460


	//   ....[185]....
        /*0668*/ 	.word	0x00011530


	//   ....[186]....
        /*066c*/ 	.word	0x00011590


	//   ....[187]....
        /*0670*/ 	.word	0x00011660


	//   ....[188]....
        /*0674*/ 	.word	0x000116c0


	//   ....[189]....
        /*0678*/ 	.word	0x00011790


	//   ....[190]....
        /*067c*/ 	.word	0x000118a0


	//----- nvinfo : EIATTR_REG_RECONFIG
	.align		4
.L_173:
        /*0680*/ 	.byte	0x01, 0x54
	.zero		2


	//----- nvinfo : EIATTR_SYSCALL_OFFSETS
	.align		4
        /*0684*/ 	.byte	0x04, 0x46
        /*0686*/ 	.short	(.L_175 - .L_174)


	//   ....[0]....
.L_174:
        /*0688*/ 	.word	0x00001460


	//   ....[1]....
        /*068c*/ 	.word	0x0000a1b0


	//   ....[2]....
        /*0690*/ 	.word	0x0000a2f0


	//   ....[3]....
        /*0694*/ 	.word	0x0000a3e0


	//   ....[4]....
        /*0698*/ 	.word	0x0000b040


	//   ....[5]....
        /*069c*/ 	.word	0x0000bad0


	//----- nvinfo : EIATTR_MBARRIER_INSTR_OFFSETS
	.align		4
.L_175:
        /*06a0*/ 	.byte	0x04, 0x39
        /*06a2*/ 	.short	(.L_177 - .L_176)


	//   ....[0]....
.L_176:
        /*06a4*/ 	.word	0x00000190
        /*06a8*/ 	.word	0x000000ff
        /*06ac*/ 	.word	0x00032400
        /*06b0*/ 	.short	0x0100
        /*06b2*/ 	.byte	0x08
	.zero		1


	//   ....[1]....
        /*06b4*/ 	.word	0x000001a0
        /*06b8*/ 	.word	0x000000ff
        /*06bc*/ 	.word	0x00032410
        /*06c0*/ 	.short	0x0100
        /*06c2*/ 	.byte	0x08
	.zero		1


	//   ....[2]....
        /*06c4*/ 	.word	0x000001b0
        /*06c8*/ 	.word	0x000000ff
        /*06cc*/ 	.word	0x00032420
        /*06d0*/ 	.short	0x0100
        /*06d2*/ 	.byte	0x08
	.zero		1


	//   ....[3]....
        /*06d4*/ 	.word	0x000002a0
        /*06d8*/ 	.word	0x000000ff
        /*06dc*/ 	.word	0x00032430
        /*06e0*/ 	.short	0x0100
        /*06e2*/ 	.byte	0x08
	.zero		1


	//   ....[4]....
        /*06e4*/ 	.word	0x000002b0
        /*06e8*/ 	.word	0x000000ff
        /*06ec*/ 	.word	0x00032440
        /*06f0*/ 	.short	0x0100
        /*06f2*/ 	.byte	0x08
	.zero		1


	//   ....[5]....
        /*06f4*/ 	.word	0x000002c0
        /*06f8*/ 	.word	0x000000ff
        /*06fc*/ 	.word	0x00032438
        /*0700*/ 	.short	0x0100
        /*0702*/ 	.byte	0x08
	.zero		1


	//   ....[6]....
        /*0704*/ 	.word	0x000002d0
        /*0708*/ 	.word	0x000000ff
        /*070c*/ 	.word	0x00032448
        /*0710*/ 	.short	0x0100
        /*0712*/ 	.byte	0x08
	.zero		1


	//   ....[7]....
        /*0714*/ 	.word	0x00000400
        /*0718*/ 	.word	0x000000ff
        /*071c*/ 	.word	0x00032450
        /*0720*/ 	.short	0x0100
        /*0722*/ 	.byte	0x08
	.zero		1


	//   ....[8]....
        /*0724*/ 	.word	0x00000410
        /*0728*/ 	.word	0x000000ff
        /*072c*/ 	.word	0x00032460
        /*0730*/ 	.short	0x0100
        /*0732*/ 	.byte	0x08
	.zero		1


	//   ....[9]....
        /*0734*/ 	.word	0x00000420
        /*0738*/ 	.word	0x000000ff
        /*073c*/ 	.word	0x00032458
        /*0740*/ 	.short	0x0100
        /*0742*/ 	.byte	0x08
	.zero		1


	//   ....[10]....
        /*0744*/ 	.word	0x00000430
        /*0748*/ 	.word	0x000000ff
        /*074c*/ 	.word	0x00032468
        /*0750*/ 	.short	0x0100
        /*0752*/ 	.byte	0x08
	.zero		1


	//   ....[11]....
        /*0754*/ 	.word	0x00000520
        /*0758*/ 	.word	0x000000ff
        /*075c*/ 	.word	0x00032470
        /*0760*/ 	.short	0x0100
        /*0762*/ 	.byte	0x06
	.zero		1


	//   ....[12]....
        /*0764*/ 	.word	0x00000530
        /*0768*/ 	.word	0x000000ff
        /*076c*/ 	.word	0x00032480
        /*0770*/ 	.short	0x0100
        /*0772*/ 	.byte	0x06
	.zero		1


	//   ....[13]....
        /*0774*/ 	.word	0x00000540
        /*0778*/ 	.word	0x000000ff
        /*077c*/ 	.word	0x00032478
        /*0780*/ 	.short	0x0100
        /*0782*/ 	.byte	0x06
	.zero		1


	//   ....[14]....
        /*0784*/ 	.word	0x00000550
        /*0788*/ 	.word	0x000000ff
        /*078c*/ 	.word	0x00032488
        /*0790*/ 	.short	0x0100
        /*0792*/ 	.byte	0x06
	.zero		1


	//   ....[15]....
        /*0794*/ 	.word	0x00000680
        /*0798*/ 	.word	0x000000ff
        /*079c*/ 	.word	0x00032490
        /*07a0*/ 	.short	0x0100
        /*07a2*/ 	.byte	0x08
	.zero		1


	//   ....[16]....
        /*07a4*/ 	.word	0x00000690
        /*07a8*/ 	.word	0x000000ff
        /*07ac*/ 	.word	0x000324a0
        /*07b0*/ 	.short	0x0100
        /*07b2*/ 	.byte	0x08
	.zero		1


	//   ....[17]....
        /*07b4*/ 	.word	0x000006a0
        /*07b8*/ 	.word	0x000000ff
        /*07bc*/ 	.word	0x00032498
        /*07c0*/ 	.short	0x0100
        /*07c2*/ 	.byte	0x08
	.zero		1


	//   ....[18]....
        /*07c4*/ 	.word	0x000006b0
        /*07c8*/ 	.word	0x000000ff
        /*07cc*/ 	.word	0x000324a8
        /*07d0*/ 	.short	0x0100
        /*07d2*/ 	.byte	0x08
	.zero		1


	//   ....[19]....
        /*07d4*/ 	.word	0x000007f0
        /*07d8*/ 	.word	0x000000ff
        /*07dc*/ 	.word	0x000324b0
        /*07e0*/ 	.short	0x0100
        /*07e2*/ 	.byte	0x08
	.zero		1


	//   ....[20]....
        /*07e4*/ 	.word	0x00000800
        /*07e8*/ 	.word	0x000000ff
        /*07ec*/ 	.word	0x000324c0
        /*07f0*/ 	.short	0x0100
        /*07f2*/ 	.byte	0x08
	.zero		1


	//   ....[21]....
        /*07f4*/ 	.word	0x00000810
        /*07f8*/ 	.word	0x000000ff
        /*07fc*/ 	.word	0x000324b8
        /*0800*/ 	.short	0x0100
        /*0802*/ 	.byte	0x08
	.zero		1


	//   ....[22]....
        /*0804*/ 	.word	0x00000820
        /*0808*/ 	.word	0x000000ff
        /*080c*/ 	.word	0x000324c8
        /*0810*/ 	.short	0x0100
        /*0812*/ 	.byte	0x08
	.zero		1


	//   ....[23]....
        /*0814*/ 	.word	0x000014a0
        /*0818*/ 	.word	0x000000ff
        /*081c*/ 	.word	0x00032400
        /*0820*/ 	.short	0x010a
        /*0822*/ 	.byte	0x04
	.zero		1


	//   ....[24]....
        /*0824*/ 	.word	0x00001560
        /*0828*/ 	.word	0x000000ff
        /*082c*/ 	.word	0x00032430
        /*0830*/ 	.short	0x010a
        /*0832*/ 	.byte	0x04
	.zero		1


	//   ....[25]....
        /*0834*/ 	.word	0x000015b0
        /*0838*/ 	.word	0x000000ff
        /*083c*/ 	.word	0x00032430
        /*0840*/ 	.short	0x010a
        /*0842*/ 	.byte	0x04
	.zero		1


	//   ....[26]....
        /*0844*/ 	.word	0x00001930
        /*0848*/ 	.word	0x000000ff
        /*084c*/ 	.word	0x00032410
        /*0850*/ 	.short	0x010a
        /*0852*/ 	.byte	0x09
	.zero		1


	//   ....[27]....
        /*0854*/ 	.word	0x00001980
        /*0858*/ 	.word	0x000000ff
        /*085c*/ 	.word	0x00032450
        /*0860*/ 	.short	0x010a
        /*0862*/ 	.byte	0x04
	.zero		1


	//   ....[28]....
        /*0864*/ 	.word	0x000019d0
        /*0868*/ 	.word	0x000000ff
        /*086c*/ 	.word	0x00032450
        /*0870*/ 	.short	0x010a
        /*0872*/ 	.byte	0x04
	.zero		1


	//   ....[29]....
        /*0874*/ 	.word	0x00002a40
        /*0878*/ 	.word	0x000000ff
        /*087c*/ 	.word	0x00000000
        /*0880*/ 	.short	0x0101
        /*0882*/ 	.byte	0x0a
	.zero		1


	//   ....[30]....
        /*0884*/ 	.word	0x00003f30
        /*0888*/ 	.word	0x000000ff
        /*088c*/ 	.word	0x00000000
        /*0890*/ 	.short	0x0101
        /*0892*/ 	.byte	0x07
	.zero		1


	//   ....[31]....
        /*0894*/ 	.word	0x000040b0
        /*0898*/ 	.word	0x000000ff
        /*089c*/ 	.word	0x00032430
        /*08a0*/ 	.short	0x010a
        /*08a2*/ 	.byte	0x3c
	.zero		1


	//   ....[32]....
        /*08a4*/ 	.word	0x000040f0
        /*08a8*/ 	.word	0x000000ff
        /*08ac*/ 	.word	0x00032430
        /*08b0*/ 	.short	0x010a
        /*08b2*/ 	.byte	0x3c
	.zero		1


	//   ....[33]....
        /*08b4*/ 	.word	0x00004440
        /*08b8*/ 	.word	0x000000ff
        /*08bc*/ 	.word	0x00032450
        /*08c0*/ 	.short	0x010a
        /*08c2*/ 	.byte	0x3c
	.zero		1


	//   ....[34]....
        /*08c4*/ 	.word	0x00004480
        /*08c8*/ 	.word	0x000000ff
        /*08cc*/ 	.word	0x00032450
        /*08d0*/ 	.short	0x010a
        /*08d2*/ 	.byte	0x3c
	.zero		1


	//   ....[35]....
        /*08d4*/ 	.word	0x00004f20
        /*08d8*/ 	.word	0x000000ff
        /*08dc*/ 	.word	0x00000000
        /*08e0*/ 	.short	0x0101
        /*08e2*/ 	.byte	0x0a
	.zero		1


	//   ....[36]....
        /*08e4*/ 	.word	0x00006ac0
        /*08e8*/ 	.word	0x000000ff
        /*08ec*/ 	.word	0x00000000
        /*08f0*/ 	.short	0x0101
        /*08f2*/ 	.byte	0x3c
	.zero		1


	//   ....[37]....
        /*08f4*/ 	.word	0x00007d90
        /*08f8*/ 	.word	0x000000ff
        /*08fc*/ 	.word	0x00000000
        /*0900*/ 	.short	0x0101
        /*0902*/ 	.byte	0x04
	.zero		1


	//   ....[38]....
        /*0904*/ 	.word	0x0000a940
        /*0908*/ 	.word	0x000000ff
        /*090c*/ 	.word	0x00032440
        /*0910*/ 	.short	0x010a
        /*0912*/ 	.byte	0x2a
	.zero		1


	//   ....[39]....
        /*0914*/ 	.word	0x0000ae60
        /*0918*/ 	.word	0x000000ff
        /*091c*/ 	.word	0x00032430
        /*0920*/ 	.short	0x0107
        /*0922*/ 	.byte	0x2a
	.zero		1


	//   ....[40]....
        /*0924*/ 	.word	0x0000aed0
        /*0928*/ 	.word	0x000000ff
        /*092c*/ 	.word	0x00032430
        /*0930*/ 	.short	0x0101
        /*0932*/ 	.byte	0x2a
	.zero		1


	//   ....[41]....
        /*0934*/ 	.word	0x0000b950
        /*0938*/ 	.word	0x000000ff
        /*093c*/ 	.word	0x00032400
        /*0940*/ 	.short	0x0107
        /*0942*/ 	.byte	0x2a
	.zero		1


	//   ....[42]....
        /*0944*/ 	.word	0x0000b9a0
        /*0948*/ 	.word	0x000000ff
        /*094c*/ 	.word	0x00032400
        /*0950*/ 	.short	0x0101
        /*0952*/ 	.byte	0x2a
	.zero		1


	//   ....[43]....
        /*0954*/ 	.word	0x0000c430
        /*0958*/ 	.word	0x000000ff
        /*095c*/ 	.word	0x00032410
        /*0960*/ 	.short	0x0107
        /*0962*/ 	.byte	0x2a
	.zero		1


	//   ....[44]....
        /*0964*/ 	.word	0x0000c490
        /*0968*/ 	.word	0x000000ff
        /*096c*/ 	.word	0x00032410
        /*0970*/ 	.short	0x0101
        /*0972*/ 	.byte	0x2a
	.zero		1


	//   ....[45]....
        /*0974*/ 	.word	0x0000c4a0
        /*0978*/ 	.word	0x000000ff
        /*097c*/ 	.word	0x00032420
        /*0980*/ 	.short	0x010a
        /*0982*/ 	.byte	0x2a
	.zero		1


	//   ....[46]....
        /*0984*/ 	.word	0x0000c4f0
        /*0988*/ 	.word	0x000000ff
        /*098c*/ 	.word	0x00032460
        /*0990*/ 	.short	0x010a
        /*0992*/ 	.byte	0x2a
	.zero		1


	//   ....[47]....
        /*0994*/ 	.word	0x0000cc20
        /*0998*/ 	.word	0x000000ff
        /*099c*/ 	.word	0x00032450
        /*09a0*/ 	.short	0x0107
        /*09a2*/ 	.byte	0x2a
	.zero		1


	//   ....[48]....
        /*09a4*/ 	.word	0x0000cca0
        /*09a8*/ 	.word	0x000000ff
        /*09ac*/ 	.word	0x00032450
        /*09b0*/ 	.short	0x0101
        /*09b2*/ 	.byte	0x2a
	.zero		1


	//   ....[49]....
        /*09b4*/ 	.word	0x0000cfc0
        /*09b8*/ 	.word	0x00000013
        /*09bc*/ 	.word	0x00032440
        /*09c0*/ 	.short	0x010a
        /*09c2*/ 	.byte	0x3f
	.zero		1


	//   ....[50]....
        /*09c4*/ 	.word	0x0000d3f0
        /*09c8*/ 	.word	0x00000013
        /*09cc*/ 	.word	0x00032430
        /*09d0*/ 	.short	0x0107
        /*09d2*/ 	.byte	0x3f
	.zero		1


	//   ....[51]....
        /*09d4*/ 	.word	0x0000d4a0
        /*09d8*/ 	.word	0x00000013
        /*09dc*/ 	.word	0x00032430
        /*09e0*/ 	.short	0x0101
        /*09e2*/ 	.byte	0x3f
	.zero		1


	//   ....[52]....
        /*09e4*/ 	.word	0x0000d4d0
        /*09e8*/ 	.word	0x00000013
        /*09ec*/ 	.word	0x00032460
        /*09f0*/ 	.short	0x010a
        /*09f2*/ 	.byte	0x3f
	.zero		1


	//   ....[53]....
        /*09f4*/ 	.word	0x0000da10
        /*09f8*/ 	.word	0x00000013
        /*09fc*/ 	.word	0x00032450
        /*0a00*/ 	.short	0x0107
        /*0a02*/ 	.byte	0x3f
	.zero		1


	//   ....[54]....
        /*0a04*/ 	.word	0x0000dad0
        /*0a08*/ 	.word	0x00000013
        /*0a0c*/ 	.word	0x00032450
        /*0a10*/ 	.short	0x0101
        /*0a12*/ 	.byte	0x3f
	.zero		1


	//   ....[55]....
        /*0a14*/ 	.word	0x0000dbc0
        /*0a18*/ 	.word	0x00000004
        /*0a1c*/ 	.word	0x00032420
        /*0a20*/ 	.short	0x010a
        /*0a22*/ 	.byte	0x3f
	.zero		1


	//   ....[56]....
        /*0a24*/ 	.word	0x0000dd50
        /*0a28*/ 	.word	0x00000005
        /*0a2c*/ 	.word	0x00032440
        /*0a30*/ 	.short	0x010a
        /*0a32*/ 	.byte	0x3f
	.zero		1


	//   ....[57]....
        /*0a34*/ 	.word	0x0000ddf0
        /*0a38*/ 	.word	0x00000011
        /*0a3c*/ 	.word	0x00032440
        /*0a40*/ 	.short	0x010a
        /*0a42*/ 	.byte	0x3f
	.zero		1


	//   ....[58]....
        /*0a44*/ 	.word	0x0000de30
        /*0a48*/ 	.word	0x00000005
        /*0a4c*/ 	.word	0x00032460
        /*0a50*/ 	.short	0x010a
        /*0a52*/ 	.byte	0x3f
	.zero		1


	//   ....[59]....
        /*0a54*/ 	.word	0x0000de70
        /*0a58*/ 	.word	0x00000011
        /*0a5c*/ 	.word	0x00032460
        /*0a60*/ 	.short	0x010a
        /*0a62*/ 	.byte	0x3f
	.zero		1


	//   ....[60]....
        /*0a64*/ 	.word	0x0000def0
        /*0a68*/ 	.word	0x00000003
        /*0a6c*/ 	.word	0x00032400
        /*0a70*/ 	.short	0x010a
        /*0a72*/ 	.byte	0x3f
	.zero		1


	//   ....[61]....
        /*0a74*/ 	.word	0x0000df60
        /*0a78*/ 	.word	0x00000003
        /*0a7c*/ 	.word	0x00032430
        /*0a80*/ 	.short	0x010a
        /*0a82*/ 	.byte	0x3f
	.zero		1


	//   ....[62]....
        /*0a84*/ 	.word	0x0000dfd0
        /*0a88*/ 	.word	0x00000003
        /*0a8c*/ 	.word	0x00032410
        /*0a90*/ 	.short	0x010a
        /*0a92*/ 	.byte	0x3f
	.zero		1


	//   ....[63]....
        /*0a94*/ 	.word	0x0000e040
        /*0a98*/ 	.word	0x00000003
        /*0a9c*/ 	.word	0x00032450
        /*0aa0*/ 	.short	0x010a
        /*0aa2*/ 	.byte	0x3f
	.zero		1


	//   ....[64]....
        /*0aa4*/ 	.word	0x0000e0a0
        /*0aa8*/ 	.word	0x00000099
        /*0aac*/ 	.word	0x00032430
        /*0ab0*/ 	.short	0x010a
        /*0ab2*/ 	.byte	0x3f
	.zero		1


	//   ....[65]....
        /*0ab4*/ 	.word	0x0000e100
        /*0ab8*/ 	.word	0x000000cb
        /*0abc*/ 	.word	0x00032450
        /*0ac0*/ 	.short	0x010a
        /*0ac2*/ 	.byte	0x3f
	.zero		1


	//   ....[66]....
        /*0ac4*/ 	.word	0x0000e1e0
        /*0ac8*/ 	.word	0x00000003
        /*0acc*/ 	.word	0x00032440
        /*0ad0*/ 	.short	0x010a
        /*0ad2*/ 	.byte	0x3f
	.zero		1


	//   ....[67]....
        /*0ad4*/ 	.word	0x0000ff60
        /*0ad8*/ 	.word	0x00000003
        /*0adc*/ 	.word	0x00032420
        /*0ae0*/ 	.short	0x010a
        /*0ae2*/ 	.byte	0x3f
	.zero		1


	//   ....[68]....
        /*0ae4*/ 	.word	0x0000ffc0
        /*0ae8*/ 	.word	0x00000003
        /*0aec*/ 	.word	0x00032460
        /*0af0*/ 	.short	0x010a
        /*0af2*/ 	.byte	0x3f
	.zero		1


	//   ....[69]....
        /*0af4*/ 	.word	0x000109c0
        /*0af8*/ 	.word	0x00000013
        /*0afc*/ 	.word	0x00032440
        /*0b00*/ 	.short	0x010a
        /*0b02*/ 	.byte	0x3f
	.zero		1


	//   ....[70]....
        /*0b04*/ 	.word	0x00011040
        /*0b08*/ 	.word	0x00000013
        /*0b0c*/ 	.word	0x00032460
        /*0b10*/ 	.short	0x010a
        /*0b12*/ 	.byte	0x3f
	.zero		1


	//   ....[71]....
        /*0b14*/ 	.word	0x000117c0
        /*0b18*/ 	.word	0x00000004
        /*0b1c*/ 	.word	0x00032420
        /*0b20*/ 	.short	0x010a
        /*0b22*/ 	.byte	0x3f
	.zero		1


	//   ....[72]....
        /*0b24*/ 	.word	0x00011960
        /*0b28*/ 	.word	0x00000005
        /*0b2c*/ 	.word	0x00032440
        /*0b30*/ 	.short	0x010a
        /*0b32*/ 	.byte	0x3f
	.zero		1


	//   ....[73]....
        /*0b34*/ 	.word	0x000119b0
        /*0b38*/ 	.word	0x00000011
        /*0b3c*/ 	.word	0x00032440
        /*0b40*/ 	.short	0x010a
        /*0b42*/ 	.byte	0x3f
	.zero		1


	//   ....[74]....
        /*0b44*/ 	.word	0x00011a00
        /*0b48*/ 	.word	0x00000005
        /*0b4c*/ 	.word	0x00032460
        /*0b50*/ 	.short	0x010a
        /*0b52*/ 	.byte	0x3f
	.zero		1


	//----- nvinfo : EIATTR_NUM_MBARRIERS
	.align		4
.L_177:
        /*0b54*/ 	.byte	0x03, 0x38
        /*0b56*/ 	.short	0x0017


	//----- nvinfo : EIATTR_EXIT_INSTR_OFFSETS
	.align		4
        /*0b58*/ 	.byte	0x04, 0x1c
        /*0b5a*/ 	.short	(.L_179 - .L_178)


	//   ....[0]....
.L_178:
        /*0b5c*/ 	.word	0x0000dec0


	//----- nvinfo : EIATTR_MAX_THREADS
	.align		4
.L_179:
        /*0b60*/ 	.byte	0x04, 0x05
        /*0b62*/ 	.short	(.L_181 - .L_180)
.L_180:
        /*0b64*/ 	.word	0x00000180
        /*0b68*/ 	.word	0x00000001
        /*0b6c*/ 	.word	0x00000001


	//----- nvinfo : EIATTR_CRS_STACK_SIZE
	.align		4
.L_181:
        /*0b70*/ 	.byte	0x04, 0x1e
        /*0b72*/ 	.short	(.L_183 - .L_182)
.L_182:
        /*0b74*/ 	.word	0x00000000


	//----- nvinfo : EIATTR_CBANK_PARAM_SIZE
	.align		4
.L_183:
        /*0b78*/ 	.byte	0x03, 0x19
        /*0b7a*/ 	.short	0x0b70


	//----- nvinfo : EIATTR_PARAM_CBANK
	.align		4
        /*0b7c*/ 	.byte	0x04, 0x0a
        /*0b7e*/ 	.short	(.L_185 - .L_184)
	.align		4
.L_184:
        /*0b80*/ 	.word	index@(.nv.constant0._ZN7cutlass13device_kernelIN5flash11enable_sm90INS1_16FlashAttnFwdSm90INS1_25CollectiveMainloopFwdSm90ILi2EN4cute5tupleIJNS5_1CILi1EEES8_S8_EEENS6_IJNS7_ILi128EEENS7_ILi96EEENS7_ILi64EEEEEELi256ENS_10bfloat16_tEfNS_4arch4Sm90ELb0ELb0ELb1ELb0ELb1ELb0ELb1ELb1ELb0ELb1ELb1ELb0EEENS1_21CollectiveEpilogueFwdINS6_IJSA_NS7_ILi256EEESB_EEES9_SE_SG_Li256ELb0ELb1ELb1ELb0EEENS1_19SingleTileSchedulerILb0ELb1ELb1ELi128EEEEEEEEEvNT_6ParamsE)
        /*0b84*/ 	.short	0x0210
        /*0b86*/ 	.short	0x0b70


	//----- nvinfo : EIATTR_SW_WAR
	.align		4
.L_185:
        /*0b88*/ 	.byte	0x04, 0x36
        /*0b8a*/ 	.short	(.L_187 - .L_186)
.L_186:
        /*0b8c*/ 	.word	0x00000008
.L_187:


//--------------------- .nv.info._ZN7cutlass13device_kernelIN5flash11enable_sm90INS1_16FlashAttnFwdSm90INS1_25CollectiveMainloopFwdSm90ILi2EN4cute5tupleIJNS5_1CILi1EEES8_S8_EEENS6_IJNS7_ILi128EEENS7_ILi96EEENS7_ILi64EEEEEELi256ENS_10bfloat16_tEfNS_4arch4Sm90ELb0ELb0ELb1ELb1ELb1ELb0ELb0ELb1ELb0ELb1ELb1ELb0EEENS1_21CollectiveEpilogueFwdINS6_IJSA_NS7_ILi256EEESB_EEES9_SE_SG_Li256ELb1ELb1ELb1ELb0EEENS1_36VarlenDynamicPersistentTileSchedulerILi128ELi96ELi256ELi128ELb1ELb1ELb1ELb0ELb1ELb1EEEEEEEEEvNT_6ParamsE --------------------------
	.section	.nv.info._ZN7cutlass13device_kernelIN5flash11enable_sm90INS1_16FlashAttnFwdSm90INS1_25CollectiveMainloopFwdSm90ILi2EN4cute5tupleIJNS5_1CILi1EEES8_S8_EEENS6_IJNS7_ILi128EEENS7_ILi96EEENS7_ILi64EEEEEELi256ENS_10bfloat16_tEfNS_4arch4Sm90ELb0ELb0ELb1ELb1ELb1ELb0ELb0ELb1ELb0ELb1ELb1ELb0EEENS1_21CollectiveEpilogueFwdINS6_IJSA_NS7_ILi256EEESB_EEES9_SE_SG_Li256ELb1ELb1ELb1ELb0EEENS1_36VarlenDynamicPersistentTileSchedulerILi128ELi96ELi256ELi128ELb1ELb1ELb1ELb0ELb1ELb1EEEEEEEEEvNT_6ParamsE,"",@"SHT_CUDA_INFO"
	.sectionflags	@""
	.align	4


	//----- nvinfo : EIATTR_CUDA_API_VERSION
	.align		4
        /*0000*/ 	.byte	0x04, 0x37
        /*0002*/ 	.short	(.L_189 - .L_188)
.L_188:
        /*0004*/ 	.word	0x00000082


	//----- nvinfo : EIATTR_KPARAM_INFO
	.align		4
.L_189:
        /*0008*/ 	.byte	0x04, 0x17
        /*000a*/ 	.short	(.L_191 - .L_190)
.L_190:
        /*000c*/ 	.word	0x00000000
        /*0010*/ 	.short	0x0000
        /*0012*/ 	.short	0x0070
        /*0014*/ 	.byte	0x00, 0xf0, 0x01, 0x2a


	//----- nvinfo : EIATTR_SPARSE_MMA_MASK
	.align		4
.L_191:
        /*0018*/ 	.byte	0x03, 0x50
        /*001a*/ 	.short	0x0000


	//----- nvinfo : EIATTR_MAXREG_COUNT
	.align		4
        /*001c*/ 	.byte	0x03, 0x1b
        /*001e*/ 	.short	0x00a8


	//----- nvinfo : EIATTR_NUM_BARRIERS
	.align		4
        /*0020*/ 	.byte	0x02, 0x4c
        /*0022*/ 	.byte	0x10
	.zero		1


	//----- nvinfo : EIATTR_EXTERNS
	.align		4
        /*0024*/ 	.byte	0x04, 0x0f
        /*0026*/ 	.short	(.L_193 - .L_192)


	//   ....[0]....
	.align		4
.L_192:
        /*0028*/ 	.word	index@(__assertfail)


	//----- nvinfo : EIATTR_ANNOTATIONS
	.align		4
.L_193:
        /*002c*/ 	.byte	0x04, 0x55
        /*002e*/ 	.short	(.L_195 - .L_194)


	//   ....[0]....
.L_194:
        /*0030*/ 	.word	0x00000001
        /*0034*/ 	.byte	0x70, 0x0c, 0x00, 0x00, 0x01, 0x00, 0x00, 0x00, 0xe0, 0x0c, 0x00, 0x00, 0x01, 0x00, 0x00, 0x00
        /* <DEDUP_REMOVED lines=13> */
        /*0114*/ 	.byte	0xc0, 0x09, 0x01, 0x00


	//----- nvinfo : EIATTR_MERCURY_ISA_VERSION
	.align		4
.L_195:
        /*0118*/ 	.byte	0x03, 0x5f
        /*011a*/ 	.short	0x0101


	//----- nvinfo : EIATTR_UNUSED_LOAD_BYTE_OFFSET
	.align		4
        /*011c*/ 	.byte	0x04, 0x44
        /*011e*/ 	.short	(.L_197 - .L_196)


	//   ....[0]....
.L_196:
        /*0120*/ 	.word	0x00000960
        /*0124*/ 	.word	0x0000fff0


	//   ....[1]....
        /*0128*/ 	.word	0x00006cf0
        /*012c*/ 	.word	0x0000fff0


	//----- nvinfo : EIATTR_INT_WARP_WIDE_INSTR_OFFSETS
	.align		4
.L_197:
        /*0130*/ 	.byte	0x04, 0x31
        /*0132*/ 	.short	(.L_199 - .L_198)


	//   ....[0]....
.L_198:
        /*0134*/ 	.word	0x000000c0


	//   ....[1]....
        /*0138*/ 	.word	0x000000d0


	//   ....[2]....
        /*013c*/ 	.word	0x00000170


	//   ....[3]....
        /*0140*/ 	.word	0x0000c970


	//   ....[4]....
        /*0144*/ 	.word	0x0000ca00


	//   ....[5]....
        /*0148*/ 	.word	0x0000fca0


	//   ....[6]....
        /*014c*/ 	.word	0x0000fd30


	//----- nvinfo : EIATTR_COOP_GROUP_MASK_REGIDS
	.align		4
.L_199:
        /*0150*/ 	.byte	0x04, 0x29
        /*0152*/ 	.short	(.L_201 - .L_200)


	//   ....[0]....
.L_200:
        /*0154*/ 	.word	0xffffffff


	//   ....[1]....
        /*0158*/ 	.word	0xffffffff


	//   ....[2]....
        /*015c*/ 	.word	0xffffffff


	//   ....[3]....
        /*0160*/ 	.word	0xffffffff


	//   ....[4]....
        /*0164*/ 	.word	0xffffffff


	//   ....[5]....
        /*0168*/ 	.word	0xffffffff


	//   ....[6]....
        /*016c*/ 	.word	0xffffffff


	//   ....[7]....
        /*0170*/ 	.word	0xffffffff


	//   ....[8]....
        /*0174*/ 	.word	0xffffffff


	//   ....[9]....
        /*0178*/ 	.word	0xffffffff


	//   ....[10]....
        /*017c*/ 	.word	0xffffffff


	//   ....[11]....
        /*0180*/ 	.word	0xffffffff


	//   ....[12]....
        /*0184*/ 	.word	0xffffffff


	//   ....[13]....
        /*0188*/ 	.word	0xffffffff


	//   ....[14]....
        /*018c*/ 	.word	0xffffffff


	//   ....[15]....
        /*0190*/ 	.word	0xffffffff


	//   ....[16]....
        /*0194*/ 	.word	0xffffffff


	//   ....[17]....
        /*0198*/ 	.word	0xffffffff


	//   ....[18]....
        /*019c*/ 	.word	0xffffffff


	//   ....[19]....
        /*01a0*/ 	.word	0xffffffff


	//   ....[20]....
        /*01a4*/ 	.word	0xffffffff


	//   ....[21]....
        /*01a8*/ 	.word	0xffffffff


	//   ....[22]....
        /*01ac*/ 	.word	0xffffffff


	//   ....[23]....
        /*01b0*/ 	.word	0xffffffff


	//   ....[24]....
        /*01b4*/ 	.word	0xffffffff


	//   ....[25]....
        /*01b8*/ 	.word	0xffffffff


	//   ....[26]....
        /*01bc*/ 	.word	0xffffffff


	//   ....[27]....
        /*01c0*/ 	.word	0xffffffff


	//   ....[28]....
        /*01c4*/ 	.word	0xffffffff


	//   ....[29]....
        /*01c8*/ 	.word	0xffffffff


	//   ....[30]....
        /*01cc*/ 	.word	0xffffffff


	//   ....[31]....
        /*01d0*/ 	.word	0xffffffff


	//   ....[32]....
        /*01d4*/ 	.word	0xffffffff


	//   ....[33]....
        /*01d8*/ 	.word	0xffffffff


	//   ....[34]....
        /*01dc*/ 	.word	0xffffffff


	//   ....[35]....
        /*01e0*/ 	.word	0xffffffff


	//   ....[36]....
        /*01e4*/ 	.word	0xffffffff


	//   ....[37]....
        /*01e8*/ 	.word	0xffffffff


	//   ....[38]....
        /*01ec*/ 	.word	0xffffffff


	//   ....[39]....
        /*01f0*/ 	.word	0xffffffff


	//   ....[40]....
        /*01f4*/ 	.word	0xffffffff


	//   ....[41]....
        /*01f8*/ 	.word	0xffffffff


	//   ....[42]....
        /*01fc*/ 	.word	0xffffffff


	//   ....[43]....
        /*0200*/ 	.word	0xffffffff


	//   ....[44]....
        /*0204*/ 	.word	0xffffffff


	//   ....[45]....
        /*0208*/ 	.word	0xffffffff


	//   ....[46]....
        /*020c*/ 	.word	0xffffffff


	//   ....[47]....
        /*0210*/ 	.word	0xffffffff


	//   ....[48]....
        /*0214*/ 	.word	0xffffffff


	//   ....[49]....
        /*0218*/ 	.word	0xffffffff


	//   ....[50]....
        /*021c*/ 	.word	0xffffffff


	//   ....[51]....
        /*0220*/ 	.word	0xffffffff


	//   ....[52]....
        /*0224*/ 	.word	0xffffffff


	//   ....[53]....
        /*0228*/ 	.word	0xffffffff


	//   ....[54]....
        /*022c*/ 	.word	0xffffffff


	//   ....[55]....
        /*0230*/ 	.word	0xffffffff


	//   ....[56]....
        /*0234*/ 	.word	0xffffffff


	//   ....[57]....
        /*0238*/ 	.word	0xffffffff


	//   ....[58]....
        /*023c*/ 	.word	0xffffffff


	//   ....[59]....
        /*0240*/ 	.word	0xffffffff


	//   ....[60]....
        /*0244*/ 	.word	0xffffffff


	//   ....[61]....
        /*0248*/ 	.word	0xffffffff


	//   ....[62]....
        /*024c*/ 	.word	0xffffffff


	//   ....[63]....
        /*0250*/ 	.word	0xffffffff


	//   ....[64]....
        /*0254*/ 	.word	0xffffffff


	//   ....[65]....
        /*0258*/ 	.word	0xffffffff


	//   ....[66]....
        /*025c*/ 	.word	0xffffffff


	//   ....[67]....
        /*0260*/ 	.word	0xffffffff


	//   ....[68]....
        /*0264*/ 	.word	0xffffffff


	//   ....[69]....
        /*0268*/ 	.word	0xffffffff


	//   ....[70]....
        /*026c*/ 	.word	0xffffffff


	//   ....[71]....
        /*0270*/ 	.word	0xffffffff


	//   ....[72]....
        /*0274*/ 	.word	0xffffffff


	//   ....[73]....
        /*0278*/ 	.word	0xffffffff


	//   ....[74]....
        /*027c*/ 	.word	0xffffffff


	//   ....[75]....
        /*0280*/ 	.word	0xffffffff


	//   ....[76]....
        /*0284*/ 	.word	0xffffffff


	//   ....[77]....
        /*0288*/ 	.word	0xffffffff


	//   ....[78]....
        /*028c*/ 	.word	0xffffffff


	//   ....[79]....
        /*0290*/ 	.word	0xffffffff


	//   ....[80]....
        /*0294*/ 	.word	0xffffffff


	//   ....[81]....
        /*0298*/ 	.word	0xffffffff


	//   ....[82]....
        /*029c*/ 	.word	0xffffffff


	//   ....[83]....
        /*02a0*/ 	.word	0xffffffff


	//   ....[84]....
        /*02a4*/ 	.word	0xffffffff


	//   ....[85]....
        /*02a8*/ 	.word	0xffffffff


	//   ....[86]....
        /*02ac*/ 	.word	0xffffffff


	//   ....[87]....
        /*02b0*/ 	.word	0xffffffff


	//   ....[88]....
        /*02b4*/ 	.word	0xffffffff


	//   ....[89]....
        /*02b8*/ 	.word	0xffffffff


	//   ....[90]....
        /*02bc*/ 	.word	0xffffffff


	//   ....[91]....
        /*02c0*/ 	.word	0xffffffff


	//   ....[92]....
        /*02c4*/ 	.word	0xffffffff


	//   ....[93]....
        /*02c8*/ 	.word	0xffffffff


	//   ....[94]....
        /*02cc*/ 	.word	0xffffffff


	//   ....[95]....
        /*02d0*/ 	.word	0xffffffff


	//   ....[96]....
        /*02d4*/ 	.word	0xffffffff


	//   ....[97]....
        /*02d8*/ 	.word	0xffffffff


	//   ....[98]....
        /*02dc*/ 	.word	0xffffffff


	//   ....[99]....
        /*02e0*/ 	.word	0xffffffff


	//   ....[100]....
        /*02e4*/ 	.word	0xffffffff


	//   ....[101]....
        /*02e8*/ 	.word	0xffffffff


	//   ....[102]....
        /*02ec*/ 	.word	0xffffffff


	//   ....[103]....
        /*02f0*/ 	.word	0xffffffff


	//   ....[104]....
        /*02f4*/ 	.word	0xffffffff


	//   ....[105]....
        /*02f8*/ 	.word	0xffffffff


	//   ....[106]....
        /*02fc*/ 	.word	0xffffffff


	//   ....[107]....
        /*0300*/ 	.word	0xffffffff


	//   ....[108]....
        /*0304*/ 	.word	0xffffffff


	//   ....[109]....
        /*0308*/ 	.word	0xffffffff


	//   ....[110]....
        /*030c*/ 	.word	0xffffffff


	//   ....[111]....
        /*0310*/ 	.word	0xffffffff


	//   ....[112]....
        /*0314*/ 	.word	0xffffffff


	//   ....[113]....
        /*0318*/ 	.word	0xffffffff


	//   ....[114]....
        /*031c*/ 	.word	0xffffffff


	//   ....[115]....
        /*0320*/ 	.word	0xffffffff


	//   ....[116]....
        /*0324*/ 	.word	0xffffffff


	//   ....[117]....
        /*0328*/ 	.word	0xffffffff


	//   ....[118]....
        /*032c*/ 	.word	0xffffffff


	//   ....[119]....
        /*0330*/ 	.word	0xffffffff


	//   ....[120]....
        /*0334*/ 	.word	0xffffffff


	//   ....[121]....
        /*0338*/ 	.word	0xffffffff


	//   ....[122]....
        /*033c*/ 	.word	0xffffffff


	//   ....[123]....
        /*0340*/ 	.word	0xffffffff


	//   ....[124]....
        /*0344*/ 	.word	0xffffffff


	//   ....[125]....
        /*0348*/ 	.word	0xffffffff


	//   ....[126]....
        /*034c*/ 	.word	0xffffffff


	//   ....[127]....
        /*0350*/ 	.word	0xffffffff


	//   ....[128]....
        /*0354*/ 	.word	0xffffffff


	//   ....[129]....
        /*0358*/ 	.word	0xffffffff


	//   ....[130]....
        /*035c*/ 	.word	0xffffffff


	//   ....[131]....
        /*0360*/ 	.word	0xffffffff


	//   ....[132]....
        /*0364*/ 	.word	0xffffffff


	//   ....[133]....
        /*0368*/ 	.word	0xffffffff


	//   ....[134]....
        /*036c*/ 	.word	0xffffffff


	//   ....[135]....
        /*0370*/ 	.word	0xffffffff


	//   ....[136]....
        /*0374*/ 	.word	0xffffffff


	//   ....[137]....
        /*0378*/ 	.word	0xffffffff


	//   ....[138]....
        /*037c*/ 	.word	0xffffffff


	//   ....[139]....
        /*0380*/ 	.word	0xffffffff


	//   ....[140]....
        /*0384*/ 	.word	0xffffffff


	//   ....[141]....
        /*0388*/ 	.word	0xffffffff


	//   ....[142]....
        /*038c*/ 	.word	0xffffffff


	//   ....[143]....
        /*0390*/ 	.word	0x0500000f


	//   ....[144]....
        /*0394*/ 	.word	0x0500000f


	//   ....[145]....
        /*0398*/ 	.word	0x0500000f


	//   ....[146]....
        /*039c*/ 	.word	0x0500000f


	//   ....[147]....
        /*03a0*/ 	.word	0x0500000f


	//   ....[148]....
        /*03a4*/ 	.word	0x0500000f


	//   ....[149]....
        /*03a8*/ 	.word	0x0500000f


	//   ....[150]....
        /*03ac*/ 	.word	0x0500000f


	//   ....[151]....
        /*03b0*/ 	.word	0x0500000f


	//   ....[152]....
        /*03b4*/ 	.word	0x0500000f


	//   ....[153]....
        /*03b8*/ 	.word	0x0500000f


	//   ....[154]....
        /*03bc*/ 	.word	0x0500000f


	//   ....[155]....
        /*03c0*/ 	.word	0x0500000f


	//   ....[156]....
        /*03c4*/ 	.word	0x0500000f


	//   ....[157]....
        /*03c8*/ 	.word	0x0500000f


	//   ....[158]....
        /*03cc*/ 	.word	0x0500000f


	//   ....[159]....
        /*03d0*/ 	.word	0x0500000f


	//   ....[160]....
        /*03d4*/ 	.word	0x0500000f


	//   ....[161]....
        /*03d8*/ 	.word	0x0500000f


	//   ....[162]....
        /*03dc*/ 	.word	0x0500000f


	//   ....[163]....
        /*03e0*/ 	.word	0x0500000f


	//   ....[164]....
        /*03e4*/ 	.word	0x0500000f


	//   ....[165]....
        /*03e8*/ 	.word	0x0500000f


	//   ....[166]....
        /*03ec*/ 	.word	0x0500000f


	//   ....[167]....
        /*03f0*/ 	.word	0x0500000f


	//   ....[168]....
        /*03f4*/ 	.word	0x0500000f


	//   ....[169]....
        /*03f8*/ 	.word	0x0500000f


	//   ....[170]....
        /*03fc*/ 	.word	0x0500000f


	//   ....[171]....
        /*0400*/ 	.word	0x0500000f


	//   ....[172]....
        /*0404*/ 	.word	0x0500000f


	//   ....[173]....
        /*0408*/ 	.word	0x0500000f


	//   ....[174]....
        /*040c*/ 	.word	0x0500000f


	//   ....[175]....
        /*0410*/ 	.word	0x0500000f


	//   ....[176]....
        /*0414*/ 	.word	0x0500000f


	//   ....[177]....
        /*0418*/ 	.word	0x0500000f


	//   ....[178]....
        /*041c*/ 	.word	0x0500000f


	//   ....[179]....
        /*0420*/ 	.word	0x0500000f


	//   ....[180]....
        /*0424*/ 	.word	0x0500000f


	//   ....[181]....
        /*0428*/ 	.word	0x0500000f


	//   ....[182]....
        /*042c*/ 	.word	0x0500000f


	//   ....[183]....
        /*0430*/ 	.word	0x0500000f


	//   ....[184]....
        /*0434*/ 	.word	0x0500000f


	//   ....[185]....
        /*0438*/ 	.word	0x0500000f


	//   ....[186]....
        /*043c*/ 	.word	0x0500000f


	//   ....[187]....
        /*0440*/ 	.word	0x0500000f


	//   ....[188]....
        /*0444*/ 	.word	0x0500000f


	//   ....[189]....
        /*0448*/ 	.word	0x0500000f


	//   ....[190]....
        /*044c*/ 	.word	0x0500000f


	//   ....[191]....
        /*0450*/ 	.word	0x0500000f


	//   ....[192]....
        /*0454*/ 	.word	0x0500000f


	//   ....[193]....
        /*0458*/ 	.word	0x0500000f


	//   ....[194]....
        /*045c*/ 	.word	0x0500000f


	//   ....[195]....
        /*0460*/ 	.word	0x0500000f


	//   ....[196]....
        /*0464*/ 	.word	0x0500000f


	//   ....[197]....
        /*0468*/ 	.word	0x0500000f


	//   ....[198]....
        /*046c*/ 	.word	0x0500000f


	//   ....[199]....
        /*0470*/ 	.word	0x0500000f


	//   ....[200]....
        /*0474*/ 	.word	0x0500000f


	//   ....[201]....
        /*0478*/ 	.word	0x0500000f


	//   ....[202]....
        /*047c*/ 	.word	0x0500000f


	//   ....[203]....
        /*0480*/ 	.word	0x0500000f


	//   ....[204]....
        /*0484*/ 	.word	0x0500000f


	//   ....[205]....
        /*0488*/ 	.word	0x0500000f


	//   ....[206]....
        /*048c*/ 	.word	0x0500000f


	//   ....[207]....
        /*0490*/ 	.word	0x0500000f


	//   ....[208]....
        /*0494*/ 	.word	0x0500000f


	//   ....[209]....
        /*0498*/ 	.word	0x0500000f


	//   ....[210]....
        /*049c*/ 	.word	0x0500000f


	//   ....[211]....
        /*04a0*/ 	.word	0x0500000f


	//   ....[212]....
        /*04a4*/ 	.word	0x0500000f


	//   ....[213]....
        /*04a8*/ 	.word	0x0500000f


	//   ....[214]....
        /*04ac*/ 	.word	0x0500000f


	//   ....[215]....
        /*04b0*/ 	.word	0x0500000f


	//   ....[216]....
        /*04b4*/ 	.word	0x0500000f


	//   ....[217]....
        /*04b8*/ 	.word	0x0500000f


	//   ....[218]....
        /*04bc*/ 	.word	0x0500000f


	//   ....[219]....
        /*04c0*/ 	.word	0x0500000f


	//   ....[220]....
        /*04c4*/ 	.word	0x0500000f


	//   ....[221]....
        /*04c8*/ 	.word	0x0500000f


	//   ....[222]....
        /*04cc*/ 	.word	0x0500000f


	//   ....[223]....
        /*04d0*/ 	.word	0x0500000f


	//   ....[224]....
        /*04d4*/ 	.word	0x0500000f


	//   ....[225]....
        /*04d8*/ 	.word	0x0500000f


	//   ....[226]....
        /*04dc*/ 	.word	0x0500000f


	//----- nvinfo : EIATTR_COOP_GROUP_INSTR_OFFSETS
	.align		4
.L_201:
        /*04e0*/ 	.byte	0x04, 0x28
        /*04e2*/ 	.short	(.L_203 - .L_202)


	//   ....[0]....
.L_202:
        /*04e4*/ 	.word	0x00000080


	//   ....[1]....
        /*04e8*/ 	.word	0x00000090


	//   ....[2]....
        /*04ec*/ 	.word	0x000002d0


	//   ....[3]....
        /*04f0*/ 	.word	0x00000430


	//   ....[4]....
        /*04f4*/ 	.word	0x00000550


	//   ....[5]....
        /*04f8*/ 	.word	0x000006b0


	//   ....[6]....
        /*04fc*/ 	.word	0x00001c00


	//   ....[7]....
        /*0500*/ 	.word	0x00002de0


	//   ....[8]....
        /*0504*/ 	.word	0x00002e60


	//   ....[9]....
        /*0508*/ 	.word	0x00003270


	//   ....[10]....
        /*050c*/ 	.word	0x000032c0


	//   ....[11]....
        /*0510*/ 	.word	0x000047a0


	//   ....[12]....
        /*0514*/ 	.word	0x00004800


	//   ....[13]....
        /*0518*/ 	.word	0x00005220


	//   ....[14]....
        /*051c*/ 	.word	0x00005280


	//   ....[15]....
        /*0520*/ 	.word	0x00006270


	//   ....[16]....
        /*0524*/ 	.word	0x000062e0


	//   ....[17]....
        /*0528*/ 	.word	0x00006350


	//   ....[18]....
        /*052c*/ 	.word	0x00006370


	//   ....[19]....
        /*0530*/ 	.word	0x00007e40


	//   ....[20]....
        /*0534*/ 	.word	0x00007e60


	//   ....[21]....
        /*0538*/ 	.word	0x00007e70


	//   ....[22]....
        /*053c*/ 	.word	0x00007e80


	//   ....[23]....
        /*0540*/ 	.word	0x00008950


	//   ....[24]....
        /*0544*/ 	.word	0x00008970


	//   ....[25]....
        /*0548*/ 	.word	0x00008b20


	//   ....[26]....
        /*054c*/ 	.word	0x00008b40


	//   ....[27]....
        /*0550*/ 	.word	0x00008c80


	//   ....[28]....
        /*0554*/ 	.word	0x00008ca0


	//   ....[29]....
        /*0558*/ 	.word	0x00008df0


	//   ....[30]....
        /*055c*/ 	.word	0x00008e10


	//   ....[31]....
        /*0560*/ 	.word	0x00009360


	//   ....[32]....
        /*0564*/ 	.word	0x00009370


	//   ....[33]....
        /*0568*/ 	.word	0x00009c30


	//   ....[34]....
        /*056c*/ 	.word	0x00009c40


	//   ....[35]....
        /*0570*/ 	.word	0x0000aec0


	//   ....[36]....
        /*0574*/ 	.word	0x0000aef0


	//   ....[37]....
        /*0578*/ 	.word	0x0000b060


	//   ....[38]....
        /*057c*/ 	.word	0x0000b080


	//   ....[39]....
        /*0580*/ 	.word	0x0000b1c0


	//   ....[40]....
        /*0584*/ 	.word	0x0000b1e0


	//   ....[41]....
        /*0588*/ 	.word	0x0000b330


	//   ....[42]....
        /*058c*/ 	.word	0x0000b350


	//   ....[43]....
        /*0590*/ 	.word	0x0000b530


	//   ....[44]....
        /*0594*/ 	.word	0x0000b720


	//   ....[45]....
        /*0598*/ 	.word	0x0000b750


	//   ....[46]....
        /*059c*/ 	.word	0x0000b780


	//   ....[47]....
        /*05a0*/ 	.word	0x0000b7b0


	//   ....[48]....
        /*05a4*/ 	.word	0x0000b7e0


	//   ....[49]....
        /*05a8*/ 	.word	0x0000b810


	//   ....[50]....
        /*05ac*/ 	.word	0x0000b980


	//   ....[51]....
        /*05b0*/ 	.word	0x0000b9b0


	//   ....[52]....
        /*05b4*/ 	.word	0x0000b9e0


	//   ....[53]....
        /*05b8*/ 	.word	0x0000ba10


	//   ....[54]....
        /*05bc*/ 	.word	0x0000ba40


	//   ....[55]....
        /*05c0*/ 	.word	0x0000ba70


	//   ....[56]....
        /*05c4*/ 	.word	0x0000bb00


	//   ....[57]....
        /*05c8*/ 	.word	0x0000bb30


	//   ....[58]....
        /*05cc*/ 	.word	0x0000bb40


	//   ....[59]....
        /*05d0*/ 	.word	0x0000bbd0


	//   ....[60]....
        /*05d4*/ 	.word	0x0000d4f0


	//   ....[61]....
        /*05d8*/ 	.word	0x0000d510


	//   ....[62]....
        /*05dc*/ 	.word	0x0000d5a0


	//   ....[63]....
        /*05e0*/ 	.word	0x0000d5c0


	//   ....[64]....
        /*05e4*/ 	.word	0x0000d640


	//   ....[65]....
        /*05e8*/ 	.word	0x0000d660


	//   ....[66]....
        /*05ec*/ 	.word	0x0000d6e0


	//   ....[67]....
        /*05f0*/ 	.word	0x0000d700


	//   ....[68]....
        /*05f4*/ 	.word	0x0000d780


	//   ....[69]....
        /*05f8*/ 	.word	0x0000d7a0


	//   ....[70]....
        /*05fc*/ 	.word	0x0000d7b0


	//   ....[71]....
        /*0600*/ 	.word	0x0000d7c0


	//   ....[72]....
        /*0604*/ 	.word	0x0000dfc0


	//   ....[73]....
        /*0608*/ 	.word	0x0000dff0


	//   ....[74]....
        /*060c*/ 	.word	0x0000e020


	//   ....[75]....
        /*0610*/ 	.word	0x0000e0b0


	//   ....[76]....
        /*0614*/ 	.word	0x0000e0c0


	//   ....[77]....
        /*0618*/ 	.word	0x0000e150


	//   ....[78]....
        /*061c*/ 	.word	0x0000e160


	//   ....[79]....
        /*0620*/ 	.word	0x0000e1f0


	//   ....[80]....
        /*0624*/ 	.word	0x0000e200


	//   ....[81]....
        /*0628*/ 	.word	0x0000e290


	//   ....[82]....
        /*062c*/ 	.word	0x0000e2a0


	//   ....[83]....
        /*0630*/ 	.word	0x0000e330


	//   ....[84]....
        /*0634*/ 	.word	0x0000e340


	//   ....[85]....
        /*0638*/ 	.word	0x0000e3c0


	//   ....[86]....
        /*063c*/ 	.word	0x0000e3d0


	//   ....[87]....
        /*0640*/ 	.word	0x0000e3e0


	//   ....[88]....
        /*0644*/ 	.word	0x0000e840


	//   ....[89]....
        /*0648*/ 	.word	0x0000e870


	//   ....[90]....
        /*064c*/ 	.word	0x0000e8c0


	//   ....[91]....
        /*0650*/ 	.word	0x0000e970


	//   ....[92]....
        /*0654*/ 	.word	0x0000e990


	//   ....[93]....
        /*0658*/ 	.word	0x0000ea40


	//   ....[94]....
        /*065c*/ 	.word	0x0000ea50


	//   ....[95]....
        /*0660*/ 	.word	0x0000ea80


	//   ....[96]....
        /*0664*/ 	.word	0x0000eb10


	//   ....[97]....
        /*0668*/ 	.word	0x0000ebb0


	//   ....[98]....
        /*066c*/ 	.word	0x0000ebd0


	//   ....[99]....
        /*0670*/ 	.word	0x0000ebe0


	//   ....[100]....
        /*0674*/ 	.word	0x0000f300


	//   ....[101]....
        /*0678*/ 	.word	0x0000f320


	//   ....[102]....
        /*067c*/ 	.word	0x0000f330


	//   ....[103]....
        /*0680*/ 	.word	0x0000f370


	//   ....[104]....
        /*0684*/ 	.word	0x0000f380


	//   ....[105]....
        /*0688*/ 	.word	0x0000f3c0


	//   ....[106]....
        /*068c*/ 	.word	0x0000f3d0


	//   ....[107]....
        /*0690*/ 	.word	0x0000f410


	//   ....[108]....
        /*0694*/ 	.word	0x0000f420


	//   ....[109]....
        /*0698*/ 	.word	0x0000f460


	//   ....[110]....
        /*069c*/ 	.word	0x0000f470


	//   ....[111]....
        /*06a0*/ 	.word	0x0000f480


	//   ....[112]....
        /*06a4*/ 	.word	0x0000f7d0


	//   ....[113]....
        /*06a8*/ 	.word	0x0000f7f0


	//   ....[114]....
        /*06ac*/ 	.word	0x0000f800


	//   ....[115]....
        /*06b0*/ 	.word	0x0000f810


	//   ....[116]....
        /*06b4*/ 	.word	0x0000f820


	//   ....[117]....
        /*06b8*/ 	.word	0x0000f840


	//   ....[118]....
        /*06bc*/ 	.word	0x0000f8b0


	//   ....[119]....
        /*06c0*/ 	.word	0x0000f8e0


	//   ....[120]....
        /*06c4*/ 	.word	0x0000f8f0


	//   ....[121]....
        /*06c8*/ 	.word	0x0000f960


	//   ....[122]....
        /*06cc*/ 	.word	0x0000f970


	//   ....[123]....
        /*06d0*/ 	.word	0x0000fa70


	//   ....[124]....
        /*06d4*/ 	.word	0x0000ff60


	//   ....[125]....
        /*06d8*/ 	.word	0x0000ff90


	//   ....[126]....
        /*06dc*/ 	.word	0x0000fff0


	//   ....[127]....
        /*06e0*/ 	.word	0x00010020


	//   ....[128]....
        /*06e4*/ 	.word	0x00010050


	//   ....[129]....
        /*06e8*/ 	.word	0x00010080


	//   ....[130]....
        /*06ec*/ 	.word	0x000100b0


	//   ....[131]....
        /*06f0*/ 	.word	0x000100e0


	//   ....[132]....
        /*06f4*/ 	.word	0x00010280


	//   ....[133]....
        /*06f8*/ 	.word	0x000102b0


	//   ....[134]....
        /*06fc*/ 	.word	0x000102e0


	//   ....[135]....
        /*0700*/ 	.word	0x00010310


	//   ....[136]....
        /*0704*/ 	.word	0x00010340


	//   ....[137]....
        /*0708*/ 	.word	0x00010370


	//   ....[138]....
        /*070c*/ 	.word	0x00010430


	//   ....[139]....
        /*0710*/ 	.word	0x00010450


	//   ....[140]....
        /*0714*/ 	.word	0x00010460


	//   ....[141]....
        /*0718*/ 	.word	0x000104c0


	//   ....[142]....
        /*071c*/ 	.word	0x00010ae0


	//   ....[143]....
        /*0720*/ 	.word	0x00010fc0


	//   ....[144]....
        /*0724*/ 	.word	0x000110b0


	//   ....[145]....
        /*0728*/ 	.word	0x00011150


	//   ....[146]....
        /*072c*/ 	.word	0x000111b0


	//   ....[147]....
        /*0730*/ 	.word	0x000112a0


	//   ....[148]....
        /*0734*/ 	.word	0x00011310


	//   ....[149]....
        /*0738*/ 	.word	0x00011400


	//   ....[150]....
        /*073c*/ 	.word	0x00011470


	//   ....[151]....
        /*0740*/ 	.word	0x00011560


	//   ....[152]....
        /*0744*/ 	.word	0x000115d0


	//   ....[153]....
        /*0748*/ 	.word	0x000116c0


	//   ....[154]....
        /*074c*/ 	.word	0x00011730


	//   ....[155]....
        /*0750*/ 	.word	0x000117d0


	//   ....[156]....
        /*0754*/ 	.word	0x000118c0


	//   ....[157]....
        /*0758*/ 	.word	0x00011930


	//   ....[158]....
        /*075c*/ 	.word	0x00011990


	//   ....[159]....
        /*0760*/ 	.word	0x00011a80


	//   ....[160]....
        /*0764*/ 	.word	0x00011ae0


	//   ....[161]....
        /*0768*/ 	.word	0x00011be0


	//   ....[162]....
        /*076c*/ 	.word	0x00011c40


	//   ....[163]....
        /*0770*/ 	.word	0x00011d40


	//   ....[164]....
        /*0774*/ 	.word	0x00011da0


	//   ....[165]....
        /*0778*/ 	.word	0x00011ea0


	//   ....[166]....
        /*077c*/ 	.word	0x00011f00


	//   ....[167]....
        /*0780*/ 	.word	0x00012000


	//   ....[168]....
        /*0784*/ 	.word	0x00012060


	//   ....[169]....
        /*0788*/ 	.word	0x00012160


	//   ....[170]....
        /*078c*/ 	.word	0x000121c0


	//   ....[171]....
        /*0790*/ 	.word	0x000122a0


	//   ....[172]....
        /*0794*/ 	.word	0x000123d0


	//   ....[173]....
        /*0798*/ 	.word	0x000124b0


	//   ....[174]....
        /*079c*/ 	.word	0x00012560


	//   ....[175]....
        /*07a0*/ 	.word	0x00012670


	//   ....[176]....
        /*07a4*/ 	.word	0x000126d0


	//   ....[177]....
        /*07a8*/ 	.word	0x000127e0


	//   ....[178]....
        /*07ac*/ 	.word	0x00012840


	//   ....[179]....
        /*07b0*/ 	.word	0x00012950


	//   ....[180]....
        /*07b4*/ 	.word	0x000129b0


	//   ....[181]....
        /*07b8*/ 	.word	0x00012ac0


	//   ....[182]....
        /*07bc*/ 	.word	0x00012b20


	//   ....[183]....
        /*07c0*/ 	.word	0x00012be0


	//   ....[184]....
        /*07c4*/ 	.word	0x00012d40


	//   ....[185]....
        /*07c8*/ 	.word	0x00012de0


	//   ....[186]....
        /*07cc*/ 	.word	0x00012e40


	//   ....[187]....
        /*07d0*/ 	.word	0x00012ef0


	//   ....[188]....
        /*07d4*/ 	.word	0x00012f50


	//   ....[189]....
        /*07d8*/ 	.word	0x00013000


	//   ....[190]....
        /*07dc*/ 	.word	0x00013060


	//   ....[191]....
        /*07e0*/ 	.word	0x00013110


	//   ....[192]....
        /*07e4*/ 	.word	0x00013170


	//   ....[193]....
        /*07e8*/ 	.word	0x00013220


	//   ....[194]....
        /*07ec*/ 	.word	0x00013280


	//   ....[195]....
        /*07f0*/ 	.word	0x00013330


	//   ....[196]....
        /*07f4*/ 	.word	0x00013410


	//   ....[197]....
        /*07f8*/ 	.word	0x000134b0


	//   ....[198]....
        /*07fc*/ 	.word	0x00013510


	//   ....[199]....
        /*0800*/ 	.word	0x000135e0


	//   ....[200]....
        /*0804*/ 	.word	0x00013640


	//   ....[201]....
        /*0808*/ 	.word	0x00013710


	//   ....[202]....
        /*080c*/ 	.word	0x00013770


	//   ....[203]....
        /*0810*/ 	.word	0x00013850


	//   ....[204]....
        /*0814*/ 	.word	0x000138b0


	//   ....[205]....
        /*0818*/ 	.word	0x00013980


	//   ....[206]....
        /*081c*/ 	.word	0x000139e0


	//   ....[207]....
        /*0820*/ 	.word	0x00013ab0


	//   ....[208]....
        /*0824*/ 	.word	0x00013b40


	//   ....[209]....
        /*0828*/ 	.word	0x00013be0


	//   ....[210]....
        /*082c*/ 	.word	0x00013d60


	//   ....[211]....
        /*0830*/ 	.word	0x00013dd0


	//   ....[212]....
        /*0834*/ 	.word	0x00013e40


	//   ....[213]....
        /*0838*/ 	.word	0x00013eb0


	//   ....[214]....
        /*083c*/ 	.word	0x00013f20


	//   ....[215]....
        /*0840*/ 	.word	0x00013fa0


	//   ....[216]....
        /*0844*/ 	.word	0x00014020


	//   ....[217]....
        /*0848*/ 	.word	0x000140b0


	//   ....[218]....
        /*084c*/ 	.word	0x00014120


	//   ....[219]....
        /*0850*/ 	.word	0x00014190


	//   ....[220]....
        /*0854*/ 	.word	0x00014200


	//   ....[221]....
        /*0858*/ 	.word	0x00014280


	//   ....[222]....
        /*085c*/ 	.word	0x000142f0


	//   ....[223]....
        /*0860*/ 	.word	0x00014390


	//   ....[224]....
        /*0864*/ 	.word	0x000143e0


	//   ....[225]....
        /*0868*/ 	.word	0x00014470


	//   ....[226]....
        /*086c*/ 	.word	0x000145a0


	//----- nvinfo : EIATTR_REG_RECONFIG
	.align		4
.L_203:
        /*0870*/ 	.byte	0x01, 0x54
	.zero		2


	//----- nvinfo : EIATTR_SYSCALL_OFFSETS
	.align		4
        /*0874*/ 	.byte	0x04, 0x46
        /*0876*/ 	.short	(.L_205 - .L_204)


	//   ....[0]....
.L_204:
        /*0878*/ 	.word	0x00001d80


	//   ....[1]....
        /*087c*/ 	.word	0x0000cb60


	//   ....[2]....
        /*0880*/ 	.word	0x0000ccb0


	//   ....[3]....
        /*0884*/ 	.word	0x0000cda0


	//   ....[4]....
        /*0888*/ 	.word	0x0000dc30


	//----- nvinfo : EIATTR_MBARRIER_INSTR_OFFSETS
	.align		4
.L_205:
        /*088c*/ 	.byte	0x04, 0x39
        /*088e*/ 	.short	(.L_207 - .L_206)


	//   ....[0]....
.L_206:
        /*0890*/ 	.word	0x00000180
        /*0894*/ 	.word	0x000000ff
        /*0898*/ 	.word	0x00022800
        /*089c*/ 	.short	0x0100
        /*089e*/ 	.byte	0x08
	.zero		1


	//   ....[1]....
        /*08a0*/ 	.word	0x00000190
        /*08a4*/ 	.word	0x000000ff
        /*08a8*/ 	.word	0x00022820
        /*08ac*/ 	.short	0x0100
        /*08ae*/ 	.byte	0x08
	.zero		1


	//   ....[2]....
        /*08b0*/ 	.word	0x00000280
        /*08b4*/ 	.word	0x000000ff
        /*08b8*/ 	.word	0x00022830
        /*08bc*/ 	.short	0x0100
        /*08be*/ 	.byte	0x08
	.zero		1


	//   ....[3]....
        /*08c0*/ 	.word	0x00000290
        /*08c4*/ 	.word	0x000000ff
        /*08c8*/ 	.word	0x00022840
        /*08cc*/ 	.short	0x0100
        /*08ce*/ 	.byte	0x08
	.zero		1


	//   ....[4]....
        /*08d0*/ 	.word	0x000002a0
        /*08d4*/ 	.word	0x000000ff
        /*08d8*/ 	.word	0x00022838
        /*08dc*/ 	.short	0x0100
        /*08de*/ 	.byte	0x08
	.zero		1


	//   ....[5]....
        /*08e0*/ 	.word	0x000002b0
        /*08e4*/ 	.word	0x000000ff
        /*08e8*/ 	.word	0x00022848
        /*08ec*/ 	.short	0x0100
        /*08ee*/ 	.byte	0x08
	.zero		1


	//   ....[6]....
        /*08f0*/ 	.word	0x000003e0
        /*08f4*/ 	.word	0x000000ff
        /*08f8*/ 	.word	0x00022850
        /*08fc*/ 	.short	0x0100
        /*08fe*/ 	.byte	0x08
	.zero		1


	//   ....[7]....
        /*0900*/ 	.word	0x000003f0
        /*0904*/ 	.word	0x000000ff
        /*0908*/ 	.word	0x00022860
        /*090c*/ 	.short	0x0100
        /*090e*/ 	.byte	0x08
	.zero		1


	//   ....[8]....
        /*0910*/ 	.word	0x00000400
        /*0914*/ 	.word	0x000000ff
        /*0918*/ 	.word	0x00022858
        /*091c*/ 	.short	0x0100
        /*091e*/ 	.byte	0x08
	.zero		1


	//   ....[9]....
        /*0920*/ 	.word	0x00000410
        /*0924*/ 	.word	0x000000ff
        /*0928*/ 	.word	0x00022868
        /*092c*/ 	.short	0x0100
        /*092e*/ 	.byte	0x08
	.zero		1


	//   ....[10]....
        /*0930*/ 	.word	0x00000500
        /*0934*/ 	.word	0x000000ff
        /*0938*/ 	.word	0x00022870
        /*093c*/ 	.short	0x0100
        /*093e*/ 	.byte	0x06
	.zero		1


	//   ....[11]....
        /*0940*/ 	.word	0x00000510
        /*0944*/ 	.word	0x000000ff
        /*0948*/ 	.word	0x00022880
        /*094c*/ 	.short	0x0100
        /*094e*/ 	.byte	0x06
	.zero		1


	//   ....[12]....
        /*0950*/ 	.word	0x00000520
        /*0954*/ 	.word	0x000000ff
        /*0958*/ 	.word	0x00022878
        /*095c*/ 	.short	0x0100
        /*095e*/ 	.byte	0x06
	.zero		1


	//   ....[13]....
        /*0960*/ 	.word	0x00000530
        /*0964*/ 	.word	0x000000ff
        /*0968*/ 	.word	0x00022888
        /*096c*/ 	.short	0x0100
        /*096e*/ 	.byte	0x06
	.zero		1


	//   ....[14]....
        /*0970*/ 	.word	0x00000660
        /*0974*/ 	.word	0x000000ff
        /*0978*/ 	.word	0x00022890
        /*097c*/ 	.short	0x0100
        /*097e*/ 	.byte	0x08
	.zero		1


	//   ....[15]....
        /*0980*/ 	.word	0x00000670
        /*0984*/ 	.word	0x000000ff
        /*0988*/ 	.word	0x000228a0
        /*098c*/ 	.short	0x0100
        /*098e*/ 	.byte	0x08
	.zero		1


	//   ....[16]....
        /*0990*/ 	.word	0x00000680
        /*0994*/ 	.word	0x000000ff
        /*0998*/ 	.word	0x00022898
        /*099c*/ 	.short	0x0100
        /*099e*/ 	.byte	0x08
	.zero		1


	//   ....[17]....
        /*09a0*/ 	.word	0x00000690
        /*09a4*/ 	.word	0x000000ff
        /*09a8*/ 	.word	0x000228a8
        /*09ac*/ 	.short	0x0100
        /*09ae*/ 	.byte	0x08
	.zero		1


	//   ....[18]....
        /*09b0*/ 	.word	0x000007d0
        /*09b4*/ 	.word	0x000000ff
        /*09b8*/ 	.word	0x000228b0
        /*09bc*/ 	.short	0x0100
        /*09be*/ 	.byte	0x08
	.zero		1


	//   ....[19]....
        /*09c0*/ 	.word	0x000007e0
        /*09c4*/ 	.word	0x000000ff
        /*09c8*/ 	.word	0x000228c0
        /*09cc*/ 	.short	0x0100
        /*09ce*/ 	.byte	0x08
	.zero		1


	//   ....[20]....
        /*09d0*/ 	.word	0x000007f0
        /*09d4*/ 	.word	0x000000ff
        /*09d8*/ 	.word	0x000228b8
        /*09dc*/ 	.short	0x0100
        /*09de*/ 	.byte	0x08
	.zero		1


	//   ....[21]....
        /*09e0*/ 	.word	0x00000800
        /*09e4*/ 	.word	0x000000ff
        /*09e8*/ 	.word	0x000228c8
        /*09ec*/ 	.short	0x0100
        /*09ee*/ 	.byte	0x08
	.zero		1


	//   ....[22]....
        /*09f0*/ 	.word	0x00001e30
        /*09f4*/ 	.word	0x00000007
        /*09f8*/ 	.word	0x00022800
        /*09fc*/ 	.short	0x010a
        /*09fe*/ 	.byte	0x3f
	.zero		1


	//   ....[23]....
        /*0a00*/ 	.word	0x00001f00
        /*0a04*/ 	.word	0x000000ff
        /*0a08*/ 	.word	0x00022830
        /*0a0c*/ 	.short	0x010a
        /*0a0e*/ 	.byte	0x16
	.zero		1


	//   ....[24]....
        /*0a10*/ 	.word	0x00001f40
        /*0a14*/ 	.word	0x000000ff
        /*0a18*/ 	.word	0x00022830
        /*0a1c*/ 	.short	0x010a
        /*0a1e*/ 	.byte	0x16
	.zero		1


	//   ....[25]....
        /*0a20*/ 	.word	0x00002770
        /*0a24*/ 	.word	0x000000ff
        /*0a28*/ 	.word	0x00000000
        /*0a2c*/ 	.short	0x0101
        /*0a2e*/ 	.byte	0x06
	.zero		1


	//   ....[26]....
        /*0a30*/ 	.word	0x00003b40
        /*0a34*/ 	.word	0x000000ff
        /*0a38*/ 	.word	0x00022850
        /*0a3c*/ 	.short	0x010a
        /*0a3e*/ 	.byte	0x16
	.zero		1


	//   ....[27]....
        /*0a40*/ 	.word	0x00003b80
        /*0a44*/ 	.word	0x000000ff
        /*0a48*/ 	.word	0x00022850
        /*0a4c*/ 	.short	0x010a
        /*0a4e*/ 	.byte	0x16
	.zero		1


	//   ....[28]....
        /*0a50*/ 	.word	0x00003e90
        /*0a54*/ 	.word	0x000000ff
        /*0a58*/ 	.word	0x00000000
        /*0a5c*/ 	.short	0x0101
        /*0a5e*/ 	.byte	0x16
	.zero		1


	//   ....[29]....
        /*0a60*/ 	.word	0x00004020
        /*0a64*/ 	.word	0x000000ff
        /*0a68*/ 	.word	0x00022830
        /*0a6c*/ 	.short	0x010a
        /*0a6e*/ 	.byte	0x19
	.zero		1


	//   ....[30]....
        /*0a70*/ 	.word	0x00004060
        /*0a74*/ 	.word	0x000000ff
        /*0a78*/ 	.word	0x00022830
        /*0a7c*/ 	.short	0x010a
        /*0a7e*/ 	.byte	0x19
	.zero		1


	//   ....[31]....
        /*0a80*/ 	.word	0x00004530
        /*0a84*/ 	.word	0x000000ff
        /*0a88*/ 	.word	0x00000000
        /*0a8c*/ 	.short	0x0101
        /*0a8e*/ 	.byte	0x06
	.zero		1


	//   ....[32]....
        /*0a90*/ 	.word	0x00005f00
        /*0a94*/ 	.word	0x000000ff
        /*0a98*/ 	.word	0x00022850
        /*0a9c*/ 	.short	0x010a
        /*0a9e*/ 	.byte	0x19
	.zero		1


	//   ....[33]....
        /*0aa0*/ 	.word	0x00005f40
        /*0aa4*/ 	.word	0x000000ff
        /*0aa8*/ 	.word	0x00022850
        /*0aac*/ 	.short	0x010a
        /*0aae*/ 	.byte	0x19
	.zero		1


	//   ....[34]....
        /*0ab0*/ 	.word	0x00006250
        /*0ab4*/ 	.word	0x000000ff
        /*0ab8*/ 	.word	0x00000000
        /*0abc*/ 	.short	0x0101
        /*0abe*/ 	.byte	0x19
	.zero		1


	//   ....[35]....
        /*0ac0*/ 	.word	0x00008980
        /*0ac4*/ 	.word	0x000000ff
        /*0ac8*/ 	.word	0x00000000
        /*0acc*/ 	.short	0x0101
        /*0ace*/ 	.byte	0x08
	.zero		1


	//   ....[36]....
        /*0ad0*/ 	.word	0x00009190
        /*0ad4*/ 	.word	0x000000ff
        /*0ad8*/ 	.word	0x00000000
        /*0adc*/ 	.short	0x0101
        /*0ade*/ 	.byte	0x08
	.zero		1


	//   ....[37]....
        /*0ae0*/ 	.word	0x0000d290
        /*0ae4*/ 	.word	0x00000021
        /*0ae8*/ 	.word	0x00022840
        /*0aec*/ 	.short	0x010a
        /*0aee*/ 	.byte	0x3f
	.zero		1


	//   ....[38]....
        /*0af0*/ 	.word	0x0000d8c0
        /*0af4*/ 	.word	0x00000021
        /*0af8*/ 	.word	0x00022830
        /*0afc*/ 	.short	0x0107
        /*0afe*/ 	.byte	0x3f
	.zero		1


	//   ....[39]....
        /*0b00*/ 	.word	0x0000d9a0
        /*0b04*/ 	.word	0x00000021
        /*0b08*/ 	.word	0x00022830
        /*0b0c*/ 	.short	0x0101
        /*0b0e*/ 	.byte	0x3f
	.zero		1


	//   ....[40]....
        /*0b10*/ 	.word	0x0000e4e0
        /*0b14*/ 	.word	0x00000016
        /*0b18*/ 	.word	0x00022800
        /*0b1c*/ 	.short	0x0107
        /*0b1e*/ 	.byte	0x3f
	.zero		1


	//   ....[41]....
        /*0b20*/ 	.word	0x0000e5d0
        /*0b24*/ 	.word	0x00000016
        /*0b28*/ 	.word	0x00022800
        /*0b2c*/ 	.short	0x0101
        /*0b2e*/ 	.byte	0x3f
	.zero		1


	//   ....[42]....
        /*0b30*/ 	.word	0x0000e5f0
        /*0b34*/ 	.word	0x00000016
        /*0b38*/ 	.word	0x00022820
        /*0b3c*/ 	.short	0x010a
        /*0b3e*/ 	.byte	0x3f
	.zero		1


	//   ....[43]....
        /*0b40*/ 	.word	0x0000e680
        /*0b44*/ 	.word	0x00000021
        /*0b48*/ 	.word	0x00022860
        /*0b4c*/ 	.short	0x010a
        /*0b4e*/ 	.byte	0x3f
	.zero		1


	//   ....[44]....
        /*0b50*/ 	.word	0x0000ed60
        /*0b54*/ 	.word	0x00000021
        /*0b58*/ 	.word	0x00022850
        /*0b5c*/ 	.short	0x0107
        /*0b5e*/ 	.byte	0x3f
	.zero		1


	//   ....[45]....
        /*0b60*/ 	.word	0x0000ee30
        /*0b64*/ 	.word	0x00000021
        /*0b68*/ 	.word	0x00022850
        /*0b6c*/ 	.short	0x0101
        /*0b6e*/ 	.byte	0x3f
	.zero		1


	//   ....[46]....
        /*0b70*/ 	.word	0x0000f180
        /*0b74*/ 	.word	0x0000000a
        /*0b78*/ 	.word	0x00022840
        /*0b7c*/ 	.short	0x010a
        /*0b7e*/ 	.byte	0x3f
	.zero		1


	//   ....[47]....
        /*0b80*/ 	.word	0x0000f530
        /*0b84*/ 	.word	0x0000000a
        /*0b88*/ 	.word	0x00022830
        /*0b8c*/ 	.short	0x0107
        /*0b8e*/ 	.byte	0x3f
	.zero		1


	//   ....[48]....
        /*0b90*/ 	.word	0x0000f5f0
        /*0b94*/ 	.word	0x0000000a
        /*0b98*/ 	.word	0x00022830
        /*0b9c*/ 	.short	0x0101
        /*0b9e*/ 	.byte	0x3f
	.zero		1


	//   ....[49]....
        /*0ba0*/ 	.word	0x0000f620
        /*0ba4*/ 	.word	0x0000000a
        /*0ba8*/ 	.word	0x00022860
        /*0bac*/ 	.short	0x010a
        /*0bae*/ 	.byte	0x3f
	.zero		1


	//   ....[50]....
        /*0bb0*/ 	.word	0x0000fb20
        /*0bb4*/ 	.word	0x0000000a
        /*0bb8*/ 	.word	0x00022850
        /*0bbc*/ 	.short	0x0107
        /*0bbe*/ 	.byte	0x3f
	.zero		1


	//   ....[51]....
        /*0bc0*/ 	.word	0x0000fbe0
        /*0bc4*/ 	.word	0x0000000a
        /*0bc8*/ 	.word	0x00022850
        /*0bcc*/ 	.short	0x0101
        /*0bce*/ 	.byte	0x3f
	.zero		1


	//   ....[52]....
        /*0bd0*/ 	.word	0x00010a60
        /*0bd4*/ 	.word	0x00000007
        /*0bd8*/ 	.word	0x00022820
        /*0bdc*/ 	.short	0x010a
        /*0bde*/ 	.byte	0x3f
	.zero		1


	//   ....[53]....
        /*0be0*/ 	.word	0x00010be0
        /*0be4*/ 	.word	0x00000005
        /*0be8*/ 	.word	0x00022840
        /*0bec*/ 	.short	0x010a
        /*0bee*/ 	.byte	0x3f
	.zero		1


	//   ....[54]....
        /*0bf0*/ 	.word	0x00010c80
        /*0bf4*/ 	.word	0x00000003
        /*0bf8*/ 	.word	0x00022840
        /*0bfc*/ 	.short	0x010a
        /*0bfe*/ 	.byte	0x3f
	.zero		1


	//   ....[55]....
        /*0c00*/ 	.word	0x00010cc0
        /*0c04*/ 	.word	0x00000005
        /*0c08*/ 	.word	0x00022860
        /*0c0c*/ 	.short	0x010a
        /*0c0e*/ 	.byte	0x3f
	.zero		1


	//   ....[56]....
        /*0c10*/ 	.word	0x00010d00
        /*0c14*/ 	.word	0x00000003
        /*0c18*/ 	.word	0x00022860
        /*0c1c*/ 	.short	0x010a
        /*0c1e*/ 	.byte	0x3f
	.zero		1


	//   ....[57]....
        /*0c20*/ 	.word	0x00010d60
        /*0c24*/ 	.word	0x00000007
        /*0c28*/ 	.word	0x00022800
        /*0c2c*/ 	.short	0x010a
        /*0c2e*/ 	.byte	0x3f
	.zero		1


	//   ....[58]....
        /*0c30*/ 	.word	0x00010dc0
        /*0c34*/ 	.word	0x00000000
        /*0c38*/ 	.word	0x00022830
        /*0c3c*/ 	.short	0x010a
        /*0c3e*/ 	.byte	0x3f
	.zero		1


	//   ....[59]....
        /*0c40*/ 	.word	0x00010e20
        /*0c44*/ 	.word	0x0000000a
        /*0c48*/ 	.word	0x00022850
        /*0c4c*/ 	.short	0x010a
        /*0c4e*/ 	.byte	0x3f
	.zero		1


	//   ....[60]....
        /*0c50*/ 	.word	0x00010e80
        /*0c54*/ 	.word	0x00000000
        /*0c58*/ 	.word	0x00022830
        /*0c5c*/ 	.short	0x010a
        /*0c5e*/ 	.byte	0x3f
	.zero		1


	//   ....[61]....
        /*0c60*/ 	.word	0x00010ee0
        /*0c64*/ 	.word	0x00000008
        /*0c68*/ 	.word	0x00022850
        /*0c6c*/ 	.short	0x010a
        /*0c6e*/ 	.byte	0x3f
	.zero		1


	//   ....[62]....
        /*0c70*/ 	.word	0x00011000
        /*0c74*/ 	.word	0x00000021
        /*0c78*/ 	.word	0x00022840
        /*0c7c*/ 	.short	0x010a
        /*0c7e*/ 	.byte	0x3f
	.zero		1


	//   ....[63]....
        /*0c80*/ 	.word	0x000122d0
        /*0c84*/ 	.word	0x00000016
        /*0c88*/ 	.word	0x00022820
        /*0c8c*/ 	.short	0x010a
        /*0c8e*/ 	.byte	0x3f
	.zero		1


	//   ....[64]....
        /*0c90*/ 	.word	0x00012320
        /*0c94*/ 	.word	0x00000021
        /*0c98*/ 	.word	0x00022860
        /*0c9c*/ 	.short	0x010a
        /*0c9e*/ 	.byte	0x3f
	.zero		1


	//   ....[65]....
        /*0ca0*/ 	.word	0x00012c90
        /*0ca4*/ 	.word	0x0000000a
        /*0ca8*/ 	.word	0x00022840
        /*0cac*/ 	.short	0x010a
        /*0cae*/ 	.byte	0x3f
	.zero		1


	//   ....[66]....
        /*0cb0*/ 	.word	0x00013360
        /*0cb4*/ 	.word	0x0000000a
        /*0cb8*/ 	.word	0x00022860
        /*0cbc*/ 	.short	0x010a
        /*0cbe*/ 	.byte	0x3f
	.zero		1


	//   ....[67]....
        /*0cc0*/ 	.word	0x000144c0
        /*0cc4*/ 	.word	0x00000007
        /*0cc8*/ 	.word	0x00022820
        /*0ccc*/ 	.short	0x010a
        /*0cce*/ 	.byte	0x3f
	.zero		1


	//   ....[68]....
        /*0cd0*/ 	.word	0x00014660
        /*0cd4*/ 	.word	0x00000005
        /*0cd8*/ 	.word	0x00022840
        /*0cdc*/ 	.short	0x010a
        /*0cde*/ 	.byte	0x3f
	.zero		1


	//   ....[69]....
        /*0ce0*/ 	.word	0x000146b0
        /*0ce4*/ 	.word	0x00000003
        /*0ce8*/ 	.word	0x00022840
        /*0cec*/ 	.short	0x010a
        /*0cee*/ 	.byte	0x3f
	.zero		1


	//   ....[70]....
        /*0cf0*/ 	.word	0x00014700
        /*0cf4*/ 	.word	0x00000005
        /*0cf8*/ 	.word	0x00022860
        /*0cfc*/ 	.short	0x010a
        /*0cfe*/ 	.byte	0x3f
	.zero		1


	//----- nvinfo : EIATTR_NUM_MBARRIERS
	.align		4
.L_207:
        /*0d00*/ 	.byte	0x03, 0x38
        /*0d02*/ 	.short	0x0016


	//----- nvinfo : EIATTR_EXIT_INSTR_OFFSETS
	.align		4
        /*0d04*/ 	.byte	0x04, 0x1c
        /*0d06*/ 	.short	(.L_209 - .L_208)


	//   ....[0]....
.L_208:
        /*0d08*/ 	.word	0x000009a0


	//   ....[1]....
        /*0d0c*/ 	.word	0x0000b4d0


	//   ....[2]....
        /*0d10*/ 	.word	0x00010d50


	//----- nvinfo : EIATTR_MAX_THREADS
	.align		4
.L_209:
        /*0d14*/ 	.byte	0x04, 0x05
        /*0d16*/ 	.short	(.L_211 - .L_210)
.L_210:
        /*0d18*/ 	.word	0x00000180
        /*0d1c*/ 	.word	0x00000001
        /*0d20*/ 	.word	0x00000001


	//----- nvinfo : EIATTR_CRS_STACK_SIZE
	.align		4
.L_211:
        /*0d24*/ 	.byte	0x04, 0x1e
        /*0d26*/ 	.short	(.L_213 - .L_212)
.L_212:
        /*0d28*/ 	.word	0x00000000


	//----- nvinfo : EIATTR_CBANK_PARAM_SIZE
	.align		4
.L_213:
        /*0d2c*/ 	.byte	0x03, 0x19
        /*0d2e*/ 	.short	0x0af0


	//----- nvinfo : EIATTR_PARAM_CBANK
	.align		4
        /*0d30*/ 	.byte	0x04, 0x0a
        /*0d32*/ 	.short	(.L_215 - .L_214)
	.align		4
.L_214:
        /*0d34*/ 	.word	index@(.nv.constant0._ZN7cutlass13device_kernelIN5flash11enable_sm90INS1_16FlashAttnFwdSm90INS1_25CollectiveMainloopFwdSm90ILi2EN4cute5tupleIJNS5_1CILi1EEES8_S8_EEENS6_IJNS7_ILi128EEENS7_ILi96EEENS7_ILi64EEEEEELi256ENS_10bfloat16_tEfNS_4arch4Sm90ELb0ELb0ELb1ELb1ELb1ELb0ELb0ELb1ELb0ELb1ELb1ELb0EEENS1_21CollectiveEpilogueFwdINS6_IJSA_NS7_ILi256EEESB_EEES9_SE_SG_Li256ELb1ELb1ELb1ELb0EEENS1_36VarlenDynamicPersistentTileSchedulerILi128ELi96ELi256ELi128ELb1ELb1ELb1ELb0ELb1ELb1EEEEEEEEEvNT_6ParamsE)
        /*0d38*/ 	.short	0x0210
        /*0d3a*/ 	.short	0x0af0


	//----- nvinfo : EIATTR_SW_WAR
	.align		4
.L_215:
        /*0d3c*/ 	.byte	0x04, 0x36
        /*0d3e*/ 	.short	(.L_217 - .L_216)
.L_216:
        /*0d40*/ 	.word	0x00000008
.L_217:


//--------------------- .nv.info._ZN7cutlass13device_kernelIN5flash11enable_sm90INS1_16FlashAttnFwdSm90INS1_25CollectiveMainloopFwdSm90ILi2EN4cute5tupleIJNS5_1CILi1EEES8_S8_EEENS6_IJNS7_ILi128EEENS7_ILi96EEENS7_ILi64EEEEEELi256ENS_10bfloat16_tEfNS_4arch4Sm90ELb0ELb0ELb1ELb1ELb1ELb1ELb0ELb1ELb0ELb1ELb1ELb0EEENS1_21CollectiveEpilogueFwdINS6_IJSA_NS7_ILi256EEESB_EEES9_SE_SG_Li256ELb1ELb1ELb1ELb0EEENS1_36VarlenDynamicPersistentTileSchedulerILi128ELi96ELi256ELi128ELb1ELb1ELb1ELb0ELb1ELb1EEEEEEEEEvNT_6ParamsE --------------------------
	.section	.nv.info._ZN7cutlass13device_kernelIN5flash11enable_sm90INS1_16FlashAttnFwdSm90INS1_25CollectiveMainloopFwdSm90ILi2EN4cute5tupleIJNS5_1CILi1EEES8_S8_EEENS6_IJNS7_ILi128EEENS7_ILi96EEENS7_ILi64EEEEEELi256ENS_10bfloat16_tEfNS_4arch4Sm90ELb0ELb0ELb1ELb1ELb1ELb1ELb0ELb1ELb0ELb1ELb1ELb0EEENS1_21CollectiveEpilogueFwdINS6_IJSA_NS7_ILi256EEESB_EEES9_SE_SG_Li256ELb1ELb1ELb1ELb0EEENS1_36VarlenDynamicPersistentTileSchedulerILi128ELi96ELi256ELi128ELb1ELb1ELb1ELb0ELb1ELb1EEEEEEEEEvNT_6ParamsE,"",@"SHT_CUDA_INFO"
	.sectionflags	@""
	.align	4


	//----- nvinfo : EIATTR_CUDA_API_VERSION
	.align		4
        /*0000*/ 	.byte	0x04, 0x37
        /*0002*/ 	.short	(.L_219 - .L_218)
.L_218:
        /*0004*/ 	.word	0x00000082


	//----- nvinfo : EIATTR_KPARAM_INFO
	.align		4
.L_219:
        /*0008*/ 	.byte	0x04, 0x17
        /*000a*/ 	.short	(.L_221 - .L_220)
.L_220:
        /*000c*/ 	.word	0x00000000
        /*0010*/ 	.short	0x0000
        /*0012*/ 	.short	0x0070
        /*0014*/ 	.byte	0x00, 0xf0, 0x01, 0x2a


	//----- nvinfo : EIATTR_SPARSE_MMA_MASK
	.align		4
.L_221:
        /*0018*/ 	.byte	0x03, 0x50
        /*001a*/ 	.short	0x0000


	//----- nvinfo : EIATTR_MAXREG_COUNT
	.align		4
        /*001c*/ 	.byte	0x03, 0x1b
        /*001e*/ 	.short	0x00a8


	//----- nvinfo : EIATTR_NUM_BARRIERS
	.align		4
        /*0020*/ 	.byte	0x02, 0x4c
        /*0022*/ 	.byte	0x10
	.zero		1


	//----- nvinfo : EIATTR_EXTERNS
	.align		4
        /*0024*/ 	.byte	0x04, 0x0f
        /*0026*/ 	.short	(.L_223 - .L_222)


	//   ....[0]....
	.align		4
.L_222:
        /*0028*/ 	.word	index@(__assertfail)


	//----- nvinfo : EIATTR_ANNOTATIONS
	.align		4
.L_223:
        /*002c*/ 	.byte	0x04, 0x55
        /*002e*/ 	.short	(.L_225 - .L_224)


	//   ....[0]....
.L_224:
        /* <DEDUP_REMOVED lines=150> */
        /*0984*/ 	.byte	0xf0, 0x9c, 0x01, 0x00, 0x01, 0x00, 0x00, 0x00, 0x30, 0xa9, 0x01, 0x00


	//----- nvinfo : EIATTR_MERCURY_ISA_VERSION
	.align		4
.L_225:
        /*0990*/ 	.byte	0x03, 0x5f
        /*0992*/ 	.short	0x0101


	//----- nvinfo : EIATTR_UNUSED_LOAD_BYTE_OFFSET
	.align		4
        /*0994*/ 	.byte	0x04, 0x44
        /*0996*/ 	.short	(.L_227 - .L_226)


	//   ....[0]....
.L_226:
        /*0998*/ 	.word	0x00000a40
        /*099c*/ 	.word	0x0000fff0


	//   ....[1]....
        /*09a0*/ 	.word	0x0000ea60
        /*09a4*/ 	.word	0x0000fff0


	//----- nvinfo : EIATTR_INT_WARP_WIDE_INSTR_OFFSETS
	.align		4
.L_227:
        /*09a8*/ 	.byte	0x04, 0x31
        /*09aa*/ 	.short	(.L_229 - .L_228)


	//   ....[0]....
.L_228:
        /*09ac*/ 	.word	0x00000120


	//   ....[1]....
        /*09b0*/ 	.word	0x000001c0


	//   ....[2]....
        /*09b4*/ 	.word	0x00000230


	//   ....[3]....
        /*09b8*/ 	.word	0x000167e0


	//   ....[4]....
        /*09bc*/ 	.word	0x00016870


	//   ....[5]....
        /*09c0*/ 	.word	0x00019c10


	//   ....[6]....
        /*09c4*/ 	.word	0x00019ca0


	//----- nvinfo : EIATTR_COOP_GROUP_MASK_REGIDS
	.align		4
.L_229:
        /*09c8*/ 	.byte	0x04, 0x29
        /*09ca*/ 	.short	(.L_231 - .L_230)


	//   ....[0]....
.L_230:
        /*09cc*/ 	.word	0xffffffff


	//   ....[1]....
        /*09d0*/ 	.word	0xffffffff


	//   ....[2]....
        /*09d4*/ 	.word	0xffffffff


	//   ....[3]....
        /*09d8*/ 	.word	0xffffffff


	//   ....[4]....
        /*09dc*/ 	.word	0xffffffff


	//   ....[5]....
        /*09e0*/ 	.word	0xffffffff


	//   ....[6]....
        /*09e4*/ 	.word	0xffffffff


	//   ....[7]....
        /*09e8*/ 	.word	0xffffffff


	//   ....[8]....
        /*09ec*/ 	.word	0xffffffff


	//   ....[9]....
        /*09f0*/ 	.word	0xffffffff


	//   ....[10]....
        /*09f4*/ 	.word	0xffffffff


	//   ....[11]....
        /*09f8*/ 	.word	0xffffffff


	//   ....[12]....
        /*09fc*/ 	.word	0xffffffff


	//   ....[13]....
        /*0a00*/ 	.word	0xffffffff


	//   ....[14]....
        /*0a04*/ 	.word	0xffffffff


	//   ....[15]....
        /*0a08*/ 	.word	0xffffffff


	//   ....[16]....
        /*0a0c*/ 	.word	0xffffffff


	//   ....[17]....
        /*0a10*/ 	.word	0xffffffff


	//   ....[18]....
        /*0a14*/ 	.word	0xffffffff


	//   ....[19]....
        /*0a18*/ 	.word	0xffffffff


	//   ....[20]....
        /*0a1c*/ 	.word	0xffffffff


	//   ....[21]....
        /*0a20*/ 	.word	0xffffffff


	//   ....[22]....
        /*0a24*/ 	.word	0xffffffff


	//   ....[23]....
        /*0a28*/ 	.word	0xffffffff


	//   ....[24]....
        /*0a2c*/ 	.word	0xffffffff


	//   ....[25]....
        /*0a30*/ 	.word	0xffffffff


	//   ....[26]....
        /*0a34*/ 	.word	0xffffffff


	//   ....[27]....
        /*0a38*/ 	.word	0xffffffff


	//   ....[28]....
        /*0a3c*/ 	.word	0xffffffff


	//   ....[29]....
        /*0a40*/ 	.word	0xffffffff


	//   ....[30]....
        /*0a44*/ 	.word	0xffffffff


	//   ....[31]....
        /*0a48*/ 	.word	0xffffffff


	//   ....[32]....
        /*0a4c*/ 	.word	0xffffffff


	//   ....[33]....
        /*0a50*/ 	.word	0xffffffff


	//   ....[34]....
        /*0a54*/ 	.word	0xffffffff


	//   ....[35]....
        /*0a58*/ 	.word	0xffffffff


	//   ....[36]....
        /*0a5c*/ 	.word	0xffffffff


	//   ....[37]....
        /*0a60*/ 	.word	0xffffffff


	//   ....[38]....
        /*0a64*/ 	.word	0xffffffff


	//   ....[39]....
        /*0a68*/ 	.word	0xffffffff


	//   ....[40]....
        /*0a6c*/ 	.word	0xffffffff


	//   ....[41]....
        /*0a70*/ 	.word	0xffffffff


	//   ....[42]....
        /*0a74*/ 	.word	0xffffffff


	//   ....[43]....
        /*0a78*/ 	.word	0xffffffff


	//   ....[44]....
        /*0a7c*/ 	.word	0xffffffff


	//   ....[45]....
        /*0a80*/ 	.word	0xffffffff


	//   ....[46]....
        /*0a84*/ 	.word	0xffffffff


	//   ....[47]....
        /*0a88*/ 	.word	0xffffffff


	//   ....[48]....
        /*0a8c*/ 	.word	0xffffffff


	//   ....[49]....
        /*0a90*/ 	.word	0xffffffff


	//   ....[50]....
        /*0a94*/ 	.word	0xffffffff


	//   ....[51]....
        /*0a98*/ 	.word	0xffffffff


	//   ....[52]....
        /*0a9c*/ 	.word	0xffffffff


	//   ....[53]....
        /*0aa0*/ 	.word	0xffffffff


	//   ....[54]....
        /*0aa4*/ 	.word	0xffffffff


	//   ....[55]....
        /*0aa8*/ 	.word	0xffffffff


	//   ....[56]....
        /*0aac*/ 	.word	0xffffffff


	//   ....[57]....
        /*0ab0*/ 	.word	0xffffffff


	//   ....[58]....
        /*0ab4*/ 	.word	0xffffffff


	//   ....[59]....
        /*0ab8*/ 	.word	0xffffffff


	//   ....[60]....
        /*0abc*/ 	.word	0xffffffff


	//   ....[61]....
        /*0ac0*/ 	.word	0xffffffff


	//   ....[62]....
        /*0ac4*/ 	.word	0xffffffff


	//   ....[63]....
        /*0ac8*/ 	.word	0xffffffff


	//   ....[64]....
        /*0acc*/ 	.word	0xffffffff


	//   ....[65]....
        /*0ad0*/ 	.word	0xffffffff


	//   ....[66]....
        /*0ad4*/ 	.word	0xffffffff


	//   ....[67]....
        /*0ad8*/ 	.word	0xffffffff


	//   ....[68]....
        /*0adc*/ 	.word	0xffffffff


	//   ....[69]....
        /*0ae0*/ 	.word	0xffffffff


	//   ....[70]....
        /*0ae4*/ 	.word	0xffffffff


	//   ....[71]....
        /*0ae8*/ 	.word	0xffffffff


	//   ....[72]....
        /*0aec*/ 	.word	0xffffffff


	//   ....[73]....
        /*0af0*/ 	.word	0xffffffff


	//   ....[74]....
        /*0af4*/ 	.word	0xffffffff


	//   ....[75]....
        /*0af8*/ 	.word	0xffffffff


	//   ....[76]....
        /*0afc*/ 	.word	0xffffffff


	//   ....[77]....
        /*0b00*/ 	.word	0xffffffff


	//   ....[78]....
        /*0b04*/ 	.word	0xffffffff


	//   ....[79]....
        /*0b08*/ 	.word	0xffffffff


	//   ....[80]....
        /*0b0c*/ 	.word	0xffffffff


	//   ....[81]....
        /*0b10*/ 	.word	0xffffffff


	//   ....[82]....
        /*0b14*/ 	.word	0xffffffff


	//   ....[83]....
        /*0b18*/ 	.word	0xffffffff


	//   ....[84]....
        /*0b1c*/ 	.word	0xffffffff


	//   ....[85]....
        /*0b20*/ 	.word	0xffffffff


	//   ....[86]....
        /*0b24*/ 	.word	0xffffffff


	//   ....[87]....
        /*0b28*/ 	.word	0xffffffff


	//   ....[88]....
        /*0b2c*/ 	.word	0xffffffff


	//   ....[89]....
        /*0b30*/ 	.word	0xffffffff


	//   ....[90]....
        /*0b34*/ 	.word	0xffffffff


	//   ....[91]....
        /*0b38*/ 	.word	0xffffffff


	//   ....[92]....
        /*0b3c*/ 	.word	0xffffffff


	//   ....[93]....
        /*0b40*/ 	.word	0xffffffff


	//   ....[94]....
        /*0b44*/ 	.word	0xffffffff


	//   ....[95]....
        /*0b48*/ 	.word	0xffffffff


	//   ....[96]....
        /*0b4c*/ 	.word	0xffffffff


	//   ....[97]....
        /*0b50*/ 	.word	0xffffffff


	//   ....[98]....
        /*0b54*/ 	.word	0xffffffff


	//   ....[99]....
        /*0b58*/ 	.word	0xffffffff


	//   ....[100]....
        /*0b5c*/ 	.word	0xffffffff


	//   ....[101]....
        /*0b60*/ 	.word	0xffffffff


	//   ....[102]....
        /*0b64*/ 	.word	0xffffffff


	//   ....[103]....
        /*0b68*/ 	.word	0xffffffff


	//   ....[104]....
        /*0b6c*/ 	.word	0xffffffff


	//   ....[105]....
        /*0b70*/ 	.word	0xffffffff


	//   ....[106]....
        /*0b74*/ 	.word	0xffffffff


	//   ....[107]....
        /*0b78*/ 	.word	0xffffffff


	//   ....[108]....
        /*0b7c*/ 	.word	0xffffffff


	//   ....[109]....
        /*0b80*/ 	.word	0xffffffff


	//   ....[110]....
        /*0b84*/ 	.word	0xffffffff


	//   ....[111]....
        /*0b88*/ 	.word	0xffffffff


	//   ....[112]....
        /*0b8c*/ 	.word	0xffffffff


	//   ....[113]....
        /*0b90*/ 	.word	0xffffffff


	//   ....[114]....
        /*0b94*/ 	.word	0xffffffff


	//   ....[115]....
        /*0b98*/ 	.word	0xffffffff


	//   ....[116]....
        /*0b9c*/ 	.word	0xffffffff


	//   ....[117]....
        /*0ba0*/ 	.word	0xffffffff


	//   ....[118]....
        /*0ba4*/ 	.word	0xffffffff


	//   ....[119]....
        /*0ba8*/ 	.word	0xffffffff


	//   ....[120]....
        /*0bac*/ 	.word	0xffffffff


	//   ....[121]....
        /*0bb0*/ 	.word	0xffffffff


	//   ....[122]....
        /*0bb4*/ 	.word	0xffffffff


	//   ....[123]....
        /*0bb8*/ 	.word	0xffffffff


	//   ....[124]....
        /*0bbc*/ 	.word	0xffffffff


	//   ....[125]....
        /*0bc0*/ 	.word	0xffffffff


	//   ....[126]....
        /*0bc4*/ 	.word	0xffffffff


	//   ....[127]....
        /*0bc8*/ 	.word	0xffffffff


	//   ....[128]....
        /*0bcc*/ 	.word	0xffffffff


	//   ....[129]....
        /*0bd0*/ 	.word	0xffffffff


	//   ....[130]....
        /*0bd4*/ 	.word	0xffffffff


	//   ....[131]....
        /*0bd8*/ 	.word	0xffffffff


	//   ....[132]....
        /*0bdc*/ 	.word	0xffffffff


	//   ....[133]....
        /*0be0*/ 	.word	0xffffffff


	//   ....[134]....
        /*0be4*/ 	.word	0xffffffff


	//   ....[135]....
        /*0be8*/ 	.word	0xffffffff


	//   ....[136]....
        /*0bec*/ 	.word	0xffffffff


	//   ....[137]....
        /*0bf0*/ 	.word	0xffffffff


	//   ....[138]....
        /*0bf4*/ 	.word	0xffffffff


	//   ....[139]....
        /*0bf8*/ 	.word	0xffffffff


	//   ....[140]....
        /*0bfc*/ 	.word	0xffffffff


	//   ....[141]....
        /*0c00*/ 	.word	0xffffffff


	//   ....[142]....
        /*0c04*/ 	.word	0xffffffff


	//   ....[143]....
        /*0c08*/ 	.word	0xffffffff


	//   ....[144]....
        /*0c0c*/ 	.word	0xffffffff


	//   ....[145]....
        /*0c10*/ 	.word	0xffffffff


	//   ....[146]....
        /*0c14*/ 	.word	0xffffffff


	//   ....[147]....
        /*0c18*/ 	.word	0xffffffff


	//   ....[148]....
        /*0c1c*/ 	.word	0xffffffff


	//   ....[149]....
        /*0c20*/ 	.word	0xffffffff


	//   ....[150]....
        /*0c24*/ 	.word	0xffffffff


	//   ....[151]....
        /*0c28*/ 	.word	0xffffffff


	//   ....[152]....
        /*0c2c*/ 	.word	0xffffffff


	//   ....[153]....
        /*0c30*/ 	.word	0xffffffff


	//   ....[154]....
        /*0c34*/ 	.word	0xffffffff


	//   ....[155]....
        /*0c38*/ 	.word	0xffffffff


	//   ....[156]....
        /*0c3c*/ 	.word	0xffffffff


	//   ....[157]....
        /*0c40*/ 	.word	0xffffffff


	//   ....[158]....
        /*0c44*/ 	.word	0xffffffff


	//   ....[159]....
        /*0c48*/ 	.word	0xffffffff


	//   ....[160]....
        /*0c4c*/ 	.word	0xffffffff


	//   ....[161]....
        /*0c50*/ 	.word	0xffffffff


	//   ....[162]....
        /*0c54*/ 	.word	0xffffffff


	//   ....[163]....
        /*0c58*/ 	.word	0xffffffff


	//   ....[164]....
        /*0c5c*/ 	.word	0xffffffff


	//   ....[165]....
        /*0c60*/ 	.word	0xffffffff


	//   ....[166]....
        /*0c64*/ 	.word	0xffffffff


	//   ....[167]....
        /*0c68*/ 	.word	0xffffffff


	//   ....[168]....
        /*0c6c*/ 	.word	0xffffffff


	//   ....[169]....
        /*0c70*/ 	.word	0x0500000f


	//   ....[170]....
        /*0c74*/ 	.word	0x0500000f


	//   ....[171]....
        /*0c78*/ 	.word	0x0500000f


	//   ....[172]....
        /*0c7c*/ 	.word	0x0500000f


	//   ....[173]....
        /*0c80*/ 	.word	0x0500000f


	//   ....[174]....
        /*0c84*/ 	.word	0x0500000f


	//   ....[175]....
        /*0c88*/ 	.word	0x0500000f


	//   ....[176]....
        /*0c8c*/ 	.word	0x0500000f


	//   ....[177]....
        /*0c90*/ 	.word	0x0500000f


	//   ....[178]....
        /*0c94*/ 	.word	0x0500000f


	//   ....[179]....
        /*0c98*/ 	.word	0x0500000f


	//   ....[180]....
        /*0c9c*/ 	.word	0x0500000f


	//   ....[181]....
        /*0ca0*/ 	.word	0x0500000f


	//   ....[182]....
        /*0ca4*/ 	.word	0x0500000f


	//   ....[183]....
        /*0ca8*/ 	.word	0x0500000f


	//   ....[184]....
        /*0cac*/ 	.word	0x0500000f


	//   ....[185]....
        /*0cb0*/ 	.word	0x0500000f


	//   ....[186]....
        /*0cb4*/ 	.word	0x0500000f


	//   ....[187]....
        /*0cb8*/ 	.word	0x0500000f


	//   ....[188]....
        /*0cbc*/ 	.word	0x0500000f


	//   ....[189]....
        /*0cc0*/ 	.word	0x0500000f


	//   ....[190]....
        /*0cc4*/ 	.word	0x0500000f


	//   ....[191]....
        /*0cc8*/ 	.word	0x0500000f


	//   ....[192]....
        /*0ccc*/ 	.word	0x0500000f


	//   ....[193]....
        /*0cd0*/ 	.word	0x0500000f


	//   ....[194]....
        /*0cd4*/ 	.word	0x0500000f


	//   ....[195]....
        /*0cd8*/ 	.word	0x0500000f


	//   ....[196]....
        /*0cdc*/ 	.word	0x0500000f


	//   ....[197]....
        /*0ce0*/ 	.word	0x0500000f


	//   ....[198]....
        /*0ce4*/ 	.word	0x0500000f


	//   ....[199]....
        /*0ce8*/ 	.word	0x0500000f


	//   ....[200]....
        /*0cec*/ 	.word	0x0500000f


	//   ....[201]....
        /*0cf0*/ 	.word	0x0500000f


	//   ....[202]....
        /*0cf4*/ 	.word	0x0500000f


	//   ....[203]....
        /*0cf8*/ 	.word	0x0500000f


	//   ....[204]....
        /*0cfc*/ 	.word	0x0500000f


	//   ....[205]....
        /*0d00*/ 	.word	0x0500000f


	//   ....[206]....
        /*0d04*/ 	.word	0x0500000f


	//   ....[207]....
        /*0d08*/ 	.word	0x0500000f


	//   ....[208]....
        /*0d0c*/ 	.word	0x0500000f


	//   ....[209]....
        /*0d10*/ 	.word	0x0500000f


	//   ....[210]....
        /*0d14*/ 	.word	0x0500000f


	//   ....[211]....
        /*0d18*/ 	.word	0x0500000f


	//   ....[212]....
        /*0d1c*/ 	.word	0x0500000f


	//   ....[213]....
        /*0d20*/ 	.word	0x0500000f


	//   ....[214]....
        /*0d24*/ 	.word	0x0500000f


	//   ....[215]....
        /*0d28*/ 	.word	0x0500000f


	//   ....[216]....
        /*0d2c*/ 	.word	0x0500000f


	//   ....[217]....
        /*0d30*/ 	.word	0x0500000f


	//   ....[218]....
        /*0d34*/ 	.word	0x0500000f


	//   ....[219]....
        /*0d38*/ 	.word	0x0500000f


	//   ....[220]....
        /*0d3c*/ 	.word	0x0500000f


	//   ....[221]....
        /*0d40*/ 	.word	0x0500000f


	//   ....[222]....
        /*0d44*/ 	.word	0x0500000f


	//   ....[223]....
        /*0d48*/ 	.word	0x0500000f


	//   ....[224]....
        /*0d4c*/ 	.word	0x0500000f


	//   ....[225]....
        /*0d50*/ 	.word	0x0500000f


	//   ....[226]....
        /*0d54*/ 	.word	0x0500000f


	//   ....[227]....
        /*0d58*/ 	.word	0x0500000f


	//   ....[228]....
        /*0d5c*/ 	.word	0x0500000f


	//   ....[229]....
        /*0d60*/ 	.word	0x0500000f


	//   ....[230]....
        /*0d64*/ 	.word	0x0500000f


	//   ....[231]....
        /*0d68*/ 	.word	0x0500000f


	//   ....[232]....
        /*0d6c*/ 	.word	0x0500000f


	//   ....[233]....
        /*0d70*/ 	.word	0x0500000f


	//   ....[234]....
        /*0d74*/ 	.word	0x0500000f


	//   ....[235]....
        /*0d78*/ 	.word	0x0500000f


	//   ....[236]....
        /*0d7c*/ 	.word	0x0500000f


	//   ....[237]....
        /*0d80*/ 	.word	0x0500000f


	//   ....[238]....
        /*0d84*/ 	.word	0x0500000f


	//   ....[239]....
        /*0d88*/ 	.word	0x0500000f


	//   ....[240]....
        /*0d8c*/ 	.word	0x0500000f


	//   ....[241]....
        /*0d90*/ 	.word	0x0500000f


	//   ....[242]....
        /*0d94*/ 	.word	0x0500000f


	//   ....[243]....
        /*0d98*/ 	.word	0x0500000f


	//   ....[244]....
        /*0d9c*/ 	.word	0x0500000f


	//   ....[245]....
        /*0da0*/ 	.word	0x0500000f


	//   ....[246]....
        /*0da4*/ 	.word	0x0500000f


	//   ....[247]....
        /*0da8*/ 	.word	0x0500000f


	//   ....[248]....
        /*0dac*/ 	.word	0x0500000f


	//   ....[249]....
        /*0db0*/ 	.word	0x0500000f


	//   ....[250]....
        /*0db4*/ 	.word	0x0500000f


	//   ....[251]....
        /*0db8*/ 	.word	0x0500000f


	//   ....[252]....
        /*0dbc*/ 	.word	0x0500000f


	//   ....[253]....
        /*0dc0*/ 	.word	0x0500000f


	//   ....[254]....
        /*0dc4*/ 	.word	0x0500000f


	//   ....[255]....
        /*0dc8*/ 	.word	0x0500000f


	//   ....[0]....
        /*0dcc*/ 	.word	0x0500000f


	//   ....[1]....
        /*0dd0*/ 	.word	0x0500000f


	//   ....[2]....
        /*0dd4*/ 	.word	0x0500000f


	//   ....[3]....
        /*0dd8*/ 	.word	0x0500000f


	//   ....[4]....
        /*0ddc*/ 	.word	0x0500000f


	//   ....[5]....
        /*0de0*/ 	.word	0x0500000f


	//   ....[6]....
        /*0de4*/ 	.word	0x0500000f


	//   ....[7]....
        /*0de8*/ 	.word	0x0500000f


	//   ....[8]....
        /*0dec*/ 	.word	0x0500000f


	//   ....[9]....
        /*0df0*/ 	.word	0x0500000f


	//   ....[10]....
        /*0df4*/ 	.word	0x0500000f


	//   ....[11]....
        /*0df8*/ 	.word	0x0500000f


	//   ....[12]....
        /*0dfc*/ 	.word	0x0500000f


	//   ....[13]....
        /*0e00*/ 	.word	0x0500000f


	//   ....[14]....
        /*0e04*/ 	.word	0x0500000f


	//   ....[15]....
        /*0e08*/ 	.word	0x0500000f


	//   ....[16]....
        /*0e0c*/ 	.word	0x0500000f


	//   ....[17]....
        /*0e10*/ 	.word	0x0500000f


	//   ....[18]....
        /*0e14*/ 	.word	0x0500000f


	//   ....[19]....
        /*0e18*/ 	.word	0x0500000f


	//   ....[20]....
        /*0e1c*/ 	.word	0x0500000f


	//   ....[21]....
        /*0e20*/ 	.word	0x0500000f


	//   ....[22]....
        /*0e24*/ 	.word	0x0500000f


	//   ....[23]....
        /*0e28*/ 	.word	0x0500000f


	//   ....[24]....
        /*0e2c*/ 	.word	0x0500000f


	//   ....[25]....
        /*0e30*/ 	.word	0x0500000f


	//   ....[26]....
        /*0e34*/ 	.word	0x0500000f


	//   ....[27]....
        /*0e38*/ 	.word	0x0500000f


	//   ....[28]....
        /*0e3c*/ 	.word	0x0500000f


	//   ....[29]....
        /*0e40*/ 	.word	0x0500000f


	//   ....[30]....
        /*0e44*/ 	.word	0x0500000f


	//   ....[31]....
        /*0e48*/ 	.word	0x0500000f


	//   ....[32]....
        /*0e4c*/ 	.word	0x0500000f


	//   ....[33]....
        /*0e50*/ 	.word	0x0500000f


	//   ....[34]....
        /*0e54*/ 	.word	0x0500000f


	//   ....[35]....
        /*0e58*/ 	.word	0x0500000f


	//   ....[36]....
        /*0e5c*/ 	.word	0x0500000f


	//   ....[37]....
        /*0e60*/ 	.word	0x0500000f


	//   ....[38]....
        /*0e64*/ 	.word	0x0500000f


	//----- nvinfo : EIATTR_COOP_GROUP_INSTR_OFFSETS
	.align		4
.L_231:
        /*0e68*/ 	.byte	0x04, 0x28
        /*0e6a*/ 	.short	(.L_233 - .L_232)


	//   ....[0]....
.L_232:
        /*0e6c*/ 	.word	0x00000060


	//   ....[1]....
        /*0e70*/ 	.word	0x00000130


	//   ....[2]....
        /*0e74*/ 	.word	0x000001e0


	//   ....[3]....
        /*0e78*/ 	.word	0x000003a0


	//   ....[4]....
        /*0e7c*/ 	.word	0x00000500


	//   ....[5]....
        /*0e80*/ 	.word	0x00000620


	//   ....[6]....
        /*0e84*/ 	.word	0x00000780


	//   ....[7]....
        /*0e88*/ 	.word	0x000037e0


	//   ....[8]....
        /*0e8c*/ 	.word	0x000037f0


	//   ....[9]....
        /*0e90*/ 	.word	0x00003f30


	//   ....[10]....
        /*0e94*/ 	.word	0x00003f40


	//   ....[11]....
        /*0e98*/ 	.word	0x00004bc0


	//   ....[12]....
        /*0e9c*/ 	.word	0x00004bd0


	//   ....[13]....
        /*0ea0*/ 	.word	0x00005390


	//   ....[14]....
        /*0ea4*/ 	.word	0x000053a0


	//   ....[15]....
        /*0ea8*/ 	.word	0x00005dd0


	//   ....[16]....
        /*0eac*/ 	.word	0x00005de0


	//   ....[17]....
        /*0eb0*/ 	.word	0x00005ef0


	//   ....[18]....
        /*0eb4*/ 	.word	0x00005f00


	//   ....[19]....
        /*0eb8*/ 	.word	0x000062a0


	//   ....[20]....
        /*0ebc*/ 	.word	0x000062d0


	//   ....[21]....
        /*0ec0*/ 	.word	0x000065a0


	//   ....[22]....
        /*0ec4*/ 	.word	0x000065c0


	//   ....[23]....
        /*0ec8*/ 	.word	0x00007180


	//   ....[24]....
        /*0ecc*/ 	.word	0x00007780


	//   ....[25]....
        /*0ed0*/ 	.word	0x00007790


	//   ....[26]....
        /*0ed4*/ 	.word	0x000077a0


	//   ....[27]....
        /*0ed8*/ 	.word	0x000077b0


	//   ....[28]....
        /*0edc*/ 	.word	0x000087b0


	//   ....[29]....
        /*0ee0*/ 	.word	0x000087c0


	//   ....[30]....
        /*0ee4*/ 	.word	0x000087d0


	//   ....[31]....
        /*0ee8*/ 	.word	0x000087e0


	//   ....[32]....
        /*0eec*/ 	.word	0x0000a870


	//   ....[33]....
        /*0ef0*/ 	.word	0x0000a890


	//   ....[34]....
        /*0ef4*/ 	.word	0x0000acb0


	//   ....[35]....
        /*0ef8*/ 	.word	0x0000ad30


	//   ....[36]....
        /*0efc*/ 	.word	0x0000c3f0


	//   ....[37]....
        /*0f00*/ 	.word	0x0000c460


	//   ....[38]....
        /*0f04*/ 	.word	0x0000ce60


	//   ....[39]....
        /*0f08*/ 	.word	0x0000cee0


	//   ....[40]....
        /*0f0c*/ 	.word	0x0000dfe0


	//   ....[41]....
        /*0f10*/ 	.word	0x0000e070


	//   ....[42]....
        /*0f14*/ 	.word	0x0000e1c0


	//   ....[43]....
        /*0f18*/ 	.word	0x0000e390


	//   ....[44]....
        /*0f1c*/ 	.word	0x0000fb10


	//   ....[45]....
        /*0f20*/ 	.word	0x0000fb30


	//   ....[46]....
        /*0f24*/ 	.word	0x0000fb40


	//   ....[47]....
        /*0f28*/ 	.word	0x0000fb50


	//   ....[48]....
        /*0f2c*/ 	.word	0x00010570


	//   ....[49]....
        /*0f30*/ 	.word	0x00010580


	//   ....[50]....
        /*0f34*/ 	.word	0x000107b0


	//   ....[51]....
        /*0f38*/ 	.word	0x000107c0


	//   ....[52]....
        /*0f3c*/ 	.word	0x000109f0


	//   ....[53]....
        /*0f40*/ 	.word	0x00010a00


	//   ....[54]....
        /*0f44*/ 	.word	0x00010c30


	//   ....[55]....
        /*0f48*/ 	.word	0x00010c40


	//   ....[56]....
        /*0f4c*/ 	.word	0x00011110


	//   ....[57]....
        /*0f50*/ 	.word	0x00011120


	//   ....[58]....
        /*0f54*/ 	.word	0x00011da0


	//   ....[59]....
        /*0f58*/ 	.word	0x00011db0


	//   ....[60]....
        /*0f5c*/ 	.word	0x00013370


	//   ....[61]....
        /*0f60*/ 	.word	0x00013380


	//   ....[62]....
        /*0f64*/ 	.word	0x000135c0


	//   ....[63]....
        /*0f68*/ 	.word	0x000135d0


	//   ....[64]....
        /*0f6c*/ 	.word	0x00013800


	//   ....[65]....
        /*0f70*/ 	.word	0x00013810


	//   ....[66]....
        /*0f74*/ 	.word	0x00013a40


	//   ....[67]....
        /*0f78*/ 	.word	0x00013a50


	//   ....[68]....
        /*0f7c*/ 	.word	0x00013ce0


	//   ....[69]....
        /*0f80*/ 	.word	0x00013ef0


	//   ....[70]....
        /*0f84*/ 	.word	0x00013f20


	//   ....[71]....
        /*0f88*/ 	.word	0x00013f50


	//   ....[72]....
        /*0f8c*/ 	.word	0x00013f80


	//   ....[73]....
        /*0f90*/ 	.word	0x00013fb0


	//   ....[74]....
        /*0f94*/ 	.word	0x00013fe0


	//   ....[75]....
        /*0f98*/ 	.word	0x00014170


	//   ....[76]....
        /*0f9c*/ 	.word	0x000141a0


	//   ....[77]....
        /*0fa0*/ 	.word	0x000141d0


	//   ....[78]....
        /*0fa4*/ 	.word	0x00014200


	//   ....[79]....
        /*0fa8*/ 	.word	0x00014230


	//   ....[80]....
        /*0fac*/ 	.word	0x00014260


	//   ....[81]....
        /*0fb0*/ 	.word	0x000142f0


	//   ....[82]....
        /*0fb4*/ 	.word	0x00014320


	//   ....[83]....
        /*0fb8*/ 	.word	0x00014330


	//   ....[84]....
        /*0fbc*/ 	.word	0x000143c0


	//   ....[85]....
        /*0fc0*/ 	.word	0x00015360


	//   ....[86]....
        /*0fc4*/ 	.word	0x000173b0


	//   ....[87]....
        /*0fc8*/ 	.word	0x000173d0


	//   ....[88]....
        /*0fcc*/ 	.word	0x00017460


	//   ....[89]....
        /*0fd0*/ 	.word	0x00017480


	//   ....[90]....
        /*0fd4*/ 	.word	0x00017500


	//   ....[91]....
        /*0fd8*/ 	.word	0x00017520


	//   ....[92]....
        /*0fdc*/ 	.word	0x000175a0


	//   ....[93]....
        /*0fe0*/ 	.word	0x000175c0


	//   ....[94]....
        /*0fe4*/ 	.word	0x00017640


	//   ....[95]....
        /*0fe8*/ 	.word	0x00017660


	//   ....[96]....
        /*0fec*/ 	.word	0x00017670


	//   ....[97]....
        /*0ff0*/ 	.word	0x00017680


	//   ....[98]....
        /*0ff4*/ 	.word	0x00017ef0


	//   ....[99]....
        /*0ff8*/ 	.word	0x00017f20


	//   ....[100]....
        /*0ffc*/ 	.word	0x00017fe0


	//   ....[101]....
        /*1000*/ 	.word	0x00017ff0


	//   ....[102]....
        /*1004*/ 	.word	0x00018080


	//   ....[103]....
        /*1008*/ 	.word	0x00018090


	//   ....[104]....
        /*100c*/ 	.word	0x00018120


	//   ....[105]....
        /*1010*/ 	.word	0x00018130


	//   ....[106]....
        /*1014*/ 	.word	0x000181c0


	//   ....[107]....
        /*1018*/ 	.word	0x000181d0


	//   ....[108]....
        /*101c*/ 	.word	0x00018260


	//   ....[109]....
        /*1020*/ 	.word	0x00018270


	//   ....[110]....
        /*1024*/ 	.word	0x000182f0


	//   ....[111]....
        /*1028*/ 	.word	0x00018300


	//   ....[112]....
        /*102c*/ 	.word	0x00018310


	//   ....[113]....
        /*1030*/ 	.word	0x00018320


	//   ....[114]....
        /*1034*/ 	.word	0x00018780


	//   ....[115]....
        /*1038*/ 	.word	0x000187b0


	//   ....[116]....
        /*103c*/ 	.word	0x00018810


	//   ....[117]....
        /*1040*/ 	.word	0x000188c0


	//   ....[118]....
        /*1044*/ 	.word	0x000188d0


	//   ....[119]....
        /*1048*/ 	.word	0x00018900


	//   ....[120]....
        /*104c*/ 	.word	0x00018990


	//   ....[121]....
        /*1050*/ 	.word	0x00018a40


	//   ....[122]....
        /*1054*/ 	.word	0x00018a50


	//   ....[123]....
        /*1058*/ 	.word	0x00018a80


	//   ....[124]....
        /*105c*/ 	.word	0x00018a90


	//   ....[125]....
        /*1060*/ 	.word	0x00018b20


	//   ....[126]....
        /*1064*/ 	.word	0x00019240


	//   ....[127]....
        /*1068*/ 	.word	0x00019260


	//   ....[128]....
        /*106c*/ 	.word	0x000192b0


	//   ....[129]....
        /*1070*/ 	.word	0x000192c0


	//   ....[130]....
        /*1074*/ 	.word	0x00019300


	//   ....[131]....
        /*1078*/ 	.word	0x00019310


	//   ....[132]....
        /*107c*/ 	.word	0x00019350


	//   ....[133]....
        /*1080*/ 	.word	0x00019360


	//   ....[134]....
        /*1084*/ 	.word	0x000193a0


	//   ....[135]....
        /*1088*/ 	.word	0x000193b0


	//   ....[136]....
        /*108c*/ 	.word	0x000193c0


	//   ....[137]....
        /*1090*/ 	.word	0x00019400


	//   ....[138]....
        /*1094*/ 	.word	0x00019730


	//   ....[139]....
        /*1098*/ 	.word	0x00019750


	//   ....[140]....
        /*109c*/ 	.word	0x00019760


	//   ....[141]....
        /*10a0*/ 	.word	0x00019780


	//   ....[142]....
        /*10a4*/ 	.word	0x000197f0


	//   ....[143]....
        /*10a8*/ 	.word	0x00019810


	//   ....[144]....
        /*10ac*/ 	.word	0x00019870


	//   ....[145]....
        /*10b0*/ 	.word	0x00019890


	//   ....[146]....
        /*10b4*/ 	.word	0x000198f0


	//   ....[147]....
        /*10b8*/ 	.word	0x00019910


	//   ....[148]....
        /*10bc*/ 	.word	0x00019970


	//   ....[149]....
        /*10c0*/ 	.word	0x00019990


	//   ....[150]....
        /*10c4*/ 	.word	0x00019ed0


	//   ....[151]....
        /*10c8*/ 	.word	0x00019f00


	//   ....[152]....
        /*10cc*/ 	.word	0x00019f60


	//   ....[153]....
        /*10d0*/ 	.word	0x00019f90


	//   ....[154]....
        /*10d4*/ 	.word	0x00019fc0


	//   ....[155]....
        /*10d8*/ 	.word	0x00019ff0


	//   ....[156]....
        /*10dc*/ 	.word	0x0001a020


	//   ....[157]....
        /*10e0*/ 	.word	0x0001a050


	//   ....[158]....
        /*10e4*/ 	.word	0x0001a1f0


	//   ....[159]....
        /*10e8*/ 	.word	0x0001a220


	//   ....[160]....
        /*10ec*/ 	.word	0x0001a250


	//   ....[161]....
        /*10f0*/ 	.word	0x0001a280


	//   ....[162]....
        /*10f4*/ 	.word	0x0001a2b0


	//   ....[163]....
        /*10f8*/ 	.word	0x0001a2e0


	//   ....[164]....
        /*10fc*/ 	.word	0x0001a3a0


	//   ....[165]....
        /*1100*/ 	.word	0x0001a3c0


	//   ....[166]....
        /*1104*/ 	.word	0x0001a3d0


	//   ....[167]....
        /*1108*/ 	.word	0x0001a430


	//   ....[168]....
        /*110c*/ 	.word	0x0001aa50


	//   ....[169]....
        /*1110*/ 	.word	0x0001ad60


	//   ....[170]....
        /*1114*/ 	.word	0x0001adf0


	//   ....[171]....
        /*1118*/ 	.word	0x0001ae80


	//   ....[172]....
        /*111c*/ 	.word	0x0001af10


	//   ....[173]....
        /*1120*/ 	.word	0x0001aff0


	//   ....[174]....
        /*1124*/ 	.word	0x0001b080


	//   ....[175]....
        /*1128*/ 	.word	0x0001b120


	//   ....[176]....
        /*112c*/ 	.word	0x0001b1b0


	//   ....[177]....
        /*1130*/ 	.word	0x0001b2a0


	//   ....[178]....
        /*1134*/ 	.word	0x0001b330


	//   ....[179]....
        /*1138*/ 	.word	0x0001b3d0


	//   ....[180]....
        /*113c*/ 	.word	0x0001b460


	//   ....[181]....
        /*1140*/ 	.word	0x0001b540


	//   ....[182]....
        /*1144*/ 	.word	0x0001b5e0


	//   ....[183]....
        /*1148*/ 	.word	0x0001b670


	//   ....[184]....
        /*114c*/ 	.word	0x0001b6c0


	//   ....[185]....
        /*1150*/ 	.word	0x0001b710


	//   ....[186]....
        /*1154*/ 	.word	0x0001b800


	//   ....[187]....
        /*1158*/ 	.word	0x0001b890


	//   ....[188]....
        /*115c*/ 	.word	0x0001b8e0


	//   ....[189]....
        /*1160*/ 	.word	0x0001b930


	//   ....[190]....
        /*1164*/ 	.word	0x0001bb40


	//   ....[191]....
        /*1168*/ 	.word	0x0001bb90


	//   ....[192]....
        /*116c*/ 	.word	0x0001bc20


	//   ....[193]....
        /*1170*/ 	.word	0x0001bcb0


	//   ....[194]....
        /*1174*/ 	.word	0x0001bd40


	//   ....[195]....
        /*1178*/ 	.word	0x0001bdd0


	//   ....[196]....
        /*117c*/ 	.word	0x0001be60


	//   ....[197]....
        /*1180*/ 	.word	0x0001bef0


	//   ....[198]....
        /*1184*/ 	.word	0x0001bf70


	//   ....[199]....
        /*1188*/ 	.word	0x0001bfc0


	//   ....[200]....
        /*118c*/ 	.word	0x0001c060


	//   ....[201]....
        /*1190*/ 	.word	0x0001c0f0


	//   ....[202]....
        /*1194*/ 	.word	0x0001c180


	//   ....[203]....
        /*1198*/ 	.word	0x0001c1d0


	//   ....[204]....
        /*119c*/ 	.word	0x0001c260


	//   ....[205]....
        /*11a0*/ 	.word	0x0001c2f0


	//   ....[206]....
        /*11a4*/ 	.word	0x0001c380


	//   ....[207]....
        /*11a8*/ 	.word	0x0001c410


	//   ....[208]....
        /*11ac*/ 	.word	0x0001c4a0


	//   ....[209]....
        /*11b0*/ 	.word	0x0001c530


	//   ....[210]....
        /*11b4*/ 	.word	0x0001c5f0


	//   ....[211]....
        /*11b8*/ 	.word	0x0001c8d0


	//   ....[212]....
        /*11bc*/ 	.word	0x0001c9c0


	//   ....[213]....
        /*11c0*/ 	.word	0x0001ca60


	//   ....[214]....
        /*11c4*/ 	.word	0x0001cac0


	//   ....[215]....
        /*11c8*/ 	.word	0x0001cbb0


	//   ....[216]....
        /*11cc*/ 	.word	0x0001cc20


	//   ....[217]....
        /*11d0*/ 	.word	0x0001cd10


	//   ....[218]....
        /*11d4*/ 	.word	0x0001cd80


	//   ....[219]....
        /*11d8*/ 	.word	0x0001ce70


	//   ....[220]....
        /*11dc*/ 	.word	0x0001cee0


	//   ....[221]....
        /*11e0*/ 	.word	0x0001cfd0


	//   ....[222]....
        /*11e4*/ 	.word	0x0001d040


	//   ....[223]....
        /*11e8*/ 	.word	0x0001d0e0


	//   ....[224]....
        /*11ec*/ 	.word	0x0001d1d0


	//   ....[225]....
        /*11f0*/ 	.word	0x0001d240


	//   ....[226]....
        /*11f4*/ 	.word	0x0001d2a0


	//   ....[227]....
        /*11f8*/ 	.word	0x0001d390


	//   ....[228]....
        /*11fc*/ 	.word	0x0001d3f0


	//   ....[229]....
        /*1200*/ 	.word	0x0001d4f0


	//   ....[230]....
        /*1204*/ 	.word	0x0001d550


	//   ....[231]....
        /*1208*/ 	.word	0x0001d650


	//   ....[232]....
        /*120c*/ 	.word	0x0001d6b0


	//   ....[233]....
        /*1210*/ 	.word	0x0001d7b0


	//   ....[234]....
        /*1214*/ 	.word	0x0001d810


	//   ....[235]....
        /*1218*/ 	.word	0x0001d910


	//   ....[236]....
        /*121c*/ 	.word	0x0001d970


	//   ....[237]....
        /*1220*/ 	.word	0x0001da70


	//   ....[238]....
        /*1224*/ 	.word	0x0001dad0


	//   ....[239]....
        /*1228*/ 	.word	0x0001db70


	//   ....[240]....
        /*122c*/ 	.word	0x0001dcf0


	//   ....[241]....
        /*1230*/ 	.word	0x0001ddd0


	//   ....[242]....
        /*1234*/ 	.word	0x0001de80


	//   ....[243]....
        /*1238*/ 	.word	0x0001df90


	//   ....[244]....
        /*123c*/ 	.word	0x0001dff0


	//   ....[245]....
        /*1240*/ 	.word	0x0001e100


	//   ....[246]....
        /*1244*/ 	.word	0x0001e160


	//   ....[247]....
        /*1248*/ 	.word	0x0001e270


	//   ....[248]....
        /*124c*/ 	.word	0x0001e2d0


	//   ....[249]....
        /*1250*/ 	.word	0x0001e3e0


	//   ....[250]....
        /*1254*/ 	.word	0x0001e440


	//   ....[251]....
        /*1258*/ 	.word	0x0001e500


	//   ....[252]....
        /*125c*/ 	.word	0x0001e660


	//   ....[253]....
        /*1260*/ 	.word	0x0001e700


	//   ....[254]....
        /*1264*/ 	.word	0x0001e760


	//   ....[255]....
        /*1268*/ 	.word	0x0001e810


	//   ....[0]....
        /*126c*/ 	.word	0x0001e870


	//   ....[1]....
        /*1270*/ 	.word	0x0001e920


	//   ....[2]....
        /*1274*/ 	.word	0x0001e980


	//   ....[3]....
        /*1278*/ 	.word	0x0001ea30


	//   ....[4]....
        /*127c*/ 	.word	0x0001ea90


	//   ....[5]....
        /*1280*/ 	.word	0x0001eb40


	//   ....[6]....
        /*1284*/ 	.word	0x0001eba0


	//   ....[7]....
        /*1288*/ 	.word	0x0001ec50


	//   ....[8]....
        /*128c*/ 	.word	0x0001ed40


	//   ....[9]....
        /*1290*/ 	.word	0x0001ede0


	//   ....[10]....
        /*1294*/ 	.word	0x0001ee40


	//   ....[11]....
        /*1298*/ 	.word	0x0001ef10


	//   ....[12]....
        /*129c*/ 	.word	0x0001ef70


	//   ....[13]....
        /*12a0*/ 	.word	0x0001f040


	//   ....[14]....
        /*12a4*/ 	.word	0x0001f0a0


	//   ....[15]....
        /*12a8*/ 	.word	0x0001f170


	//   ....[16]....
        /*12ac*/ 	.word	0x0001f1d0


	//   ....[17]....
        /*12b0*/ 	.word	0x0001f2a0


	//   ....[18]....
        /*12b4*/ 	.word	0x0001f300


	//   ....[19]....
        /*12b8*/ 	.word	0x0001f3d0


	//   ....[20]....
        /*12bc*/ 	.word	0x0001f460


	//   ....[21]....
        /*12c0*/ 	.word	0x0001f500


	//   ....[22]....
        /*12c4*/ 	.word	0x0001f680


	//   ....[23]....
        /*12c8*/ 	.word	0x0001f6f0


	//   ....[24]....
        /*12cc*/ 	.word	0x0001f760


	//   ....[25]....
        /*12d0*/ 	.word	0x0001f7d0


	//   ....[26]....
        /*12d4*/ 	.word	0x0001f840


	//   ....[27]....
        /*12d8*/ 	.word	0x0001f8c0


	//   ....[28]....
        /*12dc*/ 	.word	0x0001f940


	//   ....[29]....
        /*12e0*/ 	.word	0x0001f9d0


	//   ....[30]....
        /*12e4*/ 	.word	0x0001fa40


	//   ....[31]....
        /*12e8*/ 	.word	0x0001fab0


	//   ....[32]....
        /*12ec*/ 	.word	0x0001fb20


	//   ....[33]....
        /*12f0*/ 	.word	0x0001fba0


	//   ....[34]....
        /*12f4*/ 	.word	0x0001fc10


	//   ....[35]....
        /*12f8*/ 	.word	0x0001fcb0


	//   ....[36]....
        /*12fc*/ 	.word	0x0001fd00


	//   ....[37]....
        /*1300*/ 	.word	0x0001fd90


	//   ....[38]....
        /*1304*/ 	.word	0x0001fec0


	//----- nvinfo : EIATTR_REG_RECONFIG
	.align		4
.L_233:
        /*1308*/ 	.byte	0x01, 0x54
	.zero		2


	//----- nvinfo : EIATTR_SYSCALL_OFFSETS
	.align		4
        /*130c*/ 	.byte	0x04, 0x46
        /*130e*/ 	.short	(.L_235 - .L_234)


	//   ....[0]....
.L_234:
        /*1310*/ 	.word	0x00002320


	//   ....[1]....
        /*1314*/ 	.word	0x00002470


	//   ....[2]....
        /*1318*/ 	.word	0x00007320


	//   ....[3]....
        /*131c*/ 	.word	0x000076a0


	//   ....[4]....
        /*1320*/ 	.word	0x000169d0


	//   ....[5]....
        /*1324*/ 	.word	0x00016b20


	//   ....[6]....
        /*1328*/ 	.word	0x00016c10


	//   ....[7]....
        /*132c*/ 	.word	0x00017b40


	//----- nvinfo : EIATTR_MBARRIER_INSTR_OFFSETS
	.align		4
.L_235:
        /*1330*/ 	.byte	0x04, 0x39
        /*1332*/ 	.short	(.L_237 - .L_236)


	//   ....[0]....
.L_236:
        /*1334*/ 	.word	0x00000250
        /*1338*/ 	.word	0x000000ff
        /*133c*/ 	.word	0x00022800
        /*1340*/ 	.short	0x0100
        /*1342*/ 	.byte	0x08
	.zero		1


	//   ....[1]....
        /*1344*/ 	.word	0x00000260
        /*1348*/ 	.word	0x000000ff
        /*134c*/ 	.word	0x00022820
        /*1350*/ 	.short	0x0100
        /*1352*/ 	.byte	0x08
	.zero		1


	//   ....[2]....
        /*1354*/ 	.word	0x00000350
        /*1358*/ 	.word	0x000000ff
        /*135c*/ 	.word	0x00022830
        /*1360*/ 	.short	0x0100
        /*1362*/ 	.byte	0x08
	.zero		1


	//   ....[3]....
        /*1364*/ 	.word	0x00000360
        /*1368*/ 	.word	0x000000ff
        /*136c*/ 	.word	0x00022840
        /*1370*/ 	.short	0x0100
        /*1372*/ 	.byte	0x08
	.zero		1


	//   ....[4]....
        /*1374*/ 	.word	0x00000370
        /*1378*/ 	.word	0x000000ff
        /*137c*/ 	.word	0x00022838
        /*1380*/ 	.short	0x0100
        /*1382*/ 	.byte	0x08
	.zero		1


	//   ....[5]....
        /*1384*/ 	.word	0x00000380
        /*1388*/ 	.word	0x000000ff
        /*138c*/ 	.word	0x00022848
        /*1390*/ 	.short	0x0100
        /*1392*/ 	.byte	0x08
	.zero		1


	//   ....[6]....
        /*1394*/ 	.word	0x000004b0
        /*1398*/ 	.word	0x000000ff
        /*139c*/ 	.word	0x00022850
        /*13a0*/ 	.short	0x0100
        /*13a2*/ 	.byte	0x08
	.zero		1


	//   ....[7]....
        /*13a4*/ 	.word	0x000004c0
        /*13a8*/ 	.word	0x000000ff
        /*13ac*/ 	.word	0x00022860
        /*13b0*/ 	.short	0x0100
        /*13b2*/ 	.byte	0x08
	.zero		1


	//   ....[8]....
        /*13b4*/ 	.word	0x000004d0
        /*13b8*/ 	.word	0x000000ff
        /*13bc*/ 	.word	0x00022858
        /*13c0*/ 	.short	0x0100
        /*13c2*/ 	.byte	0x08
	.zero		1


	//   ....[9]....
        /*13c4*/ 	.word	0x000004e0
        /*13c8*/ 	.word	0x000000ff
        /*13cc*/ 	.word	0x00022868
        /*13d0*/ 	.short	0x0100
        /*13d2*/ 	.byte	0x08
	.zero		1


	//   ....[10]....
        /*13d4*/ 	.word	0x000005d0
        /*13d8*/ 	.word	0x000000ff
        /*13dc*/ 	.word	0x00022870
        /*13e0*/ 	.short	0x0100
        /*13e2*/ 	.byte	0x06
	.zero		1


	//   ....[11]....
        /*13e4*/ 	.word	0x000005e0
        /*13e8*/ 	.word	0x000000ff
        /*13ec*/ 	.word	0x00022880
        /*13f0*/ 	.short	0x0100
        /*13f2*/ 	.byte	0x06
	.zero		1


	//   ....[12]....
        /*13f4*/ 	.word	0x000005f0
        /*13f8*/ 	.word	0x000000ff
        /*13fc*/ 	.word	0x00022878
        /*1400*/ 	.short	0x0100
        /*1402*/ 	.byte	0x06
	.zero		1


	//   ....[13]....
        /*1404*/ 	.word	0x00000600
        /*1408*/ 	.word	0x000000ff
        /*140c*/ 	.word	0x00022888
        /*1410*/ 	.short	0x0100
        /*1412*/ 	.byte	0x06
	.zero		1


	//   ....[14]....
        /*1414*/ 	.word	0x00000730
        /*1418*/ 	.word	0x000000ff
        /*141c*/ 	.word	0x00022890
        /*1420*/ 	.short	0x0100
        /*1422*/ 	.byte	0x08
	.zero		1


	//   ....[15]....
        /*1424*/ 	.word	0x00000740
        /*1428*/ 	.word	0x000000ff
        /*142c*/ 	.word	0x000228a0
        /*1430*/ 	.short	0x0100
        /*1432*/ 	.byte	0x08
	.zero		1


	//   ....[16]....
        /*1434*/ 	.word	0x00000750
        /*1438*/ 	.word	0x000000ff
        /*143c*/ 	.word	0x00022898
        /*1440*/ 	.short	0x0100
        /*1442*/ 	.byte	0x08
	.zero		1


	//   ....[17]....
        /*1444*/ 	.word	0x00000760
        /*1448*/ 	.word	0x000000ff
        /*144c*/ 	.word	0x000228a8
        /*1450*/ 	.short	0x0100
        /*1452*/ 	.byte	0x08
	.zero		1


	//   ....[18]....
        /*1454*/ 	.word	0x00000890
        /*1458*/ 	.word	0x000000ff
        /*145c*/ 	.word	0x000228b0
        /*1460*/ 	.short	0x0100
        /*1462*/ 	.byte	0x08
	.zero		1


	//   ....[19]....
        /*1464*/ 	.word	0x000008a0
        /*1468*/ 	.word	0x000000ff
        /*146c*/ 	.word	0x000228c0
        /*1470*/ 	.short	0x0100
        /*1472*/ 	.byte	0x08
	.zero		1


	//   ....[20]....
        /*1474*/ 	.word	0x000008b0
        /*1478*/ 	.word	0x000000ff
        /*147c*/ 	.word	0x000228b8
        /*1480*/ 	.short	0x0100
        /*1482*/ 	.byte	0x08
	.zero		1


	//   ....[21]....
        /*1484*/ 	.word	0x000008c0
        /*1488*/ 	.word	0x000000ff
        /*148c*/ 	.word	0x000228c8
        /*1490*/ 	.short	0x0100
        /*1492*/ 	.byte	0x08
	.zero		1


	//   ....[22]....
        /*1494*/ 	.word	0x00003790
        /*1498*/ 	.word	0x00000057
        /*149c*/ 	.word	0x00022890
        /*14a0*/ 	.short	0x010a
        /*14a2*/ 	.byte	0x3f
	.zero		1


	//   ....[23]....
        /*14a4*/ 	.word	0x00004b60
        /*14a8*/ 	.word	0x00000057
        /*14ac*/ 	.word	0x00022890
        /*14b0*/ 	.short	0x010a
        /*14b2*/ 	.byte	0x3f
	.zero		1


	//   ....[24]....
        /*14b4*/ 	.word	0x00005c30
        /*14b8*/ 	.word	0x00000057
        /*14bc*/ 	.word	0x00022890
        /*14c0*/ 	.short	0x010a
        /*14c2*/ 	.byte	0x3f
	.zero		1


	//   ....[25]....
        /*14c4*/ 	.word	0x000060d0
        /*14c8*/ 	.word	0x00000004
        /*14cc*/ 	.word	0x00000000
        /*14d0*/ 	.short	0x0101
        /*14d2*/ 	.byte	0x3f
	.zero		1


	//   ....[26]....
        /*14d4*/ 	.word	0x00006110
        /*14d8*/ 	.word	0x00000057
        /*14dc*/ 	.word	0x000228b0
        /*14e0*/ 	.short	0x010a
        /*14e2*/ 	.byte	0x3f
	.zero		1


	//   ....[27]....
        /*14e4*/ 	.word	0x00006930
        /*14e8*/ 	.word	0x00000057
        /*14ec*/ 	.word	0x00000000
        /*14f0*/ 	.short	0x0101
        /*14f2*/ 	.byte	0x3f
	.zero		1


	//   ....[28]....
        /*14f4*/ 	.word	0x000073c0
        /*14f8*/ 	.word	0x00000013
        /*14fc*/ 	.word	0x00022800
        /*1500*/ 	.short	0x010a
        /*1502*/ 	.byte	0x3f
	.zero		1


	//   ....[29]....
        /*1504*/ 	.word	0x00007410
        /*1508*/ 	.word	0x00000013
        /*150c*/ 	.word	0x00022800
        /*1510*/ 	.short	0x010a
        /*1512*/ 	.byte	0x3f
	.zero		1


	//   ....[30]....
        /*1514*/ 	.word	0x00007a40
        /*1518*/ 	.word	0x00000013
        /*151c*/ 	.word	0x00022800
        /*1520*/ 	.short	0x010a
        /*1522*/ 	.byte	0x3f
	.zero		1


	//   ....[31]....
        /*1524*/ 	.word	0x000089b0
        /*1528*/ 	.word	0x00000013
        /*152c*/ 	.word	0x00022800
        /*1530*/ 	.short	0x010a
        /*1532*/ 	.byte	0x3f
	.zero		1


	//   ....[32]....
        /*1534*/ 	.word	0x00009870
        /*1538*/ 	.word	0x00000003
        /*153c*/ 	.word	0x00022830
        /*1540*/ 	.short	0x010a
        /*1542*/ 	.byte	0x3f
	.zero		1


	//   ....[33]....
        /*1544*/ 	.word	0x00009920
        /*1548*/ 	.word	0x00000003
        /*154c*/ 	.word	0x00022830
        /*1550*/ 	.short	0x010a
        /*1552*/ 	.byte	0x3f
	.zero		1


	//   ....[34]....
        /*1554*/ 	.word	0x0000b180
        /*1558*/ 	.word	0x00000008
        /*155c*/ 	.word	0x00000000
        /*1560*/ 	.short	0x0101
        /*1562*/ 	.byte	0x3f
	.zero		1


	//   ....[35]....
        /*1564*/ 	.word	0x0000b5c0
        /*1568*/ 	.word	0x00000003
        /*156c*/ 	.word	0x00022850
        /*1570*/ 	.short	0x010a
        /*1572*/ 	.byte	0x3f
	.zero		1


	//   ....[36]....
        /*1574*/ 	.word	0x0000b610
        /*1578*/ 	.word	0x00000003
        /*157c*/ 	.word	0x00022850
        /*1580*/ 	.short	0x010a
        /*1582*/ 	.byte	0x3f
	.zero		1


	//   ....[37]....
        /*1584*/ 	.word	0x0000b9f0
        /*1588*/ 	.word	0x00000003
        /*158c*/ 	.word	0x00000000
        /*1590*/ 	.short	0x0101
        /*1592*/ 	.byte	0x3f
	.zero		1


	//   ....[38]....
        /*1594*/ 	.word	0x0000bb20
        /*1598*/ 	.word	0x00000006
        /*159c*/ 	.word	0x00022830
        /*15a0*/ 	.short	0x010a
        /*15a2*/ 	.byte	0x3f
	.zero		1


	//   ....[39]....
        /*15a4*/ 	.word	0x0000bb90
        /*15a8*/ 	.word	0x00000006
        /*15ac*/ 	.word	0x00022830
        /*15b0*/ 	.short	0x010a
        /*15b2*/ 	.byte	0x3f
	.zero		1


	//   ....[40]....
        /*15b4*/ 	.word	0x0000d3e0
        /*15b8*/ 	.word	0x0000009b
        /*15bc*/ 	.word	0x00000000
        /*15c0*/ 	.short	0x0101
        /*15c2*/ 	.byte	0x3f
	.zero		1


	//   ....[41]....
        /*15c4*/ 	.word	0x0000db70
        /*15c8*/ 	.word	0x00000006
        /*15cc*/ 	.word	0x00022850
        /*15d0*/ 	.short	0x010a
        /*15d2*/ 	.byte	0x3f
	.zero		1


	//   ....[42]....
        /*15d4*/ 	.word	0x0000dbc0
        /*15d8*/ 	.word	0x00000006
        /*15dc*/ 	.word	0x00022850
        /*15e0*/ 	.short	0x010a
        /*15e2*/ 	.byte	0x3f
	.zero		1


	//   ....[43]....
        /*15e4*/ 	.word	0x0000dfa0
        /*15e8*/ 	.word	0x00000006
        /*15ec*/ 	.word	0x00000000
        /*15f0*/ 	.short	0x0101
        /*15f2*/ 	.byte	0x3f
	.zero		1


	//   ....[44]....
        /*15f4*/ 	.word	0x00010510
        /*15f8*/ 	.word	0x00000003
        /*15fc*/ 	.word	0x00000000
        /*1600*/ 	.short	0x0101
        /*1602*/ 	.byte	0x3f
	.zero		1


	//   ....[45]....
        /*1604*/ 	.word	0x00010f70
        /*1608*/ 	.word	0x00000009
        /*160c*/ 	.word	0x00000000
        /*1610*/ 	.short	0x0101
        /*1612*/ 	.byte	0x3f
	.zero		1


	//   ....[46]....
        /*1614*/ 	.word	0x00015440
        /*1618*/ 	.word	0x00000016
        /*161c*/ 	.word	0x00022820
        /*1620*/ 	.short	0x010a
        /*1622*/ 	.byte	0x3f
	.zero		1


	//   ....[47]....
        /*1624*/ 	.word	0x000154d0
        /*1628*/ 	.word	0x00000003
        /*162c*/ 	.word	0x000228a0
        /*1630*/ 	.short	0x010a
        /*1632*/ 	.byte	0x3f
	.zero		1


	//   ....[48]....
        /*1634*/ 	.word	0x00015720
        /*1638*/ 	.word	0x00000003
        /*163c*/ 	.word	0x000228c0
        /*1640*/ 	.short	0x010a
        /*1642*/ 	.byte	0x3f
	.zero		1


	//   ....[49]....
        /*1644*/ 	.word	0x00015d30
        /*1648*/ 	.word	0x00000008
        /*164c*/ 	.word	0x000228a0
        /*1650*/ 	.short	0x010a
        /*1652*/ 	.byte	0x3f
	.zero		1


	//   ....[50]....
        /*1654*/ 	.word	0x00015f70
        /*1658*/ 	.word	0x00000008
        /*165c*/ 	.word	0x000228c0
        /*1660*/ 	.short	0x010a
        /*1662*/ 	.byte	0x3f
	.zero		1


	//   ....[51]....
        /*1664*/ 	.word	0x00017130
        /*1668*/ 	.word	0x0000001f
        /*166c*/ 	.word	0x00022840
        /*1670*/ 	.short	0x010a
        /*1672*/ 	.byte	0x3f
	.zero		1


	//   ....[52]....
        /*1674*/ 	.word	0x00017780
        /*1678*/ 	.word	0x0000001f
        /*167c*/ 	.word	0x00022830
        /*1680*/ 	.short	0x0107
        /*1682*/ 	.byte	0x3f
	.zero		1


	//   ....[53]....
        /*1684*/ 	.word	0x00017850
        /*1688*/ 	.word	0x0000001f
        /*168c*/ 	.word	0x00022830
        /*1690*/ 	.short	0x0101
        /*1692*/ 	.byte	0x3f
	.zero		1


	//   ....[54]....
        /*1694*/ 	.word	0x00018420
        /*1698*/ 	.word	0x00000016
        /*169c*/ 	.word	0x00022800
        /*16a0*/ 	.short	0x0107
        /*16a2*/ 	.byte	0x3f
	.zero		1


	//   ....[55]....
        /*16a4*/ 	.word	0x00018510
        /*16a8*/ 	.word	0x00000016
        /*16ac*/ 	.word	0x00022800
        /*16b0*/ 	.short	0x0101
        /*16b2*/ 	.byte	0x3f
	.zero		1


	//   ....[56]....
        /*16b4*/ 	.word	0x00018530
        /*16b8*/ 	.word	0x00000016
        /*16bc*/ 	.word	0x00022820
        /*16c0*/ 	.short	0x010a
        /*16c2*/ 	.byte	0x3f
	.zero		1


	//   ....[57]....
        /*16c4*/ 	.word	0x000185c0
        /*16c8*/ 	.word	0x0000001f
        /*16cc*/ 	.word	0x00022860
        /*16d0*/ 	.short	0x010a
        /*16d2*/ 	.byte	0x3f
	.zero		1


	//   ....[58]....
        /*16d4*/ 	.word	0x00018ca0
        /*16d8*/ 	.word	0x0000001f
        /*16dc*/ 	.word	0x00022850
        /*16e0*/ 	.short	0x0107
        /*16e2*/ 	.byte	0x3f
	.zero		1


	//   ....[59]....
        /*16e4*/ 	.word	0x00018d70
        /*16e8*/ 	.word	0x0000001f
        /*16ec*/ 	.word	0x00022850
        /*16f0*/ 	.short	0x0101
        /*16f2*/ 	.byte	0x3f
	.zero		1


	//   ....[60]....
        /*16f4*/ 	.word	0x000190b0
        /*16f8*/ 	.word	0x00000004
        /*16fc*/ 	.word	0x00022840
        /*1700*/ 	.short	0x010a
        /*1702*/ 	.byte	0x3f
	.zero		1


	//   ....[61]....
        /*1704*/ 	.word	0x00019480
        /*1708*/ 	.word	0x00000004
        /*170c*/ 	.word	0x00022830
        /*1710*/ 	.short	0x0107
        /*1712*/ 	.byte	0x3f
	.zero		1


	//   ....[62]....
        /*1714*/ 	.word	0x00019540
        /*1718*/ 	.word	0x00000004
        /*171c*/ 	.word	0x00022830
        /*1720*/ 	.short	0x0101
        /*1722*/ 	.byte	0x3f
	.zero		1


	//   ....[63]....
        /*1724*/ 	.word	0x00019570
        /*1728*/ 	.word	0x00000004
        /*172c*/ 	.word	0x00022860
        /*1730*/ 	.short	0x010a
        /*1732*/ 	.byte	0x3f
	.zero		1


	//   ....[64]....
        /*1734*/ 	.word	0x00019a80
        /*1738*/ 	.word	0x00000004
        /*173c*/ 	.word	0x00022850
        /*1740*/ 	.short	0x0107
        /*1742*/ 	.byte	0x3f
	.zero		1


	//   ....[65]....
        /*1744*/ 	.word	0x00019b40
        /*1748*/ 	.word	0x00000004
        /*174c*/ 	.word	0x00022850
        /*1750*/ 	.short	0x0101
        /*1752*/ 	.byte	0x3f
	.zero		1


	//   ....[66]....
        /*1754*/ 	.word	0x0001a9d0
        /*1758*/ 	.word	0x00000005
        /*175c*/ 	.word	0x00022820
        /*1760*/ 	.short	0x010a
        /*1762*/ 	.byte	0x3f
	.zero		1


	//   ....[67]....
        /*1764*/ 	.word	0x0001ab30
        /*1768*/ 	.word	0x00000003
        /*176c*/ 	.word	0x00022840
        /*1770*/ 	.short	0x010a
        /*1772*/ 	.byte	0x3f
	.zero		1


	//   ....[68]....
        /*1774*/ 	.word	0x0001abd0
        /*1778*/ 	.word	0x00000005
        /*177c*/ 	.word	0x00022840
        /*1780*/ 	.short	0x010a
        /*1782*/ 	.byte	0x3f
	.zero		1


	//   ....[69]....
        /*1784*/ 	.word	0x0001ac10
        /*1788*/ 	.word	0x00000003
        /*178c*/ 	.word	0x00022860
        /*1790*/ 	.short	0x010a
        /*1792*/ 	.byte	0x3f
	.zero		1


	//   ....[70]....
        /*1794*/ 	.word	0x0001ac50
        /*1798*/ 	.word	0x00000005
        /*179c*/ 	.word	0x00022860
        /*17a0*/ 	.short	0x010a
        /*17a2*/ 	.byte	0x3f
	.zero		1


	//   ....[71]....
        /*17a4*/ 	.word	0x0001acb0
        /*17a8*/ 	.word	0x00000057
        /*17ac*/ 	.word	0x00022890
        /*17b0*/ 	.short	0x010a
        /*17b2*/ 	.byte	0x3f
	.zero		1


	//   ....[72]....
        /*17b4*/ 	.word	0x0001af40
        /*17b8*/ 	.word	0x00000057
        /*17bc*/ 	.word	0x00022890
        /*17c0*/ 	.short	0x010a
        /*17c2*/ 	.byte	0x3f
	.zero		1


	//   ....[73]....
        /*17c4*/ 	.word	0x0001b1f0
        /*17c8*/ 	.word	0x00000057
        /*17cc*/ 	.word	0x00022890
        /*17d0*/ 	.short	0x010a
        /*17d2*/ 	.byte	0x3f
	.zero		1


	//   ....[74]....
        /*17d4*/ 	.word	0x0001b4a0
        /*17d8*/ 	.word	0x00000057
        /*17dc*/ 	.word	0x000228b0
        /*17e0*/ 	.short	0x010a
        /*17e2*/ 	.byte	0x3f
	.zero		1


	//   ....[75]....
        /*17e4*/ 	.word	0x0001b750
        /*17e8*/ 	.word	0x00000013
        /*17ec*/ 	.word	0x00022800
        /*17f0*/ 	.short	0x010a
        /*17f2*/ 	.byte	0x3f
	.zero		1


	//   ....[76]....
        /*17f4*/ 	.word	0x0001b960
        /*17f8*/ 	.word	0x00000013
        /*17fc*/ 	.word	0x00022800
        /*1800*/ 	.short	0x010a
        /*1802*/ 	.byte	0x3f
	.zero		1


	//   ....[77]....
        /*1804*/ 	.word	0x0001b9b0
        /*1808*/ 	.word	0x00000003
        /*180c*/ 	.word	0x00022830
        /*1810*/ 	.short	0x010a
        /*1812*/ 	.byte	0x3f
	.zero		1


	//   ....[78]....
        /*1814*/ 	.word	0x0001ba00
        /*1818*/ 	.word	0x00000003
        /*181c*/ 	.word	0x00022850
        /*1820*/ 	.short	0x010a
        /*1822*/ 	.byte	0x3f
	.zero		1


	//   ....[79]....
        /*1824*/ 	.word	0x0001ba50
        /*1828*/ 	.word	0x00000006
        /*182c*/ 	.word	0x00022830
        /*1830*/ 	.short	0x010a
        /*1832*/ 	.byte	0x3f
	.zero		1


	//   ....[80]....
        /*1834*/ 	.word	0x0001baa0
        /*1838*/ 	.word	0x00000006
        /*183c*/ 	.word	0x00022850
        /*1840*/ 	.short	0x010a
        /*1842*/ 	.byte	0x3f
	.zero		1


	//   ....[81]....
        /*1844*/ 	.word	0x0001c6b0
        /*1848*/ 	.word	0x00000016
        /*184c*/ 	.word	0x00022820
        /*1850*/ 	.short	0x010a
        /*1852*/ 	.byte	0x3f
	.zero		1


	//   ....[82]....
        /*1854*/ 	.word	0x0001c700
        /*1858*/ 	.word	0x00000003
        /*185c*/ 	.word	0x000228a0
        /*1860*/ 	.short	0x010a
        /*1862*/ 	.byte	0x3f
	.zero		1


	//   ....[83]....
        /*1864*/ 	.word	0x0001c750
        /*1868*/ 	.word	0x00000003
        /*186c*/ 	.word	0x000228c0
        /*1870*/ 	.short	0x010a
        /*1872*/ 	.byte	0x3f
	.zero		1


	//   ....[84]....
        /*1874*/ 	.word	0x0001c7a0
        /*1878*/ 	.word	0x00000008
        /*187c*/ 	.word	0x000228a0
        /*1880*/ 	.short	0x010a
        /*1882*/ 	.byte	0x3f
	.zero		1


	//   ....[85]....
        /*1884*/ 	.word	0x0001c7f0
        /*1888*/ 	.word	0x00000008
        /*188c*/ 	.word	0x000228c0
        /*1890*/ 	.short	0x010a
        /*1892*/ 	.byte	0x3f
	.zero		1


	//   ....[86]....
        /*1894*/ 	.word	0x0001c910
        /*1898*/ 	.word	0x0000001f
        /*189c*/ 	.word	0x00022840
        /*18a0*/ 	.short	0x010a
        /*18a2*/ 	.byte	0x3f
	.zero		1


	//   ....[87]....
        /*18a4*/ 	.word	0x0001dbf0
        /*18a8*/ 	.word	0x00000016
        /*18ac*/ 	.word	0x00022820
        /*18b0*/ 	.short	0x010a
        /*18b2*/ 	.byte	0x3f
	.zero		1


	//   ....[88]....
        /*18b4*/ 	.word	0x0001dc40
        /*18b8*/ 	.word	0x0000001f
        /*18bc*/ 	.word	0x00022860
        /*18c0*/ 	.short	0x010a
        /*18c2*/ 	.byte	0x3f
	.zero		1


	//   ....[89]....
        /*18c4*/ 	.word	0x0001e5b0
        /*18c8*/ 	.word	0x00000004
        /*18cc*/ 	.word	0x00022840
        /*18d0*/ 	.short	0x010a
        /*18d2*/ 	.byte	0x3f
	.zero		1


	//   ....[90]....
        /*18d4*/ 	.word	0x0001ec90
        /*18d8*/ 	.word	0x00000004
        /*18dc*/ 	.word	0x00022860
        /*18e0*/ 	.short	0x010a
        /*18e2*/ 	.byte	0x3f
	.zero		1


	//   ....[91]....
        /*18e4*/ 	.word	0x0001fde0
        /*18e8*/ 	.word	0x00000005
        /*18ec*/ 	.word	0x00022820
        /*18f0*/ 	.short	0x010a
        /*18f2*/ 	.byte	0x3f
	.zero		1


	//   ....[92]....
        /*18f4*/ 	.word	0x0001ff80
        /*18f8*/ 	.word	0x00000003
        /*18fc*/ 	.word	0x00022840
        /*1900*/ 	.short	0x010a
        /*1902*/ 	.byte	0x3f
	.zero		1


	//   ....[93]....
        /*1904*/ 	.word	0x0001ffd0
        /*1908*/ 	.word	0x00000005
        /*190c*/ 	.word	0x00022840
        /*1910*/ 	.short	0x010a
        /*1912*/ 	.byte	0x3f
	.zero		1


	//   ....[94]....
        /*1914*/ 	.word	0x00020020
        /*1918*/ 	.word	0x00000003
        /*191c*/ 	.word	0x00022860
        /*1920*/ 	.short	0x010a
        /*1922*/ 	.byte	0x3f
	.zero		1


	//----- nvinfo : EIATTR_NUM_MBARRIERS
	.align		4
.L_237:
        /*1924*/ 	.byte	0x03, 0x38
        /*1926*/ 	.short	0x0016


	//----- nvinfo : EIATTR_EXIT_INSTR_OFFSETS
	.align		4
        /*1928*/ 	.byte	0x04, 0x1c
        /*192a*/ 	.short	(.L_239 - .L_238)


	//   ....[0]....
.L_238:
        /*192c*/ 	.word	0x0001aca0


	//----- nvinfo : EIATTR_MAX_THREADS
	.align		4
.L_239:
        /*1930*/ 	.byte	0x04, 0x05
        /*1932*/ 	.short	(.L_241 - .L_240)
.L_240:
        /*1934*/ 	.word	0x00000180
        /*1938*/ 	.word	0x00000001
        /*193c*/ 	.word	0x00000001


	//----- nvinfo : EIATTR_CRS_STACK_SIZE
	.align		4
.L_241:
        /*1940*/ 	.byte	0x04, 0x1e
        /*1942*/ 	.short	(.L_243 - .L_242)
.L_242:
        /*1944*/ 	.word	0x00000000


	//----- nvinfo : EIATTR_CBANK_PARAM_SIZE
	.align		4
.L_243:
        /*1948*/ 	.byte	0x03, 0x19
        /*194a*/ 	.short	0x0af0


	//----- nvinfo : EIATTR_PARAM_CBANK
	.align		4
        /*194c*/ 	.byte	0x04, 0x0a
        /*194e*/ 	.short	(.L_245 - .L_244)
	.align		4
.L_244:
        /*1950*/ 	.word	index@(.nv.constant0._ZN7cutlass13device_kernelIN5flash11enable_sm90INS1_16FlashAttnFwdSm90INS1_25CollectiveMainloopFwdSm90ILi2EN4cute5tupleIJNS5_1CILi1EEES8_S8_EEENS6_IJNS7_ILi128EEENS7_ILi96EEENS7_ILi64EEEEEELi256ENS_10bfloat16_tEfNS_4arch4Sm90ELb0ELb0ELb1ELb1ELb1ELb1ELb0ELb1ELb0ELb1ELb1ELb0EEENS1_21CollectiveEpilogueFwdINS6_IJSA_NS7_ILi256EEESB_EEES9_SE_SG_Li256ELb1ELb1ELb1ELb0EEENS1_36VarlenDynamicPersistentTileSchedulerILi128ELi96ELi256ELi128ELb1ELb1ELb1ELb0ELb1ELb1EEEEEEEEEvNT_6ParamsE)
        /*1954*/ 	.short	0x0210
        /*1956*/ 	.short	0x0af0


	//----- nvinfo : EIATTR_SW_WAR
	.align		4
.L_245:
        /*1958*/ 	.byte	0x04, 0x36
        /*195a*/ 	.short	(.L_247 - .L_246)
.L_246:
        /*195c*/ 	.word	0x00000008
.L_247:


//--------------------- .nv.info._ZN7cutlass13device_kernelIN5flash11enable_sm90INS1_16FlashAttnFwdSm90INS1_25CollectiveMainloopFwdSm90ILi2EN4cute5tupleIJNS5_1CILi1EEES8_S8_EEENS6_IJNS7_ILi128EEENS7_ILi96EEENS7_ILi64EEEEEELi256ENS_10bfloat16_tEfNS_4arch4Sm90ELb0ELb0ELb1ELb1ELb1ELb0ELb1ELb1ELb0ELb1ELb1ELb0EEENS1_21CollectiveEpilogueFwdINS6_IJSA_NS7_ILi256EEESB_EEES9_SE_SG_Li256ELb1ELb1ELb1ELb0EEENS1_36VarlenDynamicPersistentTileSchedulerILi128ELi96ELi256ELi128ELb1ELb1ELb1ELb0ELb1ELb1EEEEEEEEEvNT_6ParamsE --------------------------
	.section	.nv.info._ZN7cutlass13device_kernelIN5flash11enable_sm90INS1_16FlashAttnFwdSm90INS1_25CollectiveMainloopFwdSm90ILi2EN4cute5tupleIJNS5_1CILi1EEES8_S8_EEENS6_IJNS7_ILi128EEENS7_ILi96EEENS7_ILi64EEEEEELi256ENS_10bfloat16_tEfNS_4arch4Sm90ELb0ELb0ELb1ELb1ELb1ELb0ELb1ELb1ELb0ELb1ELb1ELb0EEENS1_21CollectiveEpilogueFwdINS6_IJSA_NS7_ILi256EEESB_EEES9_SE_SG_Li256ELb1ELb1ELb1ELb0EEENS1_36VarlenDynamicPersistentTileSchedulerILi128ELi96ELi256ELi128ELb1ELb1ELb1ELb0ELb1ELb1EEEEEEEEEvNT_6ParamsE,"",@"SHT_CUDA_INFO"
	.sectionflags	@""
	.align	4


	//----- nvinfo : EIATTR_CUDA_API_VERSION
	.align		4
        /*0000*/ 	.byte	0x04, 0x37
        /*0002*/ 	.short	(.L_249 - .L_248)
.L_248:
        /*0004*/ 	.word	0x00000082


	//----- nvinfo : EIATTR_KPARAM_INFO
	.align		4
.L_249:
        /*0008*/ 	.byte	0x04, 0x17
        /*000a*/ 	.short	(.L_251 - .L_250)
.L_250:
        /*000c*/ 	.word	0x00000000
        /*0010*/ 	.short	0x0000
        /*0012*/ 	.short	0x0070
        /*0014*/ 	.byte	0x00, 0xf0, 0x01, 0x2e


	//----- nvinfo : EIATTR_SPARSE_MMA_MASK
	.align		4
.L_251:
        /*0018*/ 	.byte	0x03, 0x50
        /*001a*/ 	.short	0x0000


	//----- nvinfo : EIATTR_MAXREG_COUNT
	.align		4
        /*001c*/ 	.byte	0x03, 0x1b
        /*001e*/ 	.short	0x00a8


	//----- nvinfo : EIATTR_NUM_BARRIERS
	.align		4
        /*0020*/ 	.byte	0x02, 0x4c
        /*0022*/ 	.byte	0x10
	.zero		1


	//----- nvinfo : EIATTR_EXTERNS
	.align		4
        /*0024*/ 	.byte	0x04, 0x0f
        /*0026*/ 	.short	(.L_253 - .L_252)


	//   ....[0]....
	.align		4
.L_252:
        /*0028*/ 	.word	index@(__assertfail)


	//----- nvinfo : EIATTR_ANNOTATIONS
	.align		4
.L_253:
        /*002c*/ 	.byte	0x04, 0x55
        /*002e*/ 	.short	(.L_255 - .L_254)


	//   ....[0]....
.L_254:
        /* <DEDUP_REMOVED lines=29> */


	//----- nvinfo : EIATTR_MERCURY_ISA_VERSION
	.align		4
.L_255:
        /*01e8*/ 	.byte	0x03, 0x5f
        /*01ea*/ 	.short	0x0101


	//----- nvinfo : EIATTR_UNUSED_LOAD_BYTE_OFFSET
	.align		4
        /*01ec*/ 	.byte	0x04, 0x44
        /*01ee*/ 	.short	(.L_257 - .L_256)


	//   ....[0]....
.L_256:
        /*01f0*/ 	.word	0x000009a0
        /*01f4*/ 	.word	0x0000fff0


	//   ....[1]....
        /*01f8*/ 	.word	0x00007c30
        /*01fc*/ 	.word	0x0000fff0


	//----- nvinfo : EIATTR_INT_WARP_WIDE_INSTR_OFFSETS
	.align		4
.L_257:
        /*0200*/ 	.byte	0x04, 0x31
        /*0202*/ 	.short	(.L_259 - .L_258)


	//   ....[0]....
.L_258:
        /*0204*/ 	.word	0x000000c0


	//   ....[1]....
        /*0208*/ 	.word	0x000000d0


	//   ....[2]....
        /*020c*/ 	.word	0x000000e0


	//   ....[3]....
        /*0210*/ 	.word	0x00000180


	//   ....[4]....
        /*0214*/ 	.word	0x0000d940


	//   ....[5]....
        /*0218*/ 	.word	0x0000d9d0


	//   ....[6]....
        /*021c*/ 	.word	0x00011860


	//   ....[7]....
        /*0220*/ 	.word	0x000118f0


	//----- nvinfo : EIATTR_COOP_GROUP_MASK_REGIDS
	.align		4
.L_259:
        /*0224*/ 	.byte	0x04, 0x29
        /*0226*/ 	.short	(.L_261 - .L_260)


	//   ....[0]....
.L_260:
        /*0228*/ 	.word	0xffffffff


	//   ....[1]....
        /*022c*/ 	.word	0xffffffff


	//   ....[2]....
        /*0230*/ 	.word	0xffffffff


	//   ....[3]....
        /*0234*/ 	.word	0xffffffff


	//   ....[4]....
        /*0238*/ 	.word	0xffffffff


	//   ....[5]....
        /*023c*/ 	.word	0xffffffff


	//   ....[6]....
        /*0240*/ 	.word	0xffffffff


	//   ....[7]....
        /*0244*/ 	.word	0xffffffff


	//   ....[8]....
        /*0248*/ 	.word	0xffffffff


	//   ....[9]....
        /*024c*/ 	.word	0xffffffff


	//   ....[10]....
        /*0250*/ 	.word	0xffffffff


	//   ....[11]....
        /*0254*/ 	.word	0xffffffff


	//   ....[12]....
        /*0258*/ 	.word	0xffffffff


	//   ....[13]....
        /*025c*/ 	.word	0xffffffff


	//   ....[14]....
        /*0260*/ 	.word	0xffffffff


	//   ....[15]....
        /*0264*/ 	.word	0xffffffff


	//   ....[16]....
        /*0268*/ 	.word	0xffffffff


	//   ....[17]....
        /*026c*/ 	.word	0xffffffff


	//   ....[18]....
        /*0270*/ 	.word	0xffffffff


	//   ....[19]....
        /*0274*/ 	.word	0xffffffff


	//   ....[20]....
        /*0278*/ 	.word	0xffffffff


	//   ....[21]....
        /*027c*/ 	.word	0xffffffff


	//   ....[22]....
        /*0280*/ 	.word	0xffffffff


	//   ....[23]....
        /*0284*/ 	.word	0xffffffff


	//   ....[24]....
        /*0288*/ 	.word	0xffffffff


	//   ....[25]....
        /*028c*/ 	.word	0xffffffff


	//   ....[26]....
        /*0290*/ 	.word	0xffffffff


	//   ....[27]....
        /*0294*/ 	.word	0xffffffff


	//   ....[28]....
        /*0298*/ 	.word	0xffffffff


	//   ....[29]....
        /*029c*/ 	.word	0xffffffff


	//   ....[30]....
        /*02a0*/ 	.word	0xffffffff


	//   ....[31]....
        /*02a4*/ 	.word	0xffffffff


	//   ....[32]....
        /*02a8*/ 	.word	0xffffffff


	//   ....[33]....
        /*02ac*/ 	.word	0xffffffff


	//   ....[34]....
        /*02b0*/ 	.word	0xffffffff


	//   ....[35]....
        /*02b4*/ 	.word	0xffffffff


	//   ....[36]....
        /*02b8*/ 	.word	0xffffffff


	//   ....[37]....
        /*02bc*/ 	.word	0xffffffff


	//   ....[38]....
        /*02c0*/ 	.word	0xffffffff


	//   ....[39]....
        /*02c4*/ 	.word	0xffffffff


	//   ....[40]....
        /*02c8*/ 	.word	0xffffffff


	//   ....[41]....
        /*02cc*/ 	.word	0xffffffff


	//   ....[42]....
        /*02d0*/ 	.word	0xffffffff


	//   ....[43]....
        /*02d4*/ 	.word	0xffffffff


	//   ....[44]....
        /*02d8*/ 	.word	0xffffffff


	//   ....[45]....
        /*02dc*/ 	.word	0xffffffff


	//   ....[46]....
        /*02e0*/ 	.word	0xffffffff


	//   ....[47]....
        /*02e4*/ 	.word	0xffffffff


	//   ....[48]....
        /*02e8*/ 	.word	0xffffffff


	//   ....[49]....
        /*02ec*/ 	.word	0xffffffff


	//   ....[50]....
        /*02f0*/ 	.word	0xffffffff


	//   ....[51]....
        /*02f4*/ 	.word	0xffffffff


	//   ....[52]....
        /*02f8*/ 	.word	0xffffffff


	//   ....[53]....
        /*02fc*/ 	.word	0xffffffff


	//   ....[54]....
        /*0300*/ 	.word	0xffffffff


	//   ....[55]....
        /*0304*/ 	.word	0xffffffff


	//   ....[56]....
        /*0308*/ 	.word	0xffffffff


	//   ....[57]....
        /*030c*/ 	.word	0xffffffff


	//   ....[58]....
        /*0310*/ 	.word	0xffffffff


	//   ....[59]....
        /*0314*/ 	.word	0xffffffff


	//   ....[60]....
        /*0318*/ 	.word	0xffffffff


	//   ....[61]....
        /*031c*/ 	.word	0xffffffff


	//   ....[62]....
        /*0320*/ 	.word	0xffffffff


	//   ....[63]....
        /*0324*/ 	.word	0xffffffff


	//   ....[64]....
        /*0328*/ 	.word	0xffffffff


	//   ....[65]....
        /*032c*/ 	.word	0xffffffff


	//   ....[66]....
        /*0330*/ 	.word	0xffffffff


	//   ....[67]....
        /*0334*/ 	.word	0xffffffff


	//   ....[68]....
        /*0338*/ 	.word	0xffffffff


	//   ....[69]....
        /*033c*/ 	.word	0xffffffff


	//   ....[70]....
        /*0340*/ 	.word	0xffffffff


	//   ....[71]....
        /*0344*/ 	.word	0xffffffff


	//   ....[72]....
        /*0348*/ 	.word	0xffffffff


	//   ....[73]....
        /*034c*/ 	.word	0xffffffff


	//   ....[74]....
        /*0350*/ 	.word	0xffffffff


	//   ....[75]....
        /*0354*/ 	.word	0xffffffff


	//   ....[76]....
        /*0358*/ 	.word	0xffffffff


	//   ....[77]....
        /*035c*/ 	.word	0xffffffff


	//   ....[78]....
        /*0360*/ 	.word	0xffffffff


	//   ....[79]....
        /*0364*/ 	.word	0xffffffff


	//   ....[80]....
        /*0368*/ 	.word	0xffffffff


	//   ....[81]....
        /*036c*/ 	.word	0xffffffff


	//   ....[82]....
        /*0370*/ 	.word	0xffffffff


	//   ....[83]....
        /*0374*/ 	.word	0xffffffff


	//   ....[84]....
        /*0378*/ 	.word	0xffffffff


	//   ....[85]....
        /*037c*/ 	.word	0xffffffff


	//   ....[86]....
        /*0380*/ 	.word	0xffffffff


	//   ....[87]....
        /*0384*/ 	.word	0xffffffff


	//   ....[88]....
        /*0388*/ 	.word	0xffffffff


	//   ....[89]....
        /*038c*/ 	.word	0xffffffff


	//   ....[90]....
        /*0390*/ 	.word	0xffffffff


	//   ....[91]....
        /*0394*/ 	.word	0xffffffff


	//   ....[92]....
        /*0398*/ 	.word	0xffffffff


	//   ....[93]....
        /*039c*/ 	.word	0xffffffff


	//   ....[94]....
        /*03a0*/ 	.word	0xffffffff


	//   ....[95]....
        /*03a4*/ 	.word	0xffffffff


	//   ....[96]....
        /*03a8*/ 	.word	0xffffffff


	//   ....[97]....
        /*03ac*/ 	.word	0xffffffff


	//   ....[98]....
        /*03b0*/ 	.word	0xffffffff


	//   ....[99]....
        /*03b4*/ 	.word	0xffffffff


	//   ....[100]....
        /*03b8*/ 	.word	0xffffffff


	//   ....[101]....
        /*03bc*/ 	.word	0xffffffff


	//   ....[102]....
        /*03c0*/ 	.word	0xffffffff


	//   ....[103]....
        /*03c4*/ 	.word	0xffffffff


	//   ....[104]....
        /*03c8*/ 	.word	0xffffffff


	//   ....[105]....
        /*03cc*/ 	.word	0xffffffff


	//   ....[106]....
        /*03d0*/ 	.word	0xffffffff


	//   ....[107]....
        /*03d4*/ 	.word	0xffffffff


	//   ....[108]....
        /*03d8*/ 	.word	0xffffffff


	//   ....[109]....
        /*03dc*/ 	.word	0xffffffff


	//   ....[110]....
        /*03e0*/ 	.word	0xffffffff


	//   ....[111]....
        /*03e4*/ 	.word	0xffffffff


	//   ....[112]....
        /*03e8*/ 	.word	0xffffffff


	//   ....[113]....
        /*03ec*/ 	.word	0xffffffff


	//   ....[114]....
        /*03f0*/ 	.word	0xffffffff


	//   ....[115]....
        /*03f4*/ 	.word	0xffffffff


	//   ....[116]....
        /*03f8*/ 	.word	0xffffffff


	//   ....[117]....
        /*03fc*/ 	.word	0xffffffff


	//   ....[118]....
        /*0400*/ 	.word	0xffffffff


	//   ....[119]....
        /*0404*/ 	.word	0xffffffff


	//   ....[120]....
        /*0408*/ 	.word	0xffffffff


	//   ....[121]....
        /*040c*/ 	.word	0xffffffff


	//   ....[122]....
        /*0410*/ 	.word	0xffffffff


	//   ....[123]....
        /*0414*/ 	.word	0xffffffff


	//   ....[124]....
        /*0418*/ 	.word	0xffffffff


	//   ....[125]....
        /*041c*/ 	.word	0xffffffff


	//   ....[126]....
        /*0420*/ 	.word	0xffffffff


	//   ....[127]....
        /*0424*/ 	.word	0xffffffff


	//   ....[128]....
        /*0428*/ 	.word	0xffffffff


	//   ....[129]....
        /*042c*/ 	.word	0xffffffff


	//   ....[130]....
        /*0430*/ 	.word	0xffffffff


	//   ....[131]....
        /*0434*/ 	.word	0xffffffff


	//   ....[132]....
        /*0438*/ 	.word	0xffffffff


	//   ....[133]....
        /*043c*/ 	.word	0xffffffff


	//   ....[134]....
        /*0440*/ 	.word	0xffffffff


	//   ....[135]....
        /*0444*/ 	.word	0xffffffff


	//   ....[136]....
        /*0448*/ 	.word	0xffffffff


	//   ....[137]....
        /*044c*/ 	.word	0xffffffff


	//   ....[138]....
        /*0450*/ 	.word	0xffffffff


	//   ....[139]....
        /*0454*/ 	.word	0xffffffff


	//   ....[140]....
        /*0458*/ 	.word	0xffffffff


	//   ....[141]....
        /*045c*/ 	.word	0xffffffff


	//   ....[142]....
        /*0460*/ 	.word	0xffffffff


	//   ....[143]....
        /*0464*/ 	.word	0xffffffff


	//   ....[144]....
        /*0468*/ 	.word	0xffffffff


	//   ....[145]....
        /*046c*/ 	.word	0xffffffff


	//   ....[146]....
        /*0470*/ 	.word	0xffffffff


	//   ....[147]....
        /*0474*/ 	.word	0xffffffff


	//   ....[148]....
        /*0478*/ 	.word	0xffffffff


	//   ....[149]....
        /*047c*/ 	.word	0xffffffff


	//   ....[150]....
        /*0480*/ 	.word	0xffffffff


	//   ....[151]....
        /*0484*/ 	.word	0xffffffff


	//   ....[152]....
        /*0488*/ 	.word	0xffffffff


	//   ....[153]....
        /*048c*/ 	.word	0xffffffff


	//   ....[154]....
        /*0490*/ 	.word	0xffffffff


	//   ....[155]....
        /*0494*/ 	.word	0xffffffff


	//   ....[156]....
        /*0498*/ 	.word	0xffffffff


	//   ....[157]....
        /*049c*/ 	.word	0xffffffff


	//   ....[158]....
        /*04a0*/ 	.word	0xffffffff


	//   ....[159]....
        /*04a4*/ 	.word	0x0500000f


	//   ....[160]....
        /*04a8*/ 	.word	0x0500000f


	//   ....[161]....
        /*04ac*/ 	.word	0x0500000f


	//   ....[162]....
        /*04b0*/ 	.word	0x0500000f


	//   ....[163]....
        /*04b4*/ 	.word	0x0500000f


	//   ....[164]....
        /*04b8*/ 	.word	0x0500000f


	//   ....[165]....
        /*04bc*/ 	.word	0x0500000f


	//   ....[166]....
        /*04c0*/ 	.word	0x0500000f


	//   ....[167]....
        /*04c4*/ 	.word	0x0500000f


	//   ....[168]....
        /*04c8*/ 	.word	0x0500000f


	//   ....[169]....
        /*04cc*/ 	.word	0x0500000f


	//   ....[170]....
        /*04d0*/ 	.word	0x0500000f


	//   ....[171]....
        /*04d4*/ 	.word	0x0500000f


	//   ....[172]....
        /*04d8*/ 	.word	0x0500000f


	//   ....[173]....
        /*04dc*/ 	.word	0x0500000f


	//   ....[174]....
        /*04e0*/ 	.word	0x0500000f


	//   ....[175]....
        /*04e4*/ 	.word	0x0500000f


	//   ....[176]....
        /*04e8*/ 	.word	0x0500000f


	//   ....[177]....
        /*04ec*/ 	.word	0x0500000f


	//   ....[178]....
        /*04f0*/ 	.word	0x0500000f


	//   ....[179]....
        /*04f4*/ 	.word	0x0500000f


	//   ....[180]....
        /*04f8*/ 	.word	0x0500000f


	//   ....[181]....
        /*04fc*/ 	.word	0x0500000f


	//   ....[182]....
        /*0500*/ 	.word	0x0500000f


	//   ....[183]....
        /*0504*/ 	.word	0x0500000f


	//   ....[184]....
        /*0508*/ 	.word	0x0500000f


	//   ....[185]....
        /*050c*/ 	.word	0x0500000f


	//   ....[186]....
        /*0510*/ 	.word	0x0500000f


	//   ....[187]....
        /*0514*/ 	.word	0x0500000f


	//   ....[188]....
        /*0518*/ 	.word	0x0500000f


	//   ....[189]....
        /*051c*/ 	.word	0x0500000f


	//   ....[190]....
        /*0520*/ 	.word	0x0500000f


	//   ....[191]....
        /*0524*/ 	.word	0x0500000f


	//   ....[192]....
        /*0528*/ 	.word	0x0500000f


	//   ....[193]....
        /*052c*/ 	.word	0x0500000f


	//   ....[194]....
        /*0530*/ 	.word	0x0500000f


	//   ....[195]....
        /*0534*/ 	.word	0x0500000f


	//   ....[196]....
        /*0538*/ 	.word	0x0500000f


	//   ....[197]....
        /*053c*/ 	.word	0x0500000f


	//   ....[198]....
        /*0540*/ 	.word	0x0500000f


	//   ....[199]....
        /*0544*/ 	.word	0x0500000f


	//   ....[200]....
        /*0548*/ 	.word	0x0500000f


	//   ....[201]....
        /*054c*/ 	.word	0x0500000f


	//   ....[202]....
        /*0550*/ 	.word	0x0500000f


	//   ....[203]....
        /*0554*/ 	.word	0x0500000f


	//   ....[204]....
        /*0558*/ 	.word	0x0500000f


	//   ....[205]....
        /*055c*/ 	.word	0x0500000f


	//   ....[206]....
        /*0560*/ 	.word	0x0500000f


	//   ....[207]....
        /*0564*/ 	.word	0x0500000f


	//   ....[208]....
        /*0568*/ 	.word	0x0500000f


	//   ....[209]....
        /*056c*/ 	.word	0x0500000f


	//   ....[210]....
        /*0570*/ 	.word	0x0500000f


	//   ....[211]....
        /*0574*/ 	.word	0x0500000f


	//   ....[212]....
        /*0578*/ 	.word	0x0500000f


	//   ....[213]....
        /*057c*/ 	.word	0x0500000f


	//   ....[214]....
        /*0580*/ 	.word	0x0500000f


	//   ....[215]....
        /*0584*/ 	.word	0x0500000f


	//   ....[216]....
        /*0588*/ 	.word	0x0500000f


	//   ....[217]....
        /*058c*/ 	.word	0x0500000f


	//   ....[218]....
        /*0590*/ 	.word	0x0500000f


	//   ....[219]....
        /*0594*/ 	.word	0x0500000f


	//   ....[220]....
        /*0598*/ 	.word	0x0500000f


	//   ....[221]....
        /*059c*/ 	.word	0x0500000f


	//   ....[222]....
        /*05a0*/ 	.word	0x0500000f


	//   ....[223]....
        /*05a4*/ 	.word	0x0500000f


	//   ....[224]....
        /*05a8*/ 	.word	0x0500000f


	//   ....[225]....
        /*05ac*/ 	.word	0x0500000f


	//   ....[226]....
        /*05b0*/ 	.word	0x0500000f


	//   ....[227]....
        /*05b4*/ 	.word	0x0500000f


	//   ....[228]....
        /*05b8*/ 	.word	0x0500000f


	//   ....[229]....
        /*05bc*/ 	.word	0x0500000f


	//   ....[230]....
        /*05c0*/ 	.word	0x0500000f


	//   ....[231]....
        /*05c4*/ 	.word	0x0500000f


	//   ....[232]....
        /*05c8*/ 	.word	0x0500000f


	//   ....[233]....
        /*05cc*/ 	.word	0x0500000f


	//   ....[234]....
        /*05d0*/ 	.word	0x0500000f


	//   ....[235]....
        /*05d4*/ 	.word	0x0500000f


	//   ....[236]....
        /*05d8*/ 	.word	0x0500000f


	//   ....[237]....
        /*05dc*/ 	.word	0x0500000f


	//   ....[238]....
        /*05e0*/ 	.word	0x0500000f


	//   ....[239]....
        /*05e4*/ 	.word	0x0500000f


	//   ....[240]....
        /*05e8*/ 	.word	0x0500000f


	//   ....[241]....
        /*05ec*/ 	.word	0x0500000f


	//   ....[242]....
        /*05f0*/ 	.word	0x0500000f


	//   ....[243]....
        /*05f4*/ 	.word	0x0500000f


	//   ....[244]....
        /*05f8*/ 	.word	0x0500000f


	//   ....[245]....
        /*05fc*/ 	.word	0x0500000f


	//   ....[246]....
        /*0600*/ 	.word	0x0500000f


	//   ....[247]....
        /*0604*/ 	.word	0x0500000f


	//   ....[248]....
        /*0608*/ 	.word	0x0500000f


	//   ....[249]....
        /*060c*/ 	.word	0x0500000f


	//   ....[250]....
        /*0610*/ 	.word	0x0500000f


	//   ....[251]....
        /*0614*/ 	.word	0x0500000f


	//   ....[252]....
        /*0618*/ 	.word	0x0500000f


	//   ....[253]....
        /*061c*/ 	.word	0x0500000f


	//   ....[254]....
        /*0620*/ 	.word	0x0500000f


	//   ....[255]....
        /*0624*/ 	.word	0x0500000f


	//   ....[0]....
        /*0628*/ 	.word	0x0500000f


	//   ....[1]....
        /*062c*/ 	.word	0x0500000f


	//   ....[2]....
        /*0630*/ 	.word	0x0500000f


	//----- nvinfo : EIATTR_COOP_GROUP_INSTR_OFFSETS
	.align		4
.L_261:
        /*0634*/ 	.byte	0x04, 0x28
        /*0636*/ 	.short	(.L_263 - .L_262)


	//   ....[0]....
.L_262:
        /*0638*/ 	.word	0x00000080


	//   ....[1]....
        /*063c*/ 	.word	0x00000090


	//   ....[2]....
        /*0640*/ 	.word	0x000002f0


	//   ....[3]....
        /*0644*/ 	.word	0x00000450


	//   ....[4]....
        /*0648*/ 	.word	0x00000570


	//   ....[5]....
        /*064c*/ 	.word	0x000006d0


	//   ....[6]....
        /*0650*/ 	.word	0x00001b50


	//   ....[7]....
        /*0654*/ 	.word	0x000039e0


	//   ....[8]....
        /*0658*/ 	.word	0x00003a20


	//   ....[9]....
        /*065c*/ 	.word	0x00003a40


	//   ....[10]....
        /*0660*/ 	.word	0x00003a60


	//   ....[11]....
        /*0664*/ 	.word	0x00005750


	//   ....[12]....
        /*0668*/ 	.word	0x000057b0


	//   ....[13]....
        /*066c*/ 	.word	0x00006220


	//   ....[14]....
        /*0670*/ 	.word	0x00006280


	//   ....[15]....
        /*0674*/ 	.word	0x000071e0


	//   ....[16]....
        /*0678*/ 	.word	0x000071f0


	//   ....[17]....
        /*067c*/ 	.word	0x00007220


	//   ....[18]....
        /*0680*/ 	.word	0x00007240


	//   ....[19]....
        /*0684*/ 	.word	0x00008d50


	//   ....[20]....
        /*0688*/ 	.word	0x00008d60


	//   ....[21]....
        /*068c*/ 	.word	0x00008d70


	//   ....[22]....
        /*0690*/ 	.word	0x00008d90


	//   ....[23]....
        /*0694*/ 	.word	0x00009850


	//   ....[24]....
        /*0698*/ 	.word	0x00009880


	//   ....[25]....
        /*069c*/ 	.word	0x00009a20


	//   ....[26]....
        /*06a0*/ 	.word	0x00009a40


	//   ....[27]....
        /*06a4*/ 	.word	0x00009b80


	//   ....[28]....
        /*06a8*/ 	.word	0x00009ba0


	//   ....[29]....
        /*06ac*/ 	.word	0x00009cf0


	//   ....[30]....
        /*06b0*/ 	.word	0x00009d10


	//   ....[31]....
        /*06b4*/ 	.word	0x0000a270


	//   ....[32]....
        /*06b8*/ 	.word	0x0000a2b0


	//   ....[33]....
        /*06bc*/ 	.word	0x0000ac40


	//   ....[34]....
        /*06c0*/ 	.word	0x0000ac50


	//   ....[35]....
        /*06c4*/ 	.word	0x0000be50


	//   ....[36]....
        /*06c8*/ 	.word	0x0000be80


	//   ....[37]....
        /*06cc*/ 	.word	0x0000bff0


	//   ....[38]....
        /*06d0*/ 	.word	0x0000c010


	//   ....[39]....
        /*06d4*/ 	.word	0x0000c150


	//   ....[40]....
        /*06d8*/ 	.word	0x0000c170


	//   ....[41]....
        /*06dc*/ 	.word	0x0000c2c0


	//   ....[42]....
        /*06e0*/ 	.word	0x0000c2e0


	//   ....[43]....
        /*06e4*/ 	.word	0x0000c4c0


	//   ....[44]....
        /*06e8*/ 	.word	0x0000c6b0


	//   ....[45]....
        /*06ec*/ 	.word	0x0000c6e0


	//   ....[46]....
        /*06f0*/ 	.word	0x0000c710


	//   ....[47]....
        /*06f4*/ 	.word	0x0000c740


	//   ....[48]....
        /*06f8*/ 	.word	0x0000c770


	//   ....[49]....
        /*06fc*/ 	.word	0x0000c7a0


	//   ....[50]....
        /*0700*/ 	.word	0x0000c910


	//   ....[51]....
        /*0704*/ 	.word	0x0000c940


	//   ....[52]....
        /*0708*/ 	.word	0x0000c970


	//   ....[53]....
        /*070c*/ 	.word	0x0000c9a0


	//   ....[54]....
        /*0710*/ 	.word	0x0000c9d0


	//   ....[55]....
        /*0714*/ 	.word	0x0000ca00


	//   ....[56]....
        /*0718*/ 	.word	0x0000ca90


	//   ....[57]....
        /*071c*/ 	.word	0x0000cac0


	//   ....[58]....
        /*0720*/ 	.word	0x0000cad0


	//   ....[59]....
        /*0724*/ 	.word	0x0000cb60


	//   ....[60]....
        /*0728*/ 	.word	0x0000e4e0


	//   ....[61]....
        /*072c*/ 	.word	0x0000e500


	//   ....[62]....
        /*0730*/ 	.word	0x0000e590


	//   ....[63]....
        /*0734*/ 	.word	0x0000e5b0


	//   ....[64]....
        /*0738*/ 	.word	0x0000e630


	//   ....[65]....
        /*073c*/ 	.word	0x0000e650


	//   ....[66]....
        /*0740*/ 	.word	0x0000e6d0


	//   ....[67]....
        /*0744*/ 	.word	0x0000e6f0


	//   ....[68]....
        /*0748*/ 	.word	0x0000e770


	//   ....[69]....
        /*074c*/ 	.word	0x0000e790


	//   ....[70]....
        /*0750*/ 	.word	0x0000e7a0


	//   ....[71]....
        /*0754*/ 	.word	0x0000e7b0


	//   ....[72]....
        /*0758*/ 	.word	0x0000ef20


	//   ....[73]....
        /*075c*/ 	.word	0x0000ef40


	//   ....[74]....
        /*0760*/ 	.word	0x0000ef60


	//   ....[75]....
        /*0764*/ 	.word	0x0000ef70


	//   ....[76]....
        /*0768*/ 	.word	0x0000efa0


	//   ....[77]....
        /*076c*/ 	.word	0x0000efc0


	//   ....[78]....
        /*0770*/ 	.word	0x0000f030


	//   ....[79]....
        /*0774*/ 	.word	0x0000f0b0


	//   ....[80]....
        /*0778*/ 	.word	0x0000f0d0


	//   ....[81]....
        /*077c*/ 	.word	0x0000f0f0


	//   ....[82]....
        /*0780*/ 	.word	0x0000f1b0


	//   ....[83]....
        /*0784*/ 	.word	0x0000f200


	//   ....[84]....
        /*0788*/ 	.word	0x0000f220


	//   ....[85]....
        /*078c*/ 	.word	0x0000f290


	//   ....[86]....
        /*0790*/ 	.word	0x0000f370


	//   ....[87]....
        /*0794*/ 	.word	0x0000f3a0


	//   ....[88]....
        /*0798*/ 	.word	0x0000fa20


	//   ....[89]....
        /*079c*/ 	.word	0x0000fa50


	//   ....[90]....
        /*07a0*/ 	.word	0x0000fa70


	//   ....[91]....
        /*07a4*/ 	.word	0x0000faa0


	//   ....[92]....
        /*07a8*/ 	.word	0x0000fb10


	//   ....[93]....
        /*07ac*/ 	.word	0x0000fb40


	//   ....[94]....
        /*07b0*/ 	.word	0x0000fc50


	//   ....[95]....
        /*07b4*/ 	.word	0x0000fc70


	//   ....[96]....
        /*07b8*/ 	.word	0x0000fd00


	//   ....[97]....
        /*07bc*/ 	.word	0x0000fd20


	//   ....[98]....
        /*07c0*/ 	.word	0x0000fd90


	//   ....[99]....
        /*07c4*/ 	.word	0x0000fdb0


	//   ....[100]....
        /*07c8*/ 	.word	0x0000fe10


	//   ....[101]....
        /*07cc*/ 	.word	0x0000fe40


	//   ....[102]....
        /*07d0*/ 	.word	0x0000fec0


	//   ....[103]....
        /*07d4*/ 	.word	0x0000ff20


	//   ....[104]....
        /*07d8*/ 	.word	0x00010450


	//   ....[105]....
        /*07dc*/ 	.word	0x00010470


	//   ....[106]....
        /*07e0*/ 	.word	0x000104c0


	//   ....[107]....
        /*07e4*/ 	.word	0x00010580


	//   ....[108]....
        /*07e8*/ 	.word	0x00010590


	//   ....[109]....
        /*07ec*/ 	.word	0x000105c0


	//   ....[110]....
        /*07f0*/ 	.word	0x00010650


	//   ....[111]....
        /*07f4*/ 	.word	0x00010700


	//   ....[112]....
        /*07f8*/ 	.word	0x00010710


	//   ....[113]....
        /*07fc*/ 	.word	0x00010740


	//   ....[114]....
        /*0800*/ 	.word	0x00010750


	//   ....[115]....
        /*0804*/ 	.word	0x000107e0


	//   ....[116]....
        /*0808*/ 	.word	0x00010ee0


	//   ....[117]....
        /*080c*/ 	.word	0x00010f00


	//   ....[118]....
        /*0810*/ 	.word	0x00010f10


	//   ....[119]....
        /*0814*/ 	.word	0x00010f50


	//   ....[120]....
        /*0818*/ 	.word	0x00010f60


	//   ....[121]....
        /*081c*/ 	.word	0x00010fa0


	//   ....[122]....
        /*0820*/ 	.word	0x00010fb0


	//   ....[123]....
        /*0824*/ 	.word	0x00010ff0


	//   ....[124]....
        /*0828*/ 	.word	0x00011000


	//   ....[125]....
        /*082c*/ 	.word	0x00011040


	//   ....[126]....
        /*0830*/ 	.word	0x00011050


	//   ....[127]....
        /*0834*/ 	.word	0x00011060


	//   ....[128]....
        /*0838*/ 	.word	0x000113a0


	//   ....[129]....
        /*083c*/ 	.word	0x000113c0


	//   ....[130]....
        /*0840*/ 	.word	0x000113d0


	//   ....[131]....
        /*0844*/ 	.word	0x000113e0


	//   ....[132]....
        /*0848*/ 	.word	0x000113f0


	//   ....[133]....
        /*084c*/ 	.word	0x00011410


	//   ....[134]....
        /*0850*/ 	.word	0x00011480


	//   ....[135]....
        /*0854*/ 	.word	0x000114b0


	//   ....[136]....
        /*0858*/ 	.word	0x000114c0


	//   ....[137]....
        /*085c*/ 	.word	0x00011530


	//   ....[138]....
        /*0860*/ 	.word	0x00011540


	//   ....[139]....
        /*0864*/ 	.word	0x00011640


	//   ....[140]....
        /*0868*/ 	.word	0x00011b20


	//   ....[141]....
        /*086c*/ 	.word	0x00011b50


	//   ....[142]....
        /*0870*/ 	.word	0x00011bb0


	//   ....[143]....
        /*0874*/ 	.word	0x00011be0


	//   ....[144]....
        /*0878*/ 	.word	0x00011c10


	//   ....[145]....
        /*087c*/ 	.word	0x00011c40


	//   ....[146]....
        /*0880*/ 	.word	0x00011c70


	//   ....[147]....
        /*0884*/ 	.word	0x00011ca0


	//   ....[148]....
        /*0888*/ 	.word	0x00011e40


	//   ....[149]....
        /*088c*/ 	.word	0x00011e70


	//   ....[150]....
        /*0890*/ 	.word	0x00011ea0


	//   ....[151]....
        /*0894*/ 	.word	0x00011ed0


	//   ....[152]....
        /*0898*/ 	.word	0x00011f00


	//   ....[153]....
        /*089c*/ 	.word	0x00011f30


	//   ....[154]....
        /*08a0*/ 	.word	0x00011ff0


	//   ....[155]....
        /*08a4*/ 	.word	0x00012010


	//   ....[156]....
        /*08a8*/ 	.word	0x00012020


	//   ....[157]....
        /*08ac*/ 	.word	0x00012080


	//   ....[158]....
        /*08b0*/ 	.word	0x000126a0


	//   ....[159]....
        /*08b4*/ 	.word	0x00012bf0


	//   ....[160]....
        /*08b8*/ 	.word	0x00012ce0


	//   ....[161]....
        /*08bc*/ 	.word	0x00012d80


	//   ....[162]....
        /*08c0*/ 	.word	0x00012de0


	//   ....[163]....
        /*08c4*/ 	.word	0x00012ed0


	//   ....[164]....
        /*08c8*/ 	.word	0x00012f40


	//   ....[165]....
        /*08cc*/ 	.word	0x00013030


	//   ....[166]....
        /*08d0*/ 	.word	0x000130a0


	//   ....[167]....
        /*08d4*/ 	.word	0x00013190


	//   ....[168]....
        /*08d8*/ 	.word	0x00013200


	//   ....[169]....
        /*08dc*/ 	.word	0x000132f0


	//   ....[170]....
        /*08e0*/ 	.word	0x00013360


	//   ....[171]....
        /*08e4*/ 	.word	0x00013400


	//   ....[172]....
        /*08e8*/ 	.word	0x00013500


	//   ....[173]....
        /*08ec*/ 	.word	0x00013550


	//   ....[174]....
        /*08f0*/ 	.word	0x000135b0


	//   ....[175]....
        /*08f4*/ 	.word	0x000136d0


	//   ....[176]....
        /*08f8*/ 	.word	0x00013750


	//   ....[177]....
        /*08fc*/ 	.word	0x00013840


	//   ....[178]....
        /*0900*/ 	.word	0x00013910


	//   ....[179]....
        /*0904*/ 	.word	0x000139c0


	//   ....[180]....
        /*0908*/ 	.word	0x00013ac0


	//   ....[181]....
        /*090c*/ 	.word	0x00013b30


	//   ....[182]....
        /*0910*/ 	.word	0x00013c40


	//   ....[183]....
        /*0914*/ 	.word	0x00013cb0


	//   ....[184]....
        /*0918*/ 	.word	0x00013d30


	//   ....[185]....
        /*091c*/ 	.word	0x00013e00


	//   ....[186]....
        /*0920*/ 	.word	0x00013e90


	//   ....[187]....
        /*0924*/ 	.word	0x00013f60


	//   ....[188]....
        /*0928*/ 	.word	0x00014000


	//   ....[189]....
        /*092c*/ 	.word	0x000140a0


	//   ....[190]....
        /*0930*/ 	.word	0x00014100


	//   ....[191]....
        /*0934*/ 	.word	0x000141f0


	//   ....[192]....
        /*0938*/ 	.word	0x00014300


	//   ....[193]....
        /*093c*/ 	.word	0x00014350


	//   ....[194]....
        /*0940*/ 	.word	0x000143b0


	//   ....[195]....
        /*0944*/ 	.word	0x000144b0


	//   ....[196]....
        /*0948*/ 	.word	0x000145c0


	//   ....[197]....
        /*094c*/ 	.word	0x00014610


	//   ....[198]....
        /*0950*/ 	.word	0x00014670


	//   ....[199]....
        /*0954*/ 	.word	0x00014770


	//   ....[200]....
        /*0958*/ 	.word	0x00014880


	//   ....[201]....
        /*095c*/ 	.word	0x000148d0


	//   ....[202]....
        /*0960*/ 	.word	0x00014930


	//   ....[203]....
        /*0964*/ 	.word	0x00014a20


	//   ....[204]....
        /*0968*/ 	.word	0x00014b50


	//   ....[205]....
        /*096c*/ 	.word	0x00014c30


	//   ....[206]....
        /*0970*/ 	.word	0x00014cc0


	//   ....[207]....
        /*0974*/ 	.word	0x00014dd0


	//   ....[208]....
        /*0978*/ 	.word	0x00014e30


	//   ....[209]....
        /*097c*/ 	.word	0x00014f40


	//   ....[210]....
        /*0980*/ 	.word	0x00014fa0


	//   ....[211]....
        /*0984*/ 	.word	0x000150b0


	//   ....[212]....
        /*0988*/ 	.word	0x00015110


	//   ....[213]....
        /*098c*/ 	.word	0x00015220


	//   ....[214]....
        /*0990*/ 	.word	0x00015280


	//   ....[215]....
        /*0994*/ 	.word	0x00015340


	//   ....[216]....
        /*0998*/ 	.word	0x000154a0


	//   ....[217]....
        /*099c*/ 	.word	0x00015540


	//   ....[218]....
        /*09a0*/ 	.word	0x000155a0


	//   ....[219]....
        /*09a4*/ 	.word	0x00015650


	//   ....[220]....
        /*09a8*/ 	.word	0x000156b0


	//   ....[221]....
        /*09ac*/ 	.word	0x00015760


	//   ....[222]....
        /*09b0*/ 	.word	0x000157c0


	//   ....[223]....
        /*09b4*/ 	.word	0x00015870


	//   ....[224]....
        /*09b8*/ 	.word	0x000158d0


	//   ....[225]....
        /*09bc*/ 	.word	0x00015980


	//   ....[226]....
        /*09c0*/ 	.word	0x000159e0


	//   ....[227]....
        /*09c4*/ 	.word	0x00015a90


	//   ....[228]....
        /*09c8*/ 	.word	0x00015b70


	//   ....[229]....
        /*09cc*/ 	.word	0x00015c10


	//   ....[230]....
        /*09d0*/ 	.word	0x00015c70


	//   ....[231]....
        /*09d4*/ 	.word	0x00015d40


	//   ....[232]....
        /*09d8*/ 	.word	0x00015da0


	//   ....[233]....
        /*09dc*/ 	.word	0x00015e70


	//   ....[234]....
        /*09e0*/ 	.word	0x00015ed0


	//   ....[235]....
        /*09e4*/ 	.word	0x00015fb0


	//   ....[236]....
        /*09e8*/ 	.word	0x00016010


	//   ....[237]....
        /*09ec*/ 	.word	0x000160e0


	//   ....[238]....
        /*09f0*/ 	.word	0x00016140


	//   ....[239]....
        /*09f4*/ 	.word	0x00016210


	//   ....[240]....
        /*09f8*/ 	.word	0x000162a0


	//   ....[241]....
        /*09fc*/ 	.word	0x00016340


	//   ....[242]....
        /*0a00*/ 	.word	0x000164c0


	//   ....[243]....
        /*0a04*/ 	.word	0x00016530


	//   ....[244]....
        /*0a08*/ 	.word	0x000165a0


	//   ....[245]....
        /*0a0c*/ 	.word	0x00016610


	//   ....[246]....
        /*0a10*/ 	.word	0x00016680


	//   ....[247]....
        /*0a14*/ 	.word	0x00016700


	//   ....[248]....
        /*0a18*/ 	.word	0x00016780


	//   ....[249]....
        /*0a1c*/ 	.word	0x00016810


	//   ....[250]....
        /*0a20*/ 	.word	0x00016880


	//   ....[251]....
        /*0a24*/ 	.word	0x000168f0


	//   ....[252]....
        /*0a28*/ 	.word	0x00016960


	//   ....[253]....
        /*0a2c*/ 	.word	0x000169e0


	//   ....[254]....
        /*0a30*/ 	.word	0x00016a50


	//   ....[255]....
        /*0a34*/ 	.word	0x00016af0


	//   ....[0]....
        /*0a38*/ 	.word	0x00016b40


	//   ....[1]....
        /*0a3c*/ 	.word	0x00016bd0


	//   ....[2]....
        /*0a40*/ 	.word	0x00016d00


	//----- nvinfo : EIATTR_REG_RECONFIG
	.align		4
.L_263:
        /*0a44*/ 	.byte	0x01, 0x54
	.zero		2


	//----- nvinfo : EIATTR_SYSCALL_OFFSETS
	.align		4
        /*0a48*/ 	.byte	0x04, 0x46
        /*0a4a*/ 	.short	(.L_265 - .L_264)


	//   ....[0]....
.L_264:
        /*0a4c*/ 	.word	0x00001cd0


	//   ....[1]....
        /*0a50*/ 	.word	0x0000db30


	//   ....[2]....
        /*0a54*/ 	.word	0x0000dc80


	//   ....[3]....
        /*0a58*/ 	.word	0x0000dd70


	//   ....[4]....
        /*0a5c*/ 	.word	0x0000eb30


	//   ....[5]....
        /*0a60*/ 	.word	0x0000f680


	//----- nvinfo : EIATTR_MBARRIER_INSTR_OFFSETS
	.align		4
.L_265:
        /*0a64*/ 	.byte	0x04, 0x39
        /*0a66*/ 	.short	(.L_267 - .L_266)


	//   ....[0]....
.L_266:
        /*0a68*/ 	.word	0x00000190
        /*0a6c*/ 	.word	0x000000ff
        /*0a70*/ 	.word	0x00032400
        /*0a74*/ 	.short	0x0100
        /*0a76*/ 	.byte	0x08
	.zero		1


	//   ....[1]....
        /*0a78*/ 	.word	0x000001a0
        /*0a7c*/ 	.word	0x000000ff
        /*0a80*/ 	.word	0x00032410
        /*0a84*/ 	.short	0x0100
        /*0a86*/ 	.byte	0x08
	.zero		1


	//   ....[2]....
        /*0a88*/ 	.word	0x000001b0
        /*0a8c*/ 	.word	0x000000ff
        /*0a90*/ 	.word	0x00032420
        /*0a94*/ 	.short	0x0100
        /*0a96*/ 	.byte	0x08
	.zero		1


	//   ....[3]....
        /*0a98*/ 	.word	0x000002a0
        /*0a9c*/ 	.word	0x000000ff
        /*0aa0*/ 	.word	0x00032430
        /*0aa4*/ 	.short	0x0100
        /*0aa6*/ 	.byte	0x08
	.zero		1


	//   ....[4]....
        /*0aa8*/ 	.word	0x000002b0
        /*0aac*/ 	.word	0x000000ff
        /*0ab0*/ 	.word	0x00032440
        /*0ab4*/ 	.short	0x0100
        /*0ab6*/ 	.byte	0x08
	.zero		1


	//   ....[5]....
        /*0ab8*/ 	.word	0x000002c0
        /*0abc*/ 	.word	0x000000ff
        /*0ac0*/ 	.word	0x00032438
        /*0ac4*/ 	.short	0x0100
        /*0ac6*/ 	.byte	0x08
	.zero		1


	//   ....[6]....
        /*0ac8*/ 	.word	0x000002d0
        /*0acc*/ 	.word	0x000000ff
        /*0ad0*/ 	.word	0x00032448
        /*0ad4*/ 	.short	0x0100
        /*0ad6*/ 	.byte	0x08
	.zero		1


	//   ....[7]....
        /*0ad8*/ 	.word	0x00000400
        /*0adc*/ 	.word	0x000000ff
        /*0ae0*/ 	.word	0x00032450
        /*0ae4*/ 	.short	0x0100
        /*0ae6*/ 	.byte	0x08
	.zero		1


	//   ....[8]....
        /*0ae8*/ 	.word	0x00000410
        /*0aec*/ 	.word	0x000000ff
        /*0af0*/ 	.word	0x00032460
        /*0af4*/ 	.short	0x0100
        /*0af6*/ 	.byte	0x08
	.zero		1


	//   ....[9]....
        /*0af8*/ 	.word	0x00000420
        /*0afc*/ 	.word	0x000000ff
        /*0b00*/ 	.word	0x00032458
        /*0b04*/ 	.short	0x0100
        /*0b06*/ 	.byte	0x08
	.zero		1


	//   ....[10]....
        /*0b08*/ 	.word	0x00000430
        /*0b0c*/ 	.word	0x000000ff
        /*0b10*/ 	.word	0x00032468
        /*0b14*/ 	.short	0x0100
        /*0b16*/ 	.byte	0x08
	.zero		1


	//   ....[11]....
        /*0b18*/ 	.word	0x00000520
        /*0b1c*/ 	.word	0x000000ff
        /*0b20*/ 	.word	0x00032470
        /*0b24*/ 	.short	0x0100
        /*0b26*/ 	.byte	0x06
	.zero		1


	//   ....[12]....
        /*0b28*/ 	.word	0x00000530
        /*0b2c*/ 	.word	0x000000ff
        /*0b30*/ 	.word	0x00032480
        /*0b34*/ 	.short	0x0100
        /*0b36*/ 	.byte	0x06
	.zero		1


	//   ....[13]....
        /*0b38*/ 	.word	0x00000540
        /*0b3c*/ 	.word	0x000000ff
        /*0b40*/ 	.word	0x00032478
        /*0b44*/ 	.short	0x0100
        /*0b46*/ 	.byte	0x06
	.zero		1


	//   ....[14]....
        /*0b48*/ 	.word	0x00000550
        /*0b4c*/ 	.word	0x000000ff
        /*0b50*/ 	.word	0x00032488
        /*0b54*/ 	.short	0x0100
        /*0b56*/ 	.byte	0x06
	.zero		1


	//   ....[15]....
        /*0b58*/ 	.word	0x00000680
        /*0b5c*/ 	.word	0x000000ff
        /*0b60*/ 	.word	0x00032490
        /*0b64*/ 	.short	0x0100
        /*0b66*/ 	.byte	0x08
	.zero		1


	//   ....[16]....
        /*0b68*/ 	.word	0x00000690
        /*0b6c*/ 	.word	0x000000ff
        /*0b70*/ 	.word	0x000324a0
        /*0b74*/ 	.short	0x0100
        /*0b76*/ 	.byte	0x08
	.zero		1


	//   ....[17]....
        /*0b78*/ 	.word	0x000006a0
        /*0b7c*/ 	.word	0x000000ff
        /*0b80*/ 	.word	0x00032498
        /*0b84*/ 	.short	0x0100
        /*0b86*/ 	.byte	0x08
	.zero		1


	//   ....[18]....
        /*0b88*/ 	.word	0x000006b0
        /*0b8c*/ 	.word	0x000000ff
        /*0b90*/ 	.word	0x000324a8
        /*0b94*/ 	.short	0x0100
        /*0b96*/ 	.byte	0x08
	.zero		1


	//   ....[19]....
        /*0b98*/ 	.word	0x000007f0
        /*0b9c*/ 	.word	0x000000ff
        /*0ba0*/ 	.word	0x000324b0
        /*0ba4*/ 	.short	0x0100
        /*0ba6*/ 	.byte	0x08
	.zero		1


	//   ....[20]....
        /*0ba8*/ 	.word	0x00000800
        /*0bac*/ 	.word	0x000000ff
        /*0bb0*/ 	.word	0x000324c0
        /*0bb4*/ 	.short	0x0100
        /*0bb6*/ 	.byte	0x08
	.zero		1


	//   ....[21]....
        /*0bb8*/ 	.word	0x00000810
        /*0bbc*/ 	.word	0x000000ff
        /*0bc0*/ 	.word	0x000324b8
        /*0bc4*/ 	.short	0x0100
        /*0bc6*/ 	.byte	0x08
	.zero		1


	//   ....[22]....
        /*0bc8*/ 	.word	0x00000820
        /*0bcc*/ 	.word	0x000000ff
        /*0bd0*/ 	.word	0x000324c8
        /*0bd4*/ 	.short	0x0100
        /*0bd6*/ 	.byte	0x08
	.zero		1


	//   ....[23]....
        /*0bd8*/ 	.word	0x00001db0
        /*0bdc*/ 	.word	0x00000003
        /*0be0*/ 	.word	0x00032400
        /*0be4*/ 	.short	0x010a
        /*0be6*/ 	.byte	0x3f
	.zero		1


	//   ....[24]....
        /*0be8*/ 	.word	0x00001e90
        /*0bec*/ 	.word	0x000000ff
        /*0bf0*/ 	.word	0x00032430
        /*0bf4*/ 	.short	0x010a
        /*0bf6*/ 	.byte	0x06
	.zero		1


	//   ....[25]....
        /*0bf8*/ 	.word	0x00001ed0
        /*0bfc*/ 	.word	0x000000ff
        /*0c00*/ 	.word	0x00032430
        /*0c04*/ 	.short	0x010a
        /*0c06*/ 	.byte	0x06
	.zero		1


	//   ....[26]....
        /*0c08*/ 	.word	0x00002200
        /*0c0c*/ 	.word	0x00000003
        /*0c10*/ 	.word	0x00032410
        /*0c14*/ 	.short	0x010a
        /*0c16*/ 	.byte	0x3f
	.zero		1


	//   ....[27]....
        /*0c18*/ 	.word	0x00002240
        /*0c1c*/ 	.word	0x000000ff
        /*0c20*/ 	.word	0x00032450
        /*0c24*/ 	.short	0x010a
        /*0c26*/ 	.byte	0x06
	.zero		1


	//   ....[28]....
        /*0c28*/ 	.word	0x00002280
        /*0c2c*/ 	.word	0x000000ff
        /*0c30*/ 	.word	0x00032450
        /*0c34*/ 	.short	0x010a
        /*0c36*/ 	.byte	0x06
	.zero		1


	//   ....[29]....
        /*0c38*/ 	.word	0x00003220
        /*0c3c*/ 	.word	0x000000ff
        /*0c40*/ 	.word	0x00000000
        /*0c44*/ 	.short	0x0101
        /*0c46*/ 	.byte	0x04
	.zero		1


	//   ....[30]....
        /*0c48*/ 	.word	0x00004790
        /*0c4c*/ 	.word	0x000000ff
        /*0c50*/ 	.word	0x00000000
        /*0c54*/ 	.short	0x0101
        /*0c56*/ 	.byte	0x06
	.zero		1


	//   ....[31]....
        /*0c58*/ 	.word	0x000048e0
        /*0c5c*/ 	.word	0x000000ff
        /*0c60*/ 	.word	0x00032430
        /*0c64*/ 	.short	0x010a
        /*0c66*/ 	.byte	0x05
	.zero		1


	//   ....[32]....
        /*0c68*/ 	.word	0x00004920
        /*0c6c*/ 	.word	0x000000ff
        /*0c70*/ 	.word	0x00032430
        /*0c74*/ 	.short	0x010a
        /*0c76*/ 	.byte	0x05
	.zero		1


	//   ....[33]....
        /*0c78*/ 	.word	0x00004b30
        /*0c7c*/ 	.word	0x000000ff
        /*0c80*/ 	.word	0x00032450
        /*0c84*/ 	.short	0x010a
        /*0c86*/ 	.byte	0x05
	.zero		1


	//   ....[34]....
        /*0c88*/ 	.word	0x00004b70
        /*0c8c*/ 	.word	0x000000ff
        /*0c90*/ 	.word	0x00032450
        /*0c94*/ 	.short	0x010a
        /*0c96*/ 	.byte	0x05
	.zero		1


	//   ....[35]....
        /*0c98*/ 	.word	0x00005db0
        /*0c9c*/ 	.word	0x000000ff
        /*0ca0*/ 	.word	0x00000000
        /*0ca4*/ 	.short	0x0101
        /*0ca6*/ 	.byte	0x0b
	.zero		1


	//   ....[36]....
        /*0ca8*/ 	.word	0x00007150
        /*0cac*/ 	.word	0x000000ff
        /*0cb0*/ 	.word	0x00000000
        /*0cb4*/ 	.short	0x0101
        /*0cb6*/ 	.byte	0x05
	.zero		1


	//   ....[37]....
        /*0cb8*/ 	.word	0x00009860
        /*0cbc*/ 	.word	0x000000ff
        /*0cc0*/ 	.word	0x00000000
        /*0cc4*/ 	.short	0x0101
        /*0cc6*/ 	.byte	0x06
	.zero		1


	//   ....[38]....
        /*0cc8*/ 	.word	0x00009fa0
        /*0ccc*/ 	.word	0x000000ff
        /*0cd0*/ 	.word	0x00000000
        /*0cd4*/ 	.short	0x0101
        /*0cd6*/ 	.byte	0x09
	.zero		1


	//   ....[39]....
        /*0cd8*/ 	.word	0x0000e280
        /*0cdc*/ 	.word	0x00000019
        /*0ce0*/ 	.word	0x00032440
        /*0ce4*/ 	.short	0x010a
        /*0ce6*/ 	.byte	0x3f
	.zero		1


	//   ....[40]....
        /*0ce8*/ 	.word	0x0000e8b0
        /*0cec*/ 	.word	0x00000019
        /*0cf0*/ 	.word	0x00032430
        /*0cf4*/ 	.short	0x0107
        /*0cf6*/ 	.byte	0x3f
	.zero		1


	//   ....[41]....
        /*0cf8*/ 	.word	0x0000e980
        /*0cfc*/ 	.word	0x00000019
        /*0d00*/ 	.word	0x00032430
        /*0d04*/ 	.short	0x0101
        /*0d06*/ 	.byte	0x3f
	.zero		1


	//   ....[42]....
        /*0d08*/ 	.word	0x0000f4c0
        /*0d0c*/ 	.word	0x00000016
        /*0d10*/ 	.word	0x00032400
        /*0d14*/ 	.short	0x0107
        /*0d16*/ 	.byte	0x3f
	.zero		1


	//   ....[43]....
        /*0d18*/ 	.word	0x0000f550
        /*0d1c*/ 	.word	0x00000016
        /*0d20*/ 	.word	0x00032400
        /*0d24*/ 	.short	0x0101
        /*0d26*/ 	.byte	0x3f
	.zero		1


	//   ....[44]....
        /*0d28*/ 	.word	0x00010060
        /*0d2c*/ 	.word	0x00000016
        /*0d30*/ 	.word	0x00032410
        /*0d34*/ 	.short	0x0107
        /*0d36*/ 	.byte	0x3f
	.zero		1


	//   ....[45]....
        /*0d38*/ 	.word	0x00010160
        /*0d3c*/ 	.word	0x00000016
        /*0d40*/ 	.word	0x00032410
        /*0d44*/ 	.short	0x0101
        /*0d46*/ 	.byte	0x3f
	.zero		1


	//   ....[46]....
        /*0d48*/ 	.word	0x00010180
        /*0d4c*/ 	.word	0x00000016
        /*0d50*/ 	.word	0x00032420
        /*0d54*/ 	.short	0x010a
        /*0d56*/ 	.byte	0x3f
	.zero		1


	//   ....[47]....
        /*0d58*/ 	.word	0x00010200
        /*0d5c*/ 	.word	0x00000019
        /*0d60*/ 	.word	0x00032460
        /*0d64*/ 	.short	0x010a
        /*0d66*/ 	.byte	0x3f
	.zero		1


	//   ....[48]....
        /*0d68*/ 	.word	0x00010960
        /*0d6c*/ 	.word	0x00000019
        /*0d70*/ 	.word	0x00032450
        /*0d74*/ 	.short	0x0107
        /*0d76*/ 	.byte	0x3f
	.zero		1


	//   ....[49]....
        /*0d78*/ 	.word	0x00010a20
        /*0d7c*/ 	.word	0x00000019
        /*0d80*/ 	.word	0x00032450
        /*0d84*/ 	.short	0x0101
        /*0d86*/ 	.byte	0x3f
	.zero		1


	//   ....[50]....
        /*0d88*/ 	.word	0x00010d60
        /*0d8c*/ 	.word	0x0000000a
        /*0d90*/ 	.word	0x00032440
        /*0d94*/ 	.short	0x010a
        /*0d96*/ 	.byte	0x3f
	.zero		1


	//   ....[51]....
        /*0d98*/ 	.word	0x00011110
        /*0d9c*/ 	.word	0x0000000a
        /*0da0*/ 	.word	0x00032430
        /*0da4*/ 	.short	0x0107
        /*0da6*/ 	.byte	0x3f
	.zero		1


	//   ....[52]....
        /*0da8*/ 	.word	0x000111c0
        /*0dac*/ 	.word	0x0000000a
        /*0db0*/ 	.word	0x00032430
        /*0db4*/ 	.short	0x0101
        /*0db6*/ 	.byte	0x3f
	.zero		1


	//   ....[53]....
        /*0db8*/ 	.word	0x000111f0
        /*0dbc*/ 	.word	0x0000000a
        /*0dc0*/ 	.word	0x00032460
        /*0dc4*/ 	.short	0x010a
        /*0dc6*/ 	.byte	0x3f
	.zero		1


	//   ....[54]....
        /*0dc8*/ 	.word	0x000116f0
        /*0dcc*/ 	.word	0x0000000a
        /*0dd0*/ 	.word	0x00032450
        /*0dd4*/ 	.short	0x0107
        /*0dd6*/ 	.byte	0x3f
	.zero		1


	//   ....[55]....
        /*0dd8*/ 	.word	0x000117a0
        /*0ddc*/ 	.word	0x0000000a
        /*0de0*/ 	.word	0x00032450
        /*0de4*/ 	.short	0x0101
        /*0de6*/ 	.byte	0x3f
	.zero		1


	//   ....[56]....
        /*0de8*/ 	.word	0x00012620
        /*0dec*/ 	.word	0x00000005
        /*0df0*/ 	.word	0x00032420
        /*0df4*/ 	.short	0x010a
        /*0df6*/ 	.byte	0x3f
	.zero		1


	//   ....[57]....
        /*0df8*/ 	.word	0x000127c0
        /*0dfc*/ 	.word	0x00000003
        /*0e00*/ 	.word	0x00032440
        /*0e04*/ 	.short	0x010a
        /*0e06*/ 	.byte	0x3f
	.zero		1


	//   ....[58]....
        /*0e08*/ 	.word	0x00012860
        /*0e0c*/ 	.word	0x00000005
        /*0e10*/ 	.word	0x00032440
        /*0e14*/ 	.short	0x010a
        /*0e16*/ 	.byte	0x3f
	.zero		1


	//   ....[59]....
        /*0e18*/ 	.word	0x000128a0
        /*0e1c*/ 	.word	0x00000003
        /*0e20*/ 	.word	0x00032460
        /*0e24*/ 	.short	0x010a
        /*0e26*/ 	.byte	0x3f
	.zero		1


	//   ....[60]....
        /*0e28*/ 	.word	0x000128e0
        /*0e2c*/ 	.word	0x00000005
        /*0e30*/ 	.word	0x00032460
        /*0e34*/ 	.short	0x010a
        /*0e36*/ 	.byte	0x3f
	.zero		1


	//   ....[61]....
        /*0e38*/ 	.word	0x00012940
        /*0e3c*/ 	.word	0x00000003
        /*0e40*/ 	.word	0x00032400
        /*0e44*/ 	.short	0x010a
        /*0e46*/ 	.byte	0x3f
	.zero		1


	//   ....[62]....
        /*0e48*/ 	.word	0x000129a0
        /*0e4c*/ 	.word	0x00000005
        /*0e50*/ 	.word	0x00032430
        /*0e54*/ 	.short	0x010a
        /*0e56*/ 	.byte	0x3f
	.zero		1


	//   ....[63]....
        /*0e58*/ 	.word	0x000129f0
        /*0e5c*/ 	.word	0x00000003
        /*0e60*/ 	.word	0x00032410
        /*0e64*/ 	.short	0x010a
        /*0e66*/ 	.byte	0x3f
	.zero		1


	//   ....[64]....
        /*0e68*/ 	.word	0x00012a50
        /*0e6c*/ 	.word	0x00000005
        /*0e70*/ 	.word	0x00032450
        /*0e74*/ 	.short	0x010a
        /*0e76*/ 	.byte	0x3f
	.zero		1


	//   ....[65]....
        /*0e78*/ 	.word	0x00012ab0
        /*0e7c*/ 	.word	0x00000099
        /*0e80*/ 	.word	0x00032430
        /*0e84*/ 	.short	0x010a
        /*0e86*/ 	.byte	0x3f
	.zero		1


	//   ....[66]....
        /*0e88*/ 	.word	0x00012b10
        /*0e8c*/ 	.word	0x000000d2
        /*0e90*/ 	.word	0x00032450
        /*0e94*/ 	.short	0x010a
        /*0e96*/ 	.byte	0x3f
	.zero		1


	//   ....[67]....
        /*0e98*/ 	.word	0x00012c30
        /*0e9c*/ 	.word	0x00000019
        /*0ea0*/ 	.word	0x00032440
        /*0ea4*/ 	.short	0x010a
        /*0ea6*/ 	.byte	0x3f
	.zero		1


	//   ....[68]....
        /*0ea8*/ 	.word	0x00014a50
        /*0eac*/ 	.word	0x00000016
        /*0eb0*/ 	.word	0x00032420
        /*0eb4*/ 	.short	0x010a
        /*0eb6*/ 	.byte	0x3f
	.zero		1


	//   ....[69]....
        /*0eb8*/ 	.word	0x00014aa0
        /*0ebc*/ 	.word	0x00000019
        /*0ec0*/ 	.word	0x00032460
        /*0ec4*/ 	.short	0x010a
        /*0ec6*/ 	.byte	0x3f
	.zero		1


	//   ....[70]....
        /*0ec8*/ 	.word	0x000153f0
        /*0ecc*/ 	.word	0x0000000a
        /*0ed0*/ 	.word	0x00032440
        /*0ed4*/ 	.short	0x010a
        /*0ed6*/ 	.byte	0x3f
	.zero		1


	//   ....[71]....
        /*0ed8*/ 	.word	0x00015ac0
        /*0edc*/ 	.word	0x0000000a
        /*0ee0*/ 	.word	0x00032460
        /*0ee4*/ 	.short	0x010a
        /*0ee6*/ 	.byte	0x3f
	.zero		1


	//   ....[72]....
        /*0ee8*/ 	.word	0x00016c20
        /*0eec*/ 	.word	0x00000005
        /*0ef0*/ 	.word	0x00032420
        /*0ef4*/ 	.short	0x010a
        /*0ef6*/ 	.byte	0x3f
	.zero		1


	//   ....[73]....
        /*0ef8*/ 	.word	0x00016dc0
        /*0efc*/ 	.word	0x00000003
        /*0f00*/ 	.word	0x00032440
        /*0f04*/ 	.short	0x010a
        /*0f06*/ 	.byte	0x3f
	.zero		1


	//   ....[74]....
        /*0f08*/ 	.word	0x00016e10
        /*0f0c*/ 	.word	0x00000005
        /*0f10*/ 	.word	0x00032440
        /*0f14*/ 	.short	0x010a
        /*0f16*/ 	.byte	0x3f
	.zero		1


	//   ....[75]....
        /*0f18*/ 	.word	0x00016e60
        /*0f1c*/ 	.word	0x00000003
        /*0f20*/ 	.word	0x00032460
        /*0f24*/ 	.short	0x010a
        /*0f26*/ 	.byte	0x3f
	.zero		1


	//----- nvinfo : EIATTR_NUM_MBARRIERS
	.align		4
.L_267:
        /*0f28*/ 	.byte	0x03, 0x38
        /*0f2a*/ 	.short	0x0017


	//----- nvinfo : EIATTR_EXIT_INSTR_OFFSETS
	.align		4
        /*0f2c*/ 	.byte	0x04, 0x1c
        /*0f2e*/ 	.short	(.L_269 - .L_268)


	//   ....[0]....
.L_268:
        /*0f30*/ 	.word	0x000009e0


	//   ....[1]....
        /*0f34*/ 	.word	0x0000c460


	//   ....[2]....
        /*0f38*/ 	.word	0x00012930


	//----- nvinfo : EIATTR_MAX_THREADS
	.align		4
.L_269:
        /*0f3c*/ 	.byte	0x04, 0x05
        /*0f3e*/ 	.short	(.L_271 - .L_270)
.L_270:
        /*0f40*/ 	.word	0x00000180
        /*0f44*/ 	.word	0x00000001
        /*0f48*/ 	.word	0x00000001


	//----- nvinfo : EIATTR_CRS_STACK_SIZE
	.align		4
.L_271:
        /*0f4c*/ 	.byte	0x04, 0x1e
        /*0f4e*/ 	.short	(.L_273 - .L_272)
.L_272:
        /*0f50*/ 	.word	0x00000000


	//----- nvinfo : EIATTR_CBANK_PARAM_SIZE
	.align		4
.L_273:
        /*0f54*/ 	.byte	0x03, 0x19
        /*0f56*/ 	.short	0x0bf0


	//----- nvinfo : EIATTR_PARAM_CBANK
	.align		4
        /*0f58*/ 	.byte	0x04, 0x0a
        /*0f5a*/ 	.short	(.L_275 - .L_274)
	.align		4
.L_274:
        /*0f5c*/ 	.word	index@(.nv.constant0._ZN7cutlass13device_kernelIN5flash11enable_sm90INS1_16FlashAttnFwdSm90INS1_25CollectiveMainloopFwdSm90ILi2EN4cute5tupleIJNS5_1CILi1EEES8_S8_EEENS6_IJNS7_ILi128EEENS7_ILi96EEENS7_ILi64EEEEEELi256ENS_10bfloat16_tEfNS_4arch4Sm90ELb0ELb0ELb1ELb1ELb1ELb0ELb1ELb1ELb0ELb1ELb1ELb0EEENS1_21CollectiveEpilogueFwdINS6_IJSA_NS7_ILi256EEESB_EEES9_SE_SG_Li256ELb1ELb1ELb1ELb0EEENS1_36VarlenDynamicPersistentTileSchedulerILi128ELi96ELi256ELi128ELb1ELb1ELb1ELb0ELb1ELb1EEEEEEEEEvNT_6ParamsE)
        /*0f60*/ 	.short	0x0210
        /*0f62*/ 	.short	0x0bf0


	//----- nvinfo : EIATTR_SW_WAR
	.align		4
.L_275:
        /*0f64*/ 	.byte	0x04, 0x36
        /*0f66*/ 	.short	(.L_277 - .L_276)
.L_276:
        /*0f68*/ 	.word	0x00000008
.L_277:


//--------------------- .nv.info._ZN7cutlass13device_kernelIN5flash11enable_sm90INS1_16FlashAttnFwdSm90INS1_25CollectiveMainloopFwdSm90ILi2EN4cute5tupleIJNS5_1CILi1EEES8_S8_EEENS6_IJNS7_ILi128EEENS7_ILi96EEENS7_ILi64EEEEEELi256ENS_10bfloat16_tEfNS_4arch4Sm90ELb0ELb0ELb1ELb1ELb1ELb1ELb1ELb1ELb0ELb1ELb1ELb0EEENS1_21CollectiveEpilogueFwdINS6_IJSA_NS7_ILi256EEESB_EEES9_SE_SG_Li256ELb1ELb1ELb1ELb0EEENS1_36VarlenDynamicPersistentTileSchedulerILi128ELi96ELi256ELi128ELb1ELb1ELb1ELb0ELb1ELb1EEEEEEEEEvNT_6ParamsE --------------------------
	.section	.nv.info._ZN7cutlass13device_kernelIN5flash11enable_sm90INS1_16FlashAttnFwdSm90INS1_25CollectiveMainloopFwdSm90ILi2EN4cute5tupleIJNS5_1CILi1EEES8_S8_EEENS6_IJNS7_ILi128EEENS7_ILi96EEENS7_ILi64EEEEEELi256ENS_10bfloat16_tEfNS_4arch4Sm90ELb0ELb0ELb1ELb1ELb1ELb1ELb1ELb1ELb0ELb1ELb1ELb0EEENS1_21CollectiveEpilogueFwdINS6_IJSA_NS7_ILi256EEESB_EEES9_SE_SG_Li256ELb1ELb1ELb1ELb0EEENS1_36VarlenDynamicPersistentTileSchedulerILi128ELi96ELi256ELi128ELb1ELb1ELb1ELb0ELb1ELb1EEEEEEEEEvNT_6ParamsE,"",@"SHT_CUDA_INFO"
	.sectionflags	@""
	.align	4


	//----- nvinfo : EIATTR_CUDA_API_VERSION
	.align		4
        /*0000*/ 	.byte	0x04, 0x37
        /*0002*/ 	.short	(.L_279 - .L_278)
.L_278:
        /*0004*/ 	.word	0x00000082


	//----- nvinfo : EIATTR_KPARAM_INFO
	.align		4
.L_279:
        /*0008*/ 	.byte	0x04, 0x17
        /*000a*/ 	.short	(.L_281 - .L_280)
.L_280:
        /*000c*/ 	.word	0x00000000
        /*0010*/ 	.short	0x0000
        /*0012*/ 	.short	0x0070
        /*0014*/ 	.byte	0x00, 0xf0, 0x01, 0x2e


	//----- nvinfo : EIATTR_SPARSE_MMA_MASK
	.align		4
.L_281:
        /*0018*/ 	.byte	0x03, 0x50
        /*001a*/ 	.short	0x0000


	//----- nvinfo : EIATTR_MAXREG_COUNT
	.align		4
        /*001c*/ 	.byte	0x03, 0x1b
        /*001e*/ 	.short	0x00a8


	//----- nvinfo : EIATTR_NUM_BARRIERS
	.align		4
        /*0020*/ 	.byte	0x02, 0x4c
        /*0022*/ 	.byte	0x10
	.zero		1


	//----- nvinfo : EIATTR_EXTERNS
	.align		4
        /*0024*/ 	.byte	0x04, 0x0f
        /*0026*/ 	.short	(.L_283 - .L_282)


	//   ....[0]....
	.align		4
.L_282:
        /*0028*/ 	.word	index@(__assertfail)


	//----- nvinfo : EIATTR_ANNOTATIONS
	.align		4
.L_283:
        /*002c*/ 	.byte	0x04, 0x55
        /*002e*/ 	.short	(.L_285 - .L_284)


	//   ....[0]....
.L_284:
        /* <DEDUP_REMOVED lines=184> */


	//----- nvinfo : EIATTR_MERCURY_ISA_VERSION
	.align		4
.L_285:
        /*0b98*/ 	.byte	0x03, 0x5f
        /*0b9a*/ 	.short	0x0101


	//----- nvinfo : EIATTR_UNUSED_LOAD_BYTE_OFFSET
	.align		4
        /*0b9c*/ 	.byte	0x04, 0x44
        /*0b9e*/ 	.short	(.L_287 - .L_286)


	//   ....[0]....
.L_286:
        /*0ba0*/ 	.word	0x00000a70
        /*0ba4*/ 	.word	0x0000fff0


	//   ....[1]....
        /*0ba8*/ 	.word	0x0000ffb0
        /*0bac*/ 	.word	0x0000fff0


	//----- nvinfo : EIATTR_INT_WARP_WIDE_INSTR_OFFSETS
	.align		4
.L_287:
        /*0bb0*/ 	.byte	0x04, 0x31
        /*0bb2*/ 	.short	(.L_289 - .L_288)


	//   ....[0]....
.L_288:
        /*0bb4*/ 	.word	0x00000120


	//   ....[1]....
        /*0bb8*/ 	.word	0x00000160


	//   ....[2]....
        /*0bbc*/ 	.word	0x000001d0


	//   ....[3]....
        /*0bc0*/ 	.word	0x00000240


	//   ....[4]....
        /*0bc4*/ 	.word	0x00017d30


	//   ....[5]....
        /*0bc8*/ 	.word	0x00017dc0


	//   ....[6]....
        /*0bcc*/ 	.word	0x0001bd10


	//   ....[7]....
        /*0bd0*/ 	.word	0x0001bda0


	//----- nvinfo : EIATTR_COOP_GROUP_MASK_REGIDS
	.align		4
.L_289:
        /*0bd4*/ 	.byte	0x04, 0x29
        /*0bd6*/ 	.short	(.L_291 - .L_290)


	//   ....[0]....
.L_290:
        /*0bd8*/ 	.word	0xffffffff


	//   ....[1]....
        /*0bdc*/ 	.word	0xffffffff


	//   ....[2]....
        /*0be0*/ 	.word	0xffffffff


	//   ....[3]....
        /*0be4*/ 	.word	0xffffffff


	//   ....[4]....
        /*0be8*/ 	.word	0xffffffff


	//   ....[5]....
        /*0bec*/ 	.word	0xffffffff


	//   ....[6]....
        /*0bf0*/ 	.word	0xffffffff


	//   ....[7]....
        /*0bf4*/ 	.word	0xffffffff


	//   ....[8]....
        /*0bf8*/ 	.word	0xffffffff


	//   ....[9]....
        /*0bfc*/ 	.word	0xffffffff


	//   ....[10]....
        /*0c00*/ 	.word	0xffffffff


	//   ....[11]....
        /*0c04*/ 	.word	0xffffffff


	//   ....[12]....
        /*0c08*/ 	.word	0xffffffff


	//   ....[13]....
        /*0c0c*/ 	.word	0xffffffff


	//   ....[14]....
        /*0c10*/ 	.word	0xffffffff


	//   ....[15]....
        /*0c14*/ 	.word	0xffffffff


	//   ....[16]....
        /*0c18*/ 	.word	0xffffffff


	//   ....[17]....
        /*0c1c*/ 	.word	0xffffffff


	//   ....[18]....
        /*0c20*/ 	.word	0xffffffff


	//   ....[19]....
        /*0c24*/ 	.word	0xffffffff


	//   ....[20]....
        /*0c28*/ 	.word	0xffffffff


	//   ....[21]....
        /*0c2c*/ 	.word	0xffffffff


	//   ....[22]....
        /*0c30*/ 	.word	0xffffffff


	//   ....[23]....
        /*0c34*/ 	.word	0xffffffff


	//   ....[24]....
        /*0c38*/ 	.word	0xffffffff


	//   ....[25]....
        /*0c3c*/ 	.word	0xffffffff


	//   ....[26]....
        /*0c40*/ 	.word	0xffffffff


	//   ....[27]....
        /*0c44*/ 	.word	0xffffffff


	//   ....[28]....
        /*0c48*/ 	.word	0xffffffff


	//   ....[29]....
        /*0c4c*/ 	.word	0xffffffff


	//   ....[30]....
        /*0c50*/ 	.word	0xffffffff


	//   ....[31]....
        /*0c54*/ 	.word	0xffffffff


	//   ....[32]....
        /*0c58*/ 	.word	0xffffffff


	//   ....[33]....
        /*0c5c*/ 	.word	0xffffffff


	//   ....[34]....
        /*0c60*/ 	.word	0xffffffff


	//   ....[35]....
        /*0c64*/ 	.word	0xffffffff


	//   ....[36]....
        /*0c68*/ 	.word	0xffffffff


	//   ....[37]....
        /*0c6c*/ 	.word	0xffffffff


	//   ....[38]....
        /*0c70*/ 	.word	0xffffffff


	//   ....[39]....
        /*0c74*/ 	.word	0xffffffff


	//   ....[40]....
        /*0c78*/ 	.word	0xffffffff


	//   ....[41]....
        /*0c7c*/ 	.word	0xffffffff


	//   ....[42]....
        /*0c80*/ 	.word	0xffffffff


	//   ....[43]....
        /*0c84*/ 	.word	0xffffffff


	//   ....[44]....
        /*0c88*/ 	.word	0xffffffff


	//   ....[45]....
        /*0c8c*/ 	.word	0xffffffff


	//   ....[46]....
        /*0c90*/ 	.word	0xffffffff


	//   ....[47]....
        /*0c94*/ 	.word	0xffffffff


	//   ....[48]....
        /*0c98*/ 	.word	0xffffffff


	//   ....[49]....
        /*0c9c*/ 	.word	0xffffffff


	//   ....[50]....
        /*0ca0*/ 	.word	0xffffffff


	//   ....[51]....
        /*0ca4*/ 	.word	0xffffffff


	//   ....[52]....
        /*0ca8*/ 	.word	0xffffffff


	//   ....[53]....
        /*0cac*/ 	.word	0xffffffff


	//   ....[54]....
        /*0cb0*/ 	.word	0xffffffff


	//   ....[55]....
        /*0cb4*/ 	.word	0xffffffff


	//   ....[56]....
        /*0cb8*/ 	.word	0xffffffff


	//   ....[57]....
        /*0cbc*/ 	.word	0xffffffff


	//   ....[58]....
        /*0cc0*/ 	.word	0xffffffff


	//   ....[59]....
        /*0cc4*/ 	.word	0xffffffff


	//   ....[60]....
        /*0cc8*/ 	.word	0xffffffff


	//   ....[61]....
        /*0ccc*/ 	.word	0xffffffff


	//   ....[62]....
        /*0cd0*/ 	.word	0xffffffff


	//   ....[63]....
        /*0cd4*/ 	.word	0xffffffff


	//   ....[64]....
        /*0cd8*/ 	.word	0xffffffff


	//   ....[65]....
        /*0cdc*/ 	.word	0xffffffff


	//   ....[66]....
        /*0ce0*/ 	.word	0xffffffff


	//   ....[67]....
        /*0ce4*/ 	.word	0xffffffff


	//   ....[68]....
        /*0ce8*/ 	.word	0xffffffff


	//   ....[69]....
        /*0cec*/ 	.word	0xffffffff


	//   ....[70]....
        /*0cf0*/ 	.word	0xffffffff


	//   ....[71]....
        /*0cf4*/ 	.word	0xffffffff


	//   ....[72]....
        /*0cf8*/ 	.word	0xffffffff


	//   ....[73]....
        /*0cfc*/ 	.word	0xffffffff


	//   ....[74]....
        /*0d00*/ 	.word	0xffffffff


	//   ....[75]....
        /*0d04*/ 	.word	0xffffffff


	//   ....[76]....
        /*0d08*/ 	.word	0xffffffff


	//   ....[77]....
        /*0d0c*/ 	.word	0xffffffff


	//   ....[78]....
        /*0d10*/ 	.word	0xffffffff


	//   ....[79]....
        /*0d14*/ 	.word	0xffffffff


	//   ....[80]....
        /*0d18*/ 	.word	0xffffffff


	//   ....[81]....
        /*0d1c*/ 	.word	0xffffffff


	//   ....[82]....
        /*0d20*/ 	.word	0xffffffff


	//   ....[83]....
        /*0d24*/ 	.word	0xffffffff


	//   ....[84]....
        /*0d28*/ 	.word	0xffffffff


	//   ....[85]....
        /*0d2c*/ 	.word	0xffffffff


	//   ....[86]....
        /*0d30*/ 	.word	0xffffffff


	//   ....[87]....
        /*0d34*/ 	.word	0xffffffff


	//   ....[88]....
        /*0d38*/ 	.word	0xffffffff


	//   ....[89]....
        /*0d3c*/ 	.word	0xffffffff


	//   ....[90]....
        /*0d40*/ 	.word	0xffffffff


	//   ....[91]....
        /*0d44*/ 	.word	0xffffffff


	//   ....[92]....
        /*0d48*/ 	.word	0xffffffff


	//   ....[93]....
        /*0d4c*/ 	.word	0xffffffff


	//   ....[94]....
        /*0d50*/ 	.word	0xffffffff


	//   ....[95]....
        /*0d54*/ 	.word	0xffffffff


	//   ....[96]....
        /*0d58*/ 	.word	0xffffffff


	//   ....[97]....
        /*0d5c*/ 	.word	0xffffffff


	//   ....[98]....
        /*0d60*/ 	.word	0xffffffff


	//   ....[99]....
        /*0d64*/ 	.word	0xffffffff


	//   ....[100]....
        /*0d68*/ 	.word	0xffffffff


	//   ....[101]....
        /*0d6c*/ 	.word	0xffffffff


	//   ....[102]....
        /*0d70*/ 	.word	0xffffffff


	//   ....[103]....
        /*0d74*/ 	.word	0xffffffff


	//   ....[104]....
        /*0d78*/ 	.word	0xffffffff


	//   ....[105]....
        /*0d7c*/ 	.word	0xffffffff


	//   ....[106]....
        /*0d80*/ 	.word	0xffffffff


	//   ....[107]....
        /*0d84*/ 	.word	0xffffffff


	//   ....[108]....
        /*0d88*/ 	.word	0xffffffff


	//   ....[109]....
        /*0d8c*/ 	.word	0xffffffff


	//   ....[110]....
        /*0d90*/ 	.word	0xffffffff


	//   ....[111]....
        /*0d94*/ 	.word	0xffffffff


	//   ....[112]....
        /*0d98*/ 	.word	0xffffffff


	//   ....[113]....
        /*0d9c*/ 	.word	0xffffffff


	//   ....[114]....
        /*0da0*/ 	.word	0xffffffff


	//   ....[115]....
        /*0da4*/ 	.word	0xffffffff


	//   ....[116]....
        /*0da8*/ 	.word	0xffffffff


	//   ....[117]....
        /*0dac*/ 	.word	0xffffffff


	//   ....[118]....
        /*0db0*/ 	.word	0xffffffff


	//   ....[119]....
        /*0db4*/ 	.word	0xffffffff


	//   ....[120]....
        /*0db8*/ 	.word	0xffffffff


	//   ....[121]....
        /*0dbc*/ 	.word	0xffffffff


	//   ....[122]....
        /*0dc0*/ 	.word	0xffffffff


	//   ....[123]....
        /*0dc4*/ 	.word	0xffffffff


	//   ....[124]....
        /*0dc8*/ 	.word	0xffffffff


	//   ....[125]....
        /*0dcc*/ 	.word	0xffffffff


	//   ....[126]....
        /*0dd0*/ 	.word	0xffffffff


	//   ....[127]....
        /*0dd4*/ 	.word	0xffffffff


	//   ....[128]....
        /*0dd8*/ 	.word	0xffffffff


	//   ....[129]....
        /*0ddc*/ 	.word	0xffffffff


	//   ....[130]....
        /*0de0*/ 	.word	0xffffffff


	//   ....[131]....
        /*0de4*/ 	.word	0xffffffff


	//   ....[132]....
        /*0de8*/ 	.word	0xffffffff


	//   ....[133]....
        /*0dec*/ 	.word	0xffffffff


	//   ....[134]....
        /*0df0*/ 	.word	0xffffffff


	//   ....[135]....
        /*0df4*/ 	.word	0xffffffff


	//   ....[136]....
        /*0df8*/ 	.word	0xffffffff


	//   ....[137]....
        /*0dfc*/ 	.word	0xffffffff


	//   ....[138]....
        /*0e00*/ 	.word	0xffffffff


	//   ....[139]....
        /*0e04*/ 	.word	0xffffffff


	//   ....[140]....
        /*0e08*/ 	.word	0xffffffff


	//   ....[141]....
        /*0e0c*/ 	.word	0xffffffff


	//   ....[142]....
        /*0e10*/ 	.word	0xffffffff


	//   ....[143]....
        /*0e14*/ 	.word	0xffffffff


	//   ....[144]....
        /*0e18*/ 	.word	0xffffffff


	//   ....[145]....
        /*0e1c*/ 	.word	0xffffffff


	//   ....[146]....
        /*0e20*/ 	.word	0xffffffff


	//   ....[147]....
        /*0e24*/ 	.word	0xffffffff


	//   ....[148]....
        /*0e28*/ 	.word	0xffffffff


	//   ....[149]....
        /*0e2c*/ 	.word	0xffffffff


	//   ....[150]....
        /*0e30*/ 	.word	0xffffffff


	//   ....[151]....
        /*0e34*/ 	.word	0xffffffff


	//   ....[152]....
        /*0e38*/ 	.word	0xffffffff


	//   ....[153]....
        /*0e3c*/ 	.word	0xffffffff


	//   ....[154]....
        /*0e40*/ 	.word	0xffffffff


	//   ....[155]....
        /*0e44*/ 	.word	0xffffffff


	//   ....[156]....
        /*0e48*/ 	.word	0xffffffff


	//   ....[157]....
        /*0e4c*/ 	.word	0xffffffff


	//   ....[158]....
        /*0e50*/ 	.word	0xffffffff


	//   ....[159]....
        /*0e54*/ 	.word	0xffffffff


	//   ....[160]....
        /*0e58*/ 	.word	0xffffffff


	//   ....[161]....
        /*0e5c*/ 	.word	0xffffffff


	//   ....[162]....
        /*0e60*/ 	.word	0xffffffff


	//   ....[163]....
        /*0e64*/ 	.word	0xffffffff


	//   ....[164]....
        /*0e68*/ 	.word	0xffffffff


	//   ....[165]....
        /*0e6c*/ 	.word	0xffffffff


	//   ....[166]....
        /*0e70*/ 	.word	0xffffffff


	//   ....[167]....
        /*0e74*/ 	.word	0xffffffff


	//   ....[168]....
        /*0e78*/ 	.word	0xffffffff


	//   ....[169]....
        /*0e7c*/ 	.word	0xffffffff


	//   ....[170]....
        /*0e80*/ 	.word	0xffffffff


	//   ....[171]....
        /*0e84*/ 	.word	0xffffffff


	//   ....[172]....
        /*0e88*/ 	.word	0xffffffff


	//   ....[173]....
        /*0e8c*/ 	.word	0xffffffff


	//   ....[174]....
        /*0e90*/ 	.word	0xffffffff


	//   ....[175]....
        /*0e94*/ 	.word	0xffffffff


	//   ....[176]....
        /*0e98*/ 	.word	0xffffffff


	//   ....[177]....
        /*0e9c*/ 	.word	0xffffffff


	//   ....[178]....
        /*0ea0*/ 	.word	0xffffffff


	//   ....[179]....
        /*0ea4*/ 	.word	0xffffffff


	//   ....[180]....
        /*0ea8*/ 	.word	0xffffffff


	//   ....[181]....
        /*0eac*/ 	.word	0xffffffff


	//   ....[182]....
        /*0eb0*/ 	.word	0xffffffff


	//   ....[183]....
        /*0eb4*/ 	.word	0xffffffff


	//   ....[184]....
        /*0eb8*/ 	.word	0xffffffff


	//   ....[185]....
        /*0ebc*/ 	.word	0x0500000f


	//   ....[186]....
        /*0ec0*/ 	.word	0x0500000f


	//   ....[187]....
        /*0ec4*/ 	.word	0x0500000f


	//   ....[188]....
        /*0ec8*/ 	.word	0x0500000f


	//   ....[189]....
        /*0ecc*/ 	.word	0x0500000f


	//   ....[190]....
        /*0ed0*/ 	.word	0x0500000f


	//   ....[191]....
        /*0ed4*/ 	.word	0x0500000f


	//   ....[192]....
        /*0ed8*/ 	.word	0x0500000f


	//   ....[193]....
        /*0edc*/ 	.word	0x0500000f


	//   ....[194]....
        /*0ee0*/ 	.word	0x0500000f


	//   ....[195]....
        /*0ee4*/ 	.word	0x0500000f


	//   ....[196]....
        /*0ee8*/ 	.word	0x0500000f


	//   ....[197]....
        /*0eec*/ 	.word	0x0500000f


	//   ....[198]....
        /*0ef0*/ 	.word	0x0500000f


	//   ....[199]....
        /*0ef4*/ 	.word	0x0500000f


	//   ....[200]....
        /*0ef8*/ 	.word	0x0500000f


	//   ....[201]....
        /*0efc*/ 	.word	0x0500000f


	//   ....[202]....
        /*0f00*/ 	.word	0x0500000f


	//   ....[203]....
        /*0f04*/ 	.word	0x0500000f


	//   ....[204]....
        /*0f08*/ 	.word	0x0500000f


	//   ....[205]....
        /*0f0c*/ 	.word	0x0500000f


	//   ....[206]....
        /*0f10*/ 	.word	0x0500000f


	//   ....[207]....
        /*0f14*/ 	.word	0x0500000f


	//   ....[208]....
        /*0f18*/ 	.word	0x0500000f


	//   ....[209]....
        /*0f1c*/ 	.word	0x0500000f


	//   ....[210]....
        /*0f20*/ 	.word	0x0500000f


	//   ....[211]....
        /*0f24*/ 	.word	0x0500000f


	//   ....[212]....
        /*0f28*/ 	.word	0x0500000f


	//   ....[213]....
        /*0f2c*/ 	.word	0x0500000f


	//   ....[214]....
        /*0f30*/ 	.word	0x0500000f


	//   ....[215]....
        /*0f34*/ 	.word	0x0500000f


	//   ....[216]....
        /*0f38*/ 	.word	0x0500000f


	//   ....[217]....
        /*0f3c*/ 	.word	0x0500000f


	//   ....[218]....
        /*0f40*/ 	.word	0x0500000f


	//   ....[219]....
        /*0f44*/ 	.word	0x0500000f


	//   ....[220]....
        /*0f48*/ 	.word	0x0500000f


	//   ....[221]....
        /*0f4c*/ 	.word	0x0500000f


	//   ....[222]....
        /*0f50*/ 	.word	0x0500000f


	//   ....[223]....
        /*0f54*/ 	.word	0x0500000f


	//   ....[224]....
        /*0f58*/ 	.word	0x0500000f


	//   ....[225]....
        /*0f5c*/ 	.word	0x0500000f


	//   ....[226]....
        /*0f60*/ 	.word	0x0500000f


	//   ....[227]....
        /*0f64*/ 	.word	0x0500000f


	//   ....[228]....
        /*0f68*/ 	.word	0x0500000f


	//   ....[229]....
        /*0f6c*/ 	.word	0x0500000f


	//   ....[230]....
        /*0f70*/ 	.word	0x0500000f


	//   ....[231]....
        /*0f74*/ 	.word	0x0500000f


	//   ....[232]....
        /*0f78*/ 	.word	0x0500000f


	//   ....[233]....
        /*0f7c*/ 	.word	0x0500000f


	//   ....[234]....
        /*0f80*/ 	.word	0x0500000f


	//   ....[235]....
        /*0f84*/ 	.word	0x0500000f


	//   ....[236]....
        /*0f88*/ 	.word	0x0500000f


	//   ....[237]....
        /*0f8c*/ 	.word	0x0500000f


	//   ....[238]....
        /*0f90*/ 	.word	0x0500000f


	//   ....[239]....
        /*0f94*/ 	.word	0x0500000f


	//   ....[240]....
        /*0f98*/ 	.word	0x0500000f


	//   ....[241]....
        /*0f9c*/ 	.word	0x0500000f


	//   ....[242]....
        /*0fa0*/ 	.word	0x0500000f


	//   ....[243]....
        /*0fa4*/ 	.word	0x0500000f


	//   ....[244]....
        /*0fa8*/ 	.word	0x0500000f


	//   ....[245]....
        /*0fac*/ 	.word	0x0500000f


	//   ....[246]....
        /*0fb0*/ 	.word	0x0500000f


	//   ....[247]....
        /*0fb4*/ 	.word	0x0500000f


	//   ....[248]....
        /*0fb8*/ 	.word	0x0500000f


	//   ....[249]....
        /*0fbc*/ 	.word	0x0500000f


	//   ....[250]....
        /*0fc0*/ 	.word	0x0500000f


	//   ....[251]....
        /*0fc4*/ 	.word	0x0500000f


	//   ....[252]....
        /*0fc8*/ 	.word	0x0500000f


	//   ....[253]....
        /*0fcc*/ 	.word	0x0500000f


	//   ....[254]....
        /*0fd0*/ 	.word	0x0500000f


	//   ....[255]....
        /*0fd4*/ 	.word	0x0500000f


	//   ....[0]....
        /*0fd8*/ 	.word	0x0500000f


	//   ....[1]....
        /*0fdc*/ 	.word	0x0500000f


	//   ....[2]....
        /*0fe0*/ 	.word	0x0500000f


	//   ....[3]....
        /*0fe4*/ 	.word	0x0500000f


	//   ....[4]....
        /*0fe8*/ 	.word	0x0500000f


	//   ....[5]....
        /*0fec*/ 	.word	0x0500000f


	//   ....[6]....
        /*0ff0*/ 	.word	0x0500000f


	//   ....[7]....
        /*0ff4*/ 	.word	0x0500000f


	//   ....[8]....
        /*0ff8*/ 	.word	0x0500000f


	//   ....[9]....
        /*0ffc*/ 	.word	0x0500000f


	//   ....[10]....
        /*1000*/ 	.word	0x0500000f


	//   ....[11]....
        /*1004*/ 	.word	0x0500000f


	//   ....[12]....
        /*1008*/ 	.word	0x0500000f


	//   ....[13]....
        /*100c*/ 	.word	0x0500000f


	//   ....[14]....
        /*1010*/ 	.word	0x0500000f


	//   ....[15]....
        /*1014*/ 	.word	0x0500000f


	//   ....[16]....
        /*1018*/ 	.word	0x0500000f


	//   ....[17]....
        /*101c*/ 	.word	0x0500000f


	//   ....[18]....
        /*1020*/ 	.word	0x0500000f


	//   ....[19]....
        /*1024*/ 	.word	0x0500000f


	//   ....[20]....
        /*1028*/ 	.word	0x0500000f


	//   ....[21]....
        /*102c*/ 	.word	0x0500000f


	//   ....[22]....
        /*1030*/ 	.word	0x0500000f


	//   ....[23]....
        /*1034*/ 	.word	0x0500000f


	//   ....[24]....
        /*1038*/ 	.word	0x0500000f


	//   ....[25]....
        /*103c*/ 	.word	0x0500000f


	//   ....[26]....
        /*1040*/ 	.word	0x0500000f


	//   ....[27]....
        /*1044*/ 	.word	0x0500000f


	//   ....[28]....
        /*1048*/ 	.word	0x0500000f


	//   ....[29]....
        /*104c*/ 	.word	0x0500000f


	//   ....[30]....
        /*1050*/ 	.word	0x0500000f


	//   ....[31]....
        /*1054*/ 	.word	0x0500000f


	//   ....[32]....
        /*1058*/ 	.word	0x0500000f


	//   ....[33]....
        /*105c*/ 	.word	0x0500000f


	//   ....[34]....
        /*1060*/ 	.word	0x0500000f


	//   ....[35]....
        /*1064*/ 	.word	0x0500000f


	//   ....[36]....
        /*1068*/ 	.word	0x0500000f


	//   ....[37]....
        /*106c*/ 	.word	0x0500000f


	//   ....[38]....
        /*1070*/ 	.word	0x0500000f


	//   ....[39]....
        /*1074*/ 	.word	0x0500000f


	//   ....[40]....
        /*1078*/ 	.word	0x0500000f


	//   ....[41]....
        /*107c*/ 	.word	0x0500000f


	//   ....[42]....
        /*1080*/ 	.word	0x0500000f


	//   ....[43]....
        /*1084*/ 	.word	0x0500000f


	//   ....[44]....
        /*1088*/ 	.word	0x0500000f


	//   ....[45]....
        /*108c*/ 	.word	0x0500000f


	//   ....[46]....
        /*1090*/ 	.word	0x0500000f


	//   ....[47]....
        /*1094*/ 	.word	0x0500000f


	//   ....[48]....
        /*1098*/ 	.word	0x0500000f


	//   ....[49]....
        /*109c*/ 	.word	0x0500000f


	//   ....[50]....
        /*10a0*/ 	.word	0x0500000f


	//   ....[51]....
        /*10a4*/ 	.word	0x0500000f


	//   ....[52]....
        /*10a8*/ 	.word	0x0500000f


	//   ....[53]....
        /*10ac*/ 	.word	0x0500000f


	//   ....[54]....
        /*10b0*/ 	.word	0x0500000f


	//   ....[55]....
        /*10b4*/ 	.word	0x0500000f


	//   ....[56]....
        /*10b8*/ 	.word	0x0500000f


	//   ....[57]....
        /*10bc*/ 	.word	0x0500000f


	//   ....[58]....
        /*10c0*/ 	.word	0x0500000f


	//   ....[59]....
        /*10c4*/ 	.word	0x0500000f


	//   ....[60]....
        /*10c8*/ 	.word	0x0500000f


	//   ....[61]....
        /*10cc*/ 	.word	0x0500000f


	//   ....[62]....
        /*10d0*/ 	.word	0x0500000f


	//   ....[63]....
        /*10d4*/ 	.word	0x0500000f


	//   ....[64]....
        /*10d8*/ 	.word	0x0500000f


	//   ....[65]....
        /*10dc*/ 	.word	0x0500000f


	//   ....[66]....
        /*10e0*/ 	.word	0x0500000f


	//   ....[67]....
        /*10e4*/ 	.word	0x0500000f


	//   ....[68]....
        /*10e8*/ 	.word	0x0500000f


	//   ....[69]....
        /*10ec*/ 	.word	0x0500000f


	//   ....[70]....
        /*10f0*/ 	.word	0x0500000f


	//----- nvinfo : EIATTR_COOP_GROUP_INSTR_OFFSETS
	.align		4
.L_291:
        /*10f4*/ 	.byte	0x04, 0x28
        /*10f6*/ 	.short	(.L_293 - .L_292)


	//   ....[0]....
.L_292:
        /*10f8*/ 	.word	0x00000060


	//   ....[1]....
        /*10fc*/ 	.word	0x00000130


	//   ....[2]....
        /*1100*/ 	.word	0x000001f0


	//   ....[3]....
        /*1104*/ 	.word	0x000003c0


	//   ....[4]....
        /*1108*/ 	.word	0x00000520


	//   ....[5]....
        /*110c*/ 	.word	0x00000640


	//   ....[6]....
        /*1110*/ 	.word	0x000007a0


	//   ....[7]....
        /*1114*/ 	.word	0x00003810


	//   ....[8]....
        /*1118*/ 	.word	0x00003820


	//   ....[9]....
        /*111c*/ 	.word	0x00003fb0


	//   ....[10]....
        /*1120*/ 	.word	0x00003fc0


	//   ....[11]....
        /*1124*/ 	.word	0x00004bf0


	//   ....[12]....
        /*1128*/ 	.word	0x00004c00


	//   ....[13]....
        /*112c*/ 	.word	0x000053e0


	//   ....[14]....
        /*1130*/ 	.word	0x000053f0


	//   ....[15]....
        /*1134*/ 	.word	0x00005e10


	//   ....[16]....
        /*1138*/ 	.word	0x00005e20


	//   ....[17]....
        /*113c*/ 	.word	0x00005f30


	//   ....[18]....
        /*1140*/ 	.word	0x00005f40


	//   ....[19]....
        /*1144*/ 	.word	0x000062e0


	//   ....[20]....
        /*1148*/ 	.word	0x00006310


	//   ....[21]....
        /*114c*/ 	.word	0x000065e0


	//   ....[22]....
        /*1150*/ 	.word	0x00006600


	//   ....[23]....
        /*1154*/ 	.word	0x000071b0


	//   ....[24]....
        /*1158*/ 	.word	0x000077b0


	//   ....[25]....
        /*115c*/ 	.word	0x000077c0


	//   ....[26]....
        /*1160*/ 	.word	0x000077d0


	//   ....[27]....
        /*1164*/ 	.word	0x000077e0


	//   ....[28]....
        /*1168*/ 	.word	0x000087e0


	//   ....[29]....
        /*116c*/ 	.word	0x000087f0


	//   ....[30]....
        /*1170*/ 	.word	0x00008800


	//   ....[31]....
        /*1174*/ 	.word	0x00008810


	//   ....[32]....
        /*1178*/ 	.word	0x0000b590


	//   ....[33]....
        /*117c*/ 	.word	0x0000b5e0


	//   ....[34]....
        /*1180*/ 	.word	0x0000b9b0


	//   ....[35]....
        /*1184*/ 	.word	0x0000ba20


	//   ....[36]....
        /*1188*/ 	.word	0x0000da10


	//   ....[37]....
        /*118c*/ 	.word	0x0000da70


	//   ....[38]....
        /*1190*/ 	.word	0x0000e490


	//   ....[39]....
        /*1194*/ 	.word	0x0000e4f0


	//   ....[40]....
        /*1198*/ 	.word	0x0000f530


	//   ....[41]....
        /*119c*/ 	.word	0x0000f5c0


	//   ....[42]....
        /*11a0*/ 	.word	0x0000f710


	//   ....[43]....
        /*11a4*/ 	.word	0x0000f8e0


	//   ....[44]....
        /*11a8*/ 	.word	0x00011060


	//   ....[45]....
        /*11ac*/ 	.word	0x00011070


	//   ....[46]....
        /*11b0*/ 	.word	0x00011080


	//   ....[47]....
        /*11b4*/ 	.word	0x00011090


	//   ....[48]....
        /*11b8*/ 	.word	0x00011ac0


	//   ....[49]....
        /*11bc*/ 	.word	0x00011ad0


	//   ....[50]....
        /*11c0*/ 	.word	0x00011d00


	//   ....[51]....
        /*11c4*/ 	.word	0x00011d10


	//   ....[52]....
        /*11c8*/ 	.word	0x00011f40


	//   ....[53]....
        /*11cc*/ 	.word	0x00011f50


	//   ....[54]....
        /*11d0*/ 	.word	0x00012180


	//   ....[55]....
        /*11d4*/ 	.word	0x00012190


	//   ....[56]....
        /*11d8*/ 	.word	0x00012660


	//   ....[57]....
        /*11dc*/ 	.word	0x00012670


	//   ....[58]....
        /*11e0*/ 	.word	0x000132f0


	//   ....[59]....
        /*11e4*/ 	.word	0x00013300


	//   ....[60]....
        /*11e8*/ 	.word	0x000148c0


	//   ....[61]....
        /*11ec*/ 	.word	0x000148d0


	//   ....[62]....
        /*11f0*/ 	.word	0x00014b10


	//   ....[63]....
        /*11f4*/ 	.word	0x00014b20


	//   ....[64]....
        /*11f8*/ 	.word	0x00014d50


	//   ....[65]....
        /*11fc*/ 	.word	0x00014d60


	//   ....[66]....
        /*1200*/ 	.word	0x00014f90


	//   ....[67]....
        /*1204*/ 	.word	0x00014fa0


	//   ....[68]....
        /*1208*/ 	.word	0x00015230


	//   ....[69]....
        /*120c*/ 	.word	0x00015440


	//   ....[70]....
        /*1210*/ 	.word	0x00015470


	//   ....[71]....
        /*1214*/ 	.word	0x000154a0


	//   ....[72]....
        /*1218*/ 	.word	0x000154d0


	//   ....[73]....
        /*121c*/ 	.word	0x00015500


	//   ....[74]....
        /*1220*/ 	.word	0x00015530


	//   ....[75]....
        /*1224*/ 	.word	0x000156c0


	//   ....[76]....
        /*1228*/ 	.word	0x000156f0


	//   ....[77]....
        /*122c*/ 	.word	0x00015720


	//   ....[78]....
        /*1230*/ 	.word	0x00015750


	//   ....[79]....
        /*1234*/ 	.word	0x00015780


	//   ....[80]....
        /*1238*/ 	.word	0x000157b0


	//   ....[81]....
        /*123c*/ 	.word	0x00015840


	//   ....[82]....
        /*1240*/ 	.word	0x00015870


	//   ....[83]....
        /*1244*/ 	.word	0x00015880


	//   ....[84]....
        /*1248*/ 	.word	0x00015910


	//   ....[85]....
        /*124c*/ 	.word	0x000168b0


	//   ....[86]....
        /*1250*/ 	.word	0x00018940


	//   ....[87]....
        /*1254*/ 	.word	0x00018960


	//   ....[88]....
        /*1258*/ 	.word	0x000189f0


	//   ....[89]....
        /*125c*/ 	.word	0x00018a10


	//   ....[90]....
        /*1260*/ 	.word	0x00018a90


	//   ....[91]....
        /*1264*/ 	.word	0x00018ab0


	//   ....[92]....
        /*1268*/ 	.word	0x00018b30


	//   ....[93]....
        /*126c*/ 	.word	0x00018b50


	//   ....[94]....
        /*1270*/ 	.word	0x00018bd0


	//   ....[95]....
        /*1274*/ 	.word	0x00018bf0


	//   ....[96]....
        /*1278*/ 	.word	0x00018c00


	//   ....[97]....
        /*127c*/ 	.word	0x00018c10


	//   ....[98]....
        /*1280*/ 	.word	0x000193b0


	//   ....[99]....
        /*1284*/ 	.word	0x000193e0


	//   ....[100]....
        /*1288*/ 	.word	0x000194e0


	//   ....[101]....
        /*128c*/ 	.word	0x000194f0


	//   ....[102]....
        /*1290*/ 	.word	0x00019570


	//   ....[103]....
        /*1294*/ 	.word	0x00019580


	//   ....[104]....
        /*1298*/ 	.word	0x00019590


	//   ....[105]....
        /*129c*/ 	.word	0x00019630


	//   ....[106]....
        /*12a0*/ 	.word	0x00019660


	//   ....[107]....
        /*12a4*/ 	.word	0x000196e0


	//   ....[108]....
        /*12a8*/ 	.word	0x00019710


	//   ....[109]....
        /*12ac*/ 	.word	0x00019790


	//   ....[110]....
        /*12b0*/ 	.word	0x000197c0


	//   ....[111]....
        /*12b4*/ 	.word	0x000197e0


	//   ....[112]....
        /*12b8*/ 	.word	0x00019830


	//   ....[113]....
        /*12bc*/ 	.word	0x00019840


	//   ....[114]....
        /*12c0*/ 	.word	0x00019f00


	//   ....[115]....
        /*12c4*/ 	.word	0x00019f30


	//   ....[116]....
        /*12c8*/ 	.word	0x00019f50


	//   ....[117]....
        /*12cc*/ 	.word	0x0001a020


	//   ....[118]....
        /*12d0*/ 	.word	0x0001a050


	//   ....[119]....
        /*12d4*/ 	.word	0x0001a0c0


	//   ....[120]....
        /*12d8*/ 	.word	0x0001a130


	//   ....[121]....
        /*12dc*/ 	.word	0x0001a140


	//   ....[122]....
        /*12e0*/ 	.word	0x0001a1c0


	//   ....[123]....
        /*12e4*/ 	.word	0x0001a1d0


	//   ....[124]....
        /*12e8*/ 	.word	0x0001a250


	//   ....[125]....
        /*12ec*/ 	.word	0x0001a260


	//   ....[126]....
        /*12f0*/ 	.word	0x0001a2e0


	//   ....[127]....
        /*12f4*/ 	.word	0x0001a2f0


	//   ....[128]....
        /*12f8*/ 	.word	0x0001a370


	//   ....[129]....
        /*12fc*/ 	.word	0x0001a380


	//   ....[130]....
        /*1300*/ 	.word	0x0001a890


	//   ....[131]....
        /*1304*/ 	.word	0x0001a8b0


	//   ....[132]....
        /*1308*/ 	.word	0x0001a910


	//   ....[133]....
        /*130c*/ 	.word	0x0001a9c0


	//   ....[134]....
        /*1310*/ 	.word	0x0001a9d0


	//   ....[135]....
        /*1314*/ 	.word	0x0001aa00


	//   ....[136]....
        /*1318*/ 	.word	0x0001aa90


	//   ....[137]....
        /*131c*/ 	.word	0x0001ab40


	//   ....[138]....
        /*1320*/ 	.word	0x0001ab50


	//   ....[139]....
        /*1324*/ 	.word	0x0001ab80


	//   ....[140]....
        /*1328*/ 	.word	0x0001ab90


	//   ....[141]....
        /*132c*/ 	.word	0x0001ac20


	//   ....[142]....
        /*1330*/ 	.word	0x0001b340


	//   ....[143]....
        /*1334*/ 	.word	0x0001b360


	//   ....[144]....
        /*1338*/ 	.word	0x0001b3b0


	//   ....[145]....
        /*133c*/ 	.word	0x0001b3c0


	//   ....[146]....
        /*1340*/ 	.word	0x0001b400


	//   ....[147]....
        /*1344*/ 	.word	0x0001b410


	//   ....[148]....
        /*1348*/ 	.word	0x0001b450


	//   ....[149]....
        /*134c*/ 	.word	0x0001b460


	//   ....[150]....
        /*1350*/ 	.word	0x0001b4a0


	//   ....[151]....
        /*1354*/ 	.word	0x0001b4b0


	//   ....[152]....
        /*1358*/ 	.word	0x0001b4c0


	//   ....[153]....
        /*135c*/ 	.word	0x0001b500


	//   ....[154]....
        /*1360*/ 	.word	0x0001b830


	//   ....[155]....
        /*1364*/ 	.word	0x0001b850


	//   ....[156]....
        /*1368*/ 	.word	0x0001b860


	//   ....[157]....
        /*136c*/ 	.word	0x0001b880


	//   ....[158]....
        /*1370*/ 	.word	0x0001b8f0


	//   ....[159]....
        /*1374*/ 	.word	0x0001b910


	//   ....[160]....
        /*1378*/ 	.word	0x0001b970


	//   ....[161]....
        /*137c*/ 	.word	0x0001b990


	//   ....[162]....
        /*1380*/ 	.word	0x0001b9f0


	//   ....[163]....
        /*1384*/ 	.word	0x0001ba10


	//   ....[164]....
        /*1388*/ 	.word	0x0001ba70


	//   ....[165]....
        /*138c*/ 	.word	0x0001ba90


	//   ....[166]....
        /*1390*/ 	.word	0x0001bfd0


	//   ....[167]....
        /*1394*/ 	.word	0x0001c000


	//   ....[168]....
        /*1398*/ 	.word	0x0001c060


	//   ....[169]....
        /*139c*/ 	.word	0x0001c090


	//   ....[170]....
        /*13a0*/ 	.word	0x0001c0c0


	//   ....[171]....
        /*13a4*/ 	.word	0x0001c0f0


	//   ....[172]....
        /*13a8*/ 	.word	0x0001c120


	//   ....[173]....
        /*13ac*/ 	.word	0x0001c150


	//   ....[174]....
        /*13b0*/ 	.word	0x0001c2f0


	//   ....[175]....
        /*13b4*/ 	.word	0x0001c320


	//   ....[176]....
        /*13b8*/ 	.word	0x0001c350


	//   ....[177]....
        /*13bc*/ 	.word	0x0001c380


	//   ....[178]....
        /*13c0*/ 	.word	0x0001c3b0


	//   ....[179]....
        /*13c4*/ 	.word	0x0001c3e0


	//   ....[180]....
        /*13c8*/ 	.word	0x0001c4a0


	//   ....[181]....
        /*13cc*/ 	.word	0x0001c4c0


	//   ....[182]....
        /*13d0*/ 	.word	0x0001c4d0


	//   ....[183]....
        /*13d4*/ 	.word	0x0001c530


	//   ....[184]....
        /*13d8*/ 	.word	0x0001cb50


	//   ....[185]....
        /*13dc*/ 	.word	0x0001ce70


	//   ....[186]....
        /*13e0*/ 	.word	0x0001cf00


	//   ....[187]....
        /*13e4*/ 	.word	0x0001cfa0


	//   ....[188]....
        /*13e8*/ 	.word	0x0001d030


	//   ....[189]....
        /*13ec*/ 	.word	0x0001d120


	//   ....[190]....
        /*13f0*/ 	.word	0x0001d1b0


	//   ....[191]....
        /*13f4*/ 	.word	0x0001d250


	//   ....[192]....
        /*13f8*/ 	.word	0x0001d2e0


	//   ....[193]....
        /*13fc*/ 	.word	0x0001d3d0


	//   ....[194]....
        /*1400*/ 	.word	0x0001d460


	//   ....[195]....
        /*1404*/ 	.word	0x0001d4f0


	//   ....[196]....
        /*1408*/ 	.word	0x0001d580


	//   ....[197]....
        /*140c*/ 	.word	0x0001d650


	//   ....[198]....
        /*1410*/ 	.word	0x0001d6f0


	//   ....[199]....
        /*1414*/ 	.word	0x0001d780


	//   ....[200]....
        /*1418*/ 	.word	0x0001d7d0


	//   ....[201]....
        /*141c*/ 	.word	0x0001d820


	//   ....[202]....
        /*1420*/ 	.word	0x0001d910


	//   ....[203]....
        /*1424*/ 	.word	0x0001d9a0


	//   ....[204]....
        /*1428*/ 	.word	0x0001d9f0


	//   ....[205]....
        /*142c*/ 	.word	0x0001da40


	//   ....[206]....
        /*1430*/ 	.word	0x0001dca0


	//   ....[207]....
        /*1434*/ 	.word	0x0001dcf0


	//   ....[208]....
        /*1438*/ 	.word	0x0001dd80


	//   ....[209]....
        /*143c*/ 	.word	0x0001de10


	//   ....[210]....
        /*1440*/ 	.word	0x0001dea0


	//   ....[211]....
        /*1444*/ 	.word	0x0001df30


	//   ....[212]....
        /*1448*/ 	.word	0x0001dfc0


	//   ....[213]....
        /*144c*/ 	.word	0x0001e050


	//   ....[214]....
        /*1450*/ 	.word	0x0001e0d0


	//   ....[215]....
        /*1454*/ 	.word	0x0001e120


	//   ....[216]....
        /*1458*/ 	.word	0x0001e1c0


	//   ....[217]....
        /*145c*/ 	.word	0x0001e250


	//   ....[218]....
        /*1460*/ 	.word	0x0001e2e0


	//   ....[219]....
        /*1464*/ 	.word	0x0001e330


	//   ....[220]....
        /*1468*/ 	.word	0x0001e3c0


	//   ....[221]....
        /*146c*/ 	.word	0x0001e450


	//   ....[222]....
        /*1470*/ 	.word	0x0001e4e0


	//   ....[223]....
        /*1474*/ 	.word	0x0001e570


	//   ....[224]....
        /*1478*/ 	.word	0x0001e600


	//   ....[225]....
        /*147c*/ 	.word	0x0001e690


	//   ....[226]....
        /*1480*/ 	.word	0x0001e750


	//   ....[227]....
        /*1484*/ 	.word	0x0001ea30


	//   ....[228]....
        /*1488*/ 	.word	0x0001eb20


	//   ....[229]....
        /*148c*/ 	.word	0x0001ebc0


	//   ....[230]....
        /*1490*/ 	.word	0x0001ec20


	//   ....[231]....
        /*1494*/ 	.word	0x0001ed10


	//   ....[232]....
        /*1498*/ 	.word	0x0001ed80


	//   ....[233]....
        /*149c*/ 	.word	0x0001ee70


	//   ....[234]....
        /*14a0*/ 	.word	0x0001eee0


	//   ....[235]....
        /*14a4*/ 	.word	0x0001efd0


	//   ....[236]....
        /*14a8*/ 	.word	0x0001f040


	//   ....[237]....
        /*14ac*/ 	.word	0x0001f130


	//   ....[238]....
        /*14b0*/ 	.word	0x0001f1a0


	//   ....[239]....
        /*14b4*/ 	.word	0x0001f240


	//   ....[240]....
        /*14b8*/ 	.word	0x0001f330


	//   ....[241]....
        /*14bc*/ 	.word	0x0001f3f0


	//   ....[242]....
        /*14c0*/ 	.word	0x0001f450


	//   ....[243]....
        /*14c4*/ 	.word	0x0001f540


	//   ....[244]....
        /*14c8*/ 	.word	0x0001f5a0


	//   ....[245]....
        /*14cc*/ 	.word	0x0001f690


	//   ....[246]....
        /*14d0*/ 	.word	0x0001f6f0


	//   ....[247]....
        /*14d4*/ 	.word	0x0001f790


	//   ....[248]....
        /*14d8*/ 	.word	0x0001f860


	//   ....[249]....
        /*14dc*/ 	.word	0x0001f900


	//   ....[250]....
        /*14e0*/ 	.word	0x0001f9d0


	//   ....[251]....
        /*14e4*/ 	.word	0x0001fa70


	//   ....[252]....
        /*14e8*/ 	.word	0x0001fb40


	//   ....[253]....
        /*14ec*/ 	.word	0x0001fbe0


	//   ....[254]....
        /*14f0*/ 	.word	0x0001fc90


	//   ....[255]....
        /*14f4*/ 	.word	0x0001fd30


	//   ....[0]....
        /*14f8*/ 	.word	0x0001ffc0


	//   ....[1]....
        /*14fc*/ 	.word	0x00020080


	//   ....[2]....
        /*1500*/ 	.word	0x00020150


	//   ....[3]....
        /*1504*/ 	.word	0x00020240


	//   ....[4]....
        /*1508*/ 	.word	0x00020300


	//   ....[5]....
        /*150c*/ 	.word	0x000203c0


	//   ....[6]....
        /*1510*/ 	.word	0x00020480


	//   ....[7]....
        /*1514*/ 	.word	0x00020540


	//   ....[8]....
        /*1518*/ 	.word	0x00020600


	//   ....[9]....
        /*151c*/ 	.word	0x000206c0


	//   ....[10]....
        /*1520*/ 	.word	0x00020780


	//   ....[11]....
        /*1524*/ 	.word	0x00020840


	//   ....[12]....
        /*1528*/ 	.word	0x00020900


	//   ....[13]....
        /*152c*/ 	.word	0x000209b0


	//   ....[14]....
        /*1530*/ 	.word	0x00020a10


	//   ....[15]....
        /*1534*/ 	.word	0x00020af0


	//   ....[16]....
        /*1538*/ 	.word	0x00020c30


	//   ....[17]....
        /*153c*/ 	.word	0x00020d10


	//   ....[18]....
        /*1540*/ 	.word	0x00020da0


	//   ....[19]....
        /*1544*/ 	.word	0x00020eb0


	//   ....[20]....
        /*1548*/ 	.word	0x00020f10


	//   ....[21]....
        /*154c*/ 	.word	0x00021020


	//   ....[22]....
        /*1550*/ 	.word	0x00021080


	//   ....[23]....
        /*1554*/ 	.word	0x00021190


	//   ....[24]....
        /*1558*/ 	.word	0x000211f0


	//   ....[25]....
        /*155c*/ 	.word	0x00021300


	//   ....[26]....
        /*1560*/ 	.word	0x00021360


	//   ....[27]....
        /*1564*/ 	.word	0x00021420


	//   ....[28]....
        /*1568*/ 	.word	0x00021580


	//   ....[29]....
        /*156c*/ 	.word	0x00021620


	//   ....[30]....
        /*1570*/ 	.word	0x00021680


	//   ....[31]....
        /*1574*/ 	.word	0x00021730


	//   ....[32]....
        /*1578*/ 	.word	0x00021790


	//   ....[33]....
        /*157c*/ 	.word	0x00021840


	//   ....[34]....
        /*1580*/ 	.word	0x000218a0


	//   ....[35]....
        /*1584*/ 	.word	0x00021950


	//   ....[36]....
        /*1588*/ 	.word	0x000219b0


	//   ....[37]....
        /*158c*/ 	.word	0x00021a60


	//   ....[38]....
        /*1590*/ 	.word	0x00021ac0


	//   ....[39]....
        /*1594*/ 	.word	0x00021b70


	//   ....[40]....
        /*1598*/ 	.word	0x00021c60


	//   ....[41]....
        /*159c*/ 	.word	0x00021d00


	//   ....[42]....
        /*15a0*/ 	.word	0x00021d60


	//   ....[43]....
        /*15a4*/ 	.word	0x00021e30


	//   ....[44]....
        /*15a8*/ 	.word	0x00021e90


	//   ....[45]....
        /*15ac*/ 	.word	0x00021f60


	//   ....[46]....
        /*15b0*/ 	.word	0x00021fc0


	//   ....[47]....
        /*15b4*/ 	.word	0x00022090


	//   ....[48]....
        /*15b8*/ 	.word	0x000220f0


	//   ....[49]....
        /*15bc*/ 	.word	0x000221c0


	//   ....[50]....
        /*15c0*/ 	.word	0x00022220


	//   ....[51]....
        /*15c4*/ 	.word	0x000222f0


	//   ....[52]....
        /*15c8*/ 	.word	0x00022380


	//   ....[53]....
        /*15cc*/ 	.word	0x00022420


	//   ....[54]....
        /*15d0*/ 	.word	0x000225a0


	//   ....[55]....
        /*15d4*/ 	.word	0x00022610


	//   ....[56]....
        /*15d8*/ 	.word	0x00022680


	//   ....[57]....
        /*15dc*/ 	.word	0x000226f0


	//   ....[58]....
        /*15e0*/ 	.word	0x00022760


	//   ....[59]....
        /*15e4*/ 	.word	0x000227e0


	//   ....[60]....
        /*15e8*/ 	.word	0x00022860


	//   ....[61]....
        /*15ec*/ 	.word	0x000228f0


	//   ....[62]....
        /*15f0*/ 	.word	0x00022960


	//   ....[63]....
        /*15f4*/ 	.word	0x000229d0


	//   ....[64]....
        /*15f8*/ 	.word	0x00022a40


	//   ....[65]....
        /*15fc*/ 	.word	0x00022ac0


	//   ....[66]....
        /*1600*/ 	.word	0x00022b30


	//   ....[67]....
        /*1604*/ 	.word	0x00022bd0


	//   ....[68]....
        /*1608*/ 	.word	0x00022c20


	//   ....[69]....
        /*160c*/ 	.word	0x00022cb0


	//   ....[70]....
        /*1610*/ 	.word	0x00022de0


	//----- nvinfo : EIATTR_REG_RECONFIG
	.align		4
.L_293:
        /*1614*/ 	.byte	0x01, 0x54
	.zero		2


	//----- nvinfo : EIATTR_SYSCALL_OFFSETS
	.align		4
        /*1618*/ 	.byte	0x04, 0x46
        /*161a*/ 	.short	(.L_295 - .L_294)


	//   ....[0]....
.L_294:
        /*161c*/ 	.word	0x00002360


	//   ....[1]....
        /*1620*/ 	.word	0x000024b0


	//   ....[2]....
        /*1624*/ 	.word	0x00007350


	//   ....[3]....
        /*1628*/ 	.word	0x000076d0


	//   ....[4]....
        /*162c*/ 	.word	0x00017f20


	//   ....[5]....
        /*1630*/ 	.word	0x00018070


	//   ....[6]....
        /*1634*/ 	.word	0x00018160


	//   ....[7]....
        /*1638*/ 	.word	0x00018fd0


	//   ....[8]....
        /*163c*/ 	.word	0x00019b10


	//----- nvinfo : EIATTR_MBARRIER_INSTR_OFFSETS
	.align		4
.L_295:
        /*1640*/ 	.byte	0x04, 0x39
        /*1642*/ 	.short	(.L_297 - .L_296)


	//   ....[0]....
.L_296:
        /*1644*/ 	.word	0x00000260
        /*1648*/ 	.word	0x000000ff
        /*164c*/ 	.word	0x00032400
        /*1650*/ 	.short	0x0100
        /*1652*/ 	.byte	0x08
	.zero		1


	//   ....[1]....
        /*1654*/ 	.word	0x00000270
        /*1658*/ 	.word	0x000000ff
        /*165c*/ 	.word	0x00032410
        /*1660*/ 	.short	0x0100
        /*1662*/ 	.byte	0x08
	.zero		1


	//   ....[2]....
        /*1664*/ 	.word	0x00000280
        /*1668*/ 	.word	0x000000ff
        /*166c*/ 	.word	0x00032420
        /*1670*/ 	.short	0x0100
        /*1672*/ 	.byte	0x08
	.zero		1


	//   ....[3]....
        /*1674*/ 	.word	0x00000370
        /*1678*/ 	.word	0x000000ff
        /*167c*/ 	.word	0x00032430
        /*1680*/ 	.short	0x0100
        /*1682*/ 	.byte	0x08
	.zero		1


	//   ....[4]....
        /*1684*/ 	.word	0x00000380
        /*1688*/ 	.word	0x000000ff
        /*168c*/ 	.word	0x00032440
        /*1690*/ 	.short	0x0100
        /*1692*/ 	.byte	0x08
	.zero		1


	//   ....[5]....
        /*1694*/ 	.word	0x00000390
        /*1698*/ 	.word	0x000000ff
        /*169c*/ 	.word	0x00032438
        /*16a0*/ 	.short	0x0100
        /*16a2*/ 	.byte	0x08
	.zero		1


	//   ....[6]....
        /*16a4*/ 	.word	0x000003a0
        /*16a8*/ 	.word	0x000000ff
        /*16ac*/ 	.word	0x00032448
        /*16b0*/ 	.short	0x0100
        /*16b2*/ 	.byte	0x08
	.zero		1


	//   ....[7]....
        /*16b4*/ 	.word	0x000004d0
        /*16b8*/ 	.word	0x000000ff
        /*16bc*/ 	.word	0x00032450
        /*16c0*/ 	.short	0x0100
        /*16c2*/ 	.byte	0x08
	.zero		1


	//   ....[8]....
        /*16c4*/ 	.word	0x000004e0
        /*16c8*/ 	.word	0x000000ff
        /*16cc*/ 	.word	0x00032460
        /*16d0*/ 	.short	0x0100
        /*16d2*/ 	.byte	0x08
	.zero		1


	//   ....[9]....
        /*16d4*/ 	.word	0x000004f0
        /*16d8*/ 	.word	0x000000ff
        /*16dc*/ 	.word	0x00032458
        /*16e0*/ 	.short	0x0100
        /*16e2*/ 	.byte	0x08
	.zero		1


	//   ....[10]....
        /*16e4*/ 	.word	0x00000500
        /*16e8*/ 	.word	0x000000ff
        /*16ec*/ 	.word	0x00032468
        /*16f0*/ 	.short	0x0100
        /*16f2*/ 	.byte	0x08
	.zero		1


	//   ....[11]....
        /*16f4*/ 	.word	0x000005f0
        /*16f8*/ 	.word	0x000000ff
        /*16fc*/ 	.word	0x00032470
        /*1700*/ 	.short	0x0100
        /*1702*/ 	.byte	0x06
	.zero		1


	//   ....[12]....
        /*1704*/ 	.word	0x00000600
        /*1708*/ 	.word	0x000000ff
        /*170c*/ 	.word	0x00032480
        /*1710*/ 	.short	0x0100
        /*1712*/ 	.byte	0x06
	.zero		1


	//   ....[13]....
        /*1714*/ 	.word	0x00000610
        /*1718*/ 	.word	0x000000ff
        /*171c*/ 	.word	0x00032478
        /*1720*/ 	.short	0x0100
        /*1722*/ 	.byte	0x06
	.zero		1


	//   ....[14]....
        /*1724*/ 	.word	0x00000620
        /*1728*/ 	.word	0x000000ff
        /*172c*/ 	.word	0x00032488
        /*1730*/ 	.short	0x0100
        /*1732*/ 	.byte	0x06
	.zero		1


	//   ....[15]....
        /*1734*/ 	.word	0x00000750
        /*1738*/ 	.word	0x000000ff
        /*173c*/ 	.word	0x00032490
        /*1740*/ 	.short	0x0100
        /*1742*/ 	.byte	0x08
	.zero		1


	//   ....[16]....
        /*1744*/ 	.word	0x00000760
        /*1748*/ 	.word	0x000000ff
        /*174c*/ 	.word	0x000324a0
        /*1750*/ 	.short	0x0100
        /*1752*/ 	.byte	0x08
	.zero		1


	//   ....[17]....
        /*1754*/ 	.word	0x00000770
        /*1758*/ 	.word	0x000000ff
        /*175c*/ 	.word	0x00032498
        /*1760*/ 	.short	0x0100
        /*1762*/ 	.byte	0x08
	.zero		1


	//   ....[18]....
        /*1764*/ 	.word	0x00000780
        /*1768*/ 	.word	0x000000ff
        /*176c*/ 	.word	0x000324a8
        /*1770*/ 	.short	0x0100
        /*1772*/ 	.byte	0x08
	.zero		1


	//   ....[19]....
        /*1774*/ 	.word	0x000008b0
        /*1778*/ 	.word	0x000000ff
        /*177c*/ 	.word	0x000324b0
        /*1780*/ 	.short	0x0100
        /*1782*/ 	.byte	0x08
	.zero		1


	//   ....[20]....
        /*1784*/ 	.word	0x000008c0
        /*1788*/ 	.word	0x000000ff
        /*178c*/ 	.word	0x000324c0
        /*1790*/ 	.short	0x0100
        /*1792*/ 	.byte	0x08
	.zero		1


	//   ....[21]....
        /*1794*/ 	.word	0x000008d0
        /*1798*/ 	.word	0x000000ff
        /*179c*/ 	.word	0x000324b8
        /*17a0*/ 	.short	0x0100
        /*17a2*/ 	.byte	0x08
	.zero		1


	//   ....[22]....
        /*17a4*/ 	.word	0x000008e0
        /*17a8*/ 	.word	0x000000ff
        /*17ac*/ 	.word	0x000324c8
        /*17b0*/ 	.short	0x0100
        /*17b2*/ 	.byte	0x08
	.zero		1


	//   ....[23]....
        /*17b4*/ 	.word	0x000037c0
        /*17b8*/ 	.word	0x00000000
        /*17bc*/ 	.word	0x00032490
        /*17c0*/ 	.short	0x010a
        /*17c2*/ 	.byte	0x3f
	.zero		1


	//   ....[24]....
        /*17c4*/ 	.word	0x00004b90
        /*17c8*/ 	.word	0x00000000
        /*17cc*/ 	.word	0x00032490
        /*17d0*/ 	.short	0x010a
        /*17d2*/ 	.byte	0x3f
	.zero		1


	//   ....[25]....
        /*17d4*/ 	.word	0x00005c70
        /*17d8*/ 	.word	0x00000000
        /*17dc*/ 	.word	0x00032490
        /*17e0*/ 	.short	0x010a
        /*17e2*/ 	.byte	0x3f
	.zero		1


	//   ....[26]....
        /*17e4*/ 	.word	0x00006110
        /*17e8*/ 	.word	0x0000000b
        /*17ec*/ 	.word	0x00000000
        /*17f0*/ 	.short	0x0101
        /*17f2*/ 	.byte	0x3f
	.zero		1


	//   ....[27]....
        /*17f4*/ 	.word	0x00006150
        /*17f8*/ 	.word	0x00000000
        /*17fc*/ 	.word	0x000324b0
        /*1800*/ 	.short	0x010a
        /*1802*/ 	.byte	0x3f
	.zero		1


	//   ....[28]....
        /*1804*/ 	.word	0x00006970
        /*1808*/ 	.word	0x00000000
        /*180c*/ 	.word	0x00000000
        /*1810*/ 	.short	0x0101
        /*1812*/ 	.byte	0x3f
	.zero		1


	//   ....[29]....
        /*1814*/ 	.word	0x000073f0
        /*1818*/ 	.word	0x00000013
        /*181c*/ 	.word	0x00032400
        /*1820*/ 	.short	0x010a
        /*1822*/ 	.byte	0x3f
	.zero		1


	//   ....[30]....
        /*1824*/ 	.word	0x00007440
        /*1828*/ 	.word	0x00000013
        /*182c*/ 	.word	0x00032400
        /*1830*/ 	.short	0x010a
        /*1832*/ 	.byte	0x3f
	.zero		1


	//   ....[31]....
        /*1834*/ 	.word	0x00007a70
        /*1838*/ 	.word	0x00000013
        /*183c*/ 	.word	0x00032400
        /*1840*/ 	.short	0x010a
        /*1842*/ 	.byte	0x3f
	.zero		1


	//   ....[32]....
        /*1844*/ 	.word	0x000089e0
        /*1848*/ 	.word	0x00000013
        /*184c*/ 	.word	0x00032400
        /*1850*/ 	.short	0x010a
        /*1852*/ 	.byte	0x3f
	.zero		1


	//   ....[33]....
        /*1854*/ 	.word	0x000098a0
        /*1858*/ 	.word	0x00000000
        /*185c*/ 	.word	0x00032430
        /*1860*/ 	.short	0x010a
        /*1862*/ 	.byte	0x3f
	.zero		1


	//   ....[34]....
        /*1864*/ 	.word	0x00009950
        /*1868*/ 	.word	0x00000000
        /*186c*/ 	.word	0x00032430
        /*1870*/ 	.short	0x010a
        /*1872*/ 	.byte	0x3f
	.zero		1


	//   ....[35]....
        /*1874*/ 	.word	0x00009c50
        /*1878*/ 	.word	0x00000013
        /*187c*/ 	.word	0x00032410
        /*1880*/ 	.short	0x010a
        /*1882*/ 	.byte	0x3f
	.zero		1


	//   ....[36]....
        /*1884*/ 	.word	0x00009ca0
        /*1888*/ 	.word	0x00000000
        /*188c*/ 	.word	0x00032450
        /*1890*/ 	.short	0x010a
        /*1892*/ 	.byte	0x3f
	.zero		1


	//   ....[37]....
        /*1894*/ 	.word	0x00009ce0
        /*1898*/ 	.word	0x00000000
        /*189c*/ 	.word	0x00032450
        /*18a0*/ 	.short	0x010a
        /*18a2*/ 	.byte	0x3f
	.zero		1


	//   ....[38]....
        /*18a4*/ 	.word	0x0000bb60
        /*18a8*/ 	.word	0x00000005
        /*18ac*/ 	.word	0x00000000
        /*18b0*/ 	.short	0x0101
        /*18b2*/ 	.byte	0x3f
	.zero		1


	//   ....[39]....
        /*18b4*/ 	.word	0x0000c620
        /*18b8*/ 	.word	0x00000000
        /*18bc*/ 	.word	0x00000000
        /*18c0*/ 	.short	0x0101
        /*18c2*/ 	.byte	0x3f
	.zero		1


	//   ....[40]....
        /*18c4*/ 	.word	0x0000c750
        /*18c8*/ 	.word	0x00000000
        /*18cc*/ 	.word	0x00032430
        /*18d0*/ 	.short	0x010a
        /*18d2*/ 	.byte	0x3f
	.zero		1


	//   ....[41]....
        /*18d4*/ 	.word	0x0000c7c0
        /*18d8*/ 	.word	0x00000000
        /*18dc*/ 	.word	0x00032430
        /*18e0*/ 	.short	0x010a
        /*18e2*/ 	.byte	0x3f
	.zero		1


	//   ....[42]....
        /*18e4*/ 	.word	0x0000ca30
        /*18e8*/ 	.word	0x00000000
        /*18ec*/ 	.word	0x00032450
        /*18f0*/ 	.short	0x010a
        /*18f2*/ 	.byte	0x3f
	.zero		1


	//   ....[43]....
        /*18f4*/ 	.word	0x0000ca70
        /*18f8*/ 	.word	0x00000000
        /*18fc*/ 	.word	0x00032450
        /*1900*/ 	.short	0x010a
        /*1902*/ 	.byte	0x3f
	.zero		1


	//   ....[44]....
        /*1904*/ 	.word	0x0000e7f0
        /*1908*/ 	.word	0x00000005
        /*190c*/ 	.word	0x00000000
        /*1910*/ 	.short	0x0101
        /*1912*/ 	.byte	0x3f
	.zero		1


	//   ....[45]....
        /*1914*/ 	.word	0x0000f4f0
        /*1918*/ 	.word	0x00000000
        /*191c*/ 	.word	0x00000000
        /*1920*/ 	.short	0x0101
        /*1922*/ 	.byte	0x3f
	.zero		1


	//   ....[46]....
        /*1924*/ 	.word	0x00011a60
        /*1928*/ 	.word	0x00000003
        /*192c*/ 	.word	0x00000000
        /*1930*/ 	.short	0x0101
        /*1932*/ 	.byte	0x3f
	.zero		1


	//   ....[47]....
        /*1934*/ 	.word	0x000125c0
        /*1938*/ 	.word	0x00000006
        /*193c*/ 	.word	0x00000000
        /*1940*/ 	.short	0x0101
        /*1942*/ 	.byte	0x3f
	.zero		1


	//   ....[48]....
        /*1944*/ 	.word	0x00016990
        /*1948*/ 	.word	0x00000016
        /*194c*/ 	.word	0x00032420
        /*1950*/ 	.short	0x010a
        /*1952*/ 	.byte	0x3f
	.zero		1


	//   ....[49]....
        /*1954*/ 	.word	0x00016a20
        /*1958*/ 	.word	0x00000007
        /*195c*/ 	.word	0x000324a0
        /*1960*/ 	.short	0x010a
        /*1962*/ 	.byte	0x3f
	.zero		1


	//   ....[50]....
        /*1964*/ 	.word	0x00016c70
        /*1968*/ 	.word	0x00000007
        /*196c*/ 	.word	0x000324c0
        /*1970*/ 	.short	0x010a
        /*1972*/ 	.byte	0x3f
	.zero		1


	//   ....[51]....
        /*1974*/ 	.word	0x00017280
        /*1978*/ 	.word	0x00000006
        /*197c*/ 	.word	0x000324a0
        /*1980*/ 	.short	0x010a
        /*1982*/ 	.byte	0x3f
	.zero		1


	//   ....[52]....
        /*1984*/ 	.word	0x000174c0
        /*1988*/ 	.word	0x00000006
        /*198c*/ 	.word	0x000324c0
        /*1990*/ 	.short	0x010a
        /*1992*/ 	.byte	0x3f
	.zero		1


	//   ....[53]....
        /*1994*/ 	.word	0x000186b0
        /*1998*/ 	.word	0x0000001d
        /*199c*/ 	.word	0x00032440
        /*19a0*/ 	.short	0x010a
        /*19a2*/ 	.byte	0x3f
	.zero		1


	//   ....[54]....
        /*19a4*/ 	.word	0x00018d10
        /*19a8*/ 	.word	0x0000001d
        /*19ac*/ 	.word	0x00032430
        /*19b0*/ 	.short	0x0107
        /*19b2*/ 	.byte	0x3f
	.zero		1


	//   ....[55]....
        /*19b4*/ 	.word	0x00018de0
        /*19b8*/ 	.word	0x0000001d
        /*19bc*/ 	.word	0x00032430
        /*19c0*/ 	.short	0x0101
        /*19c2*/ 	.byte	0x3f
	.zero		1


	//   ....[56]....
        /*19c4*/ 	.word	0x00019950
        /*19c8*/ 	.word	0x00000016
        /*19cc*/ 	.word	0x00032400
        /*19d0*/ 	.short	0x0107
        /*19d2*/ 	.byte	0x3f
	.zero		1


	//   ....[57]....
        /*19d4*/ 	.word	0x000199e0
        /*19d8*/ 	.word	0x00000016
        /*19dc*/ 	.word	0x00032400
        /*19e0*/ 	.short	0x0101
        /*19e2*/ 	.byte	0x3f
	.zero		1


	//   ....[58]....
        /*19e4*/ 	.word	0x0001a470
        /*19e8*/ 	.word	0x00000016
        /*19ec*/ 	.word	0x00032410
        /*19f0*/ 	.short	0x0107
        /*19f2*/ 	.byte	0x3f
	.zero		1


	//   ....[59]....
        /*19f4*/ 	.word	0x0001a570
        /*19f8*/ 	.word	0x00000016
        /*19fc*/ 	.word	0x00032410
        /*1a00*/ 	.short	0x0101
        /*1a02*/ 	.byte	0x3f
	.zero		1


	//   ....[60]....
        /*1a04*/ 	.word	0x0001a590
        /*1a08*/ 	.word	0x00000016
        /*1a0c*/ 	.word	0x00032420
        /*1a10*/ 	.short	0x010a
        /*1a12*/ 	.byte	0x3f
	.zero		1


	//   ....[61]....
        /*1a14*/ 	.word	0x0001a620
        /*1a18*/ 	.word	0x0000001d
        /*1a1c*/ 	.word	0x00032460
        /*1a20*/ 	.short	0x010a
        /*1a22*/ 	.byte	0x3f
	.zero		1


	//   ....[62]....
        /*1a24*/ 	.word	0x0001ada0
        /*1a28*/ 	.word	0x0000001d
        /*1a2c*/ 	.word	0x00032450
        /*1a30*/ 	.short	0x0107
        /*1a32*/ 	.byte	0x3f
	.zero		1


	//   ....[63]....
        /*1a34*/ 	.word	0x0001ae70
        /*1a38*/ 	.word	0x0000001d
        /*1a3c*/ 	.word	0x00032450
        /*1a40*/ 	.short	0x0101
        /*1a42*/ 	.byte	0x3f
	.zero		1


	//   ....[64]....
        /*1a44*/ 	.word	0x0001b1b0
        /*1a48*/ 	.word	0x00000004
        /*1a4c*/ 	.word	0x00032440
        /*1a50*/ 	.short	0x010a
        /*1a52*/ 	.byte	0x3f
	.zero		1


	//   ....[65]....
        /*1a54*/ 	.word	0x0001b580
        /*1a58*/ 	.word	0x00000004
        /*1a5c*/ 	.word	0x00032430
        /*1a60*/ 	.short	0x0107
        /*1a62*/ 	.byte	0x3f
	.zero		1


	//   ....[66]....
        /*1a64*/ 	.word	0x0001b640
        /*1a68*/ 	.word	0x00000004
        /*1a6c*/ 	.word	0x00032430
        /*1a70*/ 	.short	0x0101
        /*1a72*/ 	.byte	0x3f
	.zero		1


	//   ....[67]....
        /*1a74*/ 	.word	0x0001b670
        /*1a78*/ 	.word	0x00000004
        /*1a7c*/ 	.word	0x00032460
        /*1a80*/ 	.short	0x010a
        /*1a82*/ 	.byte	0x3f
	.zero		1


	//   ....[68]....
        /*1a84*/ 	.word	0x0001bb80
        /*1a88*/ 	.word	0x00000004
        /*1a8c*/ 	.word	0x00032450
        /*1a90*/ 	.short	0x0107
        /*1a92*/ 	.byte	0x3f
	.zero		1


	//   ....[69]....
        /*1a94*/ 	.word	0x0001bc40
        /*1a98*/ 	.word	0x00000004
        /*1a9c*/ 	.word	0x00032450
        /*1aa0*/ 	.short	0x0101
        /*1aa2*/ 	.byte	0x3f
	.zero		1


	//   ....[70]....
        /*1aa4*/ 	.word	0x0001cad0
        /*1aa8*/ 	.word	0x00000007
        /*1aac*/ 	.word	0x00032420
        /*1ab0*/ 	.short	0x010a
        /*1ab2*/ 	.byte	0x3f
	.zero		1


	//   ....[71]....
        /*1ab4*/ 	.word	0x0001cc40
        /*1ab8*/ 	.word	0x00000005
        /*1abc*/ 	.word	0x00032440
        /*1ac0*/ 	.short	0x010a
        /*1ac2*/ 	.byte	0x3f
	.zero		1


	//   ....[72]....
        /*1ac4*/ 	.word	0x0001cce0
        /*1ac8*/ 	.word	0x00000003
        /*1acc*/ 	.word	0x00032440
        /*1ad0*/ 	.short	0x010a
        /*1ad2*/ 	.byte	0x3f
	.zero		1


	//   ....[73]....
        /*1ad4*/ 	.word	0x0001cd20
        /*1ad8*/ 	.word	0x00000005
        /*1adc*/ 	.word	0x00032460
        /*1ae0*/ 	.short	0x010a
        /*1ae2*/ 	.byte	0x3f
	.zero		1


	//   ....[74]....
        /*1ae4*/ 	.word	0x0001cd60
        /*1ae8*/ 	.word	0x00000003
        /*1aec*/ 	.word	0x00032460
        /*1af0*/ 	.short	0x010a
        /*1af2*/ 	.byte	0x3f
	.zero		1


	//   ....[75]....
        /*1af4*/ 	.word	0x0001cdc0
        /*1af8*/ 	.word	0x00000000
        /*1afc*/ 	.word	0x00032490
        /*1b00*/ 	.short	0x010a
        /*1b02*/ 	.byte	0x3f
	.zero		1


	//   ....[76]....
        /*1b04*/ 	.word	0x0001d070
        /*1b08*/ 	.word	0x00000000
        /*1b0c*/ 	.word	0x00032490
        /*1b10*/ 	.short	0x010a
        /*1b12*/ 	.byte	0x3f
	.zero		1


	//   ....[77]....
        /*1b14*/ 	.word	0x0001d320
        /*1b18*/ 	.word	0x00000000
        /*1b1c*/ 	.word	0x00032490
        /*1b20*/ 	.short	0x010a
        /*1b22*/ 	.byte	0x3f
	.zero		1


	//   ....[78]....
        /*1b24*/ 	.word	0x0001d5b0
        /*1b28*/ 	.word	0x00000000
        /*1b2c*/ 	.word	0x000324b0
        /*1b30*/ 	.short	0x010a
        /*1b32*/ 	.byte	0x3f
	.zero		1


	//   ....[79]....
        /*1b34*/ 	.word	0x0001d860
        /*1b38*/ 	.word	0x00000013
        /*1b3c*/ 	.word	0x00032400
        /*1b40*/ 	.short	0x010a
        /*1b42*/ 	.byte	0x3f
	.zero		1


	//   ....[80]....
        /*1b44*/ 	.word	0x0001da70
        /*1b48*/ 	.word	0x00000013
        /*1b4c*/ 	.word	0x00032400
        /*1b50*/ 	.short	0x010a
        /*1b52*/ 	.byte	0x3f
	.zero		1


	//   ....[81]....
        /*1b54*/ 	.word	0x0001dac0
        /*1b58*/ 	.word	0x00000000
        /*1b5c*/ 	.word	0x00032430
        /*1b60*/ 	.short	0x010a
        /*1b62*/ 	.byte	0x3f
	.zero		1


	//   ....[82]....
        /*1b64*/ 	.word	0x0001db10
        /*1b68*/ 	.word	0x00000013
        /*1b6c*/ 	.word	0x00032410
        /*1b70*/ 	.short	0x010a
        /*1b72*/ 	.byte	0x3f
	.zero		1


	//   ....[83]....
        /*1b74*/ 	.word	0x0001db60
        /*1b78*/ 	.word	0x00000000
        /*1b7c*/ 	.word	0x00032450
        /*1b80*/ 	.short	0x010a
        /*1b82*/ 	.byte	0x3f
	.zero		1


	//   ....[84]....
        /*1b84*/ 	.word	0x0001dbb0
        /*1b88*/ 	.word	0x00000000
        /*1b8c*/ 	.word	0x00032430
        /*1b90*/ 	.short	0x010a
        /*1b92*/ 	.byte	0x3f
	.zero		1


	//   ....[85]....
        /*1b94*/ 	.word	0x0001dc00
        /*1b98*/ 	.word	0x00000000
        /*1b9c*/ 	.word	0x00032450
        /*1ba0*/ 	.short	0x010a
        /*1ba2*/ 	.byte	0x3f
	.zero		1


	//   ....[86]....
        /*1ba4*/ 	.word	0x0001e810
        /*1ba8*/ 	.word	0x00000016
        /*1bac*/ 	.word	0x00032420
        /*1bb0*/ 	.short	0x010a
        /*1bb2*/ 	.byte	0x3f
	.zero		1


	//   ....[87]....
        /*1bb4*/ 	.word	0x0001e860
        /*1bb8*/ 	.word	0x00000007
        /*1bbc*/ 	.word	0x000324a0
        /*1bc0*/ 	.short	0x010a
        /*1bc2*/ 	.byte	0x3f
	.zero		1


	//   ....[88]....
        /*1bc4*/ 	.word	0x0001e8b0
        /*1bc8*/ 	.word	0x00000007
        /*1bcc*/ 	.word	0x000324c0
        /*1bd0*/ 	.short	0x010a
        /*1bd2*/ 	.byte	0x3f
	.zero		1


	//   ....[89]....
        /*1bd4*/ 	.word	0x0001e900
        /*1bd8*/ 	.word	0x00000006
        /*1bdc*/ 	.word	0x000324a0
        /*1be0*/ 	.short	0x010a
        /*1be2*/ 	.byte	0x3f
	.zero		1


	//   ....[90]....
        /*1be4*/ 	.word	0x0001e950
        /*1be8*/ 	.word	0x00000006
        /*1bec*/ 	.word	0x000324c0
        /*1bf0*/ 	.short	0x010a
        /*1bf2*/ 	.byte	0x3f
	.zero		1


	//   ....[91]....
        /*1bf4*/ 	.word	0x0001ea70
        /*1bf8*/ 	.word	0x0000001d
        /*1bfc*/ 	.word	0x00032440
        /*1c00*/ 	.short	0x010a
        /*1c02*/ 	.byte	0x3f
	.zero		1


	//   ....[92]....
        /*1c04*/ 	.word	0x00020b30
        /*1c08*/ 	.word	0x00000016
        /*1c0c*/ 	.word	0x00032420
        /*1c10*/ 	.short	0x010a
        /*1c12*/ 	.byte	0x3f
	.zero		1


	//   ....[93]....
        /*1c14*/ 	.word	0x00020b80
        /*1c18*/ 	.word	0x0000001d
        /*1c1c*/ 	.word	0x00032460
        /*1c20*/ 	.short	0x010a
        /*1c22*/ 	.byte	0x3f
	.zero		1


	//   ....[94]....
        /*1c24*/ 	.word	0x000214d0
        /*1c28*/ 	.word	0x00000004
        /*1c2c*/ 	.word	0x00032440
        /*1c30*/ 	.short	0x010a
        /*1c32*/ 	.byte	0x3f
	.zero		1


	//   ....[95]....
        /*1c34*/ 	.word	0x00021bb0
        /*1c38*/ 	.word	0x00000004
        /*1c3c*/ 	.word	0x00032460
        /*1c40*/ 	.short	0x010a
        /*1c42*/ 	.byte	0x3f
	.zero		1


	//   ....[96]....
        /*1c44*/ 	.word	0x00022d00
        /*1c48*/ 	.word	0x00000007
        /*1c4c*/ 	.word	0x00032420
        /*1c50*/ 	.short	0x010a
        /*1c52*/ 	.byte	0x3f
	.zero		1


	//   ....[97]....
        /*1c54*/ 	.word	0x00022ea0
        /*1c58*/ 	.word	0x00000005
        /*1c5c*/ 	.word	0x00032440
        /*1c60*/ 	.short	0x010a
        /*1c62*/ 	.byte	0x3f
	.zero		1


	//   ....[98]....
        /*1c64*/ 	.word	0x00022ef0
        /*1c68*/ 	.word	0x00000003
        /*1c6c*/ 	.word	0x00032440
        /*1c70*/ 	.short	0x010a
        /*1c72*/ 	.byte	0x3f
	.zero		1


	//   ....[99]....
        /*1c74*/ 	.word	0x00022f40
        /*1c78*/ 	.word	0x00000005
        /*1c7c*/ 	.word	0x00032460
        /*1c80*/ 	.short	0x010a
        /*1c82*/ 	.byte	0x3f
	.zero		1


	//----- nvinfo : EIATTR_NUM_MBARRIERS
	.align		4
.L_297:
        /*1c84*/ 	.byte	0x03, 0x38
        /*1c86*/ 	.short	0x0017


	//----- nvinfo : EIATTR_EXIT_INSTR_OFFSETS
	.align		4
        /*1c88*/ 	.byte	0x04, 0x1c
        /*1c8a*/ 	.short	(.L_299 - .L_298)


	//   ....[0]....
.L_298:
        /*1c8c*/ 	.word	0x0001cdb0


	//----- nvinfo : EIATTR_MAX_THREADS
	.align		4
.L_299:
        /*1c90*/ 	.byte	0x04, 0x05
        /*1c92*/ 	.short	(.L_301 - .L_300)
.L_300:
        /*1c94*/ 	.word	0x00000180
        /*1c98*/ 	.word	0x00000001
        /*1c9c*/ 	.word	0x00000001


	//----- nvinfo : EIATTR_CRS_STACK_SIZE
	.align		4
.L_301:
        /*1ca0*/ 	.byte	0x04, 0x1e
        /*1ca2*/ 	.short	(.L_303 - .L_302)
.L_302:
        /*1ca4*/ 	.word	0x00000000


	//----- nvinfo : EIATTR_CBANK_PARAM_SIZE
	.align		4
.L_303:
        /*1ca8*/ 	.byte	0x03, 0x19
        /*1caa*/ 	.short	0x0bf0


	//----- nvinfo : EIATTR_PARAM_CBANK
	.align		4
        /*1cac*/ 	.byte	0x04, 0x0a
        /*1cae*/ 	.short	(.L_305 - .L_304)
	.align		4
.L_304:
        /*1cb0*/ 	.word	index@(.nv.constant0._ZN7cutlass13device_kernelIN5flash11enable_sm90INS1_16FlashAttnFwdSm90INS1_25CollectiveMainloopFwdSm90ILi2EN4cute5tupleIJNS5_1CILi1EEES8_S8_EEENS6_IJNS7_ILi128EEENS7_ILi96EEENS7_ILi64EEEEEELi256ENS_10bfloat16_tEfNS_4arch4Sm90ELb0ELb0ELb1ELb1ELb1ELb1ELb1ELb1ELb0ELb1ELb1ELb0EEENS1_21CollectiveEpilogueFwdINS6_IJSA_NS7_ILi256EEESB_EEES9_SE_SG_Li256ELb1ELb1ELb1ELb0EEENS1_36VarlenDynamicPersistentTileSchedulerILi128ELi96ELi256ELi128ELb1ELb1ELb1ELb0ELb1ELb1EEEEEEEEEvNT_6ParamsE)
        /*1cb4*/ 	.short	0x0210
        /*1cb6*/ 	.short	0x0bf0


	//----- nvinfo : EIATTR_SW_WAR
	.align		4
.L_305:
        /*1cb8*/ 	.byte	0x04, 0x36
        /*1cba*/ 	.short	(.L_307 - .L_306)
.L_306:
        /*1cbc*/ 	.word	0x00000008
.L_307:


//--------------------- .nv.info._ZN7cutlass13device_kernelIN5flash11enable_sm90INS1_16FlashAttnFwdSm90INS1_25CollectiveMainloopFwdSm90ILi2EN4cute5tupleIJNS5_1CILi1EEES8_S8_EEENS6_IJNS7_ILi128EEENS7_ILi96EEENS7_ILi64EEEEEELi256ENS_10bfloat16_tEfNS_4arch4Sm90ELb0ELb1ELb1ELb0ELb1ELb0ELb0ELb1ELb0ELb1ELb1ELb0EEENS1_21CollectiveEpilogueFwdINS6_IJSA_NS7_ILi256EEESB_EEES9_SE_SG_Li256ELb0ELb1ELb1ELb0EEENS1_19SingleTileSchedulerILb0ELb1ELb1ELi128EEEEEEEEEvNT_6ParamsE --------------------------
	.section	.nv.info._ZN7cutlass13device_kernelIN5flash11enable_sm90INS1_16FlashAttnFwdSm90INS1_25CollectiveMainloopFwdSm90ILi2EN4cute5tupleIJNS5_1CILi1EEES8_S8_EEENS6_IJNS7_ILi128EEENS7_ILi96EEENS7_ILi64EEEEEELi256ENS_10bfloat16_tEfNS_4arch4Sm90ELb0ELb1ELb1ELb0ELb1ELb0ELb0ELb1ELb0ELb1ELb1ELb0EEENS1_21CollectiveEpilogueFwdINS6_IJSA_NS7_ILi256EEESB_EEES9_SE_SG_Li256ELb0ELb1ELb1ELb0EEENS1_19SingleTileSchedulerILb0ELb1ELb1ELi128EEEEEEEEEvNT_6ParamsE,"",@"SHT_CUDA_INFO"
	.sectionflags	@""
	.align	4


	//----- nvinfo : EIATTR_CUDA_API_VERSION
	.align		4
        /*0000*/ 	.byte	0x04, 0x37
        /*0002*/ 	.short	(.L_309 - .L_308)
.L_308:
        /*0004*/ 	.word	0x00000082


	//----- nvinfo : EIATTR_KPARAM_INFO
	.align		4
.L_309:
        /*0008*/ 	.byte	0x04, 0x17
        /*000a*/ 	.short	(.L_311 - .L_310)
.L_310:
        /*000c*/ 	.word	0x00000000
        /*0010*/ 	.short	0x0000
        /*0012*/ 	.short	0x0070
        /*0014*/ 	.byte	0x00, 0xf0, 0x01, 0x28


	//----- nvinfo : EIATTR_SPARSE_MMA_MASK
	.align		4
.L_311:
        /*0018*/ 	.byte	0x03, 0x50
        /*001a*/ 	.short	0x0000


	//----- nvinfo : EIATTR_MAXREG_COUNT
	.align		4
        /*001c*/ 	.byte	0x03, 0x1b
        /*001e*/ 	.short	0x00a8


	//----- nvinfo : EIATTR_NUM_BARRIERS
	.align		4
        /*0020*/ 	.byte	0x02, 0x4c
        /*0022*/ 	.byte	0x10
	.zero		1


	//----- nvinfo : EIATTR_EXTERNS
	.align		4
        /*0024*/ 	.byte	0x04, 0x0f
        /*0026*/ 	.short	(.L_313 - .L_312)


	//   ....[0]....
	.align		4
.L_312:
        /*0028*/ 	.word	index@(__assertfail)


	//----- nvinfo : EIATTR_MERCURY_ISA_VERSION
	.align		4
.L_313:
        /*002c*/ 	.byte	0x03, 0x5f
        /*002e*/ 	.short	0x0101


	//----- nvinfo : EIATTR_INT_WARP_WIDE_INSTR_OFFSETS
	.align		4
        /*0030*/ 	.byte	0x04, 0x31
        /*0032*/ 	.short	(.L_315 - .L_314)


	//   ....[0]....
.L_314:
        /*0034*/ 	.word	0x000000b0


	//   ....[1]....
        /*0038*/ 	.word	0x000000c0


	//   ....[2]....
        /*003c*/ 	.word	0x00000160


	//----- nvinfo : EIATTR_COOP_GROUP_MASK_REGIDS
	.align		4
.L_315:
        /*0040*/ 	.byte	0x04, 0x29
        /*0042*/ 	.short	(.L_317 - .L_316)


	//   ....[0]....
.L_316:
        /*0044*/ 	.word	0xffffffff


	//   ....[1]....
        /*0048*/ 	.word	0xffffffff


	//   ....[2]....
        /*004c*/ 	.word	0xffffffff


	//   ....[3]....
        /*0050*/ 	.word	0xffffffff


	//   ....[4]....
        /*0054*/ 	.word	0xffffffff


	//   ....[5]....
        /*0058*/ 	.word	0xffffffff


	//   ....[6]....
        /*005c*/ 	.word	0xffffffff


	//   ....[7]....
        /*0060*/ 	.word	0xffffffff


	//   ....[8]....
        /*0064*/ 	.word	0xffffffff


	//   ....[9]....
        /*0068*/ 	.word	0xffffffff


	//   ....[10]....
        /*006c*/ 	.word	0xffffffff


	//   ....[11]....
        /*0070*/ 	.word	0xffffffff


	//   ....[12]....
        /*0074*/ 	.word	0xffffffff


	//   ....[13]....
        /*0078*/ 	.word	0xffffffff


	//   ....[14]....
        /*007c*/ 	.word	0xffffffff


	//   ....[15]....
        /*0080*/ 	.word	0xffffffff


	//   ....[16]....
        /*0084*/ 	.word	0xffffffff


	//   ....[17]....
        /*0088*/ 	.word	0xffffffff


	//   ....[18]....
        /*008c*/ 	.word	0xffffffff


	//   ....[19]....
        /*0090*/ 	.word	0xffffffff


	//   ....[20]....
        /*0094*/ 	.word	0xffffffff


	//   ....[21]....
        /*0098*/ 	.word	0xffffffff


	//   ....[22]....
        /*009c*/ 	.word	0xffffffff


	//   ....[23]....
        /*00a0*/ 	.word	0xffffffff


	//   ....[24]....
        /*00a4*/ 	.word	0xffffffff


	//   ....[25]....
        /*00a8*/ 	.word	0xffffffff


	//   ....[26]....
        /*00ac*/ 	.word	0xffffffff


	//   ....[27]....
        /*00b0*/ 	.word	0xffffffff


	//   ....[28]....
        /*00b4*/ 	.word	0xffffffff


	//   ....[29]....
        /*00b8*/ 	.word	0xffffffff


	//   ....[30]....
        /*00bc*/ 	.word	0xffffffff


	//   ....[31]....
        /*00c0*/ 	.word	0xffffffff


	//   ....[32]....
        /*00c4*/ 	.word	0xffffffff


	//   ....[33]....
        /*00c8*/ 	.word	0xffffffff


	//   ....[34]....
        /*00cc*/ 	.word	0xffffffff


	//   ....[35]....
        /*00d0*/ 	.word	0xffffffff


	//   ....[36]....
        /*00d4*/ 	.word	0xffffffff


	//   ....[37]....
        /*00d8*/ 	.word	0xffffffff


	//   ....[38]....
        /*00dc*/ 	.word	0xffffffff


	//   ....[39]....
        /*00e0*/ 	.word	0xffffffff


	//   ....[40]....
        /*00e4*/ 	.word	0xffffffff


	//   ....[41]....
        /*00e8*/ 	.word	0xffffffff


	//   ....[42]....
        /*00ec*/ 	.word	0xffffffff


	//   ....[43]....
        /*00f0*/ 	.word	0xffffffff


	//   ....[44]....
        /*00f4*/ 	.word	0xffffffff


	//   ....[45]....
        /*00f8*/ 	.word	0xffffffff


	//   ....[46]....
        /*00fc*/ 	.word	0xffffffff


	//   ....[47]....
        /*0100*/ 	.word	0xffffffff


	//   ....[48]....
        /*0104*/ 	.word	0xffffffff


	//   ....[49]....
        /*0108*/ 	.word	0xffffffff


	//   ....[50]....
        /*010c*/ 	.word	0xffffffff


	//   ....[51]....
        /*0110*/ 	.word	0xffffffff


	//   ....[52]....
        /*0114*/ 	.word	0xffffffff


	//   ....[53]....
        /*0118*/ 	.word	0xffffffff


	//   ....[54]....
        /*011c*/ 	.word	0xffffffff


	//   ....[55]....
        /*0120*/ 	.word	0xffffffff


	//   ....[56]....
        /*0124*/ 	.word	0xffffffff


	//   ....[57]....
        /*0128*/ 	.word	0xffffffff


	//   ....[58]....
        /*012c*/ 	.word	0xffffffff


	//   ....[59]....
        /*0130*/ 	.word	0xffffffff


	//   ....[60]....
        /*0134*/ 	.word	0xffffffff


	//   ....[61]....
        /*0138*/ 	.word	0xffffffff


	//   ....[62]....
        /*013c*/ 	.word	0xffffffff


	//   ....[63]....
        /*0140*/ 	.word	0xffffffff


	//   ....[64]....
        /*0144*/ 	.word	0xffffffff


	//   ....[65]....
        /*0148*/ 	.word	0xffffffff


	//   ....[66]....
        /*014c*/ 	.word	0xffffffff


	//   ....[67]....
        /*0150*/ 	.word	0xffffffff


	//   ....[68]....
        /*0154*/ 	.word	0xffffffff


	//   ....[69]....
        /*0158*/ 	.word	0xffffffff


	//   ....[70]....
        /*015c*/ 	.word	0xffffffff


	//   ....[71]....
        /*0160*/ 	.word	0xffffffff


	//   ....[72]....
        /*0164*/ 	.word	0xffffffff


	//   ....[73]....
        /*0168*/ 	.word	0xffffffff


	//   ....[74]....
        /*016c*/ 	.word	0xffffffff


	//   ....[75]....
        /*0170*/ 	.word	0xffffffff


	//   ....[76]....
        /*0174*/ 	.word	0xffffffff


	//   ....[77]....
        /*0178*/ 	.word	0xffffffff


	//   ....[78]....
        /*017c*/ 	.word	0xffffffff


	//   ....[79]....
        /*0180*/ 	.word	0xffffffff


	//   ....[80]....
        /*0184*/ 	.word	0xffffffff


	//   ....[81]....
        /*0188*/ 	.word	0xffffffff


	//   ....[82]....
        /*018c*/ 	.word	0xffffffff


	//   ....[83]....
        /*0190*/ 	.word	0xffffffff


	//   ....[84]....
        /*0194*/ 	.word	0xffffffff


	//   ....[85]....
        /*0198*/ 	.word	0xffffffff


	//   ....[86]....
        /*019c*/ 	.word	0xffffffff


	//   ....[87]....
        /*01a0*/ 	.word	0xffffffff


	//   ....[88]....
        /*01a4*/ 	.word	0xffffffff


	//   ....[89]....
        /*01a8*/ 	.word	0xffffffff


	//   ....[90]....
        /*01ac*/ 	.word	0xffffffff


	//   ....[91]....
        /*01b0*/ 	.word	0xffffffff


	//   ....[92]....
        /*01b4*/ 	.word	0xffffffff


	//   ....[93]....
        /*01b8*/ 	.word	0xffffffff


	//   ....[94]....
        /*01bc*/ 	.word	0xffffffff


	//   ....[95]....
        /*01c0*/ 	.word	0xffffffff


	//   ....[96]....
        /*01c4*/ 	.word	0xffffffff


	//   ....[97]....
        /*01c8*/ 	.word	0xffffffff


	//   ....[98]....
        /*01cc*/ 	.word	0xffffffff


	//   ....[99]....
        /*01d0*/ 	.word	0xffffffff


	//   ....[100]....
        /*01d4*/ 	.word	0xffffffff


	//   ....[101]....
        /*01d8*/ 	.word	0xffffffff


	//   ....[102]....
        /*01dc*/ 	.word	0xffffffff


	//   ....[103]....
        /*01e0*/ 	.word	0xffffffff


	//   ....[104]....
        /*01e4*/ 	.word	0xffffffff


	//   ....[105]....
        /*01e8*/ 	.word	0xffffffff


	//   ....[106]....
        /*01ec*/ 	.word	0xffffffff


	//   ....[107]....
        /*01f0*/ 	.word	0x0500000f


	//   ....[108]....
        /*01f4*/ 	.word	0x0500000f


	//   ....[109]....
        /*01f8*/ 	.word	0x0500000f


	//   ....[110]....
        /*01fc*/ 	.word	0x0500000f


	//   ....[111]....
        /*0200*/ 	.word	0x0500000f


	//   ....[112]....
        /*0204*/ 	.word	0x0500000f


	//   ....[113]....
        /*0208*/ 	.word	0x0500000f


	//   ....[114]....
        /*020c*/ 	.word	0x0500000f


	//   ....[115]....
        /*0210*/ 	.word	0x0500000f


	//   ....[116]....
        /*0214*/ 	.word	0x0500000f


	//   ....[117]....
        /*0218*/ 	.word	0x0500000f


	//   ....[118]....
        /*021c*/ 	.word	0x0500000f


	//   ....[119]....
        /*0220*/ 	.word	0x0500000f


	//   ....[120]....
        /*0224*/ 	.word	0x0500000f


	//   ....[121]....
        /*0228*/ 	.word	0x0500000f


	//   ....[122]....
        /*022c*/ 	.word	0x0500000f


	//   ....[123]....
        /*0230*/ 	.word	0x0500000f


	//   ....[124]....
        /*0234*/ 	.word	0x0500000f


	//   ....[125]....
        /*0238*/ 	.word	0x0500000f


	//   ....[126]....
        /*023c*/ 	.word	0x0500000f


	//   ....[127]....
        /*0240*/ 	.word	0x0500000f


	//   ....[128]....
        /*0244*/ 	.word	0x0500000f


	//   ....[129]....
        /*0248*/ 	.word	0x0500000f


	//   ....[130]....
        /*024c*/ 	.word	0x0500000f


	//   ....[131]....
        /*0250*/ 	.word	0x0500000f


	//   ....[132]....
        /*0254*/ 	.word	0x0500000f


	//   ....[133]....
        /*0258*/ 	.word	0x0500000f


	//   ....[134]....
        /*025c*/ 	.word	0x0500000f


	//   ....[135]....
        /*0260*/ 	.word	0x0500000f


	//   ....[136]....
        /*0264*/ 	.word	0x0500000f


	//   ....[137]....
        /*0268*/ 	.word	0x0500000f


	//   ....[138]....
        /*026c*/ 	.word	0x0500000f


	//   ....[139]....
        /*0270*/ 	.word	0x0500000f


	//   ....[140]....
        /*0274*/ 	.word	0x0500000f


	//   ....[141]....
        /*0278*/ 	.word	0x0500000f


	//   ....[142]....
        /*027c*/ 	.word	0x0500000f


	//   ....[143]....
        /*0280*/ 	.word	0x0500000f


	//   ....[144]....
        /*0284*/ 	.word	0x0500000f


	//   ....[145]....
        /*0288*/ 	.word	0x0500000f


	//   ....[146]....
        /*028c*/ 	.word	0x0500000f


	//   ....[147]....
        /*0290*/ 	.word	0x0500000f


	//   ....[148]....
        /*0294*/ 	.word	0x0500000f


	//   ....[149]....
        /*0298*/ 	.word	0x0500000f


	//   ....[150]....
        /*029c*/ 	.word	0x0500000f


	//   ....[151]....
        /*02a0*/ 	.word	0x0500000f


	//   ....[152]....
        /*02a4*/ 	.word	0x0500000f


	//   ....[153]....
        /*02a8*/ 	.word	0x0500000f


	//   ....[154]....
        /*02ac*/ 	.word	0x0500000f


	//   ....[155]....
        /*02b0*/ 	.word	0x0500000f


	//   ....[156]....
        /*02b4*/ 	.word	0x0500000f


	//   ....[157]....
        /*02b8*/ 	.word	0x0500000f


	//   ....[158]....
        /*02bc*/ 	.word	0x0500000f


	//   ....[159]....
        /*02c0*/ 	.word	0x0500000f


	//   ....[160]....
        /*02c4*/ 	.word	0x0500000f


	//   ....[161]....
        /*02c8*/ 	.word	0x0500000f


	//   ....[162]....
        /*02cc*/ 	.word	0x0500000f


	//   ....[163]....
        /*02d0*/ 	.word	0x0500000f


	//   ....[164]....
        /*02d4*/ 	.word	0x0500000f


	//   ....[165]....
        /*02d8*/ 	.word	0x0500000f


	//   ....[166]....
        /*02dc*/ 	.word	0x0500000f


	//   ....[167]....
        /*02e0*/ 	.word	0x0500000f


	//   ....[168]....
        /*02e4*/ 	.word	0x0500000f


	//   ....[169]....
        /*02e8*/ 	.word	0x0500000f


	//   ....[170]....
        /*02ec*/ 	.word	0x0500000f


	//   ....[171]....
        /*02f0*/ 	.word	0x0500000f


	//   ....[172]....
        /*02f4*/ 	.word	0x0500000f


	//----- nvinfo : EIATTR_COOP_GROUP_INSTR_OFFSETS
	.align		4
.L_317:
        /*02f8*/ 	.byte	0x04, 0x28
        /*02fa*/ 	.short	(.L_319 - .L_318)


	//   ....[0]....
.L_318:
        /*02fc*/ 	.word	0x00000070


	//   ....[1]....
        /*0300*/ 	.word	0x00000080


	//   ....[2]....
        /*0304*/ 	.word	0x000002c0


	//   ....[3]....
        /*0308*/ 	.word	0x00000420


	//   ....[4]....
        /*030c*/ 	.word	0x00000540


	//   ....[5]....
        /*0310*/ 	.word	0x000006a0


	//   ....[6]....
        /*0314*/ 	.word	0x000016f0


	//   ....[7]....
        /*0318*/ 	.word	0x00002020


	//   ....[8]....
        /*031c*/ 	.word	0x00002770


	//   ....[9]....
        /*0320*/ 	.word	0x00003420


	//   ....[10]....
        /*0324*/ 	.word	0x00003540


	//   ....[11]....
        /*0328*/ 	.word	0x00003b60


	//   ....[12]....
        /*032c*/ 	.word	0x00003c00


	//   ....[13]....
        /*0330*/ 	.word	0x00004f70


	//   ....[14]....
        /*0334*/ 	.word	0x000056b0


	//   ....[15]....
        /*0338*/ 	.word	0x000064b0


	//   ....[16]....
        /*033c*/ 	.word	0x000065c0


	//   ....[17]....
        /*0340*/ 	.word	0x00006bc0


	//   ....[18]....
        /*0344*/ 	.word	0x00006c30


	//   ....[19]....
        /*0348*/ 	.word	0x00008d10


	//   ....[20]....
        /*034c*/ 	.word	0x00008da0


	//   ....[21]....
        /*0350*/ 	.word	0x00009210


	//   ....[22]....
        /*0354*/ 	.word	0x000093d0


	//   ....[23]....
        /*0358*/ 	.word	0x0000ac00


	//   ....[24]....
        /*035c*/ 	.word	0x0000b320


	//   ....[25]....
        /*0360*/ 	.word	0x0000c0e0


	//   ....[26]....
        /*0364*/ 	.word	0x0000c200


	//   ....[27]....
        /*0368*/ 	.word	0x0000c870


	//   ....[28]....
        /*036c*/ 	.word	0x0000c940


	//   ....[29]....
        /*0370*/ 	.word	0x0000dd40


	//   ....[30]....
        /*0374*/ 	.word	0x0000dd70


	//   ....[31]....
        /*0378*/ 	.word	0x0000ddd0


	//   ....[32]....
        /*037c*/ 	.word	0x0000ddf0


	//   ....[33]....
        /*0380*/ 	.word	0x0000eea0


	//   ....[34]....
        /*0384*/ 	.word	0x0000ef00


	//   ....[35]....
        /*0388*/ 	.word	0x0000ef40


	//   ....[36]....
        /*038c*/ 	.word	0x0000ef70


	//   ....[37]....
        /*0390*/ 	.word	0x0000efa0


	//   ....[38]....
        /*0394*/ 	.word	0x0000efc0


	//   ....[39]....
        /*0398*/ 	.word	0x0000fc30


	//   ....[40]....
        /*039c*/ 	.word	0x0000fc40


	//   ....[41]....
        /*03a0*/ 	.word	0x00010c70


	//   ....[42]....
        /*03a4*/ 	.word	0x000121c0


	//   ....[43]....
        /*03a8*/ 	.word	0x000121e0


	//   ....[44]....
        /*03ac*/ 	.word	0x000121f0


	//   ....[45]....
        /*03b0*/ 	.word	0x00012230


	//   ....[46]....
        /*03b4*/ 	.word	0x00012280


	//   ....[47]....
        /*03b8*/ 	.word	0x000122a0


	//   ....[48]....
        /*03bc*/ 	.word	0x000122f0


	//   ....[49]....
        /*03c0*/ 	.word	0x00012310


	//   ....[50]....
        /*03c4*/ 	.word	0x00012360


	//   ....[51]....
        /*03c8*/ 	.word	0x00012380


	//   ....[52]....
        /*03cc*/ 	.word	0x000123d0


	//   ....[53]....
        /*03d0*/ 	.word	0x000123f0


	//   ....[54]....
        /*03d4*/ 	.word	0x00012960


	//   ....[55]....
        /*03d8*/ 	.word	0x00012990


	//   ....[56]....
        /*03dc*/ 	.word	0x000129c0


	//   ....[57]....
        /*03e0*/ 	.word	0x00012a20


	//   ....[58]....
        /*03e4*/ 	.word	0x00012a80


	//   ....[59]....
        /*03e8*/ 	.word	0x00012aa0


	//   ....[60]....
        /*03ec*/ 	.word	0x00012b00


	//   ....[61]....
        /*03f0*/ 	.word	0x00012b20


	//   ....[62]....
        /*03f4*/ 	.word	0x00012b80


	//   ....[63]....
        /*03f8*/ 	.word	0x00012ba0


	//   ....[64]....
        /*03fc*/ 	.word	0x00012c00


	//   ....[65]....
        /*0400*/ 	.word	0x00012c20


	//   ....[66]....
        /*0404*/ 	.word	0x00012c80


	//   ....[67]....
        /*0408*/ 	.word	0x00012ca0


	//   ....[68]....
        /*040c*/ 	.word	0x00012cf0


	//   ....[69]....
        /*0410*/ 	.word	0x00012d10


	//   ....[70]....
        /*0414*/ 	.word	0x00013090


	//   ....[71]....
        /*0418*/ 	.word	0x000130c0


	//   ....[72]....
        /*041c*/ 	.word	0x00013100


	//   ....[73]....
        /*0420*/ 	.word	0x00013120


	//   ....[74]....
        /*0424*/ 	.word	0x00013140


	//   ....[75]....
        /*0428*/ 	.word	0x00013170


	//   ....[76]....
        /*042c*/ 	.word	0x00013210


	//   ....[77]....
        /*0430*/ 	.word	0x00013240


	//   ....[78]....
        /*0434*/ 	.word	0x000132d0


	//   ....[79]....
        /*0438*/ 	.word	0x00013300


	//   ....[80]....
        /*043c*/ 	.word	0x00013310


	//   ....[81]....
        /*0440*/ 	.word	0x000133a0


	//   ....[82]....
        /*0444*/ 	.word	0x00013b20


	//   ....[83]....
        /*0448*/ 	.word	0x00013b40


	//   ....[84]....
        /*044c*/ 	.word	0x00013b50


	//   ....[85]....
        /*0450*/ 	.word	0x00013b60


	//   ....[86]....
        /*0454*/ 	.word	0x00013b70


	//   ....[87]....
        /*0458*/ 	.word	0x00013b80


	//   ....[88]....
        /*045c*/ 	.word	0x00013ba0


	//   ....[89]....
        /*0460*/ 	.word	0x00013bc0


	//   ....[90]....
        /*0464*/ 	.word	0x00013bf0


	//   ....[91]....
        /*0468*/ 	.word	0x00013c30


	//   ....[92]....
        /*046c*/ 	.word	0x00013c70


	//   ....[93]....
        /*0470*/ 	.word	0x00013cc0


	//   ....[94]....
        /*0474*/ 	.word	0x00014010


	//   ....[95]....
        /*0478*/ 	.word	0x00014030


	//   ....[96]....
        /*047c*/ 	.word	0x00014040


	//   ....[97]....
        /*0480*/ 	.word	0x00014050


	//   ....[98]....
        /*0484*/ 	.word	0x00014060


	//   ....[99]....
        /*0488*/ 	.word	0x00014080


	//   ....[100]....
        /*048c*/ 	.word	0x000140f0


	//   ....[101]....
        /*0490*/ 	.word	0x00014110


	//   ....[102]....
        /*0494*/ 	.word	0x00014170


	//   ....[103]....
        /*0498*/ 	.word	0x00014180


	//   ....[104]....
        /*049c*/ 	.word	0x000141f0


	//   ....[105]....
        /*04a0*/ 	.word	0x00014270


	//   ....[106]....
        /*04a4*/ 	.word	0x00014570


	//   ....[107]....
        /*04a8*/ 	.word	0x00014b90


	//   ....[108]....
        /*04ac*/ 	.word	0x00014c80


	//   ....[109]....
        /*04b0*/ 	.word	0x00014d20


	//   ....[110]....
        /*04b4*/ 	.word	0x00014da0


	//   ....[111]....
        /*04b8*/ 	.word	0x00014e50


	//   ....[112]....
        /*04bc*/ 	.word	0x00014eb0


	//   ....[113]....
        /*04c0*/ 	.word	0x00014f70


	//   ....[114]....
        /*04c4*/ 	.word	0x00014fd0


	//   ....[115]....
        /*04c8*/ 	.word	0x00015090


	//   ....[116]....
        /*04cc*/ 	.word	0x000150f0


	//   ....[117]....
        /*04d0*/ 	.word	0x000151b0


	//   ....[118]....
        /*04d4*/ 	.word	0x00015210


	//   ....[119]....
        /*04d8*/ 	.word	0x000152b0


	//   ....[120]....
        /*04dc*/ 	.word	0x00015340


	//   ....[121]....
        /*04e0*/ 	.word	0x000153a0


	//   ....[122]....
        /*04e4*/ 	.word	0x00015460


	//   ....[123]....
        /*04e8*/ 	.word	0x00015510


	//   ....[124]....
        /*04ec*/ 	.word	0x00015570


	//   ....[125]....
        /*04f0*/ 	.word	0x00015640


	//   ....[126]....
        /*04f4*/ 	.word	0x000156a0


	//   ....[127]....
        /*04f8*/ 	.word	0x00015770


	//   ....[128]....
        /*04fc*/ 	.word	0x000157d0


	//   ....[129]....
        /*0500*/ 	.word	0x000158a0


	//   ....[130]....
        /*0504*/ 	.word	0x00015900


	//   ....[131]....
        /*0508*/ 	.word	0x000159d0


	//   ....[132]....
        /*050c*/ 	.word	0x00015a30


	//   ....[133]....
        /*0510*/ 	.word	0x00015af0


	//   ....[134]....
        /*0514*/ 	.word	0x00015b60


	//   ....[135]....
        /*0518*/ 	.word	0x00015c00


	//   ....[136]....
        /*051c*/ 	.word	0x00015d50


	//   ....[137]....
        /*0520*/ 	.word	0x00015e30


	//   ....[138]....
        /*0524*/ 	.word	0x00015e90


	//   ....[139]....
        /*0528*/ 	.word	0x00015f50


	//   ....[140]....
        /*052c*/ 	.word	0x00016040


	//   ....[141]....
        /*0530*/ 	.word	0x00016100


	//   ....[142]....
        /*0534*/ 	.word	0x000161e0


	//   ....[143]....
        /*0538*/ 	.word	0x000162a0


	//   ....[144]....
        /*053c*/ 	.word	0x00016380


	//   ....[145]....
        /*0540*/ 	.word	0x00016440


	//   ....[146]....
        /*0544*/ 	.word	0x00016520


	//   ....[147]....
        /*0548*/ 	.word	0x000165f0


	//   ....[148]....
        /*054c*/ 	.word	0x00016750


	//   ....[149]....
        /*0550*/ 	.word	0x000167f0


	//   ....[150]....
        /*0554*/ 	.word	0x00016850


	//   ....[151]....
        /*0558*/ 	.word	0x000168f0


	//   ....[152]....
        /*055c*/ 	.word	0x00016950


	//   ....[153]....
        /*0560*/ 	.word	0x000169f0


	//   ....[154]....
        /*0564*/ 	.word	0x00016a50


	//   ....[155]....
        /*0568*/ 	.word	0x00016af0


	//   ....[156]....
        /*056c*/ 	.word	0x00016b50


	//   ....[157]....
        /*0570*/ 	.word	0x00016bf0


	//   ....[158]....
        /*0574*/ 	.word	0x00016c50


	//   ....[159]....
        /*0578*/ 	.word	0x00016cf0


	//   ....[160]....
        /*057c*/ 	.word	0x00016de0


	//   ....[161]....
        /*0580*/ 	.word	0x00016e80


	//   ....[162]....
        /*0584*/ 	.word	0x00016ef0


	//   ....[163]....
        /*0588*/ 	.word	0x00016fc0


	//   ....[164]....
        /*058c*/ 	.word	0x00017020


	//   ....[165]....
        /*0590*/ 	.word	0x000170f0


	//   ....[166]....
        /*0594*/ 	.word	0x00017150


	//   ....[167]....
        /*0598*/ 	.word	0x00017220


	//   ....[168]....
        /*059c*/ 	.word	0x00017280


	//   ....[169]....
        /*05a0*/ 	.word	0x00017350


	//   ....[170]....
        /*05a4*/ 	.word	0x000173b0


	//   ....[171]....
        /*05a8*/ 	.word	0x00017480


	//   ....[172]....
        /*05ac*/ 	.word	0x00017560


	//----- nvinfo : EIATTR_REG_RECONFIG
	.align		4
.L_319:
        /*05b0*/ 	.byte	0x01, 0x54
	.zero		2


	//----- nvinfo : EIATTR_SYSCALL_OFFSETS
	.align		4
        /*05b4*/ 	.byte	0x04, 0x46
        /*05b6*/ 	.short	(.L_321 - .L_320)


	//   ....[0]....
.L_320:
        /*05b8*/ 	.word	0x000018b0


	//   ....[1]....
        /*05bc*/ 	.word	0x00011830


	//   ....[2]....
        /*05c0*/ 	.word	0x00011970


	//   ....[3]....
        /*05c4*/ 	.word	0x00011a60


	//   ....[4]....
        /*05c8*/ 	.word	0x00012660


	//----- nvinfo : EIATTR_MBARRIER_INSTR_OFFSETS
	.align		4
.L_321:
        /*05cc*/ 	.byte	0x04, 0x39
        /*05ce*/ 	.short	(.L_323 - .L_322)


	//   ....[0]....
.L_322:
        /*05d0*/ 	.word	0x00000170
        /*05d4*/ 	.word	0x000000ff
        /*05d8*/ 	.word	0x00022800
        /*05dc*/ 	.short	0x0100
        /*05de*/ 	.byte	0x08
	.zero		1


	//   ....[1]....
        /*05e0*/ 	.word	0x00000180
        /*05e4*/ 	.word	0x000000ff
        /*05e8*/ 	.word	0x00022820
        /*05ec*/ 	.short	0x0100
        /*05ee*/ 	.byte	0x08
	.zero		1


	//   ....[2]....
        /*05f0*/ 	.word	0x00000270
        /*05f4*/ 	.word	0x000000ff
        /*05f8*/ 	.word	0x00022830
        /*05fc*/ 	.short	0x0100
        /*05fe*/ 	.byte	0x08
	.zero		1


	//   ....[3]....
        /*0600*/ 	.word	0x00000280
        /*0604*/ 	.word	0x000000ff
        /*0608*/ 	.word	0x00022840
        /*060c*/ 	.short	0x0100
        /*060e*/ 	.byte	0x08
	.zero		1


	//   ....[4]....
        /*0610*/ 	.word	0x00000290
        /*0614*/ 	.word	0x000000ff
        /*0618*/ 	.word	0x00022838
        /*061c*/ 	.short	0x0100
        /*061e*/ 	.byte	0x08
	.zero		1


	//   ....[5]....
        /*0620*/ 	.word	0x000002a0
        /*0624*/ 	.word	0x000000ff
        /*0628*/ 	.word	0x00022848
        /*062c*/ 	.short	0x0100
        /*062e*/ 	.byte	0x08
	.zero		1


	//   ....[6]....
        /*0630*/ 	.word	0x000003d0
        /*0634*/ 	.word	0x000000ff
        /*0638*/ 	.word	0x00022850
        /*063c*/ 	.short	0x0100
        /*063e*/ 	.byte	0x08
	.zero		1


	//   ....[7]....
        /*0640*/ 	.word	0x000003e0
        /*0644*/ 	.word	0x000000ff
        /*0648*/ 	.word	0x00022860
        /*064c*/ 	.short	0x0100
        /*064e*/ 	.byte	0x08
	.zero		1


	//   ....[8]....
        /*0650*/ 	.word	0x000003f0
        /*0654*/ 	.word	0x000000ff
        /*0658*/ 	.word	0x00022858
        /*065c*/ 	.short	0x0100
        /*065e*/ 	.byte	0x08
	.zero		1


	//   ....[9]....
        /*0660*/ 	.word	0x00000400
        /*0664*/ 	.word	0x000000ff
        /*0668*/ 	.word	0x00022868
        /*066c*/ 	.short	0x0100
        /*066e*/ 	.byte	0x08
	.zero		1


	//   ....[10]....
        /*0670*/ 	.word	0x000004f0
        /*0674*/ 	.word	0x000000ff
        /*0678*/ 	.word	0x00022870
        /*067c*/ 	.short	0x0100
        /*067e*/ 	.byte	0x06
	.zero		1


	//   ....[11]....
        /*0680*/ 	.word	0x00000500
        /*0684*/ 	.word	0x000000ff
        /*0688*/ 	.word	0x00022880
        /*068c*/ 	.short	0x0100
        /*068e*/ 	.byte	0x06
	.zero		1


	//   ....[12]....
        /*0690*/ 	.word	0x00000510
        /*0694*/ 	.word	0x000000ff
        /*0698*/ 	.word	0x00022878
        /*069c*/ 	.short	0x0100
        /*069e*/ 	.byte	0x06
	.zero		1


	//   ....[13]....
        /*06a0*/ 	.word	0x00000520
        /*06a4*/ 	.word	0x000000ff
        /*06a8*/ 	.word	0x00022888
        /*06ac*/ 	.short	0x0100
        /*06ae*/ 	.byte	0x06
	.zero		1


	//   ....[14]....
        /*06b0*/ 	.word	0x00000650
        /*06b4*/ 	.word	0x000000ff
        /*06b8*/ 	.word	0x00022890
        /*06bc*/ 	.short	0x0100
        /*06be*/ 	.byte	0x08
	.zero		1


	//   ....[15]....
        /*06c0*/ 	.word	0x00000660
        /*06c4*/ 	.word	0x000000ff
        /*06c8*/ 	.word	0x000228a0
        /*06cc*/ 	.short	0x0100
        /*06ce*/ 	.byte	0x08
	.zero		1


	//   ....[16]....
        /*06d0*/ 	.word	0x00000670
        /*06d4*/ 	.word	0x000000ff
        /*06d8*/ 	.word	0x00022898
        /*06dc*/ 	.short	0x0100
        /*06de*/ 	.byte	0x08
	.zero		1


	//   ....[17]....
        /*06e0*/ 	.word	0x00000680
        /*06e4*/ 	.word	0x000000ff
        /*06e8*/ 	.word	0x000228a8
        /*06ec*/ 	.short	0x0100
        /*06ee*/ 	.byte	0x08
	.zero		1


	//   ....[18]....
        /*06f0*/ 	.word	0x000007c0
        /*06f4*/ 	.word	0x000000ff
        /*06f8*/ 	.word	0x000228b0
        /*06fc*/ 	.short	0x0100
        /*06fe*/ 	.byte	0x08
	.zero		1


	//   ....[19]....
        /*0700*/ 	.word	0x000007d0
        /*0704*/ 	.word	0x000000ff
        /*0708*/ 	.word	0x000228c0
        /*070c*/ 	.short	0x0100
        /*070e*/ 	.byte	0x08
	.zero		1


	//   ....[20]....
        /*0710*/ 	.word	0x000007e0
        /*0714*/ 	.word	0x000000ff
        /*0718*/ 	.word	0x000228b8
        /*071c*/ 	.short	0x0100
        /*071e*/ 	.byte	0x08
	.zero		1


	//   ....[21]....
        /*0720*/ 	.word	0x000007f0
        /*0724*/ 	.word	0x000000ff
        /*0728*/ 	.word	0x000228c8
        /*072c*/ 	.short	0x0100
        /*072e*/ 	.byte	0x08
	.zero		1


	//   ....[22]....
        /*0730*/ 	.word	0x000018e0
        /*0734*/ 	.word	0x000000ff
        /*0738*/ 	.word	0x00022800
        /*073c*/ 	.short	0x010a
        /*073e*/ 	.byte	0x26
	.zero		1


	//   ....[23]....
        /*0740*/ 	.word	0x00001980
        /*0744*/ 	.word	0x000000ff
        /*0748*/ 	.word	0x00022830
        /*074c*/ 	.short	0x010a
        /*074e*/ 	.byte	0x26
	.zero		1


	//   ....[24]....
        /*0750*/ 	.word	0x000019c0
        /*0754*/ 	.word	0x000000ff
        /*0758*/ 	.word	0x00022830
        /*075c*/ 	.short	0x010a
        /*075e*/ 	.byte	0x26
	.zero		1


	//   ....[25]....
        /*0760*/ 	.word	0x000022a0
        /*0764*/ 	.word	0x000000ff
        /*0768*/ 	.word	0x00000000
        /*076c*/ 	.short	0x0101
        /*076e*/ 	.byte	0x06
	.zero		1


	//   ....[26]....
        /*0770*/ 	.word	0x00004460
        /*0774*/ 	.word	0x000000ff
        /*0778*/ 	.word	0x00022850
        /*077c*/ 	.short	0x010a
        /*077e*/ 	.byte	0x26
	.zero		1


	//   ....[27]....
        /*0780*/ 	.word	0x000044a0
        /*0784*/ 	.word	0x000000ff
        /*0788*/ 	.word	0x00022850
        /*078c*/ 	.short	0x010a
        /*078e*/ 	.byte	0x26
	.zero		1


	//   ....[28]....
        /*0790*/ 	.word	0x00004860
        /*0794*/ 	.word	0x000000ff
        /*0798*/ 	.word	0x00000000
        /*079c*/ 	.short	0x0101
        /*079e*/ 	.byte	0x07
	.zero		1


	//   ....[29]....
        /*07a0*/ 	.word	0x00004bb0
        /*07a4*/ 	.word	0x000000ff
        /*07a8*/ 	.word	0x00022830
        /*07ac*/ 	.short	0x010a
        /*07ae*/ 	.byte	0x1c
	.zero		1


	//   ....[30]....
        /*07b0*/ 	.word	0x00004bf0
        /*07b4*/ 	.word	0x000000ff
        /*07b8*/ 	.word	0x00022830
        /*07bc*/ 	.short	0x010a
        /*07be*/ 	.byte	0x1c
	.zero		1


	//   ....[31]....
        /*07c0*/ 	.word	0x00005210
        /*07c4*/ 	.word	0x000000ff
        /*07c8*/ 	.word	0x00000000
        /*07cc*/ 	.short	0x0101
        /*07ce*/ 	.byte	0x0a
	.zero		1


	//   ....[32]....
        /*07d0*/ 	.word	0x00007d80
        /*07d4*/ 	.word	0x000000ff
        /*07d8*/ 	.word	0x00022850
        /*07dc*/ 	.short	0x010a
        /*07de*/ 	.byte	0x1c
	.zero		1


	//   ....[33]....
        /*07e0*/ 	.word	0x00007dc0
        /*07e4*/ 	.word	0x000000ff
        /*07e8*/ 	.word	0x00022850
        /*07ec*/ 	.short	0x010a
        /*07ee*/ 	.byte	0x1c
	.zero		1


	//   ....[34]....
        /*07f0*/ 	.word	0x000080c0
        /*07f4*/ 	.word	0x000000ff
        /*07f8*/ 	.word	0x00000000
        /*07fc*/ 	.short	0x0101
        /*07fe*/ 	.byte	0x1c
	.zero		1


	//   ....[35]....
        /*0800*/ 	.word	0x000084c0
        /*0804*/ 	.word	0x000000ff
        /*0808*/ 	.word	0x00022830
        /*080c*/ 	.short	0x010a
        /*080e*/ 	.byte	0x1c
	.zero		1


	//   ....[36]....
        /*0810*/ 	.word	0x00008500
        /*0814*/ 	.word	0x000000ff
        /*0818*/ 	.word	0x00022830
        /*081c*/ 	.short	0x010a
        /*081e*/ 	.byte	0x1c
	.zero		1


	//   ....[37]....
        /*0820*/ 	.word	0x00008a40
        /*0824*/ 	.word	0x000000ff
        /*0828*/ 	.word	0x00000000
        /*082c*/ 	.short	0x0101
        /*082e*/ 	.byte	0x0a
	.zero		1


	//   ....[38]....
        /*0830*/ 	.word	0x0000a3b0
        /*0834*/ 	.word	0x000000ff
        /*0838*/ 	.word	0x00022850
        /*083c*/ 	.short	0x010a
        /*083e*/ 	.byte	0x1c
	.zero		1


	//   ....[39]....
        /*0840*/ 	.word	0x0000a3f0
        /*0844*/ 	.word	0x000000ff
        /*0848*/ 	.word	0x00022850
        /*084c*/ 	.short	0x010a
        /*084e*/ 	.byte	0x1c
	.zero		1


	//   ....[40]....
        /*0850*/ 	.word	0x0000a6d0
        /*0854*/ 	.word	0x000000ff
        /*0858*/ 	.word	0x00000000
        /*085c*/ 	.short	0x0101
        /*085e*/ 	.byte	0x1c
	.zero		1


	//   ....[41]....
        /*0860*/ 	.word	0x0000a850
        /*0864*/ 	.word	0x000000ff
        /*0868*/ 	.word	0x00022830
        /*086c*/ 	.short	0x010a
        /*086e*/ 	.byte	0x1a
	.zero		1


	//   ....[42]....
        /*0870*/ 	.word	0x0000a890
        /*0874*/ 	.word	0x000000ff
        /*0878*/ 	.word	0x00022830
        /*087c*/ 	.short	0x010a
        /*087e*/ 	.byte	0x1a
	.zero		1


	//   ....[43]....
        /*0880*/ 	.word	0x0000ae80
        /*0884*/ 	.word	0x000000ff
        /*0888*/ 	.word	0x00000000
        /*088c*/ 	.short	0x0101
        /*088e*/ 	.byte	0x0a
	.zero		1


	//   ....[44]....
        /*0890*/ 	.word	0x0000d9e0
        /*0894*/ 	.word	0x000000ff
        /*0898*/ 	.word	0x00022850
        /*089c*/ 	.short	0x010a
        /*089e*/ 	.byte	0x1a
	.zero		1


	//   ....[45]....
        /*08a0*/ 	.word	0x0000da20
        /*08a4*/ 	.word	0x000000ff
        /*08a8*/ 	.word	0x00022850
        /*08ac*/ 	.short	0x010a
        /*08ae*/ 	.byte	0x1a
	.zero		1


	//   ....[46]....
        /*08b0*/ 	.word	0x0000dd20
        /*08b4*/ 	.word	0x000000ff
        /*08b8*/ 	.word	0x00000000
        /*08bc*/ 	.short	0x0101
        /*08be*/ 	.byte	0x1a
	.zero		1


	//   ....[47]....
        /*08c0*/ 	.word	0x0000efd0
        /*08c4*/ 	.word	0x000000ff
        /*08c8*/ 	.word	0x00000000
        /*08cc*/ 	.short	0x0101
        /*08ce*/ 	.byte	0x04
	.zero		1


	//   ....[48]....
        /*08d0*/ 	.word	0x00011f60
        /*08d4*/ 	.word	0x000000ff
        /*08d8*/ 	.word	0x00022840
        /*08dc*/ 	.short	0x010a
        /*08de*/ 	.byte	0x2f
	.zero		1


	//   ....[49]....
        /*08e0*/ 	.word	0x00012490
        /*08e4*/ 	.word	0x000000ff
        /*08e8*/ 	.word	0x00022830
        /*08ec*/ 	.short	0x0107
        /*08ee*/ 	.byte	0x2f
	.zero		1


	//   ....[50]....
        /*08f0*/ 	.word	0x00012500
        /*08f4*/ 	.word	0x000000ff
        /*08f8*/ 	.word	0x00022830
        /*08fc*/ 	.short	0x0101
        /*08fe*/ 	.byte	0x2f
	.zero		1


	//   ....[51]....
        /*0900*/ 	.word	0x00012de0
        /*0904*/ 	.word	0x000000ff
        /*0908*/ 	.word	0x00022800
        /*090c*/ 	.short	0x0107
        /*090e*/ 	.byte	0x2f
	.zero		1


	//   ....[52]....
        /*0910*/ 	.word	0x00012e20
        /*0914*/ 	.word	0x000000ff
        /*0918*/ 	.word	0x00022800
        /*091c*/ 	.short	0x0101
        /*091e*/ 	.byte	0x2f
	.zero		1


	//   ....[53]....
        /*0920*/ 	.word	0x00012e30
        /*0924*/ 	.word	0x000000ff
        /*0928*/ 	.word	0x00022820
        /*092c*/ 	.short	0x010a
        /*092e*/ 	.byte	0x2f
	.zero		1


	//   ....[54]....
        /*0930*/ 	.word	0x00012e80
        /*0934*/ 	.word	0x000000ff
        /*0938*/ 	.word	0x00022860
        /*093c*/ 	.short	0x010a
        /*093e*/ 	.byte	0x2f
	.zero		1


	//   ....[55]....
        /*0940*/ 	.word	0x000135b0
        /*0944*/ 	.word	0x000000ff
        /*0948*/ 	.word	0x00022850
        /*094c*/ 	.short	0x0107
        /*094e*/ 	.byte	0x2f
	.zero		1


	//   ....[56]....
        /*0950*/ 	.word	0x00013630
        /*0954*/ 	.word	0x000000ff
        /*0958*/ 	.word	0x00022850
        /*095c*/ 	.short	0x0101
        /*095e*/ 	.byte	0x2f
	.zero		1


	//   ....[57]....
        /*0960*/ 	.word	0x00013920
        /*0964*/ 	.word	0x00000020
        /*0968*/ 	.word	0x00022840
        /*096c*/ 	.short	0x010a
        /*096e*/ 	.byte	0x3f
	.zero		1


	//   ....[58]....
        /*0970*/ 	.word	0x00013d50
        /*0974*/ 	.word	0x00000020
        /*0978*/ 	.word	0x00022830
        /*097c*/ 	.short	0x0107
        /*097e*/ 	.byte	0x3f
	.zero		1


	//   ....[59]....
        /*0980*/ 	.word	0x00013e00
        /*0984*/ 	.word	0x00000020
        /*0988*/ 	.word	0x00022830
        /*098c*/ 	.short	0x0101
        /*098e*/ 	.byte	0x3f
	.zero		1


	//   ....[60]....
        /*0990*/ 	.word	0x00013e30
        /*0994*/ 	.word	0x00000020
        /*0998*/ 	.word	0x00022860
        /*099c*/ 	.short	0x010a
        /*099e*/ 	.byte	0x3f
	.zero		1


	//   ....[61]....
        /*09a0*/ 	.word	0x00014370
        /*09a4*/ 	.word	0x00000020
        /*09a8*/ 	.word	0x00022850
        /*09ac*/ 	.short	0x0107
        /*09ae*/ 	.byte	0x3f
	.zero		1


	//   ....[62]....
        /*09b0*/ 	.word	0x00014440
        /*09b4*/ 	.word	0x00000020
        /*09b8*/ 	.word	0x00022850
        /*09bc*/ 	.short	0x0101
        /*09be*/ 	.byte	0x3f
	.zero		1


	//   ....[63]....
        /*09c0*/ 	.word	0x00014520
        /*09c4*/ 	.word	0x00000004
        /*09c8*/ 	.word	0x00022820
        /*09cc*/ 	.short	0x010a
        /*09ce*/ 	.byte	0x3f
	.zero		1


	//   ....[64]....
        /*09d0*/ 	.word	0x00014660
        /*09d4*/ 	.word	0x00000005
        /*09d8*/ 	.word	0x00022840
        /*09dc*/ 	.short	0x010a
        /*09de*/ 	.byte	0x3f
	.zero		1


	//   ....[65]....
        /*09e0*/ 	.word	0x00014700
        /*09e4*/ 	.word	0x00000015
        /*09e8*/ 	.word	0x00022840
        /*09ec*/ 	.short	0x010a
        /*09ee*/ 	.byte	0x3f
	.zero		1


	//   ....[66]....
        /*09f0*/ 	.word	0x00014740
        /*09f4*/ 	.word	0x00000005
        /*09f8*/ 	.word	0x00022860
        /*09fc*/ 	.short	0x010a
        /*09fe*/ 	.byte	0x3f
	.zero		1


	//   ....[67]....
        /*0a00*/ 	.word	0x00014780
        /*0a04*/ 	.word	0x00000015
        /*0a08*/ 	.word	0x00022860
        /*0a0c*/ 	.short	0x010a
        /*0a0e*/ 	.byte	0x3f
	.zero		1


	//   ....[68]....
        /*0a10*/ 	.word	0x000147f0
        /*0a14*/ 	.word	0x00000005
        /*0a18*/ 	.word	0x00022800
        /*0a1c*/ 	.short	0x010a
        /*0a1e*/ 	.byte	0x3f
	.zero		1


	//   ....[69]....
        /*0a20*/ 	.word	0x00014850
        /*0a24*/ 	.word	0x00000005
        /*0a28*/ 	.word	0x00022830
        /*0a2c*/ 	.short	0x010a
        /*0a2e*/ 	.byte	0x3f
	.zero		1


	//   ....[70]....
        /*0a30*/ 	.word	0x000148b0
        /*0a34*/ 	.word	0x00000009
        /*0a38*/ 	.word	0x00022850
        /*0a3c*/ 	.short	0x010a
        /*0a3e*/ 	.byte	0x3f
	.zero		1


	//   ....[71]....
        /*0a40*/ 	.word	0x00014910
        /*0a44*/ 	.word	0x0000000d
        /*0a48*/ 	.word	0x00022830
        /*0a4c*/ 	.short	0x010a
        /*0a4e*/ 	.byte	0x3f
	.zero		1


	//   ....[72]....
        /*0a50*/ 	.word	0x00014970
        /*0a54*/ 	.word	0x0000000b
        /*0a58*/ 	.word	0x00022850
        /*0a5c*/ 	.short	0x010a
        /*0a5e*/ 	.byte	0x3f
	.zero		1


	//   ....[73]....
        /*0a60*/ 	.word	0x000149d0
        /*0a64*/ 	.word	0x0000000d
        /*0a68*/ 	.word	0x00022830
        /*0a6c*/ 	.short	0x010a
        /*0a6e*/ 	.byte	0x3f
	.zero		1


	//   ....[74]....
        /*0a70*/ 	.word	0x00014a30
        /*0a74*/ 	.word	0x0000000b
        /*0a78*/ 	.word	0x00022850
        /*0a7c*/ 	.short	0x010a
        /*0a7e*/ 	.byte	0x3f
	.zero		1


	//   ....[75]....
        /*0a80*/ 	.word	0x00014a90
        /*0a84*/ 	.word	0x0000000d
        /*0a88*/ 	.word	0x00022830
        /*0a8c*/ 	.short	0x010a
        /*0a8e*/ 	.byte	0x3f
	.zero		1


	//   ....[76]....
        /*0a90*/ 	.word	0x00014af0
        /*0a94*/ 	.word	0x0000000b
        /*0a98*/ 	.word	0x00022850
        /*0a9c*/ 	.short	0x010a
        /*0a9e*/ 	.byte	0x3f
	.zero		1


	//   ....[77]....
        /*0aa0*/ 	.word	0x00014bd0
        /*0aa4*/ 	.word	0x00000003
        /*0aa8*/ 	.word	0x00022840
        /*0aac*/ 	.short	0x010a
        /*0aae*/ 	.byte	0x3f
	.zero		1


	//   ....[78]....
        /*0ab0*/ 	.word	0x00015c40
        /*0ab4*/ 	.word	0x00000003
        /*0ab8*/ 	.word	0x00022820
        /*0abc*/ 	.short	0x010a
        /*0abe*/ 	.byte	0x3f
	.zero		1


	//   ....[79]....
        /*0ac0*/ 	.word	0x00015ca0
        /*0ac4*/ 	.word	0x00000003
        /*0ac8*/ 	.word	0x00022860
        /*0acc*/ 	.short	0x010a
        /*0ace*/ 	.byte	0x3f
	.zero		1


	//   ....[80]....
        /*0ad0*/ 	.word	0x000166a0
        /*0ad4*/ 	.word	0x00000020
        /*0ad8*/ 	.word	0x00022840
        /*0adc*/ 	.short	0x010a
        /*0ade*/ 	.byte	0x3f
	.zero		1


	//   ....[81]....
        /*0ae0*/ 	.word	0x00016d30
        /*0ae4*/ 	.word	0x00000020
        /*0ae8*/ 	.word	0x00022860
        /*0aec*/ 	.short	0x010a
        /*0aee*/ 	.byte	0x3f
	.zero		1


	//   ....[82]....
        /*0af0*/ 	.word	0x000174b0
        /*0af4*/ 	.word	0x00000004
        /*0af8*/ 	.word	0x00022820
        /*0afc*/ 	.short	0x010a
        /*0afe*/ 	.byte	0x3f
	.zero		1


	//   ....[83]....
        /*0b00*/ 	.word	0x00017620
        /*0b04*/ 	.word	0x00000005
        /*0b08*/ 	.word	0x00022840
        /*0b0c*/ 	.short	0x010a
        /*0b0e*/ 	.byte	0x3f
	.zero		1


	//   ....[84]....
        /*0b10*/ 	.word	0x00017670
        /*0b14*/ 	.word	0x00000015
        /*0b18*/ 	.word	0x00022840
        /*0b1c*/ 	.short	0x010a
        /*0b1e*/ 	.byte	0x3f
	.zero		1


	//   ....[85]....
        /*0b20*/ 	.word	0x000176c0
        /*0b24*/ 	.word	0x00000005
        /*0b28*/ 	.word	0x00022860
        /*0b2c*/ 	.short	0x010a
        /*0b2e*/ 	.byte	0x3f
	.zero		1


	//----- nvinfo : EIATTR_NUM_MBARRIERS
	.align		4
.L_323:
        /*0b30*/ 	.byte	0x03, 0x38
        /*0b32*/ 	.short	0x0016


	//----- nvinfo : EIATTR_EXIT_INSTR_OFFSETS
	.align		4
        /*0b34*/ 	.byte	0x04, 0x1c
        /*0b36*/ 	.short	(.L_325 - .L_324)


	//   ....[0]....
.L_324:
        /*0b38*/ 	.word	0x000147d0


	//----- nvinfo : EIATTR_MAX_THREADS
	.align		4
.L_325:
        /*0b3c*/ 	.byte	0x04, 0x05
        /*0b3e*/ 	.short	(.L_327 - .L_326)
.L_326:
        /*0b40*/ 	.word	0x00000180
        /*0b44*/ 	.word	0x00000001
        /*0b48*/ 	.word	0x00000001


	//----- nvinfo : EIATTR_CRS_STACK_SIZE
	.align		4
.L_327:
        /*0b4c*/ 	.byte	0x04, 0x1e
        /*0b4e*/ 	.short	(.L_329 - .L_328)
.L_328:
        /*0b50*/ 	.word	0x00000000


	//----- nvinfo : EIATTR_CBANK_PARAM_SIZE
	.align		4
.L_329:
        /*0b54*/ 	.byte	0x03, 0x19
        /*0b56*/ 	.short	0x0a70


	//----- nvinfo : EIATTR_PARAM_CBANK
	.align		4
        /*0b58*/ 	.byte	0x04, 0x0a
        /*0b5a*/ 	.short	(.L_331 - .L_330)
	.align		4
.L_330:
        /*0b5c*/ 	.word	index@(.nv.constant0._ZN7cutlass13device_kernelIN5flash11enable_sm90INS1_16FlashAttnFwdSm90INS1_25CollectiveMainloopFwdSm90ILi2EN4cute5tupleIJNS5_1CILi1EEES8_S8_EEENS6_IJNS7_ILi128EEENS7_ILi96EEENS7_ILi64EEEEEELi256ENS_10bfloat16_tEfNS_4arch4Sm90ELb0ELb1ELb1ELb0ELb1ELb0ELb0ELb1ELb0ELb1ELb1ELb0EEENS1_21CollectiveEpilogueFwdINS6_IJSA_NS7_ILi256EEESB_EEES9_SE_SG_Li256ELb0ELb1ELb1ELb0EEENS1_19SingleTileSchedulerILb0ELb1ELb1ELi128EEEEEEEEEvNT_6ParamsE)
        /*0b60*/ 	.short	0x0210
        /*0b62*/ 	.short	0x0a70


	//----- nvinfo : EIATTR_SW_WAR
	.align		4
.L_331:
        /*0b64*/ 	.byte	0x04, 0x36
        /*0b66*/ 	.short	(.L_333 - .L_332)
.L_332:
        /*0b68*/ 	.word	0x00000008
.L_333:


//--------------------- .nv.info._ZN7cutlass13device_kernelIN5flash11enable_sm90INS1_16FlashAttnFwdSm90INS1_25CollectiveMainloopFwdSm90ILi2EN4cute5tupleIJNS5_1CILi1EEES8_S8_EEENS6_IJNS7_ILi128EEENS7_ILi96EEENS7_ILi64EEEEEELi256ENS_10bfloat16_tEfNS_4arch4Sm90ELb0ELb1ELb1ELb0ELb1ELb0ELb1ELb1ELb0ELb1ELb1ELb0EEENS1_21CollectiveEpilogueFwdINS6_IJSA_NS7_ILi256EEESB_EEES9_SE_SG_Li256ELb0ELb1ELb1ELb0EEENS1_19SingleTileSchedulerILb0ELb1ELb1ELi128EEEEEEEEEvNT_6ParamsE --------------------------
	.section	.nv.info._ZN7cutlass13device_kernelIN5flash11enable_sm90INS1_16FlashAttnFwdSm90INS1_25CollectiveMainloopFwdSm90ILi2EN4cute5tupleIJNS5_1CILi1EEES8_S8_EEENS6_IJNS7_ILi128EEENS7_ILi96EEENS7_ILi64EEEEEELi256ENS_10bfloat16_tEfNS_4arch4Sm90ELb0ELb1ELb1ELb0ELb1ELb0ELb1ELb1ELb0ELb1ELb1ELb0EEENS1_21CollectiveEpilogueFwdINS6_IJSA_NS7_ILi256EEESB_EEES9_SE_SG_Li256ELb0ELb1ELb1ELb0EEENS1_19SingleTileSchedulerILb0ELb1ELb1ELi128EEEEEEEEEvNT_6ParamsE,"",@"SHT_CUDA_INFO"
	.sectionflags	@""
	.align	4


	//----- nvinfo : EIATTR_CUDA_API_VERSION
	.align		4
        /*0000*/ 	.byte	0x04, 0x37
        /*0002*/ 	.short	(.L_335 - .L_334)
.L_334:
        /*0004*/ 	.word	0x00000082


	//----- nvinfo : EIATTR_KPARAM_INFO
	.align		4
.L_335:
        /*0008*/ 	.byte	0x04, 0x17
        /*000a*/ 	.short	(.L_337 - .L_336)
.L_336:
        /*000c*/ 	.word	0x00000000
        /*0010*/ 	.short	0x0000
        /*0012*/ 	.short	0x0070
        /*0014*/ 	.byte	0x00, 0xf0, 0x01, 0x2c


	//----- nvinfo : EIATTR_SPARSE_MMA_MASK
	.align		4
.L_337:
        /*0018*/ 	.byte	0x03, 0x50
        /*001a*/ 	.short	0x0000


	//----- nvinfo : EIATTR_MAXREG_COUNT
	.align		4
        /*001c*/ 	.byte	0x03, 0x1b
        /*001e*/ 	.short	0x00a8


	//----- nvinfo : EIATTR_NUM_BARRIERS
	.align		4
        /*0020*/ 	.byte	0x02, 0x4c
        /*0022*/ 	.byte	0x10
	.zero		1


	//----- nvinfo : EIATTR_EXTERNS
	.align		4
        /*0024*/ 	.byte	0x04, 0x0f
        /*0026*/ 	.short	(.L_339 - .L_338)


	//   ....[0]....
	.align		4
.L_338:
        /*0028*/ 	.word	index@(__assertfail)


	//----- nvinfo : EIATTR_ANNOTATIONS
	.align		4
.L_339:
        /*002c*/ 	.byte	0x04, 0x55
        /*002e*/ 	.short	(.L_341 - .L_340)


	//   ....[0]....
.L_340:
        /* <DEDUP_REMOVED lines=1853> */


	//----- nvinfo : EIATTR_MERCURY_ISA_VERSION
	.align		4
.L_341:
        /*73f0*/ 	.byte	0x03, 0x5f
        /*73f2*/ 	.short	0x0101


	//----- nvinfo : EIATTR_INT_WARP_WIDE_INSTR_OFFSETS
	.align		4
        /*73f4*/ 	.byte	0x04, 0x31
        /*73f6*/ 	.short	(.L_343 - .L_342)


	//   ....[0]....
.L_342:
        /*73f8*/ 	.word	0x000000c0


	//   ....[1]....
        /*73fc*/ 	.word	0x000000d0


	//   ....[2]....
        /*7400*/ 	.word	0x000000e0


	//   ....[3]....
        /*7404*/ 	.word	0x00000180


	//----- nvinfo : EIATTR_COOP_GROUP_MASK_REGIDS
	.align		4
.L_343:
        /*7408*/ 	.byte	0x04, 0x29
        /*740a*/ 	.short	(.L_345 - .L_344)


	//   ....[0]....
.L_344:
        /*740c*/ 	.word	0xffffffff


	//   ....[1]....
        /*7410*/ 	.word	0xffffffff


	//   ....[2]....
        /*7414*/ 	.word	0xffffffff


	//   ....[3]....
        /*7418*/ 	.word	0xffffffff


	//   ....[4]....
        /*741c*/ 	.word	0xffffffff


	//   ....[5]....
        /*7420*/ 	.word	0xffffffff


	//   ....[6]....
        /*7424*/ 	.word	0xffffffff


	//   ....[7]....
        /*7428*/ 	.word	0xffffffff


	//   ....[8]....
        /*742c*/ 	.word	0xffffffff


	//   ....[9]....
        /*7430*/ 	.word	0xffffffff


	//   ....[10]....
        /*7434*/ 	.word	0xffffffff


	//   ....[11]....
        /*7438*/ 	.word	0xffffffff


	//   ....[12]....
        /*743c*/ 	.word	0xffffffff


	//   ....[13]....
        /*7440*/ 	.word	0xffffffff


	//   ....[14]....
        /*7444*/ 	.word	0xffffffff


	//   ....[15]....
        /*7448*/ 	.word	0xffffffff


	//   ....[16]....
        /*744c*/ 	.word	0xffffffff


	//   ....[17]....
        /*7450*/ 	.word	0xffffffff


	//   ....[18]....
        /*7454*/ 	.word	0xffffffff


	//   ....[19]....
        /*7458*/ 	.word	0xffffffff


	//   ....[20]....
        /*745c*/ 	.word	0xffffffff


	//   ....[21]....
        /*7460*/ 	.word	0xffffffff


	//   ....[22]....
        /*7464*/ 	.word	0xffffffff


	//   ....[23]....
        /*7468*/ 	.word	0xffffffff


	//   ....[24]....
        /*746c*/ 	.word	0xffffffff


	//   ....[25]....
        /*7470*/ 	.word	0xffffffff


	//   ....[26]....
        /*7474*/ 	.word	0xffffffff


	//   ....[27]....
        /*7478*/ 	.word	0xffffffff


	//   ....[28]....
        /*747c*/ 	.word	0xffffffff


	//   ....[29]....
        /*7480*/ 	.word	0xffffffff


	//   ....[30]....
        /*7484*/ 	.word	0xffffffff


	//   ....[31]....
        /*7488*/ 	.word	0xffffffff


	//   ....[32]....
        /*748c*/ 	.word	0xffffffff


	//   ....[33]....
        /*7490*/ 	.word	0xffffffff


	//   ....[34]....
        /*7494*/ 	.word	0xffffffff


	//   ....[35]....
        /*7498*/ 	.word	0xffffffff


	//   ....[36]....
        /*749c*/ 	.word	0xffffffff


	//   ....[37]....
        /*74a0*/ 	.word	0xffffffff


	//   ....[38]....
        /*74a4*/ 	.word	0xffffffff


	//   ....[39]....
        /*74a8*/ 	.word	0xffffffff


	//   ....[40]....
        /*74ac*/ 	.word	0xffffffff


	//   ....[41]....
        /*74b0*/ 	.word	0xffffffff


	//   ....[42]....
        /*74b4*/ 	.word	0xffffffff


	//   ....[43]....
        /*74b8*/ 	.word	0xffffffff


	//   ....[44]....
        /*74bc*/ 	.word	0xffffffff


	//   ....[45]....
        /*74c0*/ 	.word	0xffffffff


	//   ....[46]....
        /*74c4*/ 	.word	0xffffffff


	//   ....[47]....
        /*74c8*/ 	.word	0xffffffff


	//   ....[48]....
        /*74cc*/ 	.word	0xffffffff


	//   ....[49]....
        /*74d0*/ 	.word	0xffffffff


	//   ....[50]....
        /*74d4*/ 	.word	0xffffffff


	//   ....[51]....
        /*74d8*/ 	.word	0xffffffff


	//   ....[52]....
        /*74dc*/ 	.word	0xffffffff


	//   ....[53]....
        /*74e0*/ 	.word	0xffffffff


	//   ....[54]....
        /*74e4*/ 	.word	0xffffffff


	//   ....[55]....
        /*74e8*/ 	.word	0xffffffff


	//   ....[56]....
        /*74ec*/ 	.word	0xffffffff


	//   ....[57]....
        /*74f0*/ 	.word	0xffffffff


	//   ....[58]....
        /*74f4*/ 	.word	0xffffffff


	//   ....[59]....
        /*74f8*/ 	.word	0xffffffff


	//   ....[60]....
        /*74fc*/ 	.word	0xffffffff


	//   ....[61]....
        /*7500*/ 	.word	0xffffffff


	//   ....[62]....
        /*7504*/ 	.word	0xffffffff


	//   ....[63]....
        /*7508*/ 	.word	0xffffffff


	//   ....[64]....
        /*750c*/ 	.word	0xffffffff


	//   ....[65]....
        /*7510*/ 	.word	0xffffffff


	//   ....[66]....
        /*7514*/ 	.word	0xffffffff


	//   ....[67]....
        /*7518*/ 	.word	0xffffffff


	//   ....[68]....
        /*751c*/ 	.word	0xffffffff


	//   ....[69]....
        /*7520*/ 	.word	0xffffffff


	//   ....[70]....
        /*7524*/ 	.word	0xffffffff


	//   ....[71]....
        /*7528*/ 	.word	0xffffffff


	//   ....[72]....
        /*752c*/ 	.word	0xffffffff


	//   ....[73]....
        /*7530*/ 	.word	0xffffffff


	//   ....[74]....
        /*7534*/ 	.word	0xffffffff


	//   ....[75]....
        /*7538*/ 	.word	0xffffffff


	//   ....[76]....
        /*753c*/ 	.word	0xffffffff


	//   ....[77]....
        /*7540*/ 	.word	0xffffffff


	//   ....[78]....
        /*7544*/ 	.word	0xffffffff


	//   ....[79]....
        /*7548*/ 	.word	0xffffffff


	//   ....[80]....
        /*754c*/ 	.word	0xffffffff


	//   ....[81]....
        /*7550*/ 	.word	0xffffffff


	//   ....[82]....
        /*7554*/ 	.word	0xffffffff


	//   ....[83]....
        /*7558*/ 	.word	0xffffffff


	//   ....[84]....
        /*755c*/ 	.word	0xffffffff


	//   ....[85]....
        /*7560*/ 	.word	0xffffffff


	//   ....[86]....
        /*7564*/ 	.word	0xffffffff


	//   ....[87]....
        /*7568*/ 	.word	0xffffffff


	//   ....[88]....
        /*756c*/ 	.word	0xffffffff


	//   ....[89]....
        /*7570*/ 	.word	0xffffffff


	//   ....[90]....
        /*7574*/ 	.word	0xffffffff


	//   ....[91]....
        /*7578*/ 	.word	0xffffffff


	//   ....[92]....
        /*757c*/ 	.word	0xffffffff


	//   ....[93]....
        /*7580*/ 	.word	0xffffffff


	//   ....[94]....
        /*7584*/ 	.word	0xffffffff


	//   ....[95]....
        /*7588*/ 	.word	0xffffffff


	//   ....[96]....
        /*758c*/ 	.word	0xffffffff


	//   ....[97]....
        /*7590*/ 	.word	0xffffffff


	//   ....[98]....
        /*7594*/ 	.word	0xffffffff


	//   ....[99]....
        /*7598*/ 	.word	0xffffffff


	//   ....[100]....
        /*759c*/ 	.word	0xffffffff


	//   ....[101]....
        /*75a0*/ 	.word	0xffffffff


	//   ....[102]....
        /*75a4*/ 	.word	0xffffffff


	//   ....[103]....
        /*75a8*/ 	.word	0xffffffff


	//   ....[104]....
        /*75ac*/ 	.word	0xffffffff


	//   ....[105]....
        /*75b0*/ 	.word	0xffffffff


	//   ....[106]....
        /*75b4*/ 	.word	0xffffffff


	//   ....[107]....
        /*75b8*/ 	.word	0xffffffff


	//   ....[108]....
        /*75bc*/ 	.word	0xffffffff


	//   ....[109]....
        /*75c0*/ 	.word	0xffffffff


	//   ....[110]....
        /*75c4*/ 	.word	0xffffffff


	//   ....[111]....
        /*75c8*/ 	.word	0xffffffff


	//   ....[112]....
        /*75cc*/ 	.word	0xffffffff


	//   ....[113]....
        /*75d0*/ 	.word	0xffffffff


	//   ....[114]....
        /*75d4*/ 	.word	0xffffffff


	//   ....[115]....
        /*75d8*/ 	.word	0xffffffff


	//   ....[116]....
        /*75dc*/ 	.word	0xffffffff


	//   ....[117]....
        /*75e0*/ 	.word	0x0500000f


	//   ....[118]....
        /*75e4*/ 	.word	0x0500000f


	//   ....[119]....
        /*75e8*/ 	.word	0x0500000f


	//   ....[120]....
        /*75ec*/ 	.word	0x0500000f


	//   ....[121]....
        /*75f0*/ 	.word	0x0500000f


	//   ....[122]....
        /*75f4*/ 	.word	0x0500000f


	//   ....[123]....
        /*75f8*/ 	.word	0x0500000f


	//   ....[124]....
        /*75fc*/ 	.word	0x0500000f


	//   ....[125]....
        /*7600*/ 	.word	0x0500000f


	//   ....[126]....
        /*7604*/ 	.word	0x0500000f


	//   ....[127]....
        /*7608*/ 	.word	0x0500000f


	//   ....[128]....
        /*760c*/ 	.word	0x0500000f


	//   ....[129]....
        /*7610*/ 	.word	0x0500000f


	//   ....[130]....
        /*7614*/ 	.word	0x0500000f


	//   ....[131]....
        /*7618*/ 	.word	0x0500000f


	//   ....[132]....
        /*761c*/ 	.word	0x0500000f


	//   ....[133]....
        /*7620*/ 	.word	0x0500000f


	//   ....[134]....
        /*7624*/ 	.word	0x0500000f


	//   ....[135]....
        /*7628*/ 	.word	0x0500000f


	//   ....[136]....
        /*762c*/ 	.word	0x0500000f


	//   ....[137]....
        /*7630*/ 	.word	0x0500000f


	//   ....[138]....
        /*7634*/ 	.word	0x0500000f


	//   ....[139]....
        /*7638*/ 	.word	0x0500000f


	//   ....[140]....
        /*763c*/ 	.word	0x0500000f


	//   ....[141]....
        /*7640*/ 	.word	0x0500000f


	//   ....[142]....
        /*7644*/ 	.word	0x0500000f


	//   ....[143]....
        /*7648*/ 	.word	0x0500000f


	//   ....[144]....
        /*764c*/ 	.word	0x0500000f


	//   ....[145]....
        /*7650*/ 	.word	0x0500000f


	//   ....[146]....
        /*7654*/ 	.word	0x0500000f


	//   ....[147]....
        /*7658*/ 	.word	0x0500000f


	//   ....[148]....
        /*765c*/ 	.word	0x0500000f


	//   ....[149]....
        /*7660*/ 	.word	0x0500000f


	//   ....[150]....
        /*7664*/ 	.word	0x0500000f


	//   ....[151]....
        /*7668*/ 	.word	0x0500000f


	//   ....[152]....
        /*766c*/ 	.word	0x0500000f


	//   ....[153]....
        /*7670*/ 	.word	0x0500000f


	//   ....[154]....
        /*7674*/ 	.word	0x0500000f


	//   ....[155]....
        /*7678*/ 	.word	0x0500000f


	//   ....[156]....
        /*767c*/ 	.word	0x0500000f


	//   ....[157]....
        /*7680*/ 	.word	0x0500000f


	//   ....[158]....
        /*7684*/ 	.word	0x0500000f


	//   ....[159]....
        /*7688*/ 	.word	0x0500000f


	//   ....[160]....
        /*768c*/ 	.word	0x0500000f


	//   ....[161]....
        /*7690*/ 	.word	0x0500000f


	//   ....[162]....
        /*7694*/ 	.word	0x0500000f


	//   ....[163]....
        /*7698*/ 	.word	0x0500000f


	//   ....[164]....
        /*769c*/ 	.word	0x0500000f


	//   ....[165]....
        /*76a0*/ 	.word	0x0500000f


	//   ....[166]....
        /*76a4*/ 	.word	0x0500000f


	//   ....[167]....
        /*76a8*/ 	.word	0x0500000f


	//   ....[168]....
        /*76ac*/ 	.word	0x0500000f


	//   ....[169]....
        /*76b0*/ 	.word	0x0500000f


	//   ....[170]....
        /*76b4*/ 	.word	0x0500000f


	//   ....[171]....
        /*76b8*/ 	.word	0x0500000f


	//   ....[172]....
        /*76bc*/ 	.word	0x0500000f


	//   ....[173]....
        /*76c0*/ 	.word	0x0500000f


	//   ....[174]....
        /*76c4*/ 	.word	0x0500000f


	//   ....[175]....
        /*76c8*/ 	.word	0x0500000f


	//   ....[176]....
        /*76cc*/ 	.word	0x0500000f


	//   ....[177]....
        /*76d0*/ 	.word	0x0500000f


	//   ....[178]....
        /*76d4*/ 	.word	0x0500000f


	//   ....[179]....
        /*76d8*/ 	.word	0x0500000f


	//   ....[180]....
        /*76dc*/ 	.word	0x0500000f


	//   ....[181]....
        /*76e0*/ 	.word	0x0500000f


	//   ....[182]....
        /*76e4*/ 	.word	0x0500000f


	//   ....[183]....
        /*76e8*/ 	.word	0x0500000f


	//   ....[184]....
        /*76ec*/ 	.word	0x0500000f


	//   ....[185]....
        /*76f0*/ 	.word	0x0500000f


	//   ....[186]....
        /*76f4*/ 	.word	0x0500000f


	//   ....[187]....
        /*76f8*/ 	.word	0x0500000f


	//   ....[188]....
        /*76fc*/ 	.word	0x0500000f


	//   ....[189]....
        /*7700*/ 	.word	0x0500000f


	//   ....[190]....
        /*7704*/ 	.word	0x0500000f


	//   ....[191]....
        /*7708*/ 	.word	0x0500000f


	//   ....[192]....
        /*770c*/ 	.word	0x0500000f


	//   ....[193]....
        /*7710*/ 	.word	0x0500000f


	//   ....[194]....
        /*7714*/ 	.word	0x0500000f


	//   ....[195]....
        /*7718*/ 	.word	0x0500000f


	//   ....[196]....
        /*771c*/ 	.word	0x0500000f


	//   ....[197]....
        /*7720*/ 	.word	0x0500000f


	//   ....[198]....
        /*7724*/ 	.word	0x0500000f


	//   ....[199]....
        /*7728*/ 	.word	0xffffffff


	//   ....[200]....
        /*772c*/ 	.word	0xffffffff


	//   ....[201]....
        /*7730*/ 	.word	0xffffffff


	//   ....[202]....
        /*7734*/ 	.word	0xffffffff


	//   ....[203]....
        /*7738*/ 	.word	0xffffffff


	//   ....[204]....
        /*773c*/ 	.word	0xffffffff


	//----- nvinfo : EIATTR_COOP_GROUP_INSTR_OFFSETS
	.align		4
.L_345:
        /*7740*/ 	.byte	0x04, 0x28
        /*7742*/ 	.short	(.L_347 - .L_346)


	//   ....[0]....
.L_346:
        /*7744*/ 	.word	0x00000080


	//   ....[1]....
        /*7748*/ 	.word	0x00000090


	//   ....[2]....
        /*774c*/ 	.word	0x000002f0


	//   ....[3]....
        /*7750*/ 	.word	0x00000450


	//   ....[4]....
        /*7754*/ 	.word	0x00000570


	//   ....[5]....
        /*7758*/ 	.word	0x000006d0


	//   ....[6]....
        /*775c*/ 	.word	0x00001ba0


	//   ....[7]....
        /*7760*/ 	.word	0x00003c20


	//   ....[8]....
        /*7764*/ 	.word	0x000043c0


	//   ....[9]....
        /*7768*/ 	.word	0x00005970


	//   ....[10]....
        /*776c*/ 	.word	0x00005a00


	//   ....[11]....
        /*7770*/ 	.word	0x00005d80


	//   ....[12]....
        /*7774*/ 	.word	0x00005da0


	//   ....[13]....
        /*7778*/ 	.word	0x0000b8d0


	//   ....[14]....
        /*777c*/ 	.word	0x0000b920


	//   ....[15]....
        /*7780*/ 	.word	0x0000b960


	//   ....[16]....
        /*7784*/ 	.word	0x0000b980


	//   ....[17]....
        /*7788*/ 	.word	0x00025d90


	//   ....[18]....
        /*778c*/ 	.word	0x00026400


	//   ....[19]....
        /*7790*/ 	.word	0x00027360


	//   ....[20]....
        /*7794*/ 	.word	0x00027440


	//   ....[21]....
        /*7798*/ 	.word	0x000275d0


	//   ....[22]....
        /*779c*/ 	.word	0x000275f0


	//   ....[23]....
        /*77a0*/ 	.word	0x0002fad0


	//   ....[24]....
        /*77a4*/ 	.word	0x0002faf0


	//   ....[25]....
        /*77a8*/ 	.word	0x0002fb50


	//   ....[26]....
        /*77ac*/ 	.word	0x0002fb90


	//   ....[27]....
        /*77b0*/ 	.word	0x00030f60


	//   ....[28]....
        /*77b4*/ 	.word	0x00030fa0


	//   ....[29]....
        /*77b8*/ 	.word	0x00031220


	//   ....[30]....
        /*77bc*/ 	.word	0x00031260


	//   ....[31]....
        /*77c0*/ 	.word	0x00031280


	//   ....[32]....
        /*77c4*/ 	.word	0x00031290


	//   ....[33]....
        /*77c8*/ 	.word	0x000320c0


	//   ....[34]....
        /*77cc*/ 	.word	0x000320d0


	//   ....[35]....
        /*77d0*/ 	.word	0x000332b0


	//   ....[36]....
        /*77d4*/ 	.word	0x00034810


	//   ....[37]....
        /*77d8*/ 	.word	0x00034830


	//   ....[38]....
        /*77dc*/ 	.word	0x00034850


	//   ....[39]....
        /*77e0*/ 	.word	0x00034870


	//   ....[40]....
        /*77e4*/ 	.word	0x000348c0


	//   ....[41]....
        /*77e8*/ 	.word	0x000348e0


	//   ....[42]....
        /*77ec*/ 	.word	0x00034930


	//   ....[43]....
        /*77f0*/ 	.word	0x00034950


	//   ....[44]....
        /*77f4*/ 	.word	0x000349a0


	//   ....[45]....
        /*77f8*/ 	.word	0x000349c0


	//   ....[46]....
        /*77fc*/ 	.word	0x00034a10


	//   ....[47]....
        /*7800*/ 	.word	0x00034a30


	//   ....[48]....
        /*7804*/ 	.word	0x00034ff0


	//   ....[49]....
        /*7808*/ 	.word	0x00035040


	//   ....[50]....
        /*780c*/ 	.word	0x00035080


	//   ....[51]....
        /*7810*/ 	.word	0x000350b0


	//   ....[52]....
        /*7814*/ 	.word	0x000350f0


	//   ....[53]....
        /*7818*/ 	.word	0x00035190


	//   ....[54]....
        /*781c*/ 	.word	0x000351c0


	//   ....[55]....
        /*7820*/ 	.word	0x00035260


	//   ....[56]....
        /*7824*/ 	.word	0x00035290


	//   ....[57]....
        /*7828*/ 	.word	0x000352f0


	//   ....[58]....
        /*782c*/ 	.word	0x00035320


	//   ....[59]....
        /*7830*/ 	.word	0x00035370


	//   ....[60]....
        /*7834*/ 	.word	0x000353c0


	//   ....[61]....
        /*7838*/ 	.word	0x00035430


	//   ....[62]....
        /*783c*/ 	.word	0x00035470


	//   ....[63]....
        /*7840*/ 	.word	0x000354a0


	//   ....[64]....
        /*7844*/ 	.word	0x00035ac0


	//   ....[65]....
        /*7848*/ 	.word	0x00035af0


	//   ....[66]....
        /*784c*/ 	.word	0x00035b70


	//   ....[67]....
        /*7850*/ 	.word	0x00035bd0


	//   ....[68]....
        /*7854*/ 	.word	0x00035c10


	//   ....[69]....
        /*7858*/ 	.word	0x00035c40


	//   ....[70]....
        /*785c*/ 	.word	0x00035cf0


	//   ....[71]....
        /*7860*/ 	.word	0x00035d10


	//   ....[72]....
        /*7864*/ 	.word	0x00035dc0


	//   ....[73]....
        /*7868*/ 	.word	0x00035df0


	//   ....[74]....
        /*786c*/ 	.word	0x00035e90


	//   ....[75]....
        /*7870*/ 	.word	0x00035eb0


	//   ....[76]....
        /*7874*/ 	.word	0x00035f50


	//   ....[77]....
        /*7878*/ 	.word	0x00035f80


	//   ....[78]....
        /*787c*/ 	.word	0x00036010


	//   ....[79]....
        /*7880*/ 	.word	0x00036060


	//   ....[80]....
        /*7884*/ 	.word	0x00036420


	//   ....[81]....
        /*7888*/ 	.word	0x00036450


	//   ....[82]....
        /*788c*/ 	.word	0x00036480


	//   ....[83]....
        /*7890*/ 	.word	0x000364b0


	//   ....[84]....
        /*7894*/ 	.word	0x000364e0


	//   ....[85]....
        /*7898*/ 	.word	0x00036570


	//   ....[86]....
        /*789c*/ 	.word	0x000365b0


	//   ....[87]....
        /*78a0*/ 	.word	0x000365e0


	//   ....[88]....
        /*78a4*/ 	.word	0x00036670


	//   ....[89]....
        /*78a8*/ 	.word	0x000366a0


	//   ....[90]....
        /*78ac*/ 	.word	0x000366b0


	//   ....[91]....
        /*78b0*/ 	.word	0x00036740


	//   ....[92]....
        /*78b4*/ 	.word	0x00036f20


	//   ....[93]....
        /*78b8*/ 	.word	0x00036f40


	//   ....[94]....
        /*78bc*/ 	.word	0x00036f50


	//   ....[95]....
        /*78c0*/ 	.word	0x00036f60


	//   ....[96]....
        /*78c4*/ 	.word	0x00036f80


	//   ....[97]....
        /*78c8*/ 	.word	0x00036fa0


	//   ....[98]....
        /*78cc*/ 	.word	0x00036fd0


	//   ....[99]....
        /*78d0*/ 	.word	0x00037010


	//   ....[100]....
        /*78d4*/ 	.word	0x00037030


	//   ....[101]....
        /*78d8*/ 	.word	0x00037060


	//   ....[102]....
        /*78dc*/ 	.word	0x00037080


	//   ....[103]....
        /*78e0*/ 	.word	0x000370b0


	//   ....[104]....
        /*78e4*/ 	.word	0x00037410


	//   ....[105]....
        /*78e8*/ 	.word	0x00037430


	//   ....[106]....
        /*78ec*/ 	.word	0x00037440


	//   ....[107]....
        /*78f0*/ 	.word	0x00037450


	//   ....[108]....
        /*78f4*/ 	.word	0x00037460


	//   ....[109]....
        /*78f8*/ 	.word	0x00037480


	//   ....[110]....
        /*78fc*/ 	.word	0x000374f0


	//   ....[111]....
        /*7900*/ 	.word	0x00037510


	//   ....[112]....
        /*7904*/ 	.word	0x00037570


	//   ....[113]....
        /*7908*/ 	.word	0x00037580


	//   ....[114]....
        /*790c*/ 	.word	0x00037600


	//   ....[115]....
        /*7910*/ 	.word	0x00037670


	//   ....[116]....
        /*7914*/ 	.word	0x000379a0


	//   ....[117]....
        /*7918*/ 	.word	0x00037ee0


	//   ....[118]....
        /*791c*/ 	.word	0x00037fd0


	//   ....[119]....
        /*7920*/ 	.word	0x00038070


	//   ....[120]....
        /*7924*/ 	.word	0x000380d0


	//   ....[121]....
        /*7928*/ 	.word	0x00038190


	//   ....[122]....
        /*792c*/ 	.word	0x000381f0


	//   ....[123]....
        /*7930*/ 	.word	0x000382b0


	//   ....[124]....
        /*7934*/ 	.word	0x00038310


	//   ....[125]....
        /*7938*/ 	.word	0x000383d0


	//   ....[126]....
        /*793c*/ 	.word	0x00038430


	//   ....[127]....
        /*7940*/ 	.word	0x000384f0


	//   ....[128]....
        /*7944*/ 	.word	0x00038550


	//   ....[129]....
        /*7948*/ 	.word	0x000385f0


	//   ....[130]....
        /*794c*/ 	.word	0x00038690


	//   ....[131]....
        /*7950*/ 	.word	0x000386f0


	//   ....[132]....
        /*7954*/ 	.word	0x000387a0


	//   ....[133]....
        /*7958*/ 	.word	0x00038880


	//   ....[134]....
        /*795c*/ 	.word	0x000389a0


	//   ....[135]....
        /*7960*/ 	.word	0x00038a00


	//   ....[136]....
        /*7964*/ 	.word	0x00038b10


	//   ....[137]....
        /*7968*/ 	.word	0x00038b70


	//   ....[138]....
        /*796c*/ 	.word	0x00038c90


	//   ....[139]....
        /*7970*/ 	.word	0x00038cf0


	//   ....[140]....
        /*7974*/ 	.word	0x00038e10


	//   ....[141]....
        /*7978*/ 	.word	0x00038e70


	//   ....[142]....
        /*797c*/ 	.word	0x00038f60


	//   ....[143]....
        /*7980*/ 	.word	0x00038fd0


	//   ....[144]....
        /*7984*/ 	.word	0x00039030


	//   ....[145]....
        /*7988*/ 	.word	0x000390f0


	//   ....[146]....
        /*798c*/ 	.word	0x00039180


	//   ....[147]....
        /*7990*/ 	.word	0x00039220


	//   ....[148]....
        /*7994*/ 	.word	0x000392b0


	//   ....[149]....
        /*7998*/ 	.word	0x00039380


	//   ....[150]....
        /*799c*/ 	.word	0x000394b0


	//   ....[151]....
        /*79a0*/ 	.word	0x00039500


	//   ....[152]....
        /*79a4*/ 	.word	0x00039570


	//   ....[153]....
        /*79a8*/ 	.word	0x00039660


	//   ....[154]....
        /*79ac*/ 	.word	0x00039790


	//   ....[155]....
        /*79b0*/ 	.word	0x000397e0


	//   ....[156]....
        /*79b4*/ 	.word	0x00039850


	//   ....[157]....
        /*79b8*/ 	.word	0x00039940


	//   ....[158]....
        /*79bc*/ 	.word	0x00039a70


	//   ....[159]....
        /*79c0*/ 	.word	0x00039ac0


	//   ....[160]....
        /*79c4*/ 	.word	0x00039b30


	//   ....[161]....
        /*79c8*/ 	.word	0x00039c10


	//   ....[162]....
        /*79cc*/ 	.word	0x00039d60


	//   ....[163]....
        /*79d0*/ 	.word	0x00039e40


	//   ....[164]....
        /*79d4*/ 	.word	0x00039eb0


	//   ....[165]....
        /*79d8*/ 	.word	0x00039f70


	//   ....[166]....
        /*79dc*/ 	.word	0x0003a050


	//   ....[167]....
        /*79e0*/ 	.word	0x0003a110


	//   ....[168]....
        /*79e4*/ 	.word	0x0003a1f0


	//   ....[169]....
        /*79e8*/ 	.word	0x0003a2b0


	//   ....[170]....
        /*79ec*/ 	.word	0x0003a390


	//   ....[171]....
        /*79f0*/ 	.word	0x0003a450


	//   ....[172]....
        /*79f4*/ 	.word	0x0003a530


	//   ....[173]....
        /*79f8*/ 	.word	0x0003a600


	//   ....[174]....
        /*79fc*/ 	.word	0x0003a760


	//   ....[175]....
        /*7a00*/ 	.word	0x0003a800


	//   ....[176]....
        /*7a04*/ 	.word	0x0003a860


	//   ....[177]....
        /*7a08*/ 	.word	0x0003a900


	//   ....[178]....
        /*7a0c*/ 	.word	0x0003a960


	//   ....[179]....
        /*7a10*/ 	.word	0x0003aa00


	//   ....[180]....
        /*7a14*/ 	.word	0x0003aa60


	//   ....[181]....
        /*7a18*/ 	.word	0x0003ab00


	//   ....[182]....
        /*7a1c*/ 	.word	0x0003ab60


	//   ....[183]....
        /*7a20*/ 	.word	0x0003ac00


	//   ....[184]....
        /*7a24*/ 	.word	0x0003ac60


	//   ....[185]....
        /*7a28*/ 	.word	0x0003ad00


	//   ....[186]....
        /*7a2c*/ 	.word	0x0003ade0


	//   ....[187]....
        /*7a30*/ 	.word	0x0003ae80


	//   ....[188]....
        /*7a34*/ 	.word	0x0003aef0


	//   ....[189]....
        /*7a38*/ 	.word	0x0003afc0


	//   ....[190]....
        /*7a3c*/ 	.word	0x0003b020


	//   ....[191]....
        /*7a40*/ 	.word	0x0003b0f0


	//   ....[192]....
        /*7a44*/ 	.word	0x0003b150


	//   ....[193]....
        /*7a48*/ 	.word	0x0003b220


	//   ....[194]....
        /*7a4c*/ 	.word	0x0003b280


	//   ....[195]....
        /*7a50*/ 	.word	0x0003b350


	//   ....[196]....
        /*7a54*/ 	.word	0x0003b3b0


	//   ....[197]....
        /*7a58*/ 	.word	0x0003b480


	//   ....[198]....
        /*7a5c*/ 	.word	0x0003b590


	//   ....[199]....
        /*7a60*/ 	.word	0x0003db00


	//   ....[200]....
        /*7a64*/ 	.word	0x0003e2c0


	//   ....[201]....
        /*7a68*/ 	.word	0x0003f560


	//   ....[202]....
        /*7a6c*/ 	.word	0x0003f5c0


	//   ....[203]....
        /*7a70*/ 	.word	0x0003f620


	//   ....[204]....
        /*7a74*/ 	.word	0x0003f640


	//----- nvinfo : EIATTR_REG_RECONFIG
	.align		4
.L_347:
        /*7a78*/ 	.byte	0x01, 0x54
	.zero		2


	//----- nvinfo : EIATTR_SYSCALL_OFFSETS
	.align		4
        /*7a7c*/ 	.byte	0x04, 0x46
        /*7a7e*/ 	.short	(.L_349 - .L_348)


	//   ....[0]....
.L_348:
        /*7a80*/ 	.word	0x00001ef0


	//   ....[1]....
        /*7a84*/ 	.word	0x00033e70


	//   ....[2]....
        /*7a88*/ 	.word	0x00033fb0


	//   ....[3]....
        /*7a8c*/ 	.word	0x000340a0


	//   ....[4]....
        /*7a90*/ 	.word	0x00034ca0


	//   ....[5]....
        /*7a94*/ 	.word	0x00035780


	//----- nvinfo : EIATTR_MBARRIER_INSTR_OFFSETS
	.align		4
.L_349:
        /*7a98*/ 	.byte	0x04, 0x39
        /*7a9a*/ 	.short	(.L_351 - .L_350)


	//   ....[0]....
.L_350:
        /*7a9c*/ 	.word	0x00000190
        /*7aa0*/ 	.word	0x000000ff
        /*7aa4*/ 	.word	0x00032400
        /*7aa8*/ 	.short	0x0100
        /*7aaa*/ 	.byte	0x08
	.zero		1


	//   ....[1]....
        /*7aac*/ 	.word	0x000001a0
        /*7ab0*/ 	.word	0x000000ff
        /*7ab4*/ 	.word	0x00032410
        /*7ab8*/ 	.short	0x0100
        /*7aba*/ 	.byte	0x08
	.zero		1


	//   ....[2]....
        /*7abc*/ 	.word	0x000001b0
        /*7ac0*/ 	.word	0x000000ff
        /*7ac4*/ 	.word	0x00032420
        /*7ac8*/ 	.short	0x0100
        /*7aca*/ 	.byte	0x08
	.zero		1


	//   ....[3]....
        /*7acc*/ 	.word	0x000002a0
        /*7ad0*/ 	.word	0x000000ff
        /*7ad4*/ 	.word	0x00032430
        /*7ad8*/ 	.short	0x0100
        /*7ada*/ 	.byte	0x08
	.zero		1


	//   ....[4]....
        /*7adc*/ 	.word	0x000002b0
        /*7ae0*/ 	.word	0x000000ff
        /*7ae4*/ 	.word	0x00032440
        /*7ae8*/ 	.short	0x0100
        /*7aea*/ 	.byte	0x08
	.zero		1


	//   ....[5]....
        /*7aec*/ 	.word	0x000002c0
        /*7af0*/ 	.word	0x000000ff
        /*7af4*/ 	.word	0x00032438
        /*7af8*/ 	.short	0x0100
        /*7afa*/ 	.byte	0x08
	.zero		1


	//   ....[6]....
        /*7afc*/ 	.word	0x000002d0
        /*7b00*/ 	.word	0x000000ff
        /*7b04*/ 	.word	0x00032448
        /*7b08*/ 	.short	0x0100
        /*7b0a*/ 	.byte	0x08
	.zero		1


	//   ....[7]....
        /*7b0c*/ 	.word	0x00000400
        /*7b10*/ 	.word	0x000000ff
        /*7b14*/ 	.word	0x00032450
        /*7b18*/ 	.short	0x0100
        /*7b1a*/ 	.byte	0x08
	.zero		1


	//   ....[8]....
        /*7b1c*/ 	.word	0x00000410
        /*7b20*/ 	.word	0x000000ff
        /*7b24*/ 	.word	0x00032460
        /*7b28*/ 	.short	0x0100
        /*7b2a*/ 	.byte	0x08
	.zero		1


	//   ....[9]....
        /*7b2c*/ 	.word	0x00000420
        /*7b30*/ 	.word	0x000000ff
        /*7b34*/ 	.word	0x00032458
        /*7b38*/ 	.short	0x0100
        /*7b3a*/ 	.byte	0x08
	.zero		1


	//   ....[10]....
        /*7b3c*/ 	.word	0x00000430
        /*7b40*/ 	.word	0x000000ff
        /*7b44*/ 	.word	0x00032468
        /*7b48*/ 	.short	0x0100
        /*7b4a*/ 	.byte	0x08
	.zero		1


	//   ....[11]....
        /*7b4c*/ 	.word	0x00000520
        /*7b50*/ 	.word	0x000000ff
        /*7b54*/ 	.word	0x00032470
        /*7b58*/ 	.short	0x0100
        /*7b5a*/ 	.byte	0x06
	.zero		1


	//   ....[12]....
        /*7b5c*/ 	.word	0x00000530
        /*7b60*/ 	.word	0x000000ff
        /*7b64*/ 	.word	0x00032480
        /*7b68*/ 	.short	0x0100
        /*7b6a*/ 	.byte	0x06
	.zero		1


	//   ....[13]....
        /*7b6c*/ 	.word	0x00000540
        /*7b70*/ 	.word	0x000000ff
        /*7b74*/ 	.word	0x00032478
        /*7b78*/ 	.short	0x0100
        /*7b7a*/ 	.byte	0x06
	.zero		1


	//   ....[14]....
        /*7b7c*/ 	.word	0x00000550
        /*7b80*/ 	.word	0x000000ff
        /*7b84*/ 	.word	0x00032488
        /*7b88*/ 	.short	0x0100
        /*7b8a*/ 	.byte	0x06
	.zero		1


	//   ....[15]....
        /*7b8c*/ 	.word	0x00000680
        /*7b90*/ 	.word	0x000000ff
        /*7b94*/ 	.word	0x00032490
        /*7b98*/ 	.short	0x0100
        /*7b9a*/ 	.byte	0x08
	.zero		1


	//   ....[16]....
        /*7b9c*/ 	.word	0x00000690
        /*7ba0*/ 	.word	0x000000ff
        /*7ba4*/ 	.word	0x000324a0
        /*7ba8*/ 	.short	0x0100
        /*7baa*/ 	.byte	0x08
	.zero		1


	//   ....[17]....
        /*7bac*/ 	.word	0x000006a0
        /*7bb0*/ 	.word	0x000000ff
        /*7bb4*/ 	.word	0x00032498
        /*7bb8*/ 	.short	0x0100
        /*7bba*/ 	.byte	0x08
	.zero		1


	//   ....[18]....
        /*7bbc*/ 	.word	0x000006b0
        /*7bc0*/ 	.word	0x000000ff
        /*7bc4*/ 	.word	0x000324a8
        /*7bc8*/ 	.short	0x0100
        /*7bca*/ 	.byte	0x08
	.zero		1


	//   ....[19]....
        /*7bcc*/ 	.word	0x000007f0
        /*7bd0*/ 	.word	0x000000ff
        /*7bd4*/ 	.word	0x000324b0
        /*7bd8*/ 	.short	0x0100
        /*7bda*/ 	.byte	0x08
	.zero		1


	//   ....[20]....
        /*7bdc*/ 	.word	0x00000800
        /*7be0*/ 	.word	0x000000ff
        /*7be4*/ 	.word	0x000324c0
        /*7be8*/ 	.short	0x0100
        /*7bea*/ 	.byte	0x08
	.zero		1


	//   ....[21]....
        /*7bec*/ 	.word	0x00000810
        /*7bf0*/ 	.word	0x000000ff
        /*7bf4*/ 	.word	0x000324b8
        /*7bf8*/ 	.short	0x0100
        /*7bfa*/ 	.byte	0x08
	.zero		1


	//   ....[22]....
        /*7bfc*/ 	.word	0x00000820
        /*7c00*/ 	.word	0x000000ff
        /*7c04*/ 	.word	0x000324c8
        /*7c08*/ 	.short	0x0100
        /*7c0a*/ 	.byte	0x08
	.zero		1


	//   ....[23]....
        /*7c0c*/ 	.word	0x00002210
        /*7c10*/ 	.word	0x00000012
        /*7c14*/ 	.word	0x00032400
        /*7c18*/ 	.short	0x010a
        /*7c1a*/ 	.byte	0x3f
	.zero		1


	//   ....[24]....
        /*7c1c*/ 	.word	0x000025f0
        /*7c20*/ 	.word	0x0000000a
        /*7c24*/ 	.word	0x00000000
        /*7c28*/ 	.short	0x010a
        /*7c2a*/ 	.byte	0x3f
	.zero		1


	//   ....[25]....
        /*7c2c*/ 	.word	0x00002650
        /*7c30*/ 	.word	0x0000000a
        /*7c34*/ 	.word	0x00000000
        /*7c38*/ 	.short	0x010a
        /*7c3a*/ 	.byte	0x3f
	.zero		1


	//   ....[26]....
        /*7c3c*/ 	.word	0x00002a00
        /*7c40*/ 	.word	0x00000012
        /*7c44*/ 	.word	0x00032410
        /*7c48*/ 	.short	0x010a
        /*7c4a*/ 	.byte	0x3f
	.zero		1


	//   ....[27]....
        /*7c4c*/ 	.word	0x00002b00
        /*7c50*/ 	.word	0x0000000a
        /*7c54*/ 	.word	0x00000000
        /*7c58*/ 	.short	0x010a
        /*7c5a*/ 	.byte	0x3f
	.zero		1


	//   ....[28]....
        /*7c5c*/ 	.word	0x00002b60
        /*7c60*/ 	.word	0x0000000a
        /*7c64*/ 	.word	0x00000000
        /*7c68*/ 	.short	0x010a
        /*7c6a*/ 	.byte	0x3f
	.zero		1


	//   ....[29]....
        /*7c6c*/ 	.word	0x000038b0
        /*7c70*/ 	.word	0x00000000
        /*7c74*/ 	.word	0x00000000
        /*7c78*/ 	.short	0x0101
        /*7c7a*/ 	.byte	0x3f
	.zero		1


	//   ....[30]....
        /*7c7c*/ 	.word	0x00009090
        /*7c80*/ 	.word	0x00000000
        /*7c84*/ 	.word	0x00000000
        /*7c88*/ 	.short	0x0101
        /*7c8a*/ 	.byte	0x3f
	.zero		1


	//   ....[31]....
        /*7c8c*/ 	.word	0x00009830
        /*7c90*/ 	.word	0x00000002
        /*7c94*/ 	.word	0x00000000
        /*7c98*/ 	.short	0x010a
        /*7c9a*/ 	.byte	0x3f
	.zero		1


	//   ....[32]....
        /*7c9c*/ 	.word	0x000098d0
        /*7ca0*/ 	.word	0x00000008
        /*7ca4*/ 	.word	0x00000000
        /*7ca8*/ 	.short	0x010a
        /*7caa*/ 	.byte	0x3f
	.zero		1


	//   ....[33]....
        /*7cac*/ 	.word	0x00009ce0
        /*7cb0*/ 	.word	0x00000000
        /*7cb4*/ 	.word	0x00000000
        /*7cb8*/ 	.short	0x010a
        /*7cba*/ 	.byte	0x3f
	.zero		1


	//   ....[34]....
        /*7cbc*/ 	.word	0x00009db0
        /*7cc0*/ 	.word	0x0000000e
        /*7cc4*/ 	.word	0x00000000
        /*7cc8*/ 	.short	0x010a
        /*7cca*/ 	.byte	0x3f
	.zero		1


	//   ....[35]....
        /*7ccc*/ 	.word	0x0000ab80
        /*7cd0*/ 	.word	0x00000000
        /*7cd4*/ 	.word	0x00000000
        /*7cd8*/ 	.short	0x0101
        /*7cda*/ 	.byte	0x3f
	.zero		1


	//   ....[36]....
        /*7cdc*/ 	.word	0x000243e0
        /*7ce0*/ 	.word	0x00000003
        /*7ce4*/ 	.word	0x00000000
        /*7ce8*/ 	.short	0x0101
        /*7cea*/ 	.byte	0x3f
	.zero		1


	//   ....[37]....
        /*7cec*/ 	.word	0x000245d0
        /*7cf0*/ 	.word	0x00000003
        /*7cf4*/ 	.word	0x00000000
        /*7cf8*/ 	.short	0x010a
        /*7cfa*/ 	.byte	0x3f
	.zero		1


	//   ....[38]....
        /*7cfc*/ 	.word	0x000246d0
        /*7d00*/ 	.word	0x00000000
        /*7d04*/ 	.word	0x00000000
        /*7d08*/ 	.short	0x010a
        /*7d0a*/ 	.byte	0x3f
	.zero		1


	//   ....[39]....
        /*7d0c*/ 	.word	0x00024b00
        /*7d10*/ 	.word	0x00000000
        /*7d14*/ 	.word	0x00000000
        /*7d18*/ 	.short	0x010a
        /*7d1a*/ 	.byte	0x3f
	.zero		1


	//   ....[40]....
        /*7d1c*/ 	.word	0x00024c00
        /*7d20*/ 	.word	0x00000002
        /*7d24*/ 	.word	0x00000000
        /*7d28*/ 	.short	0x010a
        /*7d2a*/ 	.byte	0x3f
	.zero		1


	//   ....[41]....
        /*7d2c*/ 	.word	0x00025950
        /*7d30*/ 	.word	0x00000003
        /*7d34*/ 	.word	0x00000000
        /*7d38*/ 	.short	0x0101
        /*7d3a*/ 	.byte	0x3f
	.zero		1


	//   ....[42]....
        /*7d3c*/ 	.word	0x0002f690
        /*7d40*/ 	.word	0x00000003
        /*7d44*/ 	.word	0x00000000
        /*7d48*/ 	.short	0x0101
        /*7d4a*/ 	.byte	0x3f
	.zero		1


	//   ....[43]....
        /*7d4c*/ 	.word	0x00030b10
        /*7d50*/ 	.word	0x000000ff
        /*7d54*/ 	.word	0x00000000
        /*7d58*/ 	.short	0x0101
        /*7d5a*/ 	.byte	0x04
	.zero		1


	//   ....[44]....
        /*7d5c*/ 	.word	0x000345a0
        /*7d60*/ 	.word	0x000000ff
        /*7d64*/ 	.word	0x00032440
        /*7d68*/ 	.short	0x010a
        /*7d6a*/ 	.byte	0x2e
	.zero		1


	//   ....[45]....
        /*7d6c*/ 	.word	0x00034ad0
        /*7d70*/ 	.word	0x000000ff
        /*7d74*/ 	.word	0x00032430
        /*7d78*/ 	.short	0x0107
        /*7d7a*/ 	.byte	0x2e
	.zero		1


	//   ....[46]....
        /*7d7c*/ 	.word	0x00034b40
        /*7d80*/ 	.word	0x000000ff
        /*7d84*/ 	.word	0x00032430
        /*7d88*/ 	.short	0x0101
        /*7d8a*/ 	.byte	0x2e
	.zero		1


	//   ....[47]....
        /*7d8c*/ 	.word	0x00035600
        /*7d90*/ 	.word	0x000000ff
        /*7d94*/ 	.word	0x00032400
        /*7d98*/ 	.short	0x0107
        /*7d9a*/ 	.byte	0x2e
	.zero		1


	//   ....[48]....
        /*7d9c*/ 	.word	0x00035650
        /*7da0*/ 	.word	0x000000ff
        /*7da4*/ 	.word	0x00032400
        /*7da8*/ 	.short	0x0101
        /*7daa*/ 	.byte	0x2e
	.zero		1


	//   ....[49]....
        /*7dac*/ 	.word	0x00036150
        /*7db0*/ 	.word	0x000000ff
        /*7db4*/ 	.word	0x00032410
        /*7db8*/ 	.short	0x0107
        /*7dba*/ 	.byte	0x2e
	.zero		1


	//   ....[50]....
        /*7dbc*/ 	.word	0x000361b0
        /*7dc0*/ 	.word	0x000000ff
        /*7dc4*/ 	.word	0x00032410
        /*7dc8*/ 	.short	0x0101
        /*7dca*/ 	.byte	0x2e
	.zero		1


	//   ....[51]....
        /*7dcc*/ 	.word	0x000361c0
        /*7dd0*/ 	.word	0x000000ff
        /*7dd4*/ 	.word	0x00032420
        /*7dd8*/ 	.short	0x010a
        /*7dda*/ 	.byte	0x2e
	.zero		1


	//   ....[52]....
        /*7ddc*/ 	.word	0x00036210
        /*7de0*/ 	.word	0x000000ff
        /*7de4*/ 	.word	0x00032460
        /*7de8*/ 	.short	0x010a
        /*7dea*/ 	.byte	0x2e
	.zero		1


	//   ....[53]....
        /*7dec*/ 	.word	0x00036940
        /*7df0*/ 	.word	0x000000ff
        /*7df4*/ 	.word	0x00032450
        /*7df8*/ 	.short	0x0107
        /*7dfa*/ 	.byte	0x2e
	.zero		1


	//   ....[54]....
        /*7dfc*/ 	.word	0x000369c0
        /*7e00*/ 	.word	0x000000ff
        /*7e04*/ 	.word	0x00032450
        /*7e08*/ 	.short	0x0101
        /*7e0a*/ 	.byte	0x2e
	.zero		1


	//   ....[55]....
        /*7e0c*/ 	.word	0x00036d20
        /*7e10*/ 	.word	0x00000013
        /*7e14*/ 	.word	0x00032440
        /*7e18*/ 	.short	0x010a
        /*7e1a*/ 	.byte	0x3f
	.zero		1


	//   ....[56]....
        /*7e1c*/ 	.word	0x00037150
        /*7e20*/ 	.word	0x00000013
        /*7e24*/ 	.word	0x00032430
        /*7e28*/ 	.short	0x0107
        /*7e2a*/ 	.byte	0x3f
	.zero		1


	//   ....[57]....
        /*7e2c*/ 	.word	0x00037200
        /*7e30*/ 	.word	0x00000013
        /*7e34*/ 	.word	0x00032430
        /*7e38*/ 	.short	0x0101
        /*7e3a*/ 	.byte	0x3f
	.zero		1


	//   ....[58]....
        /*7e3c*/ 	.word	0x00037230
        /*7e40*/ 	.word	0x00000013
        /*7e44*/ 	.word	0x00032460
        /*7e48*/ 	.short	0x010a
        /*7e4a*/ 	.byte	0x3f
	.zero		1


	//   ....[59]....
        /*7e4c*/ 	.word	0x00037770
        /*7e50*/ 	.word	0x00000013
        /*7e54*/ 	.word	0x00032450
        /*7e58*/ 	.short	0x0107
        /*7e5a*/ 	.byte	0x3f
	.zero		1


	//   ....[60]....
        /*7e5c*/ 	.word	0x00037830
        /*7e60*/ 	.word	0x00000013
        /*7e64*/ 	.word	0x00032450
        /*7e68*/ 	.short	0x0101
        /*7e6a*/ 	.byte	0x3f
	.zero		1


	//   ....[61]....
        /*7e6c*/ 	.word	0x00037920
        /*7e70*/ 	.word	0x00000004
        /*7e74*/ 	.word	0x00032420
        /*7e78*/ 	.short	0x010a
        /*7e7a*/ 	.byte	0x3f
	.zero		1


	//   ....[62]....
        /*7e7c*/ 	.word	0x00037a90
        /*7e80*/ 	.word	0x00000005
        /*7e84*/ 	.word	0x00032440
        /*7e88*/ 	.short	0x010a
        /*7e8a*/ 	.byte	0x3f
	.zero		1


	//   ....[63]....
        /*7e8c*/ 	.word	0x00037b30
        /*7e90*/ 	.word	0x00000011
        /*7e94*/ 	.word	0x00032440
        /*7e98*/ 	.short	0x010a
        /*7e9a*/ 	.byte	0x3f
	.zero		1


	//   ....[64]....
        /*7e9c*/ 	.word	0x00037b70
        /*7ea0*/ 	.word	0x00000005
        /*7ea4*/ 	.word	0x00032460
        /*7ea8*/ 	.short	0x010a
        /*7eaa*/ 	.byte	0x3f
	.zero		1


	//   ....[65]....
        /*7eac*/ 	.word	0x00037bb0
        /*7eb0*/ 	.word	0x00000011
        /*7eb4*/ 	.word	0x00032460
        /*7eb8*/ 	.short	0x010a
        /*7eba*/ 	.byte	0x3f
	.zero		1


	//   ....[66]....
        /*7ebc*/ 	.word	0x00037c10
        /*7ec0*/ 	.word	0x00000012
        /*7ec4*/ 	.word	0x00032400
        /*7ec8*/ 	.short	0x010a
        /*7eca*/ 	.byte	0x3f
	.zero		1


	//   ....[67]....
        /*7ecc*/ 	.word	0x00037c60
        /*7ed0*/ 	.word	0x0000000a
        /*7ed4*/ 	.word	0x00000000
        /*7ed8*/ 	.short	0x010a
        /*7eda*/ 	.byte	0x3f
	.zero		1


	//   ....[68]....
        /*7edc*/ 	.word	0x00037cb0
        /*7ee0*/ 	.word	0x00000012
        /*7ee4*/ 	.word	0x00032410
        /*7ee8*/ 	.short	0x010a
        /*7eea*/ 	.byte	0x3f
	.zero		1


	//   ....[69]....
        /*7eec*/ 	.word	0x00037d00
        /*7ef0*/ 	.word	0x0000000a
        /*7ef4*/ 	.word	0x00000000
        /*7ef8*/ 	.short	0x010a
        /*7efa*/ 	.byte	0x3f
	.zero		1


	//   ....[70]....
        /*7efc*/ 	.word	0x00037d50
        /*7f00*/ 	.word	0x00000008
        /*7f04*/ 	.word	0x00000000
        /*7f08*/ 	.short	0x010a
        /*7f0a*/ 	.byte	0x3f
	.zero		1


	//   ....[71]....
        /*7f0c*/ 	.word	0x00037da0
        /*7f10*/ 	.word	0x0000000e
        /*7f14*/ 	.word	0x00000000
        /*7f18*/ 	.short	0x010a
        /*7f1a*/ 	.byte	0x3f
	.zero		1


	//   ....[72]....
        /*7f1c*/ 	.word	0x00037df0
        /*7f20*/ 	.word	0x00000000
        /*7f24*/ 	.word	0x00000000
        /*7f28*/ 	.short	0x010a
        /*7f2a*/ 	.byte	0x3f
	.zero		1


	//   ....[73]....
        /*7f2c*/ 	.word	0x00037e40
        /*7f30*/ 	.word	0x00000002
        /*7f34*/ 	.word	0x00000000
        /*7f38*/ 	.short	0x010a
        /*7f3a*/ 	.byte	0x3f
	.zero		1


	//   ....[74]....
        /*7f3c*/ 	.word	0x00037f20
        /*7f40*/ 	.word	0x00000003
        /*7f44*/ 	.word	0x00032440
        /*7f48*/ 	.short	0x010a
        /*7f4a*/ 	.byte	0x3f
	.zero		1


	//   ....[75]....
        /*7f4c*/ 	.word	0x00039c50
        /*7f50*/ 	.word	0x00000003
        /*7f54*/ 	.word	0x00032420
        /*7f58*/ 	.short	0x010a
        /*7f5a*/ 	.byte	0x3f
	.zero		1


	//   ....[76]....
        /*7f5c*/ 	.word	0x00039cb0
        /*7f60*/ 	.word	0x00000003
        /*7f64*/ 	.word	0x00032460
        /*7f68*/ 	.short	0x010a
        /*7f6a*/ 	.byte	0x3f
	.zero		1


	//   ....[77]....
        /*7f6c*/ 	.word	0x0003a6b0
        /*7f70*/ 	.word	0x00000013
        /*7f74*/ 	.word	0x00032440
        /*7f78*/ 	.short	0x010a
        /*7f7a*/ 	.byte	0x3f
	.zero		1


	//   ....[78]....
        /*7f7c*/ 	.word	0x0003ad30
        /*7f80*/ 	.word	0x00000013
        /*7f84*/ 	.word	0x00032460
        /*7f88*/ 	.short	0x010a
        /*7f8a*/ 	.byte	0x3f
	.zero		1


	//   ....[79]....
        /*7f8c*/ 	.word	0x0003b4b0
        /*7f90*/ 	.word	0x00000004
        /*7f94*/ 	.word	0x00032420
        /*7f98*/ 	.short	0x010a
        /*7f9a*/ 	.byte	0x3f
	.zero		1


	//   ....[80]....
        /*7f9c*/ 	.word	0x0003b650
        /*7fa0*/ 	.word	0x00000005
        /*7fa4*/ 	.word	0x00032440
        /*7fa8*/ 	.short	0x010a
        /*7faa*/ 	.byte	0x3f
	.zero		1


	//   ....[81]....
        /*7fac*/ 	.word	0x0003b6a0
        /*7fb0*/ 	.word	0x00000011
        /*7fb4*/ 	.word	0x00032440
        /*7fb8*/ 	.short	0x010a
        /*7fba*/ 	.byte	0x3f
	.zero		1


	//   ....[82]....
        /*7fbc*/ 	.word	0x0003b6f0
        /*7fc0*/ 	.word	0x00000005
        /*7fc4*/ 	.word	0x00032460
        /*7fc8*/ 	.short	0x010a
        /*7fca*/ 	.byte	0x3f
	.zero		1


	//   ....[83]....
        /*7fcc*/ 	.word	0x0003bab0
        /*7fd0*/ 	.word	0x00000000
        /*7fd4*/ 	.word	0x00000000
        /*7fd8*/ 	.short	0x010a
        /*7fda*/ 	.byte	0x3f
	.zero		1


	//   ....[84]....
        /*7fdc*/ 	.word	0x0003bbf0
        /*7fe0*/ 	.word	0x0000000a
        /*7fe4*/ 	.word	0x00000000
        /*7fe8*/ 	.short	0x010a
        /*7fea*/ 	.byte	0x3f
	.zero		1


	//   ....[85]....
        /*7fec*/ 	.word	0x0003c250
        /*7ff0*/ 	.word	0x00000000
        /*7ff4*/ 	.word	0x00000000
        /*7ff8*/ 	.short	0x010a
        /*7ffa*/ 	.byte	0x3f
	.zero		1


	//   ....[86]....
        /*7ffc*/ 	.word	0x0003c390
        /*8000*/ 	.word	0x0000000a
        /*8004*/ 	.word	0x00000000
        /*8008*/ 	.short	0x010a
        /*800a*/ 	.byte	0x3f
	.zero		1


	//   ....[87]....
        /*800c*/ 	.word	0x0003d590
        /*8010*/ 	.word	0x00000000
        /*8014*/ 	.word	0x00000000
        /*8018*/ 	.short	0x0101
        /*801a*/ 	.byte	0x3f
	.zero		1


	//   ....[88]....
        /*801c*/ 	.word	0x00057330
        /*8020*/ 	.word	0x00000000
        /*8024*/ 	.word	0x00000000
        /*8028*/ 	.short	0x0101
        /*802a*/ 	.byte	0x3f
	.zero		1


	//   ....[89]....
        /*802c*/ 	.word	0x00057350
        /*8030*/ 	.word	0x0000000a
        /*8034*/ 	.word	0x00000000
        /*8038*/ 	.short	0x010a
        /*803a*/ 	.byte	0x3f
	.zero		1


	//   ....[90]....
        /*803c*/ 	.word	0x000573a0
        /*8040*/ 	.word	0x0000000a
        /*8044*/ 	.word	0x00000000
        /*8048*/ 	.short	0x010a
        /*804a*/ 	.byte	0x3f
	.zero		1


	//----- nvinfo : EIATTR_NUM_MBARRIERS
	.align		4
.L_351:
        /*804c*/ 	.byte	0x03, 0x38
        /*804e*/ 	.short	0x0017


	//----- nvinfo : EIATTR_EXIT_INSTR_OFFSETS
	.align		4
        /*8050*/ 	.byte	0x04, 0x1c
        /*8052*/ 	.short	(.L_353 - .L_352)


	//   ....[0]....
.L_352:
        /*8054*/ 	.word	0x00037c00


	//----- nvinfo : EIATTR_MAX_THREADS
	.align		4
.L_353:
        /*8058*/ 	.byte	0x04, 0x05
        /*805a*/ 	.short	(.L_355 - .L_354)
.L_354:
        /*805c*/ 	.word	0x00000180
        /*8060*/ 	.word	0x00000001
        /*8064*/ 	.word	0x00000001


	//----- nvinfo : EIATTR_CRS_STACK_SIZE
	.align		4
.L_355:
        /*8068*/ 	.byte	0x04, 0x1e
        /*806a*/ 	.short	(.L_357 - .L_356)
.L_356:
        /*806c*/ 	.word	0x00000000


	//----- nvinfo : EIATTR_CBANK_PARAM_SIZE
	.align		4
.L_357:
        /*8070*/ 	.byte	0x03, 0x19
        /*8072*/ 	.short	0x0b70


	//----- nvinfo : EIATTR_PARAM_CBANK
	.align		4
        /*8074*/ 	.byte	0x04, 0x0a
        /*8076*/ 	.short	(.L_359 - .L_358)
	.align		4
.L_358:
        /*8078*/ 	.word	index@(.nv.constant0._ZN7cutlass13device_kernelIN5flash11enable_sm90INS1_16FlashAttnFwdSm90INS1_25CollectiveMainloopFwdSm90ILi2EN4cute5tupleIJNS5_1CILi1EEES8_S8_EEENS6_IJNS7_ILi128EEENS7_ILi96EEENS7_ILi64EEEEEELi256ENS_10bfloat16_tEfNS_4arch4Sm90ELb0ELb1ELb1ELb0ELb1ELb0ELb1ELb1ELb0ELb1ELb1ELb0EEENS1_21CollectiveEpilogueFwdINS6_IJSA_NS7_ILi256EEESB_EEES9_SE_SG_Li256ELb0ELb1ELb1ELb0EEENS1_19SingleTileSchedulerILb0ELb1ELb1ELi128EEEEEEEEEvNT_6ParamsE)
        /*807c*/ 	.short	0x0210
        /*807e*/ 	.short	0x0b70


	//----- nvinfo : EIATTR_SW_WAR
	.align		4
.L_359:
        /*8080*/ 	.byte	0x04, 0x36
        /*8082*/ 	.short	(.L_361 - .L_360)
.L_360:
        /*8084*/ 	.word	0x00000008
.L_361:


//--------------------- .nv.info._ZN7cutlass13device_kernelIN5flash11enable_sm90INS1_16FlashAttnFwdSm90INS1_25CollectiveMainloopFwdSm90ILi2EN4cute5tupleIJNS5_1CILi1EEES8_S8_EEENS6_IJNS7_ILi128EEENS7_ILi96EEENS7_ILi64EEEEEELi256ENS_10bfloat16_tEfNS_4arch4Sm90ELb0ELb1ELb1ELb1ELb1ELb0ELb0ELb1ELb0ELb1ELb1ELb0EEENS1_21CollectiveEpilogueFwdINS6_IJSA_NS7_ILi256EEESB_EEES9_SE_SG_Li256ELb1ELb1ELb1ELb0EEENS1_36VarlenDynamicPersistentTileSchedulerILi128ELi96ELi256ELi128ELb1ELb1ELb1ELb1ELb0ELb1EEEEEEEEEvNT_6ParamsE --------------------------
	.section	.nv.info._ZN7cutlass13device_kernelIN5flash11enable_sm90INS1_16FlashAttnFwdSm90INS1_25CollectiveMainloopFwdSm90ILi2EN4cute5tupleIJNS5_1CILi1EEES8_S8_EEENS6_IJNS7_ILi128EEENS7_ILi96EEENS7_ILi64EEEEEELi256ENS_10bfloat16_tEfNS_4arch4Sm90ELb0ELb1ELb1ELb1ELb1ELb0ELb0ELb1ELb0ELb1ELb1ELb0EEENS1_21CollectiveEpilogueFwdINS6_IJSA_NS7_ILi256EEESB_EEES9_SE_SG_Li256ELb1ELb1ELb1ELb0EEENS1_36VarlenDynamicPersistentTileSchedulerILi128ELi96ELi256ELi128ELb1ELb1ELb1ELb1ELb0ELb1EEEEEEEEEvNT_6ParamsE,"",@"SHT_CUDA_INFO"
	.sectionflags	@""
	.align	4


	//----- nvinfo : EIATTR_CUDA_API_VERSION
	.align		4
        /*0000*/ 	.byte	0x04, 0x37
        /*0002*/ 	.short	(.L_363 - .L_362)
.L_362:
        /*0004*/ 	.word	0x00000082


	//----- nvinfo : EIATTR_KPARAM_INFO
	.align		4
.L_363:
        /*0008*/ 	.byte	0x04, 0x17
        /*000a*/ 	.short	(.L_365 - .L_364)
.L_364:
        /*000c*/ 	.word	0x00000000
        /*0010*/ 	.short	0x0000
        /*0012*/ 	.short	0x0070
        /*0014*/ 	.byte	0x00, 0xf0, 0x01, 0x2a


	//----- nvinfo : EIATTR_SPARSE_MMA_MASK
	.align		4
.L_365:
        /*0018*/ 	.byte	0x03, 0x50
        /*001a*/ 	.short	0x0000


	//----- nvinfo : EIATTR_MAXREG_COUNT
	.align		4
        /*001c*/ 	.byte	0x03, 0x1b
        /*001e*/ 	.short	0x00a8


	//----- nvinfo : EIATTR_NUM_BARRIERS
	.align		4
        /*0020*/ 	.byte	0x02, 0x4c
        /*0022*/ 	.byte	0x10
	.zero		1


	//----- nvinfo : EIATTR_EXTERNS
	.align		4
        /*0024*/ 	.byte	0x04, 0x0f
        /*0026*/ 	.short	(.L_367 - .L_366)


	//   ....[0]....
	.align		4
.L_366:
        /*0028*/ 	.word	index@(__assertfail)


	//----- nvinfo : EIATTR_ANNOTATIONS
	.align		4
.L_367:
        /*002c*/ 	.byte	0x04, 0x55
        /*002e*/ 	.short	(.L_369 - .L_368)


	//   ....[0]....
.L_368:
        /* <DEDUP_REMOVED lines=10> */


	//----- nvinfo : EIATTR_MERCURY_ISA_VERSION
	.align		4
.L_369:
        /*00b8*/ 	.byte	0x03, 0x5f
        /*00ba*/ 	.short	0x0101


	//----- nvinfo : EIATTR_UNUSED_LOAD_BYTE_OFFSET
	.align		4
        /*00bc*/ 	.byte	0x04, 0x44
        /*00be*/ 	.short	(.L_371 - .L_370)


	//   ....[0]....
.L_370:
        /*00c0*/ 	.word	0x00000960
        /*00c4*/ 	.word	0x0000fff0


	//   ....[1]....
        /*00c8*/ 	.word	0x0000f110
        /*00cc*/ 	.word	0x0000fff0


	//----- nvinfo : EIATTR_INT_WARP_WIDE_INSTR_OFFSETS
	.align		4
.L_371:
        /*00d0*/ 	.byte	0x04, 0x31
        /*00d2*/ 	.short	(.L_373 - .L_372)


	//   ....[0]....
.L_372:
        /*00d4*/ 	.word	0x000000c0


	//   ....[1]....
        /*00d8*/ 	.word	0x000000d0


	//   ....[2]....
        /*00dc*/ 	.word	0x00000170


	//   ....[3]....
        /*00e0*/ 	.word	0x00015580


	//   ....[4]....
        /*00e4*/ 	.word	0x00015610


	//   ....[5]....
        /*00e8*/ 	.word	0x00018880


	//   ....[6]....
        /*00ec*/ 	.word	0x00018910


	//----- nvinfo : EIATTR_COOP_GROUP_MASK_REGIDS
	.align		4
.L_373:
        /*00f0*/ 	.byte	0x04, 0x29
        /*00f2*/ 	.short	(.L_375 - .L_374)


	//   ....[0]....
.L_374:
        /*00f4*/ 	.word	0xffffffff


	//   ....[1]....
        /*00f8*/ 	.word	0xffffffff


	//   ....[2]....
        /*00fc*/ 	.word	0xffffffff


	//   ....[3]....
        /*0100*/ 	.word	0xffffffff


	//   ....[4]....
        /*0104*/ 	.word	0xffffffff


	//   ....[5]....
        /*0108*/ 	.word	0xffffffff


	//   ....[6]....
        /*010c*/ 	.word	0xffffffff


	//   ....[7]....
        /*0110*/ 	.word	0xffffffff


	//   ....[8]....
        /*0114*/ 	.word	0xffffffff


	//   ....[9]....
        /*0118*/ 	.word	0xffffffff


	//   ....[10]....
        /*011c*/ 	.word	0xffffffff


	//   ....[11]....
        /*0120*/ 	.word	0xffffffff


	//   ....[12]....
        /*0124*/ 	.word	0xffffffff


	//   ....[13]....
        /*0128*/ 	.word	0xffffffff


	//   ....[14]....
        /*012c*/ 	.word	0xffffffff


	//   ....[15]....
        /*0130*/ 	.word	0xffffffff


	//   ....[16]....
        /*0134*/ 	.word	0xffffffff


	//   ....[17]....
        /*0138*/ 	.word	0xffffffff


	//   ....[18]....
        /*013c*/ 	.word	0xffffffff


	//   ....[19]....
        /*0140*/ 	.word	0xffffffff


	//   ....[20]....
        /*0144*/ 	.word	0xffffffff


	//   ....[21]....
        /*0148*/ 	.word	0xffffffff


	//   ....[22]....
        /*014c*/ 	.word	0xffffffff


	//   ....[23]....
        /*0150*/ 	.word	0xffffffff


	//   ....[24]....
        /*0154*/ 	.word	0xffffffff


	//   ....[25]....
        /*0158*/ 	.word	0xffffffff


	//   ....[26]....
        /*015c*/ 	.word	0xffffffff


	//   ....[27]....
        /*0160*/ 	.word	0xffffffff


	//   ....[28]....
        /*0164*/ 	.word	0xffffffff


	//   ....[29]....
        /*0168*/ 	.word	0xffffffff


	//   ....[30]....
        /*016c*/ 	.word	0xffffffff


	//   ....[31]....
        /*0170*/ 	.word	0xffffffff


	//   ....[32]....
        /*0174*/ 	.word	0xffffffff


	//   ....[33]....
        /*0178*/ 	.word	0xffffffff


	//   ....[34]....
        /*017c*/ 	.word	0xffffffff


	//   ....[35]....
        /*0180*/ 	.word	0xffffffff


	//   ....[36]....
        /*0184*/ 	.word	0xffffffff


	//   ....[37]....
        /*0188*/ 	.word	0xffffffff


	//   ....[38]....
        /*018c*/ 	.word	0xffffffff


	//   ....[39]....
        /*0190*/ 	.word	0xffffffff


	//   ....[40]....
        /*0194*/ 	.word	0xffffffff


	//   ....[41]....
        /*0198*/ 	.word	0xffffffff


	//   ....[42]....
        /*019c*/ 	.word	0xffffffff


	//   ....[43]....
        /*01a0*/ 	.word	0xffffffff


	//   ....[44]....
        /*01a4*/ 	.word	0xffffffff


	//   ....[45]....
        /*01a8*/ 	.word	0xffffffff


	//   ....[46]....
        /*01ac*/ 	.word	0xffffffff


	//   ....[47]....
        /*01b0*/ 	.word	0xffffffff


	//   ....[48]....
        /*01b4*/ 	.word	0xffffffff


	//   ....[49]....
        /*01b8*/ 	.word	0xffffffff


	//   ....[50]....
        /*01bc*/ 	.word	0xffffffff


	//   ....[51]....
        /*01c0*/ 	.word	0xffffffff


	//   ....[52]....
        /*01c4*/ 	.word	0xffffffff


	//   ....[53]....
        /*01c8*/ 	.word	0xffffffff


	//   ....[54]....
        /*01cc*/ 	.word	0xffffffff


	//   ....[55]....
        /*01d0*/ 	.word	0xffffffff


	//   ....[56]....
        /*01d4*/ 	.word	0xffffffff


	//   ....[57]....
        /*01d8*/ 	.word	0xffffffff


	//   ....[58]....
        /*01dc*/ 	.word	0xffffffff


	//   ....[59]....
        /*01e0*/ 	.word	0xffffffff


	//   ....[60]....
        /*01e4*/ 	.word	0xffffffff


	//   ....[61]....
        /*01e8*/ 	.word	0xffffffff


	//   ....[62]....
        /*01ec*/ 	.word	0xffffffff


	//   ....[63]....
        /*01f0*/ 	.word	0xffffffff


	//   ....[64]....
        /*01f4*/ 	.word	0xffffffff


	//   ....[65]....
        /*01f8*/ 	.word	0xffffffff


	//   ....[66]....
        /*01fc*/ 	.word	0xffffffff


	//   ....[67]....
        /*0200*/ 	.word	0xffffffff


	//   ....[68]....
        /*0204*/ 	.word	0xffffffff


	//   ....[69]....
        /*0208*/ 	.word	0xffffffff


	//   ....[70]....
        /*020c*/ 	.word	0xffffffff


	//   ....[71]....
        /*0210*/ 	.word	0xffffffff


	//   ....[72]....
        /*0214*/ 	.word	0xffffffff


	//   ....[73]....
        /*0218*/ 	.word	0xffffffff


	//   ....[74]....
        /*021c*/ 	.word	0xffffffff


	//   ....[75]....
        /*0220*/ 	.word	0xffffffff


	//   ....[76]....
        /*0224*/ 	.word	0xffffffff


	//   ....[77]....
        /*0228*/ 	.word	0xffffffff


	//   ....[78]....
        /*022c*/ 	.word	0xffffffff


	//   ....[79]....
        /*0230*/ 	.word	0xffffffff


	//   ....[80]....
        /*0234*/ 	.word	0xffffffff


	//   ....[81]....
        /*0238*/ 	.word	0xffffffff


	//   ....[82]....
        /*023c*/ 	.word	0xffffffff


	//   ....[83]....
        /*0240*/ 	.word	0xffffffff


	//   ....[84]....
        /*0244*/ 	.word	0xffffffff


	//   ....[85]....
        /*0248*/ 	.word	0xffffffff


	//   ....[86]....
        /*024c*/ 	.word	0xffffffff


	//   ....[87]....
        /*0250*/ 	.word	0xffffffff


	//   ....[88]....
        /*0254*/ 	.word	0xffffffff


	//   ....[89]....
        /*0258*/ 	.word	0xffffffff


	//   ....[90]....
        /*025c*/ 	.word	0xffffffff


	//   ....[91]....
        /*0260*/ 	.word	0xffffffff


	//   ....[92]....
        /*0264*/ 	.word	0xffffffff


	//   ....[93]....
        /*0268*/ 	.word	0xffffffff


	//   ....[94]....
        /*026c*/ 	.word	0xffffffff


	//   ....[95]....
        /*0270*/ 	.word	0xffffffff


	//   ....[96]....
        /*0274*/ 	.word	0xffffffff


	//   ....[97]....
        /*0278*/ 	.word	0xffffffff


	//   ....[98]....
        /*027c*/ 	.word	0xffffffff


	//   ....[99]....
        /*0280*/ 	.word	0xffffffff


	//   ....[100]....
        /*0284*/ 	.word	0xffffffff


	//   ....[101]....
        /*0288*/ 	.word	0xffffffff


	//   ....[102]....
        /*028c*/ 	.word	0xffffffff


	//   ....[103]....
        /*0290*/ 	.word	0xffffffff


	//   ....[104]....
        /*0294*/ 	.word	0xffffffff


	//   ....[105]....
        /*0298*/ 	.word	0xffffffff


	//   ....[106]....
        /*029c*/ 	.word	0xffffffff


	//   ....[107]....
        /*02a0*/ 	.word	0xffffffff


	//   ....[108]....
        /*02a4*/ 	.word	0xffffffff


	//   ....[109]....
        /*02a8*/ 	.word	0xffffffff


	//   ....[110]....
        /*02ac*/ 	.word	0xffffffff


	//   ....[111]....
        /*02b0*/ 	.word	0xffffffff


	//   ....[112]....
        /*02b4*/ 	.word	0xffffffff


	//   ....[113]....
        /*02b8*/ 	.word	0xffffffff


	//   ....[114]....
        /*02bc*/ 	.word	0xffffffff


	//   ....[115]....
        /*02c0*/ 	.word	0xffffffff


	//   ....[116]....
        /*02c4*/ 	.word	0xffffffff


	//   ....[117]....
        /*02c8*/ 	.word	0xffffffff


	//   ....[118]....
        /*02cc*/ 	.word	0xffffffff


	//   ....[119]....
        /*02d0*/ 	.word	0xffffffff


	//   ....[120]....
        /*02d4*/ 	.word	0xffffffff


	//   ....[121]....
        /*02d8*/ 	.word	0xffffffff


	//   ....[122]....
        /*02dc*/ 	.word	0xffffffff


	//   ....[123]....
        /*02e0*/ 	.word	0xffffffff


	//   ....[124]....
        /*02e4*/ 	.word	0xffffffff


	//   ....[125]....
        /*02e8*/ 	.word	0xffffffff


	//   ....[126]....
        /*02ec*/ 	.word	0xffffffff


	//   ....[127]....
        /*02f0*/ 	.word	0xffffffff


	//   ....[128]....
        /*02f4*/ 	.word	0xffffffff


	//   ....[129]....
        /*02f8*/ 	.word	0xffffffff


	//   ....[130]....
        /*02fc*/ 	.word	0xffffffff


	//   ....[131]....
        /*0300*/ 	.word	0xffffffff


	//   ....[132]....
        /*0304*/ 	.word	0xffffffff


	//   ....[133]....
        /*0308*/ 	.word	0xffffffff


	//   ....[134]....
        /*030c*/ 	.word	0xffffffff


	//   ....[135]....
        /*0310*/ 	.word	0xffffffff


	//   ....[136]....
        /*0314*/ 	.word	0xffffffff


	//   ....[137]....
        /*0318*/ 	.word	0xffffffff


	//   ....[138]....
        /*031c*/ 	.word	0xffffffff


	//   ....[139]....
        /*0320*/ 	.word	0xffffffff


	//   ....[140]....
        /*0324*/ 	.word	0xffffffff


	//   ....[141]....
        /*0328*/ 	.word	0xffffffff


	//   ....[142]....
        /*032c*/ 	.word	0xffffffff


	//   ....[143]....
        /*0330*/ 	.word	0xffffffff


	//   ....[144]....
        /*0334*/ 	.word	0xffffffff


	//   ....[145]....
        /*0338*/ 	.word	0xffffffff


	//   ....[146]....
        /*033c*/ 	.word	0xffffffff


	//   ....[147]....
        /*0340*/ 	.word	0xffffffff


	//   ....[148]....
        /*0344*/ 	.word	0xffffffff


	//   ....[149]....
        /*0348*/ 	.word	0xffffffff


	//   ....[150]....
        /*034c*/ 	.word	0xffffffff


	//   ....[151]....
        /*0350*/ 	.word	0xffffffff


	//   ....[152]....
        /*0354*/ 	.word	0xffffffff


	//   ....[153]....
        /*0358*/ 	.word	0xffffffff


	//   ....[154]....
        /*035c*/ 	.word	0xffffffff


	//   ....[155]....
        /*0360*/ 	.word	0xffffffff


	//   ....[156]....
        /*0364*/ 	.word	0xffffffff


	//   ....[157]....
        /*0368*/ 	.word	0x0500000f


	//   ....[158]....
        /*036c*/ 	.word	0x0500000f


	//   ....[159]....
        /*0370*/ 	.word	0x0500000f


	//   ....[160]....
        /*0374*/ 	.word	0x0500000f


	//   ....[161]....
        /*0378*/ 	.word	0x0500000f


	//   ....[162]....
        /*037c*/ 	.word	0x0500000f


	//   ....[163]....
        /*0380*/ 	.word	0x0500000f


	//   ....[164]....
        /*0384*/ 	.word	0x0500000f


	//   ....[165]....
        /*0388*/ 	.word	0x0500000f


	//   ....[166]....
        /*038c*/ 	.word	0x0500000f


	//   ....[167]....
        /*0390*/ 	.word	0x0500000f


	//   ....[168]....
        /*0394*/ 	.word	0x0500000f


	//   ....[169]....
        /*0398*/ 	.word	0x0500000f


	//   ....[170]....
        /*039c*/ 	.word	0x0500000f


	//   ....[171]....
        /*03a0*/ 	.word	0x0500000f


	//   ....[172]....
        /*03a4*/ 	.word	0x0500000f


	//   ....[173]....
        /*03a8*/ 	.word	0x0500000f


	//   ....[174]....
        /*03ac*/ 	.word	0x0500000f


	//   ....[175]....
        /*03b0*/ 	.word	0x0500000f


	//   ....[176]....
        /*03b4*/ 	.word	0x0500000f


	//   ....[177]....
        /*03b8*/ 	.word	0x0500000f


	//   ....[178]....
        /*03bc*/ 	.word	0x0500000f


	//   ....[179]....
        /*03c0*/ 	.word	0x0500000f


	//   ....[180]....
        /*03c4*/ 	.word	0x0500000f


	//   ....[181]....
        /*03c8*/ 	.word	0x0500000f


	//   ....[182]....
        /*03cc*/ 	.word	0x0500000f


	//   ....[183]....
        /*03d0*/ 	.word	0x0500000f


	//   ....[184]....
        /*03d4*/ 	.word	0x0500000f


	//   ....[185]....
        /*03d8*/ 	.word	0x0500000f


	//   ....[186]....
        /*03dc*/ 	.word	0x0500000f


	//   ....[187]....
        /*03e0*/ 	.word	0x0500000f


	//   ....[188]....
        /*03e4*/ 	.word	0x0500000f


	//   ....[189]....
        /*03e8*/ 	.word	0x0500000f


	//   ....[190]....
        /*03ec*/ 	.word	0x0500000f


	//   ....[191]....
        /*03f0*/ 	.word	0x0500000f


	//   ....[192]....
        /*03f4*/ 	.word	0x0500000f


	//   ....[193]....
        /*03f8*/ 	.word	0x0500000f


	//   ....[194]....
        /*03fc*/ 	.word	0x0500000f


	//   ....[195]....
        /*0400*/ 	.word	0x0500000f


	//   ....[196]....
        /*0404*/ 	.word	0x0500000f


	//   ....[197]....
        /*0408*/ 	.word	0x0500000f


	//   ....[198]....
        /*040c*/ 	.word	0x0500000f


	//   ....[199]....
        /*0410*/ 	.word	0x0500000f


	//   ....[200]....
        /*0414*/ 	.word	0x0500000f


	//   ....[201]....
        /*0418*/ 	.word	0x0500000f


	//   ....[202]....
        /*041c*/ 	.word	0x0500000f


	//   ....[203]....
        /*0420*/ 	.word	0x0500000f


	//   ....[204]....
        /*0424*/ 	.word	0x0500000f


	//   ....[205]....
        /*0428*/ 	.word	0x0500000f


	//   ....[206]....
        /*042c*/ 	.word	0x0500000f


	//   ....[207]....
        /*0430*/ 	.word	0x0500000f


	//   ....[208]....
        /*0434*/ 	.word	0x0500000f


	//   ....[209]....
        /*0438*/ 	.word	0x0500000f


	//   ....[210]....
        /*043c*/ 	.word	0x0500000f


	//   ....[211]....
        /*0440*/ 	.word	0x0500000f


	//   ....[212]....
        /*0444*/ 	.word	0x0500000f


	//   ....[213]....
        /*0448*/ 	.word	0x0500000f


	//   ....[214]....
        /*044c*/ 	.word	0x0500000f


	//   ....[215]....
        /*0450*/ 	.word	0x0500000f


	//   ....[216]....
        /*0454*/ 	.word	0x0500000f


	//   ....[217]....
        /*0458*/ 	.word	0x0500000f


	//   ....[218]....
        /*045c*/ 	.word	0x0500000f


	//   ....[219]....
        /*0460*/ 	.word	0x0500000f


	//   ....[220]....
        /*0464*/ 	.word	0x0500000f


	//   ....[221]....
        /*0468*/ 	.word	0x0500000f


	//   ....[222]....
        /*046c*/ 	.word	0x0500000f


	//   ....[223]....
        /*0470*/ 	.word	0x0500000f


	//   ....[224]....
        /*0474*/ 	.word	0x0500000f


	//   ....[225]....
        /*0478*/ 	.word	0x0500000f


	//   ....[226]....
        /*047c*/ 	.word	0x0500000f


	//   ....[227]....
        /*0480*/ 	.word	0x0500000f


	//   ....[228]....
        /*0484*/ 	.word	0x0500000f


	//   ....[229]....
        /*0488*/ 	.word	0x0500000f


	//   ....[230]....
        /*048c*/ 	.word	0x0500000f


	//   ....[231]....
        /*0490*/ 	.word	0x0500000f


	//   ....[232]....
        /*0494*/ 	.word	0x0500000f


	//   ....[233]....
        /*0498*/ 	.word	0x0500000f


	//   ....[234]....
        /*049c*/ 	.word	0x0500000f


	//   ....[235]....
        /*04a0*/ 	.word	0x0500000f


	//   ....[236]....
        /*04a4*/ 	.word	0x0500000f


	//   ....[237]....
        /*04a8*/ 	.word	0x0500000f


	//   ....[238]....
        /*04ac*/ 	.word	0x0500000f


	//   ....[239]....
        /*04b0*/ 	.word	0x0500000f


	//   ....[240]....
        /*04b4*/ 	.word	0x0500000f


	//----- nvinfo : EIATTR_COOP_GROUP_INSTR_OFFSETS
	.align		4
.L_375:
        /*04b8*/ 	.byte	0x04, 0x28
        /*04ba*/ 	.short	(.L_377 - .L_376)


	//   ....[0]....
.L_376:
        /*04bc*/ 	.word	0x00000080


	//   ....[1]....
        /*04c0*/ 	.word	0x00000090


	//   ....[2]....
        /*04c4*/ 	.word	0x000002d0


	//   ....[3]....
        /*04c8*/ 	.word	0x00000430


	//   ....[4]....
        /*04cc*/ 	.word	0x00000550


	//   ....[5]....
        /*04d0*/ 	.word	0x000006b0


	//   ....[6]....
        /*04d4*/ 	.word	0x00002140


	//   ....[7]....
        /*04d8*/ 	.word	0x00002bb0


	//   ....[8]....
        /*04dc*/ 	.word	0x00003080


	//   ....[9]....
        /*04e0*/ 	.word	0x00003ff0


	//   ....[10]....
        /*04e4*/ 	.word	0x00004020


	//   ....[11]....
        /*04e8*/ 	.word	0x00004480


	//   ....[12]....
        /*04ec*/ 	.word	0x000044e0


	//   ....[13]....
        /*04f0*/ 	.word	0x00005ac0


	//   ....[14]....
        /*04f4*/ 	.word	0x00005f90


	//   ....[15]....
        /*04f8*/ 	.word	0x00006d70


	//   ....[16]....
        /*04fc*/ 	.word	0x00006e90


	//   ....[17]....
        /*0500*/ 	.word	0x000078f0


	//   ....[18]....
        /*0504*/ 	.word	0x00007ac0


	//   ....[19]....
        /*0508*/ 	.word	0x00009550


	//   ....[20]....
        /*050c*/ 	.word	0x000095b0


	//   ....[21]....
        /*0510*/ 	.word	0x00009fd0


	//   ....[22]....
        /*0514*/ 	.word	0x0000a030


	//   ....[23]....
        /*0518*/ 	.word	0x0000b770


	//   ....[24]....
        /*051c*/ 	.word	0x0000bc40


	//   ....[25]....
        /*0520*/ 	.word	0x0000ca20


	//   ....[26]....
        /*0524*/ 	.word	0x0000cb40


	//   ....[27]....
        /*0528*/ 	.word	0x0000d5a0


	//   ....[28]....
        /*052c*/ 	.word	0x0000d6e0


	//   ....[29]....
        /*0530*/ 	.word	0x0000e690


	//   ....[30]....
        /*0534*/ 	.word	0x0000e700


	//   ....[31]....
        /*0538*/ 	.word	0x0000e760


	//   ....[32]....
        /*053c*/ 	.word	0x0000e790


	//   ....[33]....
        /*0540*/ 	.word	0x00010200


	//   ....[34]....
        /*0544*/ 	.word	0x00010210


	//   ....[35]....
        /*0548*/ 	.word	0x00010220


	//   ....[36]....
        /*054c*/ 	.word	0x00010230


	//   ....[37]....
        /*0550*/ 	.word	0x00010d00


	//   ....[38]....
        /*0554*/ 	.word	0x00010d20


	//   ....[39]....
        /*0558*/ 	.word	0x00010ec0


	//   ....[40]....
        /*055c*/ 	.word	0x00010ee0


	//   ....[41]....
        /*0560*/ 	.word	0x00011020


	//   ....[42]....
        /*0564*/ 	.word	0x00011040


	//   ....[43]....
        /*0568*/ 	.word	0x00011190


	//   ....[44]....
        /*056c*/ 	.word	0x000111b0


	//   ....[45]....
        /*0570*/ 	.word	0x00011740


	//   ....[46]....
        /*0574*/ 	.word	0x00011760


	//   ....[47]....
        /*0578*/ 	.word	0x00012020


	//   ....[48]....
        /*057c*/ 	.word	0x00012030


	//   ....[49]....
        /*0580*/ 	.word	0x00013310


	//   ....[50]....
        /*0584*/ 	.word	0x00013340


	//   ....[51]....
        /*0588*/ 	.word	0x000134b0


	//   ....[52]....
        /*058c*/ 	.word	0x000134d0


	//   ....[53]....
        /*0590*/ 	.word	0x00013610


	//   ....[54]....
        /*0594*/ 	.word	0x00013630


	//   ....[55]....
        /*0598*/ 	.word	0x00013780


	//   ....[56]....
        /*059c*/ 	.word	0x000137a0


	//   ....[57]....
        /*05a0*/ 	.word	0x00013980


	//   ....[58]....
        /*05a4*/ 	.word	0x00013b70


	//   ....[59]....
        /*05a8*/ 	.word	0x00013ba0


	//   ....[60]....
        /*05ac*/ 	.word	0x00013bd0


	//   ....[61]....
        /*05b0*/ 	.word	0x00013c00


	//   ....[62]....
        /*05b4*/ 	.word	0x00013c30


	//   ....[63]....
        /*05b8*/ 	.word	0x00013c60


	//   ....[64]....
        /*05bc*/ 	.word	0x00013dd0


	//   ....[65]....
        /*05c0*/ 	.word	0x00013e00


	//   ....[66]....
        /*05c4*/ 	.word	0x00013e30


	//   ....[67]....
        /*05c8*/ 	.word	0x00013e60


	//   ....[68]....
        /*05cc*/ 	.word	0x00013e90


	//   ....[69]....
        /*05d0*/ 	.word	0x00013ec0


	//   ....[70]....
        /*05d4*/ 	.word	0x00013f50


	//   ....[71]....
        /*05d8*/ 	.word	0x00013f80


	//   ....[72]....
        /*05dc*/ 	.word	0x00013f90


	//   ....[73]....
        /*05e0*/ 	.word	0x00013fd0


	//   ....[74]....
        /*05e4*/ 	.word	0x00016150


	//   ....[75]....
        /*05e8*/ 	.word	0x00016170


	//   ....[76]....
        /*05ec*/ 	.word	0x00016200


	//   ....[77]....
        /*05f0*/ 	.word	0x00016220


	//   ....[78]....
        /*05f4*/ 	.word	0x000162a0


	//   ....[79]....
        /*05f8*/ 	.word	0x000162c0


	//   ....[80]....
        /*05fc*/ 	.word	0x00016340


	//   ....[81]....
        /*0600*/ 	.word	0x00016360


	//   ....[82]....
        /*0604*/ 	.word	0x000163e0


	//   ....[83]....
        /*0608*/ 	.word	0x00016400


	//   ....[84]....
        /*060c*/ 	.word	0x00016410


	//   ....[85]....
        /*0610*/ 	.word	0x00016420


	//   ....[86]....
        /*0614*/ 	.word	0x00016b20


	//   ....[87]....
        /*0618*/ 	.word	0x00016b50


	//   ....[88]....
        /*061c*/ 	.word	0x00016b80


	//   ....[89]....
        /*0620*/ 	.word	0x00016c10


	//   ....[90]....
        /*0624*/ 	.word	0x00016c20


	//   ....[91]....
        /*0628*/ 	.word	0x00016cb0


	//   ....[92]....
        /*062c*/ 	.word	0x00016cc0


	//   ....[93]....
        /*0630*/ 	.word	0x00016d50


	//   ....[94]....
        /*0634*/ 	.word	0x00016d60


	//   ....[95]....
        /*0638*/ 	.word	0x00016df0


	//   ....[96]....
        /*063c*/ 	.word	0x00016e00


	//   ....[97]....
        /*0640*/ 	.word	0x00016e90


	//   ....[98]....
        /*0644*/ 	.word	0x00016ea0


	//   ....[99]....
        /*0648*/ 	.word	0x00016f20


	//   ....[100]....
        /*064c*/ 	.word	0x00016f30


	//   ....[101]....
        /*0650*/ 	.word	0x00016f40


	//   ....[102]....
        /*0654*/ 	.word	0x00017430


	//   ....[103]....
        /*0658*/ 	.word	0x00017450


	//   ....[104]....
        /*065c*/ 	.word	0x000174a0


	//   ....[105]....
        /*0660*/ 	.word	0x00017550


	//   ....[106]....
        /*0664*/ 	.word	0x00017570


	//   ....[107]....
        /*0668*/ 	.word	0x00017620


	//   ....[108]....
        /*066c*/ 	.word	0x00017630


	//   ....[109]....
        /*0670*/ 	.word	0x00017660


	//   ....[110]....
        /*0674*/ 	.word	0x000176f0


	//   ....[111]....
        /*0678*/ 	.word	0x00017790


	//   ....[112]....
        /*067c*/ 	.word	0x000177b0


	//   ....[113]....
        /*0680*/ 	.word	0x000177c0


	//   ....[114]....
        /*0684*/ 	.word	0x00017ee0


	//   ....[115]....
        /*0688*/ 	.word	0x00017f00


	//   ....[116]....
        /*068c*/ 	.word	0x00017f10


	//   ....[117]....
        /*0690*/ 	.word	0x00017f50


	//   ....[118]....
        /*0694*/ 	.word	0x00017f60


	//   ....[119]....
        /*0698*/ 	.word	0x00017fa0


	//   ....[120]....
        /*069c*/ 	.word	0x00017fb0


	//   ....[121]....
        /*06a0*/ 	.word	0x00017ff0


	//   ....[122]....
        /*06a4*/ 	.word	0x00018000


	//   ....[123]....
        /*06a8*/ 	.word	0x00018040


	//   ....[124]....
        /*06ac*/ 	.word	0x00018050


	//   ....[125]....
        /*06b0*/ 	.word	0x00018060


	//   ....[126]....
        /*06b4*/ 	.word	0x000183b0


	//   ....[127]....
        /*06b8*/ 	.word	0x000183d0


	//   ....[128]....
        /*06bc*/ 	.word	0x000183e0


	//   ....[129]....
        /*06c0*/ 	.word	0x000183f0


	//   ....[130]....
        /*06c4*/ 	.word	0x00018400


	//   ....[131]....
        /*06c8*/ 	.word	0x00018420


	//   ....[132]....
        /*06cc*/ 	.word	0x00018490


	//   ....[133]....
        /*06d0*/ 	.word	0x000184c0


	//   ....[134]....
        /*06d4*/ 	.word	0x000184d0


	//   ....[135]....
        /*06d8*/ 	.word	0x00018540


	//   ....[136]....
        /*06dc*/ 	.word	0x00018550


	//   ....[137]....
        /*06e0*/ 	.word	0x00018650


	//   ....[138]....
        /*06e4*/ 	.word	0x00018b40


	//   ....[139]....
        /*06e8*/ 	.word	0x00018b70


	//   ....[140]....
        /*06ec*/ 	.word	0x00018bd0


	//   ....[141]....
        /*06f0*/ 	.word	0x00018c00


	//   ....[142]....
        /*06f4*/ 	.word	0x00018c30


	//   ....[143]....
        /*06f8*/ 	.word	0x00018c60


	//   ....[144]....
        /*06fc*/ 	.word	0x00018c90


	//   ....[145]....
        /*0700*/ 	.word	0x00018cc0


	//   ....[146]....
        /*0704*/ 	.word	0x00018e60


	//   ....[147]....
        /*0708*/ 	.word	0x00018e90


	//   ....[148]....
        /*070c*/ 	.word	0x00018ec0


	//   ....[149]....
        /*0710*/ 	.word	0x00018ef0


	//   ....[150]....
        /*0714*/ 	.word	0x00018f20


	//   ....[151]....
        /*0718*/ 	.word	0x00018f50


	//   ....[152]....
        /*071c*/ 	.word	0x00019010


	//   ....[153]....
        /*0720*/ 	.word	0x00019030


	//   ....[154]....
        /*0724*/ 	.word	0x00019050


	//   ....[155]....
        /*0728*/ 	.word	0x000190b0


	//   ....[156]....
        /*072c*/ 	.word	0x00019ad0


	//   ....[157]....
        /*0730*/ 	.word	0x0001a130


	//   ....[158]....
        /*0734*/ 	.word	0x0001a220


	//   ....[159]....
        /*0738*/ 	.word	0x0001a2c0


	//   ....[160]....
        /*073c*/ 	.word	0x0001a320


	//   ....[161]....
        /*0740*/ 	.word	0x0001a410


	//   ....[162]....
        /*0744*/ 	.word	0x0001a480


	//   ....[163]....
        /*0748*/ 	.word	0x0001a570


	//   ....[164]....
        /*074c*/ 	.word	0x0001a5e0


	//   ....[165]....
        /*0750*/ 	.word	0x0001a6d0


	//   ....[166]....
        /*0754*/ 	.word	0x0001a740


	//   ....[167]....
        /*0758*/ 	.word	0x0001a830


	//   ....[168]....
        /*075c*/ 	.word	0x0001a8a0


	//   ....[169]....
        /*0760*/ 	.word	0x0001a940


	//   ....[170]....
        /*0764*/ 	.word	0x0001aa30


	//   ....[171]....
        /*0768*/ 	.word	0x0001aaa0


	//   ....[172]....
        /*076c*/ 	.word	0x0001ab00


	//   ....[173]....
        /*0770*/ 	.word	0x0001abf0


	//   ....[174]....
        /*0774*/ 	.word	0x0001ac50


	//   ....[175]....
        /*0778*/ 	.word	0x0001ad50


	//   ....[176]....
        /*077c*/ 	.word	0x0001adb0


	//   ....[177]....
        /*0780*/ 	.word	0x0001aeb0


	//   ....[178]....
        /*0784*/ 	.word	0x0001af10


	//   ....[179]....
        /*0788*/ 	.word	0x0001b010


	//   ....[180]....
        /*078c*/ 	.word	0x0001b070


	//   ....[181]....
        /*0790*/ 	.word	0x0001b170


	//   ....[182]....
        /*0794*/ 	.word	0x0001b1d0


	//   ....[183]....
        /*0798*/ 	.word	0x0001b2d0


	//   ....[184]....
        /*079c*/ 	.word	0x0001b330


	//   ....[185]....
        /*07a0*/ 	.word	0x0001b410


	//   ....[186]....
        /*07a4*/ 	.word	0x0001b540


	//   ....[187]....
        /*07a8*/ 	.word	0x0001b620


	//   ....[188]....
        /*07ac*/ 	.word	0x0001b6b0


	//   ....[189]....
        /*07b0*/ 	.word	0x0001b7c0


	//   ....[190]....
        /*07b4*/ 	.word	0x0001b820


	//   ....[191]....
        /*07b8*/ 	.word	0x0001b930


	//   ....[192]....
        /*07bc*/ 	.word	0x0001b990


	//   ....[193]....
        /*07c0*/ 	.word	0x0001baa0


	//   ....[194]....
        /*07c4*/ 	.word	0x0001bb00


	//   ....[195]....
        /*07c8*/ 	.word	0x0001bc10


	//   ....[196]....
        /*07cc*/ 	.word	0x0001bc70


	//   ....[197]....
        /*07d0*/ 	.word	0x0001bd30


	//   ....[198]....
        /*07d4*/ 	.word	0x0001be90


	//   ....[199]....
        /*07d8*/ 	.word	0x0001bf30


	//   ....[200]....
        /*07dc*/ 	.word	0x0001bf90


	//   ....[201]....
        /*07e0*/ 	.word	0x0001c040


	//   ....[202]....
        /*07e4*/ 	.word	0x0001c0a0


	//   ....[203]....
        /*07e8*/ 	.word	0x0001c150


	//   ....[204]....
        /*07ec*/ 	.word	0x0001c1b0


	//   ....[205]....
        /*07f0*/ 	.word	0x0001c260


	//   ....[206]....
        /*07f4*/ 	.word	0x0001c2c0


	//   ....[207]....
        /*07f8*/ 	.word	0x0001c370


	//   ....[208]....
        /*07fc*/ 	.word	0x0001c3d0


	//   ....[209]....
        /*0800*/ 	.word	0x0001c480


	//   ....[210]....
        /*0804*/ 	.word	0x0001c560


	//   ....[211]....
        /*0808*/ 	.word	0x0001c600


	//   ....[212]....
        /*080c*/ 	.word	0x0001c660


	//   ....[213]....
        /*0810*/ 	.word	0x0001c730


	//   ....[214]....
        /*0814*/ 	.word	0x0001c790


	//   ....[215]....
        /*0818*/ 	.word	0x0001c860


	//   ....[216]....
        /*081c*/ 	.word	0x0001c8c0


	//   ....[217]....
        /*0820*/ 	.word	0x0001c9a0


	//   ....[218]....
        /*0824*/ 	.word	0x0001ca00


	//   ....[219]....
        /*0828*/ 	.word	0x0001cad0


	//   ....[220]....
        /*082c*/ 	.word	0x0001cb30


	//   ....[221]....
        /*0830*/ 	.word	0x0001cc00


	//   ....[222]....
        /*0834*/ 	.word	0x0001cc90


	//   ....[223]....
        /*0838*/ 	.word	0x0001cd30


	//   ....[224]....
        /*083c*/ 	.word	0x0001ceb0


	//   ....[225]....
        /*0840*/ 	.word	0x0001cf20


	//   ....[226]....
        /*0844*/ 	.word	0x0001cf90


	//   ....[227]....
        /*0848*/ 	.word	0x0001d000


	//   ....[228]....
        /*084c*/ 	.word	0x0001d070


	//   ....[229]....
        /*0850*/ 	.word	0x0001d0f0


	//   ....[230]....
        /*0854*/ 	.word	0x0001d170


	//   ....[231]....
        /*0858*/ 	.word	0x0001d200


	//   ....[232]....
        /*085c*/ 	.word	0x0001d270


	//   ....[233]....
        /*0860*/ 	.word	0x0001d2e0


	//   ....[234]....
        /*0864*/ 	.word	0x0001d350


	//   ....[235]....
        /*0868*/ 	.word	0x0001d3d0


	//   ....[236]....
        /*086c*/ 	.word	0x0001d440


	//   ....[237]....
        /*0870*/ 	.word	0x0001d4d0


	//   ....[238]....
        /*0874*/ 	.word	0x0001d530


	//   ....[239]....
        /*0878*/ 	.word	0x0001d5c0


	//   ....[240]....
        /*087c*/ 	.word	0x0001d6f0


	//----- nvinfo : EIATTR_REG_RECONFIG
	.align		4
.L_377:
        /*0880*/ 	.byte	0x01, 0x54
	.zero		2


	//----- nvinfo : EIATTR_SYSCALL_OFFSETS
	.align		4
        /*0884*/ 	.byte	0x04, 0x46
        /*0886*/ 	.short	(.L_379 - .L_378)


	//   ....[0]....
.L_378:
        /*0888*/ 	.word	0x000022c0


	//   ....[1]....
        /*088c*/ 	.word	0x00015770


	//   ....[2]....
        /*0890*/ 	.word	0x000158c0


	//   ....[3]....
        /*0894*/ 	.word	0x000159b0


	//   ....[4]....
        /*0898*/ 	.word	0x00016740


	//----- nvinfo : EIATTR_MBARRIER_INSTR_OFFSETS
	.align		4
.L_379:
        /*089c*/ 	.byte	0x04, 0x39
        /*089e*/ 	.short	(.L_381 - .L_380)


	//   ....[0]....
.L_380:
        /*08a0*/ 	.word	0x00000180
        /*08a4*/ 	.word	0x000000ff
        /*08a8*/ 	.word	0x00022800
        /*08ac*/ 	.short	0x0100
        /*08ae*/ 	.byte	0x08
	.zero		1


	//   ....[1]....
        /*08b0*/ 	.word	0x00000190
        /*08b4*/ 	.word	0x000000ff
        /*08b8*/ 	.word	0x00022820
        /*08bc*/ 	.short	0x0100
        /*08be*/ 	.byte	0x08
	.zero		1


	//   ....[2]....
        /*08c0*/ 	.word	0x00000280
        /*08c4*/ 	.word	0x000000ff
        /*08c8*/ 	.word	0x00022830
        /*08cc*/ 	.short	0x0100
        /*08ce*/ 	.byte	0x08
	.zero		1


	//   ....[3]....
        /*08d0*/ 	.word	0x00000290
        /*08d4*/ 	.word	0x000000ff
        /*08d8*/ 	.word	0x00022840
        /*08dc*/ 	.short	0x0100
        /*08de*/ 	.byte	0x08
	.zero		1


	//   ....[4]....
        /*08e0*/ 	.word	0x000002a0
        /*08e4*/ 	.word	0x000000ff
        /*08e8*/ 	.word	0x00022838
        /*08ec*/ 	.short	0x0100
        /*08ee*/ 	.byte	0x08
	.zero		1


	//   ....[5]....
        /*08f0*/ 	.word	0x000002b0
        /*08f4*/ 	.word	0x000000ff
        /*08f8*/ 	.word	0x00022848
        /*08fc*/ 	.short	0x0100
        /*08fe*/ 	.byte	0x08
	.zero		1


	//   ....[6]....
        /*0900*/ 	.word	0x000003e0
        /*0904*/ 	.word	0x000000ff
        /*0908*/ 	.word	0x00022850
        /*090c*/ 	.short	0x0100
        /*090e*/ 	.byte	0x08
	.zero		1


	//   ....[7]....
        /*0910*/ 	.word	0x000003f0
        /*0914*/ 	.word	0x000000ff
        /*0918*/ 	.word	0x00022860
        /*091c*/ 	.short	0x0100
        /*091e*/ 	.byte	0x08
	.zero		1


	//   ....[8]....
        /*0920*/ 	.word	0x00000400
        /*0924*/ 	.word	0x000000ff
        /*0928*/ 	.word	0x00022858
        /*092c*/ 	.short	0x0100
        /*092e*/ 	.byte	0x08
	.zero		1


	//   ....[9]....
        /*0930*/ 	.word	0x00000410
        /*0934*/ 	.word	0x000000ff
        /*0938*/ 	.word	0x00022868
        /*093c*/ 	.short	0x0100
        /*093e*/ 	.byte	0x08
	.zero		1


	//   ....[10]....
        /*0940*/ 	.word	0x00000500
        /*0944*/ 	.word	0x000000ff
        /*0948*/ 	.word	0x00022870
        /*094c*/ 	.short	0x0100
        /*094e*/ 	.byte	0x06
	.zero		1


	//   ....[11]....
        /*0950*/ 	.word	0x00000510
        /*0954*/ 	.word	0x000000ff
        /*0958*/ 	.word	0x00022880
        /*095c*/ 	.short	0x0100
        /*095e*/ 	.byte	0x06
	.zero		1


	//   ....[12]....
        /*0960*/ 	.word	0x00000520
        /*0964*/ 	.word	0x000000ff
        /*0968*/ 	.word	0x00022878
        /*096c*/ 	.short	0x0100
        /*096e*/ 	.byte	0x06
	.zero		1


	//   ....[13]....
        /*0970*/ 	.word	0x00000530
        /*0974*/ 	.word	0x000000ff
        /*0978*/ 	.word	0x00022888
        /*097c*/ 	.short	0x0100
        /*097e*/ 	.byte	0x06
	.zero		1


	//   ....[14]....
        /*0980*/ 	.word	0x00000660
        /*0984*/ 	.word	0x000000ff
        /*0988*/ 	.word	0x00022890
        /*098c*/ 	.short	0x0100
        /*098e*/ 	.byte	0x08
	.zero		1


	//   ....[15]....
        /*0990*/ 	.word	0x00000670
        /*0994*/ 	.word	0x000000ff
        /*0998*/ 	.word	0x000228a0
        /*099c*/ 	.short	0x0100
        /*099e*/ 	.byte	0x08
	.zero		1


	//   ....[16]....
        /*09a0*/ 	.word	0x00000680
        /*09a4*/ 	.word	0x000000ff
        /*09a8*/ 	.word	0x00022898
        /*09ac*/ 	.short	0x0100
        /*09ae*/ 	.byte	0x08
	.zero		1


	//   ....[17]....
        /*09b0*/ 	.word	0x00000690
        /*09b4*/ 	.word	0x000000ff
        /*09b8*/ 	.word	0x000228a8
        /*09bc*/ 	.short	0x0100
        /*09be*/ 	.byte	0x08
	.zero		1


	//   ....[18]....
        /*09c0*/ 	.word	0x000007d0
        /*09c4*/ 	.word	0x000000ff
        /*09c8*/ 	.word	0x000228b0
        /*09cc*/ 	.short	0x0100
        /*09ce*/ 	.byte	0x08
	.zero		1


	//   ....[19]....
        /*09d0*/ 	.word	0x000007e0
        /*09d4*/ 	.word	0x000000ff
        /*09d8*/ 	.word	0x000228c0
        /*09dc*/ 	.short	0x0100
        /*09de*/ 	.byte	0x08
	.zero		1


	//   ....[20]....
        /*09e0*/ 	.word	0x000007f0
        /*09e4*/ 	.word	0x000000ff
        /*09e8*/ 	.word	0x000228b8
        /*09ec*/ 	.short	0x0100
        /*09ee*/ 	.byte	0x08
	.zero		1


	//   ....[21]....
        /*09f0*/ 	.word	0x00000800
        /*09f4*/ 	.word	0x000000ff
        /*09f8*/ 	.word	0x000228c8
        /*09fc*/ 	.short	0x0100
        /*09fe*/ 	.byte	0x08
	.zero		1


	//   ....[22]....
        /*0a00*/ 	.word	0x00002370
        /*0a04*/ 	.word	0x00000008
        /*0a08*/ 	.word	0x00022800
        /*0a0c*/ 	.short	0x010a
        /*0a0e*/ 	.byte	0x3f
	.zero		1


	//   ....[23]....
        /*0a10*/ 	.word	0x00002440
        /*0a14*/ 	.word	0x000000ff
        /*0a18*/ 	.word	0x00022830
        /*0a1c*/ 	.short	0x010a
        /*0a1e*/ 	.byte	0x16
	.zero		1


	//   ....[24]....
        /*0a20*/ 	.word	0x00002480
        /*0a24*/ 	.word	0x000000ff
        /*0a28*/ 	.word	0x00022830
        /*0a2c*/ 	.short	0x010a
        /*0a2e*/ 	.byte	0x16
	.zero		1


	//   ....[25]....
        /*0a30*/ 	.word	0x00002ac0
        /*0a34*/ 	.word	0x000000ff
        /*0a38*/ 	.word	0x00000000
        /*0a3c*/ 	.short	0x0101
        /*0a3e*/ 	.byte	0x06
	.zero		1


	//   ....[26]....
        /*0a40*/ 	.word	0x00004d70
        /*0a44*/ 	.word	0x000000ff
        /*0a48*/ 	.word	0x00022850
        /*0a4c*/ 	.short	0x010a
        /*0a4e*/ 	.byte	0x16
	.zero		1


	//   ....[27]....
        /*0a50*/ 	.word	0x00004db0
        /*0a54*/ 	.word	0x000000ff
        /*0a58*/ 	.word	0x00022850
        /*0a5c*/ 	.short	0x010a
        /*0a5e*/ 	.byte	0x16
	.zero		1


	//   ....[28]....
        /*0a60*/ 	.word	0x00005110
        /*0a64*/ 	.word	0x000000ff
        /*0a68*/ 	.word	0x00000000
        /*0a6c*/ 	.short	0x0101
        /*0a6e*/ 	.byte	0x16
	.zero		1


	//   ....[29]....
        /*0a70*/ 	.word	0x000054c0
        /*0a74*/ 	.word	0x000000ff
        /*0a78*/ 	.word	0x00022830
        /*0a7c*/ 	.short	0x010a
        /*0a7e*/ 	.byte	0x1a
	.zero		1


	//   ....[30]....
        /*0a80*/ 	.word	0x00005500
        /*0a84*/ 	.word	0x000000ff
        /*0a88*/ 	.word	0x00022830
        /*0a8c*/ 	.short	0x010a
        /*0a8e*/ 	.byte	0x1a
	.zero		1


	//   ....[31]....
        /*0a90*/ 	.word	0x000059f0
        /*0a94*/ 	.word	0x000000ff
        /*0a98*/ 	.word	0x00000000
        /*0a9c*/ 	.short	0x0101
        /*0a9e*/ 	.byte	0x06
	.zero		1


	//   ....[32]....
        /*0aa0*/ 	.word	0x00008660
        /*0aa4*/ 	.word	0x000000ff
        /*0aa8*/ 	.word	0x00022850
        /*0aac*/ 	.short	0x010a
        /*0aae*/ 	.byte	0x1a
	.zero		1


	//   ....[33]....
        /*0ab0*/ 	.word	0x000086a0
        /*0ab4*/ 	.word	0x000000ff
        /*0ab8*/ 	.word	0x00022850
        /*0abc*/ 	.short	0x010a
        /*0abe*/ 	.byte	0x1a
	.zero		1


	//   ....[34]....
        /*0ac0*/ 	.word	0x000089c0
        /*0ac4*/ 	.word	0x000000ff
        /*0ac8*/ 	.word	0x00000000
        /*0acc*/ 	.short	0x0101
        /*0ace*/ 	.byte	0x1a
	.zero		1


	//   ....[35]....
        /*0ad0*/ 	.word	0x00008dd0
        /*0ad4*/ 	.word	0x000000ff
        /*0ad8*/ 	.word	0x00022830
        /*0adc*/ 	.short	0x010a
        /*0ade*/ 	.byte	0x18
	.zero		1


	//   ....[36]....
        /*0ae0*/ 	.word	0x00008e10
        /*0ae4*/ 	.word	0x000000ff
        /*0ae8*/ 	.word	0x00022830
        /*0aec*/ 	.short	0x010a
        /*0aee*/ 	.byte	0x18
	.zero		1


	//   ....[37]....
        /*0af0*/ 	.word	0x000092e0
        /*0af4*/ 	.word	0x000000ff
        /*0af8*/ 	.word	0x00000000
        /*0afc*/ 	.short	0x0101
        /*0afe*/ 	.byte	0x06
	.zero		1


	//   ....[38]....
        /*0b00*/ 	.word	0x0000acb0
        /*0b04*/ 	.word	0x000000ff
        /*0b08*/ 	.word	0x00022850
        /*0b0c*/ 	.short	0x010a
        /*0b0e*/ 	.byte	0x18
	.zero		1


	//   ....[39]....
        /*0b10*/ 	.word	0x0000acf0
        /*0b14*/ 	.word	0x000000ff
        /*0b18*/ 	.word	0x00022850
        /*0b1c*/ 	.short	0x010a
        /*0b1e*/ 	.byte	0x18
	.zero		1


	//   ....[40]....
        /*0b20*/ 	.word	0x0000aff0
        /*0b24*/ 	.word	0x000000ff
        /*0b28*/ 	.word	0x00000000
        /*0b2c*/ 	.short	0x0101
        /*0b2e*/ 	.byte	0x18
	.zero		1


	//   ....[41]....
        /*0b30*/ 	.word	0x0000b170
        /*0b34*/ 	.word	0x000000ff
        /*0b38*/ 	.word	0x00022830
        /*0b3c*/ 	.short	0x010a
        /*0b3e*/ 	.byte	0x1a
	.zero		1


	//   ....[42]....
        /*0b40*/ 	.word	0x0000b1b0
        /*0b44*/ 	.word	0x000000ff
        /*0b48*/ 	.word	0x00022830
        /*0b4c*/ 	.short	0x010a
        /*0b4e*/ 	.byte	0x1a
	.zero		1


	//   ....[43]....
        /*0b50*/ 	.word	0x0000b6a0
        /*0b54*/ 	.word	0x000000ff
        /*0b58*/ 	.word	0x00000000
        /*0b5c*/ 	.short	0x0101
        /*0b5e*/ 	.byte	0x06
	.zero		1


	//   ....[44]....
        /*0b60*/ 	.word	0x0000e310
        /*0b64*/ 	.word	0x000000ff
        /*0b68*/ 	.word	0x00022850
        /*0b6c*/ 	.short	0x010a
        /*0b6e*/ 	.byte	0x1a
	.zero		1


	//   ....[45]....
        /*0b70*/ 	.word	0x0000e350
        /*0b74*/ 	.word	0x000000ff
        /*0b78*/ 	.word	0x00022850
        /*0b7c*/ 	.short	0x010a
        /*0b7e*/ 	.byte	0x1a
	.zero		1


	//   ....[46]....
        /*0b80*/ 	.word	0x0000e670
        /*0b84*/ 	.word	0x000000ff
        /*0b88*/ 	.word	0x00000000
        /*0b8c*/ 	.short	0x0101
        /*0b8e*/ 	.byte	0x1a
	.zero		1


	//   ....[47]....
        /*0b90*/ 	.word	0x00010cf0
        /*0b94*/ 	.word	0x000000ff
        /*0b98*/ 	.word	0x00000000
        /*0b9c*/ 	.short	0x0101
        /*0b9e*/ 	.byte	0x08
	.zero		1


	//   ....[48]....
        /*0ba0*/ 	.word	0x00011590
        /*0ba4*/ 	.word	0x000000ff
        /*0ba8*/ 	.word	0x00000000
        /*0bac*/ 	.short	0x0101
        /*0bae*/ 	.byte	0x08
	.zero		1


	//   ....[49]....
        /*0bb0*/ 	.word	0x00015ef0
        /*0bb4*/ 	.word	0x00000013
        /*0bb8*/ 	.word	0x00022840
        /*0bbc*/ 	.short	0x010a
        /*0bbe*/ 	.byte	0x3f
	.zero		1


	//   ....[50]....
        /*0bc0*/ 	.word	0x00016520
        /*0bc4*/ 	.word	0x00000013
        /*0bc8*/ 	.word	0x00022830
        /*0bcc*/ 	.short	0x0107
        /*0bce*/ 	.byte	0x3f
	.zero		1


	//   ....[51]....
        /*0bd0*/ 	.word	0x000165f0
        /*0bd4*/ 	.word	0x00000013
        /*0bd8*/ 	.word	0x00022830
        /*0bdc*/ 	.short	0x0101
        /*0bde*/ 	.byte	0x3f
	.zero		1


	//   ....[52]....
        /*0be0*/ 	.word	0x00017040
        /*0be4*/ 	.word	0x00000011
        /*0be8*/ 	.word	0x00022800
        /*0bec*/ 	.short	0x0107
        /*0bee*/ 	.byte	0x3f
	.zero		1


	//   ....[53]....
        /*0bf0*/ 	.word	0x00017130
        /*0bf4*/ 	.word	0x00000011
        /*0bf8*/ 	.word	0x00022800
        /*0bfc*/ 	.short	0x0101
        /*0bfe*/ 	.byte	0x3f
	.zero		1


	//   ....[54]....
        /*0c00*/ 	.word	0x00017150
        /*0c04*/ 	.word	0x00000011
        /*0c08*/ 	.word	0x00022820
        /*0c0c*/ 	.short	0x010a
        /*0c0e*/ 	.byte	0x3f
	.zero		1


	//   ....[55]....
        /*0c10*/ 	.word	0x000171e0
        /*0c14*/ 	.word	0x00000013
        /*0c18*/ 	.word	0x00022860
        /*0c1c*/ 	.short	0x010a
        /*0c1e*/ 	.byte	0x3f
	.zero		1


	//   ....[56]....
        /*0c20*/ 	.word	0x00017940
        /*0c24*/ 	.word	0x00000013
        /*0c28*/ 	.word	0x00022850
        /*0c2c*/ 	.short	0x0107
        /*0c2e*/ 	.byte	0x3f
	.zero		1


	//   ....[57]....
        /*0c30*/ 	.word	0x00017a10
        /*0c34*/ 	.word	0x00000013
        /*0c38*/ 	.word	0x00022850
        /*0c3c*/ 	.short	0x0101
        /*0c3e*/ 	.byte	0x3f
	.zero		1


	//   ....[58]....
        /*0c40*/ 	.word	0x00017d60
        /*0c44*/ 	.word	0x0000000a
        /*0c48*/ 	.word	0x00022840
        /*0c4c*/ 	.short	0x010a
        /*0c4e*/ 	.byte	0x3f
	.zero		1


	//   ....[59]....
        /*0c50*/ 	.word	0x00018110
        /*0c54*/ 	.word	0x0000000a
        /*0c58*/ 	.word	0x00022830
        /*0c5c*/ 	.short	0x0107
        /*0c5e*/ 	.byte	0x3f
	.zero		1


	//   ....[60]....
        /*0c60*/ 	.word	0x000181d0
        /*0c64*/ 	.word	0x0000000a
        /*0c68*/ 	.word	0x00022830
        /*0c6c*/ 	.short	0x0101
        /*0c6e*/ 	.byte	0x3f
	.zero		1


	//   ....[61]....
        /*0c70*/ 	.word	0x00018200
        /*0c74*/ 	.word	0x0000000a
        /*0c78*/ 	.word	0x00022860
        /*0c7c*/ 	.short	0x010a
        /*0c7e*/ 	.byte	0x3f
	.zero		1


	//   ....[62]....
        /*0c80*/ 	.word	0x00018700
        /*0c84*/ 	.word	0x0000000a
        /*0c88*/ 	.word	0x00022850
        /*0c8c*/ 	.short	0x0107
        /*0c8e*/ 	.byte	0x3f
	.zero		1


	//   ....[63]....
        /*0c90*/ 	.word	0x000187c0
        /*0c94*/ 	.word	0x0000000a
        /*0c98*/ 	.word	0x00022850
        /*0c9c*/ 	.short	0x0101
        /*0c9e*/ 	.byte	0x3f
	.zero		1


	//   ....[64]....
        /*0ca0*/ 	.word	0x00019a50
        /*0ca4*/ 	.word	0x00000005
        /*0ca8*/ 	.word	0x00022820
        /*0cac*/ 	.short	0x010a
        /*0cae*/ 	.byte	0x3f
	.zero		1


	//   ....[65]....
        /*0cb0*/ 	.word	0x00019bd0
        /*0cb4*/ 	.word	0x00000003
        /*0cb8*/ 	.word	0x00022840
        /*0cbc*/ 	.short	0x010a
        /*0cbe*/ 	.byte	0x3f
	.zero		1


	//   ....[66]....
        /*0cc0*/ 	.word	0x00019c70
        /*0cc4*/ 	.word	0x00000005
        /*0cc8*/ 	.word	0x00022840
        /*0ccc*/ 	.short	0x010a
        /*0cce*/ 	.byte	0x3f
	.zero		1


	//   ....[67]....
        /*0cd0*/ 	.word	0x00019cb0
        /*0cd4*/ 	.word	0x00000003
        /*0cd8*/ 	.word	0x00022860
        /*0cdc*/ 	.short	0x010a
        /*0cde*/ 	.byte	0x3f
	.zero		1


	//   ....[68]....
        /*0ce0*/ 	.word	0x00019cf0
        /*0ce4*/ 	.word	0x00000005
        /*0ce8*/ 	.word	0x00022860
        /*0cec*/ 	.short	0x010a
        /*0cee*/ 	.byte	0x3f
	.zero		1


	//   ....[69]....
        /*0cf0*/ 	.word	0x00019d50
        /*0cf4*/ 	.word	0x00000008
        /*0cf8*/ 	.word	0x00022800
        /*0cfc*/ 	.short	0x010a
        /*0cfe*/ 	.byte	0x3f
	.zero		1


	//   ....[70]....
        /*0d00*/ 	.word	0x00019db0
        /*0d04*/ 	.word	0x00000003
        /*0d08*/ 	.word	0x00022830
        /*0d0c*/ 	.short	0x010a
        /*0d0e*/ 	.byte	0x3f
	.zero		1


	//   ....[71]....
        /*0d10*/ 	.word	0x00019e10
        /*0d14*/ 	.word	0x00000009
        /*0d18*/ 	.word	0x00022850
        /*0d1c*/ 	.short	0x010a
        /*0d1e*/ 	.byte	0x3f
	.zero		1


	//   ....[72]....
        /*0d20*/ 	.word	0x00019e70
        /*0d24*/ 	.word	0x00000004
        /*0d28*/ 	.word	0x00022830
        /*0d2c*/ 	.short	0x010a
        /*0d2e*/ 	.byte	0x3f
	.zero		1


	//   ....[73]....
        /*0d30*/ 	.word	0x00019ed0
        /*0d34*/ 	.word	0x00000008
        /*0d38*/ 	.word	0x00022850
        /*0d3c*/ 	.short	0x010a
        /*0d3e*/ 	.byte	0x3f
	.zero		1


	//   ....[74]....
        /*0d40*/ 	.word	0x00019f30
        /*0d44*/ 	.word	0x00000003
        /*0d48*/ 	.word	0x00022830
        /*0d4c*/ 	.short	0x010a
        /*0d4e*/ 	.byte	0x3f
	.zero		1


	//   ....[75]....
        /*0d50*/ 	.word	0x00019f90
        /*0d54*/ 	.word	0x00000009
        /*0d58*/ 	.word	0x00022850
        /*0d5c*/ 	.short	0x010a
        /*0d5e*/ 	.byte	0x3f
	.zero		1


	//   ....[76]....
        /*0d60*/ 	.word	0x00019ff0
        /*0d64*/ 	.word	0x00000003
        /*0d68*/ 	.word	0x00022830
        /*0d6c*/ 	.short	0x010a
        /*0d6e*/ 	.byte	0x3f
	.zero		1


	//   ....[77]....
        /*0d70*/ 	.word	0x0001a050
        /*0d74*/ 	.word	0x00000009
        /*0d78*/ 	.word	0x00022850
        /*0d7c*/ 	.short	0x010a
        /*0d7e*/ 	.byte	0x3f
	.zero		1


	//   ....[78]....
        /*0d80*/ 	.word	0x0001a170
        /*0d84*/ 	.word	0x00000013
        /*0d88*/ 	.word	0x00022840
        /*0d8c*/ 	.short	0x010a
        /*0d8e*/ 	.byte	0x3f
	.zero		1


	//   ....[79]....
        /*0d90*/ 	.word	0x0001b440
        /*0d94*/ 	.word	0x00000011
        /*0d98*/ 	.word	0x00022820
        /*0d9c*/ 	.short	0x010a
        /*0d9e*/ 	.byte	0x3f
	.zero		1


	//   ....[80]....
        /*0da0*/ 	.word	0x0001b490
        /*0da4*/ 	.word	0x00000013
        /*0da8*/ 	.word	0x00022860
        /*0dac*/ 	.short	0x010a
        /*0dae*/ 	.byte	0x3f
	.zero		1


	//   ....[81]....
        /*0db0*/ 	.word	0x0001bde0
        /*0db4*/ 	.word	0x0000000a
        /*0db8*/ 	.word	0x00022840
        /*0dbc*/ 	.short	0x010a
        /*0dbe*/ 	.byte	0x3f
	.zero		1


	//   ....[82]....
        /*0dc0*/ 	.word	0x0001c4b0
        /*0dc4*/ 	.word	0x0000000a
        /*0dc8*/ 	.word	0x00022860
        /*0dcc*/ 	.short	0x010a
        /*0dce*/ 	.byte	0x3f
	.zero		1


	//   ....[83]....
        /*0dd0*/ 	.word	0x0001d610
        /*0dd4*/ 	.word	0x00000005
        /*0dd8*/ 	.word	0x00022820
        /*0ddc*/ 	.short	0x010a
        /*0dde*/ 	.byte	0x3f
	.zero		1


	//   ....[84]....
        /*0de0*/ 	.word	0x0001d7b0
        /*0de4*/ 	.word	0x00000003
        /*0de8*/ 	.word	0x00022840
        /*0dec*/ 	.short	0x010a
        /*0dee*/ 	.byte	0x3f
	.zero		1


	//   ....[85]....
        /*0df0*/ 	.word	0x0001d800
        /*0df4*/ 	.word	0x00000005
        /*0df8*/ 	.word	0x00022840
        /*0dfc*/ 	.short	0x010a
        /*0dfe*/ 	.byte	0x3f
	.zero		1


	//   ....[86]....
        /*0e00*/ 	.word	0x0001d850
        /*0e04*/ 	.word	0x00000003
        /*0e08*/ 	.word	0x00022860
        /*0e0c*/ 	.short	0x010a
        /*0e0e*/ 	.byte	0x3f
	.zero		1


	//----- nvinfo : EIATTR_NUM_MBARRIERS
	.align		4
.L_381:
        /*0e10*/ 	.byte	0x03, 0x38
        /*0e12*/ 	.short	0x0016


	//----- nvinfo : EIATTR_EXIT_INSTR_OFFSETS
	.align		4
        /*0e14*/ 	.byte	0x04, 0x1c
        /*0e16*/ 	.short	(.L_383 - .L_382)


	//   ....[0]....
.L_382:
        /*0e18*/ 	.word	0x000009a0


	//   ....[1]....
        /*0e1c*/ 	.word	0x00013920


	//   ....[2]....
        /*0e20*/ 	.word	0x00019d40


	//----- nvinfo : EIATTR_MAX_THREADS
	.align		4
.L_383:
        /*0e24*/ 	.byte	0x04, 0x05
        /*0e26*/ 	.short	(.L_385 - .L_384)
.L_384:
        /*0e28*/ 	.word	0x00000180
        /*0e2c*/ 	.word	0x00000001
        /*0e30*/ 	.word	0x00000001


	//----- nvinfo : EIATTR_CRS_STACK_SIZE
	.align		4
.L_385:
        /*0e34*/ 	.byte	0x04, 0x1e
        /*0e36*/ 	.short	(.L_387 - .L_386)
.L_386:
        /*0e38*/ 	.word	0x00000000


	//----- nvinfo : EIATTR_CBANK_PARAM_SIZE
	.align		4
.L_387:
        /*0e3c*/ 	.byte	0x03, 0x19
        /*0e3e*/ 	.short	0x0af0


	//----- nvinfo : EIATTR_PARAM_CBANK
	.align		4
        /*0e40*/ 	.byte	0x04, 0x0a
        /*0e42*/ 	.short	(.L_389 - .L_388)
	.align		4
.L_388:
        /*0e44*/ 	.word	index@(.nv.constant0._ZN7cutlass13device_kernelIN5flash11enable_sm90INS1_16FlashAttnFwdSm90INS1_25CollectiveMainloopFwdSm90ILi2EN4cute5tupleIJNS5_1CILi1EEES8_S8_EEENS6_IJNS7_ILi128EEENS7_ILi96EEENS7_ILi64EEEEEELi256ENS_10bfloat16_tEfNS_4arch4Sm90ELb0ELb1ELb1ELb1ELb1ELb0ELb0ELb1ELb0ELb1ELb1ELb0EEENS1_21CollectiveEpilogueFwdINS6_IJSA_NS7_ILi256EEESB_EEES9_SE_SG_Li256ELb1ELb1ELb1ELb0EEENS1_36VarlenDynamicPersistentTileSchedulerILi128ELi96ELi256ELi128ELb1ELb1ELb1ELb1ELb0ELb1EEEEEEEEEvNT_6ParamsE)
        /*0e48*/ 	.short	0x0210
        /*0e4a*/ 	.short	0x0af0


	//----- nvinfo : EIATTR_SW_WAR
	.align		4
.L_389:
        /*0e4c*/ 	.byte	0x04, 0x36
        /*0e4e*/ 	.short	(.L_391 - .L_390)
.L_390:
        /*0e50*/ 	.word	0x00000008
.L_391:


//--------------------- .nv.info._ZN7cutlass13device_kernelIN5flash11enable_sm90INS1_16FlashAttnFwdSm90INS1_25CollectiveMainloopFwdSm90ILi2EN4cute5tupleIJNS5_1CILi1EEES8_S8_EEENS6_IJNS7_ILi128EEENS7_ILi96EEENS7_ILi64EEEEEELi256ENS_10bfloat16_tEfNS_4arch4Sm90ELb0ELb1ELb1ELb1ELb1ELb1ELb0ELb1ELb0ELb1ELb1ELb0EEENS1_21CollectiveEpilogueFwdINS6_IJSA_NS7_ILi256EEESB_EEES9_SE_SG_Li256ELb1ELb1ELb1ELb0EEENS1_36VarlenDynamicPersistentTileSchedulerILi128ELi96ELi256ELi128ELb1ELb1ELb1ELb1ELb0ELb1EEEEEEEEEvNT_6ParamsE --------------------------
	.section	.nv.info._ZN7cutlass13device_kernelIN5flash11enable_sm90INS1_16FlashAttnFwdSm90INS1_25CollectiveMainloopFwdSm90ILi2EN4cute5tupleIJNS5_1CILi1EEES8_S8_EEENS6_IJNS7_ILi128EEENS7_ILi96EEENS7_ILi64EEEEEELi256ENS_10bfloat16_tEfNS_4arch4Sm90ELb0ELb1ELb1ELb1ELb1ELb1ELb0ELb1ELb0ELb1ELb1ELb0EEENS1_21CollectiveEpilogueFwdINS6_IJSA_NS7_ILi256EEESB_EEES9_SE_SG_Li256ELb1ELb1ELb1ELb0EEENS1_36VarlenDynamicPersistentTileSchedulerILi128ELi96ELi256ELi128ELb1ELb1ELb1ELb1ELb0ELb1EEEEEEEEEvNT_6ParamsE,"",@"SHT_CUDA_INFO"
	.sectionflags	@""
	.align	4


	//----- nvinfo : EIATTR_CUDA_API_VERSION
	.align		4
        /*0000*/ 	.byte	0x04, 0x37
        /*0002*/ 	.short	(.L_393 - .L_392)
.L_392:
        /*0004*/ 	.word	0x00000082


	//----- nvinfo : EIATTR_KPARAM_INFO
	.align		4
.L_393:
        /*0008*/ 	.byte	0x04, 0x17
        /*000a*/ 	.short	(.L_395 - .L_394)
.L_394:
        /*000c*/ 	.word	0x00000000
        /*0010*/ 	.short	0x0000
        /*0012*/ 	.short	0x0070
        /*0014*/ 	.byte	0x00, 0xf0, 0x01, 0x2a


	//----- nvinfo : EIATTR_SPARSE_MMA_MASK
	.align		4
.L_395:
        /*0018*/ 	.byte	0x03, 0x50
        /*001a*/ 	.short	0x0000


	//----- nvinfo : EIATTR_MAXREG_COUNT
	.align		4
        /*001c*/ 	.byte	0x03, 0x1b
        /*001e*/ 	.short	0x00a8


	//----- nvinfo : EIATTR_NUM_BARRIERS
	.align		4
        /*0020*/ 	.byte	0x02, 0x4c
        /*0022*/ 	.byte	0x10
	.zero		1


	//----- nvinfo : EIATTR_EXTERNS
	.align		4
        /*0024*/ 	.byte	0x04, 0x0f
        /*0026*/ 	.short	(.L_397 - .L_396)


	//   ....[0]....
	.align		4
.L_396:
        /*0028*/ 	.word	index@(__assertfail)


	//----- nvinfo : EIATTR_ANNOTATIONS
	.align		4
.L_397:
        /*002c*/ 	.byte	0x04, 0x55
        /*002e*/ 	.short	(.L_399 - .L_398)


	//   ....[0]....
.L_398:
        /* <DEDUP_REMOVED lines=44> */


	//----- nvinfo : EIATTR_MERCURY_ISA_VERSION
	.align		4
.L_399:
        /*02e0*/ 	.byte	0x03, 0x5f
        /*02e2*/ 	.short	0x0101


	//----- nvinfo : EIATTR_UNUSED_LOAD_BYTE_OFFSET
	.align		4
        /*02e4*/ 	.byte	0x04, 0x44
        /*02e6*/ 	.short	(.L_401 - .L_400)


	//   ....[0]....
.L_400:
        /*02e8*/ 	.word	0x00000a80
        /*02ec*/ 	.word	0x0000fff0


	//   ....[1]....
        /*02f0*/ 	.word	0x00017e50
        /*02f4*/ 	.word	0x0000fff0


	//----- nvinfo : EIATTR_INT_WARP_WIDE_INSTR_OFFSETS
	.align		4
.L_401:
        /*02f8*/ 	.byte	0x04, 0x31
        /*02fa*/ 	.short	(.L_403 - .L_402)


	//   ....[0]....
.L_402:
        /*02fc*/ 	.word	0x00000130


	//   ....[1]....
        /*0300*/ 	.word	0x00000170


	//   ....[2]....
        /*0304*/ 	.word	0x000001e0


	//   ....[3]....
        /*0308*/ 	.word	0x00020a10


	//   ....[4]....
        /*030c*/ 	.word	0x00020aa0


	//   ....[5]....
        /*0310*/ 	.word	0x00023d80


	//   ....[6]....
        /*0314*/ 	.word	0x00023e10


	//----- nvinfo : EIATTR_COOP_GROUP_MASK_REGIDS
	.align		4
.L_403:
        /*0318*/ 	.byte	0x04, 0x29
        /*031a*/ 	.short	(.L_405 - .L_404)


	//   ....[0]....
.L_404:
        /*031c*/ 	.word	0xffffffff


	//   ....[1]....
        /*0320*/ 	.word	0xffffffff


	//   ....[2]....
        /*0324*/ 	.word	0xffffffff


	//   ....[3]....
        /*0328*/ 	.word	0xffffffff


	//   ....[4]....
        /*032c*/ 	.word	0xffffffff


	//   ....[5]....
        /*0330*/ 	.word	0xffffffff


	//   ....[6]....
        /*0334*/ 	.word	0xffffffff


	//   ....[7]....
        /*0338*/ 	.word	0xffffffff


	//   ....[8]....
        /*033c*/ 	.word	0xffffffff


	//   ....[9]....
        /*0340*/ 	.word	0xffffffff


	//   ....[10]....
        /*0344*/ 	.word	0xffffffff


	//   ....[11]....
        /*0348*/ 	.word	0xffffffff


	//   ....[12]....
        /*034c*/ 	.word	0xffffffff


	//   ....[13]....
        /*0350*/ 	.word	0xffffffff


	//   ....[14]....
        /*0354*/ 	.word	0xffffffff


	//   ....[15]....
        /*0358*/ 	.word	0xffffffff


	//   ....[16]....
        /*035c*/ 	.word	0xffffffff


	//   ....[17]....
        /*0360*/ 	.word	0xffffffff


	//   ....[18]....
        /*0364*/ 	.word	0xffffffff


	//   ....[19]....
        /*0368*/ 	.word	0xffffffff


	//   ....[20]....
        /*036c*/ 	.word	0xffffffff


	//   ....[21]....
        /*0370*/ 	.word	0xffffffff


	//   ....[22]....
        /*0374*/ 	.word	0xffffffff


	//   ....[23]....
        /*0378*/ 	.word	0xffffffff


	//   ....[24]....
        /*037c*/ 	.word	0xffffffff


	//   ....[25]....
        /*0380*/ 	.word	0xffffffff


	//   ....[26]....
        /*0384*/ 	.word	0xffffffff


	//   ....[27]....
        /*0388*/ 	.word	0xffffffff


	//   ....[28]....
        /*038c*/ 	.word	0xffffffff


	//   ....[29]....
        /*0390*/ 	.word	0xffffffff


	//   ....[30]....
        /*0394*/ 	.word	0xffffffff


	//   ....[31]....
        /*0398*/ 	.word	0xffffffff


	//   ....[32]....
        /*039c*/ 	.word	0xffffffff


	//   ....[33]....
        /*03a0*/ 	.word	0xffffffff


	//   ....[34]....
        /*03a4*/ 	.word	0xffffffff


	//   ....[35]....
        /*03a8*/ 	.word	0xffffffff


	//   ....[36]....
        /*03ac*/ 	.word	0xffffffff


	//   ....[37]....
        /*03b0*/ 	.word	0xffffffff


	//   ....[38]....
        /*03b4*/ 	.word	0xffffffff


	//   ....[39]....
        /*03b8*/ 	.word	0xffffffff


	//   ....[40]....
        /*03bc*/ 	.word	0xffffffff


	//   ....[41]....
        /*03c0*/ 	.word	0xffffffff


	//   ....[42]....
        /*03c4*/ 	.word	0xffffffff


	//   ....[43]....
        /*03c8*/ 	.word	0xffffffff


	//   ....[44]....
        /*03cc*/ 	.word	0xffffffff


	//   ....[45]....
        /*03d0*/ 	.word	0xffffffff


	//   ....[46]....
        /*03d4*/ 	.word	0xffffffff


	//   ....[47]....
        /*03d8*/ 	.word	0xffffffff


	//   ....[48]....
        /*03dc*/ 	.word	0xffffffff


	//   ....[49]....
        /*03e0*/ 	.word	0xffffffff


	//   ....[50]....
        /*03e4*/ 	.word	0xffffffff


	//   ....[51]....
        /*03e8*/ 	.word	0xffffffff


	//   ....[52]....
        /*03ec*/ 	.word	0xffffffff


	//   ....[53]....
        /*03f0*/ 	.word	0xffffffff


	//   ....[54]....
        /*03f4*/ 	.word	0xffffffff


	//   ....[55]....
        /*03f8*/ 	.word	0xffffffff


	//   ....[56]....
        /*03fc*/ 	.word	0xffffffff


	//   ....[57]....
        /*0400*/ 	.word	0xffffffff


	//   ....[58]....
        /*0404*/ 	.word	0xffffffff


	//   ....[59]....
        /*0408*/ 	.word	0xffffffff


	//   ....[60]....
        /*040c*/ 	.word	0xffffffff


	//   ....[61]....
        /*0410*/ 	.word	0xffffffff


	//   ....[62]....
        /*0414*/ 	.word	0xffffffff


	//   ....[63]....
        /*0418*/ 	.word	0xffffffff


	//   ....[64]....
        /*041c*/ 	.word	0xffffffff


	//   ....[65]....
        /*0420*/ 	.word	0xffffffff


	//   ....[66]....
        /*0424*/ 	.word	0xffffffff


	//   ....[67]....
        /*0428*/ 	.word	0xffffffff


	//   ....[68]....
        /*042c*/ 	.word	0xffffffff


	//   ....[69]....
        /*0430*/ 	.word	0xffffffff


	//   ....[70]....
        /*0434*/ 	.word	0xffffffff


	//   ....[71]....
        /*0438*/ 	.word	0xffffffff


	//   ....[72]....
        /*043c*/ 	.word	0xffffffff


	//   ....[73]....
        /*0440*/ 	.word	0xffffffff


	//   ....[74]....
        /*0444*/ 	.word	0xffffffff


	//   ....[75]....
        /*0448*/ 	.word	0xffffffff


	//   ....[76]....
        /*044c*/ 	.word	0xffffffff


	//   ....[77]....
        /*0450*/ 	.word	0xffffffff


	//   ....[78]....
        /*0454*/ 	.word	0xffffffff


	//   ....[79]....
        /*0458*/ 	.word	0xffffffff


	//   ....[80]....
        /*045c*/ 	.word	0xffffffff


	//   ....[81]....
        /*0460*/ 	.word	0xffffffff


	//   ....[82]....
        /*0464*/ 	.word	0xffffffff


	//   ....[83]....
        /*0468*/ 	.word	0xffffffff


	//   ....[84]....
        /*046c*/ 	.word	0xffffffff


	//   ....[85]....
        /*0470*/ 	.word	0xffffffff


	//   ....[86]....
        /*0474*/ 	.word	0xffffffff


	//   ....[87]....
        /*0478*/ 	.word	0xffffffff


	//   ....[88]....
        /*047c*/ 	.word	0xffffffff


	//   ....[89]....
        /*0480*/ 	.word	0xffffffff


	//   ....[90]....
        /*0484*/ 	.word	0xffffffff


	//   ....[91]....
        /*0488*/ 	.word	0xffffffff


	//   ....[92]....
        /*048c*/ 	.word	0xffffffff


	//   ....[93]....
        /*0490*/ 	.word	0xffffffff


	//   ....[94]....
        /*0494*/ 	.word	0xffffffff


	//   ....[95]....
        /*0498*/ 	.word	0xffffffff


	//   ....[96]....
        /*049c*/ 	.word	0xffffffff


	//   ....[97]....
        /*04a0*/ 	.word	0xffffffff


	//   ....[98]....
        /*04a4*/ 	.word	0xffffffff


	//   ....[99]....
        /*04a8*/ 	.word	0xffffffff


	//   ....[100]....
        /*04ac*/ 	.word	0xffffffff


	//   ....[101]....
        /*04b0*/ 	.word	0xffffffff


	//   ....[102]....
        /*04b4*/ 	.word	0xffffffff


	//   ....[103]....
        /*04b8*/ 	.word	0xffffffff


	//   ....[104]....
        /*04bc*/ 	.word	0xffffffff


	//   ....[105]....
        /*04c0*/ 	.word	0xffffffff


	//   ....[106]....
        /*04c4*/ 	.word	0xffffffff


	//   ....[107]....
        /*04c8*/ 	.word	0xffffffff


	//   ....[108]....
        /*04cc*/ 	.word	0xffffffff


	//   ....[109]....
        /*04d0*/ 	.word	0xffffffff


	//   ....[110]....
        /*04d4*/ 	.word	0xffffffff


	//   ....[111]....
        /*04d8*/ 	.word	0xffffffff


	//   ....[112]....
        /*04dc*/ 	.word	0xffffffff


	//   ....[113]....
        /*04e0*/ 	.word	0xffffffff


	//   ....[114]....
        /*04e4*/ 	.word	0xffffffff


	//   ....[115]....
        /*04e8*/ 	.word	0xffffffff


	//   ....[116]....
        /*04ec*/ 	.word	0xffffffff


	//   ....[117]....
        /*04f0*/ 	.word	0xffffffff


	//   ....[118]....
        /*04f4*/ 	.word	0xffffffff


	//   ....[119]....
        /*04f8*/ 	.word	0xffffffff


	//   ....[120]....
        /*04fc*/ 	.word	0xffffffff


	//   ....[121]....
        /*0500*/ 	.word	0xffffffff


	//   ....[122]....
        /*0504*/ 	.word	0xffffffff


	//   ....[123]....
        /*0508*/ 	.word	0xffffffff


	//   ....[124]....
        /*050c*/ 	.word	0xffffffff


	//   ....[125]....
        /*0510*/ 	.word	0xffffffff


	//   ....[126]....
        /*0514*/ 	.word	0xffffffff


	//   ....[127]....
        /*0518*/ 	.word	0xffffffff


	//   ....[128]....
        /*051c*/ 	.word	0xffffffff


	//   ....[129]....
        /*0520*/ 	.word	0xffffffff


	//   ....[130]....
        /*0524*/ 	.word	0xffffffff


	//   ....[131]....
        /*0528*/ 	.word	0xffffffff


	//   ....[132]....
        /*052c*/ 	.word	0xffffffff


	//   ....[133]....
        /*0530*/ 	.word	0xffffffff


	//   ....[134]....
        /*0534*/ 	.word	0xffffffff


	//   ....[135]....
        /*0538*/ 	.word	0xffffffff


	//   ....[136]....
        /*053c*/ 	.word	0xffffffff


	//   ....[137]....
        /*0540*/ 	.word	0xffffffff


	//   ....[138]....
        /*0544*/ 	.word	0xffffffff


	//   ....[139]....
        /*0548*/ 	.word	0xffffffff


	//   ....[140]....
        /*054c*/ 	.word	0xffffffff


	//   ....[141]....
        /*0550*/ 	.word	0xffffffff


	//   ....[142]....
        /*0554*/ 	.word	0xffffffff


	//   ....[143]....
        /*0558*/ 	.word	0xffffffff


	//   ....[144]....
        /*055c*/ 	.word	0xffffffff


	//   ....[145]....
        /*0560*/ 	.word	0xffffffff


	//   ....[146]....
        /*0564*/ 	.word	0xffffffff


	//   ....[147]....
        /*0568*/ 	.word	0xffffffff


	//   ....[148]....
        /*056c*/ 	.word	0xffffffff


	//   ....[149]....
        /*0570*/ 	.word	0xffffffff


	//   ....[150]....
        /*0574*/ 	.word	0xffffffff


	//   ....[151]....
        /*0578*/ 	.word	0xffffffff


	//   ....[152]....
        /*057c*/ 	.word	0xffffffff


	//   ....[153]....
        /*0580*/ 	.word	0xffffffff


	//   ....[154]....
        /*0584*/ 	.word	0xffffffff


	//   ....[155]....
        /*0588*/ 	.word	0xffffffff


	//   ....[156]....
        /*058c*/ 	.word	0xffffffff


	//   ....[157]....
        /*0590*/ 	.word	0xffffffff


	//   ....[158]....
        /*0594*/ 	.word	0xffffffff


	//   ....[159]....
        /*0598*/ 	.word	0xffffffff


	//   ....[160]....
        /*059c*/ 	.word	0xffffffff


	//   ....[161]....
        /*05a0*/ 	.word	0xffffffff


	//   ....[162]....
        /*05a4*/ 	.word	0xffffffff


	//   ....[163]....
        /*05a8*/ 	.word	0xffffffff


	//   ....[164]....
        /*05ac*/ 	.word	0xffffffff


	//   ....[165]....
        /*05b0*/ 	.word	0xffffffff


	//   ....[166]....
        /*05b4*/ 	.word	0xffffffff


	//   ....[167]....
        /*05b8*/ 	.word	0xffffffff


	//   ....[168]....
        /*05bc*/ 	.word	0xffffffff


	//   ....[169]....
        /*05c0*/ 	.word	0xffffffff


	//   ....[170]....
        /*05c4*/ 	.word	0xffffffff


	//   ....[171]....
        /*05c8*/ 	.word	0xffffffff


	//   ....[172]....
        /*05cc*/ 	.word	0xffffffff


	//   ....[173]....
        /*05d0*/ 	.word	0xffffffff


	//   ....[174]....
        /*05d4*/ 	.word	0xffffffff


	//   ....[175]....
        /*05d8*/ 	.word	0xffffffff


	//   ....[176]....
        /*05dc*/ 	.word	0xffffffff


	//   ....[177]....
        /*05e0*/ 	.word	0xffffffff


	//   ....[178]....
        /*05e4*/ 	.word	0xffffffff


	//   ....[179]....
        /*05e8*/ 	.word	0xffffffff


	//   ....[180]....
        /*05ec*/ 	.word	0xffffffff


	//   ....[181]....
        /*05f0*/ 	.word	0xffffffff


	//   ....[182]....
        /*05f4*/ 	.word	0xffffffff


	//   ....[183]....
        /*05f8*/ 	.word	0xffffffff


	//   ....[184]....
        /*05fc*/ 	.word	0xffffffff


	//   ....[185]....
        /*0600*/ 	.word	0xffffffff


	//   ....[186]....
        /*0604*/ 	.word	0xffffffff


	//   ....[187]....
        /*0608*/ 	.word	0xffffffff


	//   ....[188]....
        /*060c*/ 	.word	0xffffffff


	//   ....[189]....
        /*0610*/ 	.word	0xffffffff


	//   ....[190]....
        /*0614*/ 	.word	0xffffffff


	//   ....[191]....
        /*0618*/ 	.word	0x0500000f


	//   ....[192]....
        /*061c*/ 	.word	0x0500000f


	//   ....[193]....
        /*0620*/ 	.word	0x0500000f


	//   ....[194]....
        /*0624*/ 	.word	0x0500000f


	//   ....[195]....
        /*0628*/ 	.word	0x0500000f


	//   ....[196]....
        /*062c*/ 	.word	0x0500000f


	//   ....[197]....
        /*0630*/ 	.word	0x0500000f


	//   ....[198]....
        /*0634*/ 	.word	0x0500000f


	//   ....[199]....
        /*0638*/ 	.word	0x0500000f


	//   ....[200]....
        /*063c*/ 	.word	0x0500000f


	//   ....[201]....
        /*0640*/ 	.word	0x0500000f


	//   ....[202]....
        /*0644*/ 	.word	0x0500000f


	//   ....[203]....
        /*0648*/ 	.word	0x0500000f


	//   ....[204]....
        /*064c*/ 	.word	0x0500000f


	//   ....[205]....
        /*0650*/ 	.word	0x0500000f


	//   ....[206]....
        /*0654*/ 	.word	0x0500000f


	//   ....[207]....
        /*0658*/ 	.word	0x0500000f


	//   ....[208]....
        /*065c*/ 	.word	0x0500000f


	//   ....[209]....
        /*0660*/ 	.word	0x0500000f


	//   ....[210]....
        /*0664*/ 	.word	0x0500000f


	//   ....[211]....
        /*0668*/ 	.word	0x0500000f


	//   ....[212]....
        /*066c*/ 	.word	0x0500000f


	//   ....[213]....
        /*0670*/ 	.word	0x0500000f


	//   ....[214]....
        /*0674*/ 	.word	0x0500000f


	//   ....[215]....
        /*0678*/ 	.word	0x0500000f


	//   ....[216]....
        /*067c*/ 	.word	0x0500000f


	//   ....[217]....
        /*0680*/ 	.word	0x0500000f


	//   ....[218]....
        /*0684*/ 	.word	0x0500000f


	//   ....[219]....
        /*0688*/ 	.word	0x0500000f


	//   ....[220]....
        /*068c*/ 	.word	0x0500000f


	//   ....[221]....
        /*0690*/ 	.word	0x0500000f


	//   ....[222]....
        /*0694*/ 	.word	0x0500000f


	//   ....[223]....
        /*0698*/ 	.word	0x0500000f


	//   ....[224]....
        /*069c*/ 	.word	0x0500000f


	//   ....[225]....
        /*06a0*/ 	.word	0x0500000f


	//   ....[226]....
        /*06a4*/ 	.word	0x0500000f


	//   ....[227]....
        /*06a8*/ 	.word	0x0500000f


	//   ....[228]....
        /*06ac*/ 	.word	0x0500000f


	//   ....[229]....
        /*06b0*/ 	.word	0x0500000f


	//   ....[230]....
        /*06b4*/ 	.word	0x0500000f


	//   ....[231]....
        /*06b8*/ 	.word	0x0500000f


	//   ....[232]....
        /*06bc*/ 	.word	0x0500000f


	//   ....[233]....
        /*06c0*/ 	.word	0x0500000f


	//   ....[234]....
        /*06c4*/ 	.word	0x0500000f


	//   ....[235]....
        /*06c8*/ 	.word	0x0500000f


	//   ....[236]....
        /*06cc*/ 	.word	0x0500000f


	//   ....[237]....
        /*06d0*/ 	.word	0x0500000f


	//   ....[238]....
        /*06d4*/ 	.word	0x0500000f


	//   ....[239]....
        /*06d8*/ 	.word	0x0500000f


	//   ....[240]....
        /*06dc*/ 	.word	0x0500000f


	//   ....[241]....
        /*06e0*/ 	.word	0x0500000f


	//   ....[242]....
        /*06e4*/ 	.word	0x0500000f


	//   ....[243]....
        /*06e8*/ 	.word	0x0500000f


	//   ....[244]....
        /*06ec*/ 	.word	0x0500000f


	//   ....[245]....
        /*06f0*/ 	.word	0x0500000f


	//   ....[246]....
        /*06f4*/ 	.word	0x0500000f


	//   ....[247]....
        /*06f8*/ 	.word	0x0500000f


	//   ....[248]....
        /*06fc*/ 	.word	0x0500000f


	//   ....[249]....
        /*0700*/ 	.word	0x0500000f


	//   ....[250]....
        /*0704*/ 	.word	0x0500000f


	//   ....[251]....
        /*0708*/ 	.word	0x0500000f


	//   ....[252]....
        /*070c*/ 	.word	0x0500000f


	//   ....[253]....
        /*0710*/ 	.word	0x0500000f


	//   ....[254]....
        /*0714*/ 	.word	0x0500000f


	//   ....[255]....
        /*0718*/ 	.word	0x0500000f


	//   ....[0]....
        /*071c*/ 	.word	0x0500000f


	//   ....[1]....
        /*0720*/ 	.word	0x0500000f


	//   ....[2]....
        /*0724*/ 	.word	0x0500000f


	//   ....[3]....
        /*0728*/ 	.word	0x0500000f


	//   ....[4]....
        /*072c*/ 	.word	0x0500000f


	//   ....[5]....
        /*0730*/ 	.word	0x0500000f


	//   ....[6]....
        /*0734*/ 	.word	0x0500000f


	//   ....[7]....
        /*0738*/ 	.word	0x0500000f


	//   ....[8]....
        /*073c*/ 	.word	0x0500000f


	//   ....[9]....
        /*0740*/ 	.word	0x0500000f


	//   ....[10]....
        /*0744*/ 	.word	0x0500000f


	//   ....[11]....
        /*0748*/ 	.word	0x0500000f


	//   ....[12]....
        /*074c*/ 	.word	0x0500000f


	//   ....[13]....
        /*0750*/ 	.word	0x0500000f


	//   ....[14]....
        /*0754*/ 	.word	0x0500000f


	//   ....[15]....
        /*0758*/ 	.word	0x0500000f


	//   ....[16]....
        /*075c*/ 	.word	0x0500000f


	//   ....[17]....
        /*0760*/ 	.word	0x0500000f


	//   ....[18]....
        /*0764*/ 	.word	0x0500000f


	//   ....[19]....
        /*0768*/ 	.word	0x0500000f


	//   ....[20]....
        /*076c*/ 	.word	0x0500000f


	//   ....[21]....
        /*0770*/ 	.word	0x0500000f


	//   ....[22]....
        /*0774*/ 	.word	0x0500000f


	//   ....[23]....
        /*0778*/ 	.word	0x0500000f


	//   ....[24]....
        /*077c*/ 	.word	0x0500000f


	//   ....[25]....
        /*0780*/ 	.word	0x0500000f


	//   ....[26]....
        /*0784*/ 	.word	0x0500000f


	//   ....[27]....
        /*0788*/ 	.word	0x0500000f


	//   ....[28]....
        /*078c*/ 	.word	0x0500000f


	//   ....[29]....
        /*0790*/ 	.word	0x0500000f


	//   ....[30]....
        /*0794*/ 	.word	0x0500000f


	//   ....[31]....
        /*0798*/ 	.word	0x0500000f


	//   ....[32]....
        /*079c*/ 	.word	0x0500000f


	//   ....[33]....
        /*07a0*/ 	.word	0x0500000f


	//   ....[34]....
        /*07a4*/ 	.word	0x0500000f


	//   ....[35]....
        /*07a8*/ 	.word	0x0500000f


	//   ....[36]....
        /*07ac*/ 	.word	0x0500000f


	//   ....[37]....
        /*07b0*/ 	.word	0x0500000f


	//   ....[38]....
        /*07b4*/ 	.word	0x0500000f


	//   ....[39]....
        /*07b8*/ 	.word	0x0500000f


	//   ....[40]....
        /*07bc*/ 	.word	0x0500000f


	//   ....[41]....
        /*07c0*/ 	.word	0x0500000f


	//   ....[42]....
        /*07c4*/ 	.word	0x0500000f


	//   ....[43]....
        /*07c8*/ 	.word	0x0500000f


	//   ....[44]....
        /*07cc*/ 	.word	0x0500000f


	//   ....[45]....
        /*07d0*/ 	.word	0x0500000f


	//   ....[46]....
        /*07d4*/ 	.word	0x0500000f


	//   ....[47]....
        /*07d8*/ 	.word	0x0500000f


	//   ....[48]....
        /*07dc*/ 	.word	0x0500000f


	//   ....[49]....
        /*07e0*/ 	.word	0x0500000f


	//   ....[50]....
        /*07e4*/ 	.word	0x0500000f


	//   ....[51]....
        /*07e8*/ 	.word	0x0500000f


	//   ....[52]....
        /*07ec*/ 	.word	0x0500000f


	//   ....[53]....
        /*07f0*/ 	.word	0x0500000f


	//   ....[54]....
        /*07f4*/ 	.word	0x0500000f


	//   ....[55]....
        /*07f8*/ 	.word	0x0500000f


	//   ....[56]....
        /*07fc*/ 	.word	0x0500000f


	//   ....[57]....
        /*0800*/ 	.word	0x0500000f


	//   ....[58]....
        /*0804*/ 	.word	0x0500000f


	//   ....[59]....
        /*0808*/ 	.word	0x0500000f


	//   ....[60]....
        /*080c*/ 	.word	0x0500000f


	//   ....[61]....
        /*0810*/ 	.word	0x0500000f


	//   ....[62]....
        /*0814*/ 	.word	0x0500000f


	//   ....[63]....
        /*0818*/ 	.word	0x0500000f


	//   ....[64]....
        /*081c*/ 	.word	0x0500000f


	//   ....[65]....
        /*0820*/ 	.word	0x0500000f


	//   ....[66]....
        /*0824*/ 	.word	0x0500000f


	//   ....[67]....
        /*0828*/ 	.word	0x0500000f


	//   ....[68]....
        /*082c*/ 	.word	0x0500000f


	//----- nvinfo : EIATTR_COOP_GROUP_INSTR_OFFSETS
	.align		4
.L_405:
        /*0830*/ 	.byte	0x04, 0x28
        /*0832*/ 	.short	(.L_407 - .L_406)


	//   ....[0]....
.L_406:
        /*0834*/ 	.word	0x00000070


	//   ....[1]....
        /*0838*/ 	.word	0x00000140


	//   ....[2]....
        /*083c*/ 	.word	0x00000190


	//   ....[3]....
        /*0840*/ 	.word	0x000003c0


	//   ....[4]....
        /*0844*/ 	.word	0x00000520


	//   ....[5]....
        /*0848*/ 	.word	0x00000640


	//   ....[6]....
        /*084c*/ 	.word	0x000007a0


	//   ....[7]....
        /*0850*/ 	.word	0x000037b0


	//   ....[8]....
        /*0854*/ 	.word	0x000037c0


	//   ....[9]....
        /*0858*/ 	.word	0x00003f00


	//   ....[10]....
        /*085c*/ 	.word	0x00003f10


	//   ....[11]....
        /*0860*/ 	.word	0x00004b60


	//   ....[12]....
        /*0864*/ 	.word	0x00004b70


	//   ....[13]....
        /*0868*/ 	.word	0x00005340


	//   ....[14]....
        /*086c*/ 	.word	0x00005350


	//   ....[15]....
        /*0870*/ 	.word	0x00005db0


	//   ....[16]....
        /*0874*/ 	.word	0x00005dc0


	//   ....[17]....
        /*0878*/ 	.word	0x00005ed0


	//   ....[18]....
        /*087c*/ 	.word	0x00005ee0


	//   ....[19]....
        /*0880*/ 	.word	0x000062e0


	//   ....[20]....
        /*0884*/ 	.word	0x00006310


	//   ....[21]....
        /*0888*/ 	.word	0x000065e0


	//   ....[22]....
        /*088c*/ 	.word	0x00006600


	//   ....[23]....
        /*0890*/ 	.word	0x000075e0


	//   ....[24]....
        /*0894*/ 	.word	0x00007d50


	//   ....[25]....
        /*0898*/ 	.word	0x00007d60


	//   ....[26]....
        /*089c*/ 	.word	0x00007d70


	//   ....[27]....
        /*08a0*/ 	.word	0x00007d80


	//   ....[28]....
        /*08a4*/ 	.word	0x00008070


	//   ....[29]....
        /*08a8*/ 	.word	0x00008080


	//   ....[30]....
        /*08ac*/ 	.word	0x00008090


	//   ....[31]....
        /*08b0*/ 	.word	0x000080a0


	//   ....[32]....
        /*08b4*/ 	.word	0x000093a0


	//   ....[33]....
        /*08b8*/ 	.word	0x000093c0


	//   ....[34]....
        /*08bc*/ 	.word	0x000093d0


	//   ....[35]....
        /*08c0*/ 	.word	0x000093e0


	//   ....[36]....
        /*08c4*/ 	.word	0x000094d0


	//   ....[37]....
        /*08c8*/ 	.word	0x000094f0


	//   ....[38]....
        /*08cc*/ 	.word	0x00009570


	//   ....[39]....
        /*08d0*/ 	.word	0x000095c0


	//   ....[40]....
        /*08d4*/ 	.word	0x0000b2f0


	//   ....[41]....
        /*08d8*/ 	.word	0x0000b5d0


	//   ....[42]....
        /*08dc*/ 	.word	0x0000c370


	//   ....[43]....
        /*08e0*/ 	.word	0x0000c480


	//   ....[44]....
        /*08e4*/ 	.word	0x0000c990


	//   ....[45]....
        /*08e8*/ 	.word	0x0000c9f0


	//   ....[46]....
        /*08ec*/ 	.word	0x0000e350


	//   ....[47]....
        /*08f0*/ 	.word	0x0000ef30


	//   ....[48]....
        /*08f4*/ 	.word	0x0000f630


	//   ....[49]....
        /*08f8*/ 	.word	0x0000f750


	//   ....[50]....
        /*08fc*/ 	.word	0x0000fc50


	//   ....[51]....
        /*0900*/ 	.word	0x0000fe40


	//   ....[52]....
        /*0904*/ 	.word	0x00011ee0


	//   ....[53]....
        /*0908*/ 	.word	0x00011f40


	//   ....[54]....
        /*090c*/ 	.word	0x00012970


	//   ....[55]....
        /*0910*/ 	.word	0x000129c0


	//   ....[56]....
        /*0914*/ 	.word	0x00014420


	//   ....[57]....
        /*0918*/ 	.word	0x00014840


	//   ....[58]....
        /*091c*/ 	.word	0x00015770


	//   ....[59]....
        /*0920*/ 	.word	0x000158a0


	//   ....[60]....
        /*0924*/ 	.word	0x00015cf0


	//   ....[61]....
        /*0928*/ 	.word	0x00015d70


	//   ....[62]....
        /*092c*/ 	.word	0x000173a0


	//   ....[63]....
        /*0930*/ 	.word	0x00017420


	//   ....[64]....
        /*0934*/ 	.word	0x000174d0


	//   ....[65]....
        /*0938*/ 	.word	0x000176a0


	//   ....[66]....
        /*093c*/ 	.word	0x00018ed0


	//   ....[67]....
        /*0940*/ 	.word	0x00018ef0


	//   ....[68]....
        /*0944*/ 	.word	0x00018f00


	//   ....[69]....
        /*0948*/ 	.word	0x00018f10


	//   ....[70]....
        /*094c*/ 	.word	0x00019930


	//   ....[71]....
        /*0950*/ 	.word	0x00019940


	//   ....[72]....
        /*0954*/ 	.word	0x00019b70


	//   ....[73]....
        /*0958*/ 	.word	0x00019b80


	//   ....[74]....
        /*095c*/ 	.word	0x00019db0


	//   ....[75]....
        /*0960*/ 	.word	0x00019dc0


	//   ....[76]....
        /*0964*/ 	.word	0x00019ff0


	//   ....[77]....
        /*0968*/ 	.word	0x0001a000


	//   ....[78]....
        /*096c*/ 	.word	0x0001a4d0


	//   ....[79]....
        /*0970*/ 	.word	0x0001a4e0


	//   ....[80]....
        /*0974*/ 	.word	0x0001b340


	//   ....[81]....
        /*0978*/ 	.word	0x0001b350


	//   ....[82]....
        /*097c*/ 	.word	0x0001c9f0


	//   ....[83]....
        /*0980*/ 	.word	0x0001ca00


	//   ....[84]....
        /*0984*/ 	.word	0x0001cc40


	//   ....[85]....
        /*0988*/ 	.word	0x0001cc50


	//   ....[86]....
        /*098c*/ 	.word	0x0001ce80


	//   ....[87]....
        /*0990*/ 	.word	0x0001ce90


	//   ....[88]....
        /*0994*/ 	.word	0x0001d0c0


	//   ....[89]....
        /*0998*/ 	.word	0x0001d0d0


	//   ....[90]....
        /*099c*/ 	.word	0x0001d360


	//   ....[91]....
        /*09a0*/ 	.word	0x0001d550


	//   ....[92]....
        /*09a4*/ 	.word	0x0001d580


	//   ....[93]....
        /*09a8*/ 	.word	0x0001d5b0


	//   ....[94]....
        /*09ac*/ 	.word	0x0001d5e0


	//   ....[95]....
        /*09b0*/ 	.word	0x0001d610


	//   ....[96]....
        /*09b4*/ 	.word	0x0001d640


	//   ....[97]....
        /*09b8*/ 	.word	0x0001d7d0


	//   ....[98]....
        /*09bc*/ 	.word	0x0001d800


	//   ....[99]....
        /*09c0*/ 	.word	0x0001d830


	//   ....[100]....
        /*09c4*/ 	.word	0x0001d860


	//   ....[101]....
        /*09c8*/ 	.word	0x0001d890


	//   ....[102]....
        /*09cc*/ 	.word	0x0001d8c0


	//   ....[103]....
        /*09d0*/ 	.word	0x0001d950


	//   ....[104]....
        /*09d4*/ 	.word	0x0001d980


	//   ....[105]....
        /*09d8*/ 	.word	0x0001d990


	//   ....[106]....
        /*09dc*/ 	.word	0x0001d9d0


	//   ....[107]....
        /*09e0*/ 	.word	0x0001f160


	//   ....[108]....
        /*09e4*/ 	.word	0x00021570


	//   ....[109]....
        /*09e8*/ 	.word	0x00021590


	//   ....[110]....
        /*09ec*/ 	.word	0x00021620


	//   ....[111]....
        /*09f0*/ 	.word	0x00021640


	//   ....[112]....
        /*09f4*/ 	.word	0x000216c0


	//   ....[113]....
        /*09f8*/ 	.word	0x000216e0


	//   ....[114]....
        /*09fc*/ 	.word	0x00021760


	//   ....[115]....
        /*0a00*/ 	.word	0x00021780


	//   ....[116]....
        /*0a04*/ 	.word	0x00021800


	//   ....[117]....
        /*0a08*/ 	.word	0x00021820


	//   ....[118]....
        /*0a0c*/ 	.word	0x00021830


	//   ....[119]....
        /*0a10*/ 	.word	0x00021840


	//   ....[120]....
        /*0a14*/ 	.word	0x00022090


	//   ....[121]....
        /*0a18*/ 	.word	0x000220c0


	//   ....[122]....
        /*0a1c*/ 	.word	0x00022180


	//   ....[123]....
        /*0a20*/ 	.word	0x00022190


	//   ....[124]....
        /*0a24*/ 	.word	0x00022220


	//   ....[125]....
        /*0a28*/ 	.word	0x00022230


	//   ....[126]....
        /*0a2c*/ 	.word	0x000222c0


	//   ....[127]....
        /*0a30*/ 	.word	0x000222d0


	//   ....[128]....
        /*0a34*/ 	.word	0x00022360


	//   ....[129]....
        /*0a38*/ 	.word	0x00022370


	//   ....[130]....
        /*0a3c*/ 	.word	0x00022400


	//   ....[131]....
        /*0a40*/ 	.word	0x00022410


	//   ....[132]....
        /*0a44*/ 	.word	0x00022490


	//   ....[133]....
        /*0a48*/ 	.word	0x000224a0


	//   ....[134]....
        /*0a4c*/ 	.word	0x000224b0


	//   ....[135]....
        /*0a50*/ 	.word	0x000224c0


	//   ....[136]....
        /*0a54*/ 	.word	0x00022920


	//   ....[137]....
        /*0a58*/ 	.word	0x00022950


	//   ....[138]....
        /*0a5c*/ 	.word	0x000229a0


	//   ....[139]....
        /*0a60*/ 	.word	0x00022a60


	//   ....[140]....
        /*0a64*/ 	.word	0x00022a70


	//   ....[141]....
        /*0a68*/ 	.word	0x00022aa0


	//   ....[142]....
        /*0a6c*/ 	.word	0x00022b30


	//   ....[143]....
        /*0a70*/ 	.word	0x00022be0


	//   ....[144]....
        /*0a74*/ 	.word	0x00022bf0


	//   ....[145]....
        /*0a78*/ 	.word	0x00022c20


	//   ....[146]....
        /*0a7c*/ 	.word	0x00022c30


	//   ....[147]....
        /*0a80*/ 	.word	0x00022cc0


	//   ....[148]....
        /*0a84*/ 	.word	0x000233d0


	//   ....[149]....
        /*0a88*/ 	.word	0x000233f0


	//   ....[150]....
        /*0a8c*/ 	.word	0x00023440


	//   ....[151]....
        /*0a90*/ 	.word	0x00023450


	//   ....[152]....
        /*0a94*/ 	.word	0x00023490


	//   ....[153]....
        /*0a98*/ 	.word	0x000234a0


	//   ....[154]....
        /*0a9c*/ 	.word	0x000234e0


	//   ....[155]....
        /*0aa0*/ 	.word	0x000234f0


	//   ....[156]....
        /*0aa4*/ 	.word	0x00023530


	//   ....[157]....
        /*0aa8*/ 	.word	0x00023540


	//   ....[158]....
        /*0aac*/ 	.word	0x00023550


	//   ....[159]....
        /*0ab0*/ 	.word	0x00023590


	//   ....[160]....
        /*0ab4*/ 	.word	0x000238b0


	//   ....[161]....
        /*0ab8*/ 	.word	0x000238d0


	//   ....[162]....
        /*0abc*/ 	.word	0x000238e0


	//   ....[163]....
        /*0ac0*/ 	.word	0x000238f0


	//   ....[164]....
        /*0ac4*/ 	.word	0x00023910


	//   ....[165]....
        /*0ac8*/ 	.word	0x00023980


	//   ....[166]....
        /*0acc*/ 	.word	0x000239f0


	//   ....[167]....
        /*0ad0*/ 	.word	0x00023a10


	//   ....[168]....
        /*0ad4*/ 	.word	0x00023a20


	//   ....[169]....
        /*0ad8*/ 	.word	0x00023a80


	//   ....[170]....
        /*0adc*/ 	.word	0x00023aa0


	//   ....[171]....
        /*0ae0*/ 	.word	0x00023b00


	//   ....[172]....
        /*0ae4*/ 	.word	0x00024040


	//   ....[173]....
        /*0ae8*/ 	.word	0x00024070


	//   ....[174]....
        /*0aec*/ 	.word	0x000240d0


	//   ....[175]....
        /*0af0*/ 	.word	0x00024100


	//   ....[176]....
        /*0af4*/ 	.word	0x00024130


	//   ....[177]....
        /*0af8*/ 	.word	0x00024160


	//   ....[178]....
        /*0afc*/ 	.word	0x00024190


	//   ....[179]....
        /*0b00*/ 	.word	0x000241c0


	//   ....[180]....
        /*0b04*/ 	.word	0x00024360


	//   ....[181]....
        /*0b08*/ 	.word	0x00024390


	//   ....[182]....
        /*0b0c*/ 	.word	0x000243c0


	//   ....[183]....
        /*0b10*/ 	.word	0x000243f0


	//   ....[184]....
        /*0b14*/ 	.word	0x00024420


	//   ....[185]....
        /*0b18*/ 	.word	0x00024450


	//   ....[186]....
        /*0b1c*/ 	.word	0x00024510


	//   ....[187]....
        /*0b20*/ 	.word	0x00024530


	//   ....[188]....
        /*0b24*/ 	.word	0x00024550


	//   ....[189]....
        /*0b28*/ 	.word	0x000245b0


	//   ....[190]....
        /*0b2c*/ 	.word	0x00024fd0


	//   ....[191]....
        /*0b30*/ 	.word	0x000252f0


	//   ....[192]....
        /*0b34*/ 	.word	0x00025380


	//   ....[193]....
        /*0b38*/ 	.word	0x00025410


	//   ....[194]....
        /*0b3c*/ 	.word	0x000254a0


	//   ....[195]....
        /*0b40*/ 	.word	0x00025580


	//   ....[196]....
        /*0b44*/ 	.word	0x00025610


	//   ....[197]....
        /*0b48*/ 	.word	0x000256b0


	//   ....[198]....
        /*0b4c*/ 	.word	0x00025740


	//   ....[199]....
        /*0b50*/ 	.word	0x00025830


	//   ....[200]....
        /*0b54*/ 	.word	0x000258c0


	//   ....[201]....
        /*0b58*/ 	.word	0x00025960


	//   ....[202]....
        /*0b5c*/ 	.word	0x000259f0


	//   ....[203]....
        /*0b60*/ 	.word	0x00025ad0


	//   ....[204]....
        /*0b64*/ 	.word	0x00025b70


	//   ....[205]....
        /*0b68*/ 	.word	0x00025c00


	//   ....[206]....
        /*0b6c*/ 	.word	0x00025c50


	//   ....[207]....
        /*0b70*/ 	.word	0x00025ca0


	//   ....[208]....
        /*0b74*/ 	.word	0x00025d40


	//   ....[209]....
        /*0b78*/ 	.word	0x00025dd0


	//   ....[210]....
        /*0b7c*/ 	.word	0x00025e20


	//   ....[211]....
        /*0b80*/ 	.word	0x00025e70


	//   ....[212]....
        /*0b84*/ 	.word	0x00025f70


	//   ....[213]....
        /*0b88*/ 	.word	0x00026020


	//   ....[214]....
        /*0b8c*/ 	.word	0x000260a0


	//   ....[215]....
        /*0b90*/ 	.word	0x00026110


	//   ....[216]....
        /*0b94*/ 	.word	0x00026230


	//   ....[217]....
        /*0b98*/ 	.word	0x00026350


	//   ....[218]....
        /*0b9c*/ 	.word	0x00026410


	//   ....[219]....
        /*0ba0*/ 	.word	0x00026460


	//   ....[220]....
        /*0ba4*/ 	.word	0x000267b0


	//   ....[221]....
        /*0ba8*/ 	.word	0x00026800


	//   ....[222]....
        /*0bac*/ 	.word	0x00026890


	//   ....[223]....
        /*0bb0*/ 	.word	0x00026920


	//   ....[224]....
        /*0bb4*/ 	.word	0x000269b0


	//   ....[225]....
        /*0bb8*/ 	.word	0x00026a40


	//   ....[226]....
        /*0bbc*/ 	.word	0x00026ad0


	//   ....[227]....
        /*0bc0*/ 	.word	0x00026b60


	//   ....[228]....
        /*0bc4*/ 	.word	0x00026be0


	//   ....[229]....
        /*0bc8*/ 	.word	0x00026c30


	//   ....[230]....
        /*0bcc*/ 	.word	0x00026cd0


	//   ....[231]....
        /*0bd0*/ 	.word	0x00026d60


	//   ....[232]....
        /*0bd4*/ 	.word	0x00026df0


	//   ....[233]....
        /*0bd8*/ 	.word	0x00026e40


	//   ....[234]....
        /*0bdc*/ 	.word	0x00026ed0


	//   ....[235]....
        /*0be0*/ 	.word	0x00026f60


	//   ....[236]....
        /*0be4*/ 	.word	0x00026ff0


	//   ....[237]....
        /*0be8*/ 	.word	0x00027080


	//   ....[238]....
        /*0bec*/ 	.word	0x00027110


	//   ....[239]....
        /*0bf0*/ 	.word	0x000271a0


	//   ....[240]....
        /*0bf4*/ 	.word	0x00027260


	//   ....[241]....
        /*0bf8*/ 	.word	0x00027540


	//   ....[242]....
        /*0bfc*/ 	.word	0x00027630


	//   ....[243]....
        /*0c00*/ 	.word	0x000276d0


	//   ....[244]....
        /*0c04*/ 	.word	0x00027730


	//   ....[245]....
        /*0c08*/ 	.word	0x00027820


	//   ....[246]....
        /*0c0c*/ 	.word	0x00027890


	//   ....[247]....
        /*0c10*/ 	.word	0x00027980


	//   ....[248]....
        /*0c14*/ 	.word	0x000279f0


	//   ....[249]....
        /*0c18*/ 	.word	0x00027ae0


	//   ....[250]....
        /*0c1c*/ 	.word	0x00027b50


	//   ....[251]....
        /*0c20*/ 	.word	0x00027c40


	//   ....[252]....
        /*0c24*/ 	.word	0x00027cb0


	//   ....[253]....
        /*0c28*/ 	.word	0x00027d50


	//   ....[254]....
        /*0c2c*/ 	.word	0x00027e40


	//   ....[255]....
        /*0c30*/ 	.word	0x00027eb0


	//   ....[0]....
        /*0c34*/ 	.word	0x00027f10


	//   ....[1]....
        /*0c38*/ 	.word	0x00028000


	//   ....[2]....
        /*0c3c*/ 	.word	0x00028060


	//   ....[3]....
        /*0c40*/ 	.word	0x00028160


	//   ....[4]....
        /*0c44*/ 	.word	0x000281c0


	//   ....[5]....
        /*0c48*/ 	.word	0x000282c0


	//   ....[6]....
        /*0c4c*/ 	.word	0x00028320


	//   ....[7]....
        /*0c50*/ 	.word	0x00028420


	//   ....[8]....
        /*0c54*/ 	.word	0x00028480


	//   ....[9]....
        /*0c58*/ 	.word	0x00028580


	//   ....[10]....
        /*0c5c*/ 	.word	0x000285e0


	//   ....[11]....
        /*0c60*/ 	.word	0x000286e0


	//   ....[12]....
        /*0c64*/ 	.word	0x00028740


	//   ....[13]....
        /*0c68*/ 	.word	0x000287e0


	//   ....[14]....
        /*0c6c*/ 	.word	0x00028960


	//   ....[15]....
        /*0c70*/ 	.word	0x00028a40


	//   ....[16]....
        /*0c74*/ 	.word	0x00028af0


	//   ....[17]....
        /*0c78*/ 	.word	0x00028c00


	//   ....[18]....
        /*0c7c*/ 	.word	0x00028c60


	//   ....[19]....
        /*0c80*/ 	.word	0x00028d70


	//   ....[20]....
        /*0c84*/ 	.word	0x00028dd0


	//   ....[21]....
        /*0c88*/ 	.word	0x00028ee0


	//   ....[22]....
        /*0c8c*/ 	.word	0x00028f40


	//   ....[23]....
        /*0c90*/ 	.word	0x00029050


	//   ....[24]....
        /*0c94*/ 	.word	0x000290b0


	//   ....[25]....
        /*0c98*/ 	.word	0x00029170


	//   ....[26]....
        /*0c9c*/ 	.word	0x000292d0


	//   ....[27]....
        /*0ca0*/ 	.word	0x00029370


	//   ....[28]....
        /*0ca4*/ 	.word	0x000293d0


	//   ....[29]....
        /*0ca8*/ 	.word	0x00029480


	//   ....[30]....
        /*0cac*/ 	.word	0x000294e0


	//   ....[31]....
        /*0cb0*/ 	.word	0x00029590


	//   ....[32]....
        /*0cb4*/ 	.word	0x000295f0


	//   ....[33]....
        /*0cb8*/ 	.word	0x000296a0


	//   ....[34]....
        /*0cbc*/ 	.word	0x00029700


	//   ....[35]....
        /*0cc0*/ 	.word	0x000297b0


	//   ....[36]....
        /*0cc4*/ 	.word	0x00029810


	//   ....[37]....
        /*0cc8*/ 	.word	0x000298c0


	//   ....[38]....
        /*0ccc*/ 	.word	0x000299b0


	//   ....[39]....
        /*0cd0*/ 	.word	0x00029a50


	//   ....[40]....
        /*0cd4*/ 	.word	0x00029ab0


	//   ....[41]....
        /*0cd8*/ 	.word	0x00029b80


	//   ....[42]....
        /*0cdc*/ 	.word	0x00029be0


	//   ....[43]....
        /*0ce0*/ 	.word	0x00029cb0


	//   ....[44]....
        /*0ce4*/ 	.word	0x00029d10


	//   ....[45]....
        /*0ce8*/ 	.word	0x00029de0


	//   ....[46]....
        /*0cec*/ 	.word	0x00029e40


	//   ....[47]....
        /*0cf0*/ 	.word	0x00029f10


	//   ....[48]....
        /*0cf4*/ 	.word	0x00029f70


	//   ....[49]....
        /*0cf8*/ 	.word	0x0002a040


	//   ....[50]....
        /*0cfc*/ 	.word	0x0002a0d0


	//   ....[51]....
        /*0d00*/ 	.word	0x0002a170


	//   ....[52]....
        /*0d04*/ 	.word	0x0002a2f0


	//   ....[53]....
        /*0d08*/ 	.word	0x0002a360


	//   ....[54]....
        /*0d0c*/ 	.word	0x0002a3d0


	//   ....[55]....
        /*0d10*/ 	.word	0x0002a440


	//   ....[56]....
        /*0d14*/ 	.word	0x0002a4b0


	//   ....[57]....
        /*0d18*/ 	.word	0x0002a530


	//   ....[58]....
        /*0d1c*/ 	.word	0x0002a5b0


	//   ....[59]....
        /*0d20*/ 	.word	0x0002a640


	//   ....[60]....
        /*0d24*/ 	.word	0x0002a6b0


	//   ....[61]....
        /*0d28*/ 	.word	0x0002a720


	//   ....[62]....
        /*0d2c*/ 	.word	0x0002a790


	//   ....[63]....
        /*0d30*/ 	.word	0x0002a810


	//   ....[64]....
        /*0d34*/ 	.word	0x0002a880


	//   ....[65]....
        /*0d38*/ 	.word	0x0002a910


	//   ....[66]....
        /*0d3c*/ 	.word	0x0002a970


	//   ....[67]....
        /*0d40*/ 	.word	0x0002aa00


	//   ....[68]....
        /*0d44*/ 	.word	0x0002ab30


	//----- nvinfo : EIATTR_REG_RECONFIG
	.align		4
.L_407:
        /*0d48*/ 	.byte	0x01, 0x54
	.zero		2


	//----- nvinfo : EIATTR_SYSCALL_OFFSETS
	.align		4
        /*0d4c*/ 	.byte	0x04, 0x46
        /*0d4e*/ 	.short	(.L_409 - .L_408)


	//   ....[0]....
.L_408:
        /*0d50*/ 	.word	0x00002320


	//   ....[1]....
        /*0d54*/ 	.word	0x00002470


	//   ....[2]....
        /*0d58*/ 	.word	0x00007780


	//   ....[3]....
        /*0d5c*/ 	.word	0x00007aa0


	//   ....[4]....
        /*0d60*/ 	.word	0x00020c00


	//   ....[5]....
        /*0d64*/ 	.word	0x00020d50


	//   ....[6]....
        /*0d68*/ 	.word	0x00020e40


	//   ....[7]....
        /*0d6c*/ 	.word	0x00021cf0


	//----- nvinfo : EIATTR_MBARRIER_INSTR_OFFSETS
	.align		4
.L_409:
        /*0d70*/ 	.byte	0x04, 0x39
        /*0d72*/ 	.short	(.L_411 - .L_410)


	//   ....[0]....
.L_410:
        /*0d74*/ 	.word	0x00000270
        /*0d78*/ 	.word	0x000000ff
        /*0d7c*/ 	.word	0x00022800
        /*0d80*/ 	.short	0x0100
        /*0d82*/ 	.byte	0x08
	.zero		1


	//   ....[1]....
        /*0d84*/ 	.word	0x00000280
        /*0d88*/ 	.word	0x000000ff
        /*0d8c*/ 	.word	0x00022820
        /*0d90*/ 	.short	0x0100
        /*0d92*/ 	.byte	0x08
	.zero		1


	//   ....[2]....
        /*0d94*/ 	.word	0x00000370
        /*0d98*/ 	.word	0x000000ff
        /*0d9c*/ 	.word	0x00022830
        /*0da0*/ 	.short	0x0100
        /*0da2*/ 	.byte	0x08
	.zero		1


	//   ....[3]....
        /*0da4*/ 	.word	0x00000380
        /*0da8*/ 	.word	0x000000ff
        /*0dac*/ 	.word	0x00022840
        /*0db0*/ 	.short	0x0100
        /*0db2*/ 	.byte	0x08
	.zero		1


	//   ....[4]....
        /*0db4*/ 	.word	0x00000390
        /*0db8*/ 	.word	0x000000ff
        /*0dbc*/ 	.word	0x00022838
        /*0dc0*/ 	.short	0x0100
        /*0dc2*/ 	.byte	0x08
	.zero		1


	//   ....[5]....
        /*0dc4*/ 	.word	0x000003a0
        /*0dc8*/ 	.word	0x000000ff
        /*0dcc*/ 	.word	0x00022848
        /*0dd0*/ 	.short	0x0100
        /*0dd2*/ 	.byte	0x08
	.zero		1


	//   ....[6]....
        /*0dd4*/ 	.word	0x000004d0
        /*0dd8*/ 	.word	0x000000ff
        /*0ddc*/ 	.word	0x00022850
        /*0de0*/ 	.short	0x0100
        /*0de2*/ 	.byte	0x08
	.zero		1


	//   ....[7]....
        /*0de4*/ 	.word	0x000004e0
        /*0de8*/ 	.word	0x000000ff
        /*0dec*/ 	.word	0x00022860
        /*0df0*/ 	.short	0x0100
        /*0df2*/ 	.byte	0x08
	.zero		1


	//   ....[8]....
        /*0df4*/ 	.word	0x000004f0
        /*0df8*/ 	.word	0x000000ff
        /*0dfc*/ 	.word	0x00022858
        /*0e00*/ 	.short	0x0100
        /*0e02*/ 	.byte	0x08
	.zero		1


	//   ....[9]....
        /*0e04*/ 	.word	0x00000500
        /*0e08*/ 	.word	0x000000ff
        /*0e0c*/ 	.word	0x00022868
        /*0e10*/ 	.short	0x0100
        /*0e12*/ 	.byte	0x08
	.zero		1


	//   ....[10]....
        /*0e14*/ 	.word	0x000005f0
        /*0e18*/ 	.word	0x000000ff
        /*0e1c*/ 	.word	0x00022870
        /*0e20*/ 	.short	0x0100
        /*0e22*/ 	.byte	0x06
	.zero		1


	//   ....[11]....
        /*0e24*/ 	.word	0x00000600
        /*0e28*/ 	.word	0x000000ff
        /*0e2c*/ 	.word	0x00022880
        /*0e30*/ 	.short	0x0100
        /*0e32*/ 	.byte	0x06
	.zero		1


	//   ....[12]....
        /*0e34*/ 	.word	0x00000610
        /*0e38*/ 	.word	0x000000ff
        /*0e3c*/ 	.word	0x00022878
        /*0e40*/ 	.short	0x0100
        /*0e42*/ 	.byte	0x06
	.zero		1


	//   ....[13]....
        /*0e44*/ 	.word	0x00000620
        /*0e48*/ 	.word	0x000000ff
        /*0e4c*/ 	.word	0x00022888
        /*0e50*/ 	.short	0x0100
        /*0e52*/ 	.byte	0x06
	.zero		1


	//   ....[14]....
        /*0e54*/ 	.word	0x00000750
        /*0e58*/ 	.word	0x000000ff
        /*0e5c*/ 	.word	0x00022890
        /*0e60*/ 	.short	0x0100
        /*0e62*/ 	.byte	0x08
	.zero		1


	//   ....[15]....
        /*0e64*/ 	.word	0x00000760
        /*0e68*/ 	.word	0x000000ff
        /*0e6c*/ 	.word	0x000228a0
        /*0e70*/ 	.short	0x0100
        /*0e72*/ 	.byte	0x08
	.zero		1


	//   ....[16]....
        /*0e74*/ 	.word	0x00000770
        /*0e78*/ 	.word	0x000000ff
        /*0e7c*/ 	.word	0x00022898
        /*0e80*/ 	.short	0x0100
        /*0e82*/ 	.byte	0x08
	.zero		1


	//   ....[17]....
        /*0e84*/ 	.word	0x00000780
        /*0e88*/ 	.word	0x000000ff
        /*0e8c*/ 	.word	0x000228a8
        /*0e90*/ 	.short	0x0100
        /*0e92*/ 	.byte	0x08
	.zero		1


	//   ....[18]....
        /*0e94*/ 	.word	0x000008b0
        /*0e98*/ 	.word	0x000000ff
        /*0e9c*/ 	.word	0x000228b0
        /*0ea0*/ 	.short	0x0100
        /*0ea2*/ 	.byte	0x08
	.zero		1


	//   ....[19]....
        /*0ea4*/ 	.word	0x000008c0
        /*0ea8*/ 	.word	0x000000ff
        /*0eac*/ 	.word	0x000228c0
        /*0eb0*/ 	.short	0x0100
        /*0eb2*/ 	.byte	0x08
	.zero		1


	//   ....[20]....
        /*0eb4*/ 	.word	0x000008d0
        /*0eb8*/ 	.word	0x000000ff
        /*0ebc*/ 	.word	0x000228b8
        /*0ec0*/ 	.short	0x0100
        /*0ec2*/ 	.byte	0x08
	.zero		1


	//   ....[21]....
        /*0ec4*/ 	.word	0x000008e0
        /*0ec8*/ 	.word	0x000000ff
        /*0ecc*/ 	.word	0x000228c8
        /*0ed0*/ 	.short	0x0100
        /*0ed2*/ 	.byte	0x08
	.zero		1


	//   ....[22]....
        /*0ed4*/ 	.word	0x00003760
        /*0ed8*/ 	.word	0x00000057
        /*0edc*/ 	.word	0x00022890
        /*0ee0*/ 	.short	0x010a
        /*0ee2*/ 	.byte	0x3f
	.zero		1


	//   ....[23]....
        /*0ee4*/ 	.word	0x00004b00
        /*0ee8*/ 	.word	0x00000057
        /*0eec*/ 	.word	0x00022890
        /*0ef0*/ 	.short	0x010a
        /*0ef2*/ 	.byte	0x3f
	.zero		1


	//   ....[24]....
        /*0ef4*/ 	.word	0x00005c10
        /*0ef8*/ 	.word	0x00000057
        /*0efc*/ 	.word	0x00022890
        /*0f00*/ 	.short	0x010a
        /*0f02*/ 	.byte	0x3f
	.zero		1


	//   ....[25]....
        /*0f04*/ 	.word	0x000060b0
        /*0f08*/ 	.word	0x00000004
        /*0f0c*/ 	.word	0x00000000
        /*0f10*/ 	.short	0x0101
        /*0f12*/ 	.byte	0x3f
	.zero		1


	//   ....[26]....
        /*0f14*/ 	.word	0x000060f0
        /*0f18*/ 	.word	0x00000057
        /*0f1c*/ 	.word	0x000228b0
        /*0f20*/ 	.short	0x010a
        /*0f22*/ 	.byte	0x3f
	.zero		1


	//   ....[27]....
        /*0f24*/ 	.word	0x00006970
        /*0f28*/ 	.word	0x00000057
        /*0f2c*/ 	.word	0x00000000
        /*0f30*/ 	.short	0x0101
        /*0f32*/ 	.byte	0x3f
	.zero		1


	//   ....[28]....
        /*0f34*/ 	.word	0x00007820
        /*0f38*/ 	.word	0x00000017
        /*0f3c*/ 	.word	0x00022800
        /*0f40*/ 	.short	0x010a
        /*0f42*/ 	.byte	0x3f
	.zero		1


	//   ....[29]....
        /*0f44*/ 	.word	0x00007870
        /*0f48*/ 	.word	0x00000017
        /*0f4c*/ 	.word	0x00022800
        /*0f50*/ 	.short	0x010a
        /*0f52*/ 	.byte	0x3f
	.zero		1


	//   ....[30]....
        /*0f54*/ 	.word	0x00008300
        /*0f58*/ 	.word	0x00000017
        /*0f5c*/ 	.word	0x00022800
        /*0f60*/ 	.short	0x010a
        /*0f62*/ 	.byte	0x3f
	.zero		1


	//   ....[31]....
        /*0f64*/ 	.word	0x00009820
        /*0f68*/ 	.word	0x00000017
        /*0f6c*/ 	.word	0x00022800
        /*0f70*/ 	.short	0x010a
        /*0f72*/ 	.byte	0x3f
	.zero		1


	//   ....[32]....
        /*0f74*/ 	.word	0x0000a860
        /*0f78*/ 	.word	0x00000000
        /*0f7c*/ 	.word	0x00022830
        /*0f80*/ 	.short	0x010a
        /*0f82*/ 	.byte	0x3f
	.zero		1


	//   ....[33]....
        /*0f84*/ 	.word	0x0000a900
        /*0f88*/ 	.word	0x00000000
        /*0f8c*/ 	.word	0x00022830
        /*0f90*/ 	.short	0x010a
        /*0f92*/ 	.byte	0x3f
	.zero		1


	//   ....[34]....
        /*0f94*/ 	.word	0x0000b330
        /*0f98*/ 	.word	0x00000026
        /*0f9c*/ 	.word	0x00000000
        /*0fa0*/ 	.short	0x0101
        /*0fa2*/ 	.byte	0x3f
	.zero		1


	//   ....[35]....
        /*0fa4*/ 	.word	0x0000d2b0
        /*0fa8*/ 	.word	0x00000000
        /*0fac*/ 	.word	0x00022850
        /*0fb0*/ 	.short	0x010a
        /*0fb2*/ 	.byte	0x3f
	.zero		1


	//   ....[36]....
        /*0fb4*/ 	.word	0x0000d300
        /*0fb8*/ 	.word	0x00000000
        /*0fbc*/ 	.word	0x00022850
        /*0fc0*/ 	.short	0x010a
        /*0fc2*/ 	.byte	0x3f
	.zero		1


	//   ....[37]....
        /*0fc4*/ 	.word	0x0000d730
        /*0fc8*/ 	.word	0x00000000
        /*0fcc*/ 	.word	0x00000000
        /*0fd0*/ 	.short	0x0101
        /*0fd2*/ 	.byte	0x3f
	.zero		1


	//   ....[38]....
        /*0fd4*/ 	.word	0x0000db00
        /*0fd8*/ 	.word	0x00000009
        /*0fdc*/ 	.word	0x00022830
        /*0fe0*/ 	.short	0x010a
        /*0fe2*/ 	.byte	0x3f
	.zero		1


	//   ....[39]....
        /*0fe4*/ 	.word	0x0000db60
        /*0fe8*/ 	.word	0x00000009
        /*0fec*/ 	.word	0x00022830
        /*0ff0*/ 	.short	0x010a
        /*0ff2*/ 	.byte	0x3f
	.zero		1


	//   ....[40]....
        /*0ff4*/ 	.word	0x0000e550
        /*0ff8*/ 	.word	0x000000aa
        /*0ffc*/ 	.word	0x00000000
        /*1000*/ 	.short	0x0101
        /*1002*/ 	.byte	0x3f
	.zero		1


	//   ....[41]....
        /*1004*/ 	.word	0x00010dd0
        /*1008*/ 	.word	0x00000009
        /*100c*/ 	.word	0x00022850
        /*1010*/ 	.short	0x010a
        /*1012*/ 	.byte	0x3f
	.zero		1


	//   ....[42]....
        /*1014*/ 	.word	0x00010e20
        /*1018*/ 	.word	0x00000009
        /*101c*/ 	.word	0x00022850
        /*1020*/ 	.short	0x010a
        /*1022*/ 	.byte	0x3f
	.zero		1


	//   ....[43]....
        /*1024*/ 	.word	0x00011210
        /*1028*/ 	.word	0x00000006
        /*102c*/ 	.word	0x00000000
        /*1030*/ 	.short	0x0101
        /*1032*/ 	.byte	0x3f
	.zero		1


	//   ....[44]....
        /*1034*/ 	.word	0x00011660
        /*1038*/ 	.word	0x00000000
        /*103c*/ 	.word	0x00022830
        /*1040*/ 	.short	0x010a
        /*1042*/ 	.byte	0x3f
	.zero		1


	//   ....[45]....
        /*1044*/ 	.word	0x000116c0
        /*1048*/ 	.word	0x00000000
        /*104c*/ 	.word	0x00022830
        /*1050*/ 	.short	0x010a
        /*1052*/ 	.byte	0x3f
	.zero		1


	//   ....[46]....
        /*1054*/ 	.word	0x00013300
        /*1058*/ 	.word	0x00000099
        /*105c*/ 	.word	0x00000000
        /*1060*/ 	.short	0x0101
        /*1062*/ 	.byte	0x3f
	.zero		1


	//   ....[47]....
        /*1064*/ 	.word	0x00013680
        /*1068*/ 	.word	0x00000000
        /*106c*/ 	.word	0x00022850
        /*1070*/ 	.short	0x010a
        /*1072*/ 	.byte	0x3f
	.zero		1


	//   ....[48]....
        /*1074*/ 	.word	0x000136d0
        /*1078*/ 	.word	0x00000000
        /*107c*/ 	.word	0x00022850
        /*1080*/ 	.short	0x010a
        /*1082*/ 	.byte	0x3f
	.zero		1


	//   ....[49]....
        /*1084*/ 	.word	0x00013ad0
        /*1088*/ 	.word	0x00000000
        /*108c*/ 	.word	0x00000000
        /*1090*/ 	.short	0x0101
        /*1092*/ 	.byte	0x3f
	.zero		1


	//   ....[50]....
        /*1094*/ 	.word	0x00013c10
        /*1098*/ 	.word	0x00000009
        /*109c*/ 	.word	0x00022830
        /*10a0*/ 	.short	0x010a
        /*10a2*/ 	.byte	0x3f
	.zero		1


	//   ....[51]....
        /*10a4*/ 	.word	0x00013c70
        /*10a8*/ 	.word	0x00000009
        /*10ac*/ 	.word	0x00022830
        /*10b0*/ 	.short	0x010a
        /*10b2*/ 	.byte	0x3f
	.zero		1


	//   ....[52]....
        /*10b4*/ 	.word	0x00014550
        /*10b8*/ 	.word	0x000000aa
        /*10bc*/ 	.word	0x00000000
        /*10c0*/ 	.short	0x0101
        /*10c2*/ 	.byte	0x3f
	.zero		1


	//   ....[53]....
        /*10c4*/ 	.word	0x00016ee0
        /*10c8*/ 	.word	0x00000009
        /*10cc*/ 	.word	0x00022850
        /*10d0*/ 	.short	0x010a
        /*10d2*/ 	.byte	0x3f
	.zero		1


	//   ....[54]....
        /*10d4*/ 	.word	0x00016f30
        /*10d8*/ 	.word	0x00000009
        /*10dc*/ 	.word	0x00022850
        /*10e0*/ 	.short	0x010a
        /*10e2*/ 	.byte	0x3f
	.zero		1


	//   ....[55]....
        /*10e4*/ 	.word	0x00017340
        /*10e8*/ 	.word	0x00000009
        /*10ec*/ 	.word	0x00000000
        /*10f0*/ 	.short	0x0101
        /*10f2*/ 	.byte	0x3f
	.zero		1


	//   ....[56]....
        /*10f4*/ 	.word	0x00019860
        /*10f8*/ 	.word	0x00000008
        /*10fc*/ 	.word	0x00000000
        /*1100*/ 	.short	0x0101
        /*1102*/ 	.byte	0x3f
	.zero		1


	//   ....[57]....
        /*1104*/ 	.word	0x0001a430
        /*1108*/ 	.word	0x00000003
        /*110c*/ 	.word	0x00000000
        /*1110*/ 	.short	0x0101
        /*1112*/ 	.byte	0x3f
	.zero		1


	//   ....[58]....
        /*1114*/ 	.word	0x0001f240
        /*1118*/ 	.word	0x00000011
        /*111c*/ 	.word	0x00022820
        /*1120*/ 	.short	0x010a
        /*1122*/ 	.byte	0x3f
	.zero		1


	//   ....[59]....
        /*1124*/ 	.word	0x0001f2d0
        /*1128*/ 	.word	0x0000000c
        /*112c*/ 	.word	0x000228a0
        /*1130*/ 	.short	0x010a
        /*1132*/ 	.byte	0x3f
	.zero		1


	//   ....[60]....
        /*1134*/ 	.word	0x0001f520
        /*1138*/ 	.word	0x0000000c
        /*113c*/ 	.word	0x000228c0
        /*1140*/ 	.short	0x010a
        /*1142*/ 	.byte	0x3f
	.zero		1


	//   ....[61]....
        /*1144*/ 	.word	0x0001fb30
        /*1148*/ 	.word	0x0000000a
        /*114c*/ 	.word	0x000228a0
        /*1150*/ 	.short	0x010a
        /*1152*/ 	.byte	0x3f
	.zero		1


	//   ....[62]....
        /*1154*/ 	.word	0x0001fd70
        /*1158*/ 	.word	0x0000000a
        /*115c*/ 	.word	0x000228c0
        /*1160*/ 	.short	0x010a
        /*1162*/ 	.byte	0x3f
	.zero		1


	//   ....[63]....
        /*1164*/ 	.word	0x00021310
        /*1168*/ 	.word	0x00000021
        /*116c*/ 	.word	0x00022840
        /*1170*/ 	.short	0x010a
        /*1172*/ 	.byte	0x3f
	.zero		1


	//   ....[64]....
        /*1174*/ 	.word	0x00021940
        /*1178*/ 	.word	0x00000021
        /*117c*/ 	.word	0x00022830
        /*1180*/ 	.short	0x0107
        /*1182*/ 	.byte	0x3f
	.zero		1


	//   ....[65]....
        /*1184*/ 	.word	0x00021a20
        /*1188*/ 	.word	0x00000021
        /*118c*/ 	.word	0x00022830
        /*1190*/ 	.short	0x0101
        /*1192*/ 	.byte	0x3f
	.zero		1


	//   ....[66]....
        /*1194*/ 	.word	0x000225c0
        /*1198*/ 	.word	0x00000011
        /*119c*/ 	.word	0x00022800
        /*11a0*/ 	.short	0x0107
        /*11a2*/ 	.byte	0x3f
	.zero		1


	//   ....[67]....
        /*11a4*/ 	.word	0x000226b0
        /*11a8*/ 	.word	0x00000011
        /*11ac*/ 	.word	0x00022800
        /*11b0*/ 	.short	0x0101
        /*11b2*/ 	.byte	0x3f
	.zero		1


	//   ....[68]....
        /*11b4*/ 	.word	0x000226d0
        /*11b8*/ 	.word	0x00000011
        /*11bc*/ 	.word	0x00022820
        /*11c0*/ 	.short	0x010a
        /*11c2*/ 	.byte	0x3f
	.zero		1


	//   ....[69]....
        /*11c4*/ 	.word	0x00022760
        /*11c8*/ 	.word	0x00000021
        /*11cc*/ 	.word	0x00022860
        /*11d0*/ 	.short	0x010a
        /*11d2*/ 	.byte	0x3f
	.zero		1


	//   ....[70]....
        /*11d4*/ 	.word	0x00022e40
        /*11d8*/ 	.word	0x00000021
        /*11dc*/ 	.word	0x00022850
        /*11e0*/ 	.short	0x0107
        /*11e2*/ 	.byte	0x3f
	.zero		1


	//   ....[71]....
        /*11e4*/ 	.word	0x00022f10
        /*11e8*/ 	.word	0x00000021
        /*11ec*/ 	.word	0x00022850
        /*11f0*/ 	.short	0x0101
        /*11f2*/ 	.byte	0x3f
	.zero		1


	//   ....[72]....
        /*11f4*/ 	.word	0x00023250
        /*11f8*/ 	.word	0x00000006
        /*11fc*/ 	.word	0x00022840
        /*1200*/ 	.short	0x010a
        /*1202*/ 	.byte	0x3f
	.zero		1


	//   ....[73]....
        /*1204*/ 	.word	0x00023610
        /*1208*/ 	.word	0x00000006
        /*120c*/ 	.word	0x00022830
        /*1210*/ 	.short	0x0107
        /*1212*/ 	.byte	0x3f
	.zero		1


	//   ....[74]....
        /*1214*/ 	.word	0x000236d0
        /*1218*/ 	.word	0x00000006
        /*121c*/ 	.word	0x00022830
        /*1220*/ 	.short	0x0101
        /*1222*/ 	.byte	0x3f
	.zero		1


	//   ....[75]....
        /*1224*/ 	.word	0x00023700
        /*1228*/ 	.word	0x00000006
        /*122c*/ 	.word	0x00022860
        /*1230*/ 	.short	0x010a
        /*1232*/ 	.byte	0x3f
	.zero		1


	//   ....[76]....
        /*1234*/ 	.word	0x00023c00
        /*1238*/ 	.word	0x00000006
        /*123c*/ 	.word	0x00022850
        /*1240*/ 	.short	0x0107
        /*1242*/ 	.byte	0x3f
	.zero		1


	//   ....[77]....
        /*1244*/ 	.word	0x00023cc0
        /*1248*/ 	.word	0x00000006
        /*124c*/ 	.word	0x00022850
        /*1250*/ 	.short	0x0101
        /*1252*/ 	.byte	0x3f
	.zero		1


	//   ....[78]....
        /*1254*/ 	.word	0x00024f50
        /*1258*/ 	.word	0x00000005
        /*125c*/ 	.word	0x00022820
        /*1260*/ 	.short	0x010a
        /*1262*/ 	.byte	0x3f
	.zero		1


	//   ....[79]....
        /*1264*/ 	.word	0x000250c0
        /*1268*/ 	.word	0x00000003
        /*126c*/ 	.word	0x00022840
        /*1270*/ 	.short	0x010a
        /*1272*/ 	.byte	0x3f
	.zero		1


	//   ....[80]....
        /*1274*/ 	.word	0x00025160
        /*1278*/ 	.word	0x00000013
        /*127c*/ 	.word	0x00022840
        /*1280*/ 	.short	0x010a
        /*1282*/ 	.byte	0x3f
	.zero		1


	//   ....[81]....
        /*1284*/ 	.word	0x000251a0
        /*1288*/ 	.word	0x00000003
        /*128c*/ 	.word	0x00022860
        /*1290*/ 	.short	0x010a
        /*1292*/ 	.byte	0x3f
	.zero		1


	//   ....[82]....
        /*1294*/ 	.word	0x000251e0
        /*1298*/ 	.word	0x00000013
        /*129c*/ 	.word	0x00022860
        /*12a0*/ 	.short	0x010a
        /*12a2*/ 	.byte	0x3f
	.zero		1


	//   ....[83]....
        /*12a4*/ 	.word	0x00025240
        /*12a8*/ 	.word	0x00000057
        /*12ac*/ 	.word	0x00022890
        /*12b0*/ 	.short	0x010a
        /*12b2*/ 	.byte	0x3f
	.zero		1


	//   ....[84]....
        /*12b4*/ 	.word	0x000254d0
        /*12b8*/ 	.word	0x00000057
        /*12bc*/ 	.word	0x00022890
        /*12c0*/ 	.short	0x010a
        /*12c2*/ 	.byte	0x3f
	.zero		1


	//   ....[85]....
        /*12c4*/ 	.word	0x00025780
        /*12c8*/ 	.word	0x00000057
        /*12cc*/ 	.word	0x00022890
        /*12d0*/ 	.short	0x010a
        /*12d2*/ 	.byte	0x3f
	.zero		1


	//   ....[86]....
        /*12d4*/ 	.word	0x00025a30
        /*12d8*/ 	.word	0x00000057
        /*12dc*/ 	.word	0x000228b0
        /*12e0*/ 	.short	0x010a
        /*12e2*/ 	.byte	0x3f
	.zero		1


	//   ....[87]....
        /*12e4*/ 	.word	0x00025eb0
        /*12e8*/ 	.word	0x00000017
        /*12ec*/ 	.word	0x00022800
        /*12f0*/ 	.short	0x010a
        /*12f2*/ 	.byte	0x3f
	.zero		1


	//   ....[88]....
        /*12f4*/ 	.word	0x00026490
        /*12f8*/ 	.word	0x00000017
        /*12fc*/ 	.word	0x00022800
        /*1300*/ 	.short	0x010a
        /*1302*/ 	.byte	0x3f
	.zero		1


	//   ....[89]....
        /*1304*/ 	.word	0x000264e0
        /*1308*/ 	.word	0x00000000
        /*130c*/ 	.word	0x00022830
        /*1310*/ 	.short	0x010a
        /*1312*/ 	.byte	0x3f
	.zero		1


	//   ....[90]....
        /*1314*/ 	.word	0x00026530
        /*1318*/ 	.word	0x00000000
        /*131c*/ 	.word	0x00022850
        /*1320*/ 	.short	0x010a
        /*1322*/ 	.byte	0x3f
	.zero		1


	//   ....[91]....
        /*1324*/ 	.word	0x00026580
        /*1328*/ 	.word	0x00000009
        /*132c*/ 	.word	0x00022830
        /*1330*/ 	.short	0x010a
        /*1332*/ 	.byte	0x3f
	.zero		1


	//   ....[92]....
        /*1334*/ 	.word	0x000265d0
        /*1338*/ 	.word	0x00000009
        /*133c*/ 	.word	0x00022850
        /*1340*/ 	.short	0x010a
        /*1342*/ 	.byte	0x3f
	.zero		1


	//   ....[93]....
        /*1344*/ 	.word	0x00026620
        /*1348*/ 	.word	0x00000000
        /*134c*/ 	.word	0x00022830
        /*1350*/ 	.short	0x010a
        /*1352*/ 	.byte	0x3f
	.zero		1


	//   ....[94]....
        /*1354*/ 	.word	0x00026670
        /*1358*/ 	.word	0x00000000
        /*135c*/ 	.word	0x00022850
        /*1360*/ 	.short	0x010a
        /*1362*/ 	.byte	0x3f
	.zero		1


	//   ....[95]....
        /*1364*/ 	.word	0x000266c0
        /*1368*/ 	.word	0x00000009
        /*136c*/ 	.word	0x00022830
        /*1370*/ 	.short	0x010a
        /*1372*/ 	.byte	0x3f
	.zero		1


	//   ....[96]....
        /*1374*/ 	.word	0x00026710
        /*1378*/ 	.word	0x00000009
        /*137c*/ 	.word	0x00022850
        /*1380*/ 	.short	0x010a
        /*1382*/ 	.byte	0x3f
	.zero		1


	//   ....[97]....
        /*1384*/ 	.word	0x00027320
        /*1388*/ 	.word	0x00000011
        /*138c*/ 	.word	0x00022820
        /*1390*/ 	.short	0x010a
        /*1392*/ 	.byte	0x3f
	.zero		1


	//   ....[98]....
        /*1394*/ 	.word	0x00027370
        /*1398*/ 	.word	0x0000000c
        /*139c*/ 	.word	0x000228a0
        /*13a0*/ 	.short	0x010a
        /*13a2*/ 	.byte	0x3f
	.zero		1


	//   ....[99]....
        /*13a4*/ 	.word	0x000273c0
        /*13a8*/ 	.word	0x0000000c
        /*13ac*/ 	.word	0x000228c0
        /*13b0*/ 	.short	0x010a
        /*13b2*/ 	.byte	0x3f
	.zero		1


	//   ....[100]....
        /*13b4*/ 	.word	0x00027410
        /*13b8*/ 	.word	0x0000000a
        /*13bc*/ 	.word	0x000228a0
        /*13c0*/ 	.short	0x010a
        /*13c2*/ 	.byte	0x3f
	.zero		1


	//   ....[101]....
        /*13c4*/ 	.word	0x00027460
        /*13c8*/ 	.word	0x0000000a
        /*13cc*/ 	.word	0x000228c0
        /*13d0*/ 	.short	0x010a
        /*13d2*/ 	.byte	0x3f
	.zero		1


	//   ....[102]....
        /*13d4*/ 	.word	0x00027580
        /*13d8*/ 	.word	0x00000021
        /*13dc*/ 	.word	0x00022840
        /*13e0*/ 	.short	0x010a
        /*13e2*/ 	.byte	0x3f
	.zero		1


	//   ....[103]....
        /*13e4*/ 	.word	0x00028860
        /*13e8*/ 	.word	0x00000011
        /*13ec*/ 	.word	0x00022820
        /*13f0*/ 	.short	0x010a
        /*13f2*/ 	.byte	0x3f
	.zero		1


	//   ....[104]....
        /*13f4*/ 	.word	0x000288b0
        /*13f8*/ 	.word	0x00000021
        /*13fc*/ 	.word	0x00022860
        /*1400*/ 	.short	0x010a
        /*1402*/ 	.byte	0x3f
	.zero		1


	//   ....[105]....
        /*1404*/ 	.word	0x00029220
        /*1408*/ 	.word	0x00000006
        /*140c*/ 	.word	0x00022840
        /*1410*/ 	.short	0x010a
        /*1412*/ 	.byte	0x3f
	.zero		1


	//   ....[106]....
        /*1414*/ 	.word	0x00029900
        /*1418*/ 	.word	0x00000006
        /*141c*/ 	.word	0x00022860
        /*1420*/ 	.short	0x010a
        /*1422*/ 	.byte	0x3f
	.zero		1


	//   ....[107]....
        /*1424*/ 	.word	0x0002aa50
        /*1428*/ 	.word	0x00000005
        /*142c*/ 	.word	0x00022820
        /*1430*/ 	.short	0x010a
        /*1432*/ 	.byte	0x3f
	.zero		1


	//   ....[108]....
        /*1434*/ 	.word	0x0002abf0
        /*1438*/ 	.word	0x00000003
        /*143c*/ 	.word	0x00022840
        /*1440*/ 	.short	0x010a
        /*1442*/ 	.byte	0x3f
	.zero		1


	//   ....[109]....
        /*1444*/ 	.word	0x0002ac40
        /*1448*/ 	.word	0x00000013
        /*144c*/ 	.word	0x00022840
        /*1450*/ 	.short	0x010a
        /*1452*/ 	.byte	0x3f
	.zero		1


	//   ....[110]....
        /*1454*/ 	.word	0x0002ac90
        /*1458*/ 	.word	0x00000003
        /*145c*/ 	.word	0x00022860
        /*1460*/ 	.short	0x010a
        /*1462*/ 	.byte	0x3f
	.zero		1


	//----- nvinfo : EIATTR_NUM_MBARRIERS
	.align		4
.L_411:
        /*1464*/ 	.byte	0x03, 0x38
        /*1466*/ 	.short	0x0016


	//----- nvinfo : EIATTR_EXIT_INSTR_OFFSETS
	.align		4
        /*1468*/ 	.byte	0x04, 0x1c
        /*146a*/ 	.short	(.L_413 - .L_412)


	//   ....[0]....
.L_412:
        /*146c*/ 	.word	0x00025230


	//----- nvinfo : EIATTR_MAX_THREADS
	.align		4
.L_413:
        /*1470*/ 	.byte	0x04, 0x05
        /*1472*/ 	.short	(.L_415 - .L_414)
.L_414:
        /*1474*/ 	.word	0x00000180
        /*1478*/ 	.word	0x00000001
        /*147c*/ 	.word	0x00000001


	//----- nvinfo : EIATTR_CRS_STACK_SIZE
	.align		4
.L_415:
        /*1480*/ 	.byte	0x04, 0x1e
        /*1482*/ 	.short	(.L_417 - .L_416)
.L_416:
        /*1484*/ 	.word	0x00000000


	//----- nvinfo : EIATTR_CBANK_PARAM_SIZE
	.align		4
.L_417:
        /*1488*/ 	.byte	0x03, 0x19
        /*148a*/ 	.short	0x0af0


	//----- nvinfo : EIATTR_PARAM_CBANK
	.align		4
        /*148c*/ 	.byte	0x04, 0x0a
        /*148e*/ 	.short	(.L_419 - .L_418)
	.align		4
.L_418:
        /*1490*/ 	.word	index@(.nv.constant0._ZN7cutlass13device_kernelIN5flash11enable_sm90INS1_16FlashAttnFwdSm90INS1_25CollectiveMainloopFwdSm90ILi2EN4cute5tupleIJNS5_1CILi1EEES8_S8_EEENS6_IJNS7_ILi128EEENS7_ILi96EEENS7_ILi64EEEEEELi256ENS_10bfloat16_tEfNS_4arch4Sm90ELb0ELb1ELb1ELb1ELb1ELb1ELb0ELb1ELb0ELb1ELb1ELb0EEENS1_21CollectiveEpilogueFwdINS6_IJSA_NS7_ILi256EEESB_EEES9_SE_SG_Li256ELb1ELb1ELb1ELb0EEENS1_36VarlenDynamicPersistentTileSchedulerILi128ELi96ELi256ELi128ELb1ELb1ELb1ELb1ELb0ELb1EEEEEEEEEvNT_6ParamsE)
        /*1494*/ 	.short	0x0210
        /*1496*/ 	.short	0x0af0


	//----- nvinfo : EIATTR_SW_WAR
	.align		4
.L_419:
        /*1498*/ 	.byte	0x04, 0x36
        /*149a*/ 	.short	(.L_421 - .L_420)
.L_420:
        /*149c*/ 	.word	0x00000008
.L_421:


//--------------------- .nv.info._ZN7cutlass13device_kernelIN5flash11enable_sm90INS1_16FlashAttnFwdSm90INS1_25CollectiveMainloopFwdSm90ILi2EN4cute5tupleIJNS5_1CILi1EEES8_S8_EEENS6_IJNS7_ILi128EEENS7_ILi96EEENS7_ILi64EEEEEELi256ENS_10bfloat16_tEfNS_4arch4Sm90ELb0ELb1ELb1ELb1ELb1ELb0ELb1ELb1ELb0ELb1ELb1ELb0EEENS1_21CollectiveEpilogueFwdINS6_IJSA_NS7_ILi256EEESB_EEES9_SE_SG_Li256ELb1ELb1ELb1ELb0EEENS1_36VarlenDynamicPersistentTileSchedulerILi128ELi96ELi256ELi128ELb1ELb1ELb1ELb1ELb0ELb1EEEEEEEEEvNT_6ParamsE --------------------------
	.section	.nv.info._ZN7cutlass13device_kernelIN5flash11enable_sm90INS1_16FlashAttnFwdSm90INS1_25CollectiveMainloopFwdSm90ILi2EN4cute5tupleIJNS5_1CILi1EEES8_S8_EEENS6_IJNS7_ILi128EEENS7_ILi96EEENS7_ILi64EEEEEELi256ENS_10bfloat16_tEfNS_4arch4Sm90ELb0ELb1ELb1ELb1ELb1ELb0ELb1ELb1ELb0ELb1ELb1ELb0EEENS1_21CollectiveEpilogueFwdINS6_IJSA_NS7_ILi256EEESB_EEES9_SE_SG_Li256ELb1ELb1ELb1ELb0EEENS1_36VarlenDynamicPersistentTileSchedulerILi128ELi96ELi256ELi128ELb1ELb1ELb1ELb1ELb0ELb1EEEEEEEEEvNT_6ParamsE,"",@"SHT_CUDA_INFO"
	.sectionflags	@""
	.align	4


	//----- nvinfo : EIATTR_CUDA_API_VERSION
	.align		4
        /*0000*/ 	.byte	0x04, 0x37
        /*0002*/ 	.short	(.L_423 - .L_422)
.L_422:
        /*0004*/ 	.word	0x00000082


	//----- nvinfo : EIATTR_KPARAM_INFO
	.align		4
.L_423:
        /*0008*/ 	.byte	0x04, 0x17
        /*000a*/ 	.short	(.L_425 - .L_424)
.L_424:
        /*000c*/ 	.word	0x00000000
        /*0010*/ 	.short	0x0000
        /*0012*/ 	.short	0x0070
        /*0014*/ 	.byte	0x00, 0xf0, 0x01, 0x2e


	//----- nvinfo : EIATTR_SPARSE_MMA_MASK
	.align		4
.L_425:
        /*0018*/ 	.byte	0x03, 0x50
        /*001a*/ 	.short	0x0000


	//----- nvinfo : EIATTR_MAXREG_COUNT
	.align		4
        /*001c*/ 	.byte	0x03, 0x1b
        /*001e*/ 	.short	0x00a8


	//----- nvinfo : EIATTR_NUM_BARRIERS
	.align		4
        /*0020*/ 	.byte	0x02, 0x4c
        /*0022*/ 	.byte	0x10
	.zero		1


	//----- nvinfo : EIATTR_EXTERNS
	.align		4
        /*0024*/ 	.byte	0x04, 0x0f
        /*0026*/ 	.short	(.L_427 - .L_426)


	//   ....[0]....
	.align		4
.L_426:
        /*0028*/ 	.word	index@(__assertfail)


	//----- nvinfo : EIATTR_ANNOTATIONS
	.align		4
.L_427:
        /*002c*/ 	.byte	0x04, 0x55
        /*002e*/ 	.short	(.L_429 - .L_428)


	//   ....[0]....
.L_428:
        /* <DEDUP_REMOVED lines=49> */


	//----- nvinfo : EIATTR_MERCURY_ISA_VERSION
	.align		4
.L_429:
        /*0330*/ 	.byte	0x03, 0x5f
        /*0332*/ 	.short	0x0101


	//----- nvinfo : EIATTR_UNUSED_LOAD_BYTE_OFFSET
	.align		4
        /*0334*/ 	.byte	0x04, 0x44
        /*0336*/ 	.short	(.L_431 - .L_430)


	//   ....[0]....
.L_430:
        /*0338*/ 	.word	0x00000a60
        /*033c*/ 	.word	0x0000fff0


	//   ....[1]....
        /*0340*/ 	.word	0x000207b0
        /*0344*/ 	.word	0x0000fff0


	//----- nvinfo : EIATTR_INT_WARP_WIDE_INSTR_OFFSETS
	.align		4
.L_431:
        /*0348*/ 	.byte	0x04, 0x31
        /*034a*/ 	.short	(.L_433 - .L_432)


	//   ....[0]....
.L_432:
        /*034c*/ 	.word	0x000000c0


	//   ....[1]....
        /*0350*/ 	.word	0x000000d0


	//   ....[2]....
        /*0354*/ 	.word	0x000000e0


	//   ....[3]....
        /*0358*/ 	.word	0x00000180


	//   ....[4]....
        /*035c*/ 	.word	0x00026fc0


	//   ....[5]....
        /*0360*/ 	.word	0x00027050


	//   ....[6]....
        /*0364*/ 	.word	0x0002af10


	//   ....[7]....
        /*0368*/ 	.word	0x0002afa0


	//----- nvinfo : EIATTR_COOP_GROUP_MASK_REGIDS
	.align		4
.L_433:
        /*036c*/ 	.byte	0x04, 0x29
        /*036e*/ 	.short	(.L_435 - .L_434)


	//   ....[0]....
.L_434:
        /*0370*/ 	.word	0xffffffff


	//   ....[1]....
        /*0374*/ 	.word	0xffffffff


	//   ....[2]....
        /*0378*/ 	.word	0xffffffff


	//   ....[3]....
        /*037c*/ 	.word	0xffffffff


	//   ....[4]....
        /*0380*/ 	.word	0xffffffff


	//   ....[5]....
        /*0384*/ 	.word	0xffffffff


	//   ....[6]....
        /*0388*/ 	.word	0xffffffff


	//   ....[7]....
        /*038c*/ 	.word	0xffffffff


	//   ....[8]....
        /*0390*/ 	.word	0xffffffff


	//   ....[9]....
        /*0394*/ 	.word	0xffffffff


	//   ....[10]....
        /*0398*/ 	.word	0xffffffff


	//   ....[11]....
        /*039c*/ 	.word	0xffffffff


	//   ....[12]....
        /*03a0*/ 	.word	0xffffffff


	//   ....[13]....
        /*03a4*/ 	.word	0xffffffff


	//   ....[14]....
        /*03a8*/ 	.word	0xffffffff


	//   ....[15]....
        /*03ac*/ 	.word	0xffffffff


	//   ....[16]....
        /*03b0*/ 	.word	0xffffffff


	//   ....[17]....
        /*03b4*/ 	.word	0xffffffff


	//   ....[18]....
        /*03b8*/ 	.word	0xffffffff


	//   ....[19]....
        /*03bc*/ 	.word	0xffffffff


	//   ....[20]....
        /*03c0*/ 	.word	0xffffffff


	//   ....[21]....
        /*03c4*/ 	.word	0xffffffff


	//   ....[22]....
        /*03c8*/ 	.word	0xffffffff


	//   ....[23]....
        /*03cc*/ 	.word	0xffffffff


	//   ....[24]....
        /*03d0*/ 	.word	0xffffffff


	//   ....[25]....
        /*03d4*/ 	.word	0xffffffff


	//   ....[26]....
        /*03d8*/ 	.word	0xffffffff


	//   ....[27]....
        /*03dc*/ 	.word	0xffffffff


	//   ....[28]....
        /*03e0*/ 	.word	0xffffffff


	//   ....[29]....
        /*03e4*/ 	.word	0xffffffff


	//   ....[30]....
        /*03e8*/ 	.word	0xffffffff


	//   ....[31]....
        /*03ec*/ 	.word	0xffffffff


	//   ....[32]....
        /*03f0*/ 	.word	0xffffffff


	//   ....[33]....
        /*03f4*/ 	.word	0xffffffff


	//   ....[34]....
        /*03f8*/ 	.word	0xffffffff


	//   ....[35]....
        /*03fc*/ 	.word	0xffffffff


	//   ....[36]....
        /*0400*/ 	.word	0xffffffff


	//   ....[37]....
        /*0404*/ 	.word	0xffffffff


	//   ....[38]....
        /*0408*/ 	.word	0xffffffff


	//   ....[39]....
        /*040c*/ 	.word	0xffffffff


	//   ....[40]....
        /*0410*/ 	.word	0xffffffff


	//   ....[41]....
        /*0414*/ 	.word	0xffffffff


	//   ....[42]....
        /*0418*/ 	.word	0xffffffff


	//   ....[43]....
        /*041c*/ 	.word	0xffffffff


	//   ....[44]....
        /*0420*/ 	.word	0xffffffff


	//   ....[45]....
        /*0424*/ 	.word	0xffffffff


	//   ....[46]....
        /*0428*/ 	.word	0xffffffff


	//   ....[47]....
        /*042c*/ 	.word	0xffffffff


	//   ....[48]....
        /*0430*/ 	.word	0xffffffff


	//   ....[49]....
        /*0434*/ 	.word	0xffffffff


	//   ....[50]....
        /*0438*/ 	.word	0xffffffff


	//   ....[51]....
        /*043c*/ 	.word	0xffffffff


	//   ....[52]....
        /*0440*/ 	.word	0xffffffff


	//   ....[53]....
        /*0444*/ 	.word	0xffffffff


	//   ....[54]....
        /*0448*/ 	.word	0xffffffff


	//   ....[55]....
        /*044c*/ 	.word	0xffffffff


	//   ....[56]....
        /*0450*/ 	.word	0xffffffff


	//   ....[57]....
        /*0454*/ 	.word	0xffffffff


	//   ....[58]....
        /*0458*/ 	.word	0xffffffff


	//   ....[59]....
        /*045c*/ 	.word	0xffffffff


	//   ....[60]....
        /*0460*/ 	.word	0xffffffff


	//   ....[61]....
        /*0464*/ 	.word	0xffffffff


	//   ....[62]....
        /*0468*/ 	.word	0xffffffff


	//   ....[63]....
        /*046c*/ 	.word	0xffffffff


	//   ....[64]....
        /*0470*/ 	.word	0xffffffff


	//   ....[65]....
        /*0474*/ 	.word	0xffffffff


	//   ....[66]....
        /*0478*/ 	.word	0xffffffff


	//   ....[67]....
        /*047c*/ 	.word	0xffffffff


	//   ....[68]....
        /*0480*/ 	.word	0xffffffff


	//   ....[69]....
        /*0484*/ 	.word	0xffffffff


	//   ....[70]....
        /*0488*/ 	.word	0xffffffff


	//   ....[71]....
        /*048c*/ 	.word	0xffffffff


	//   ....[72]....
        /*0490*/ 	.word	0xffffffff


	//   ....[73]....
        /*0494*/ 	.word	0xffffffff


	//   ....[74]....
        /*0498*/ 	.word	0xffffffff


	//   ....[75]....
        /*049c*/ 	.word	0xffffffff


	//   ....[76]....
        /*04a0*/ 	.word	0xffffffff


	//   ....[77]....
        /*04a4*/ 	.word	0xffffffff


	//   ....[78]....
        /*04a8*/ 	.word	0xffffffff


	//   ....[79]....
        /*04ac*/ 	.word	0xffffffff


	//   ....[80]....
        /*04b0*/ 	.word	0xffffffff


	//   ....[81]....
        /*04b4*/ 	.word	0xffffffff


	//   ....[82]....
        /*04b8*/ 	.word	0xffffffff


	//   ....[83]....
        /*04bc*/ 	.word	0xffffffff


	//   ....[84]....
        /*04c0*/ 	.word	0xffffffff


	//   ....[85]....
        /*04c4*/ 	.word	0xffffffff


	//   ....[86]....
        /*04c8*/ 	.word	0xffffffff


	//   ....[87]....
        /*04cc*/ 	.word	0xffffffff


	//   ....[88]....
        /*04d0*/ 	.word	0xffffffff


	//   ....[89]....
        /*04d4*/ 	.word	0xffffffff


	//   ....[90]....
        /*04d8*/ 	.word	0xffffffff


	//   ....[91]....
        /*04dc*/ 	.word	0xffffffff


	//   ....[92]....
        /*04e0*/ 	.word	0xffffffff


	//   ....[93]....
        /*04e4*/ 	.word	0xffffffff


	//   ....[94]....
        /*04e8*/ 	.word	0xffffffff


	//   ....[95]....
        /*04ec*/ 	.word	0xffffffff


	//   ....[96]....
        /*04f0*/ 	.word	0xffffffff


	//   ....[97]....
        /*04f4*/ 	.word	0xffffffff


	//   ....[98]....
        /*04f8*/ 	.word	0xffffffff


	//   ....[99]....
        /*04fc*/ 	.word	0xffffffff


	//   ....[100]....
        /*0500*/ 	.word	0xffffffff


	//   ....[101]....
        /*0504*/ 	.word	0xffffffff


	//   ....[102]....
        /*0508*/ 	.word	0xffffffff


	//   ....[103]....
        /*050c*/ 	.word	0xffffffff


	//   ....[104]....
        /*0510*/ 	.word	0xffffffff


	//   ....[105]....
        /*0514*/ 	.word	0xffffffff


	//   ....[106]....
        /*0518*/ 	.word	0xffffffff


	//   ....[107]....
        /*051c*/ 	.word	0xffffffff


	//   ....[108]....
        /*0520*/ 	.word	0xffffffff


	//   ....[109]....
        /*0524*/ 	.word	0xffffffff


	//   ....[110]....
        /*0528*/ 	.word	0xffffffff


	//   ....[111]....
        /*052c*/ 	.word	0xffffffff


	//   ....[112]....
        /*0530*/ 	.word	0xffffffff


	//   ....[113]....
        /*0534*/ 	.word	0xffffffff


	//   ....[114]....
        /*0538*/ 	.word	0xffffffff


	//   ....[115]....
        /*053c*/ 	.word	0xffffffff


	//   ....[116]....
        /*0540*/ 	.word	0xffffffff


	//   ....[117]....
        /*0544*/ 	.word	0xffffffff


	//   ....[118]....
        /*0548*/ 	.word	0xffffffff


	//   ....[119]....
        /*054c*/ 	.word	0xffffffff


	//   ....[120]....
        /*0550*/ 	.word	0xffffffff


	//   ....[121]....
        /*0554*/ 	.word	0xffffffff


	//   ....[122]....
        /*0558*/ 	.word	0xffffffff


	//   ....[123]....
        /*055c*/ 	.word	0xffffffff


	//   ....[124]....
        /*0560*/ 	.word	0xffffffff


	//   ....[125]....
        /*0564*/ 	.word	0xffffffff


	//   ....[126]....
        /*0568*/ 	.word	0xffffffff


	//   ....[127]....
        /*056c*/ 	.word	0xffffffff


	//   ....[128]....
        /*0570*/ 	.word	0xffffffff


	//   ....[129]....
        /*0574*/ 	.word	0xffffffff


	//   ....[130]....
        /*0578*/ 	.word	0xffffffff


	//   ....[131]....
        /*057c*/ 	.word	0xffffffff


	//   ....[132]....
        /*0580*/ 	.word	0xffffffff


	//   ....[133]....
        /*0584*/ 	.word	0xffffffff


	//   ....[134]....
        /*0588*/ 	.word	0xffffffff


	//   ....[135]....
        /*058c*/ 	.word	0xffffffff


	//   ....[136]....
        /*0590*/ 	.word	0xffffffff


	//   ....[137]....
        /*0594*/ 	.word	0xffffffff


	//   ....[138]....
        /*0598*/ 	.word	0xffffffff


	//   ....[139]....
        /*059c*/ 	.word	0xffffffff


	//   ....[140]....
        /*05a0*/ 	.word	0xffffffff


	//   ....[141]....
        /*05a4*/ 	.word	0xffffffff


	//   ....[142]....
        /*05a8*/ 	.word	0xffffffff


	//   ....[143]....
        /*05ac*/ 	.word	0xffffffff


	//   ....[144]....
        /*05b0*/ 	.word	0xffffffff


	//   ....[145]....
        /*05b4*/ 	.word	0xffffffff


	//   ....[146]....
        /*05b8*/ 	.word	0xffffffff


	//   ....[147]....
        /*05bc*/ 	.word	0xffffffff


	//   ....[148]....
        /*05c0*/ 	.word	0xffffffff


	//   ....[149]....
        /*05c4*/ 	.word	0xffffffff


	//   ....[150]....
        /*05c8*/ 	.word	0xffffffff


	//   ....[151]....
        /*05cc*/ 	.word	0xffffffff


	//   ....[152]....
        /*05d0*/ 	.word	0xffffffff


	//   ....[153]....
        /*05d4*/ 	.word	0xffffffff


	//   ....[154]....
        /*05d8*/ 	.word	0xffffffff


	//   ....[155]....
        /*05dc*/ 	.word	0xffffffff


	//   ....[156]....
        /*05e0*/ 	.word	0xffffffff


	//   ....[157]....
        /*05e4*/ 	.word	0xffffffff


	//   ....[158]....
        /*05e8*/ 	.word	0xffffffff


	//   ....[159]....
        /*05ec*/ 	.word	0xffffffff


	//   ....[160]....
        /*05f0*/ 	.word	0xffffffff


	//   ....[161]....
        /*05f4*/ 	.word	0xffffffff


	//   ....[162]....
        /*05f8*/ 	.word	0xffffffff


	//   ....[163]....
        /*05fc*/ 	.word	0xffffffff


	//   ....[164]....
        /*0600*/ 	.word	0xffffffff


	//   ....[165]....
        /*0604*/ 	.word	0xffffffff


	//   ....[166]....
        /*0608*/ 	.word	0xffffffff


	//   ....[167]....
        /*060c*/ 	.word	0x0500000f


	//   ....[168]....
        /*0610*/ 	.word	0x0500000f


	//   ....[169]....
        /*0614*/ 	.word	0x0500000f


	//   ....[170]....
        /*0618*/ 	.word	0x0500000f


	//   ....[171]....
        /*061c*/ 	.word	0x0500000f


	//   ....[172]....
        /*0620*/ 	.word	0x0500000f


	//   ....[173]....
        /*0624*/ 	.word	0x0500000f


	//   ....[174]....
        /*0628*/ 	.word	0x0500000f


	//   ....[175]....
        /*062c*/ 	.word	0x0500000f


	//   ....[176]....
        /*0630*/ 	.word	0x0500000f


	//   ....[177]....
        /*0634*/ 	.word	0x0500000f


	//   ....[178]....
        /*0638*/ 	.word	0x0500000f


	//   ....[179]....
        /*063c*/ 	.word	0x0500000f


	//   ....[180]....
        /*0640*/ 	.word	0x0500000f


	//   ....[181]....
        /*0644*/ 	.word	0x0500000f


	//   ....[182]....
        /*0648*/ 	.word	0x0500000f


	//   ....[183]....
        /*064c*/ 	.word	0x0500000f


	//   ....[184]....
        /*0650*/ 	.word	0x0500000f


	//   ....[185]....
        /*0654*/ 	.word	0x0500000f


	//   ....[186]....
        /*0658*/ 	.word	0x0500000f


	//   ....[187]....
        /*065c*/ 	.word	0x0500000f


	//   ....[188]....
        /*0660*/ 	.word	0x0500000f


	//   ....[189]....
        /*0664*/ 	.word	0x0500000f


	//   ....[190]....
        /*0668*/ 	.word	0x0500000f


	//   ....[191]....
        /*066c*/ 	.word	0x0500000f


	//   ....[192]....
        /*0670*/ 	.word	0x0500000f


	//   ....[193]....
        /*0674*/ 	.word	0x0500000f


	//   ....[194]....
        /*0678*/ 	.word	0x0500000f


	//   ....[195]....
        /*067c*/ 	.word	0x0500000f


	//   ....[196]....
        /*0680*/ 	.word	0x0500000f


	//   ....[197]....
        /*0684*/ 	.word	0x0500000f


	//   ....[198]....
        /*0688*/ 	.word	0x0500000f


	//   ....[199]....
        /*068c*/ 	.word	0x0500000f


	//   ....[200]....
        /*0690*/ 	.word	0x0500000f


	//   ....[201]....
        /*0694*/ 	.word	0x0500000f


	//   ....[202]....
        /*0698*/ 	.word	0x0500000f


	//   ....[203]....
        /*069c*/ 	.word	0x0500000f


	//   ....[204]....
        /*06a0*/ 	.word	0x0500000f


	//   ....[205]....
        /*06a4*/ 	.word	0x0500000f


	//   ....[206]....
        /*06a8*/ 	.word	0x0500000f


	//   ....[207]....
        /*06ac*/ 	.word	0x0500000f


	//   ....[208]....
        /*06b0*/ 	.word	0x0500000f


	//   ....[209]....
        /*06b4*/ 	.word	0x0500000f


	//   ....[210]....
        /*06b8*/ 	.word	0x0500000f


	//   ....[211]....
        /*06bc*/ 	.word	0x0500000f


	//   ....[212]....
        /*06c0*/ 	.word	0x0500000f


	//   ....[213]....
        /*06c4*/ 	.word	0x0500000f


	//   ....[214]....
        /*06c8*/ 	.word	0x0500000f


	//   ....[215]....
        /*06cc*/ 	.word	0x0500000f


	//   ....[216]....
        /*06d0*/ 	.word	0x0500000f


	//   ....[217]....
        /*06d4*/ 	.word	0x0500000f


	//   ....[218]....
        /*06d8*/ 	.word	0x0500000f


	//   ....[219]....
        /*06dc*/ 	.word	0x0500000f


	//   ....[220]....
        /*06e0*/ 	.word	0x0500000f


	//   ....[221]....
        /*06e4*/ 	.word	0x0500000f


	//   ....[222]....
        /*06e8*/ 	.word	0x0500000f


	//   ....[223]....
        /*06ec*/ 	.word	0x0500000f


	//   ....[224]....
        /*06f0*/ 	.word	0x0500000f


	//   ....[225]....
        /*06f4*/ 	.word	0x0500000f


	//   ....[226]....
        /*06f8*/ 	.word	0x0500000f


	//   ....[227]....
        /*06fc*/ 	.word	0x0500000f


	//   ....[228]....
        /*0700*/ 	.word	0x0500000f


	//   ....[229]....
        /*0704*/ 	.word	0x0500000f


	//   ....[230]....
        /*0708*/ 	.word	0x0500000f


	//   ....[231]....
        /*070c*/ 	.word	0x0500000f


	//   ....[232]....
        /*0710*/ 	.word	0x0500000f


	//   ....[233]....
        /*0714*/ 	.word	0x0500000f


	//   ....[234]....
        /*0718*/ 	.word	0x0500000f


	//   ....[235]....
        /*071c*/ 	.word	0x0500000f


	//   ....[236]....
        /*0720*/ 	.word	0x0500000f


	//   ....[237]....
        /*0724*/ 	.word	0x0500000f


	//   ....[238]....
        /*0728*/ 	.word	0x0500000f


	//   ....[239]....
        /*072c*/ 	.word	0x0500000f


	//   ....[240]....
        /*0730*/ 	.word	0x0500000f


	//   ....[241]....
        /*0734*/ 	.word	0x0500000f


	//   ....[242]....
        /*0738*/ 	.word	0x0500000f


	//   ....[243]....
        /*073c*/ 	.word	0x0500000f


	//   ....[244]....
        /*0740*/ 	.word	0x0500000f


	//   ....[245]....
        /*0744*/ 	.word	0x0500000f


	//   ....[246]....
        /*0748*/ 	.word	0x0500000f


	//   ....[247]....
        /*074c*/ 	.word	0x0500000f


	//   ....[248]....
        /*0750*/ 	.word	0x0500000f


	//   ....[249]....
        /*0754*/ 	.word	0x0500000f


	//   ....[250]....
        /*0758*/ 	.word	0x0500000f


	//   ....[251]....
        /*075c*/ 	.word	0x0500000f


	//   ....[252]....
        /*0760*/ 	.word	0x0500000f


	//   ....[253]....
        /*0764*/ 	.word	0x0500000f


	//   ....[254]....
        /*0768*/ 	.word	0x0500000f


	//   ....[255]....
        /*076c*/ 	.word	0x0500000f


	//   ....[0]....
        /*0770*/ 	.word	0x0500000f


	//   ....[1]....
        /*0774*/ 	.word	0x0500000f


	//   ....[2]....
        /*0778*/ 	.word	0x0500000f


	//   ....[3]....
        /*077c*/ 	.word	0x0500000f


	//   ....[4]....
        /*0780*/ 	.word	0x0500000f


	//   ....[5]....
        /*0784*/ 	.word	0x0500000f


	//   ....[6]....
        /*0788*/ 	.word	0x0500000f


	//   ....[7]....
        /*078c*/ 	.word	0x0500000f


	//   ....[8]....
        /*0790*/ 	.word	0x0500000f


	//   ....[9]....
        /*0794*/ 	.word	0x0500000f


	//   ....[10]....
        /*0798*/ 	.word	0x0500000f


	//   ....[11]....
        /*079c*/ 	.word	0xffffffff


	//   ....[12]....
        /*07a0*/ 	.word	0xffffffff


	//   ....[13]....
        /*07a4*/ 	.word	0xffffffff


	//   ....[14]....
        /*07a8*/ 	.word	0xffffffff


	//   ....[15]....
        /*07ac*/ 	.word	0xffffffff


	//   ....[16]....
        /*07b0*/ 	.word	0xffffffff


	//----- nvinfo : EIATTR_COOP_GROUP_INSTR_OFFSETS
	.align		4
.L_435:
        /*07b4*/ 	.byte	0x04, 0x28
        /*07b6*/ 	.short	(.L_437 - .L_436)


	//   ....[0]....
.L_436:
        /*07b8*/ 	.word	0x00000080


	//   ....[1]....
        /*07bc*/ 	.word	0x00000090


	//   ....[2]....
        /*07c0*/ 	.word	0x000002f0


	//   ....[3]....
        /*07c4*/ 	.word	0x00000450


	//   ....[4]....
        /*07c8*/ 	.word	0x00000570


	//   ....[5]....
        /*07cc*/ 	.word	0x000006d0


	//   ....[6]....
        /*07d0*/ 	.word	0x000028b0


	//   ....[7]....
        /*07d4*/ 	.word	0x000048a0


	//   ....[8]....
        /*07d8*/ 	.word	0x00005070


	//   ....[9]....
        /*07dc*/ 	.word	0x00006400


	//   ....[10]....
        /*07e0*/ 	.word	0x000065f0


	//   ....[11]....
        /*07e4*/ 	.word	0x00006950


	//   ....[12]....
        /*07e8*/ 	.word	0x00006970


	//   ....[13]....
        /*07ec*/ 	.word	0x0000bec0


	//   ....[14]....
        /*07f0*/ 	.word	0x0000bf60


	//   ....[15]....
        /*07f4*/ 	.word	0x0000c140


	//   ....[16]....
        /*07f8*/ 	.word	0x0000c160


	//   ....[17]....
        /*07fc*/ 	.word	0x00015ba0


	//   ....[18]....
        /*0800*/ 	.word	0x00016140


	//   ....[19]....
        /*0804*/ 	.word	0x00017080


	//   ....[20]....
        /*0808*/ 	.word	0x00017190


	//   ....[21]....
        /*080c*/ 	.word	0x00017320


	//   ....[22]....
        /*0810*/ 	.word	0x00017340


	//   ....[23]....
        /*0814*/ 	.word	0x0001f850


	//   ....[24]....
        /*0818*/ 	.word	0x0001f870


	//   ....[25]....
        /*081c*/ 	.word	0x0001f8b0


	//   ....[26]....
        /*0820*/ 	.word	0x0001f8f0


	//   ....[27]....
        /*0824*/ 	.word	0x00021b20


	//   ....[28]....
        /*0828*/ 	.word	0x00021b40


	//   ....[29]....
        /*082c*/ 	.word	0x00021b90


	//   ....[30]....
        /*0830*/ 	.word	0x00021ba0


	//   ....[31]....
        /*0834*/ 	.word	0x00022550


	//   ....[32]....
        /*0838*/ 	.word	0x00022580


	//   ....[33]....
        /*083c*/ 	.word	0x000226c0


	//   ....[34]....
        /*0840*/ 	.word	0x000226e0


	//   ....[35]....
        /*0844*/ 	.word	0x00022820


	//   ....[36]....
        /*0848*/ 	.word	0x00022840


	//   ....[37]....
        /*084c*/ 	.word	0x00022990


	//   ....[38]....
        /*0850*/ 	.word	0x000229b0


	//   ....[39]....
        /*0854*/ 	.word	0x00022f70


	//   ....[40]....
        /*0858*/ 	.word	0x00022fa0


	//   ....[41]....
        /*085c*/ 	.word	0x000239d0


	//   ....[42]....
        /*0860*/ 	.word	0x000239e0


	//   ....[43]....
        /*0864*/ 	.word	0x00024d50


	//   ....[44]....
        /*0868*/ 	.word	0x00024d70


	//   ....[45]....
        /*086c*/ 	.word	0x00024eb0


	//   ....[46]....
        /*0870*/ 	.word	0x00024ed0


	//   ....[47]....
        /*0874*/ 	.word	0x00025010


	//   ....[48]....
        /*0878*/ 	.word	0x00025030


	//   ....[49]....
        /*087c*/ 	.word	0x00025180


	//   ....[50]....
        /*0880*/ 	.word	0x000251a0


	//   ....[51]....
        /*0884*/ 	.word	0x00025370


	//   ....[52]....
        /*0888*/ 	.word	0x00025580


	//   ....[53]....
        /*088c*/ 	.word	0x000255b0


	//   ....[54]....
        /*0890*/ 	.word	0x000255e0


	//   ....[55]....
        /*0894*/ 	.word	0x00025610


	//   ....[56]....
        /*0898*/ 	.word	0x00025640


	//   ....[57]....
        /*089c*/ 	.word	0x00025670


	//   ....[58]....
        /*08a0*/ 	.word	0x000257e0


	//   ....[59]....
        /*08a4*/ 	.word	0x00025810


	//   ....[60]....
        /*08a8*/ 	.word	0x00025840


	//   ....[61]....
        /*08ac*/ 	.word	0x00025870


	//   ....[62]....
        /*08b0*/ 	.word	0x000258a0


	//   ....[63]....
        /*08b4*/ 	.word	0x000258d0


	//   ....[64]....
        /*08b8*/ 	.word	0x00025960


	//   ....[65]....
        /*08bc*/ 	.word	0x00025990


	//   ....[66]....
        /*08c0*/ 	.word	0x000259a0


	//   ....[67]....
        /*08c4*/ 	.word	0x000259e0


	//   ....[68]....
        /*08c8*/ 	.word	0x00027ba0


	//   ....[69]....
        /*08cc*/ 	.word	0x00027bc0


	//   ....[70]....
        /*08d0*/ 	.word	0x00027c50


	//   ....[71]....
        /*08d4*/ 	.word	0x00027c70


	//   ....[72]....
        /*08d8*/ 	.word	0x00027cf0


	//   ....[73]....
        /*08dc*/ 	.word	0x00027d10


	//   ....[74]....
        /*08e0*/ 	.word	0x00027d90


	//   ....[75]....
        /*08e4*/ 	.word	0x00027db0


	//   ....[76]....
        /*08e8*/ 	.word	0x00027e30


	//   ....[77]....
        /*08ec*/ 	.word	0x00027e50


	//   ....[78]....
        /*08f0*/ 	.word	0x00027e60


	//   ....[79]....
        /*08f4*/ 	.word	0x00027e70


	//   ....[80]....
        /*08f8*/ 	.word	0x000285c0


	//   ....[81]....
        /*08fc*/ 	.word	0x00028600


	//   ....[82]....
        /*0900*/ 	.word	0x00028620


	//   ....[83]....
        /*0904*/ 	.word	0x00028630


	//   ....[84]....
        /*0908*/ 	.word	0x00028640


	//   ....[85]....
        /*090c*/ 	.word	0x00028650


	//   ....[86]....
        /*0910*/ 	.word	0x00028680


	//   ....[87]....
        /*0914*/ 	.word	0x00028760


	//   ....[88]....
        /*0918*/ 	.word	0x000287b0


	//   ....[89]....
        /*091c*/ 	.word	0x00028810


	//   ....[90]....
        /*0920*/ 	.word	0x00028880


	//   ....[91]....
        /*0924*/ 	.word	0x000288c0


	//   ....[92]....
        /*0928*/ 	.word	0x00028900


	//   ....[93]....
        /*092c*/ 	.word	0x00028920


	//   ....[94]....
        /*0930*/ 	.word	0x000289a0


	//   ....[95]....
        /*0934*/ 	.word	0x000289e0


	//   ....[96]....
        /*0938*/ 	.word	0x000290d0


	//   ....[97]....
        /*093c*/ 	.word	0x00029100


	//   ....[98]....
        /*0940*/ 	.word	0x00029120


	//   ....[99]....
        /*0944*/ 	.word	0x00029150


	//   ....[100]....
        /*0948*/ 	.word	0x000291c0


	//   ....[101]....
        /*094c*/ 	.word	0x000291f0


	//   ....[102]....
        /*0950*/ 	.word	0x00029300


	//   ....[103]....
        /*0954*/ 	.word	0x00029320


	//   ....[104]....
        /*0958*/ 	.word	0x000293b0


	//   ....[105]....
        /*095c*/ 	.word	0x000293d0


	//   ....[106]....
        /*0960*/ 	.word	0x00029440


	//   ....[107]....
        /*0964*/ 	.word	0x00029460


	//   ....[108]....
        /*0968*/ 	.word	0x000294c0


	//   ....[109]....
        /*096c*/ 	.word	0x000294f0


	//   ....[110]....
        /*0970*/ 	.word	0x00029570


	//   ....[111]....
        /*0974*/ 	.word	0x000295d0


	//   ....[112]....
        /*0978*/ 	.word	0x00029b10


	//   ....[113]....
        /*097c*/ 	.word	0x00029b30


	//   ....[114]....
        /*0980*/ 	.word	0x00029b80


	//   ....[115]....
        /*0984*/ 	.word	0x00029c40


	//   ....[116]....
        /*0988*/ 	.word	0x00029c50


	//   ....[117]....
        /*098c*/ 	.word	0x00029c80


	//   ....[118]....
        /*0990*/ 	.word	0x00029d10


	//   ....[119]....
        /*0994*/ 	.word	0x00029dc0


	//   ....[120]....
        /*0998*/ 	.word	0x00029dd0


	//   ....[121]....
        /*099c*/ 	.word	0x00029e00


	//   ....[122]....
        /*09a0*/ 	.word	0x00029e10


	//   ....[123]....
        /*09a4*/ 	.word	0x00029ea0


	//   ....[124]....
        /*09a8*/ 	.word	0x0002a590


	//   ....[125]....
        /*09ac*/ 	.word	0x0002a5b0


	//   ....[126]....
        /*09b0*/ 	.word	0x0002a5c0


	//   ....[127]....
        /*09b4*/ 	.word	0x0002a600


	//   ....[128]....
        /*09b8*/ 	.word	0x0002a610


	//   ....[129]....
        /*09bc*/ 	.word	0x0002a650


	//   ....[130]....
        /*09c0*/ 	.word	0x0002a660


	//   ....[131]....
        /*09c4*/ 	.word	0x0002a6a0


	//   ....[132]....
        /*09c8*/ 	.word	0x0002a6b0


	//   ....[133]....
        /*09cc*/ 	.word	0x0002a6f0


	//   ....[134]....
        /*09d0*/ 	.word	0x0002a700


	//   ....[135]....
        /*09d4*/ 	.word	0x0002a710


	//   ....[136]....
        /*09d8*/ 	.word	0x0002aa50


	//   ....[137]....
        /*09dc*/ 	.word	0x0002aa70


	//   ....[138]....
        /*09e0*/ 	.word	0x0002aa80


	//   ....[139]....
        /*09e4*/ 	.word	0x0002aa90


	//   ....[140]....
        /*09e8*/ 	.word	0x0002aaa0


	//   ....[141]....
        /*09ec*/ 	.word	0x0002aac0


	//   ....[142]....
        /*09f0*/ 	.word	0x0002ab30


	//   ....[143]....
        /*09f4*/ 	.word	0x0002ab60


	//   ....[144]....
        /*09f8*/ 	.word	0x0002ab70


	//   ....[145]....
        /*09fc*/ 	.word	0x0002abe0


	//   ....[146]....
        /*0a00*/ 	.word	0x0002abf0


	//   ....[147]....
        /*0a04*/ 	.word	0x0002acf0


	//   ....[148]....
        /*0a08*/ 	.word	0x0002b1d0


	//   ....[149]....
        /*0a0c*/ 	.word	0x0002b200


	//   ....[150]....
        /*0a10*/ 	.word	0x0002b260


	//   ....[151]....
        /*0a14*/ 	.word	0x0002b290


	//   ....[152]....
        /*0a18*/ 	.word	0x0002b2c0


	//   ....[153]....
        /*0a1c*/ 	.word	0x0002b2f0


	//   ....[154]....
        /*0a20*/ 	.word	0x0002b320


	//   ....[155]....
        /*0a24*/ 	.word	0x0002b350


	//   ....[156]....
        /*0a28*/ 	.word	0x0002b4f0


	//   ....[157]....
        /*0a2c*/ 	.word	0x0002b520


	//   ....[158]....
        /*0a30*/ 	.word	0x0002b550


	//   ....[159]....
        /*0a34*/ 	.word	0x0002b580


	//   ....[160]....
        /*0a38*/ 	.word	0x0002b5b0


	//   ....[161]....
        /*0a3c*/ 	.word	0x0002b5e0


	//   ....[162]....
        /*0a40*/ 	.word	0x0002b6a0


	//   ....[163]....
        /*0a44*/ 	.word	0x0002b6c0


	//   ....[164]....
        /*0a48*/ 	.word	0x0002b6e0


	//   ....[165]....
        /*0a4c*/ 	.word	0x0002b740


	//   ....[166]....
        /*0a50*/ 	.word	0x0002c160


	//   ....[167]....
        /*0a54*/ 	.word	0x0002c700


	//   ....[168]....
        /*0a58*/ 	.word	0x0002c7f0


	//   ....[169]....
        /*0a5c*/ 	.word	0x0002c890


	//   ....[170]....
        /*0a60*/ 	.word	0x0002c8f0


	//   ....[171]....
        /*0a64*/ 	.word	0x0002c9e0


	//   ....[172]....
        /*0a68*/ 	.word	0x0002ca50


	//   ....[173]....
        /*0a6c*/ 	.word	0x0002cb40


	//   ....[174]....
        /*0a70*/ 	.word	0x0002cbb0


	//   ....[175]....
        /*0a74*/ 	.word	0x0002cca0


	//   ....[176]....
        /*0a78*/ 	.word	0x0002cd10


	//   ....[177]....
        /*0a7c*/ 	.word	0x0002ce00


	//   ....[178]....
        /*0a80*/ 	.word	0x0002ce70


	//   ....[179]....
        /*0a84*/ 	.word	0x0002cf10


	//   ....[180]....
        /*0a88*/ 	.word	0x0002d010


	//   ....[181]....
        /*0a8c*/ 	.word	0x0002d090


	//   ....[182]....
        /*0a90*/ 	.word	0x0002d0f0


	//   ....[183]....
        /*0a94*/ 	.word	0x0002d1c0


	//   ....[184]....
        /*0a98*/ 	.word	0x0002d2a0


	//   ....[185]....
        /*0a9c*/ 	.word	0x0002d360


	//   ....[186]....
        /*0aa0*/ 	.word	0x0002d3e0


	//   ....[187]....
        /*0aa4*/ 	.word	0x0002d4d0


	//   ....[188]....
        /*0aa8*/ 	.word	0x0002d590


	//   ....[189]....
        /*0aac*/ 	.word	0x0002d640


	//   ....[190]....
        /*0ab0*/ 	.word	0x0002d700


	//   ....[191]....
        /*0ab4*/ 	.word	0x0002d7b0


	//   ....[192]....
        /*0ab8*/ 	.word	0x0002d830


	//   ....[193]....
        /*0abc*/ 	.word	0x0002d920


	//   ....[194]....
        /*0ac0*/ 	.word	0x0002d990


	//   ....[195]....
        /*0ac4*/ 	.word	0x0002da60


	//   ....[196]....
        /*0ac8*/ 	.word	0x0002db00


	//   ....[197]....
        /*0acc*/ 	.word	0x0002dba0


	//   ....[198]....
        /*0ad0*/ 	.word	0x0002dc00


	//   ....[199]....
        /*0ad4*/ 	.word	0x0002dcf0


	//   ....[200]....
        /*0ad8*/ 	.word	0x0002de00


	//   ....[201]....
        /*0adc*/ 	.word	0x0002de50


	//   ....[202]....
        /*0ae0*/ 	.word	0x0002deb0


	//   ....[203]....
        /*0ae4*/ 	.word	0x0002dfb0


	//   ....[204]....
        /*0ae8*/ 	.word	0x0002e0c0


	//   ....[205]....
        /*0aec*/ 	.word	0x0002e110


	//   ....[206]....
        /*0af0*/ 	.word	0x0002e170


	//   ....[207]....
        /*0af4*/ 	.word	0x0002e270


	//   ....[208]....
        /*0af8*/ 	.word	0x0002e380


	//   ....[209]....
        /*0afc*/ 	.word	0x0002e3d0


	//   ....[210]....
        /*0b00*/ 	.word	0x0002e430


	//   ....[211]....
        /*0b04*/ 	.word	0x0002e520


	//   ....[212]....
        /*0b08*/ 	.word	0x0002e650


	//   ....[213]....
        /*0b0c*/ 	.word	0x0002e730


	//   ....[214]....
        /*0b10*/ 	.word	0x0002e7c0


	//   ....[215]....
        /*0b14*/ 	.word	0x0002e8d0


	//   ....[216]....
        /*0b18*/ 	.word	0x0002e930


	//   ....[217]....
        /*0b1c*/ 	.word	0x0002ea40


	//   ....[218]....
        /*0b20*/ 	.word	0x0002eaa0


	//   ....[219]....
        /*0b24*/ 	.word	0x0002ebb0


	//   ....[220]....
        /*0b28*/ 	.word	0x0002ec10


	//   ....[221]....
        /*0b2c*/ 	.word	0x0002ed20


	//   ....[222]....
        /*0b30*/ 	.word	0x0002ed80


	//   ....[223]....
        /*0b34*/ 	.word	0x0002ee40


	//   ....[224]....
        /*0b38*/ 	.word	0x0002efa0


	//   ....[225]....
        /*0b3c*/ 	.word	0x0002f040


	//   ....[226]....
        /*0b40*/ 	.word	0x0002f0a0


	//   ....[227]....
        /*0b44*/ 	.word	0x0002f150


	//   ....[228]....
        /*0b48*/ 	.word	0x0002f1b0


	//   ....[229]....
        /*0b4c*/ 	.word	0x0002f260


	//   ....[230]....
        /*0b50*/ 	.word	0x0002f2c0


	//   ....[231]....
        /*0b54*/ 	.word	0x0002f370


	//   ....[232]....
        /*0b58*/ 	.word	0x0002f3d0


	//   ....[233]....
        /*0b5c*/ 	.word	0x0002f480


	//   ....[234]....
        /*0b60*/ 	.word	0x0002f4e0


	//   ....[235]....
        /*0b64*/ 	.word	0x0002f590


	//   ....[236]....
        /*0b68*/ 	.word	0x0002f670


	//   ....[237]....
        /*0b6c*/ 	.word	0x0002f710


	//   ....[238]....
        /*0b70*/ 	.word	0x0002f770


	//   ....[239]....
        /*0b74*/ 	.word	0x0002f840


	//   ....[240]....
        /*0b78*/ 	.word	0x0002f8a0


	//   ....[241]....
        /*0b7c*/ 	.word	0x0002f970


	//   ....[242]....
        /*0b80*/ 	.word	0x0002f9d0


	//   ....[243]....
        /*0b84*/ 	.word	0x0002fab0


	//   ....[244]....
        /*0b88*/ 	.word	0x0002fb10


	//   ....[245]....
        /*0b8c*/ 	.word	0x0002fbe0


	//   ....[246]....
        /*0b90*/ 	.word	0x0002fc40


	//   ....[247]....
        /*0b94*/ 	.word	0x0002fd10


	//   ....[248]....
        /*0b98*/ 	.word	0x0002fda0


	//   ....[249]....
        /*0b9c*/ 	.word	0x0002fe40


	//   ....[250]....
        /*0ba0*/ 	.word	0x0002ffc0


	//   ....[251]....
        /*0ba4*/ 	.word	0x00030030


	//   ....[252]....
        /*0ba8*/ 	.word	0x000300a0


	//   ....[253]....
        /*0bac*/ 	.word	0x00030110


	//   ....[254]....
        /*0bb0*/ 	.word	0x00030180


	//   ....[255]....
        /*0bb4*/ 	.word	0x00030200


	//   ....[0]....
        /*0bb8*/ 	.word	0x00030280


	//   ....[1]....
        /*0bbc*/ 	.word	0x00030310


	//   ....[2]....
        /*0bc0*/ 	.word	0x00030380


	//   ....[3]....
        /*0bc4*/ 	.word	0x000303f0


	//   ....[4]....
        /*0bc8*/ 	.word	0x00030460


	//   ....[5]....
        /*0bcc*/ 	.word	0x000304e0


	//   ....[6]....
        /*0bd0*/ 	.word	0x00030550


	//   ....[7]....
        /*0bd4*/ 	.word	0x000305e0


	//   ....[8]....
        /*0bd8*/ 	.word	0x00030640


	//   ....[9]....
        /*0bdc*/ 	.word	0x000306d0


	//   ....[10]....
        /*0be0*/ 	.word	0x00030800


	//   ....[11]....
        /*0be4*/ 	.word	0x00032ec0


	//   ....[12]....
        /*0be8*/ 	.word	0x000335c0


	//   ....[13]....
        /*0bec*/ 	.word	0x00034860


	//   ....[14]....
        /*0bf0*/ 	.word	0x000348b0


	//   ....[15]....
        /*0bf4*/ 	.word	0x00034920


	//   ....[16]....
        /*0bf8*/ 	.word	0x00034940


	//----- nvinfo : EIATTR_REG_RECONFIG
	.align		4
.L_437:
        /*0bfc*/ 	.byte	0x01, 0x54
	.zero		2


	//----- nvinfo : EIATTR_SYSCALL_OFFSETS
	.align		4
        /*0c00*/ 	.byte	0x04, 0x46
        /*0c02*/ 	.short	(.L_439 - .L_438)


	//   ....[0]....
.L_438:
        /*0c04*/ 	.word	0x00002b30


	//   ....[1]....
        /*0c08*/ 	.word	0x000271b0


	//   ....[2]....
        /*0c0c*/ 	.word	0x00027300


	//   ....[3]....
        /*0c10*/ 	.word	0x000273f0


	//   ....[4]....
        /*0c14*/ 	.word	0x00028200


	//   ....[5]....
        /*0c18*/ 	.word	0x00028d30


	//----- nvinfo : EIATTR_MBARRIER_INSTR_OFFSETS
	.align		4
.L_439:
        /*0c1c*/ 	.byte	0x04, 0x39
        /*0c1e*/ 	.short	(.L_441 - .L_440)


	//   ....[0]....
.L_440:
        /*0c20*/ 	.word	0x00000190
        /*0c24*/ 	.word	0x000000ff
        /*0c28*/ 	.word	0x00032400
        /*0c2c*/ 	.short	0x0100
        /*0c2e*/ 	.byte	0x08
	.zero		1


	//   ....[1]....
        /*0c30*/ 	.word	0x000001a0
        /*0c34*/ 	.word	0x000000ff
        /*0c38*/ 	.word	0x00032410
        /*0c3c*/ 	.short	0x0100
        /*0c3e*/ 	.byte	0x08
	.zero		1


	//   ....[2]....
        /*0c40*/ 	.word	0x000001b0
        /*0c44*/ 	.word	0x000000ff
        /*0c48*/ 	.word	0x00032420
        /*0c4c*/ 	.short	0x0100
        /*0c4e*/ 	.byte	0x08
	.zero		1


	//   ....[3]....
        /*0c50*/ 	.word	0x000002a0
        /*0c54*/ 	.word	0x000000ff
        /*0c58*/ 	.word	0x00032430
        /*0c5c*/ 	.short	0x0100
        /*0c5e*/ 	.byte	0x08
	.zero		1


	//   ....[4]....
        /*0c60*/ 	.word	0x000002b0
        /*0c64*/ 	.word	0x000000ff
        /*0c68*/ 	.word	0x00032440
        /*0c6c*/ 	.short	0x0100
        /*0c6e*/ 	.byte	0x08
	.zero		1


	//   ....[5]....
        /*0c70*/ 	.word	0x000002c0
        /*0c74*/ 	.word	0x000000ff
        /*0c78*/ 	.word	0x00032438
        /*0c7c*/ 	.short	0x0100
        /*0c7e*/ 	.byte	0x08
	.zero		1


	//   ....[6]....
        /*0c80*/ 	.word	0x000002d0
        /*0c84*/ 	.word	0x000000ff
        /*0c88*/ 	.word	0x00032448
        /*0c8c*/ 	.short	0x0100
        /*0c8e*/ 	.byte	0x08
	.zero		1


	//   ....[7]....
        /*0c90*/ 	.word	0x00000400
        /*0c94*/ 	.word	0x000000ff
        /*0c98*/ 	.word	0x00032450
        /*0c9c*/ 	.short	0x0100
        /*0c9e*/ 	.byte	0x08
	.zero		1


	//   ....[8]....
        /*0ca0*/ 	.word	0x00000410
        /*0ca4*/ 	.word	0x000000ff
        /*0ca8*/ 	.word	0x00032460
        /*0cac*/ 	.short	0x0100
        /*0cae*/ 	.byte	0x08
	.zero		1


	//   ....[9]....
        /*0cb0*/ 	.word	0x00000420
        /*0cb4*/ 	.word	0x000000ff
        /*0cb8*/ 	.word	0x00032458
        /*0cbc*/ 	.short	0x0100
        /*0cbe*/ 	.byte	0x08
	.zero		1


	//   ....[10]....
        /*0cc0*/ 	.word	0x00000430
        /*0cc4*/ 	.word	0x000000ff
        /*0cc8*/ 	.word	0x00032468
        /*0ccc*/ 	.short	0x0100
        /*0cce*/ 	.byte	0x08
	.zero		1


	//   ....[11]....
        /*0cd0*/ 	.word	0x00000520
        /*0cd4*/ 	.word	0x000000ff
        /*0cd8*/ 	.word	0x00032470
        /*0cdc*/ 	.short	0x0100
        /*0cde*/ 	.byte	0x06
	.zero		1


	//   ....[12]....
        /*0ce0*/ 	.word	0x00000530
        /*0ce4*/ 	.word	0x000000ff
        /*0ce8*/ 	.word	0x00032480
        /*0cec*/ 	.short	0x0100
        /*0cee*/ 	.byte	0x06
	.zero		1


	//   ....[13]....
        /*0cf0*/ 	.word	0x00000540
        /*0cf4*/ 	.word	0x000000ff
        /*0cf8*/ 	.word	0x00032478
        /*0cfc*/ 	.short	0x0100
        /*0cfe*/ 	.byte	0x06
	.zero		1


	//   ....[14]....
        /*0d00*/ 	.word	0x00000550
        /*0d04*/ 	.word	0x000000ff
        /*0d08*/ 	.word	0x00032488
        /*0d0c*/ 	.short	0x0100
        /*0d0e*/ 	.byte	0x06
	.zero		1


	//   ....[15]....
        /*0d10*/ 	.word	0x00000680
        /*0d14*/ 	.word	0x000000ff
        /*0d18*/ 	.word	0x00032490
        /*0d1c*/ 	.short	0x0100
        /*0d1e*/ 	.byte	0x08
	.zero		1


	//   ....[16]....
        /*0d20*/ 	.word	0x00000690
        /*0d24*/ 	.word	0x000000ff
        /*0d28*/ 	.word	0x000324a0
        /*0d2c*/ 	.short	0x0100
        /*0d2e*/ 	.byte	0x08
	.zero		1


	//   ....[17]....
        /*0d30*/ 	.word	0x000006a0
        /*0d34*/ 	.word	0x000000ff
        /*0d38*/ 	.word	0x00032498
        /*0d3c*/ 	.short	0x0100
        /*0d3e*/ 	.byte	0x08
	.zero		1


	//   ....[18]....
        /*0d40*/ 	.word	0x000006b0
        /*0d44*/ 	.word	0x000000ff
        /*0d48*/ 	.word	0x000324a8
        /*0d4c*/ 	.short	0x0100
        /*0d4e*/ 	.byte	0x08
	.zero		1


	//   ....[19]....
        /*0d50*/ 	.word	0x000007f0
        /*0d54*/ 	.word	0x000000ff
        /*0d58*/ 	.word	0x000324b0
        /*0d5c*/ 	.short	0x0100
        /*0d5e*/ 	.byte	0x08
	.zero		1


	//   ....[20]....
        /*0d60*/ 	.word	0x00000800
        /*0d64*/ 	.word	0x000000ff
        /*0d68*/ 	.word	0x000324c0
        /*0d6c*/ 	.short	0x0100
        /*0d6e*/ 	.byte	0x08
	.zero		1


	//   ....[21]....
        /*0d70*/ 	.word	0x00000810
        /*0d74*/ 	.word	0x000000ff
        /*0d78*/ 	.word	0x000324b8
        /*0d7c*/ 	.short	0x0100
        /*0d7e*/ 	.byte	0x08
	.zero		1


	//   ....[22]....
        /*0d80*/ 	.word	0x00000820
        /*0d84*/ 	.word	0x000000ff
        /*0d88*/ 	.word	0x000324c8
        /*0d8c*/ 	.short	0x0100
        /*0d8e*/ 	.byte	0x08
	.zero		1


	//   ....[23]....
        /*0d90*/ 	.word	0x00002d70
        /*0d94*/ 	.word	0x00000048
        /*0d98*/ 	.word	0x00032400
        /*0d9c*/ 	.short	0x010a
        /*0d9e*/ 	.byte	0x3f
	.zero		1


	//   ....[24]....
        /*0da0*/ 	.word	0x00003200
        /*0da4*/ 	.word	0x0000000a
        /*0da8*/ 	.word	0x00000000
        /*0dac*/ 	.short	0x010a
        /*0dae*/ 	.byte	0x3f
	.zero		1


	//   ....[25]....
        /*0db0*/ 	.word	0x00003260
        /*0db4*/ 	.word	0x0000000a
        /*0db8*/ 	.word	0x00000000
        /*0dbc*/ 	.short	0x010a
        /*0dbe*/ 	.byte	0x3f
	.zero		1


	//   ....[26]....
        /*0dc0*/ 	.word	0x00003610
        /*0dc4*/ 	.word	0x00000048
        /*0dc8*/ 	.word	0x00032410
        /*0dcc*/ 	.short	0x010a
        /*0dce*/ 	.byte	0x3f
	.zero		1


	//   ....[27]....
        /*0dd0*/ 	.word	0x00003710
        /*0dd4*/ 	.word	0x0000000a
        /*0dd8*/ 	.word	0x00000000
        /*0ddc*/ 	.short	0x010a
        /*0dde*/ 	.byte	0x3f
	.zero		1


	//   ....[28]....
        /*0de0*/ 	.word	0x00003770
        /*0de4*/ 	.word	0x0000000a
        /*0de8*/ 	.word	0x00000000
        /*0dec*/ 	.short	0x010a
        /*0dee*/ 	.byte	0x3f
	.zero		1


	//   ....[29]....
        /*0df0*/ 	.word	0x000044e0
        /*0df4*/ 	.word	0x00000007
        /*0df8*/ 	.word	0x00000000
        /*0dfc*/ 	.short	0x0101
        /*0dfe*/ 	.byte	0x3f
	.zero		1


	//   ....[30]....
        /*0e00*/ 	.word	0x00009cd0
        /*0e04*/ 	.word	0x00000000
        /*0e08*/ 	.word	0x00000000
        /*0e0c*/ 	.short	0x0101
        /*0e0e*/ 	.byte	0x3f
	.zero		1


	//   ....[31]....
        /*0e10*/ 	.word	0x0000a440
        /*0e14*/ 	.word	0x00000004
        /*0e18*/ 	.word	0x00000000
        /*0e1c*/ 	.short	0x010a
        /*0e1e*/ 	.byte	0x3f
	.zero		1


	//   ....[32]....
        /*0e20*/ 	.word	0x0000a4e0
        /*0e24*/ 	.word	0x00000006
        /*0e28*/ 	.word	0x00000000
        /*0e2c*/ 	.short	0x010a
        /*0e2e*/ 	.byte	0x3f
	.zero		1


	//   ....[33]....
        /*0e30*/ 	.word	0x0000a8f0
        /*0e34*/ 	.word	0x00000003
        /*0e38*/ 	.word	0x00000000
        /*0e3c*/ 	.short	0x010a
        /*0e3e*/ 	.byte	0x3f
	.zero		1


	//   ....[34]....
        /*0e40*/ 	.word	0x0000a9c0
        /*0e44*/ 	.word	0x00000006
        /*0e48*/ 	.word	0x00000000
        /*0e4c*/ 	.short	0x010a
        /*0e4e*/ 	.byte	0x3f
	.zero		1


	//   ....[35]....
        /*0e50*/ 	.word	0x0000b730
        /*0e54*/ 	.word	0x00000003
        /*0e58*/ 	.word	0x00000000
        /*0e5c*/ 	.short	0x0101
        /*0e5e*/ 	.byte	0x3f
	.zero		1


	//   ....[36]....
        /*0e60*/ 	.word	0x00014140
        /*0e64*/ 	.word	0x00000000
        /*0e68*/ 	.word	0x00000000
        /*0e6c*/ 	.short	0x0101
        /*0e6e*/ 	.byte	0x3f
	.zero		1


	//   ....[37]....
        /*0e70*/ 	.word	0x00014340
        /*0e74*/ 	.word	0x00000007
        /*0e78*/ 	.word	0x00000000
        /*0e7c*/ 	.short	0x010a
        /*0e7e*/ 	.byte	0x3f
	.zero		1


	//   ....[38]....
        /*0e80*/ 	.word	0x000143f0
        /*0e84*/ 	.word	0x00000000
        /*0e88*/ 	.word	0x00000000
        /*0e8c*/ 	.short	0x010a
        /*0e8e*/ 	.byte	0x3f
	.zero		1


	//   ....[39]....
        /*0e90*/ 	.word	0x00014820
        /*0e94*/ 	.word	0x0000000b
        /*0e98*/ 	.word	0x00000000
        /*0e9c*/ 	.short	0x010a
        /*0e9e*/ 	.byte	0x3f
	.zero		1


	//   ....[40]....
        /*0ea0*/ 	.word	0x00014920
        /*0ea4*/ 	.word	0x00000006
        /*0ea8*/ 	.word	0x00000000
        /*0eac*/ 	.short	0x010a
        /*0eae*/ 	.byte	0x3f
	.zero		1


	//   ....[41]....
        /*0eb0*/ 	.word	0x00015690
        /*0eb4*/ 	.word	0x00000006
        /*0eb8*/ 	.word	0x00000000
        /*0ebc*/ 	.short	0x0101
        /*0ebe*/ 	.byte	0x3f
	.zero		1


	//   ....[42]....
        /*0ec0*/ 	.word	0x0001f3c0
        /*0ec4*/ 	.word	0x00000007
        /*0ec8*/ 	.word	0x00000000
        /*0ecc*/ 	.short	0x0101
        /*0ece*/ 	.byte	0x3f
	.zero		1


	//   ....[43]....
        /*0ed0*/ 	.word	0x00022540
        /*0ed4*/ 	.word	0x00000000
        /*0ed8*/ 	.word	0x00000000
        /*0edc*/ 	.short	0x0101
        /*0ede*/ 	.byte	0x3f
	.zero		1


	//   ....[44]....
        /*0ee0*/ 	.word	0x00022f90
        /*0ee4*/ 	.word	0x00000004
        /*0ee8*/ 	.word	0x00000000
        /*0eec*/ 	.short	0x0101
        /*0eee*/ 	.byte	0x3f
	.zero		1


	//   ....[45]....
        /*0ef0*/ 	.word	0x00027930
        /*0ef4*/ 	.word	0x00000011
        /*0ef8*/ 	.word	0x00032440
        /*0efc*/ 	.short	0x010a
        /*0efe*/ 	.byte	0x3f
	.zero		1


	//   ....[46]....
        /*0f00*/ 	.word	0x00027f70
        /*0f04*/ 	.word	0x00000011
        /*0f08*/ 	.word	0x00032430
        /*0f0c*/ 	.short	0x0107
        /*0f0e*/ 	.byte	0x3f
	.zero		1


	//   ....[47]....
        /*0f10*/ 	.word	0x00028040
        /*0f14*/ 	.word	0x00000011
        /*0f18*/ 	.word	0x00032430
        /*0f1c*/ 	.short	0x0101
        /*0f1e*/ 	.byte	0x3f
	.zero		1


	//   ....[48]....
        /*0f20*/ 	.word	0x00028b70
        /*0f24*/ 	.word	0x00000016
        /*0f28*/ 	.word	0x00032400
        /*0f2c*/ 	.short	0x0107
        /*0f2e*/ 	.byte	0x3f
	.zero		1


	//   ....[49]....
        /*0f30*/ 	.word	0x00028c00
        /*0f34*/ 	.word	0x00000016
        /*0f38*/ 	.word	0x00032400
        /*0f3c*/ 	.short	0x0101
        /*0f3e*/ 	.byte	0x3f
	.zero		1


	//   ....[50]....
        /*0f40*/ 	.word	0x00029710
        /*0f44*/ 	.word	0x00000016
        /*0f48*/ 	.word	0x00032410
        /*0f4c*/ 	.short	0x0107
        /*0f4e*/ 	.byte	0x3f
	.zero		1


	//   ....[51]....
        /*0f50*/ 	.word	0x00029810
        /*0f54*/ 	.word	0x00000016
        /*0f58*/ 	.word	0x00032410
        /*0f5c*/ 	.short	0x0101
        /*0f5e*/ 	.byte	0x3f
	.zero		1


	//   ....[52]....
        /*0f60*/ 	.word	0x00029830
        /*0f64*/ 	.word	0x00000016
        /*0f68*/ 	.word	0x00032420
        /*0f6c*/ 	.short	0x010a
        /*0f6e*/ 	.byte	0x3f
	.zero		1


	//   ....[53]....
        /*0f70*/ 	.word	0x000298b0
        /*0f74*/ 	.word	0x00000011
        /*0f78*/ 	.word	0x00032460
        /*0f7c*/ 	.short	0x010a
        /*0f7e*/ 	.byte	0x3f
	.zero		1


	//   ....[54]....
        /*0f80*/ 	.word	0x0002a020
        /*0f84*/ 	.word	0x00000011
        /*0f88*/ 	.word	0x00032450
        /*0f8c*/ 	.short	0x0107
        /*0f8e*/ 	.byte	0x3f
	.zero		1


	//   ....[55]....
        /*0f90*/ 	.word	0x0002a0e0
        /*0f94*/ 	.word	0x00000011
        /*0f98*/ 	.word	0x00032450
        /*0f9c*/ 	.short	0x0101
        /*0f9e*/ 	.byte	0x3f
	.zero		1


	//   ....[56]....
        /*0fa0*/ 	.word	0x0002a410
        /*0fa4*/ 	.word	0x0000000a
        /*0fa8*/ 	.word	0x00032440
        /*0fac*/ 	.short	0x010a
        /*0fae*/ 	.byte	0x3f
	.zero		1


	//   ....[57]....
        /*0fb0*/ 	.word	0x0002a7c0
        /*0fb4*/ 	.word	0x0000000a
        /*0fb8*/ 	.word	0x00032430
        /*0fbc*/ 	.short	0x0107
        /*0fbe*/ 	.byte	0x3f
	.zero		1


	//   ....[58]....
        /*0fc0*/ 	.word	0x0002a870
        /*0fc4*/ 	.word	0x0000000a
        /*0fc8*/ 	.word	0x00032430
        /*0fcc*/ 	.short	0x0101
        /*0fce*/ 	.byte	0x3f
	.zero		1


	//   ....[59]....
        /*0fd0*/ 	.word	0x0002a8a0
        /*0fd4*/ 	.word	0x0000000a
        /*0fd8*/ 	.word	0x00032460
        /*0fdc*/ 	.short	0x010a
        /*0fde*/ 	.byte	0x3f
	.zero		1


	//   ....[60]....
        /*0fe0*/ 	.word	0x0002ada0
        /*0fe4*/ 	.word	0x0000000a
        /*0fe8*/ 	.word	0x00032450
        /*0fec*/ 	.short	0x0107
        /*0fee*/ 	.byte	0x3f
	.zero		1


	//   ....[61]....
        /*0ff0*/ 	.word	0x0002ae50
        /*0ff4*/ 	.word	0x0000000a
        /*0ff8*/ 	.word	0x00032450
        /*0ffc*/ 	.short	0x0101
        /*0ffe*/ 	.byte	0x3f
	.zero		1


	//   ....[62]....
        /*1000*/ 	.word	0x0002c0e0
        /*1004*/ 	.word	0x00000005
        /*1008*/ 	.word	0x00032420
        /*100c*/ 	.short	0x010a
        /*100e*/ 	.byte	0x3f
	.zero		1


	//   ....[63]....
        /*1010*/ 	.word	0x0002c280
        /*1014*/ 	.word	0x00000003
        /*1018*/ 	.word	0x00032440
        /*101c*/ 	.short	0x010a
        /*101e*/ 	.byte	0x3f
	.zero		1


	//   ....[64]....
        /*1020*/ 	.word	0x0002c320
        /*1024*/ 	.word	0x00000005
        /*1028*/ 	.word	0x00032440
        /*102c*/ 	.short	0x010a
        /*102e*/ 	.byte	0x3f
	.zero		1


	//   ....[65]....
        /*1030*/ 	.word	0x0002c360
        /*1034*/ 	.word	0x00000003
        /*1038*/ 	.word	0x00032460
        /*103c*/ 	.short	0x010a
        /*103e*/ 	.byte	0x3f
	.zero		1


	//   ....[66]....
        /*1040*/ 	.word	0x0002c3a0
        /*1044*/ 	.word	0x00000005
        /*1048*/ 	.word	0x00032460
        /*104c*/ 	.short	0x010a
        /*104e*/ 	.byte	0x3f
	.zero		1


	//   ....[67]....
        /*1050*/ 	.word	0x0002c400
        /*1054*/ 	.word	0x00000048
        /*1058*/ 	.word	0x00032400
        /*105c*/ 	.short	0x010a
        /*105e*/ 	.byte	0x3f
	.zero		1


	//   ....[68]....
        /*1060*/ 	.word	0x0002c450
        /*1064*/ 	.word	0x0000000a
        /*1068*/ 	.word	0x00000000
        /*106c*/ 	.short	0x010a
        /*106e*/ 	.byte	0x3f
	.zero		1


	//   ....[69]....
        /*1070*/ 	.word	0x0002c4a0
        /*1074*/ 	.word	0x00000048
        /*1078*/ 	.word	0x00032410
        /*107c*/ 	.short	0x010a
        /*107e*/ 	.byte	0x3f
	.zero		1


	//   ....[70]....
        /*1080*/ 	.word	0x0002c4f0
        /*1084*/ 	.word	0x0000000a
        /*1088*/ 	.word	0x00000000
        /*108c*/ 	.short	0x010a
        /*108e*/ 	.byte	0x3f
	.zero		1


	//   ....[71]....
        /*1090*/ 	.word	0x0002c540
        /*1094*/ 	.word	0x00000006
        /*1098*/ 	.word	0x00000000
        /*109c*/ 	.short	0x010a
        /*109e*/ 	.byte	0x3f
	.zero		1


	//   ....[72]....
        /*10a0*/ 	.word	0x0002c590
        /*10a4*/ 	.word	0x00000006
        /*10a8*/ 	.word	0x00000000
        /*10ac*/ 	.short	0x010a
        /*10ae*/ 	.byte	0x3f
	.zero		1


	//   ....[73]....
        /*10b0*/ 	.word	0x0002c5e0
        /*10b4*/ 	.word	0x00000000
        /*10b8*/ 	.word	0x00000000
        /*10bc*/ 	.short	0x010a
        /*10be*/ 	.byte	0x3f
	.zero		1


	//   ....[74]....
        /*10c0*/ 	.word	0x0002c630
        /*10c4*/ 	.word	0x00000006
        /*10c8*/ 	.word	0x00000000
        /*10cc*/ 	.short	0x010a
        /*10ce*/ 	.byte	0x3f
	.zero		1


	//   ....[75]....
        /*10d0*/ 	.word	0x0002c740
        /*10d4*/ 	.word	0x00000011
        /*10d8*/ 	.word	0x00032440
        /*10dc*/ 	.short	0x010a
        /*10de*/ 	.byte	0x3f
	.zero		1


	//   ....[76]....
        /*10e0*/ 	.word	0x0002e550
        /*10e4*/ 	.word	0x00000016
        /*10e8*/ 	.word	0x00032420
        /*10ec*/ 	.short	0x010a
        /*10ee*/ 	.byte	0x3f
	.zero		1


	//   ....[77]....
        /*10f0*/ 	.word	0x0002e5a0
        /*10f4*/ 	.word	0x00000011
        /*10f8*/ 	.word	0x00032460
        /*10fc*/ 	.short	0x010a
        /*10fe*/ 	.byte	0x3f
	.zero		1


	//   ....[78]....
        /*1100*/ 	.word	0x0002eef0
        /*1104*/ 	.word	0x0000000a
        /*1108*/ 	.word	0x00032440
        /*110c*/ 	.short	0x010a
        /*110e*/ 	.byte	0x3f
	.zero		1


	//   ....[79]....
        /*1110*/ 	.word	0x0002f5c0
        /*1114*/ 	.word	0x0000000a
        /*1118*/ 	.word	0x00032460
        /*111c*/ 	.short	0x010a
        /*111e*/ 	.byte	0x3f
	.zero		1


	//   ....[80]....
        /*1120*/ 	.word	0x00030720
        /*1124*/ 	.word	0x00000005
        /*1128*/ 	.word	0x00032420
        /*112c*/ 	.short	0x010a
        /*112e*/ 	.byte	0x3f
	.zero		1


	//   ....[81]....
        /*1130*/ 	.word	0x000308c0
        /*1134*/ 	.word	0x00000003
        /*1138*/ 	.word	0x00032440
        /*113c*/ 	.short	0x010a
        /*113e*/ 	.byte	0x3f
	.zero		1


	//   ....[82]....
        /*1140*/ 	.word	0x00030910
        /*1144*/ 	.word	0x00000005
        /*1148*/ 	.word	0x00032440
        /*114c*/ 	.short	0x010a
        /*114e*/ 	.byte	0x3f
	.zero		1


	//   ....[83]....
        /*1150*/ 	.word	0x00030960
        /*1154*/ 	.word	0x00000003
        /*1158*/ 	.word	0x00032460
        /*115c*/ 	.short	0x010a
        /*115e*/ 	.byte	0x3f
	.zero		1


	//   ....[84]....
        /*1160*/ 	.word	0x00030d20
        /*1164*/ 	.word	0x00000012
        /*1168*/ 	.word	0x00000000
        /*116c*/ 	.short	0x010a
        /*116e*/ 	.byte	0x3f
	.zero		1


	//   ....[85]....
        /*1170*/ 	.word	0x00030e60
        /*1174*/ 	.word	0x00000006
        /*1178*/ 	.word	0x00000000
        /*117c*/ 	.short	0x010a
        /*117e*/ 	.byte	0x3f
	.zero		1


	//   ....[86]....
        /*1180*/ 	.word	0x000314c0
        /*1184*/ 	.word	0x0000000d
        /*1188*/ 	.word	0x00000000
        /*118c*/ 	.short	0x010a
        /*118e*/ 	.byte	0x3f
	.zero		1


	//   ....[87]....
        /*1190*/ 	.word	0x00031600
        /*1194*/ 	.word	0x00000012
        /*1198*/ 	.word	0x00000000
        /*119c*/ 	.short	0x010a
        /*119e*/ 	.byte	0x3f
	.zero		1


	//   ....[88]....
        /*11a0*/ 	.word	0x000328b0
        /*11a4*/ 	.word	0x00000007
        /*11a8*/ 	.word	0x00000000
        /*11ac*/ 	.short	0x0101
        /*11ae*/ 	.byte	0x3f
	.zero		1


	//   ....[89]....
        /*11b0*/ 	.word	0x0004c630
        /*11b4*/ 	.word	0x00000000
        /*11b8*/ 	.word	0x00000000
        /*11bc*/ 	.short	0x0101
        /*11be*/ 	.byte	0x3f
	.zero		1


	//   ....[90]....
        /*11c0*/ 	.word	0x0004c650
        /*11c4*/ 	.word	0x00000006
        /*11c8*/ 	.word	0x00000000
        /*11cc*/ 	.short	0x010a
        /*11ce*/ 	.byte	0x3f
	.zero		1


	//   ....[91]....
        /*11d0*/ 	.word	0x0004c6a0
        /*11d4*/ 	.word	0x00000012
        /*11d8*/ 	.word	0x00000000
        /*11dc*/ 	.short	0x010a
        /*11de*/ 	.byte	0x3f
	.zero		1


	//----- nvinfo : EIATTR_NUM_MBARRIERS
	.align		4
.L_441:
        /*11e0*/ 	.byte	0x03, 0x38
        /*11e2*/ 	.short	0x0017


	//----- nvinfo : EIATTR_EXIT_INSTR_OFFSETS
	.align		4
        /*11e4*/ 	.byte	0x04, 0x1c
        /*11e6*/ 	.short	(.L_443 - .L_442)


	//   ....[0]....
.L_442:
        /*11e8*/ 	.word	0x00000ad0


	//   ....[1]....
        /*11ec*/ 	.word	0x00025320


	//   ....[2]....
        /*11f0*/ 	.word	0x0002c3f0


	//----- nvinfo : EIATTR_MAX_THREADS
	.align		4
.L_443:
        /*11f4*/ 	.byte	0x04, 0x05
        /*11f6*/ 	.short	(.L_445 - .L_444)
.L_444:
        /*11f8*/ 	.word	0x00000180
        /*11fc*/ 	.word	0x00000001
        /*1200*/ 	.word	0x00000001


	//----- nvinfo : EIATTR_CRS_STACK_SIZE
	.align		4
.L_445:
        /*1204*/ 	.byte	0x04, 0x1e
        /*1206*/ 	.short	(.L_447 - .L_446)
.L_446:
        /*1208*/ 	.word	0x00000000


	//----- nvinfo : EIATTR_CBANK_PARAM_SIZE
	.align		4
.L_447:
        /*120c*/ 	.byte	0x03, 0x19
        /*120e*/ 	.short	0x0bf0


	//----- nvinfo : EIATTR_PARAM_CBANK
	.align		4
        /*1210*/ 	.byte	0x04, 0x0a
        /*1212*/ 	.short	(.L_449 - .L_448)
	.align		4
.L_448:
        /*1214*/ 	.word	index@(.nv.constant0._ZN7cutlass13device_kernelIN5flash11enable_sm90INS1_16FlashAttnFwdSm90INS1_25CollectiveMainloopFwdSm90ILi2EN4cute5tupleIJNS5_1CILi1EEES8_S8_EEENS6_IJNS7_ILi128EEENS7_ILi96EEENS7_ILi64EEEEEELi256ENS_10bfloat16_tEfNS_4arch4Sm90ELb0ELb1ELb1ELb1ELb1ELb0ELb1ELb1ELb0ELb1ELb1ELb0EEENS1_21CollectiveEpilogueFwdINS6_IJSA_NS7_ILi256EEESB_EEES9_SE_SG_Li256ELb1ELb1ELb1ELb0EEENS1_36VarlenDynamicPersistentTileSchedulerILi128ELi96ELi256ELi128ELb1ELb1ELb1ELb1ELb0ELb1EEEEEEEEEvNT_6ParamsE)
        /*1218*/ 	.short	0x0210
        /*121a*/ 	.short	0x0bf0


	//----- nvinfo : EIATTR_SW_WAR
	.align		4
.L_449:
        /*121c*/ 	.byte	0x04, 0x36
        /*121e*/ 	.short	(.L_451 - .L_450)
.L_450:
        /*1220*/ 	.word	0x00000008
.L_451:


//--------------------- .nv.info._ZN7cutlass13device_kernelIN5flash11enable_sm90INS1_16FlashAttnFwdSm90INS1_25CollectiveMainloopFwdSm90ILi2EN4cute5tupleIJNS5_1CILi1EEES8_S8_EEENS6_IJNS7_ILi128EEENS7_ILi96EEENS7_ILi64EEEEEELi256ENS_10bfloat16_tEfNS_4arch4Sm90ELb0ELb1ELb1ELb1ELb1ELb1ELb1ELb1ELb0ELb1ELb1ELb0EEENS1_21CollectiveEpilogueFwdINS6_IJSA_NS7_ILi256EEESB_EEES9_SE_SG_Li256ELb1ELb1ELb1ELb0EEENS1_36VarlenDynamicPersistentTileSchedulerILi128ELi96ELi256ELi128ELb1ELb1ELb1ELb1ELb0ELb1EEEEEEEEEvNT_6ParamsE --------------------------
	.section	.nv.info._ZN7cutlass13device_kernelIN5flash11enable_sm90INS1_16FlashAttnFwdSm90INS1_25CollectiveMainloopFwdSm90ILi2EN4cute5tupleIJNS5_1CILi1EEES8_S8_EEENS6_IJNS7_ILi128EEENS7_ILi96EEENS7_ILi64EEEEEELi256ENS_10bfloat16_tEfNS_4arch4Sm90ELb0ELb1ELb1ELb1ELb1ELb1ELb1ELb1ELb0ELb1ELb1ELb0EEENS1_21CollectiveEpilogueFwdINS6_IJSA_NS7_ILi256EEESB_EEES9_SE_SG_Li256ELb1ELb1ELb1ELb0EEENS1_36VarlenDynamicPersistentTileSchedulerILi128ELi96ELi256ELi128ELb1ELb1ELb1ELb1ELb0ELb1EEEEEEEEEvNT_6ParamsE,"",@"SHT_CUDA_INFO"
	.sectionflags	@""
	.align	4


	//----- nvinfo : EIATTR_CUDA_API_VERSION
	.align		4
        /*0000*/ 	.byte	0x04, 0x37
        /*0002*/ 	.short	(.L_453 - .L_452)
.L_452:
        /*0004*/ 	.word	0x00000082


	//----- nvinfo : EIATTR_KPARAM_INFO
	.align		4
.L_453:
        /*0008*/ 	.byte	0x04, 0x17
        /*000a*/ 	.short	(.L_455 - .L_454)
.L_454:
        /*000c*/ 	.word	0x00000000
        /*0010*/ 	.short	0x0000
        /*0012*/ 	.short	0x0070
        /*0014*/ 	.byte	0x00, 0xf0, 0x01, 0x2e


	//----- nvinfo : EIATTR_SPARSE_MMA_MASK
	.align		4
.L_455:
        /*0018*/ 	.byte	0x03, 0x50
        /*001a*/ 	.short	0x0000


	//----- nvinfo : EIATTR_MAXREG_COUNT
	.align		4
        /*001c*/ 	.byte	0x03, 0x1b
        /*001e*/ 	.short	0x00a8


	//----- nvinfo : EIATTR_NUM_BARRIERS
	.align		4
        /*0020*/ 	.byte	0x02, 0x4c
        /*0022*/ 	.byte	0x10
	.zero		1


	//----- nvinfo : EIATTR_EXTERNS
	.align		4
        /*0024*/ 	.byte	0x04, 0x0f
        /*0026*/ 	.short	(.L_457 - .L_456)


	//   ....[0]....
	.align		4
.L_456:
        /*0028*/ 	.word	index@(__assertfail)


	//----- nvinfo : EIATTR_ANNOTATIONS
	.align		4
.L_457:
        /*002c*/ 	.byte	0x04, 0x55
        /*002e*/ 	.short	(.L_459 - .L_458)


	//   ....[0]....
.L_458:
        /* <DEDUP_REMOVED lines=116> */


	//----- nvinfo : EIATTR_MERCURY_ISA_VERSION
	.align		4
.L_459:
        /*0758*/ 	.byte	0x03, 0x5f
        /*075a*/ 	.short	0x0101


	//----- nvinfo : EIATTR_UNUSED_LOAD_BYTE_OFFSET
	.align		4
        /*075c*/ 	.byte	0x04, 0x44
        /*075e*/ 	.short	(.L_461 - .L_460)


	//   ....[0]....
.L_460:
        /*0760*/ 	.word	0x00000b70
        /*0764*/ 	.word	0x0000fff0


	//   ....[1]....
        /*0768*/ 	.word	0x0002d3f0
        /*076c*/ 	.word	0x0000fff0


	//----- nvinfo : EIATTR_INT_WARP_WIDE_INSTR_OFFSETS
	.align		4
.L_461:
        /*0770*/ 	.byte	0x04, 0x31
        /*0772*/ 	.short	(.L_463 - .L_462)


	//   ....[0]....
.L_462:
        /*0774*/ 	.word	0x00000180


	//   ....[1]....
        /*0778*/ 	.word	0x000001c0


	//   ....[2]....
        /*077c*/ 	.word	0x00000230


	//   ....[3]....
        /*0780*/ 	.word	0x00000240


	//   ....[4]....
        /*0784*/ 	.word	0x00035c90


	//   ....[5]....
        /*0788*/ 	.word	0x00035d20


	//   ....[6]....
        /*078c*/ 	.word	0x00039bc0


	//   ....[7]....
        /*0790*/ 	.word	0x00039c50


	//----- nvinfo : EIATTR_COOP_GROUP_MASK_REGIDS
	.align		4
.L_463:
        /*0794*/ 	.byte	0x04, 0x29
        /*0796*/ 	.short	(.L_465 - .L_464)


	//   ....[0]....
.L_464:
        /*0798*/ 	.word	0xffffffff


	//   ....[1]....
        /*079c*/ 	.word	0xffffffff


	//   ....[2]....
        /*07a0*/ 	.word	0xffffffff


	//   ....[3]....
        /*07a4*/ 	.word	0xffffffff


	//   ....[4]....
        /*07a8*/ 	.word	0xffffffff


	//   ....[5]....
        /*07ac*/ 	.word	0xffffffff


	//   ....[6]....
        /*07b0*/ 	.word	0xffffffff


	//   ....[7]....
        /*07b4*/ 	.word	0xffffffff


	//   ....[8]....
        /*07b8*/ 	.word	0xffffffff


	//   ....[9]....
        /*07bc*/ 	.word	0xffffffff


	//   ....[10]....
        /*07c0*/ 	.word	0xffffffff


	//   ....[11]....
        /*07c4*/ 	.word	0xffffffff


	//   ....[12]....
        /*07c8*/ 	.word	0xffffffff


	//   ....[13]....
        /*07cc*/ 	.word	0xffffffff


	//   ....[14]....
        /*07d0*/ 	.word	0xffffffff


	//   ....[15]....
        /*07d4*/ 	.word	0xffffffff


	//   ....[16]....
        /*07d8*/ 	.word	0xffffffff


	//   ....[17]....
        /*07dc*/ 	.word	0xffffffff


	//   ....[18]....
        /*07e0*/ 	.word	0xffffffff


	//   ....[19]....
        /*07e4*/ 	.word	0xffffffff


	//   ....[20]....
        /*07e8*/ 	.word	0xffffffff


	//   ....[21]....
        /*07ec*/ 	.word	0xffffffff


	//   ....[22]....
        /*07f0*/ 	.word	0xffffffff


	//   ....[23]....
        /*07f4*/ 	.word	0xffffffff


	//   ....[24]....
        /*07f8*/ 	.word	0xffffffff


	//   ....[25]....
        /*07fc*/ 	.word	0xffffffff


	//   ....[26]....
        /*0800*/ 	.word	0xffffffff


	//   ....[27]....
        /*0804*/ 	.word	0xffffffff


	//   ....[28]....
        /*0808*/ 	.word	0xffffffff


	//   ....[29]....
        /*080c*/ 	.word	0xffffffff


	//   ....[30]....
        /*0810*/ 	.word	0xffffffff


	//   ....[31]....
        /*0814*/ 	.word	0xffffffff


	//   ....[32]....
        /*0818*/ 	.word	0xffffffff


	//   ....[33]....
        /*081c*/ 	.word	0xffffffff


	//   ....[34]....
        /*0820*/ 	.word	0xffffffff


	//   ....[35]....
        /*0824*/ 	.word	0xffffffff


	//   ....[36]....
        /*0828*/ 	.word	0xffffffff


	//   ....[37]....
        /*082c*/ 	.word	0xffffffff


	//   ....[38]....
        /*0830*/ 	.word	0xffffffff


	//   ....[39]....
        /*0834*/ 	.word	0xffffffff


	//   ....[40]....
        /*0838*/ 	.word	0xffffffff


	//   ....[41]....
        /*083c*/ 	.word	0xffffffff


	//   ....[42]....
        /*0840*/ 	.word	0xffffffff


	//   ....[43]....
        /*0844*/ 	.word	0xffffffff


	//   ....[44]....
        /*0848*/ 	.word	0xffffffff


	//   ....[45]....
        /*084c*/ 	.word	0xffffffff


	//   ....[46]....
        /*0850*/ 	.word	0xffffffff


	//   ....[47]....
        /*0854*/ 	.word	0xffffffff


	//   ....[48]....
        /*0858*/ 	.word	0xffffffff


	//   ....[49]....
        /*085c*/ 	.word	0xffffffff


	//   ....[50]....
        /*0860*/ 	.word	0xffffffff


	//   ....[51]....
        /*0864*/ 	.word	0xffffffff


	//   ....[52]....
        /*0868*/ 	.word	0xffffffff


	//   ....[53]....
        /*086c*/ 	.word	0xffffffff


	//   ....[54]....
        /*0870*/ 	.word	0xffffffff


	//   ....[55]....
        /*0874*/ 	.word	0xffffffff


	//   ....[56]....
        /*0878*/ 	.word	0xffffffff


	//   ....[57]....
        /*087c*/ 	.word	0xffffffff


	//   ....[58]....
        /*0880*/ 	.word	0xffffffff


	//   ....[59]....
        /*0884*/ 	.word	0xffffffff


	//   ....[60]....
        /*0888*/ 	.word	0xffffffff


	//   ....[61]....
        /*088c*/ 	.word	0xffffffff


	//   ....[62]....
        /*0890*/ 	.word	0xffffffff


	//   ....[63]....
        /*0894*/ 	.word	0xffffffff


	//   ....[64]....
        /*0898*/ 	.word	0xffffffff


	//   ....[65]....
        /*089c*/ 	.word	0xffffffff


	//   ....[66]....
        /*08a0*/ 	.word	0xffffffff


	//   ....[67]....
        /*08a4*/ 	.word	0xffffffff


	//   ....[68]....
        /*08a8*/ 	.word	0xffffffff


	//   ....[69]....
        /*08ac*/ 	.word	0xffffffff


	//   ....[70]....
        /*08b0*/ 	.word	0xffffffff


	//   ....[71]....
        /*08b4*/ 	.word	0xffffffff


	//   ....[72]....
        /*08b8*/ 	.word	0xffffffff


	//   ....[73]....
        /*08bc*/ 	.word	0xffffffff


	//   ....[74]....
        /*08c0*/ 	.word	0xffffffff


	//   ....[75]....
        /*08c4*/ 	.word	0xffffffff


	//   ....[76]....
        /*08c8*/ 	.word	0xffffffff


	//   ....[77]....
        /*08cc*/ 	.word	0xffffffff


	//   ....[78]....
        /*08d0*/ 	.word	0xffffffff


	//   ....[79]....
        /*08d4*/ 	.word	0xffffffff


	//   ....[80]....
        /*08d8*/ 	.word	0xffffffff


	//   ....[81]....
        /*08dc*/ 	.word	0xffffffff


	//   ....[82]....
        /*08e0*/ 	.word	0xffffffff


	//   ....[83]....
        /*08e4*/ 	.word	0xffffffff


	//   ....[84]....
        /*08e8*/ 	.word	0xffffffff


	//   ....[85]....
        /*08ec*/ 	.word	0xffffffff


	//   ....[86]....
        /*08f0*/ 	.word	0xffffffff


	//   ....[87]....
        /*08f4*/ 	.word	0xffffffff


	//   ....[88]....
        /*08f8*/ 	.word	0xffffffff


	//   ....[89]....
        /*08fc*/ 	.word	0xffffffff


	//   ....[90]....
        /*0900*/ 	.word	0xffffffff


	//   ....[91]....
        /*0904*/ 	.word	0xffffffff


	//   ....[92]....
        /*0908*/ 	.word	0xffffffff


	//   ....[93]....
        /*090c*/ 	.word	0xffffffff


	//   ....[94]....
        /*0910*/ 	.word	0xffffffff


	//   ....[95]....
        /*0914*/ 	.word	0xffffffff


	//   ....[96]....
        /*0918*/ 	.word	0xffffffff


	//   ....[97]....
        /*091c*/ 	.word	0xffffffff


	//   ....[98]....
        /*0920*/ 	.word	0xffffffff


	//   ....[99]....
        /*0924*/ 	.word	0xffffffff


	//   ....[100]....
        /*0928*/ 	.word	0xffffffff


	//   ....[101]....
        /*092c*/ 	.word	0xffffffff


	//   ....[102]....
        /*0930*/ 	.word	0xffffffff


	//   ....[103]....
        /*0934*/ 	.word	0xffffffff


	//   ....[104]....
        /*0938*/ 	.word	0xffffffff


	//   ....[105]....
        /*093c*/ 	.word	0xffffffff


	//   ....[106]....
        /*0940*/ 	.word	0xffffffff


	//   ....[107]....
        /*0944*/ 	.word	0xffffffff


	//   ....[108]....
        /*0948*/ 	.word	0xffffffff


	//   ....[109]....
        /*094c*/ 	.word	0xffffffff


	//   ....[110]....
        /*0950*/ 	.word	0xffffffff


	//   ....[111]....
        /*0954*/ 	.word	0xffffffff


	//   ....[112]....
        /*0958*/ 	.word	0xffffffff


	//   ....[113]....
        /*095c*/ 	.word	0xffffffff


	//   ....[114]....
        /*0960*/ 	.word	0xffffffff


	//   ....[115]....
        /*0964*/ 	.word	0xffffffff


	//   ....[116]....
        /*0968*/ 	.word	0xffffffff


	//   ....[117]....
        /*096c*/ 	.word	0xffffffff


	//   ....[118]....
        /*0970*/ 	.word	0xffffffff


	//   ....[119]....
        /*0974*/ 	.word	0xffffffff


	//   ....[120]....
        /*0978*/ 	.word	0xffffffff


	//   ....[121]....
        /*097c*/ 	.word	0xffffffff


	//   ....[122]....
        /*0980*/ 	.word	0xffffffff


	//   ....[123]....
        /*0984*/ 	.word	0xffffffff


	//   ....[124]....
        /*0988*/ 	.word	0xffffffff


	//   ....[125]....
        /*098c*/ 	.word	0xffffffff


	//   ....[126]....
        /*0990*/ 	.word	0xffffffff


	//   ....[127]....
        /*0994*/ 	.word	0xffffffff


	//   ....[128]....
        /*0998*/ 	.word	0xffffffff


	//   ....[129]....
        /*099c*/ 	.word	0xffffffff


	//   ....[130]....
        /*09a0*/ 	.word	0xffffffff


	//   ....[131]....
        /*09a4*/ 	.word	0xffffffff


	//   ....[132]....
        /*09a8*/ 	.word	0xffffffff


	//   ....[133]....
        /*09ac*/ 	.word	0xffffffff


	//   ....[134]....
        /*09b0*/ 	.word	0xffffffff


	//   ....[135]....
        /*09b4*/ 	.word	0xffffffff


	//   ....[136]....
        /*09b8*/ 	.word	0xffffffff


	//   ....[137]....
        /*09bc*/ 	.word	0xffffffff


	//   ....[138]....
        /*09c0*/ 	.word	0xffffffff


	//   ....[139]....
        /*09c4*/ 	.word	0xffffffff


	//   ....[140]....
        /*09c8*/ 	.word	0xffffffff


	//   ....[141]....
        /*09cc*/ 	.word	0xffffffff


	//   ....[142]....
        /*09d0*/ 	.word	0xffffffff


	//   ....[143]....
        /*09d4*/ 	.word	0xffffffff


	//   ....[144]....
        /*09d8*/ 	.word	0xffffffff


	//   ....[145]....
        /*09dc*/ 	.word	0xffffffff


	//   ....[146]....
        /*09e0*/ 	.word	0xffffffff


	//   ....[147]....
        /*09e4*/ 	.word	0xffffffff


	//   ....[148]....
        /*09e8*/ 	.word	0xffffffff


	//   ....[149]....
        /*09ec*/ 	.word	0xffffffff


	//   ....[150]....
        /*09f0*/ 	.word	0xffffffff


	//   ....[151]....
        /*09f4*/ 	.word	0xffffffff


	//   ....[152]....
        /*09f8*/ 	.word	0xffffffff


	//   ....[153]....
        /*09fc*/ 	.word	0xffffffff


	//   ....[154]....
        /*0a00*/ 	.word	0xffffffff


	//   ....[155]....
        /*0a04*/ 	.word	0xffffffff


	//   ....[156]....
        /*0a08*/ 	.word	0xffffffff


	//   ....[157]....
        /*0a0c*/ 	.word	0xffffffff


	//   ....[158]....
        /*0a10*/ 	.word	0xffffffff


	//   ....[159]....
        /*0a14*/ 	.word	0xffffffff


	//   ....[160]....
        /*0a18*/ 	.word	0xffffffff


	//   ....[161]....
        /*0a1c*/ 	.word	0xffffffff


	//   ....[162]....
        /*0a20*/ 	.word	0xffffffff


	//   ....[163]....
        /*0a24*/ 	.word	0xffffffff


	//   ....[164]....
        /*0a28*/ 	.word	0xffffffff


	//   ....[165]....
        /*0a2c*/ 	.word	0xffffffff


	//   ....[166]....
        /*0a30*/ 	.word	0xffffffff


	//   ....[167]....
        /*0a34*/ 	.word	0xffffffff


	//   ....[168]....
        /*0a38*/ 	.word	0xffffffff


	//   ....[169]....
        /*0a3c*/ 	.word	0xffffffff


	//   ....[170]....
        /*0a40*/ 	.word	0xffffffff


	//   ....[171]....
        /*0a44*/ 	.word	0xffffffff


	//   ....[172]....
        /*0a48*/ 	.word	0xffffffff


	//   ....[173]....
        /*0a4c*/ 	.word	0xffffffff


	//   ....[174]....
        /*0a50*/ 	.word	0xffffffff


	//   ....[175]....
        /*0a54*/ 	.word	0xffffffff


	//   ....[176]....
        /*0a58*/ 	.word	0xffffffff


	//   ....[177]....
        /*0a5c*/ 	.word	0xffffffff


	//   ....[178]....
        /*0a60*/ 	.word	0xffffffff


	//   ....[179]....
        /*0a64*/ 	.word	0xffffffff


	//   ....[180]....
        /*0a68*/ 	.word	0xffffffff


	//   ....[181]....
        /*0a6c*/ 	.word	0xffffffff


	//   ....[182]....
        /*0a70*/ 	.word	0xffffffff


	//   ....[183]....
        /*0a74*/ 	.word	0xffffffff


	//   ....[184]....
        /*0a78*/ 	.word	0xffffffff


	//   ....[185]....
        /*0a7c*/ 	.word	0xffffffff


	//   ....[186]....
        /*0a80*/ 	.word	0xffffffff


	//   ....[187]....
        /*0a84*/ 	.word	0xffffffff


	//   ....[188]....
        /*0a88*/ 	.word	0xffffffff


	//   ....[189]....
        /*0a8c*/ 	.word	0xffffffff


	//   ....[190]....
        /*0a90*/ 	.word	0xffffffff


	//   ....[191]....
        /*0a94*/ 	.word	0xffffffff


	//   ....[192]....
        /*0a98*/ 	.word	0xffffffff


	//   ....[193]....
        /*0a9c*/ 	.word	0xffffffff


	//   ....[194]....
        /*0aa0*/ 	.word	0xffffffff


	//   ....[195]....
        /*0aa4*/ 	.word	0xffffffff


	//   ....[196]....
        /*0aa8*/ 	.word	0xffffffff


	//   ....[197]....
        /*0aac*/ 	.word	0xffffffff


	//   ....[198]....
        /*0ab0*/ 	.word	0xffffffff


	//   ....[199]....
        /*0ab4*/ 	.word	0xffffffff


	//   ....[200]....
        /*0ab8*/ 	.word	0xffffffff


	//   ....[201]....
        /*0abc*/ 	.word	0x0500000f


	//   ....[202]....
        /*0ac0*/ 	.word	0x0500000f


	//   ....[203]....
        /*0ac4*/ 	.word	0x0500000f


	//   ....[204]....
        /*0ac8*/ 	.word	0x0500000f


	//   ....[205]....
        /*0acc*/ 	.word	0x0500000f


	//   ....[206]....
        /*0ad0*/ 	.word	0x0500000f


	//   ....[207]....
        /*0ad4*/ 	.word	0x0500000f


	//   ....[208]....
        /*0ad8*/ 	.word	0x0500000f


	//   ....[209]....
        /*0adc*/ 	.word	0x0500000f


	//   ....[210]....
        /*0ae0*/ 	.word	0x0500000f


	//   ....[211]....
        /*0ae4*/ 	.word	0x0500000f


	//   ....[212]....
        /*0ae8*/ 	.word	0x0500000f


	//   ....[213]....
        /*0aec*/ 	.word	0x0500000f


	//   ....[214]....
        /*0af0*/ 	.word	0x0500000f


	//   ....[215]....
        /*0af4*/ 	.word	0x0500000f


	//   ....[216]....
        /*0af8*/ 	.word	0x0500000f


	//   ....[217]....
        /*0afc*/ 	.word	0x0500000f


	//   ....[218]....
        /*0b00*/ 	.word	0x0500000f


	//   ....[219]....
        /*0b04*/ 	.word	0x0500000f


	//   ....[220]....
        /*0b08*/ 	.word	0x0500000f


	//   ....[221]....
        /*0b0c*/ 	.word	0x0500000f


	//   ....[222]....
        /*0b10*/ 	.word	0x0500000f


	//   ....[223]....
        /*0b14*/ 	.word	0x0500000f


	//   ....[224]....
        /*0b18*/ 	.word	0x0500000f


	//   ....[225]....
        /*0b1c*/ 	.word	0x0500000f


	//   ....[226]....
        /*0b20*/ 	.word	0x0500000f


	//   ....[227]....
        /*0b24*/ 	.word	0x0500000f


	//   ....[228]....
        /*0b28*/ 	.word	0x0500000f


	//   ....[229]....
        /*0b2c*/ 	.word	0x0500000f


	//   ....[230]....
        /*0b30*/ 	.word	0x0500000f


	//   ....[231]....
        /*0b34*/ 	.word	0x0500000f


	//   ....[232]....
        /*0b38*/ 	.word	0x0500000f


	//   ....[233]....
        /*0b3c*/ 	.word	0x0500000f


	//   ....[234]....
        /*0b40*/ 	.word	0x0500000f


	//   ....[235]....
        /*0b44*/ 	.word	0x0500000f


	//   ....[236]....
        /*0b48*/ 	.word	0x0500000f


	//   ....[237]....
        /*0b4c*/ 	.word	0x0500000f


	//   ....[238]....
        /*0b50*/ 	.word	0x0500000f


	//   ....[239]....
        /*0b54*/ 	.word	0x0500000f


	//   ....[240]....
        /*0b58*/ 	.word	0x0500000f


	//   ....[241]....
        /*0b5c*/ 	.word	0x0500000f


	//   ....[242]....
        /*0b60*/ 	.word	0x0500000f


	//   ....[243]....
        /*0b64*/ 	.word	0x0500000f


	//   ....[244]....
        /*0b68*/ 	.word	0x0500000f


	//   ....[245]....
        /*0b6c*/ 	.word	0x0500000f


	//   ....[246]....
        /*0b70*/ 	.word	0x0500000f


	//   ....[247]....
        /*0b74*/ 	.word	0x0500000f


	//   ....[248]....
        /*0b78*/ 	.word	0x0500000f


	//   ....[249]....
        /*0b7c*/ 	.word	0x0500000f


	//   ....[250]....
        /*0b80*/ 	.word	0x0500000f


	//   ....[251]....
        /*0b84*/ 	.word	0x0500000f


	//   ....[252]....
        /*0b88*/ 	.word	0x0500000f


	//   ....[253]....
        /*0b8c*/ 	.word	0x0500000f


	//   ....[254]....
        /*0b90*/ 	.word	0x0500000f


	//   ....[255]....
        /*0b94*/ 	.word	0x0500000f


	//   ....[0]....
        /*0b98*/ 	.word	0x0500000f


	//   ....[1]....
        /*0b9c*/ 	.word	0x0500000f


	//   ....[2]....
        /*0ba0*/ 	.word	0x0500000f


	//   ....[3]....
        /*0ba4*/ 	.word	0x0500000f


	//   ....[4]....
        /*0ba8*/ 	.word	0x0500000f


	//   ....[5]....
        /*0bac*/ 	.word	0x0500000f


	//   ....[6]....
        /*0bb0*/ 	.word	0x0500000f


	//   ....[7]....
        /*0bb4*/ 	.word	0x0500000f


	//   ....[8]....
        /*0bb8*/ 	.word	0x0500000f


	//   ....[9]....
        /*0bbc*/ 	.word	0x0500000f


	//   ....[10]....
        /*0bc0*/ 	.word	0x0500000f


	//   ....[11]....
        /*0bc4*/ 	.word	0x0500000f


	//   ....[12]....
        /*0bc8*/ 	.word	0x0500000f


	//   ....[13]....
        /*0bcc*/ 	.word	0x0500000f


	//   ....[14]....
        /*0bd0*/ 	.word	0x0500000f


	//   ....[15]....
        /*0bd4*/ 	.word	0x0500000f


	//   ....[16]....
        /*0bd8*/ 	.word	0x0500000f


	//   ....[17]....
        /*0bdc*/ 	.word	0x0500000f


	//   ....[18]....
        /*0be0*/ 	.word	0x0500000f


	//   ....[19]....
        /*0be4*/ 	.word	0x0500000f


	//   ....[20]....
        /*0be8*/ 	.word	0x0500000f


	//   ....[21]....
        /*0bec*/ 	.word	0x0500000f


	//   ....[22]....
        /*0bf0*/ 	.word	0x0500000f


	//   ....[23]....
        /*0bf4*/ 	.word	0x0500000f


	//   ....[24]....
        /*0bf8*/ 	.word	0x0500000f


	//   ....[25]....
        /*0bfc*/ 	.word	0x0500000f


	//   ....[26]....
        /*0c00*/ 	.word	0x0500000f


	//   ....[27]....
        /*0c04*/ 	.word	0x0500000f


	//   ....[28]....
        /*0c08*/ 	.word	0x0500000f


	//   ....[29]....
        /*0c0c*/ 	.word	0x0500000f


	//   ....[30]....
        /*0c10*/ 	.word	0x0500000f


	//   ....[31]....
        /*0c14*/ 	.word	0x0500000f


	//   ....[32]....
        /*0c18*/ 	.word	0x0500000f


	//   ....[33]....
        /*0c1c*/ 	.word	0x0500000f


	//   ....[34]....
        /*0c20*/ 	.word	0x0500000f


	//   ....[35]....
        /*0c24*/ 	.word	0x0500000f


	//   ....[36]....
        /*0c28*/ 	.word	0x0500000f


	//   ....[37]....
        /*0c2c*/ 	.word	0x0500000f


	//   ....[38]....
        /*0c30*/ 	.word	0x0500000f


	//   ....[39]....
        /*0c34*/ 	.word	0x0500000f


	//   ....[40]....
        /*0c38*/ 	.word	0x0500000f


	//   ....[41]....
        /*0c3c*/ 	.word	0x0500000f


	//   ....[42]....
        /*0c40*/ 	.word	0x0500000f


	//   ....[43]....
        /*0c44*/ 	.word	0x0500000f


	//   ....[44]....
        /*0c48*/ 	.word	0x0500000f


	//   ....[45]....
        /*0c4c*/ 	.word	0x0500000f


	//   ....[46]....
        /*0c50*/ 	.word	0x0500000f


	//   ....[47]....
        /*0c54*/ 	.word	0x0500000f


	//   ....[48]....
        /*0c58*/ 	.word	0x0500000f


	//   ....[49]....
        /*0c5c*/ 	.word	0x0500000f


	//   ....[50]....
        /*0c60*/ 	.word	0x0500000f


	//   ....[51]....
        /*0c64*/ 	.word	0x0500000f


	//   ....[52]....
        /*0c68*/ 	.word	0x0500000f


	//   ....[53]....
        /*0c6c*/ 	.word	0x0500000f


	//   ....[54]....
        /*0c70*/ 	.word	0x0500000f


	//   ....[55]....
        /*0c74*/ 	.word	0x0500000f


	//   ....[56]....
        /*0c78*/ 	.word	0x0500000f


	//   ....[57]....
        /*0c7c*/ 	.word	0x0500000f


	//   ....[58]....
        /*0c80*/ 	.word	0x0500000f


	//   ....[59]....
        /*0c84*/ 	.word	0x0500000f


	//   ....[60]....
        /*0c88*/ 	.word	0x0500000f


	//   ....[61]....
        /*0c8c*/ 	.word	0x0500000f


	//   ....[62]....
        /*0c90*/ 	.word	0x0500000f


	//   ....[63]....
        /*0c94*/ 	.word	0x0500000f


	//   ....[64]....
        /*0c98*/ 	.word	0x0500000f


	//   ....[65]....
        /*0c9c*/ 	.word	0x0500000f


	//   ....[66]....
        /*0ca0*/ 	.word	0x0500000f


	//   ....[67]....
        /*0ca4*/ 	.word	0x0500000f


	//   ....[68]....
        /*0ca8*/ 	.word	0x0500000f


	//   ....[69]....
        /*0cac*/ 	.word	0x0500000f


	//   ....[70]....
        /*0cb0*/ 	.word	0x0500000f


	//   ....[71]....
        /*0cb4*/ 	.word	0x0500000f


	//   ....[72]....
        /*0cb8*/ 	.word	0x0500000f


	//   ....[73]....
        /*0cbc*/ 	.word	0x0500000f


	//   ....[74]....
        /*0cc0*/ 	.word	0x0500000f


	//   ....[75]....
        /*0cc4*/ 	.word	0x0500000f


	//   ....[76]....
        /*0cc8*/ 	.word	0x0500000f


	//   ....[77]....
        /*0ccc*/ 	.word	0x0500000f


	//   ....[78]....
        /*0cd0*/ 	.word	0x0500000f


	//   ....[79]....
        /*0cd4*/ 	.word	0x0500000f


	//   ....[80]....
        /*0cd8*/ 	.word	0x0500000f


	//   ....[81]....
        /*0cdc*/ 	.word	0x0500000f


	//   ....[82]....
        /*0ce0*/ 	.word	0x0500000f


	//   ....[83]....
        /*0ce4*/ 	.word	0x0500000f


	//   ....[84]....
        /*0ce8*/ 	.word	0x0500000f


	//   ....[85]....
        /*0cec*/ 	.word	0x0500000f


	//   ....[86]....
        /*0cf0*/ 	.word	0x0500000f


	//   ....[87]....
        /*0cf4*/ 	.word	0x0500000f


	//   ....[88]....
        /*0cf8*/ 	.word	0x0500000f


	//   ....[89]....
        /*0cfc*/ 	.word	0x0500000f


	//   ....[90]....
        /*0d00*/ 	.word	0x0500000f


	//   ....[91]....
        /*0d04*/ 	.word	0x0500000f


	//   ....[92]....
        /*0d08*/ 	.word	0x0500000f


	//   ....[93]....
        /*0d0c*/ 	.word	0x0500000f


	//   ....[94]....
        /*0d10*/ 	.word	0x0500000f


	//   ....[95]....
        /*0d14*/ 	.word	0xffffffff


	//   ....[96]....
        /*0d18*/ 	.word	0xffffffff


	//   ....[97]....
        /*0d1c*/ 	.word	0xffffffff


	//   ....[98]....
        /*0d20*/ 	.word	0xffffffff


	//   ....[99]....
        /*0d24*/ 	.word	0xffffffff


	//   ....[100]....
        /*0d28*/ 	.word	0xffffffff


	//----- nvinfo : EIATTR_COOP_GROUP_INSTR_OFFSETS
	.align		4
.L_465:
        /*0d2c*/ 	.byte	0x04, 0x28
        /*0d2e*/ 	.short	(.L_467 - .L_466)


	//   ....[0]....
.L_466:
        /*0d30*/ 	.word	0x000000c0


	//   ....[1]....
        /*0d34*/ 	.word	0x00000190


	//   ....[2]....
        /*0d38*/ 	.word	0x000001e0


	//   ....[3]....
        /*0d3c*/ 	.word	0x00000430


	//   ....[4]....
        /*0d40*/ 	.word	0x00000590


	//   ....[5]....
        /*0d44*/ 	.word	0x000006b0


	//   ....[6]....
        /*0d48*/ 	.word	0x00000810


	//   ....[7]....
        /*0d4c*/ 	.word	0x00003970


	//   ....[8]....
        /*0d50*/ 	.word	0x00003980


	//   ....[9]....
        /*0d54*/ 	.word	0x00004100


	//   ....[10]....
        /*0d58*/ 	.word	0x00004110


	//   ....[11]....
        /*0d5c*/ 	.word	0x00004ec0


	//   ....[12]....
        /*0d60*/ 	.word	0x00004ed0


	//   ....[13]....
        /*0d64*/ 	.word	0x000056b0


	//   ....[14]....
        /*0d68*/ 	.word	0x000056c0


	//   ....[15]....
        /*0d6c*/ 	.word	0x000060a0


	//   ....[16]....
        /*0d70*/ 	.word	0x000060b0


	//   ....[17]....
        /*0d74*/ 	.word	0x000061c0


	//   ....[18]....
        /*0d78*/ 	.word	0x000061d0


	//   ....[19]....
        /*0d7c*/ 	.word	0x00006570


	//   ....[20]....
        /*0d80*/ 	.word	0x00006590


	//   ....[21]....
        /*0d84*/ 	.word	0x00006870


	//   ....[22]....
        /*0d88*/ 	.word	0x00006890


	//   ....[23]....
        /*0d8c*/ 	.word	0x000078d0


	//   ....[24]....
        /*0d90*/ 	.word	0x00008610


	//   ....[25]....
        /*0d94*/ 	.word	0x00008620


	//   ....[26]....
        /*0d98*/ 	.word	0x00008630


	//   ....[27]....
        /*0d9c*/ 	.word	0x00008640


	//   ....[28]....
        /*0da0*/ 	.word	0x00008970


	//   ....[29]....
        /*0da4*/ 	.word	0x00008980


	//   ....[30]....
        /*0da8*/ 	.word	0x00008990


	//   ....[31]....
        /*0dac*/ 	.word	0x000089a0


	//   ....[32]....
        /*0db0*/ 	.word	0x00009ce0


	//   ....[33]....
        /*0db4*/ 	.word	0x00009d00


	//   ....[34]....
        /*0db8*/ 	.word	0x00009d10


	//   ....[35]....
        /*0dbc*/ 	.word	0x00009d20


	//   ....[36]....
        /*0dc0*/ 	.word	0x00009e00


	//   ....[37]....
        /*0dc4*/ 	.word	0x00009e20


	//   ....[38]....
        /*0dc8*/ 	.word	0x00009e30


	//   ....[39]....
        /*0dcc*/ 	.word	0x00009e40


	//   ....[40]....
        /*0dd0*/ 	.word	0x0000d0f0


	//   ....[41]....
        /*0dd4*/ 	.word	0x0000d710


	//   ....[42]....
        /*0dd8*/ 	.word	0x0000e720


	//   ....[43]....
        /*0ddc*/ 	.word	0x0000e8a0


	//   ....[44]....
        /*0de0*/ 	.word	0x0000e8f0


	//   ....[45]....
        /*0de4*/ 	.word	0x0000e910


	//   ....[46]....
        /*0de8*/ 	.word	0x00018960


	//   ....[47]....
        /*0dec*/ 	.word	0x00018a10


	//   ....[48]....
        /*0df0*/ 	.word	0x00018bd0


	//   ....[49]....
        /*0df4*/ 	.word	0x00018bf0


	//   ....[50]....
        /*0df8*/ 	.word	0x00022720


	//   ....[51]....
        /*0dfc*/ 	.word	0x00022cc0


	//   ....[52]....
        /*0e00*/ 	.word	0x00023c50


	//   ....[53]....
        /*0e04*/ 	.word	0x00023d00


	//   ....[54]....
        /*0e08*/ 	.word	0x00023ed0


	//   ....[55]....
        /*0e0c*/ 	.word	0x00023ef0


	//   ....[56]....
        /*0e10*/ 	.word	0x0002c390


	//   ....[57]....
        /*0e14*/ 	.word	0x0002c3c0


	//   ....[58]....
        /*0e18*/ 	.word	0x0002c400


	//   ....[59]....
        /*0e1c*/ 	.word	0x0002c430


	//   ....[60]....
        /*0e20*/ 	.word	0x0002e680


	//   ....[61]....
        /*0e24*/ 	.word	0x0002e6b0


	//   ....[62]....
        /*0e28*/ 	.word	0x0002e6e0


	//   ....[63]....
        /*0e2c*/ 	.word	0x0002e6f0


	//   ....[64]....
        /*0e30*/ 	.word	0x0002f060


	//   ....[65]....
        /*0e34*/ 	.word	0x0002f070


	//   ....[66]....
        /*0e38*/ 	.word	0x0002f200


	//   ....[67]....
        /*0e3c*/ 	.word	0x0002f210


	//   ....[68]....
        /*0e40*/ 	.word	0x0002f3a0


	//   ....[69]....
        /*0e44*/ 	.word	0x0002f3b0


	//   ....[70]....
        /*0e48*/ 	.word	0x0002f540


	//   ....[71]....
        /*0e4c*/ 	.word	0x0002f550


	//   ....[72]....
        /*0e50*/ 	.word	0x0002fa30


	//   ....[73]....
        /*0e54*/ 	.word	0x0002fa40


	//   ....[74]....
        /*0e58*/ 	.word	0x000307b0


	//   ....[75]....
        /*0e5c*/ 	.word	0x000307c0


	//   ....[76]....
        /*0e60*/ 	.word	0x00031ef0


	//   ....[77]....
        /*0e64*/ 	.word	0x00031f00


	//   ....[78]....
        /*0e68*/ 	.word	0x000320a0


	//   ....[79]....
        /*0e6c*/ 	.word	0x000320b0


	//   ....[80]....
        /*0e70*/ 	.word	0x00032240


	//   ....[81]....
        /*0e74*/ 	.word	0x00032250


	//   ....[82]....
        /*0e78*/ 	.word	0x000323e0


	//   ....[83]....
        /*0e7c*/ 	.word	0x000323f0


	//   ....[84]....
        /*0e80*/ 	.word	0x000325d0


	//   ....[85]....
        /*0e84*/ 	.word	0x000327e0


	//   ....[86]....
        /*0e88*/ 	.word	0x00032810


	//   ....[87]....
        /*0e8c*/ 	.word	0x00032840


	//   ....[88]....
        /*0e90*/ 	.word	0x00032870


	//   ....[89]....
        /*0e94*/ 	.word	0x000328a0


	//   ....[90]....
        /*0e98*/ 	.word	0x000328d0


	//   ....[91]....
        /*0e9c*/ 	.word	0x00032a60


	//   ....[92]....
        /*0ea0*/ 	.word	0x00032a90


	//   ....[93]....
        /*0ea4*/ 	.word	0x00032ac0


	//   ....[94]....
        /*0ea8*/ 	.word	0x00032af0


	//   ....[95]....
        /*0eac*/ 	.word	0x00032b20


	//   ....[96]....
        /*0eb0*/ 	.word	0x00032b50


	//   ....[97]....
        /*0eb4*/ 	.word	0x00032be0


	//   ....[98]....
        /*0eb8*/ 	.word	0x00032c10


	//   ....[99]....
        /*0ebc*/ 	.word	0x00032c20


	//   ....[100]....
        /*0ec0*/ 	.word	0x00032c60


	//   ....[101]....
        /*0ec4*/ 	.word	0x000343e0


	//   ....[102]....
        /*0ec8*/ 	.word	0x00036840


	//   ....[103]....
        /*0ecc*/ 	.word	0x00036860


	//   ....[104]....
        /*0ed0*/ 	.word	0x000368f0


	//   ....[105]....
        /*0ed4*/ 	.word	0x00036910


	//   ....[106]....
        /*0ed8*/ 	.word	0x00036990


	//   ....[107]....
        /*0edc*/ 	.word	0x000369b0


	//   ....[108]....
        /*0ee0*/ 	.word	0x00036a30


	//   ....[109]....
        /*0ee4*/ 	.word	0x00036a50


	//   ....[110]....
        /*0ee8*/ 	.word	0x00036ad0


	//   ....[111]....
        /*0eec*/ 	.word	0x00036af0


	//   ....[112]....
        /*0ef0*/ 	.word	0x00036b00


	//   ....[113]....
        /*0ef4*/ 	.word	0x00036b10


	//   ....[114]....
        /*0ef8*/ 	.word	0x00037290


	//   ....[115]....
        /*0efc*/ 	.word	0x000372c0


	//   ....[116]....
        /*0f00*/ 	.word	0x000373c0


	//   ....[117]....
        /*0f04*/ 	.word	0x000373d0


	//   ....[118]....
        /*0f08*/ 	.word	0x00037470


	//   ....[119]....
        /*0f0c*/ 	.word	0x00037480


	//   ....[120]....
        /*0f10*/ 	.word	0x00037500


	//   ....[121]....
        /*0f14*/ 	.word	0x00037510


	//   ....[122]....
        /*0f18*/ 	.word	0x00037520


	//   ....[123]....
        /*0f1c*/ 	.word	0x000375c0


	//   ....[124]....
        /*0f20*/ 	.word	0x000375f0


	//   ....[125]....
        /*0f24*/ 	.word	0x00037670


	//   ....[126]....
        /*0f28*/ 	.word	0x000376a0


	//   ....[127]....
        /*0f2c*/ 	.word	0x000376c0


	//   ....[128]....
        /*0f30*/ 	.word	0x00037710


	//   ....[129]....
        /*0f34*/ 	.word	0x00037720


	//   ....[130]....
        /*0f38*/ 	.word	0x00037dd0


	//   ....[131]....
        /*0f3c*/ 	.word	0x00037e00


	//   ....[132]....
        /*0f40*/ 	.word	0x00037ef0


	//   ....[133]....
        /*0f44*/ 	.word	0x00037f00


	//   ....[134]....
        /*0f48*/ 	.word	0x00037f90


	//   ....[135]....
        /*0f4c*/ 	.word	0x00037fa0


	//   ....[136]....
        /*0f50*/ 	.word	0x00038010


	//   ....[137]....
        /*0f54*/ 	.word	0x00038020


	//   ....[138]....
        /*0f58*/ 	.word	0x000380a0


	//   ....[139]....
        /*0f5c*/ 	.word	0x000380b0


	//   ....[140]....
        /*0f60*/ 	.word	0x00038130


	//   ....[141]....
        /*0f64*/ 	.word	0x00038140


	//   ....[142]....
        /*0f68*/ 	.word	0x000381c0


	//   ....[143]....
        /*0f6c*/ 	.word	0x000381d0


	//   ....[144]....
        /*0f70*/ 	.word	0x00038250


	//   ....[145]....
        /*0f74*/ 	.word	0x00038260


	//   ....[146]....
        /*0f78*/ 	.word	0x00038770


	//   ....[147]....
        /*0f7c*/ 	.word	0x00038790


	//   ....[148]....
        /*0f80*/ 	.word	0x000387e0


	//   ....[149]....
        /*0f84*/ 	.word	0x000388a0


	//   ....[150]....
        /*0f88*/ 	.word	0x000388b0


	//   ....[151]....
        /*0f8c*/ 	.word	0x000388e0


	//   ....[152]....
        /*0f90*/ 	.word	0x00038970


	//   ....[153]....
        /*0f94*/ 	.word	0x00038a20


	//   ....[154]....
        /*0f98*/ 	.word	0x00038a30


	//   ....[155]....
        /*0f9c*/ 	.word	0x00038a60


	//   ....[156]....
        /*0fa0*/ 	.word	0x00038a70


	//   ....[157]....
        /*0fa4*/ 	.word	0x00038b00


	//   ....[158]....
        /*0fa8*/ 	.word	0x00039210


	//   ....[159]....
        /*0fac*/ 	.word	0x00039230


	//   ....[160]....
        /*0fb0*/ 	.word	0x00039280


	//   ....[161]....
        /*0fb4*/ 	.word	0x00039290


	//   ....[162]....
        /*0fb8*/ 	.word	0x000392d0


	//   ....[163]....
        /*0fbc*/ 	.word	0x000392e0


	//   ....[164]....
        /*0fc0*/ 	.word	0x00039320


	//   ....[165]....
        /*0fc4*/ 	.word	0x00039330


	//   ....[166]....
        /*0fc8*/ 	.word	0x00039370


	//   ....[167]....
        /*0fcc*/ 	.word	0x00039380


	//   ....[168]....
        /*0fd0*/ 	.word	0x00039390


	//   ....[169]....
        /*0fd4*/ 	.word	0x000393d0


	//   ....[170]....
        /*0fd8*/ 	.word	0x000396f0


	//   ....[171]....
        /*0fdc*/ 	.word	0x00039710


	//   ....[172]....
        /*0fe0*/ 	.word	0x00039720


	//   ....[173]....
        /*0fe4*/ 	.word	0x00039730


	//   ....[174]....
        /*0fe8*/ 	.word	0x00039750


	//   ....[175]....
        /*0fec*/ 	.word	0x000397c0


	//   ....[176]....
        /*0ff0*/ 	.word	0x00039830


	//   ....[177]....
        /*0ff4*/ 	.word	0x00039850


	//   ....[178]....
        /*0ff8*/ 	.word	0x00039860


	//   ....[179]....
        /*0ffc*/ 	.word	0x000398c0


	//   ....[180]....
        /*1000*/ 	.word	0x000398e0


	//   ....[181]....
        /*1004*/ 	.word	0x00039940


	//   ....[182]....
        /*1008*/ 	.word	0x00039e80


	//   ....[183]....
        /*100c*/ 	.word	0x00039eb0


	//   ....[184]....
        /*1010*/ 	.word	0x00039f10


	//   ....[185]....
        /*1014*/ 	.word	0x00039f40


	//   ....[186]....
        /*1018*/ 	.word	0x00039f70


	//   ....[187]....
        /*101c*/ 	.word	0x00039fa0


	//   ....[188]....
        /*1020*/ 	.word	0x00039fd0


	//   ....[189]....
        /*1024*/ 	.word	0x0003a000


	//   ....[190]....
        /*1028*/ 	.word	0x0003a1a0


	//   ....[191]....
        /*102c*/ 	.word	0x0003a1d0


	//   ....[192]....
        /*1030*/ 	.word	0x0003a200


	//   ....[193]....
        /*1034*/ 	.word	0x0003a230


	//   ....[194]....
        /*1038*/ 	.word	0x0003a260


	//   ....[195]....
        /*103c*/ 	.word	0x0003a290


	//   ....[196]....
        /*1040*/ 	.word	0x0003a350


	//   ....[197]....
        /*1044*/ 	.word	0x0003a370


	//   ....[198]....
        /*1048*/ 	.word	0x0003a390


	//   ....[199]....
        /*104c*/ 	.word	0x0003a3f0


	//   ....[200]....
        /*1050*/ 	.word	0x0003ae10


	//   ....[201]....
        /*1054*/ 	.word	0x0003b130


	//   ....[202]....
        /*1058*/ 	.word	0x0003b1c0


	//   ....[203]....
        /*105c*/ 	.word	0x0003b250


	//   ....[204]....
        /*1060*/ 	.word	0x0003b2e0


	//   ....[205]....
        /*1064*/ 	.word	0x0003b3c0


	//   ....[206]....
        /*1068*/ 	.word	0x0003b450


	//   ....[207]....
        /*106c*/ 	.word	0x0003b4f0


	//   ....[208]....
        /*1070*/ 	.word	0x0003b580


	//   ....[209]....
        /*1074*/ 	.word	0x0003b660


	//   ....[210]....
        /*1078*/ 	.word	0x0003b6f0


	//   ....[211]....
        /*107c*/ 	.word	0x0003b780


	//   ....[212]....
        /*1080*/ 	.word	0x0003b810


	//   ....[213]....
        /*1084*/ 	.word	0x0003b8f0


	//   ....[214]....
        /*1088*/ 	.word	0x0003b990


	//   ....[215]....
        /*108c*/ 	.word	0x0003ba20


	//   ....[216]....
        /*1090*/ 	.word	0x0003ba70


	//   ....[217]....
        /*1094*/ 	.word	0x0003bac0


	//   ....[218]....
        /*1098*/ 	.word	0x0003bb60


	//   ....[219]....
        /*109c*/ 	.word	0x0003bbf0


	//   ....[220]....
        /*10a0*/ 	.word	0x0003bc40


	//   ....[221]....
        /*10a4*/ 	.word	0x0003bc90


	//   ....[222]....
        /*10a8*/ 	.word	0x0003bd80


	//   ....[223]....
        /*10ac*/ 	.word	0x0003be30


	//   ....[224]....
        /*10b0*/ 	.word	0x0003beb0


	//   ....[225]....
        /*10b4*/ 	.word	0x0003bf20


	//   ....[226]....
        /*10b8*/ 	.word	0x0003c090


	//   ....[227]....
        /*10bc*/ 	.word	0x0003c1d0


	//   ....[228]....
        /*10c0*/ 	.word	0x0003c220


	//   ....[229]....
        /*10c4*/ 	.word	0x0003c280


	//   ....[230]....
        /*10c8*/ 	.word	0x0003c530


	//   ....[231]....
        /*10cc*/ 	.word	0x0003c580


	//   ....[232]....
        /*10d0*/ 	.word	0x0003c610


	//   ....[233]....
        /*10d4*/ 	.word	0x0003c6a0


	//   ....[234]....
        /*10d8*/ 	.word	0x0003c730


	//   ....[235]....
        /*10dc*/ 	.word	0x0003c7c0


	//   ....[236]....
        /*10e0*/ 	.word	0x0003c850


	//   ....[237]....
        /*10e4*/ 	.word	0x0003c8e0


	//   ....[238]....
        /*10e8*/ 	.word	0x0003c960


	//   ....[239]....
        /*10ec*/ 	.word	0x0003c9b0


	//   ....[240]....
        /*10f0*/ 	.word	0x0003ca50


	//   ....[241]....
        /*10f4*/ 	.word	0x0003cae0


	//   ....[242]....
        /*10f8*/ 	.word	0x0003cb60


	//   ....[243]....
        /*10fc*/ 	.word	0x0003cbb0


	//   ....[244]....
        /*1100*/ 	.word	0x0003cc40


	//   ....[245]....
        /*1104*/ 	.word	0x0003ccd0


	//   ....[246]....
        /*1108*/ 	.word	0x0003cd60


	//   ....[247]....
        /*110c*/ 	.word	0x0003cdf0


	//   ....[248]....
        /*1110*/ 	.word	0x0003ce80


	//   ....[249]....
        /*1114*/ 	.word	0x0003cf10


	//   ....[250]....
        /*1118*/ 	.word	0x0003cfd0


	//   ....[251]....
        /*111c*/ 	.word	0x0003d2b0


	//   ....[252]....
        /*1120*/ 	.word	0x0003d3a0


	//   ....[253]....
        /*1124*/ 	.word	0x0003d440


	//   ....[254]....
        /*1128*/ 	.word	0x0003d4a0


	//   ....[255]....
        /*112c*/ 	.word	0x0003d590


	//   ....[0]....
        /*1130*/ 	.word	0x0003d600


	//   ....[1]....
        /*1134*/ 	.word	0x0003d6f0


	//   ....[2]....
        /*1138*/ 	.word	0x0003d760


	//   ....[3]....
        /*113c*/ 	.word	0x0003d850


	//   ....[4]....
        /*1140*/ 	.word	0x0003d8c0


	//   ....[5]....
        /*1144*/ 	.word	0x0003d9b0


	//   ....[6]....
        /*1148*/ 	.word	0x0003da20


	//   ....[7]....
        /*114c*/ 	.word	0x0003dac0


	//   ....[8]....
        /*1150*/ 	.word	0x0003dbb0


	//   ....[9]....
        /*1154*/ 	.word	0x0003dc70


	//   ....[10]....
        /*1158*/ 	.word	0x0003dcd0


	//   ....[11]....
        /*115c*/ 	.word	0x0003ddc0


	//   ....[12]....
        /*1160*/ 	.word	0x0003de20


	//   ....[13]....
        /*1164*/ 	.word	0x0003df30


	//   ....[14]....
        /*1168*/ 	.word	0x0003df90


	//   ....[15]....
        /*116c*/ 	.word	0x0003e080


	//   ....[16]....
        /*1170*/ 	.word	0x0003e0e0


	//   ....[17]....
        /*1174*/ 	.word	0x0003e180


	//   ....[18]....
        /*1178*/ 	.word	0x0003e250


	//   ....[19]....
        /*117c*/ 	.word	0x0003e2f0


	//   ....[20]....
        /*1180*/ 	.word	0x0003e3c0


	//   ....[21]....
        /*1184*/ 	.word	0x0003e460


	//   ....[22]....
        /*1188*/ 	.word	0x0003e510


	//   ....[23]....
        /*118c*/ 	.word	0x0003e5b0


	//   ....[24]....
        /*1190*/ 	.word	0x0003e820


	//   ....[25]....
        /*1194*/ 	.word	0x0003e8e0


	//   ....[26]....
        /*1198*/ 	.word	0x0003e9a0


	//   ....[27]....
        /*119c*/ 	.word	0x0003ea90


	//   ....[28]....
        /*11a0*/ 	.word	0x0003eb50


	//   ....[29]....
        /*11a4*/ 	.word	0x0003ec10


	//   ....[30]....
        /*11a8*/ 	.word	0x0003ecd0


	//   ....[31]....
        /*11ac*/ 	.word	0x0003ed90


	//   ....[32]....
        /*11b0*/ 	.word	0x0003ee50


	//   ....[33]....
        /*11b4*/ 	.word	0x0003ef10


	//   ....[34]....
        /*11b8*/ 	.word	0x0003efd0


	//   ....[35]....
        /*11bc*/ 	.word	0x0003f090


	//   ....[36]....
        /*11c0*/ 	.word	0x0003f150


	//   ....[37]....
        /*11c4*/ 	.word	0x0003f200


	//   ....[38]....
        /*11c8*/ 	.word	0x0003f260


	//   ....[39]....
        /*11cc*/ 	.word	0x0003f340


	//   ....[40]....
        /*11d0*/ 	.word	0x0003f480


	//   ....[41]....
        /*11d4*/ 	.word	0x0003f560


	//   ....[42]....
        /*11d8*/ 	.word	0x0003f5f0


	//   ....[43]....
        /*11dc*/ 	.word	0x0003f700


	//   ....[44]....
        /*11e0*/ 	.word	0x0003f760


	//   ....[45]....
        /*11e4*/ 	.word	0x0003f870


	//   ....[46]....
        /*11e8*/ 	.word	0x0003f8d0


	//   ....[47]....
        /*11ec*/ 	.word	0x0003f9e0


	//   ....[48]....
        /*11f0*/ 	.word	0x0003fa40


	//   ....[49]....
        /*11f4*/ 	.word	0x0003fb50


	//   ....[50]....
        /*11f8*/ 	.word	0x0003fbb0


	//   ....[51]....
        /*11fc*/ 	.word	0x0003fc70


	//   ....[52]....
        /*1200*/ 	.word	0x0003fdd0


	//   ....[53]....
        /*1204*/ 	.word	0x0003fe70


	//   ....[54]....
        /*1208*/ 	.word	0x0003fed0


	//   ....[55]....
        /*120c*/ 	.word	0x0003ff80


	//   ....[56]....
        /*1210*/ 	.word	0x0003ffe0


	//   ....[57]....
        /*1214*/ 	.word	0x00040090


	//   ....[58]....
        /*1218*/ 	.word	0x000400f0


	//   ....[59]....
        /*121c*/ 	.word	0x000401a0


	//   ....[60]....
        /*1220*/ 	.word	0x00040200


	//   ....[61]....
        /*1224*/ 	.word	0x000402b0


	//   ....[62]....
        /*1228*/ 	.word	0x00040310


	//   ....[63]....
        /*122c*/ 	.word	0x000403c0


	//   ....[64]....
        /*1230*/ 	.word	0x000404b0


	//   ....[65]....
        /*1234*/ 	.word	0x00040550


	//   ....[66]....
        /*1238*/ 	.word	0x000405b0


	//   ....[67]....
        /*123c*/ 	.word	0x00040680


	//   ....[68]....
        /*1240*/ 	.word	0x000406e0


	//   ....[69]....
        /*1244*/ 	.word	0x000407b0


	//   ....[70]....
        /*1248*/ 	.word	0x00040810


	//   ....[71]....
        /*124c*/ 	.word	0x000408e0


	//   ....[72]....
        /*1250*/ 	.word	0x00040940


	//   ....[73]....
        /*1254*/ 	.word	0x00040a10


	//   ....[74]....
        /*1258*/ 	.word	0x00040a70


	//   ....[75]....
        /*125c*/ 	.word	0x00040b40


	//   ....[76]....
        /*1260*/ 	.word	0x00040bd0


	//   ....[77]....
        /*1264*/ 	.word	0x00040c70


	//   ....[78]....
        /*1268*/ 	.word	0x00040df0


	//   ....[79]....
        /*126c*/ 	.word	0x00040e60


	//   ....[80]....
        /*1270*/ 	.word	0x00040ed0


	//   ....[81]....
        /*1274*/ 	.word	0x00040f40


	//   ....[82]....
        /*1278*/ 	.word	0x00040fb0


	//   ....[83]....
        /*127c*/ 	.word	0x00041030


	//   ....[84]....
        /*1280*/ 	.word	0x000410b0


	//   ....[85]....
        /*1284*/ 	.word	0x00041140


	//   ....[86]....
        /*1288*/ 	.word	0x000411b0


	//   ....[87]....
        /*128c*/ 	.word	0x00041220


	//   ....[88]....
        /*1290*/ 	.word	0x00041290


	//   ....[89]....
        /*1294*/ 	.word	0x00041310


	//   ....[90]....
        /*1298*/ 	.word	0x00041380


	//   ....[91]....
        /*129c*/ 	.word	0x00041410


	//   ....[92]....
        /*12a0*/ 	.word	0x00041470


	//   ....[93]....
        /*12a4*/ 	.word	0x00041500


	//   ....[94]....
        /*12a8*/ 	.word	0x00041630


	//   ....[95]....
        /*12ac*/ 	.word	0x000432e0


	//   ....[96]....
        /*12b0*/ 	.word	0x000440f0


	//   ....[97]....
        /*12b4*/ 	.word	0x00044ba0


	//   ....[98]....
        /*12b8*/ 	.word	0x00044bc0


	//   ....[99]....
        /*12bc*/ 	.word	0x00044c00


	//   ....[100]....
        /*12c0*/ 	.word	0x00044c20


	//----- nvinfo : EIATTR_REG_RECONFIG
	.align		4
.L_467:
        /*12c4*/ 	.byte	0x01, 0x54
	.zero		2


	//----- nvinfo : EIATTR_SYSCALL_OFFSETS
	.align		4
        /*12c8*/ 	.byte	0x04, 0x46
        /*12ca*/ 	.short	(.L_469 - .L_468)


	//   ....[0]....
.L_468:
        /*12cc*/ 	.word	0x00002630


	//   ....[1]....
        /*12d0*/ 	.word	0x00002780


	//   ....[2]....
        /*12d4*/ 	.word	0x00007de0


	//   ....[3]....
        /*12d8*/ 	.word	0x000083c0


	//   ....[4]....
        /*12dc*/ 	.word	0x00035e80


	//   ....[5]....
        /*12e0*/ 	.word	0x00035fd0


	//   ....[6]....
        /*12e4*/ 	.word	0x000360c0


	//   ....[7]....
        /*12e8*/ 	.word	0x00036ed0


	//   ....[8]....
        /*12ec*/ 	.word	0x000379f0


	//----- nvinfo : EIATTR_MBARRIER_INSTR_OFFSETS
	.align		4
.L_469:
        /*12f0*/ 	.byte	0x04, 0x39
        /*12f2*/ 	.short	(.L_471 - .L_470)


	//   ....[0]....
.L_470:
        /*12f4*/ 	.word	0x000002d0
        /*12f8*/ 	.word	0x000000ff
        /*12fc*/ 	.word	0x00032400
        /*1300*/ 	.short	0x0100
        /*1302*/ 	.byte	0x08
	.zero		1


	//   ....[1]....
        /*1304*/ 	.word	0x000002e0
        /*1308*/ 	.word	0x000000ff
        /*130c*/ 	.word	0x00032410
        /*1310*/ 	.short	0x0100
        /*1312*/ 	.byte	0x08
	.zero		1


	//   ....[2]....
        /*1314*/ 	.word	0x000002f0
        /*1318*/ 	.word	0x000000ff
        /*131c*/ 	.word	0x00032420
        /*1320*/ 	.short	0x0100
        /*1322*/ 	.byte	0x08
	.zero		1


	//   ....[3]....
        /*1324*/ 	.word	0x000003e0
        /*1328*/ 	.word	0x000000ff
        /*132c*/ 	.word	0x00032430
        /*1330*/ 	.short	0x0100
        /*1332*/ 	.byte	0x08
	.zero		1


	//   ....[4]....
        /*1334*/ 	.word	0x000003f0
        /*1338*/ 	.word	0x000000ff
        /*133c*/ 	.word	0x00032440
        /*1340*/ 	.short	0x0100
        /*1342*/ 	.byte	0x08
	.zero		1


	//   ....[5]....
        /*1344*/ 	.word	0x00000400
        /*1348*/ 	.word	0x000000ff
        /*134c*/ 	.word	0x00032438
        /*1350*/ 	.short	0x0100
        /*1352*/ 	.byte	0x08
	.zero		1


	//   ....[6]....
        /*1354*/ 	.word	0x00000410
        /*1358*/ 	.word	0x000000ff
        /*135c*/ 	.word	0x00032448
        /*1360*/ 	.short	0x0100
        /*1362*/ 	.byte	0x08
	.zero		1


	//   ....[7]....
        /*1364*/ 	.word	0x00000540
        /*1368*/ 	.word	0x000000ff
        /*136c*/ 	.word	0x00032450
        /*1370*/ 	.short	0x0100
        /*1372*/ 	.byte	0x08
	.zero		1


	//   ....[8]....
        /*1374*/ 	.word	0x00000550
        /*1378*/ 	.word	0x000000ff
        /*137c*/ 	.word	0x00032460
        /*1380*/ 	.short	0x0100
        /*1382*/ 	.byte	0x08
	.zero		1


	//   ....[9]....
        /*1384*/ 	.word	0x00000560
        /*1388*/ 	.word	0x000000ff
        /*138c*/ 	.word	0x00032458
        /*1390*/ 	.short	0x0100
        /*1392*/ 	.byte	0x08
	.zero		1


	//   ....[10]....
        /*1394*/ 	.word	0x00000570
        /*1398*/ 	.word	0x000000ff
        /*139c*/ 	.word	0x00032468
        /*13a0*/ 	.short	0x0100
        /*13a2*/ 	.byte	0x08
	.zero		1


	//   ....[11]....
        /*13a4*/ 	.word	0x00000660
        /*13a8*/ 	.word	0x000000ff
        /*13ac*/ 	.word	0x00032470
        /*13b0*/ 	.short	0x0100
        /*13b2*/ 	.byte	0x06
	.zero		1


	//   ....[12]....
        /*13b4*/ 	.word	0x00000670
        /*13b8*/ 	.word	0x000000ff
        /*13bc*/ 	.word	0x00032480
        /*13c0*/ 	.short	0x0100
        /*13c2*/ 	.byte	0x06
	.zero		1


	//   ....[13]....
        /*13c4*/ 	.word	0x00000680
        /*13c8*/ 	.word	0x000000ff
        /*13cc*/ 	.word	0x00032478
        /*13d0*/ 	.short	0x0100
        /*13d2*/ 	.byte	0x06
	.zero		1


	//   ....[14]....
        /*13d4*/ 	.word	0x00000690
        /*13d8*/ 	.word	0x000000ff
        /*13dc*/ 	.word	0x00032488
        /*13e0*/ 	.short	0x0100
        /*13e2*/ 	.byte	0x06
	.zero		1


	//   ....[15]....
        /*13e4*/ 	.word	0x000007c0
        /*13e8*/ 	.word	0x000000ff
        /*13ec*/ 	.word	0x00032490
        /*13f0*/ 	.short	0x0100
        /*13f2*/ 	.byte	0x08
	.zero		1


	//   ....[16]....
        /*13f4*/ 	.word	0x000007d0
        /*13f8*/ 	.word	0x000000ff
        /*13fc*/ 	.word	0x000324a0
        /*1400*/ 	.short	0x0100
        /*1402*/ 	.byte	0x08
	.zero		1


	//   ....[17]....
        /*1404*/ 	.word	0x000007e0
        /*1408*/ 	.word	0x000000ff
        /*140c*/ 	.word	0x00032498
        /*1410*/ 	.short	0x0100
        /*1412*/ 	.byte	0x08
	.zero		1


	//   ....[18]....
        /*1414*/ 	.word	0x000007f0
        /*1418*/ 	.word	0x000000ff
        /*141c*/ 	.word	0x000324a8
        /*1420*/ 	.short	0x0100
        /*1422*/ 	.byte	0x08
	.zero		1


	//   ....[19]....
        /*1424*/ 	.word	0x00000920
        /*1428*/ 	.word	0x000000ff
        /*142c*/ 	.word	0x000324b0
        /*1430*/ 	.short	0x0100
        /*1432*/ 	.byte	0x08
	.zero		1


	//   ....[20]....
        /*1434*/ 	.word	0x00000930
        /*1438*/ 	.word	0x000000ff
        /*143c*/ 	.word	0x000324c0
        /*1440*/ 	.short	0x0100
        /*1442*/ 	.byte	0x08
	.zero		1


	//   ....[21]....
        /*1444*/ 	.word	0x00000940
        /*1448*/ 	.word	0x000000ff
        /*144c*/ 	.word	0x000324b8
        /*1450*/ 	.short	0x0100
        /*1452*/ 	.byte	0x08
	.zero		1


	//   ....[22]....
        /*1454*/ 	.word	0x00000950
        /*1458*/ 	.word	0x000000ff
        /*145c*/ 	.word	0x000324c8
        /*1460*/ 	.short	0x0100
        /*1462*/ 	.byte	0x08
	.zero		1


	//   ....[23]....
        /*1464*/ 	.word	0x00003920
        /*1468*/ 	.word	0x00000045
        /*146c*/ 	.word	0x00032490
        /*1470*/ 	.short	0x010a
        /*1472*/ 	.byte	0x3f
	.zero		1


	//   ....[24]....
        /*1474*/ 	.word	0x00004e60
        /*1478*/ 	.word	0x00000045
        /*147c*/ 	.word	0x00032490
        /*1480*/ 	.short	0x010a
        /*1482*/ 	.byte	0x3f
	.zero		1


	//   ....[25]....
        /*1484*/ 	.word	0x00005f00
        /*1488*/ 	.word	0x00000045
        /*148c*/ 	.word	0x00032490
        /*1490*/ 	.short	0x010a
        /*1492*/ 	.byte	0x3f
	.zero		1


	//   ....[26]....
        /*1494*/ 	.word	0x00006390
        /*1498*/ 	.word	0x00000004
        /*149c*/ 	.word	0x00000000
        /*14a0*/ 	.short	0x0101
        /*14a2*/ 	.byte	0x3f
	.zero		1


	//   ....[27]....
        /*14a4*/ 	.word	0x000063d0
        /*14a8*/ 	.word	0x00000045
        /*14ac*/ 	.word	0x000324b0
        /*14b0*/ 	.short	0x010a
        /*14b2*/ 	.byte	0x3f
	.zero		1


	//   ....[28]....
        /*14b4*/ 	.word	0x00006c00
        /*14b8*/ 	.word	0x00000045
        /*14bc*/ 	.word	0x00000000
        /*14c0*/ 	.short	0x0101
        /*14c2*/ 	.byte	0x3f
	.zero		1


	//   ....[29]....
        /*14c4*/ 	.word	0x00008140
        /*14c8*/ 	.word	0x00000002
        /*14cc*/ 	.word	0x00032400
        /*14d0*/ 	.short	0x010a
        /*14d2*/ 	.byte	0x3f
	.zero		1


	//   ....[30]....
        /*14d4*/ 	.word	0x00008190
        /*14d8*/ 	.word	0x00000002
        /*14dc*/ 	.word	0x00032400
        /*14e0*/ 	.short	0x010a
        /*14e2*/ 	.byte	0x3f
	.zero		1


	//   ....[31]....
        /*14e4*/ 	.word	0x00008c00
        /*14e8*/ 	.word	0x00000002
        /*14ec*/ 	.word	0x00032400
        /*14f0*/ 	.short	0x010a
        /*14f2*/ 	.byte	0x3f
	.zero		1


	//   ....[32]....
        /*14f4*/ 	.word	0x0000a170
        /*14f8*/ 	.word	0x00000002
        /*14fc*/ 	.word	0x00032400
        /*1500*/ 	.short	0x010a
        /*1502*/ 	.byte	0x3f
	.zero		1


	//   ....[33]....
        /*1504*/ 	.word	0x0000b920
        /*1508*/ 	.word	0x00000004
        /*150c*/ 	.word	0x00000000
        /*1510*/ 	.short	0x010a
        /*1512*/ 	.byte	0x3f
	.zero		1


	//   ....[34]....
        /*1514*/ 	.word	0x0000ba10
        /*1518*/ 	.word	0x00000002
        /*151c*/ 	.word	0x00000000
        /*1520*/ 	.short	0x010a
        /*1522*/ 	.byte	0x3f
	.zero		1


	//   ....[35]....
        /*1524*/ 	.word	0x0000be20
        /*1528*/ 	.word	0x00000004
        /*152c*/ 	.word	0x00000000
        /*1530*/ 	.short	0x010a
        /*1532*/ 	.byte	0x3f
	.zero		1


	//   ....[36]....
        /*1534*/ 	.word	0x0000bef0
        /*1538*/ 	.word	0x00000006
        /*153c*/ 	.word	0x00000000
        /*1540*/ 	.short	0x010a
        /*1542*/ 	.byte	0x3f
	.zero		1


	//   ....[37]....
        /*1544*/ 	.word	0x0000cc60
        /*1548*/ 	.word	0x00000006
        /*154c*/ 	.word	0x00000000
        /*1550*/ 	.short	0x0101
        /*1552*/ 	.byte	0x3f
	.zero		1


	//   ....[38]....
        /*1554*/ 	.word	0x000169a0
        /*1558*/ 	.word	0x00000002
        /*155c*/ 	.word	0x00000000
        /*1560*/ 	.short	0x0101
        /*1562*/ 	.byte	0x3f
	.zero		1


	//   ....[39]....
        /*1564*/ 	.word	0x00016e20
        /*1568*/ 	.word	0x00000005
        /*156c*/ 	.word	0x00000000
        /*1570*/ 	.short	0x010a
        /*1572*/ 	.byte	0x3f
	.zero		1


	//   ....[40]....
        /*1574*/ 	.word	0x00016f20
        /*1578*/ 	.word	0x0000000a
        /*157c*/ 	.word	0x00000000
        /*1580*/ 	.short	0x010a
        /*1582*/ 	.byte	0x3f
	.zero		1


	//   ....[41]....
        /*1584*/ 	.word	0x00017350
        /*1588*/ 	.word	0x00000048
        /*158c*/ 	.word	0x00000000
        /*1590*/ 	.short	0x010a
        /*1592*/ 	.byte	0x3f
	.zero		1


	//   ....[42]....
        /*1594*/ 	.word	0x00017450
        /*1598*/ 	.word	0x00000008
        /*159c*/ 	.word	0x00000000
        /*15a0*/ 	.short	0x010a
        /*15a2*/ 	.byte	0x3f
	.zero		1


	//   ....[43]....
        /*15a4*/ 	.word	0x000181c0
        /*15a8*/ 	.word	0x00000008
        /*15ac*/ 	.word	0x00000000
        /*15b0*/ 	.short	0x0101
        /*15b2*/ 	.byte	0x3f
	.zero		1


	//   ....[44]....
        /*15b4*/ 	.word	0x00020c80
        /*15b8*/ 	.word	0x00000005
        /*15bc*/ 	.word	0x00000000
        /*15c0*/ 	.short	0x0101
        /*15c2*/ 	.byte	0x3f
	.zero		1


	//   ....[45]....
        /*15c4*/ 	.word	0x00020e70
        /*15c8*/ 	.word	0x00000005
        /*15cc*/ 	.word	0x00000000
        /*15d0*/ 	.short	0x010a
        /*15d2*/ 	.byte	0x3f
	.zero		1


	//   ....[46]....
        /*15d4*/ 	.word	0x00020f70
        /*15d8*/ 	.word	0x00000008
        /*15dc*/ 	.word	0x00000000
        /*15e0*/ 	.short	0x010a
        /*15e2*/ 	.byte	0x3f
	.zero		1


	//   ....[47]....
        /*15e4*/ 	.word	0x000213a0
        /*15e8*/ 	.word	0x00000005
        /*15ec*/ 	.word	0x00000000
        /*15f0*/ 	.short	0x010a
        /*15f2*/ 	.byte	0x3f
	.zero		1


	//   ....[48]....
        /*15f4*/ 	.word	0x000214a0
        /*15f8*/ 	.word	0x00000008
        /*15fc*/ 	.word	0x00000000
        /*1600*/ 	.short	0x010a
        /*1602*/ 	.byte	0x3f
	.zero		1


	//   ....[49]....
        /*1604*/ 	.word	0x00022210
        /*1608*/ 	.word	0x00000005
        /*160c*/ 	.word	0x00000000
        /*1610*/ 	.short	0x0101
        /*1612*/ 	.byte	0x3f
	.zero		1


	//   ....[50]....
        /*1614*/ 	.word	0x0002bfe0
        /*1618*/ 	.word	0x00000004
        /*161c*/ 	.word	0x00000000
        /*1620*/ 	.short	0x0101
        /*1622*/ 	.byte	0x3f
	.zero		1


	//   ....[51]....
        /*1624*/ 	.word	0x0002ef80
        /*1628*/ 	.word	0x0000000a
        /*162c*/ 	.word	0x00000000
        /*1630*/ 	.short	0x0101
        /*1632*/ 	.byte	0x3f
	.zero		1


	//   ....[52]....
        /*1634*/ 	.word	0x0002f9f0
        /*1638*/ 	.word	0x00000008
        /*163c*/ 	.word	0x00000000
        /*1640*/ 	.short	0x0101
        /*1642*/ 	.byte	0x3f
	.zero		1


	//   ....[53]....
        /*1644*/ 	.word	0x000344c0
        /*1648*/ 	.word	0x00000017
        /*164c*/ 	.word	0x00032420
        /*1650*/ 	.short	0x010a
        /*1652*/ 	.byte	0x3f
	.zero		1


	//   ....[54]....
        /*1654*/ 	.word	0x00034570
        /*1658*/ 	.word	0x00000003
        /*165c*/ 	.word	0x000324a0
        /*1660*/ 	.short	0x010a
        /*1662*/ 	.byte	0x3f
	.zero		1


	//   ....[55]....
        /*1664*/ 	.word	0x000347a0
        /*1668*/ 	.word	0x00000003
        /*166c*/ 	.word	0x000324c0
        /*1670*/ 	.short	0x010a
        /*1672*/ 	.byte	0x3f
	.zero		1


	//   ....[56]....
        /*1674*/ 	.word	0x00034dd0
        /*1678*/ 	.word	0x00000009
        /*167c*/ 	.word	0x000324a0
        /*1680*/ 	.short	0x010a
        /*1682*/ 	.byte	0x3f
	.zero		1


	//   ....[57]....
        /*1684*/ 	.word	0x00034ff0
        /*1688*/ 	.word	0x00000009
        /*168c*/ 	.word	0x000324c0
        /*1690*/ 	.short	0x010a
        /*1692*/ 	.byte	0x3f
	.zero		1


	//   ....[58]....
        /*1694*/ 	.word	0x000365c0
        /*1698*/ 	.word	0x00000011
        /*169c*/ 	.word	0x00032440
        /*16a0*/ 	.short	0x010a
        /*16a2*/ 	.byte	0x3f
	.zero		1


	//   ....[59]....
        /*16a4*/ 	.word	0x00036c10
        /*16a8*/ 	.word	0x00000011
        /*16ac*/ 	.word	0x00032430
        /*16b0*/ 	.short	0x0107
        /*16b2*/ 	.byte	0x3f
	.zero		1


	//   ....[60]....
        /*16b4*/ 	.word	0x00036cd0
        /*16b8*/ 	.word	0x00000011
        /*16bc*/ 	.word	0x00032430
        /*16c0*/ 	.short	0x0101
        /*16c2*/ 	.byte	0x3f
	.zero		1


	//   ....[61]....
        /*16c4*/ 	.word	0x00037830
        /*16c8*/ 	.word	0x00000017
        /*16cc*/ 	.word	0x00032400
        /*16d0*/ 	.short	0x0107
        /*16d2*/ 	.byte	0x3f
	.zero		1


	//   ....[62]....
        /*16d4*/ 	.word	0x000378c0
        /*16d8*/ 	.word	0x00000017
        /*16dc*/ 	.word	0x00032400
        /*16e0*/ 	.short	0x0101
        /*16e2*/ 	.byte	0x3f
	.zero		1


	//   ....[63]....
        /*16e4*/ 	.word	0x00038350
        /*16e8*/ 	.word	0x00000017
        /*16ec*/ 	.word	0x00032410
        /*16f0*/ 	.short	0x0107
        /*16f2*/ 	.byte	0x3f
	.zero		1


	//   ....[64]....
        /*16f4*/ 	.word	0x00038450
        /*16f8*/ 	.word	0x00000017
        /*16fc*/ 	.word	0x00032410
        /*1700*/ 	.short	0x0101
        /*1702*/ 	.byte	0x3f
	.zero		1


	//   ....[65]....
        /*1704*/ 	.word	0x00038470
        /*1708*/ 	.word	0x00000017
        /*170c*/ 	.word	0x00032420
        /*1710*/ 	.short	0x010a
        /*1712*/ 	.byte	0x3f
	.zero		1


	//   ....[66]....
        /*1714*/ 	.word	0x00038500
        /*1718*/ 	.word	0x00000011
        /*171c*/ 	.word	0x00032460
        /*1720*/ 	.short	0x010a
        /*1722*/ 	.byte	0x3f
	.zero		1


	//   ....[67]....
        /*1724*/ 	.word	0x00038c80
        /*1728*/ 	.word	0x00000011
        /*172c*/ 	.word	0x00032450
        /*1730*/ 	.short	0x0107
        /*1732*/ 	.byte	0x3f
	.zero		1


	//   ....[68]....
        /*1734*/ 	.word	0x00038d50
        /*1738*/ 	.word	0x00000011
        /*173c*/ 	.word	0x00032450
        /*1740*/ 	.short	0x0101
        /*1742*/ 	.byte	0x3f
	.zero		1


	//   ....[69]....
        /*1744*/ 	.word	0x00039090
        /*1748*/ 	.word	0x00000006
        /*174c*/ 	.word	0x00032440
        /*1750*/ 	.short	0x010a
        /*1752*/ 	.byte	0x3f
	.zero		1


	//   ....[70]....
        /*1754*/ 	.word	0x00039450
        /*1758*/ 	.word	0x00000006
        /*175c*/ 	.word	0x00032430
        /*1760*/ 	.short	0x0107
        /*1762*/ 	.byte	0x3f
	.zero		1


	//   ....[71]....
        /*1764*/ 	.word	0x00039510
        /*1768*/ 	.word	0x00000006
        /*176c*/ 	.word	0x00032430
        /*1770*/ 	.short	0x0101
        /*1772*/ 	.byte	0x3f
	.zero		1


	//   ....[72]....
        /*1774*/ 	.word	0x00039540
        /*1778*/ 	.word	0x00000006
        /*177c*/ 	.word	0x00032460
        /*1780*/ 	.short	0x010a
        /*1782*/ 	.byte	0x3f
	.zero		1


	//   ....[73]....
        /*1784*/ 	.word	0x00039a40
        /*1788*/ 	.word	0x00000006
        /*178c*/ 	.word	0x00032450
        /*1790*/ 	.short	0x0107
        /*1792*/ 	.byte	0x3f
	.zero		1


	//   ....[74]....
        /*1794*/ 	.word	0x00039b00
        /*1798*/ 	.word	0x00000006
        /*179c*/ 	.word	0x00032450
        /*17a0*/ 	.short	0x0101
        /*17a2*/ 	.byte	0x3f
	.zero		1


	//   ....[75]....
        /*17a4*/ 	.word	0x0003ad90
        /*17a8*/ 	.word	0x00000005
        /*17ac*/ 	.word	0x00032420
        /*17b0*/ 	.short	0x010a
        /*17b2*/ 	.byte	0x3f
	.zero		1


	//   ....[76]....
        /*17b4*/ 	.word	0x0003af00
        /*17b8*/ 	.word	0x00000003
        /*17bc*/ 	.word	0x00032440
        /*17c0*/ 	.short	0x010a
        /*17c2*/ 	.byte	0x3f
	.zero		1


	//   ....[77]....
        /*17c4*/ 	.word	0x0003afa0
        /*17c8*/ 	.word	0x00000019
        /*17cc*/ 	.word	0x00032440
        /*17d0*/ 	.short	0x010a
        /*17d2*/ 	.byte	0x3f
	.zero		1


	//   ....[78]....
        /*17d4*/ 	.word	0x0003afe0
        /*17d8*/ 	.word	0x00000003
        /*17dc*/ 	.word	0x00032460
        /*17e0*/ 	.short	0x010a
        /*17e2*/ 	.byte	0x3f
	.zero		1


	//   ....[79]....
        /*17e4*/ 	.word	0x0003b020
        /*17e8*/ 	.word	0x00000019
        /*17ec*/ 	.word	0x00032460
        /*17f0*/ 	.short	0x010a
        /*17f2*/ 	.byte	0x3f
	.zero		1


	//   ....[80]....
        /*17f4*/ 	.word	0x0003b080
        /*17f8*/ 	.word	0x00000045
        /*17fc*/ 	.word	0x00032490
        /*1800*/ 	.short	0x010a
        /*1802*/ 	.byte	0x3f
	.zero		1


	//   ....[81]....
        /*1804*/ 	.word	0x0003b310
        /*1808*/ 	.word	0x00000045
        /*180c*/ 	.word	0x00032490
        /*1810*/ 	.short	0x010a
        /*1812*/ 	.byte	0x3f
	.zero		1


	//   ....[82]....
        /*1814*/ 	.word	0x0003b5b0
        /*1818*/ 	.word	0x00000045
        /*181c*/ 	.word	0x00032490
        /*1820*/ 	.short	0x010a
        /*1822*/ 	.byte	0x3f
	.zero		1


	//   ....[83]....
        /*1824*/ 	.word	0x0003b840
        /*1828*/ 	.word	0x00000045
        /*182c*/ 	.word	0x000324b0
        /*1830*/ 	.short	0x010a
        /*1832*/ 	.byte	0x3f
	.zero		1


	//   ....[84]....
        /*1834*/ 	.word	0x0003bcc0
        /*1838*/ 	.word	0x00000002
        /*183c*/ 	.word	0x00032400
        /*1840*/ 	.short	0x010a
        /*1842*/ 	.byte	0x3f
	.zero		1


	//   ....[85]....
        /*1844*/ 	.word	0x0003c2b0
        /*1848*/ 	.word	0x00000002
        /*184c*/ 	.word	0x00032400
        /*1850*/ 	.short	0x010a
        /*1852*/ 	.byte	0x3f
	.zero		1


	//   ....[86]....
        /*1854*/ 	.word	0x0003c300
        /*1858*/ 	.word	0x00000002
        /*185c*/ 	.word	0x00000000
        /*1860*/ 	.short	0x010a
        /*1862*/ 	.byte	0x3f
	.zero		1


	//   ....[87]....
        /*1864*/ 	.word	0x0003c350
        /*1868*/ 	.word	0x00000006
        /*186c*/ 	.word	0x00000000
        /*1870*/ 	.short	0x010a
        /*1872*/ 	.byte	0x3f
	.zero		1


	//   ....[88]....
        /*1874*/ 	.word	0x0003c3a0
        /*1878*/ 	.word	0x0000000a
        /*187c*/ 	.word	0x00000000
        /*1880*/ 	.short	0x010a
        /*1882*/ 	.byte	0x3f
	.zero		1


	//   ....[89]....
        /*1884*/ 	.word	0x0003c3f0
        /*1888*/ 	.word	0x00000008
        /*188c*/ 	.word	0x00000000
        /*1890*/ 	.short	0x010a
        /*1892*/ 	.byte	0x3f
	.zero		1


	//   ....[90]....
        /*1894*/ 	.word	0x0003c440
        /*1898*/ 	.word	0x00000008
        /*189c*/ 	.word	0x00000000
        /*18a0*/ 	.short	0x010a
        /*18a2*/ 	.byte	0x3f
	.zero		1


	//   ....[91]....
        /*18a4*/ 	.word	0x0003c490
        /*18a8*/ 	.word	0x00000008
        /*18ac*/ 	.word	0x00000000
        /*18b0*/ 	.short	0x010a
        /*18b2*/ 	.byte	0x3f
	.zero		1


	//   ....[92]....
        /*18b4*/ 	.word	0x0003d090
        /*18b8*/ 	.word	0x00000017
        /*18bc*/ 	.word	0x00032420
        /*18c0*/ 	.short	0x010a
        /*18c2*/ 	.byte	0x3f
	.zero		1


	//   ....[93]....
        /*18c4*/ 	.word	0x0003d0e0
        /*18c8*/ 	.word	0x00000003
        /*18cc*/ 	.word	0x000324a0
        /*18d0*/ 	.short	0x010a
        /*18d2*/ 	.byte	0x3f
	.zero		1


	//   ....[94]....
        /*18d4*/ 	.word	0x0003d130
        /*18d8*/ 	.word	0x00000003
        /*18dc*/ 	.word	0x000324c0
        /*18e0*/ 	.short	0x010a
        /*18e2*/ 	.byte	0x3f
	.zero		1


	//   ....[95]....
        /*18e4*/ 	.word	0x0003d180
        /*18e8*/ 	.word	0x00000009
        /*18ec*/ 	.word	0x000324a0
        /*18f0*/ 	.short	0x010a
        /*18f2*/ 	.byte	0x3f
	.zero		1


	//   ....[96]....
        /*18f4*/ 	.word	0x0003d1d0
        /*18f8*/ 	.word	0x00000009
        /*18fc*/ 	.word	0x000324c0
        /*1900*/ 	.short	0x010a
        /*1902*/ 	.byte	0x3f
	.zero		1


	//   ....[97]....
        /*1904*/ 	.word	0x0003d2f0
        /*1908*/ 	.word	0x00000011
        /*190c*/ 	.word	0x00032440
        /*1910*/ 	.short	0x010a
        /*1912*/ 	.byte	0x3f
	.zero		1


	//   ....[98]....
        /*1914*/ 	.word	0x0003f380
        /*1918*/ 	.word	0x00000017
        /*191c*/ 	.word	0x00032420
        /*1920*/ 	.short	0x010a
        /*1922*/ 	.byte	0x3f
	.zero		1


	//   ....[99]....
        /*1924*/ 	.word	0x0003f3d0
        /*1928*/ 	.word	0x00000011
        /*192c*/ 	.word	0x00032460
        /*1930*/ 	.short	0x010a
        /*1932*/ 	.byte	0x3f
	.zero		1


	//   ....[100]....
        /*1934*/ 	.word	0x0003fd20
        /*1938*/ 	.word	0x00000006
        /*193c*/ 	.word	0x00032440
        /*1940*/ 	.short	0x010a
        /*1942*/ 	.byte	0x3f
	.zero		1


	//   ....[101]....
        /*1944*/ 	.word	0x00040400
        /*1948*/ 	.word	0x00000006
        /*194c*/ 	.word	0x00032460
        /*1950*/ 	.short	0x010a
        /*1952*/ 	.byte	0x3f
	.zero		1


	//   ....[102]....
        /*1954*/ 	.word	0x00041550
        /*1958*/ 	.word	0x00000005
        /*195c*/ 	.word	0x00032420
        /*1960*/ 	.short	0x010a
        /*1962*/ 	.byte	0x3f
	.zero		1


	//   ....[103]....
        /*1964*/ 	.word	0x000416f0
        /*1968*/ 	.word	0x00000003
        /*196c*/ 	.word	0x00032440
        /*1970*/ 	.short	0x010a
        /*1972*/ 	.byte	0x3f
	.zero		1


	//   ....[104]....
        /*1974*/ 	.word	0x00041740
        /*1978*/ 	.word	0x00000019
        /*197c*/ 	.word	0x00032440
        /*1980*/ 	.short	0x010a
        /*1982*/ 	.byte	0x3f
	.zero		1


	//   ....[105]....
        /*1984*/ 	.word	0x00041790
        /*1988*/ 	.word	0x00000003
        /*198c*/ 	.word	0x00032460
        /*1990*/ 	.short	0x010a
        /*1992*/ 	.byte	0x3f
	.zero		1


	//   ....[106]....
        /*1994*/ 	.word	0x00041920
        /*1998*/ 	.word	0x0000000a
        /*199c*/ 	.word	0x00000000
        /*19a0*/ 	.short	0x010a
        /*19a2*/ 	.byte	0x3f
	.zero		1


	//   ....[107]....
        /*19a4*/ 	.word	0x00041a20
        /*19a8*/ 	.word	0x00000008
        /*19ac*/ 	.word	0x00000000
        /*19b0*/ 	.short	0x010a
        /*19b2*/ 	.byte	0x3f
	.zero		1


	//   ....[108]....
        /*19b4*/ 	.word	0x00041e40
        /*19b8*/ 	.word	0x00000008
        /*19bc*/ 	.word	0x00032410
        /*19c0*/ 	.short	0x010a
        /*19c2*/ 	.byte	0x3f
	.zero		1


	//   ....[109]....
        /*19c4*/ 	.word	0x00041f60
        /*19c8*/ 	.word	0x0000000a
        /*19cc*/ 	.word	0x00000000
        /*19d0*/ 	.short	0x010a
        /*19d2*/ 	.byte	0x3f
	.zero		1


	//   ....[110]....
        /*19d4*/ 	.word	0x00042060
        /*19d8*/ 	.word	0x00000008
        /*19dc*/ 	.word	0x00000000
        /*19e0*/ 	.short	0x010a
        /*19e2*/ 	.byte	0x3f
	.zero		1


	//   ....[111]....
        /*19e4*/ 	.word	0x00042e30
        /*19e8*/ 	.word	0x00000008
        /*19ec*/ 	.word	0x00000000
        /*19f0*/ 	.short	0x0101
        /*19f2*/ 	.byte	0x3f
	.zero		1


	//   ....[112]....
        /*19f4*/ 	.word	0x0004d3e0
        /*19f8*/ 	.word	0x00000000
        /*19fc*/ 	.word	0x00000000
        /*1a00*/ 	.short	0x0101
        /*1a02*/ 	.byte	0x3f
	.zero		1


	//   ....[113]....
        /*1a04*/ 	.word	0x0004d400
        /*1a08*/ 	.word	0x00000008
        /*1a0c*/ 	.word	0x00000000
        /*1a10*/ 	.short	0x010a
        /*1a12*/ 	.byte	0x3f
	.zero		1


	//   ....[114]....
        /*1a14*/ 	.word	0x0004d450
        /*1a18*/ 	.word	0x00000008
        /*1a1c*/ 	.word	0x00032410
        /*1a20*/ 	.short	0x010a
        /*1a22*/ 	.byte	0x3f
	.zero		1


	//   ....[115]....
        /*1a24*/ 	.word	0x0004d4a0
        /*1a28*/ 	.word	0x00000008
        /*1a2c*/ 	.word	0x00000000
        /*1a30*/ 	.short	0x010a
        /*1a32*/ 	.byte	0x3f
	.zero		1


	//----- nvinfo : EIATTR_NUM_MBARRIERS
	.align		4
.L_471:
        /*1a34*/ 	.byte	0x03, 0x38
        /*1a36*/ 	.short	0x0017


	//----- nvinfo : EIATTR_EXIT_INSTR_OFFSETS
	.align		4
        /*1a38*/ 	.byte	0x04, 0x1c
        /*1a3a*/ 	.short	(.L_473 - .L_472)


	//   ....[0]....
.L_472:
        /*1a3c*/ 	.word	0x0003b070


	//----- nvinfo : EIATTR_MAX_THREADS
	.align		4
.L_473:
        /*1a40*/ 	.byte	0x04, 0x05
        /*1a42*/ 	.short	(.L_475 - .L_474)
.L_474:
        /*1a44*/ 	.word	0x00000180
        /*1a48*/ 	.word	0x00000001
        /*1a4c*/ 	.word	0x00000001


	//----- nvinfo : EIATTR_CRS_STACK_SIZE
	.align		4
.L_475:
        /*1a50*/ 	.byte	0x04, 0x1e
        /*1a52*/ 	.short	(.L_477 - .L_476)
.L_476:
        /*1a54*/ 	.word	0x00000000


	//----- nvinfo : EIATTR_CBANK_PARAM_SIZE
	.align		4
.L_477:
        /*1a58*/ 	.byte	0x03, 0x19
        /*1a5a*/ 	.short	0x0bf0


	//----- nvinfo : EIATTR_PARAM_CBANK
	.align		4
        /*1a5c*/ 	.byte	0x04, 0x0a
        /*1a5e*/ 	.short	(.L_479 - .L_478)
	.align		4
.L_478:
        /*1a60*/ 	.word	index@(.nv.constant0._ZN7cutlass13device_kernelIN5flash11enable_sm90INS1_16FlashAttnFwdSm90INS1_25CollectiveMainloopFwdSm90ILi2EN4cute5tupleIJNS5_1CILi1EEES8_S8_EEENS6_IJNS7_ILi128EEENS7_ILi96EEENS7_ILi64EEEEEELi256ENS_10bfloat16_tEfNS_4arch4Sm90ELb0ELb1ELb1ELb1ELb1ELb1ELb1ELb1ELb0ELb1ELb1ELb0EEENS1_21CollectiveEpilogueFwdINS6_IJSA_NS7_ILi256EEESB_EEES9_SE_SG_Li256ELb1ELb1ELb1ELb0EEENS1_36VarlenDynamicPersistentTileSchedulerILi128ELi96ELi256ELi128ELb1ELb1ELb1ELb1ELb0ELb1EEEEEEEEEvNT_6ParamsE)
        /*1a64*/ 	.short	0x0210
        /*1a66*/ 	.short	0x0bf0


	//----- nvinfo : EIATTR_SW_WAR
	.align		4
.L_479:
        /*1a68*/ 	.byte	0x04, 0x36
        /*1a6a*/ 	.short	(.L_481 - .L_480)
.L_480:
        /*1a6c*/ 	.word	0x00000008
.L_481:


//--------------------- .nv.info._ZN7cutlass13device_kernelIN5flash11enable_sm90INS1_16FlashAttnFwdSm90INS1_25CollectiveMainloopFwdSm90ILi2EN4cute5tupleIJNS5_1CILi1EEES8_S8_EEENS6_IJNS7_ILi128EEENS7_ILi96EEENS7_ILi64EEEEEELi256ENS_10bfloat16_tEfNS_4arch4Sm90ELb1ELb0ELb1ELb0ELb1ELb0ELb0ELb1ELb0ELb1ELb1ELb0EEENS1_21CollectiveEpilogueFwdINS6_IJSA_NS7_ILi256EEESB_EEES9_SE_SG_Li256ELb0ELb1ELb1ELb0EEENS1_19SingleTileSchedulerILb0ELb1ELb1ELi128EEEEEEEEEvNT_6ParamsE --------------------------
	.section	.nv.info._ZN7cutlass13device_kernelIN5flash11enable_sm90INS1_16FlashAttnFwdSm90INS1_25CollectiveMainloopFwdSm90ILi2EN4cute5tupleIJNS5_1CILi1EEES8_S8_EEENS6_IJNS7_ILi128EEENS7_ILi96EEENS7_ILi64EEEEEELi256ENS_10bfloat16_tEfNS_4arch4Sm90ELb1ELb0ELb1ELb0ELb1ELb0ELb0ELb1ELb0ELb1ELb1ELb0EEENS1_21CollectiveEpilogueFwdINS6_IJSA_NS7_ILi256EEESB_EEES9_SE_SG_Li256ELb0ELb1ELb1ELb0EEENS1_19SingleTileSchedulerILb0ELb1ELb1ELi128EEEEEEEEEvNT_6ParamsE,"",@"SHT_CUDA_INFO"
	.sectionflags	@""
	.align	4


	//----- nvinfo : EIATTR_CUDA_API_VERSION
	.align		4
        /*0000*/ 	.byte	0x04, 0x37
        /*0002*/ 	.short	(.L_483 - .L_482)
.L_482:
        /*0004*/ 	.word	0x00000082


	//----- nvinfo : EIATTR_KPARAM_INFO
	.align		4
.L_483:
        /*0008*/ 	.byte	0x04, 0x17
        /*000a*/ 	.short	(.L_485 - .L_484)
.L_484:
        /*000c*/ 	.word	0x00000000
        /*0010*/ 	.short	0x0000
        /*0012*/ 	.short	0x0070
        /*0014*/ 	.byte	0x00, 0xf0, 0x01, 0x28


	//----- nvinfo : EIATTR_SPARSE_MMA_MASK
	.align		4
.L_485:
        /*0018*/ 	.byte	0x03, 0x50
        /*001a*/ 	.short	0x0000


	//----- nvinfo : EIATTR_MAXREG_COUNT
	.align		4
        /*001c*/ 	.byte	0x03, 0x1b
        /*001e*/ 	.short	0x00a8


	//----- nvinfo : EIATTR_NUM_BARRIERS
	.align		4
        /*0020*/ 	.byte	0x02, 0x4c
        /*0022*/ 	.byte	0x10
	.zero		1


	//----- nvinfo : EIATTR_EXTERNS
	.align		4
        /*0024*/ 	.byte	0x04, 0x0f
        /*0026*/ 	.short	(.L_487 - .L_486)


	//   ....[0]....
	.align		4
.L_486:
        /*0028*/ 	.word	index@(__assertfail)


	//----- nvinfo : EIATTR_MERCURY_ISA_VERSION
	.align		4
.L_487:
        /*002c*/ 	.byte	0x03, 0x5f
        /*002e*/ 	.short	0x0101


	//----- nvinfo : EIATTR_INT_WARP_WIDE_INSTR_OFFSETS
	.align		4
        /*0030*/ 	.byte	0x04, 0x31
        /*0032*/ 	.short	(.L_489 - .L_488)


	//   ....[0]....
.L_488:
        /*0034*/ 	.word	0x000000b0


	//   ....[1]....
        /*0038*/ 	.word	0x000000c0


	//   ....[2]....
        /*003c*/ 	.word	0x00000160


	//----- nvinfo : EIATTR_COOP_GROUP_MASK_REGIDS
	.align		4
.L_489:
        /*0040*/ 	.byte	0x04, 0x29
        /*0042*/ 	.short	(.L_491 - .L_490)


	//   ....[0]....
.L_490:
        /*0044*/ 	.word	0xffffffff


	//   ....[1]....
        /*0048*/ 	.word	0xffffffff


	//   ....[2]....
        /*004c*/ 	.word	0xffffffff


	//   ....[3]....
        /*0050*/ 	.word	0xffffffff


	//   ....[4]....
        /*0054*/ 	.word	0xffffffff


	//   ....[5]....
        /*0058*/ 	.word	0xffffffff


	//   ....[6]....
        /*005c*/ 	.word	0xffffffff


	//   ....[7]....
        /*0060*/ 	.word	0xffffffff


	//   ....[8]....
        /*0064*/ 	.word	0xffffffff


	//   ....[9]....
        /*0068*/ 	.word	0xffffffff


	//   ....[10]....
        /*006c*/ 	.word	0xffffffff


	//   ....[11]....
        /*0070*/ 	.word	0xffffffff


	//   ....[12]....
        /*0074*/ 	.word	0xffffffff


	//   ....[13]....
        /*0078*/ 	.word	0xffffffff


	//   ....[14]....
        /*007c*/ 	.word	0xffffffff


	//   ....[15]....
        /*0080*/ 	.word	0xffffffff


	//   ....[16]....
        /*0084*/ 	.word	0xffffffff


	//   ....[17]....
        /*0088*/ 	.word	0xffffffff


	//   ....[18]....
        /*008c*/ 	.word	0xffffffff


	//   ....[19]....
        /*0090*/ 	.word	0xffffffff


	//   ....[20]....
        /*0094*/ 	.word	0xffffffff


	//   ....[21]....
        /*0098*/ 	.word	0xffffffff


	//   ....[22]....
        /*009c*/ 	.word	0xffffffff


	//   ....[23]....
        /*00a0*/ 	.word	0xffffffff


	//   ....[24]....
        /*00a4*/ 	.word	0xffffffff


	//   ....[25]....
        /*00a8*/ 	.word	0xffffffff


	//   ....[26]....
        /*00ac*/ 	.word	0xffffffff


	//   ....[27]....
        /*00b0*/ 	.word	0xffffffff


	//   ....[28]....
        /*00b4*/ 	.word	0xffffffff


	//   ....[29]....
        /*00b8*/ 	.word	0xffffffff


	//   ....[30]....
        /*00bc*/ 	.word	0xffffffff


	//   ....[31]....
        /*00c0*/ 	.word	0xffffffff


	//   ....[32]....
        /*00c4*/ 	.word	0xffffffff


	//   ....[33]....
        /*00c8*/ 	.word	0xffffffff


	//   ....[34]....
        /*00cc*/ 	.word	0xffffffff


	//   ....[35]....
        /*00d0*/ 	.word	0xffffffff


	//   ....[36]....
        /*00d4*/ 	.word	0xffffffff


	//   ....[37]....
        /*00d8*/ 	.word	0xffffffff


	//   ....[38]....
        /*00dc*/ 	.word	0xffffffff


	//   ....[39]....
        /*00e0*/ 	.word	0xffffffff


	//   ....[40]....
        /*00e4*/ 	.word	0xffffffff


	//   ....[41]....
        /*00e8*/ 	.word	0xffffffff


	//   ....[42]....
        /*00ec*/ 	.word	0xffffffff


	//   ....[43]....
        /*00f0*/ 	.word	0xffffffff


	//   ....[44]....
        /*00f4*/ 	.word	0xffffffff


	//   ....[45]....
        /*00f8*/ 	.word	0xffffffff


	//   ....[46]....
        /*00fc*/ 	.word	0xffffffff


	//   ....[47]....
        /*0100*/ 	.word	0xffffffff


	//   ....[48]....
        /*0104*/ 	.word	0xffffffff


	//   ....[49]....
        /*0108*/ 	.word	0xffffffff


	//   ....[50]....
        /*010c*/ 	.word	0xffffffff


	//   ....[51]....
        /*0110*/ 	.word	0xffffffff


	//   ....[52]....
        /*0114*/ 	.word	0xffffffff


	//   ....[53]....
        /*0118*/ 	.word	0xffffffff


	//   ....[54]....
        /*011c*/ 	.word	0xffffffff


	//   ....[55]....
        /*0120*/ 	.word	0xffffffff


	//   ....[56]....
        /*0124*/ 	.word	0xffffffff


	//   ....[57]....
        /*0128*/ 	.word	0xffffffff


	//   ....[58]....
        /*012c*/ 	.word	0xffffffff


	//   ....[59]....
        /*0130*/ 	.word	0xffffffff


	//   ....[60]....
        /*0134*/ 	.word	0xffffffff


	//   ....[61]....
        /*0138*/ 	.word	0xffffffff


	//   ....[62]....
        /*013c*/ 	.word	0xffffffff


	//   ....[63]....
        /*0140*/ 	.word	0xffffffff


	//   ....[64]....
        /*0144*/ 	.word	0xffffffff


	//   ....[65]....
        /*0148*/ 	.word	0xffffffff


	//   ....[66]....
        /*014c*/ 	.word	0xffffffff


	//   ....[67]....
        /*0150*/ 	.word	0xffffffff


	//   ....[68]....
        /*0154*/ 	.word	0xffffffff


	//   ....[69]....
        /*0158*/ 	.word	0xffffffff


	//   ....[70]....
        /*015c*/ 	.word	0xffffffff


	//   ....[71]....
        /*0160*/ 	.word	0xffffffff


	//   ....[72]....
        /*0164*/ 	.word	0xffffffff


	//   ....[73]....
        /*0168*/ 	.word	0xffffffff


	//   ....[74]....
        /*016c*/ 	.word	0xffffffff


	//   ....[75]....
        /*0170*/ 	.word	0xffffffff


	//   ....[76]....
        /*0174*/ 	.word	0xffffffff


	//   ....[77]....
        /*0178*/ 	.word	0xffffffff


	//   ....[78]....
        /*017c*/ 	.word	0xffffffff


	//   ....[79]....
        /*0180*/ 	.word	0xffffffff


	//   ....[80]....
        /*0184*/ 	.word	0xffffffff


	//   ....[81]....
        /*0188*/ 	.word	0xffffffff


	//   ....[82]....
        /*018c*/ 	.word	0xffffffff


	//   ....[83]....
        /*0190*/ 	.word	0xffffffff


	//   ....[84]....
        /*0194*/ 	.word	0xffffffff


	//   ....[85]....
        /*0198*/ 	.word	0xffffffff


	//   ....[86]....
        /*019c*/ 	.word	0xffffffff


	//   ....[87]....
        /*01a0*/ 	.word	0xffffffff


	//   ....[88]....
        /*01a4*/ 	.word	0xffffffff


	//   ....[89]....
        /*01a8*/ 	.word	0xffffffff


	//   ....[90]....
        /*01ac*/ 	.word	0xffffffff


	//   ....[91]....
        /*01b0*/ 	.word	0xffffffff


	//   ....[92]....
        /*01b4*/ 	.word	0xffffffff


	//   ....[93]....
        /*01b8*/ 	.word	0xffffffff


	//   ....[94]....
        /*01bc*/ 	.word	0xffffffff


	//   ....[95]....
        /*01c0*/ 	.word	0xffffffff


	//   ....[96]....
        /*01c4*/ 	.word	0xffffffff


	//   ....[97]....
        /*01c8*/ 	.word	0xffffffff


	//   ....[98]....
        /*01cc*/ 	.word	0xffffffff


	//   ....[99]....
        /*01d0*/ 	.word	0xffffffff


	//   ....[100]....
        /*01d4*/ 	.word	0xffffffff


	//   ....[101]....
        /*01d8*/ 	.word	0x0500000f


	//   ....[102]....
        /*01dc*/ 	.word	0x0500000f


	//   ....[103]....
        /*01e0*/ 	.word	0x0500000f


	//   ....[104]....
        /*01e4*/ 	.word	0x0500000f


	//   ....[105]....
        /*01e8*/ 	.word	0x0500000f


	//   ....[106]....
        /*01ec*/ 	.word	0x0500000f


	//   ....[107]....
        /*01f0*/ 	.word	0x0500000f


	//   ....[108]....
        /*01f4*/ 	.word	0x0500000f


	//   ....[109]....
        /*01f8*/ 	.word	0x0500000f


	//   ....[110]....
        /*01fc*/ 	.word	0x0500000f


	//   ....[111]....
        /*0200*/ 	.word	0x0500000f


	//   ....[112]....
        /*0204*/ 	.word	0x0500000f


	//   ....[113]....
        /*0208*/ 	.word	0x0500000f


	//   ....[114]....
        /*020c*/ 	.word	0x0500000f


	//   ....[115]....
        /*0210*/ 	.word	0x0500000f


	//   ....[116]....
        /*0214*/ 	.word	0x0500000f


	//   ....[117]....
        /*0218*/ 	.word	0x0500000f


	//   ....[118]....
        /*021c*/ 	.word	0x0500000f


	//   ....[119]....
        /*0220*/ 	.word	0x0500000f


	//   ....[120]....
        /*0224*/ 	.word	0x0500000f


	//   ....[121]....
        /*0228*/ 	.word	0x0500000f


	//   ....[122]....
        /*022c*/ 	.word	0x0500000f


	//   ....[123]....
        /*0230*/ 	.word	0x0500000f


	//   ....[124]....
        /*0234*/ 	.word	0x0500000f


	//   ....[125]....
        /*0238*/ 	.word	0x0500000f


	//   ....[126]....
        /*023c*/ 	.word	0x0500000f


	//   ....[127]....
        /*0240*/ 	.word	0x0500000f


	//   ....[128]....
        /*0244*/ 	.word	0x0500000f


	//   ....[129]....
        /*0248*/ 	.word	0x0500000f


	//   ....[130]....
        /*024c*/ 	.word	0x0500000f


	//   ....[131]....
        /*0250*/ 	.word	0x0500000f


	//   ....[132]....
        /*0254*/ 	.word	0x0500000f


	//   ....[133]....
        /*0258*/ 	.word	0x0500000f


	//   ....[134]....
        /*025c*/ 	.word	0x0500000f


	//   ....[135]....
        /*0260*/ 	.word	0x0500000f


	//   ....[136]....
        /*0264*/ 	.word	0x0500000f


	//   ....[137]....
        /*0268*/ 	.word	0x0500000f


	//   ....[138]....
        /*026c*/ 	.word	0x0500000f


	//   ....[139]....
        /*0270*/ 	.word	0x0500000f


	//   ....[140]....
        /*0274*/ 	.word	0x0500000f


	//   ....[141]....
        /*0278*/ 	.word	0x0500000f


	//   ....[142]....
        /*027c*/ 	.word	0x0500000f


	//   ....[143]....
        /*0280*/ 	.word	0x0500000f


	//   ....[144]....
        /*0284*/ 	.word	0x0500000f


	//   ....[145]....
        /*0288*/ 	.word	0x0500000f


	//   ....[146]....
        /*028c*/ 	.word	0x0500000f


	//   ....[147]....
        /*0290*/ 	.word	0x0500000f


	//   ....[148]....
        /*0294*/ 	.word	0x0500000f


	//   ....[149]....
        /*0298*/ 	.word	0x0500000f


	//   ....[150]....
        /*029c*/ 	.word	0x0500000f


	//   ....[151]....
        /*02a0*/ 	.word	0x0500000f


	//   ....[152]....
        /*02a4*/ 	.word	0x0500000f


	//   ....[153]....
        /*02a8*/ 	.word	0x0500000f


	//   ....[154]....
        /*02ac*/ 	.word	0x0500000f


	//   ....[155]....
        /*02b0*/ 	.word	0x0500000f


	//   ....[156]....
        /*02b4*/ 	.word	0x0500000f


	//   ....[157]....
        /*02b8*/ 	.word	0x0500000f


	//   ....[158]....
        /*02bc*/ 	.word	0x0500000f


	//   ....[159]....
        /*02c0*/ 	.word	0x0500000f


	//   ....[160]....
        /*02c4*/ 	.word	0x0500000f


	//   ....[161]....
        /*02c8*/ 	.word	0x0500000f


	//   ....[162]....
        /*02cc*/ 	.word	0x0500000f


	//   ....[163]....
        /*02d0*/ 	.word	0x0500000f


	//   ....[164]....
        /*02d4*/ 	.word	0x0500000f


	//   ....[165]....
        /*02d8*/ 	.word	0x0500000f


	//   ....[166]....
        /*02dc*/ 	.word	0x0500000f


	//----- nvinfo : EIATTR_COOP_GROUP_INSTR_OFFSETS
	.align		4
.L_491:
        /*02e0*/ 	.byte	0x04, 0x28
        /*02e2*/ 	.short	(.L_493 - .L_492)


	//   ....[0]....
.L_492:
        /*02e4*/ 	.word	0x00000060


	//   ....[1]....
        /*02e8*/ 	.word	0x000000a0


	//   ....[2]....
        /*02ec*/ 	.word	0x000002c0


	//   ....[3]....
        /*02f0*/ 	.word	0x00000420


	//   ....[4]....
        /*02f4*/ 	.word	0x00000540


	//   ....[5]....
        /*02f8*/ 	.word	0x000006a0


	//   ....[6]....
        /*02fc*/ 	.word	0x00001350


	//   ....[7]....
        /*0300*/ 	.word	0x00001c40


	//   ....[8]....
        /*0304*/ 	.word	0x00001d90


	//   ....[9]....
        /*0308*/ 	.word	0x00002570


	//   ....[10]....
        /*030c*/ 	.word	0x00002600


	//   ....[11]....
        /*0310*/ 	.word	0x00002d10


	//   ....[12]....
        /*0314*/ 	.word	0x00002d70


	//   ....[13]....
        /*0318*/ 	.word	0x00003f60


	//   ....[14]....
        /*031c*/ 	.word	0x00004560


	//   ....[15]....
        /*0320*/ 	.word	0x00004840


	//   ....[16]....
        /*0324*/ 	.word	0x00004940


	//   ....[17]....
        /*0328*/ 	.word	0x00005000


	//   ....[18]....
        /*032c*/ 	.word	0x00005080


	//   ....[19]....
        /*0330*/ 	.word	0x00006e60


	//   ....[20]....
        /*0334*/ 	.word	0x00006ed0


	//   ....[21]....
        /*0338*/ 	.word	0x00007340


	//   ....[22]....
        /*033c*/ 	.word	0x00007490


	//   ....[23]....
        /*0340*/ 	.word	0x00008850


	//   ....[24]....
        /*0344*/ 	.word	0x00008870


	//   ....[25]....
        /*0348*/ 	.word	0x000088b0


	//   ....[26]....
        /*034c*/ 	.word	0x000088d0


	//   ....[27]....
        /*0350*/ 	.word	0x000099b0


	//   ....[28]....
        /*0354*/ 	.word	0x00009a00


	//   ....[29]....
        /*0358*/ 	.word	0x00009a40


	//   ....[30]....
        /*035c*/ 	.word	0x00009a70


	//   ....[31]....
        /*0360*/ 	.word	0x00009ab0


	//   ....[32]....
        /*0364*/ 	.word	0x00009ad0


	//   ....[33]....
        /*0368*/ 	.word	0x0000a740


	//   ....[34]....
        /*036c*/ 	.word	0x0000a750


	//   ....[35]....
        /*0370*/ 	.word	0x0000b780


	//   ....[36]....
        /*0374*/ 	.word	0x0000c930


	//   ....[37]....
        /*0378*/ 	.word	0x0000c950


	//   ....[38]....
        /*037c*/ 	.word	0x0000c960


	//   ....[39]....
        /*0380*/ 	.word	0x0000c9a0


	//   ....[40]....
        /*0384*/ 	.word	0x0000c9f0


	//   ....[41]....
        /*0388*/ 	.word	0x0000ca10


	//   ....[42]....
        /*038c*/ 	.word	0x0000ca60


	//   ....[43]....
        /*0390*/ 	.word	0x0000ca80


	//   ....[44]....
        /*0394*/ 	.word	0x0000cad0


	//   ....[45]....
        /*0398*/ 	.word	0x0000caf0


	//   ....[46]....
        /*039c*/ 	.word	0x0000cb40


	//   ....[47]....
        /*03a0*/ 	.word	0x0000cb60


	//   ....[48]....
        /*03a4*/ 	.word	0x0000d0e0


	//   ....[49]....
        /*03a8*/ 	.word	0x0000d110


	//   ....[50]....
        /*03ac*/ 	.word	0x0000d140


	//   ....[51]....
        /*03b0*/ 	.word	0x0000d1b0


	//   ....[52]....
        /*03b4*/ 	.word	0x0000d210


	//   ....[53]....
        /*03b8*/ 	.word	0x0000d230


	//   ....[54]....
        /*03bc*/ 	.word	0x0000d290


	//   ....[55]....
        /*03c0*/ 	.word	0x0000d2b0


	//   ....[56]....
        /*03c4*/ 	.word	0x0000d310


	//   ....[57]....
        /*03c8*/ 	.word	0x0000d330


	//   ....[58]....
        /*03cc*/ 	.word	0x0000d390


	//   ....[59]....
        /*03d0*/ 	.word	0x0000d3b0


	//   ....[60]....
        /*03d4*/ 	.word	0x0000d410


	//   ....[61]....
        /*03d8*/ 	.word	0x0000d430


	//   ....[62]....
        /*03dc*/ 	.word	0x0000d480


	//   ....[63]....
        /*03e0*/ 	.word	0x0000d4a0


	//   ....[64]....
        /*03e4*/ 	.word	0x0000d820


	//   ....[65]....
        /*03e8*/ 	.word	0x0000d850


	//   ....[66]....
        /*03ec*/ 	.word	0x0000d890


	//   ....[67]....
        /*03f0*/ 	.word	0x0000d8b0


	//   ....[68]....
        /*03f4*/ 	.word	0x0000d8d0


	//   ....[69]....
        /*03f8*/ 	.word	0x0000d900


	//   ....[70]....
        /*03fc*/ 	.word	0x0000d9a0


	//   ....[71]....
        /*0400*/ 	.word	0x0000d9d0


	//   ....[72]....
        /*0404*/ 	.word	0x0000da60


	//   ....[73]....
        /*0408*/ 	.word	0x0000da90


	//   ....[74]....
        /*040c*/ 	.word	0x0000daa0


	//   ....[75]....
        /*0410*/ 	.word	0x0000db30


	//   ....[76]....
        /*0414*/ 	.word	0x0000e2a0


	//   ....[77]....
        /*0418*/ 	.word	0x0000e2c0


	//   ....[78]....
        /*041c*/ 	.word	0x0000e2d0


	//   ....[79]....
        /*0420*/ 	.word	0x0000e2e0


	//   ....[80]....
        /*0424*/ 	.word	0x0000e2f0


	//   ....[81]....
        /*0428*/ 	.word	0x0000e300


	//   ....[82]....
        /*042c*/ 	.word	0x0000e320


	//   ....[83]....
        /*0430*/ 	.word	0x0000e340


	//   ....[84]....
        /*0434*/ 	.word	0x0000e370


	//   ....[85]....
        /*0438*/ 	.word	0x0000e3b0


	//   ....[86]....
        /*043c*/ 	.word	0x0000e3f0


	//   ....[87]....
        /*0440*/ 	.word	0x0000e440


	//   ....[88]....
        /*0444*/ 	.word	0x0000e790


	//   ....[89]....
        /*0448*/ 	.word	0x0000e7b0


	//   ....[90]....
        /*044c*/ 	.word	0x0000e7c0


	//   ....[91]....
        /*0450*/ 	.word	0x0000e7d0


	//   ....[92]....
        /*0454*/ 	.word	0x0000e7e0


	//   ....[93]....
        /*0458*/ 	.word	0x0000e810


	//   ....[94]....
        /*045c*/ 	.word	0x0000e870


	//   ....[95]....
        /*0460*/ 	.word	0x0000e890


	//   ....[96]....
        /*0464*/ 	.word	0x0000e8f0


	//   ....[97]....
        /*0468*/ 	.word	0x0000e900


	//   ....[98]....
        /*046c*/ 	.word	0x0000e970


	//   ....[99]....
        /*0470*/ 	.word	0x0000e990


	//   ....[100]....
        /*0474*/ 	.word	0x0000ecf0


	//   ....[101]....
        /*0478*/ 	.word	0x0000f250


	//   ....[102]....
        /*047c*/ 	.word	0x0000f340


	//   ....[103]....
        /*0480*/ 	.word	0x0000f3e0


	//   ....[104]....
        /*0484*/ 	.word	0x0000f460


	//   ....[105]....
        /*0488*/ 	.word	0x0000f510


	//   ....[106]....
        /*048c*/ 	.word	0x0000f570


	//   ....[107]....
        /*0490*/ 	.word	0x0000f630


	//   ....[108]....
        /*0494*/ 	.word	0x0000f690


	//   ....[109]....
        /*0498*/ 	.word	0x0000f750


	//   ....[110]....
        /*049c*/ 	.word	0x0000f7b0


	//   ....[111]....
        /*04a0*/ 	.word	0x0000f870


	//   ....[112]....
        /*04a4*/ 	.word	0x0000f8d0


	//   ....[113]....
        /*04a8*/ 	.word	0x0000f970


	//   ....[114]....
        /*04ac*/ 	.word	0x0000fa00


	//   ....[115]....
        /*04b0*/ 	.word	0x0000fa70


	//   ....[116]....
        /*04b4*/ 	.word	0x0000fb30


	//   ....[117]....
        /*04b8*/ 	.word	0x0000fbe0


	//   ....[118]....
        /*04bc*/ 	.word	0x0000fc40


	//   ....[119]....
        /*04c0*/ 	.word	0x0000fd10


	//   ....[120]....
        /*04c4*/ 	.word	0x0000fd70


	//   ....[121]....
        /*04c8*/ 	.word	0x0000fe40


	//   ....[122]....
        /*04cc*/ 	.word	0x0000fea0


	//   ....[123]....
        /*04d0*/ 	.word	0x0000ff70


	//   ....[124]....
        /*04d4*/ 	.word	0x0000ffd0


	//   ....[125]....
        /*04d8*/ 	.word	0x000100a0


	//   ....[126]....
        /*04dc*/ 	.word	0x00010100


	//   ....[127]....
        /*04e0*/ 	.word	0x000101b0


	//   ....[128]....
        /*04e4*/ 	.word	0x00010230


	//   ....[129]....
        /*04e8*/ 	.word	0x000102d0


	//   ....[130]....
        /*04ec*/ 	.word	0x00010420


	//   ....[131]....
        /*04f0*/ 	.word	0x000104d0


	//   ....[132]....
        /*04f4*/ 	.word	0x00010560


	//   ....[133]....
        /*04f8*/ 	.word	0x00010620


	//   ....[134]....
        /*04fc*/ 	.word	0x00010710


	//   ....[135]....
        /*0500*/ 	.word	0x000107d0


	//   ....[136]....
        /*0504*/ 	.word	0x000108b0


	//   ....[137]....
        /*0508*/ 	.word	0x00010970


	//   ....[138]....
        /*050c*/ 	.word	0x00010a50


	//   ....[139]....
        /*0510*/ 	.word	0x00010b10


	//   ....[140]....
        /*0514*/ 	.word	0x00010bf0


	//   ....[141]....
        /*0518*/ 	.word	0x00010cc0


	//   ....[142]....
        /*051c*/ 	.word	0x00010e20


	//   ....[143]....
        /*0520*/ 	.word	0x00010ec0


	//   ....[144]....
        /*0524*/ 	.word	0x00010f20


	//   ....[145]....
        /*0528*/ 	.word	0x00010fc0


	//   ....[146]....
        /*052c*/ 	.word	0x00011020


	//   ....[147]....
        /*0530*/ 	.word	0x000110c0


	//   ....[148]....
        /*0534*/ 	.word	0x00011120


	//   ....[149]....
        /*0538*/ 	.word	0x000111c0


	//   ....[150]....
        /*053c*/ 	.word	0x00011220


	//   ....[151]....
        /*0540*/ 	.word	0x000112c0


	//   ....[152]....
        /*0544*/ 	.word	0x00011320


	//   ....[153]....
        /*0548*/ 	.word	0x000113c0


	//   ....[154]....
        /*054c*/ 	.word	0x000114b0


	//   ....[155]....
        /*0550*/ 	.word	0x00011560


	//   ....[156]....
        /*0554*/ 	.word	0x000115c0


	//   ....[157]....
        /*0558*/ 	.word	0x00011690


	//   ....[158]....
        /*055c*/ 	.word	0x000116f0


	//   ....[159]....
        /*0560*/ 	.word	0x000117d0


	//   ....[160]....
        /*0564*/ 	.word	0x00011830


	//   ....[161]....
        /*0568*/ 	.word	0x00011910


	//   ....[162]....
        /*056c*/ 	.word	0x00011970


	//   ....[163]....
        /*0570*/ 	.word	0x00011a50


	//   ....[164]....
        /*0574*/ 	.word	0x00011ab0


	//   ....[165]....
        /*0578*/ 	.word	0x00011b90


	//   ....[166]....
        /*057c*/ 	.word	0x00011c80


	//----- nvinfo : EIATTR_REG_RECONFIG
	.align		4
.L_493:
        /*0580*/ 	.byte	0x01, 0x54
	.zero		2


	//----- nvinfo : EIATTR_SYSCALL_OFFSETS
	.align		4
        /*0584*/ 	.byte	0x04, 0x46
        /*0586*/ 	.short	(.L_495 - .L_494)


	//   ....[0]....
.L_494:
        /*0588*/ 	.word	0x00001510


	//   ....[1]....
        /*058c*/ 	.word	0x0000bfa0


	//   ....[2]....
        /*0590*/ 	.word	0x0000c0e0


	//   ....[3]....
        /*0594*/ 	.word	0x0000c1d0


	//   ....[4]....
        /*0598*/ 	.word	0x0000cdd0


	//----- nvinfo : EIATTR_MBARRIER_INSTR_OFFSETS
	.align		4
.L_495:
        /*059c*/ 	.byte	0x04, 0x39
        /*059e*/ 	.short	(.L_497 - .L_496)


	//   ....[0]....
.L_496:
        /*05a0*/ 	.word	0x00000170
        /*05a4*/ 	.word	0x000000ff
        /*05a8*/ 	.word	0x00022800
        /*05ac*/ 	.short	0x0100
        /*05ae*/ 	.byte	0x08
	.zero		1


	//   ....[1]....
        /*05b0*/ 	.word	0x00000180
        /*05b4*/ 	.word	0x000000ff
        /*05b8*/ 	.word	0x00022820
        /*05bc*/ 	.short	0x0100
        /*05be*/ 	.byte	0x08
	.zero		1


	//   ....[2]....
        /*05c0*/ 	.word	0x00000270
        /*05c4*/ 	.word	0x000000ff
        /*05c8*/ 	.word	0x00022830
        /*05cc*/ 	.short	0x0100
        /*05ce*/ 	.byte	0x08
	.zero		1


	//   ....[3]....
        /*05d0*/ 	.word	0x00000280
        /*05d4*/ 	.word	0x000000ff
        /*05d8*/ 	.word	0x00022840
        /*05dc*/ 	.short	0x0100
        /*05de*/ 	.byte	0x08
	.zero		1


	//   ....[4]....
        /*05e0*/ 	.word	0x00000290
        /*05e4*/ 	.word	0x000000ff
        /*05e8*/ 	.word	0x00022838
        /*05ec*/ 	.short	0x0100
        /*05ee*/ 	.byte	0x08
	.zero		1


	//   ....[5]....
        /*05f0*/ 	.word	0x000002a0
        /*05f4*/ 	.word	0x000000ff
        /*05f8*/ 	.word	0x00022848
        /*05fc*/ 	.short	0x0100
        /*05fe*/ 	.byte	0x08
	.zero		1


	//   ....[6]....
        /*0600*/ 	.word	0x000003d0
        /*0604*/ 	.word	0x000000ff
        /*0608*/ 	.word	0x00022850
        /*060c*/ 	.short	0x0100
        /*060e*/ 	.byte	0x08
	.zero		1


	//   ....[7]....
        /*0610*/ 	.word	0x000003e0
        /*0614*/ 	.word	0x000000ff
        /*0618*/ 	.word	0x00022860
        /*061c*/ 	.short	0x0100
        /*061e*/ 	.byte	0x08
	.zero		1


	//   ....[8]....
        /*0620*/ 	.word	0x000003f0
        /*0624*/ 	.word	0x000000ff
        /*0628*/ 	.word	0x00022858
        /*062c*/ 	.short	0x0100
        /*062e*/ 	.byte	0x08
	.zero		1


	//   ....[9]....
        /*0630*/ 	.word	0x00000400
        /*0634*/ 	.word	0x000000ff
        /*0638*/ 	.word	0x00022868
        /*063c*/ 	.short	0x0100
        /*063e*/ 	.byte	0x08
	.zero		1


	//   ....[10]....
        /*0640*/ 	.word	0x000004f0
        /*0644*/ 	.word	0x000000ff
        /*0648*/ 	.word	0x00022870
        /*064c*/ 	.short	0x0100
        /*064e*/ 	.byte	0x06
	.zero		1


	//   ....[11]....
        /*0650*/ 	.word	0x00000500
        /*0654*/ 	.word	0x000000ff
        /*0658*/ 	.word	0x00022880
        /*065c*/ 	.short	0x0100
        /*065e*/ 	.byte	0x06
	.zero		1


	//   ....[12]....
        /*0660*/ 	.word	0x00000510
        /*0664*/ 	.word	0x000000ff
        /*0668*/ 	.word	0x00022878
        /*066c*/ 	.short	0x0100
        /*066e*/ 	.byte	0x06
	.zero		1


	//   ....[13]....
        /*0670*/ 	.word	0x00000520
        /*0674*/ 	.word	0x000000ff
        /*0678*/ 	.word	0x00022888
        /*067c*/ 	.short	0x0100
        /*067e*/ 	.byte	0x06
	.zero		1


	//   ....[14]....
        /*0680*/ 	.word	0x00000650
        /*0684*/ 	.word	0x000000ff
        /*0688*/ 	.word	0x00022890
        /*068c*/ 	.short	0x0100
        /*068e*/ 	.byte	0x08
	.zero		1


	//   ....[15]....
        /*0690*/ 	.word	0x00000660
        /*0694*/ 	.word	0x000000ff
        /*0698*/ 	.word	0x000228a0
        /*069c*/ 	.short	0x0100
        /*069e*/ 	.byte	0x08
	.zero		1


	//   ....[16]....
        /*06a0*/ 	.word	0x00000670
        /*06a4*/ 	.word	0x000000ff
        /*06a8*/ 	.word	0x00022898
        /*06ac*/ 	.short	0x0100
        /*06ae*/ 	.byte	0x08
	.zero		1


	//   ....[17]....
        /*06b0*/ 	.word	0x00000680
        /*06b4*/ 	.word	0x000000ff
        /*06b8*/ 	.word	0x000228a8
        /*06bc*/ 	.short	0x0100
        /*06be*/ 	.byte	0x08
	.zero		1


	//   ....[18]....
        /*06c0*/ 	.word	0x000007c0
        /*06c4*/ 	.word	0x000000ff
        /*06c8*/ 	.word	0x000228b0
        /*06cc*/ 	.short	0x0100
        /*06ce*/ 	.byte	0x08
	.zero		1


	//   ....[19]....
        /*06d0*/ 	.word	0x000007d0
        /*06d4*/ 	.word	0x000000ff
        /*06d8*/ 	.word	0x000228c0
        /*06dc*/ 	.short	0x0100
        /*06de*/ 	.byte	0x08
	.zero		1


	//   ....[20]....
        /*06e0*/ 	.word	0x000007e0
        /*06e4*/ 	.word	0x000000ff
        /*06e8*/ 	.word	0x000228b8
        /*06ec*/ 	.short	0x0100
        /*06ee*/ 	.byte	0x08
	.zero		1


	//   ....[21]....
        /*06f0*/ 	.word	0x000007f0
        /*06f4*/ 	.word	0x000000ff
        /*06f8*/ 	.word	0x000228c8
        /*06fc*/ 	.short	0x0100
        /*06fe*/ 	.byte	0x08
	.zero		1


	//   ....[22]....
        /*0700*/ 	.word	0x00001540
        /*0704*/ 	.word	0x000000ff
        /*0708*/ 	.word	0x00022800
        /*070c*/ 	.short	0x010a
        /*070e*/ 	.byte	0x2a
	.zero		1


	//   ....[23]....
        /*0710*/ 	.word	0x000015d0
        /*0714*/ 	.word	0x000000ff
        /*0718*/ 	.word	0x00022830
        /*071c*/ 	.short	0x010a
        /*071e*/ 	.byte	0x2a
	.zero		1


	//   ....[24]....
        /*0720*/ 	.word	0x00001610
        /*0724*/ 	.word	0x000000ff
        /*0728*/ 	.word	0x00022830
        /*072c*/ 	.short	0x010a
        /*072e*/ 	.byte	0x2a
	.zero		1


	//   ....[25]....
        /*0730*/ 	.word	0x00002150
        /*0734*/ 	.word	0x000000ff
        /*0738*/ 	.word	0x00000000
        /*073c*/ 	.short	0x0101
        /*073e*/ 	.byte	0x04
	.zero		1


	//   ....[26]....
        /*0740*/ 	.word	0x000035e0
        /*0744*/ 	.word	0x000000ff
        /*0748*/ 	.word	0x00022850
        /*074c*/ 	.short	0x010a
        /*074e*/ 	.byte	0x2a
	.zero		1


	//   ....[27]....
        /*0750*/ 	.word	0x00003620
        /*0754*/ 	.word	0x000000ff
        /*0758*/ 	.word	0x00022850
        /*075c*/ 	.short	0x010a
        /*075e*/ 	.byte	0x2a
	.zero		1


	//   ....[28]....
        /*0760*/ 	.word	0x00003a10
        /*0764*/ 	.word	0x000000ff
        /*0768*/ 	.word	0x00000000
        /*076c*/ 	.short	0x0101
        /*076e*/ 	.byte	0x0a
	.zero		1


	//   ....[29]....
        /*0770*/ 	.word	0x00003bb0
        /*0774*/ 	.word	0x000000ff
        /*0778*/ 	.word	0x00022830
        /*077c*/ 	.short	0x010a
        /*077e*/ 	.byte	0x1c
	.zero		1


	//   ....[30]....
        /*0780*/ 	.word	0x00003bf0
        /*0784*/ 	.word	0x000000ff
        /*0788*/ 	.word	0x00022830
        /*078c*/ 	.short	0x010a
        /*078e*/ 	.byte	0x1c
	.zero		1


	//   ....[31]....
        /*0790*/ 	.word	0x00004280
        /*0794*/ 	.word	0x000000ff
        /*0798*/ 	.word	0x00000000
        /*079c*/ 	.short	0x0101
        /*079e*/ 	.byte	0x0a
	.zero		1


	//   ....[32]....
        /*07a0*/ 	.word	0x000061e0
        /*07a4*/ 	.word	0x000000ff
        /*07a8*/ 	.word	0x00022850
        /*07ac*/ 	.short	0x010a
        /*07ae*/ 	.byte	0x1c
	.zero		1


	//   ....[33]....
        /*07b0*/ 	.word	0x00006220
        /*07b4*/ 	.word	0x000000ff
        /*07b8*/ 	.word	0x00022850
        /*07bc*/ 	.short	0x010a
        /*07be*/ 	.byte	0x1c
	.zero		1


	//   ....[34]....
        /*07c0*/ 	.word	0x00006520
        /*07c4*/ 	.word	0x000000ff
        /*07c8*/ 	.word	0x00000000
        /*07cc*/ 	.short	0x0101
        /*07ce*/ 	.byte	0x1c
	.zero		1


	//   ....[35]....
        /*07d0*/ 	.word	0x00006650
        /*07d4*/ 	.word	0x000000ff
        /*07d8*/ 	.word	0x00022830
        /*07dc*/ 	.short	0x010a
        /*07de*/ 	.byte	0x1a
	.zero		1


	//   ....[36]....
        /*07e0*/ 	.word	0x00006690
        /*07e4*/ 	.word	0x000000ff
        /*07e8*/ 	.word	0x00022830
        /*07ec*/ 	.short	0x010a
        /*07ee*/ 	.byte	0x1a
	.zero		1


	//   ....[37]....
        /*07f0*/ 	.word	0x00006be0
        /*07f4*/ 	.word	0x000000ff
        /*07f8*/ 	.word	0x00000000
        /*07fc*/ 	.short	0x0101
        /*07fe*/ 	.byte	0x0a
	.zero		1


	//   ....[38]....
        /*0800*/ 	.word	0x000084f0
        /*0804*/ 	.word	0x000000ff
        /*0808*/ 	.word	0x00022850
        /*080c*/ 	.short	0x010a
        /*080e*/ 	.byte	0x1a
	.zero		1


	//   ....[39]....
        /*0810*/ 	.word	0x00008530
        /*0814*/ 	.word	0x000000ff
        /*0818*/ 	.word	0x00022850
        /*081c*/ 	.short	0x010a
        /*081e*/ 	.byte	0x1a
	.zero		1


	//   ....[40]....
        /*0820*/ 	.word	0x00008830
        /*0824*/ 	.word	0x000000ff
        /*0828*/ 	.word	0x00000000
        /*082c*/ 	.short	0x0101
        /*082e*/ 	.byte	0x1a
	.zero		1


	//   ....[41]....
        /*0830*/ 	.word	0x00009ae0
        /*0834*/ 	.word	0x000000ff
        /*0838*/ 	.word	0x00000000
        /*083c*/ 	.short	0x0101
        /*083e*/ 	.byte	0x04
	.zero		1


	//   ....[42]....
        /*0840*/ 	.word	0x0000c6d0
        /*0844*/ 	.word	0x000000ff
        /*0848*/ 	.word	0x00022840
        /*084c*/ 	.short	0x010a
        /*084e*/ 	.byte	0x2d
	.zero		1


	//   ....[43]....
        /*0850*/ 	.word	0x0000cc00
        /*0854*/ 	.word	0x000000ff
        /*0858*/ 	.word	0x00022830
        /*085c*/ 	.short	0x0107
        /*085e*/ 	.byte	0x2d
	.zero		1


	//   ....[44]....
        /*0860*/ 	.word	0x0000cc70
        /*0864*/ 	.word	0x000000ff
        /*0868*/ 	.word	0x00022830
        /*086c*/ 	.short	0x0101
        /*086e*/ 	.byte	0x2d
	.zero		1


	//   ....[45]....
        /*0870*/ 	.word	0x0000d570
        /*0874*/ 	.word	0x000000ff
        /*0878*/ 	.word	0x00022800
        /*087c*/ 	.short	0x0107
        /*087e*/ 	.byte	0x2d
	.zero		1


	//   ....[46]....
        /*0880*/ 	.word	0x0000d5b0
        /*0884*/ 	.word	0x000000ff
        /*0888*/ 	.word	0x00022800
        /*088c*/ 	.short	0x0101
        /*088e*/ 	.byte	0x2d
	.zero		1


	//   ....[47]....
        /*0890*/ 	.word	0x0000d5c0
        /*0894*/ 	.word	0x000000ff
        /*0898*/ 	.word	0x00022820
        /*089c*/ 	.short	0x010a
        /*089e*/ 	.byte	0x2d
	.zero		1


	//   ....[48]....
        /*08a0*/ 	.word	0x0000d610
        /*08a4*/ 	.word	0x000000ff
        /*08a8*/ 	.word	0x00022860
        /*08ac*/ 	.short	0x010a
        /*08ae*/ 	.byte	0x2d
	.zero		1


	//   ....[49]....
        /*08b0*/ 	.word	0x0000dd40
        /*08b4*/ 	.word	0x000000ff
        /*08b8*/ 	.word	0x00022850
        /*08bc*/ 	.short	0x0107
        /*08be*/ 	.byte	0x2d
	.zero		1


	//   ....[50]....
        /*08c0*/ 	.word	0x0000ddc0
        /*08c4*/ 	.word	0x000000ff
        /*08c8*/ 	.word	0x00022850
        /*08cc*/ 	.short	0x0101
        /*08ce*/ 	.byte	0x2d
	.zero		1


	//   ....[51]....
        /*08d0*/ 	.word	0x0000e0a0
        /*08d4*/ 	.word	0x00000020
        /*08d8*/ 	.word	0x00022840
        /*08dc*/ 	.short	0x010a
        /*08de*/ 	.byte	0x3f
	.zero		1


	//   ....[52]....
        /*08e0*/ 	.word	0x0000e4d0
        /*08e4*/ 	.word	0x00000020
        /*08e8*/ 	.word	0x00022830
        /*08ec*/ 	.short	0x0107
        /*08ee*/ 	.byte	0x3f
	.zero		1


	//   ....[53]....
        /*08f0*/ 	.word	0x0000e580
        /*08f4*/ 	.word	0x00000020
        /*08f8*/ 	.word	0x00022830
        /*08fc*/ 	.short	0x0101
        /*08fe*/ 	.byte	0x3f
	.zero		1


	//   ....[54]....
        /*0900*/ 	.word	0x0000e5b0
        /*0904*/ 	.word	0x00000020
        /*0908*/ 	.word	0x00022860
        /*090c*/ 	.short	0x010a
        /*090e*/ 	.byte	0x3f
	.zero		1


	//   ....[55]....
        /*0910*/ 	.word	0x0000eaf0
        /*0914*/ 	.word	0x00000020
        /*0918*/ 	.word	0x00022850
        /*091c*/ 	.short	0x0107
        /*091e*/ 	.byte	0x3f
	.zero		1


	//   ....[56]....
        /*0920*/ 	.word	0x0000ebb0
        /*0924*/ 	.word	0x00000020
        /*0928*/ 	.word	0x00022850
        /*092c*/ 	.short	0x0101
        /*092e*/ 	.byte	0x3f
	.zero		1


	//   ....[57]....
        /*0930*/ 	.word	0x0000eca0
        /*0934*/ 	.word	0x00000004
        /*0938*/ 	.word	0x00022820
        /*093c*/ 	.short	0x010a
        /*093e*/ 	.byte	0x3f
	.zero		1


	//   ....[58]....
        /*0940*/ 	.word	0x0000ede0
        /*0944*/ 	.word	0x00000005
        /*0948*/ 	.word	0x00022840
        /*094c*/ 	.short	0x010a
        /*094e*/ 	.byte	0x3f
	.zero		1


	//   ....[59]....
        /*0950*/ 	.word	0x0000ee80
        /*0954*/ 	.word	0x00000015
        /*0958*/ 	.word	0x00022840
        /*095c*/ 	.short	0x010a
        /*095e*/ 	.byte	0x3f
	.zero		1


	//   ....[60]....
        /*0960*/ 	.word	0x0000eec0
        /*0964*/ 	.word	0x00000005
        /*0968*/ 	.word	0x00022860
        /*096c*/ 	.short	0x010a
        /*096e*/ 	.byte	0x3f
	.zero		1


	//   ....[61]....
        /*0970*/ 	.word	0x0000ef00
        /*0974*/ 	.word	0x00000015
        /*0978*/ 	.word	0x00022860
        /*097c*/ 	.short	0x010a
        /*097e*/ 	.byte	0x3f
	.zero		1


	//   ....[62]....
        /*0980*/ 	.word	0x0000ef70
        /*0984*/ 	.word	0x00000005
        /*0988*/ 	.word	0x00022800
        /*098c*/ 	.short	0x010a
        /*098e*/ 	.byte	0x3f
	.zero		1


	//   ....[63]....
        /*0990*/ 	.word	0x0000efd0
        /*0994*/ 	.word	0x00000005
        /*0998*/ 	.word	0x00022830
        /*099c*/ 	.short	0x010a
        /*099e*/ 	.byte	0x3f
	.zero		1


	//   ....[64]....
        /*09a0*/ 	.word	0x0000f030
        /*09a4*/ 	.word	0x0000000b
        /*09a8*/ 	.word	0x00022850
        /*09ac*/ 	.short	0x010a
        /*09ae*/ 	.byte	0x3f
	.zero		1


	//   ....[65]....
        /*09b0*/ 	.word	0x0000f090
        /*09b4*/ 	.word	0x00000009
        /*09b8*/ 	.word	0x00022830
        /*09bc*/ 	.short	0x010a
        /*09be*/ 	.byte	0x3f
	.zero		1


	//   ....[66]....
        /*09c0*/ 	.word	0x0000f0f0
        /*09c4*/ 	.word	0x0000000b
        /*09c8*/ 	.word	0x00022850
        /*09cc*/ 	.short	0x010a
        /*09ce*/ 	.byte	0x3f
	.zero		1


	//   ....[67]....
        /*09d0*/ 	.word	0x0000f150
        /*09d4*/ 	.word	0x00000007
        /*09d8*/ 	.word	0x00022830
        /*09dc*/ 	.short	0x010a
        /*09de*/ 	.byte	0x3f
	.zero		1


	//   ....[68]....
        /*09e0*/ 	.word	0x0000f1b0
        /*09e4*/ 	.word	0x00000007
        /*09e8*/ 	.word	0x00022850
        /*09ec*/ 	.short	0x010a
        /*09ee*/ 	.byte	0x3f
	.zero		1


	//   ....[69]....
        /*09f0*/ 	.word	0x0000f290
        /*09f4*/ 	.word	0x00000003
        /*09f8*/ 	.word	0x00022840
        /*09fc*/ 	.short	0x010a
        /*09fe*/ 	.byte	0x3f
	.zero		1


	//   ....[70]....
        /*0a00*/ 	.word	0x00010310
        /*0a04*/ 	.word	0x00000003
        /*0a08*/ 	.word	0x00022820
        /*0a0c*/ 	.short	0x010a
        /*0a0e*/ 	.byte	0x3f
	.zero		1


	//   ....[71]....
        /*0a10*/ 	.word	0x00010370
        /*0a14*/ 	.word	0x00000003
        /*0a18*/ 	.word	0x00022860
        /*0a1c*/ 	.short	0x010a
        /*0a1e*/ 	.byte	0x3f
	.zero		1


	//   ....[72]....
        /*0a20*/ 	.word	0x00010d70
        /*0a24*/ 	.word	0x00000020
        /*0a28*/ 	.word	0x00022840
        /*0a2c*/ 	.short	0x010a
        /*0a2e*/ 	.byte	0x3f
	.zero		1


	//   ....[73]....
        /*0a30*/ 	.word	0x00011400
        /*0a34*/ 	.word	0x00000020
        /*0a38*/ 	.word	0x00022860
        /*0a3c*/ 	.short	0x010a
        /*0a3e*/ 	.byte	0x3f
	.zero		1


	//   ....[74]....
        /*0a40*/ 	.word	0x00011bd0
        /*0a44*/ 	.word	0x00000004
        /*0a48*/ 	.word	0x00022820
        /*0a4c*/ 	.short	0x010a
        /*0a4e*/ 	.byte	0x3f
	.zero		1


	//   ....[75]....
        /*0a50*/ 	.word	0x00011d40
        /*0a54*/ 	.word	0x00000005
        /*0a58*/ 	.word	0x00022840
        /*0a5c*/ 	.short	0x010a
        /*0a5e*/ 	.byte	0x3f
	.zero		1


	//   ....[76]....
        /*0a60*/ 	.word	0x00011d90
        /*0a64*/ 	.word	0x00000015
        /*0a68*/ 	.word	0x00022840
        /*0a6c*/ 	.short	0x010a
        /*0a6e*/ 	.byte	0x3f
	.zero		1


	//   ....[77]....
        /*0a70*/ 	.word	0x00011de0
        /*0a74*/ 	.word	0x00000005
        /*0a78*/ 	.word	0x00022860
        /*0a7c*/ 	.short	0x010a
        /*0a7e*/ 	.byte	0x3f
	.zero		1


	//----- nvinfo : EIATTR_NUM_MBARRIERS
	.align		4
.L_497:
        /*0a80*/ 	.byte	0x03, 0x38
        /*0a82*/ 	.short	0x0016


	//----- nvinfo : EIATTR_EXIT_INSTR_OFFSETS
	.align		4
        /*0a84*/ 	.byte	0x04, 0x1c
        /*0a86*/ 	.short	(.L_499 - .L_498)


	//   ....[0]....
.L_498:
        /*0a88*/ 	.word	0x0000ef50


	//----- nvinfo : EIATTR_MAX_THREADS
	.align		4
.L_499:
        /*0a8c*/ 	.byte	0x04, 0x05
        /*0a8e*/ 	.short	(.L_501 - .L_500)
.L_500:
        /*0a90*/ 	.word	0x00000180
        /*0a94*/ 	.word	0x00000001
        /*0a98*/ 	.word	0x00000001


	//----- nvinfo : EIATTR_CRS_STACK_SIZE
	.align		4
.L_501:
        /*0a9c*/ 	.byte	0x04, 0x1e
        /*0a9e*/ 	.short	(.L_503 - .L_502)
.L_502:
        /*0aa0*/ 	.word	0x00000000


	//----- nvinfo : EIATTR_CBANK_PARAM_SIZE
	.align		4
.L_503:
        /*0aa4*/ 	.byte	0x03, 0x19
        /*0aa6*/ 	.short	0x0a70


	//----- nvinfo : EIATTR_PARAM_CBANK
	.align		4
        /*0aa8*/ 	.byte	0x04, 0x0a
        /*0aaa*/ 	.short	(.L_505 - .L_504)
	.align		4
.L_504:
        /*0aac*/ 	.word	index@(.nv.constant0._ZN7cutlass13device_kernelIN5flash11enable_sm90INS1_16FlashAttnFwdSm90INS1_25CollectiveMainloopFwdSm90ILi2EN4cute5tupleIJNS5_1CILi1EEES8_S8_EEENS6_IJNS7_ILi128EEENS7_ILi96EEENS7_ILi64EEEEEELi256ENS_10bfloat16_tEfNS_4arch4Sm90ELb1ELb0ELb1ELb0ELb1ELb0ELb0ELb1ELb0ELb1ELb1ELb0EEENS1_21CollectiveEpilogueFwdINS6_IJSA_NS7_ILi256EEESB_EEES9_SE_SG_Li256ELb0ELb1ELb1ELb0EEENS1_19SingleTileSchedulerILb0ELb1ELb1ELi128EEEEEEEEEvNT_6ParamsE)
        /*0ab0*/ 	.short	0x0210
        /*0ab2*/ 	.short	0x0a70


	//----- nvinfo : EIATTR_SW_WAR
	.align		4
.L_505:
        /*0ab4*/ 	.byte	0x04, 0x36
        /*0ab6*/ 	.short	(.L_507 - .L_506)
.L_506:
        /*0ab8*/ 	.word	0x00000008
.L_507:


//--------------------- .nv.info._ZN7cutlass13device_kernelIN5flash11enable_sm90INS1_16FlashAttnFwdSm90INS1_25CollectiveMainloopFwdSm90ILi2EN4cute5tupleIJNS5_1CILi1EEES8_S8_EEENS6_IJNS7_ILi128EEENS7_ILi96EEENS7_ILi64EEEEEELi256ENS_10bfloat16_tEfNS_4arch4Sm90ELb1ELb0ELb1ELb0ELb1ELb0ELb1ELb1ELb0ELb1ELb1ELb0EEENS1_21CollectiveEpilogueFwdINS6_IJSA_NS7_ILi256EEESB_EEES9_SE_SG_Li256ELb0ELb1ELb1ELb0EEENS1_19SingleTileSchedulerILb0ELb1ELb1ELi128EEEEEEEEEvNT_6ParamsE --------------------------
	.section	.nv.info._ZN7cutlass13device_kernelIN5flash11enable_sm90INS1_16FlashAttnFwdSm90INS1_25CollectiveMainloopFwdSm90ILi2EN4cute5tupleIJNS5_1CILi1EEES8_S8_EEENS6_IJNS7_ILi128EEENS7_ILi96EEENS7_ILi64EEEEEELi256ENS_10bfloat16_tEfNS_4arch4Sm90ELb1ELb0ELb1ELb0ELb1ELb0ELb1ELb1ELb0ELb1ELb1ELb0EEENS1_21CollectiveEpilogueFwdINS6_IJSA_NS7_ILi256EEESB_EEES9_SE_SG_Li256ELb0ELb1ELb1ELb0EEENS1_19SingleTileSchedulerILb0ELb1ELb1ELi128EEEEEEEEEvNT_6ParamsE,"",@"SHT_CUDA_INFO"
	.sectionflags	@""
	.align	4


	//----- nvinfo : EIATTR_CUDA_API_VERSION
	.align		4
        /*0000*/ 	.byte	0x04, 0x37
        /*0002*/ 	.short	(.L_509 - .L_508)
.L_508:
        /*0004*/ 	.word	0x00000082


	//----- nvinfo : EIATTR_KPARAM_INFO
	.align		4
.L_509:
        /*0008*/ 	.byte	0x04, 0x17
        /*000a*/ 	.short	(.L_511 - .L_510)
.L_510:
        /*000c*/ 	.word	0x00000000
        /*0010*/ 	.short	0x0000
        /*0012*/ 	.short	0x0070
        /*0014*/ 	.byte	0x00, 0xf0, 0x01, 0x2c


	//----- nvinfo : EIATTR_SPARSE_MMA_MASK
	.align		4
.L_511:
        /*0018*/ 	.byte	0x03, 0x50
        /*001a*/ 	.short	0x0000


	//----- nvinfo : EIATTR_MAXREG_COUNT
	.align		4
        /*001c*/ 	.byte	0x03, 0x1b
        /*001e*/ 	.short	0x00a8


	//----- nvinfo : EIATTR_NUM_BARRIERS
	.align		4
        /*0020*/ 	.byte	0x02, 0x4c
        /*0022*/ 	.byte	0x10
	.zero		1


	//----- nvinfo : EIATTR_EXTERNS
	.align		4
        /*0024*/ 	.byte	0x04, 0x0f
        /*0026*/ 	.short	(.L_513 - .L_512)


	//   ....[0]....
	.align		4
.L_512:
        /*0028*/ 	.word	index@(__assertfail)


	//----- nvinfo : EIATTR_ANNOTATIONS
	.align		4
.L_513:
        /*002c*/ 	.byte	0x04, 0x55
        /*002e*/ 	.short	(.L_515 - .L_514)


	//   ....[0]....
.L_514:
        /*0030*/ 	.word	0x00000001
        /*0034*/ 	.byte	0x00, 0x0a, 0x00, 0x00, 0x01, 0x00, 0x00, 0x00, 0x90, 0xac, 0x00, 0x00, 0x01, 0x00, 0x00, 0x00
        /*0044*/ 	.byte	0xa0, 0xce, 0x00, 0x00, 0x01, 0x00, 0x00, 0x00, 0x60, 0xe1, 0x00, 0x00, 0x01, 0x00, 0x00, 0x00
        /*0054*/ 	.byte	0xf0, 0xfd, 0x00, 0x00


	//----- nvinfo : EIATTR_MERCURY_ISA_VERSION
	.align		4
.L_515:
        /*0058*/ 	.byte	0x03, 0x5f
        /*005a*/ 	.short	0x0101


	//----- nvinfo : EIATTR_INT_WARP_WIDE_INSTR_OFFSETS
	.align		4
        /*005c*/ 	.byte	0x04, 0x31
        /*005e*/ 	.short	(.L_517 - .L_516)


	//   ....[0]....
.L_516:
        /*0060*/ 	.word	0x000000c0


	//   ....[1]....
        /*0064*/ 	.word	0x000000d0


	//   ....[2]....
        /*0068*/ 	.word	0x000000e0


	//   ....[3]....
        /*006c*/ 	.word	0x00000180


	//----- nvinfo : EIATTR_COOP_GROUP_MASK_REGIDS
	.align		4
.L_517:
        /*0070*/ 	.byte	0x04, 0x29
        /*0072*/ 	.short	(.L_519 - .L_518)


	//   ....[0]....
.L_518:
        /*0074*/ 	.word	0xffffffff


	//   ....[1]....
        /*0078*/ 	.word	0xffffffff


	//   ....[2]....
        /*007c*/ 	.word	0xffffffff


	//   ....[3]....
        /*0080*/ 	.word	0xffffffff


	//   ....[4]....
        /*0084*/ 	.word	0xffffffff


	//   ....[5]....
        /*0088*/ 	.word	0xffffffff


	//   ....[6]....
        /*008c*/ 	.word	0xffffffff


	//   ....[7]....
        /*0090*/ 	.word	0xffffffff


	//   ....[8]....
        /*0094*/ 	.word	0xffffffff


	//   ....[9]....
        /*0098*/ 	.word	0xffffffff


	//   ....[10]....
        /*009c*/ 	.word	0xffffffff


	//   ....[11]....
        /*00a0*/ 	.word	0xffffffff


	//   ....[12]....
        /*00a4*/ 	.word	0xffffffff


	//   ....[13]....
        /*00a8*/ 	.word	0xffffffff


	//   ....[14]....
        /*00ac*/ 	.word	0xffffffff


	//   ....[15]....
        /*00b0*/ 	.word	0xffffffff


	//   ....[16]....
        /*00b4*/ 	.word	0xffffffff


	//   ....[17]....
        /*00b8*/ 	.word	0xffffffff


	//   ....[18]....
        /*00bc*/ 	.word	0xffffffff


	//   ....[19]....
        /*00c0*/ 	.word	0xffffffff


	//   ....[20]....
        /*00c4*/ 	.word	0xffffffff


	//   ....[21]....
        /*00c8*/ 	.word	0xffffffff


	//   ....[22]....
        /*00cc*/ 	.word	0xffffffff


	//   ....[23]....
        /*00d0*/ 	.word	0xffffffff


	//   ....[24]....
        /*00d4*/ 	.word	0xffffffff


	//   ....[25]....
        /*00d8*/ 	.word	0xffffffff


	//   ....[26]....
        /*00dc*/ 	.word	0xffffffff


	//   ....[27]....
        /*00e0*/ 	.word	0xffffffff


	//   ....[28]....
        /*00e4*/ 	.word	0xffffffff


	//   ....[29]....
        /*00e8*/ 	.word	0xffffffff


	//   ....[30]....
        /*00ec*/ 	.word	0xffffffff


	//   ....[31]....
        /*00f0*/ 	.word	0xffffffff


	//   ....[32]....
        /*00f4*/ 	.word	0xffffffff


	//   ....[33]....
        /*00f8*/ 	.word	0xffffffff


	//   ....[34]....
        /*00fc*/ 	.word	0xffffffff


	//   ....[35]....
        /*0100*/ 	.word	0xffffffff


	//   ....[36]....
        /*0104*/ 	.word	0xffffffff


	//   ....[37]....
        /*0108*/ 	.word	0xffffffff


	//   ....[38]....
        /*010c*/ 	.word	0xffffffff


	//   ....[39]....
        /*0110*/ 	.word	0xffffffff


	//   ....[40]....
        /*0114*/ 	.word	0xffffffff


	//   ....[41]....
        /*0118*/ 	.word	0xffffffff


	//   ....[42]....
        /*011c*/ 	.word	0xffffffff


	//   ....[43]....
        /*0120*/ 	.word	0xffffffff


	//   ....[44]....
        /*0124*/ 	.word	0xffffffff


	//   ....[45]....
        /*0128*/ 	.word	0xffffffff


	//   ....[46]....
        /*012c*/ 	.word	0xffffffff


	//   ....[47]....
        /*0130*/ 	.word	0xffffffff


	//   ....[48]....
        /*0134*/ 	.word	0xffffffff


	//   ....[49]....
        /*0138*/ 	.word	0xffffffff


	//   ....[50]....
        /*013c*/ 	.word	0xffffffff


	//   ....[51]....
        /*0140*/ 	.word	0xffffffff


	//   ....[52]....
        /*0144*/ 	.word	0xffffffff


	//   ....[53]....
        /*0148*/ 	.word	0xffffffff


	//   ....[54]....
        /*014c*/ 	.word	0xffffffff


	//   ....[55]....
        /*0150*/ 	.word	0xffffffff


	//   ....[56]....
        /*0154*/ 	.word	0xffffffff


	//   ....[57]....
        /*0158*/ 	.word	0xffffffff


	//   ....[58]....
        /*015c*/ 	.word	0xffffffff


	//   ....[59]....
        /*0160*/ 	.word	0xffffffff


	//   ....[60]....
        /*0164*/ 	.word	0xffffffff


	//   ....[61]....
        /*0168*/ 	.word	0xffffffff


	//   ....[62]....
        /*016c*/ 	.word	0xffffffff


	//   ....[63]....
        /*0170*/ 	.word	0xffffffff


	//   ....[64]....
        /*0174*/ 	.word	0xffffffff


	//   ....[65]....
        /*0178*/ 	.word	0xffffffff


	//   ....[66]....
        /*017c*/ 	.word	0xffffffff


	//   ....[67]....
        /*0180*/ 	.word	0xffffffff


	//   ....[68]....
        /*0184*/ 	.word	0xffffffff


	//   ....[69]....
        /*0188*/ 	.word	0xffffffff


	//   ....[70]....
        /*018c*/ 	.word	0xffffffff


	//   ....[71]....
        /*0190*/ 	.word	0xffffffff


	//   ....[72]....
        /*0194*/ 	.word	0xffffffff


	//   ....[73]....
        /*0198*/ 	.word	0xffffffff


	//   ....[74]....
        /*019c*/ 	.word	0xffffffff


	//   ....[75]....
        /*01a0*/ 	.word	0xffffffff


	//   ....[76]....
        /*01a4*/ 	.word	0xffffffff


	//   ....[77]....
        /*01a8*/ 	.word	0xffffffff


	//   ....[78]....
        /*01ac*/ 	.word	0xffffffff


	//   ....[79]....
        /*01b0*/ 	.word	0xffffffff


	//   ....[80]....
        /*01b4*/ 	.word	0xffffffff


	//   ....[81]....
        /*01b8*/ 	.word	0xffffffff


	//   ....[82]....
        /*01bc*/ 	.word	0xffffffff


	//   ....[83]....
        /*01c0*/ 	.word	0xffffffff


	//   ....[84]....
        /*01c4*/ 	.word	0xffffffff


	//   ....[85]....
        /*01c8*/ 	.word	0xffffffff


	//   ....[86]....
        /*01cc*/ 	.word	0xffffffff


	//   ....[87]....
        /*01d0*/ 	.word	0xffffffff


	//   ....[88]....
        /*01d4*/ 	.word	0xffffffff


	//   ....[89]....
        /*01d8*/ 	.word	0xffffffff


	//   ....[90]....
        /*01dc*/ 	.word	0xffffffff


	//   ....[91]....
        /*01e0*/ 	.word	0xffffffff


	//   ....[92]....
        /*01e4*/ 	.word	0xffffffff


	//   ....[93]....
        /*01e8*/ 	.word	0xffffffff


	//   ....[94]....
        /*01ec*/ 	.word	0xffffffff


	//   ....[95]....
        /*01f0*/ 	.word	0xffffffff


	//   ....[96]....
        /*01f4*/ 	.word	0xffffffff


	//   ....[97]....
        /*01f8*/ 	.word	0xffffffff


	//   ....[98]....
        /*01fc*/ 	.word	0xffffffff


	//   ....[99]....
        /*0200*/ 	.word	0xffffffff


	//   ....[100]....
        /*0204*/ 	.word	0xffffffff


	//   ....[101]....
        /*0208*/ 	.word	0xffffffff


	//   ....[102]....
        /*020c*/ 	.word	0xffffffff


	//   ....[103]....
        /*0210*/ 	.word	0xffffffff


	//   ....[104]....
        /*0214*/ 	.word	0xffffffff


	//   ....[105]....
        /*0218*/ 	.word	0xffffffff


	//   ....[106]....
        /*021c*/ 	.word	0xffffffff


	//   ....[107]....
        /*0220*/ 	.word	0xffffffff


	//   ....[108]....
        /*0224*/ 	.word	0xffffffff


	//   ....[109]....
        /*0228*/ 	.word	0xffffffff


	//   ....[110]....
        /*022c*/ 	.word	0xffffffff


	//   ....[111]....
        /*0230*/ 	.word	0xffffffff


	//   ....[112]....
        /*0234*/ 	.word	0xffffffff


	//   ....[113]....
        /*0238*/ 	.word	0xffffffff


	//   ....[114]....
        /*023c*/ 	.word	0xffffffff


	//   ....[115]....
        /*0240*/ 	.word	0xffffffff


	//   ....[116]....
        /*0244*/ 	.word	0xffffffff


	//   ....[117]....
        /*0248*/ 	.word	0x0500000f


	//   ....[118]....
        /*024c*/ 	.word	0x0500000f


	//   ....[119]....
        /*0250*/ 	.word	0x0500000f


	//   ....[120]....
        /*0254*/ 	.word	0x0500000f


	//   ....[121]....
        /*0258*/ 	.word	0x0500000f


	//   ....[122]....
        /*025c*/ 	.word	0x0500000f


	//   ....[123]....
        /*0260*/ 	.word	0x0500000f


	//   ....[124]....
        /*0264*/ 	.word	0x0500000f


	//   ....[125]....
        /*0268*/ 	.word	0x0500000f


	//   ....[126]....
        /*026c*/ 	.word	0x0500000f


	//   ....[127]....
        /*0270*/ 	.word	0x0500000f


	//   ....[128]....
        /*0274*/ 	.word	0x0500000f


	//   ....[129]....
        /*0278*/ 	.word	0x0500000f


	//   ....[130]....
        /*027c*/ 	.word	0x0500000f


	//   ....[131]....
        /*0280*/ 	.word	0x0500000f


	//   ....[132]....
        /*0284*/ 	.word	0x0500000f


	//   ....[133]....
        /*0288*/ 	.word	0x0500000f


	//   ....[134]....
        /*028c*/ 	.word	0x0500000f


	//   ....[135]....
        /*0290*/ 	.word	0x0500000f


	//   ....[136]....
        /*0294*/ 	.word	0x0500000f


	//   ....[137]....
        /*0298*/ 	.word	0x0500000f


	//   ....[138]....
        /*029c*/ 	.word	0x0500000f


	//   ....[139]....
        /*02a0*/ 	.word	0x0500000f


	//   ....[140]....
        /*02a4*/ 	.word	0x0500000f


	//   ....[141]....
        /*02a8*/ 	.word	0x0500000f


	//   ....[142]....
        /*02ac*/ 	.word	0x0500000f


	//   ....[143]....
        /*02b0*/ 	.word	0x0500000f


	//   ....[144]....
        /*02b4*/ 	.word	0x0500000f


	//   ....[145]....
        /*02b8*/ 	.word	0x0500000f


	//   ....[146]....
        /*02bc*/ 	.word	0x0500000f


	//   ....[147]....
        /*02c0*/ 	.word	0x0500000f


	//   ....[148]....
        /*02c4*/ 	.word	0x0500000f


	//   ....[149]....
        /*02c8*/ 	.word	0x0500000f


	//   ....[150]....
        /*02cc*/ 	.word	0x0500000f


	//   ....[151]....
        /*02d0*/ 	.word	0x0500000f


	//   ....[152]....
        /*02d4*/ 	.word	0x0500000f


	//   ....[153]....
        /*02d8*/ 	.word	0x0500000f


	//   ....[154]....
        /*02dc*/ 	.word	0x0500000f


	//   ....[155]....
        /*02e0*/ 	.word	0x0500000f


	//   ....[156]....
        /*02e4*/ 	.word	0x0500000f


	//   ....[157]....
        /*02e8*/ 	.word	0x0500000f


	//   ....[158]....
        /*02ec*/ 	.word	0x0500000f


	//   ....[159]....
        /*02f0*/ 	.word	0x0500000f


	//   ....[160]....
        /*02f4*/ 	.word	0x0500000f


	//   ....[161]....
        /*02f8*/ 	.word	0x0500000f


	//   ....[162]....
        /*02fc*/ 	.word	0x0500000f


	//   ....[163]....
        /*0300*/ 	.word	0x0500000f


	//   ....[164]....
        /*0304*/ 	.word	0x0500000f


	//   ....[165]....
        /*0308*/ 	.word	0x0500000f


	//   ....[166]....
        /*030c*/ 	.word	0x0500000f


	//   ....[167]....
        /*0310*/ 	.word	0x0500000f


	//   ....[168]....
        /*0314*/ 	.word	0x0500000f


	//   ....[169]....
        /*0318*/ 	.word	0x0500000f


	//   ....[170]....
        /*031c*/ 	.word	0x0500000f


	//   ....[171]....
        /*0320*/ 	.word	0x0500000f


	//   ....[172]....
        /*0324*/ 	.word	0x0500000f


	//   ....[173]....
        /*0328*/ 	.word	0x0500000f


	//   ....[174]....
        /*032c*/ 	.word	0x0500000f


	//   ....[175]....
        /*0330*/ 	.word	0x0500000f


	//   ....[176]....
        /*0334*/ 	.word	0x0500000f


	//   ....[177]....
        /*0338*/ 	.word	0x0500000f


	//   ....[178]....
        /*033c*/ 	.word	0x0500000f


	//   ....[179]....
        /*0340*/ 	.word	0x0500000f


	//   ....[180]....
        /*0344*/ 	.word	0x0500000f


	//   ....[181]....
        /*0348*/ 	.word	0x0500000f


	//   ....[182]....
        /*034c*/ 	.word	0x0500000f


	//   ....[183]....
        /*0350*/ 	.word	0x0500000f


	//   ....[184]....
        /*0354*/ 	.word	0x0500000f


	//   ....[185]....
        /*0358*/ 	.word	0x0500000f


	//   ....[186]....
        /*035c*/ 	.word	0x0500000f


	//   ....[187]....
        /*0360*/ 	.word	0x0500000f


	//   ....[188]....
        /*0364*/ 	.word	0x0500000f


	//   ....[189]....
        /*0368*/ 	.word	0x0500000f


	//   ....[190]....
        /*036c*/ 	.word	0x0500000f


	//   ....[191]....
        /*0370*/ 	.word	0x0500000f


	//   ....[192]....
        /*0374*/ 	.word	0x0500000f


	//   ....[193]....
        /*0378*/ 	.word	0x0500000f


	//   ....[194]....
        /*037c*/ 	.word	0x0500000f


	//   ....[195]....
        /*0380*/ 	.word	0x0500000f


	//   ....[196]....
        /*0384*/ 	.word	0x0500000f


	//   ....[197]....
        /*0388*/ 	.word	0x0500000f


	//   ....[198]....
        /*038c*/ 	.word	0x0500000f


	//----- nvinfo : EIATTR_COOP_GROUP_INSTR_OFFSETS
	.align		4
.L_519:
        /*0390*/ 	.byte	0x04, 0x28
        /*0392*/ 	.short	(.L_521 - .L_520)


	//   ....[0]....
.L_520:
        /*0394*/ 	.word	0x00000080


	//   ....[1]....
        /*0398*/ 	.word	0x000000b0


	//   ....[2]....
        /*039c*/ 	.word	0x000002f0


	//   ....[3]....
        /*03a0*/ 	.word	0x00000450


	//   ....[4]....
        /*03a4*/ 	.word	0x00000570


	//   ....[5]....
        /*03a8*/ 	.word	0x000006d0


	//   ....[6]....
        /*03ac*/ 	.word	0x000013a0


	//   ....[7]....
        /*03b0*/ 	.word	0x00002980


	//   ....[8]....
        /*03b4*/ 	.word	0x000029c0


	//   ....[9]....
        /*03b8*/ 	.word	0x00003700


	//   ....[10]....
        /*03bc*/ 	.word	0x00003740


	//   ....[11]....
        /*03c0*/ 	.word	0x00003760


	//   ....[12]....
        /*03c4*/ 	.word	0x00003780


	//   ....[13]....
        /*03c8*/ 	.word	0x000053c0


	//   ....[14]....
        /*03cc*/ 	.word	0x00005400


	//   ....[15]....
        /*03d0*/ 	.word	0x000062b0


	//   ....[16]....
        /*03d4*/ 	.word	0x000062e0


	//   ....[17]....
        /*03d8*/ 	.word	0x00006310


	//   ....[18]....
        /*03dc*/ 	.word	0x00006320


	//   ....[19]....
        /*03e0*/ 	.word	0x00008c20


	//   ....[20]....
        /*03e4*/ 	.word	0x00008c70


	//   ....[21]....
        /*03e8*/ 	.word	0x00008c90


	//   ....[22]....
        /*03ec*/ 	.word	0x00008cb0


	//   ....[23]....
        /*03f0*/ 	.word	0x0000a280


	//   ....[24]....
        /*03f4*/ 	.word	0x0000a2b0


	//   ....[25]....
        /*03f8*/ 	.word	0x0000a300


	//   ....[26]....
        /*03fc*/ 	.word	0x0000a310


	//   ....[27]....
        /*0400*/ 	.word	0x0000b420


	//   ....[28]....
        /*0404*/ 	.word	0x0000b470


	//   ....[29]....
        /*0408*/ 	.word	0x0000b4b0


	//   ....[30]....
        /*040c*/ 	.word	0x0000b4e0


	//   ....[31]....
        /*0410*/ 	.word	0x0000b520


	//   ....[32]....
        /*0414*/ 	.word	0x0000b540


	//   ....[33]....
        /*0418*/ 	.word	0x0000c1b0


	//   ....[34]....
        /*041c*/ 	.word	0x0000c1c0


	//   ....[35]....
        /*0420*/ 	.word	0x0000d200


	//   ....[36]....
        /*0424*/ 	.word	0x0000e420


	//   ....[37]....
        /*0428*/ 	.word	0x0000e440


	//   ....[38]....
        /*042c*/ 	.word	0x0000e460


	//   ....[39]....
        /*0430*/ 	.word	0x0000e480


	//   ....[40]....
        /*0434*/ 	.word	0x0000e4d0


	//   ....[41]....
        /*0438*/ 	.word	0x0000e4f0


	//   ....[42]....
        /*043c*/ 	.word	0x0000e540


	//   ....[43]....
        /*0440*/ 	.word	0x0000e560


	//   ....[44]....
        /*0444*/ 	.word	0x0000e5b0


	//   ....[45]....
        /*0448*/ 	.word	0x0000e5d0


	//   ....[46]....
        /*044c*/ 	.word	0x0000e620


	//   ....[47]....
        /*0450*/ 	.word	0x0000e640


	//   ....[48]....
        /*0454*/ 	.word	0x0000ebf0


	//   ....[49]....
        /*0458*/ 	.word	0x0000ec40


	//   ....[50]....
        /*045c*/ 	.word	0x0000ec60


	//   ....[51]....
        /*0460*/ 	.word	0x0000ec90


	//   ....[52]....
        /*0464*/ 	.word	0x0000ece0


	//   ....[53]....
        /*0468*/ 	.word	0x0000ed10


	//   ....[54]....
        /*046c*/ 	.word	0x0000eda0


	//   ....[55]....
        /*0470*/ 	.word	0x0000edc0


	//   ....[56]....
        /*0474*/ 	.word	0x0000ee20


	//   ....[57]....
        /*0478*/ 	.word	0x0000ee70


	//   ....[58]....
        /*047c*/ 	.word	0x0000eeb0


	//   ....[59]....
        /*0480*/ 	.word	0x0000ef10


	//   ....[60]....
        /*0484*/ 	.word	0x0000efd0


	//   ....[61]....
        /*0488*/ 	.word	0x0000eff0


	//   ....[62]....
        /*048c*/ 	.word	0x0000f020


	//   ....[63]....
        /*0490*/ 	.word	0x0000f150


	//   ....[64]....
        /*0494*/ 	.word	0x0000f680


	//   ....[65]....
        /*0498*/ 	.word	0x0000f6b0


	//   ....[66]....
        /*049c*/ 	.word	0x0000f730


	//   ....[67]....
        /*04a0*/ 	.word	0x0000f790


	//   ....[68]....
        /*04a4*/ 	.word	0x0000f7c0


	//   ....[69]....
        /*04a8*/ 	.word	0x0000f800


	//   ....[70]....
        /*04ac*/ 	.word	0x0000f8c0


	//   ....[71]....
        /*04b0*/ 	.word	0x0000f8d0


	//   ....[72]....
        /*04b4*/ 	.word	0x0000f980


	//   ....[73]....
        /*04b8*/ 	.word	0x0000f9b0


	//   ....[74]....
        /*04bc*/ 	.word	0x0000fa50


	//   ....[75]....
        /*04c0*/ 	.word	0x0000fa70


	//   ....[76]....
        /*04c4*/ 	.word	0x0000fb10


	//   ....[77]....
        /*04c8*/ 	.word	0x0000fb40


	//   ....[78]....
        /*04cc*/ 	.word	0x0000fbd0


	//   ....[79]....
        /*04d0*/ 	.word	0x0000fc20


	//   ....[80]....
        /*04d4*/ 	.word	0x0000fff0


	//   ....[81]....
        /*04d8*/ 	.word	0x00010020


	//   ....[82]....
        /*04dc*/ 	.word	0x00010050


	//   ....[83]....
        /*04e0*/ 	.word	0x00010070


	//   ....[84]....
        /*04e4*/ 	.word	0x00010090


	//   ....[85]....
        /*04e8*/ 	.word	0x000100c0


	//   ....[86]....
        /*04ec*/ 	.word	0x000100f0


	//   ....[87]....
        /*04f0*/ 	.word	0x00010160


	//   ....[88]....
        /*04f4*/ 	.word	0x00010180


	//   ....[89]....
        /*04f8*/ 	.word	0x000101b0


	//   ....[90]....
        /*04fc*/ 	.word	0x00010260


	//   ....[91]....
        /*0500*/ 	.word	0x00010310


	//   ....[92]....
        /*0504*/ 	.word	0x00010ae0


	//   ....[93]....
        /*0508*/ 	.word	0x00010b00


	//   ....[94]....
        /*050c*/ 	.word	0x00010b10


	//   ....[95]....
        /*0510*/ 	.word	0x00010b30


	//   ....[96]....
        /*0514*/ 	.word	0x00010b50


	//   ....[97]....
        /*0518*/ 	.word	0x00010b80


	//   ....[98]....
        /*051c*/ 	.word	0x00010ba0


	//   ....[99]....
        /*0520*/ 	.word	0x00010bd0


	//   ....[100]....
        /*0524*/ 	.word	0x00010bf0


	//   ....[101]....
        /*0528*/ 	.word	0x00010c20


	//   ....[102]....
        /*052c*/ 	.word	0x00010c40


	//   ....[103]....
        /*0530*/ 	.word	0x00010c70


	//   ....[104]....
        /*0534*/ 	.word	0x00010fd0


	//   ....[105]....
        /*0538*/ 	.word	0x00010ff0


	//   ....[106]....
        /*053c*/ 	.word	0x00011000


	//   ....[107]....
        /*0540*/ 	.word	0x00011010


	//   ....[108]....
        /*0544*/ 	.word	0x00011030


	//   ....[109]....
        /*0548*/ 	.word	0x00011050


	//   ....[110]....
        /*054c*/ 	.word	0x000110b0


	//   ....[111]....
        /*0550*/ 	.word	0x000110d0


	//   ....[112]....
        /*0554*/ 	.word	0x00011130


	//   ....[113]....
        /*0558*/ 	.word	0x00011140


	//   ....[114]....
        /*055c*/ 	.word	0x000111c0


	//   ....[115]....
        /*0560*/ 	.word	0x00011230


	//   ....[116]....
        /*0564*/ 	.word	0x00011560


	//   ....[117]....
        /*0568*/ 	.word	0x00011b10


	//   ....[118]....
        /*056c*/ 	.word	0x00011c00


	//   ....[119]....
        /*0570*/ 	.word	0x00011ca0


	//   ....[120]....
        /*0574*/ 	.word	0x00011d00


	//   ....[121]....
        /*0578*/ 	.word	0x00011dc0


	//   ....[122]....
        /*057c*/ 	.word	0x00011e20


	//   ....[123]....
        /*0580*/ 	.word	0x00011ee0


	//   ....[124]....
        /*0584*/ 	.word	0x00011f40


	//   ....[125]....
        /*0588*/ 	.word	0x00012000


	//   ....[126]....
        /*058c*/ 	.word	0x00012060


	//   ....[127]....
        /*0590*/ 	.word	0x00012120


	//   ....[128]....
        /*0594*/ 	.word	0x00012180


	//   ....[129]....
        /*0598*/ 	.word	0x00012220


	//   ....[130]....
        /*059c*/ 	.word	0x000122d0


	//   ....[131]....
        /*05a0*/ 	.word	0x00012330


	//   ....[132]....
        /*05a4*/ 	.word	0x000123e0


	//   ....[133]....
        /*05a8*/ 	.word	0x000124d0


	//   ....[134]....
        /*05ac*/ 	.word	0x00012610


	//   ....[135]....
        /*05b0*/ 	.word	0x00012670


	//   ....[136]....
        /*05b4*/ 	.word	0x00012780


	//   ....[137]....
        /*05b8*/ 	.word	0x000127e0


	//   ....[138]....
        /*05bc*/ 	.word	0x00012930


	//   ....[139]....
        /*05c0*/ 	.word	0x00012990


	//   ....[140]....
        /*05c4*/ 	.word	0x000129f0


	//   ....[141]....
        /*05c8*/ 	.word	0x00012ae0


	//   ....[142]....
        /*05cc*/ 	.word	0x00012c10


	//   ....[143]....
        /*05d0*/ 	.word	0x00012c80


	//   ....[144]....
        /*05d4*/ 	.word	0x00012d20


	//   ....[145]....
        /*05d8*/ 	.word	0x00012db0


	//   ....[146]....
        /*05dc*/ 	.word	0x00012e40


	//   ....[147]....
        /*05e0*/ 	.word	0x00012ee0


	//   ....[148]....
        /*05e4*/ 	.word	0x00012f70


	//   ....[149]....
        /*05e8*/ 	.word	0x00013040


	//   ....[150]....
        /*05ec*/ 	.word	0x00013170


	//   ....[151]....
        /*05f0*/ 	.word	0x000131c0


	//   ....[152]....
        /*05f4*/ 	.word	0x00013240


	//   ....[153]....
        /*05f8*/ 	.word	0x00013320


	//   ....[154]....
        /*05fc*/ 	.word	0x00013450


	//   ....[155]....
        /*0600*/ 	.word	0x000134a0


	//   ....[156]....
        /*0604*/ 	.word	0x00013510


	//   ....[157]....
        /*0608*/ 	.word	0x00013600


	//   ....[158]....
        /*060c*/ 	.word	0x00013730


	//   ....[159]....
        /*0610*/ 	.word	0x00013780


	//   ....[160]....
        /*0614*/ 	.word	0x00013800


	//   ....[161]....
        /*0618*/ 	.word	0x000138d0


	//   ....[162]....
        /*061c*/ 	.word	0x00013a20


	//   ....[163]....
        /*0620*/ 	.word	0x00013ae0


	//   ....[164]....
        /*0624*/ 	.word	0x00013b70


	//   ....[165]....
        /*0628*/ 	.word	0x00013c30


	//   ....[166]....
        /*062c*/ 	.word	0x00013d10


	//   ....[167]....
        /*0630*/ 	.word	0x00013dd0


	//   ....[168]....
        /*0634*/ 	.word	0x00013eb0


	//   ....[169]....
        /*0638*/ 	.word	0x00013f70


	//   ....[170]....
        /*063c*/ 	.word	0x00014050


	//   ....[171]....
        /*0640*/ 	.word	0x00014110


	//   ....[172]....
        /*0644*/ 	.word	0x000141f0


	//   ....[173]....
        /*0648*/ 	.word	0x000142c0


	//   ....[174]....
        /*064c*/ 	.word	0x00014420


	//   ....[175]....
        /*0650*/ 	.word	0x000144c0


	//   ....[176]....
        /*0654*/ 	.word	0x00014520


	//   ....[177]....
        /*0658*/ 	.word	0x000145c0


	//   ....[178]....
        /*065c*/ 	.word	0x00014620


	//   ....[179]....
        /*0660*/ 	.word	0x000146c0


	//   ....[180]....
        /*0664*/ 	.word	0x00014720


	//   ....[181]....
        /*0668*/ 	.word	0x000147c0


	//   ....[182]....
        /*066c*/ 	.word	0x00014820


	//   ....[183]....
        /*0670*/ 	.word	0x000148c0


	//   ....[184]....
        /*0674*/ 	.word	0x00014920


	//   ....[185]....
        /*0678*/ 	.word	0x000149c0


	//   ....[186]....
        /*067c*/ 	.word	0x00014aa0


	//   ....[187]....
        /*0680*/ 	.word	0x00014b40


	//   ....[188]....
        /*0684*/ 	.word	0x00014bb0


	//   ....[189]....
        /*0688*/ 	.word	0x00014c80


	//   ....[190]....
        /*068c*/ 	.word	0x00014ce0


	//   ....[191]....
        /*0690*/ 	.word	0x00014db0


	//   ....[192]....
        /*0694*/ 	.word	0x00014e10


	//   ....[193]....
        /*0698*/ 	.word	0x00014ee0


	//   ....[194]....
        /*069c*/ 	.word	0x00014f40


	//   ....[195]....
        /*06a0*/ 	.word	0x00015010


	//   ....[196]....
        /*06a4*/ 	.word	0x00015070


	//   ....[197]....
        /*06a8*/ 	.word	0x00015140


	//   ....[198]....
        /*06ac*/ 	.word	0x00015250


	//----- nvinfo : EIATTR_REG_RECONFIG
	.align		4
.L_521:
        /*06b0*/ 	.byte	0x01, 0x54
	.zero		2


	//----- nvinfo : EIATTR_SYSCALL_OFFSETS
	.align		4
        /*06b4*/ 	.byte	0x04, 0x46
        /*06b6*/ 	.short	(.L_523 - .L_522)


	//   ....[0]....
.L_522:
        /*06b8*/ 	.word	0x000015e0


	//   ....[1]....
        /*06bc*/ 	.word	0x0000da60


	//   ....[2]....
        /*06c0*/ 	.word	0x0000dba0


	//   ....[3]....
        /*06c4*/ 	.word	0x0000dc90


	//   ....[4]....
        /*06c8*/ 	.word	0x0000e8c0


	//   ....[5]....
        /*06cc*/ 	.word	0x0000f3a0


	//----- nvinfo : EIATTR_MBARRIER_INSTR_OFFSETS
	.align		4
.L_523:
        /*06d0*/ 	.byte	0x04, 0x39
        /*06d2*/ 	.short	(.L_525 - .L_524)


	//   ....[0]....
.L_524:
        /*06d4*/ 	.word	0x00000190
        /*06d8*/ 	.word	0x000000ff
        /*06dc*/ 	.word	0x00032400
        /*06e0*/ 	.short	0x0100
        /*06e2*/ 	.byte	0x08
	.zero		1


	//   ....[1]....
        /*06e4*/ 	.word	0x000001a0
        /*06e8*/ 	.word	0x000000ff
        /*06ec*/ 	.word	0x00032410
        /*06f0*/ 	.short	0x0100
        /*06f2*/ 	.byte	0x08
	.zero		1


	//   ....[2]....
        /*06f4*/ 	.word	0x000001b0
        /*06f8*/ 	.word	0x000000ff
        /*06fc*/ 	.word	0x00032420
        /*0700*/ 	.short	0x0100
        /*0702*/ 	.byte	0x08
	.zero		1


	//   ....[3]....
        /*0704*/ 	.word	0x000002a0
        /*0708*/ 	.word	0x000000ff
        /*070c*/ 	.word	0x00032430
        /*0710*/ 	.short	0x0100
        /*0712*/ 	.byte	0x08
	.zero		1


	//   ....[4]....
        /*0714*/ 	.word	0x000002b0
        /*0718*/ 	.word	0x000000ff
        /*071c*/ 	.word	0x00032440
        /*0720*/ 	.short	0x0100
        /*0722*/ 	.byte	0x08
	.zero		1


	//   ....[5]....
        /*0724*/ 	.word	0x000002c0
        /*0728*/ 	.word	0x000000ff
        /*072c*/ 	.word	0x00032438
        /*0730*/ 	.short	0x0100
        /*0732*/ 	.byte	0x08
	.zero		1


	//   ....[6]....
        /*0734*/ 	.word	0x000002d0
        /*0738*/ 	.word	0x000000ff
        /*073c*/ 	.word	0x00032448
        /*0740*/ 	.short	0x0100
        /*0742*/ 	.byte	0x08
	.zero		1


	//   ....[7]....
        /*0744*/ 	.word	0x00000400
        /*0748*/ 	.word	0x000000ff
        /*074c*/ 	.word	0x00032450
        /*0750*/ 	.short	0x0100
        /*0752*/ 	.byte	0x08
	.zero		1


	//   ....[8]....
        /*0754*/ 	.word	0x00000410
        /*0758*/ 	.word	0x000000ff
        /*075c*/ 	.word	0x00032460
        /*0760*/ 	.short	0x0100
        /*0762*/ 	.byte	0x08
	.zero		1


	//   ....[9]....
        /*0764*/ 	.word	0x00000420
        /*0768*/ 	.word	0x000000ff
        /*076c*/ 	.word	0x00032458
        /*0770*/ 	.short	0x0100
        /*0772*/ 	.byte	0x08
	.zero		1


	//   ....[10]....
        /*0774*/ 	.word	0x00000430
        /*0778*/ 	.word	0x000000ff
        /*077c*/ 	.word	0x00032468
        /*0780*/ 	.short	0x0100
        /*0782*/ 	.byte	0x08
	.zero		1


	//   ....[11]....
        /*0784*/ 	.word	0x00000520
        /*0788*/ 	.word	0x000000ff
        /*078c*/ 	.word	0x00032470
        /*0790*/ 	.short	0x0100
        /*0792*/ 	.byte	0x06
	.zero		1


	//   ....[12]....
        /*0794*/ 	.word	0x00000530
        /*0798*/ 	.word	0x000000ff
        /*079c*/ 	.word	0x00032480
        /*07a0*/ 	.short	0x0100
        /*07a2*/ 	.byte	0x06
	.zero		1


	//   ....[13]....
        /*07a4*/ 	.word	0x00000540
        /*07a8*/ 	.word	0x000000ff
        /*07ac*/ 	.word	0x00032478
        /*07b0*/ 	.short	0x0100
        /*07b2*/ 	.byte	0x06
	.zero		1


	//   ....[14]....
        /*07b4*/ 	.word	0x00000550
        /*07b8*/ 	.word	0x000000ff
        /*07bc*/ 	.word	0x00032488
        /*07c0*/ 	.short	0x0100
        /*07c2*/ 	.byte	0x06
	.zero		1


	//   ....[15]....
        /*07c4*/ 	.word	0x00000680
        /*07c8*/ 	.word	0x000000ff
        /*07cc*/ 	.word	0x00032490
        /*07d0*/ 	.short	0x0100
        /*07d2*/ 	.byte	0x08
	.zero		1


	//   ....[16]....
        /*07d4*/ 	.word	0x00000690
        /*07d8*/ 	.word	0x000000ff
        /*07dc*/ 	.word	0x000324a0
        /*07e0*/ 	.short	0x0100
        /*07e2*/ 	.byte	0x08
	.zero		1


	//   ....[17]....
        /*07e4*/ 	.word	0x000006a0
        /*07e8*/ 	.word	0x000000ff
        /*07ec*/ 	.word	0x00032498
        /*07f0*/ 	.short	0x0100
        /*07f2*/ 	.byte	0x08
	.zero		1


	//   ....[18]....
        /*07f4*/ 	.word	0x000006b0
        /*07f8*/ 	.word	0x000000ff
        /*07fc*/ 	.word	0x000324a8
        /*0800*/ 	.short	0x0100
        /*0802*/ 	.byte	0x08
	.zero		1


	//   ....[19]....
        /*0804*/ 	.word	0x000007e0
        /*0808*/ 	.word	0x000000ff
        /*080c*/ 	.word	0x000324b0
        /*0810*/ 	.short	0x0100
        /*0812*/ 	.byte	0x08
	.zero		1


	//   ....[20]....
        /*0814*/ 	.word	0x000007f0
        /*0818*/ 	.word	0x000000ff
        /*081c*/ 	.word	0x000324c0
        /*0820*/ 	.short	0x0100
        /*0822*/ 	.byte	0x08
	.zero		1


	//   ....[21]....
        /*0824*/ 	.word	0x00000800
        /*0828*/ 	.word	0x000000ff
        /*082c*/ 	.word	0x000324b8
        /*0830*/ 	.short	0x0100
        /*0832*/ 	.byte	0x08
	.zero		1


	//   ....[22]....
        /*0834*/ 	.word	0x00000810
        /*0838*/ 	.word	0x000000ff
        /*083c*/ 	.word	0x000324c8
        /*0840*/ 	.short	0x0100
        /*0842*/ 	.byte	0x08
	.zero		1


	//   ....[23]....
        /*0844*/ 	.word	0x00001610
        /*0848*/ 	.word	0x000000ff
        /*084c*/ 	.word	0x00032400
        /*0850*/ 	.short	0x010a
        /*0852*/ 	.byte	0x3d
	.zero		1


	//   ....[24]....
        /*0854*/ 	.word	0x00001690
        /*0858*/ 	.word	0x000000ff
        /*085c*/ 	.word	0x00032430
        /*0860*/ 	.short	0x010a
        /*0862*/ 	.byte	0x3d
	.zero		1


	//   ....[25]....
        /*0864*/ 	.word	0x000016d0
        /*0868*/ 	.word	0x000000ff
        /*086c*/ 	.word	0x00032430
        /*0870*/ 	.short	0x010a
        /*0872*/ 	.byte	0x3d
	.zero		1


	//   ....[26]....
        /*0874*/ 	.word	0x000019d0
        /*0878*/ 	.word	0x000000ff
        /*087c*/ 	.word	0x00032410
        /*0880*/ 	.short	0x010a
        /*0882*/ 	.byte	0x3d
	.zero		1


	//   ....[27]....
        /*0884*/ 	.word	0x00001a10
        /*0888*/ 	.word	0x000000ff
        /*088c*/ 	.word	0x00032450
        /*0890*/ 	.short	0x010a
        /*0892*/ 	.byte	0x3d
	.zero		1


	//   ....[28]....
        /*0894*/ 	.word	0x00001a50
        /*0898*/ 	.word	0x000000ff
        /*089c*/ 	.word	0x00032450
        /*08a0*/ 	.short	0x010a
        /*08a2*/ 	.byte	0x3d
	.zero		1


	//   ....[29]....
        /*08a4*/ 	.word	0x00002d90
        /*08a8*/ 	.word	0x000000ff
        /*08ac*/ 	.word	0x00000000
        /*08b0*/ 	.short	0x0101
        /*08b2*/ 	.byte	0x04
	.zero		1


	//   ....[30]....
        /*08b4*/ 	.word	0x00004540
        /*08b8*/ 	.word	0x000000ff
        /*08bc*/ 	.word	0x00000000
        /*08c0*/ 	.short	0x0101
        /*08c2*/ 	.byte	0x06
	.zero		1


	//   ....[31]....
        /*08c4*/ 	.word	0x00004690
        /*08c8*/ 	.word	0x000000ff
        /*08cc*/ 	.word	0x00032430
        /*08d0*/ 	.short	0x010a
        /*08d2*/ 	.byte	0x05
	.zero		1


	//   ....[32]....
        /*08d4*/ 	.word	0x000046d0
        /*08d8*/ 	.word	0x000000ff
        /*08dc*/ 	.word	0x00032430
        /*08e0*/ 	.short	0x010a
        /*08e2*/ 	.byte	0x05
	.zero		1


	//   ....[33]....
        /*08e4*/ 	.word	0x00004a20
        /*08e8*/ 	.word	0x000000ff
        /*08ec*/ 	.word	0x00032450
        /*08f0*/ 	.short	0x010a
        /*08f2*/ 	.byte	0x05
	.zero		1


	//   ....[34]....
        /*08f4*/ 	.word	0x00004a60
        /*08f8*/ 	.word	0x000000ff
        /*08fc*/ 	.word	0x00032450
        /*0900*/ 	.short	0x010a
        /*0902*/ 	.byte	0x05
	.zero		1


	//   ....[35]....
        /*0904*/ 	.word	0x000058e0
        /*0908*/ 	.word	0x000000ff
        /*090c*/ 	.word	0x00000000
        /*0910*/ 	.short	0x0101
        /*0912*/ 	.byte	0x0b
	.zero		1


	//   ....[36]....
        /*0914*/ 	.word	0x00007910
        /*0918*/ 	.word	0x000000ff
        /*091c*/ 	.word	0x00000000
        /*0920*/ 	.short	0x0101
        /*0922*/ 	.byte	0x05
	.zero		1


	//   ....[37]....
        /*0924*/ 	.word	0x00007a40
        /*0928*/ 	.word	0x000000ff
        /*092c*/ 	.word	0x00032430
        /*0930*/ 	.short	0x010a
        /*0932*/ 	.byte	0x07
	.zero		1


	//   ....[38]....
        /*0934*/ 	.word	0x00007a80
        /*0938*/ 	.word	0x000000ff
        /*093c*/ 	.word	0x00032430
        /*0940*/ 	.short	0x010a
        /*0942*/ 	.byte	0x07
	.zero		1


	//   ....[39]....
        /*0944*/ 	.word	0x00007ca0
        /*0948*/ 	.word	0x000000ff
        /*094c*/ 	.word	0x00032450
        /*0950*/ 	.short	0x010a
        /*0952*/ 	.byte	0x07
	.zero		1


	//   ....[40]....
        /*0954*/ 	.word	0x00007ce0
        /*0958*/ 	.word	0x000000ff
        /*095c*/ 	.word	0x00032450
        /*0960*/ 	.short	0x010a
        /*0962*/ 	.byte	0x07
	.zero		1


	//   ....[41]....
        /*0964*/ 	.word	0x00008740
        /*0968*/ 	.word	0x000000ff
        /*096c*/ 	.word	0x00000000
        /*0970*/ 	.short	0x0101
        /*0972*/ 	.byte	0x0b
	.zero		1


	//   ....[42]....
        /*0974*/ 	.word	0x0000a260
        /*0978*/ 	.word	0x000000ff
        /*097c*/ 	.word	0x00000000
        /*0980*/ 	.short	0x0101
        /*0982*/ 	.byte	0x07
	.zero		1


	//   ....[43]....
        /*0984*/ 	.word	0x0000b550
        /*0988*/ 	.word	0x000000ff
        /*098c*/ 	.word	0x00000000
        /*0990*/ 	.short	0x0101
        /*0992*/ 	.byte	0x04
	.zero		1


	//   ....[44]....
        /*0994*/ 	.word	0x0000e1b0
        /*0998*/ 	.word	0x000000ff
        /*099c*/ 	.word	0x00032440
        /*09a0*/ 	.short	0x010a
        /*09a2*/ 	.byte	0x2c
	.zero		1


	//   ....[45]....
        /*09a4*/ 	.word	0x0000e6e0
        /*09a8*/ 	.word	0x000000ff
        /*09ac*/ 	.word	0x00032430
        /*09b0*/ 	.short	0x0107
        /*09b2*/ 	.byte	0x2c
	.zero		1


	//   ....[46]....
        /*09b4*/ 	.word	0x0000e750
        /*09b8*/ 	.word	0x000000ff
        /*09bc*/ 	.word	0x00032430
        /*09c0*/ 	.short	0x0101
        /*09c2*/ 	.byte	0x2c
	.zero		1


	//   ....[47]....
        /*09c4*/ 	.word	0x0000f220
        /*09c8*/ 	.word	0x000000ff
        /*09cc*/ 	.word	0x00032400
        /*09d0*/ 	.short	0x0107
        /*09d2*/ 	.byte	0x2c
	.zero		1


	//   ....[48]....
        /*09d4*/ 	.word	0x0000f270
        /*09d8*/ 	.word	0x000000ff
        /*09dc*/ 	.word	0x00032400
        /*09e0*/ 	.short	0x0101
        /*09e2*/ 	.byte	0x2c
	.zero		1


	//   ....[49]....
        /*09e4*/ 	.word	0x0000fd10
        /*09e8*/ 	.word	0x000000ff
        /*09ec*/ 	.word	0x00032410
        /*09f0*/ 	.short	0x0107
        /*09f2*/ 	.byte	0x2c
	.zero		1


	//   ....[50]....
        /*09f4*/ 	.word	0x0000fd70
        /*09f8*/ 	.word	0x000000ff
        /*09fc*/ 	.word	0x00032410
        /*0a00*/ 	.short	0x0101
        /*0a02*/ 	.byte	0x2c
	.zero		1


	//   ....[51]....
        /*0a04*/ 	.word	0x0000fd80
        /*0a08*/ 	.word	0x000000ff
        /*0a0c*/ 	.word	0x00032420
        /*0a10*/ 	.short	0x010a
        /*0a12*/ 	.byte	0x2c
	.zero		1


	//   ....[52]....
        /*0a14*/ 	.word	0x0000fdd0
        /*0a18*/ 	.word	0x000000ff
        /*0a1c*/ 	.word	0x00032460
        /*0a20*/ 	.short	0x010a
        /*0a22*/ 	.byte	0x2c
	.zero		1


	//   ....[53]....
        /*0a24*/ 	.word	0x00010510
        /*0a28*/ 	.word	0x000000ff
        /*0a2c*/ 	.word	0x00032450
        /*0a30*/ 	.short	0x0107
        /*0a32*/ 	.byte	0x2c
	.zero		1


	//   ....[54]....
        /*0a34*/ 	.word	0x00010590
        /*0a38*/ 	.word	0x000000ff
        /*0a3c*/ 	.word	0x00032450
        /*0a40*/ 	.short	0x0101
        /*0a42*/ 	.byte	0x2c
	.zero		1


	//   ....[55]....
        /*0a44*/ 	.word	0x000108e0
        /*0a48*/ 	.word	0x00000013
        /*0a4c*/ 	.word	0x00032440
        /*0a50*/ 	.short	0x010a
        /*0a52*/ 	.byte	0x3f
	.zero		1


	//   ....[56]....
        /*0a54*/ 	.word	0x00010d10
        /*0a58*/ 	.word	0x00000013
        /*0a5c*/ 	.word	0x00032430
        /*0a60*/ 	.short	0x0107
        /*0a62*/ 	.byte	0x3f
	.zero		1


	//   ....[57]....
        /*0a64*/ 	.word	0x00010dc0
        /*0a68*/ 	.word	0x00000013
        /*0a6c*/ 	.word	0x00032430
        /*0a70*/ 	.short	0x0101
        /*0a72*/ 	.byte	0x3f
	.zero		1


	//   ....[58]....
        /*0a74*/ 	.word	0x00010df0
        /*0a78*/ 	.word	0x00000013
        /*0a7c*/ 	.word	0x00032460
        /*0a80*/ 	.short	0x010a
        /*0a82*/ 	.byte	0x3f
	.zero		1


	//   ....[59]....
        /*0a84*/ 	.word	0x00011330
        /*0a88*/ 	.word	0x00000013
        /*0a8c*/ 	.word	0x00032450
        /*0a90*/ 	.short	0x0107
        /*0a92*/ 	.byte	0x3f
	.zero		1


	//   ....[60]....
        /*0a94*/ 	.word	0x000113f0
        /*0a98*/ 	.word	0x00000013
        /*0a9c*/ 	.word	0x00032450
        /*0aa0*/ 	.short	0x0101
        /*0aa2*/ 	.byte	0x3f
	.zero		1


	//   ....[61]....
        /*0aa4*/ 	.word	0x000114e0
        /*0aa8*/ 	.word	0x00000004
        /*0aac*/ 	.word	0x00032420
        /*0ab0*/ 	.short	0x010a
        /*0ab2*/ 	.byte	0x3f
	.zero		1


	//   ....[62]....
        /*0ab4*/ 	.word	0x00011640
        /*0ab8*/ 	.word	0x00000005
        /*0abc*/ 	.word	0x00032440
        /*0ac0*/ 	.short	0x010a
        /*0ac2*/ 	.byte	0x3f
	.zero		1


	//   ....[63]....
        /*0ac4*/ 	.word	0x000116e0
        /*0ac8*/ 	.word	0x00000011
        /*0acc*/ 	.word	0x00032440
        /*0ad0*/ 	.short	0x010a
        /*0ad2*/ 	.byte	0x3f
	.zero		1


	//   ....[64]....
        /*0ad4*/ 	.word	0x00011720
        /*0ad8*/ 	.word	0x00000005
        /*0adc*/ 	.word	0x00032460
        /*0ae0*/ 	.short	0x010a
        /*0ae2*/ 	.byte	0x3f
	.zero		1


	//   ....[65]....
        /*0ae4*/ 	.word	0x00011760
        /*0ae8*/ 	.word	0x00000011
        /*0aec*/ 	.word	0x00032460
        /*0af0*/ 	.short	0x010a
        /*0af2*/ 	.byte	0x3f
	.zero		1


	//   ....[66]....
        /*0af4*/ 	.word	0x000117d0
        /*0af8*/ 	.word	0x00000003
        /*0afc*/ 	.word	0x00032400
        /*0b00*/ 	.short	0x010a
        /*0b02*/ 	.byte	0x3f
	.zero		1


	//   ....[67]....
        /*0b04*/ 	.word	0x00011830
        /*0b08*/ 	.word	0x00000003
        /*0b0c*/ 	.word	0x00032430
        /*0b10*/ 	.short	0x010a
        /*0b12*/ 	.byte	0x3f
	.zero		1


	//   ....[68]....
        /*0b14*/ 	.word	0x00011890
        /*0b18*/ 	.word	0x00000003
        /*0b1c*/ 	.word	0x00032410
        /*0b20*/ 	.short	0x010a
        /*0b22*/ 	.byte	0x3f
	.zero		1


	//   ....[69]....
        /*0b24*/ 	.word	0x000118f0
        /*0b28*/ 	.word	0x00000003
        /*0b2c*/ 	.word	0x00032450
        /*0b30*/ 	.short	0x010a
        /*0b32*/ 	.byte	0x3f
	.zero		1


	//   ....[70]....
        /*0b34*/ 	.word	0x00011950
        /*0b38*/ 	.word	0x00000099
        /*0b3c*/ 	.word	0x00032430
        /*0b40*/ 	.short	0x010a
        /*0b42*/ 	.byte	0x3f
	.zero		1


	//   ....[71]....
        /*0b44*/ 	.word	0x000119b0
        /*0b48*/ 	.word	0x000000cb
        /*0b4c*/ 	.word	0x00032450
        /*0b50*/ 	.short	0x010a
        /*0b52*/ 	.byte	0x3f
	.zero		1


	//   ....[72]....
        /*0b54*/ 	.word	0x00011a10
        /*0b58*/ 	.word	0x00000099
        /*0b5c*/ 	.word	0x00032430
        /*0b60*/ 	.short	0x010a
        /*0b62*/ 	.byte	0x3f
	.zero		1


	//   ....[73]....
        /*0b64*/ 	.word	0x00011a70
        /*0b68*/ 	.word	0x000000cb
        /*0b6c*/ 	.word	0x00032450
        /*0b70*/ 	.short	0x010a
        /*0b72*/ 	.byte	0x3f
	.zero		1


	//   ....[74]....
        /*0b74*/ 	.word	0x00011b50
        /*0b78*/ 	.word	0x00000003
        /*0b7c*/ 	.word	0x00032440
        /*0b80*/ 	.short	0x010a
        /*0b82*/ 	.byte	0x3f
	.zero		1


	//   ....[75]....
        /*0b84*/ 	.word	0x00013910
        /*0b88*/ 	.word	0x00000003
        /*0b8c*/ 	.word	0x00032420
        /*0b90*/ 	.short	0x010a
        /*0b92*/ 	.byte	0x3f
	.zero		1


	//   ....[76]....
        /*0b94*/ 	.word	0x00013970
        /*0b98*/ 	.word	0x00000003
        /*0b9c*/ 	.word	0x00032460
        /*0ba0*/ 	.short	0x010a
        /*0ba2*/ 	.byte	0x3f
	.zero		1


	//   ....[77]....
        /*0ba4*/ 	.word	0x00014370
        /*0ba8*/ 	.word	0x00000013
        /*0bac*/ 	.word	0x00032440
        /*0bb0*/ 	.short	0x010a
        /*0bb2*/ 	.byte	0x3f
	.zero		1


	//   ....[78]....
        /*0bb4*/ 	.word	0x000149f0
        /*0bb8*/ 	.word	0x00000013
        /*0bbc*/ 	.word	0x00032460
        /*0bc0*/ 	.short	0x010a
        /*0bc2*/ 	.byte	0x3f
	.zero		1


	//   ....[79]....
        /*0bc4*/ 	.word	0x00015170
        /*0bc8*/ 	.word	0x00000004
        /*0bcc*/ 	.word	0x00032420
        /*0bd0*/ 	.short	0x010a
        /*0bd2*/ 	.byte	0x3f
	.zero		1


	//   ....[80]....
        /*0bd4*/ 	.word	0x00015310
        /*0bd8*/ 	.word	0x00000005
        /*0bdc*/ 	.word	0x00032440
        /*0be0*/ 	.short	0x010a
        /*0be2*/ 	.byte	0x3f
	.zero		1


	//   ....[81]....
        /*0be4*/ 	.word	0x00015360
        /*0be8*/ 	.word	0x00000011
        /*0bec*/ 	.word	0x00032440
        /*0bf0*/ 	.short	0x010a
        /*0bf2*/ 	.byte	0x3f
	.zero		1


	//   ....[82]....
        /*0bf4*/ 	.word	0x000153b0
        /*0bf8*/ 	.word	0x00000005
        /*0bfc*/ 	.word	0x00032460
        /*0c00*/ 	.short	0x010a
        /*0c02*/ 	.byte	0x3f
	.zero		1


	//----- nvinfo : EIATTR_NUM_MBARRIERS
	.align		4
.L_525:
        /*0c04*/ 	.byte	0x03, 0x38
        /*0c06*/ 	.short	0x0017


	//----- nvinfo : EIATTR_EXIT_INSTR_OFFSETS
	.align		4
        /*0c08*/ 	.byte	0x04, 0x1c
        /*0c0a*/ 	.short	(.L_527 - .L_526)


	//   ....[0]....
.L_526:
        /*0c0c*/ 	.word	0x000117b0


	//----- nvinfo : EIATTR_MAX_THREADS
	.align		4
.L_527:
        /*0c10*/ 	.byte	0x04, 0x05
        /*0c12*/ 	.short	(.L_529 - .L_528)
.L_528:
        /*0c14*/ 	.word	0x00000180
        /*0c18*/ 	.word	0x00000001
        /*0c1c*/ 	.word	0x00000001


	//----- nvinfo : EIATTR_CRS_STACK_SIZE
	.align		4
.L_529:
        /*0c20*/ 	.byte	0x04, 0x1e
        /*0c22*/ 	.short	(.L_531 - .L_530)
.L_530:
        /*0c24*/ 	.word	0x00000000


	//----- nvinfo : EIATTR_CBANK_PARAM_SIZE
	.align		4
.L_531:
        /*0c28*/ 	.byte	0x03, 0x19
        /*0c2a*/ 	.short	0x0b70


	//----- nvinfo : EIATTR_PARAM_CBANK
	.align		4
        /*0c2c*/ 	.byte	0x04, 0x0a
        /*0c2e*/ 	.short	(.L_533 - .L_532)
	.align		4
.L_532:
        /*0c30*/ 	.word	index@(.nv.constant0._ZN7cutlass13device_kernelIN5flash11enable_sm90INS1_16FlashAttnFwdSm90INS1_25CollectiveMainloopFwdSm90ILi2EN4cute5tupleIJNS5_1CILi1EEES8_S8_EEENS6_IJNS7_ILi128EEENS7_ILi96EEENS7_ILi64EEEEEELi256ENS_10bfloat16_tEfNS_4arch4Sm90ELb1ELb0ELb1ELb0ELb1ELb0ELb1ELb1ELb0ELb1ELb1ELb0EEENS1_21CollectiveEpilogueFwdINS6_IJSA_NS7_ILi256EEESB_EEES9_SE_SG_Li256ELb0ELb1ELb1ELb0EEENS1_19SingleTileSchedulerILb0ELb1ELb1ELi128EEEEEEEEEvNT_6ParamsE)
        /*0c34*/ 	.short	0x0210
        /*0c36*/ 	.short	0x0b70


	//----- nvinfo : EIATTR_SW_WAR
	.align		4
.L_533:
        /*0c38*/ 	.byte	0x04, 0x36
        /*0c3a*/ 	.short	(.L_535 - .L_534)
.L_534:
        /*0c3c*/ 	.word	0x00000008
.L_535:


//--------------------- .nv.info._ZN7cutlass13device_kernelIN5flash11enable_sm90INS1_16FlashAttnFwdSm90INS1_25CollectiveMainloopFwdSm90ILi2EN4cute5tupleIJNS5_1CILi1EEES8_S8_EEENS6_IJNS7_ILi128EEENS7_ILi96EEENS7_ILi64EEEEEELi256ENS_10bfloat16_tEfNS_4arch4Sm90ELb1ELb0ELb1ELb1ELb1ELb0ELb0ELb1ELb0ELb1ELb1ELb0EEENS1_21CollectiveEpilogueFwdINS6_IJSA_NS7_ILi256EEESB_EEES9_SE_SG_Li256ELb1ELb1ELb1ELb0EEENS1_36VarlenDynamicPersistentTileSchedulerILi128ELi96ELi256ELi128ELb1ELb1ELb1ELb1ELb1ELb1EEEEEEEEEvNT_6ParamsE --------------------------
	.section	.nv.info._ZN7cutlass13device_kernelIN5flash11enable_sm90INS1_16FlashAttnFwdSm90INS1_25CollectiveMainloopFwdSm90ILi2EN4cute5tupleIJNS5_1CILi1EEES8_S8_EEENS6_IJNS7_ILi128EEENS7_ILi96EEENS7_ILi64EEEEEELi256ENS_10bfloat16_tEfNS_4arch4Sm90ELb1ELb0ELb1ELb1ELb1ELb0ELb0ELb1ELb0ELb1ELb1ELb0EEENS1_21CollectiveEpilogueFwdINS6_IJSA_NS7_ILi256EEESB_EEES9_SE_SG_Li256ELb1ELb1ELb1ELb0EEENS1_36VarlenDynamicPersistentTileSchedulerILi128ELi96ELi256ELi128ELb1ELb1ELb1ELb1ELb1ELb1EEEEEEEEEvNT_6ParamsE,"",@"SHT_CUDA_INFO"
	.sectionflags	@""
	.align	4


	//----- nvinfo : EIATTR_CUDA_API_VERSION
	.align		4
        /*0000*/ 	.byte	0x04, 0x37
        /*0002*/ 	.short	(.L_537 - .L_536)
.L_536:
        /*0004*/ 	.word	0x00000082


	//----- nvinfo : EIATTR_KPARAM_INFO
	.align		4
.L_537:
        /*0008*/ 	.byte	0x04, 0x17
        /*000a*/ 	.short	(.L_539 - .L_538)
.L_538:
        /*000c*/ 	.word	0x00000000
        /*0010*/ 	.short	0x0000
        /*0012*/ 	.short	0x0070
        /*0014*/ 	.byte	0x00, 0xf0, 0x01, 0x2a


	//----- nvinfo : EIATTR_SPARSE_MMA_MASK
	.align		4
.L_539:
        /*0018*/ 	.byte	0x03, 0x50
        /*001a*/ 	.short	0x0000


	//----- nvinfo : EIATTR_MAXREG_COUNT
	.align		4
        /*001c*/ 	.byte	0x03, 0x1b
        /*001e*/ 	.short	0x00a8


	//----- nvinfo : EIATTR_NUM_BARRIERS
	.align		4
        /*0020*/ 	.byte	0x02, 0x4c
        /*0022*/ 	.byte	0x10
	.zero		1


	//----- nvinfo : EIATTR_EXTERNS
	.align		4
        /*0024*/ 	.byte	0x04, 0x0f
        /*0026*/ 	.short	(.L_541 - .L_540)


	//   ....[0]....
	.align		4
.L_540:
        /*0028*/ 	.word	index@(__assertfail)


	//----- nvinfo : EIATTR_ANNOTATIONS
	.align		4
.L_541:
        /*002c*/ 	.byte	0x04, 0x55
        /*002e*/ 	.short	(.L_543 - .L_542)


	//   ....[0]....
.L_542:
        /* <DEDUP_REMOVED lines=15> */


	//----- nvinfo : EIATTR_MERCURY_ISA_VERSION
	.align		4
.L_543:
        /*0110*/ 	.byte	0x03, 0x5f
        /*0112*/ 	.short	0x0101


	//----- nvinfo : EIATTR_UNUSED_LOAD_BYTE_OFFSET
	.align		4
        /*0114*/ 	.byte	0x04, 0x44
        /*0116*/ 	.short	(.L_545 - .L_544)


	//   ....[0]....
.L_544:
        /*0118*/ 	.word	0x00000960
        /*011c*/ 	.word	0x0000fff0


	//   ....[1]....
        /*0120*/ 	.word	0x00009d80
        /*0124*/ 	.word	0x0000fff0


	//----- nvinfo : EIATTR_INT_WARP_WIDE_INSTR_OFFSETS
	.align		4
.L_545:
        /*0128*/ 	.byte	0x04, 0x31
        /*012a*/ 	.short	(.L_547 - .L_546)


	//   ....[0]....
.L_546:
        /*012c*/ 	.word	0x000000c0


	//   ....[1]....
        /*0130*/ 	.word	0x000000d0


	//   ....[2]....
        /*0134*/ 	.word	0x00000170


	//   ....[3]....
        /*0138*/ 	.word	0x0000fed0


	//   ....[4]....
        /*013c*/ 	.word	0x0000ff60


	//   ....[5]....
        /*0140*/ 	.word	0x00013230


	//   ....[6]....
        /*0144*/ 	.word	0x000132c0


	//----- nvinfo : EIATTR_COOP_GROUP_MASK_REGIDS
	.align		4
.L_547:
        /*0148*/ 	.byte	0x04, 0x29
        /*014a*/ 	.short	(.L_549 - .L_548)


	//   ....[0]....
.L_548:
        /*014c*/ 	.word	0xffffffff


	//   ....[1]....
        /*0150*/ 	.word	0xffffffff


	//   ....[2]....
        /*0154*/ 	.word	0xffffffff


	//   ....[3]....
        /*0158*/ 	.word	0xffffffff


	//   ....[4]....
        /*015c*/ 	.word	0xffffffff


	//   ....[5]....
        /*0160*/ 	.word	0xffffffff


	//   ....[6]....
        /*0164*/ 	.word	0xffffffff


	//   ....[7]....
        /*0168*/ 	.word	0xffffffff


	//   ....[8]....
        /*016c*/ 	.word	0xffffffff


	//   ....[9]....
        /*0170*/ 	.word	0xffffffff


	//   ....[10]....
        /*0174*/ 	.word	0xffffffff


	//   ....[11]....
        /*0178*/ 	.word	0xffffffff


	//   ....[12]....
        /*017c*/ 	.word	0xffffffff


	//   ....[13]....
        /*0180*/ 	.word	0xffffffff


	//   ....[14]....
        /*0184*/ 	.word	0xffffffff


	//   ....[15]....
        /*0188*/ 	.word	0xffffffff


	//   ....[16]....
        /*018c*/ 	.word	0xffffffff


	//   ....[17]....
        /*0190*/ 	.word	0xffffffff


	//   ....[18]....
        /*0194*/ 	.word	0xffffffff


	//   ....[19]....
        /*0198*/ 	.word	0xffffffff


	//   ....[20]....
        /*019c*/ 	.word	0xffffffff


	//   ....[21]....
        /*01a0*/ 	.word	0xffffffff


	//   ....[22]....
        /*01a4*/ 	.word	0xffffffff


	//   ....[23]....
        /*01a8*/ 	.word	0xffffffff


	//   ....[24]....
        /*01ac*/ 	.word	0xffffffff


	//   ....[25]....
        /*01b0*/ 	.word	0xffffffff


	//   ....[26]....
        /*01b4*/ 	.word	0xffffffff


	//   ....[27]....
        /*01b8*/ 	.word	0xffffffff


	//   ....[28]....
        /*01bc*/ 	.word	0xffffffff


	//   ....[29]....
        /*01c0*/ 	.word	0xffffffff


	//   ....[30]....
        /*01c4*/ 	.word	0xffffffff


	//   ....[31]....
        /*01c8*/ 	.word	0xffffffff


	//   ....[32]....
        /*01cc*/ 	.word	0xffffffff


	//   ....[33]....
        /*01d0*/ 	.word	0xffffffff


	//   ....[34]....
        /*01d4*/ 	.word	0xffffffff


	//   ....[35]....
        /*01d8*/ 	.word	0xffffffff


	//   ....[36]....
        /*01dc*/ 	.word	0xffffffff


	//   ....[37]....
        /*01e0*/ 	.word	0xffffffff


	//   ....[38]....
        /*01e4*/ 	.word	0xffffffff


	//   ....[39]....
        /*01e8*/ 	.word	0xffffffff


	//   ....[40]....
        /*01ec*/ 	.word	0xffffffff


	//   ....[41]....
        /*01f0*/ 	.word	0xffffffff


	//   ....[42]....
        /*01f4*/ 	.word	0xffffffff


	//   ....[43]....
        /*01f8*/ 	.word	0xffffffff


	//   ....[44]....
        /*01fc*/ 	.word	0xffffffff


	//   ....[45]....
        /*0200*/ 	.word	0xffffffff


	//   ....[46]....
        /*0204*/ 	.word	0xffffffff


	//   ....[47]....
        /*0208*/ 	.word	0xffffffff


	//   ....[48]....
        /*020c*/ 	.word	0xffffffff


	//   ....[49]....
        /*0210*/ 	.word	0xffffffff


	//   ....[50]....
        /*0214*/ 	.word	0xffffffff


	//   ....[51]....
        /*0218*/ 	.word	0xffffffff


	//   ....[52]....
        /*021c*/ 	.word	0xffffffff


	//   ....[53]....
        /*0220*/ 	.word	0xffffffff


	//   ....[54]....
        /*0224*/ 	.word	0xffffffff


	//   ....[55]....
        /*0228*/ 	.word	0xffffffff


	//   ....[56]....
        /*022c*/ 	.word	0xffffffff


	//   ....[57]....
        /*0230*/ 	.word	0xffffffff


	//   ....[58]....
        /*0234*/ 	.word	0xffffffff


	//   ....[59]....
        /*0238*/ 	.word	0xffffffff


	//   ....[60]....
        /*023c*/ 	.word	0xffffffff


	//   ....[61]....
        /*0240*/ 	.word	0xffffffff


	//   ....[62]....
        /*0244*/ 	.word	0xffffffff


	//   ....[63]....
        /*0248*/ 	.word	0xffffffff


	//   ....[64]....
        /*024c*/ 	.word	0xffffffff


	//   ....[65]....
        /*0250*/ 	.word	0xffffffff


	//   ....[66]....
        /*0254*/ 	.word	0xffffffff


	//   ....[67]....
        /*0258*/ 	.word	0xffffffff


	//   ....[68]....
        /*025c*/ 	.word	0xffffffff


	//   ....[69]....
        /*0260*/ 	.word	0xffffffff


	//   ....[70]....
        /*0264*/ 	.word	0xffffffff


	//   ....[71]....
        /*0268*/ 	.word	0xffffffff


	//   ....[72]....
        /*026c*/ 	.word	0xffffffff


	//   ....[73]....
        /*0270*/ 	.word	0xffffffff


	//   ....[74]....
        /*0274*/ 	.word	0xffffffff


	//   ....[75]....
        /*0278*/ 	.word	0xffffffff


	//   ....[76]....
        /*027c*/ 	.word	0xffffffff


	//   ....[77]....
        /*0280*/ 	.word	0xffffffff


	//   ....[78]....
        /*0284*/ 	.word	0xffffffff


	//   ....[79]....
        /*0288*/ 	.word	0xffffffff


	//   ....[80]....
        /*028c*/ 	.word	0xffffffff


	//   ....[81]....
        /*0290*/ 	.word	0xffffffff


	//   ....[82]....
        /*0294*/ 	.word	0xffffffff


	//   ....[83]....
        /*0298*/ 	.word	0xffffffff


	//   ....[84]....
        /*029c*/ 	.word	0xffffffff


	//   ....[85]....
        /*02a0*/ 	.word	0xffffffff


	//   ....[86]....
        /*02a4*/ 	.word	0xffffffff


	//   ....[87]....
        /*02a8*/ 	.word	0xffffffff


	//   ....[88]....
        /*02ac*/ 	.word	0xffffffff


	//   ....[89]....
        /*02b0*/ 	.word	0xffffffff


	//   ....[90]....
        /*02b4*/ 	.word	0xffffffff


	//   ....[91]....
        /*02b8*/ 	.word	0xffffffff


	//   ....[92]....
        /*02bc*/ 	.word	0xffffffff


	//   ....[93]....
        /*02c0*/ 	.word	0xffffffff


	//   ....[94]....
        /*02c4*/ 	.word	0xffffffff


	//   ....[95]....
        /*02c8*/ 	.word	0xffffffff


	//   ....[96]....
        /*02cc*/ 	.word	0xffffffff


	//   ....[97]....
        /*02d0*/ 	.word	0xffffffff


	//   ....[98]....
        /*02d4*/ 	.word	0xffffffff


	//   ....[99]....
        /*02d8*/ 	.word	0xffffffff


	//   ....[100]....
        /*02dc*/ 	.word	0xffffffff


	//   ....[101]....
        /*02e0*/ 	.word	0xffffffff


	//   ....[102]....
        /*02e4*/ 	.word	0xffffffff


	//   ....[103]....
        /*02e8*/ 	.word	0xffffffff


	//   ....[104]....
        /*02ec*/ 	.word	0xffffffff


	//   ....[105]....
        /*02f0*/ 	.word	0xffffffff


	//   ....[106]....
        /*02f4*/ 	.word	0xffffffff


	//   ....[107]....
        /*02f8*/ 	.word	0xffffffff


	//   ....[108]....
        /*02fc*/ 	.word	0xffffffff


	//   ....[109]....
        /*0300*/ 	.word	0xffffffff


	//   ....[110]....
        /*0304*/ 	.word	0xffffffff


	//   ....[111]....
        /*0308*/ 	.word	0xffffffff


	//   ....[112]....
        /*030c*/ 	.word	0xffffffff


	//   ....[113]....
        /*0310*/ 	.word	0xffffffff


	//   ....[114]....
        /*0314*/ 	.word	0xffffffff


	//   ....[115]....
        /*0318*/ 	.word	0xffffffff


	//   ....[116]....
        /*031c*/ 	.word	0xffffffff


	//   ....[117]....
        /*0320*/ 	.word	0xffffffff


	//   ....[118]....
        /*0324*/ 	.word	0xffffffff


	//   ....[119]....
        /*0328*/ 	.word	0xffffffff


	//   ....[120]....
        /*032c*/ 	.word	0xffffffff


	//   ....[121]....
        /*0330*/ 	.word	0xffffffff


	//   ....[122]....
        /*0334*/ 	.word	0xffffffff


	//   ....[123]....
        /*0338*/ 	.word	0xffffffff


	//   ....[124]....
        /*033c*/ 	.word	0xffffffff


	//   ....[125]....
        /*0340*/ 	.word	0xffffffff


	//   ....[126]....
        /*0344*/ 	.word	0xffffffff


	//   ....[127]....
        /*0348*/ 	.word	0xffffffff


	//   ....[128]....
        /*034c*/ 	.word	0xffffffff


	//   ....[129]....
        /*0350*/ 	.word	0xffffffff


	//   ....[130]....
        /*0354*/ 	.word	0xffffffff


	//   ....[131]....
        /*0358*/ 	.word	0xffffffff


	//   ....[132]....
        /*035c*/ 	.word	0xffffffff


	//   ....[133]....
        /*0360*/ 	.word	0xffffffff


	//   ....[134]....
        /*0364*/ 	.word	0xffffffff


	//   ....[135]....
        /*0368*/ 	.word	0xffffffff


	//   ....[136]....
        /*036c*/ 	.word	0xffffffff


	//   ....[137]....
        /*0370*/ 	.word	0xffffffff


	//   ....[138]....
        /*0374*/ 	.word	0xffffffff


	//   ....[139]....
        /*0378*/ 	.word	0xffffffff


	//   ....[140]....
        /*037c*/ 	.word	0xffffffff


	//   ....[141]....
        /*0380*/ 	.word	0xffffffff


	//   ....[142]....
        /*0384*/ 	.word	0xffffffff


	//   ....[143]....
        /*0388*/ 	.word	0xffffffff


	//   ....[144]....
        /*038c*/ 	.word	0xffffffff


	//   ....[145]....
        /*0390*/ 	.word	0xffffffff


	//   ....[146]....
        /*0394*/ 	.word	0xffffffff


	//   ....[147]....
        /*0398*/ 	.word	0xffffffff


	//   ....[148]....
        /*039c*/ 	.word	0xffffffff


	//   ....[149]....
        /*03a0*/ 	.word	0xffffffff


	//   ....[150]....
        /*03a4*/ 	.word	0xffffffff


	//   ....[151]....
        /*03a8*/ 	.word	0x0500000f


	//   ....[152]....
        /*03ac*/ 	.word	0x0500000f


	//   ....[153]....
        /*03b0*/ 	.word	0x0500000f


	//   ....[154]....
        /*03b4*/ 	.word	0x0500000f


	//   ....[155]....
        /*03b8*/ 	.word	0x0500000f


	//   ....[156]....
        /*03bc*/ 	.word	0x0500000f


	//   ....[157]....
        /*03c0*/ 	.word	0x0500000f


	//   ....[158]....
        /*03c4*/ 	.word	0x0500000f


	//   ....[159]....
        /*03c8*/ 	.word	0x0500000f


	//   ....[160]....
        /*03cc*/ 	.word	0x0500000f


	//   ....[161]....
        /*03d0*/ 	.word	0x0500000f


	//   ....[162]....
        /*03d4*/ 	.word	0x0500000f


	//   ....[163]....
        /*03d8*/ 	.word	0x0500000f


	//   ....[164]....
        /*03dc*/ 	.word	0x0500000f


	//   ....[165]....
        /*03e0*/ 	.word	0x0500000f


	//   ....[166]....
        /*03e4*/ 	.word	0x0500000f


	//   ....[167]....
        /*03e8*/ 	.word	0x0500000f


	//   ....[168]....
        /*03ec*/ 	.word	0x0500000f


	//   ....[169]....
        /*03f0*/ 	.word	0x0500000f


	//   ....[170]....
        /*03f4*/ 	.word	0x0500000f


	//   ....[171]....
        /*03f8*/ 	.word	0x0500000f


	//   ....[172]....
        /*03fc*/ 	.word	0x0500000f


	//   ....[173]....
        /*0400*/ 	.word	0x0500000f


	//   ....[174]....
        /*0404*/ 	.word	0x0500000f


	//   ....[175]....
        /*0408*/ 	.word	0x0500000f


	//   ....[176]....
        /*040c*/ 	.word	0x0500000f


	//   ....[177]....
        /*0410*/ 	.word	0x0500000f


	//   ....[178]....
        /*0414*/ 	.word	0x0500000f


	//   ....[179]....
        /*0418*/ 	.word	0x0500000f


	//   ....[180]....
        /*041c*/ 	.word	0x0500000f


	//   ....[181]....
        /*0420*/ 	.word	0x0500000f


	//   ....[182]....
        /*0424*/ 	.word	0x0500000f


	//   ....[183]....
        /*0428*/ 	.word	0x0500000f


	//   ....[184]....
        /*042c*/ 	.word	0x0500000f


	//   ....[185]....
        /*0430*/ 	.word	0x0500000f


	//   ....[186]....
        /*0434*/ 	.word	0x0500000f


	//   ....[187]....
        /*0438*/ 	.word	0x0500000f


	//   ....[188]....
        /*043c*/ 	.word	0x0500000f


	//   ....[189]....
        /*0440*/ 	.word	0x0500000f


	//   ....[190]....
        /*0444*/ 	.word	0x0500000f


	//   ....[191]....
        /*0448*/ 	.word	0x0500000f


	//   ....[192]....
        /*044c*/ 	.word	0x0500000f


	//   ....[193]....
        /*0450*/ 	.word	0x0500000f


	//   ....[194]....
        /*0454*/ 	.word	0x0500000f


	//   ....[195]....
        /*0458*/ 	.word	0x0500000f


	//   ....[196]....
        /*045c*/ 	.word	0x0500000f


	//   ....[197]....
        /*0460*/ 	.word	0x0500000f


	//   ....[198]....
        /*0464*/ 	.word	0x0500000f


	//   ....[199]....
        /*0468*/ 	.word	0x0500000f


	//   ....[200]....
        /*046c*/ 	.word	0x0500000f


	//   ....[201]....
        /*0470*/ 	.word	0x0500000f


	//   ....[202]....
        /*0474*/ 	.word	0x0500000f


	//   ....[203]....
        /*0478*/ 	.word	0x0500000f


	//   ....[204]....
        /*047c*/ 	.word	0x0500000f


	//   ....[205]....
        /*0480*/ 	.word	0x0500000f


	//   ....[206]....
        /*0484*/ 	.word	0x0500000f


	//   ....[207]....
        /*0488*/ 	.word	0x0500000f


	//   ....[208]....
        /*048c*/ 	.word	0x0500000f


	//   ....[209]....
        /*0490*/ 	.word	0x0500000f


	//   ....[210]....
        /*0494*/ 	.word	0x0500000f


	//   ....[211]....
        /*0498*/ 	.word	0x0500000f


	//   ....[212]....
        /*049c*/ 	.word	0x0500000f


	//   ....[213]....
        /*04a0*/ 	.word	0x0500000f


	//   ....[214]....
        /*04a4*/ 	.word	0x0500000f


	//   ....[215]....
        /*04a8*/ 	.word	0x0500000f


	//   ....[216]....
        /*04ac*/ 	.word	0x0500000f


	//   ....[217]....
        /*04b0*/ 	.word	0x0500000f


	//   ....[218]....
        /*04b4*/ 	.word	0x0500000f


	//   ....[219]....
        /*04b8*/ 	.word	0x0500000f


	//   ....[220]....
        /*04bc*/ 	.word	0x0500000f


	//   ....[221]....
        /*04c0*/ 	.word	0x0500000f


	//   ....[222]....
        /*04c4*/ 	.word	0x0500000f


	//   ....[223]....
        /*04c8*/ 	.word	0x0500000f


	//   ....[224]....
        /*04cc*/ 	.word	0x0500000f


	//   ....[225]....
        /*04d0*/ 	.word	0x0500000f


	//   ....[226]....
        /*04d4*/ 	.word	0x0500000f


	//   ....[227]....
        /*04d8*/ 	.word	0x0500000f


	//   ....[228]....
        /*04dc*/ 	.word	0x0500000f


	//   ....[229]....
        /*04e0*/ 	.word	0x0500000f


	//   ....[230]....
        /*04e4*/ 	.word	0x0500000f


	//   ....[231]....
        /*04e8*/ 	.word	0x0500000f


	//   ....[232]....
        /*04ec*/ 	.word	0x0500000f


	//   ....[233]....
        /*04f0*/ 	.word	0x0500000f


	//   ....[234]....
        /*04f4*/ 	.word	0x0500000f


	//----- nvinfo : EIATTR_COOP_GROUP_INSTR_OFFSETS
	.align		4
.L_549:
        /*04f8*/ 	.byte	0x04, 0x28
        /*04fa*/ 	.short	(.L_551 - .L_550)


	//   ....[0]....
.L_550:
        /*04fc*/ 	.word	0x00000080


	//   ....[1]....
        /*0500*/ 	.word	0x00000090


	//   ....[2]....
        /*0504*/ 	.word	0x000002d0


	//   ....[3]....
        /*0508*/ 	.word	0x00000430


	//   ....[4]....
        /*050c*/ 	.word	0x00000550


	//   ....[5]....
        /*0510*/ 	.word	0x000006b0


	//   ....[6]....
        /*0514*/ 	.word	0x00001e70


	//   ....[7]....
        /*0518*/ 	.word	0x00002720


	//   ....[8]....
        /*051c*/ 	.word	0x000027a0


	//   ....[9]....
        /*0520*/ 	.word	0x00002f00


	//   ....[10]....
        /*0524*/ 	.word	0x00002fb0


	//   ....[11]....
        /*0528*/ 	.word	0x000036e0


	//   ....[12]....
        /*052c*/ 	.word	0x00003730


	//   ....[13]....
        /*0530*/ 	.word	0x00004940


	//   ....[14]....
        /*0534*/ 	.word	0x00004980


	//   ....[15]....
        /*0538*/ 	.word	0x00005360


	//   ....[16]....
        /*053c*/ 	.word	0x00005430


	//   ....[17]....
        /*0540*/ 	.word	0x00005eb0


	//   ....[18]....
        /*0544*/ 	.word	0x00005f80


	//   ....[19]....
        /*0548*/ 	.word	0x00007810


	//   ....[20]....
        /*054c*/ 	.word	0x00007870


	//   ....[21]....
        /*0550*/ 	.word	0x00008290


	//   ....[22]....
        /*0554*/ 	.word	0x000082f0


	//   ....[23]....
        /*0558*/ 	.word	0x00009300


	//   ....[24]....
        /*055c*/ 	.word	0x00009370


	//   ....[25]....
        /*0560*/ 	.word	0x000093e0


	//   ....[26]....
        /*0564*/ 	.word	0x00009400


	//   ....[27]....
        /*0568*/ 	.word	0x0000aec0


	//   ....[28]....
        /*056c*/ 	.word	0x0000aee0


	//   ....[29]....
        /*0570*/ 	.word	0x0000aef0


	//   ....[30]....
        /*0574*/ 	.word	0x0000af00


	//   ....[31]....
        /*0578*/ 	.word	0x0000b9b0


	//   ....[32]....
        /*057c*/ 	.word	0x0000b9d0


	//   ....[33]....
        /*0580*/ 	.word	0x0000bb80


	//   ....[34]....
        /*0584*/ 	.word	0x0000bba0


	//   ....[35]....
        /*0588*/ 	.word	0x0000bce0


	//   ....[36]....
        /*058c*/ 	.word	0x0000bd00


	//   ....[37]....
        /*0590*/ 	.word	0x0000be50


	//   ....[38]....
        /*0594*/ 	.word	0x0000be70


	//   ....[39]....
        /*0598*/ 	.word	0x0000c3d0


	//   ....[40]....
        /*059c*/ 	.word	0x0000c3e0


	//   ....[41]....
        /*05a0*/ 	.word	0x0000cca0


	//   ....[42]....
        /*05a4*/ 	.word	0x0000ccb0


	//   ....[43]....
        /*05a8*/ 	.word	0x0000df00


	//   ....[44]....
        /*05ac*/ 	.word	0x0000df30


	//   ....[45]....
        /*05b0*/ 	.word	0x0000e0a0


	//   ....[46]....
        /*05b4*/ 	.word	0x0000e0c0


	//   ....[47]....
        /*05b8*/ 	.word	0x0000e200


	//   ....[48]....
        /*05bc*/ 	.word	0x0000e220


	//   ....[49]....
        /*05c0*/ 	.word	0x0000e370


	//   ....[50]....
        /*05c4*/ 	.word	0x0000e390


	//   ....[51]....
        /*05c8*/ 	.word	0x0000e570


	//   ....[52]....
        /*05cc*/ 	.word	0x0000e760


	//   ....[53]....
        /*05d0*/ 	.word	0x0000e790


	//   ....[54]....
        /*05d4*/ 	.word	0x0000e7c0


	//   ....[55]....
        /*05d8*/ 	.word	0x0000e7f0


	//   ....[56]....
        /*05dc*/ 	.word	0x0000e820


	//   ....[57]....
        /*05e0*/ 	.word	0x0000e850


	//   ....[58]....
        /*05e4*/ 	.word	0x0000e9c0


	//   ....[59]....
        /*05e8*/ 	.word	0x0000e9f0


	//   ....[60]....
        /*05ec*/ 	.word	0x0000ea20


	//   ....[61]....
        /*05f0*/ 	.word	0x0000ea50


	//   ....[62]....
        /*05f4*/ 	.word	0x0000ea80


	//   ....[63]....
        /*05f8*/ 	.word	0x0000eab0


	//   ....[64]....
        /*05fc*/ 	.word	0x0000eb40


	//   ....[65]....
        /*0600*/ 	.word	0x0000eb70


	//   ....[66]....
        /*0604*/ 	.word	0x0000eb80


	//   ....[67]....
        /*0608*/ 	.word	0x0000ebc0


	//   ....[68]....
        /*060c*/ 	.word	0x00010a80


	//   ....[69]....
        /*0610*/ 	.word	0x00010aa0


	//   ....[70]....
        /*0614*/ 	.word	0x00010b30


	//   ....[71]....
        /*0618*/ 	.word	0x00010b50


	//   ....[72]....
        /*061c*/ 	.word	0x00010bd0


	//   ....[73]....
        /*0620*/ 	.word	0x00010bf0


	//   ....[74]....
        /*0624*/ 	.word	0x00010c70


	//   ....[75]....
        /*0628*/ 	.word	0x00010c90


	//   ....[76]....
        /*062c*/ 	.word	0x00010d10


	//   ....[77]....
        /*0630*/ 	.word	0x00010d30


	//   ....[78]....
        /*0634*/ 	.word	0x00010d40


	//   ....[79]....
        /*0638*/ 	.word	0x00010d50


	//   ....[80]....
        /*063c*/ 	.word	0x00011550


	//   ....[81]....
        /*0640*/ 	.word	0x00011580


	//   ....[82]....
        /*0644*/ 	.word	0x000115b0


	//   ....[83]....
        /*0648*/ 	.word	0x00011640


	//   ....[84]....
        /*064c*/ 	.word	0x00011650


	//   ....[85]....
        /*0650*/ 	.word	0x000116e0


	//   ....[86]....
        /*0654*/ 	.word	0x000116f0


	//   ....[87]....
        /*0658*/ 	.word	0x00011780


	//   ....[88]....
        /*065c*/ 	.word	0x00011790


	//   ....[89]....
        /*0660*/ 	.word	0x00011820


	//   ....[90]....
        /*0664*/ 	.word	0x00011830


	//   ....[91]....
        /*0668*/ 	.word	0x000118c0


	//   ....[92]....
        /*066c*/ 	.word	0x000118d0


	//   ....[93]....
        /*0670*/ 	.word	0x00011950


	//   ....[94]....
        /*0674*/ 	.word	0x00011960


	//   ....[95]....
        /*0678*/ 	.word	0x00011970


	//   ....[96]....
        /*067c*/ 	.word	0x00011dd0


	//   ....[97]....
        /*0680*/ 	.word	0x00011e00


	//   ....[98]....
        /*0684*/ 	.word	0x00011e50


	//   ....[99]....
        /*0688*/ 	.word	0x00011f00


	//   ....[100]....
        /*068c*/ 	.word	0x00011f20


	//   ....[101]....
        /*0690*/ 	.word	0x00011fd0


	//   ....[102]....
        /*0694*/ 	.word	0x00011fe0


	//   ....[103]....
        /*0698*/ 	.word	0x00012010


	//   ....[104]....
        /*069c*/ 	.word	0x000120a0


	//   ....[105]....
        /*06a0*/ 	.word	0x00012140


	//   ....[106]....
        /*06a4*/ 	.word	0x00012160


	//   ....[107]....
        /*06a8*/ 	.word	0x00012170


	//   ....[108]....
        /*06ac*/ 	.word	0x00012890


	//   ....[109]....
        /*06b0*/ 	.word	0x000128b0


	//   ....[110]....
        /*06b4*/ 	.word	0x000128c0


	//   ....[111]....
        /*06b8*/ 	.word	0x00012900


	//   ....[112]....
        /*06bc*/ 	.word	0x00012910


	//   ....[113]....
        /*06c0*/ 	.word	0x00012950


	//   ....[114]....
        /*06c4*/ 	.word	0x00012960


	//   ....[115]....
        /*06c8*/ 	.word	0x000129a0


	//   ....[116]....
        /*06cc*/ 	.word	0x000129b0


	//   ....[117]....
        /*06d0*/ 	.word	0x000129f0


	//   ....[118]....
        /*06d4*/ 	.word	0x00012a00


	//   ....[119]....
        /*06d8*/ 	.word	0x00012a10


	//   ....[120]....
        /*06dc*/ 	.word	0x00012d60


	//   ....[121]....
        /*06e0*/ 	.word	0x00012d80


	//   ....[122]....
        /*06e4*/ 	.word	0x00012d90


	//   ....[123]....
        /*06e8*/ 	.word	0x00012da0


	//   ....[124]....
        /*06ec*/ 	.word	0x00012db0


	//   ....[125]....
        /*06f0*/ 	.word	0x00012dd0


	//   ....[126]....
        /*06f4*/ 	.word	0x00012e40


	//   ....[127]....
        /*06f8*/ 	.word	0x00012e70


	//   ....[128]....
        /*06fc*/ 	.word	0x00012e80


	//   ....[129]....
        /*0700*/ 	.word	0x00012ef0


	//   ....[130]....
        /*0704*/ 	.word	0x00012f00


	//   ....[131]....
        /*0708*/ 	.word	0x00013000


	//   ....[132]....
        /*070c*/ 	.word	0x000134f0


	//   ....[133]....
        /*0710*/ 	.word	0x00013520


	//   ....[134]....
        /*0714*/ 	.word	0x00013580


	//   ....[135]....
        /*0718*/ 	.word	0x000135b0


	//   ....[136]....
        /*071c*/ 	.word	0x000135e0


	//   ....[137]....
        /*0720*/ 	.word	0x00013610


	//   ....[138]....
        /*0724*/ 	.word	0x00013640


	//   ....[139]....
        /*0728*/ 	.word	0x00013670


	//   ....[140]....
        /*072c*/ 	.word	0x00013810


	//   ....[141]....
        /*0730*/ 	.word	0x00013840


	//   ....[142]....
        /*0734*/ 	.word	0x00013870


	//   ....[143]....
        /*0738*/ 	.word	0x000138a0


	//   ....[144]....
        /*073c*/ 	.word	0x000138d0


	//   ....[145]....
        /*0740*/ 	.word	0x00013900


	//   ....[146]....
        /*0744*/ 	.word	0x000139c0


	//   ....[147]....
        /*0748*/ 	.word	0x000139e0


	//   ....[148]....
        /*074c*/ 	.word	0x00013a00


	//   ....[149]....
        /*0750*/ 	.word	0x00013a60


	//   ....[150]....
        /*0754*/ 	.word	0x00014480


	//   ....[151]....
        /*0758*/ 	.word	0x00014a20


	//   ....[152]....
        /*075c*/ 	.word	0x00014b10


	//   ....[153]....
        /*0760*/ 	.word	0x00014bb0


	//   ....[154]....
        /*0764*/ 	.word	0x00014c10


	//   ....[155]....
        /*0768*/ 	.word	0x00014d00


	//   ....[156]....
        /*076c*/ 	.word	0x00014d70


	//   ....[157]....
        /*0770*/ 	.word	0x00014e60


	//   ....[158]....
        /*0774*/ 	.word	0x00014ed0


	//   ....[159]....
        /*0778*/ 	.word	0x00014fc0


	//   ....[160]....
        /*077c*/ 	.word	0x00015030


	//   ....[161]....
        /*0780*/ 	.word	0x00015120


	//   ....[162]....
        /*0784*/ 	.word	0x00015190


	//   ....[163]....
        /*0788*/ 	.word	0x00015230


	//   ....[164]....
        /*078c*/ 	.word	0x00015320


	//   ....[165]....
        /*0790*/ 	.word	0x00015390


	//   ....[166]....
        /*0794*/ 	.word	0x000153f0


	//   ....[167]....
        /*0798*/ 	.word	0x000154e0


	//   ....[168]....
        /*079c*/ 	.word	0x00015540


	//   ....[169]....
        /*07a0*/ 	.word	0x00015640


	//   ....[170]....
        /*07a4*/ 	.word	0x000156a0


	//   ....[171]....
        /*07a8*/ 	.word	0x000157a0


	//   ....[172]....
        /*07ac*/ 	.word	0x00015800


	//   ....[173]....
        /*07b0*/ 	.word	0x00015900


	//   ....[174]....
        /*07b4*/ 	.word	0x00015960


	//   ....[175]....
        /*07b8*/ 	.word	0x00015a60


	//   ....[176]....
        /*07bc*/ 	.word	0x00015ac0


	//   ....[177]....
        /*07c0*/ 	.word	0x00015bc0


	//   ....[178]....
        /*07c4*/ 	.word	0x00015c20


	//   ....[179]....
        /*07c8*/ 	.word	0x00015d00


	//   ....[180]....
        /*07cc*/ 	.word	0x00015e30


	//   ....[181]....
        /*07d0*/ 	.word	0x00015f10


	//   ....[182]....
        /*07d4*/ 	.word	0x00015fc0


	//   ....[183]....
        /*07d8*/ 	.word	0x000160d0


	//   ....[184]....
        /*07dc*/ 	.word	0x00016130


	//   ....[185]....
        /*07e0*/ 	.word	0x00016240


	//   ....[186]....
        /*07e4*/ 	.word	0x000162a0


	//   ....[187]....
        /*07e8*/ 	.word	0x000163b0


	//   ....[188]....
        /*07ec*/ 	.word	0x00016410


	//   ....[189]....
        /*07f0*/ 	.word	0x00016520


	//   ....[190]....
        /*07f4*/ 	.word	0x00016580


	//   ....[191]....
        /*07f8*/ 	.word	0x00016640


	//   ....[192]....
        /*07fc*/ 	.word	0x000167a0


	//   ....[193]....
        /*0800*/ 	.word	0x00016840


	//   ....[194]....
        /*0804*/ 	.word	0x000168a0


	//   ....[195]....
        /*0808*/ 	.word	0x00016950


	//   ....[196]....
        /*080c*/ 	.word	0x000169b0


	//   ....[197]....
        /*0810*/ 	.word	0x00016a60


	//   ....[198]....
        /*0814*/ 	.word	0x00016ac0


	//   ....[199]....
        /*0818*/ 	.word	0x00016b70


	//   ....[200]....
        /*081c*/ 	.word	0x00016bd0


	//   ....[201]....
        /*0820*/ 	.word	0x00016c80


	//   ....[202]....
        /*0824*/ 	.word	0x00016ce0


	//   ....[203]....
        /*0828*/ 	.word	0x00016d90


	//   ....[204]....
        /*082c*/ 	.word	0x00016e70


	//   ....[205]....
        /*0830*/ 	.word	0x00016f10


	//   ....[206]....
        /*0834*/ 	.word	0x00016f70


	//   ....[207]....
        /*0838*/ 	.word	0x00017040


	//   ....[208]....
        /*083c*/ 	.word	0x000170a0


	//   ....[209]....
        /*0840*/ 	.word	0x00017170


	//   ....[210]....
        /*0844*/ 	.word	0x000171d0


	//   ....[211]....
        /*0848*/ 	.word	0x000172b0


	//   ....[212]....
        /*084c*/ 	.word	0x00017310


	//   ....[213]....
        /*0850*/ 	.word	0x000173e0


	//   ....[214]....
        /*0854*/ 	.word	0x00017440


	//   ....[215]....
        /*0858*/ 	.word	0x00017510


	//   ....[216]....
        /*085c*/ 	.word	0x000175a0


	//   ....[217]....
        /*0860*/ 	.word	0x00017640


	//   ....[218]....
        /*0864*/ 	.word	0x000177c0


	//   ....[219]....
        /*0868*/ 	.word	0x00017830


	//   ....[220]....
        /*086c*/ 	.word	0x000178a0


	//   ....[221]....
        /*0870*/ 	.word	0x00017910


	//   ....[222]....
        /*0874*/ 	.word	0x00017980


	//   ....[223]....
        /*0878*/ 	.word	0x00017a00


	//   ....[224]....
        /*087c*/ 	.word	0x00017a80


	//   ....[225]....
        /*0880*/ 	.word	0x00017b10


	//   ....[226]....
        /*0884*/ 	.word	0x00017b80


	//   ....[227]....
        /*0888*/ 	.word	0x00017bf0


	//   ....[228]....
        /*088c*/ 	.word	0x00017c60


	//   ....[229]....
        /*0890*/ 	.word	0x00017ce0


	//   ....[230]....
        /*0894*/ 	.word	0x00017d50


	//   ....[231]....
        /*0898*/ 	.word	0x00017de0


	//   ....[232]....
        /*089c*/ 	.word	0x00017e40


	//   ....[233]....
        /*08a0*/ 	.word	0x00017ed0


	//   ....[234]....
        /*08a4*/ 	.word	0x00018000


	//----- nvinfo : EIATTR_REG_RECONFIG
	.align		4
.L_551:
        /*08a8*/ 	.byte	0x01, 0x54
	.zero		2


	//----- nvinfo : EIATTR_SYSCALL_OFFSETS
	.align		4
        /*08ac*/ 	.byte	0x04, 0x46
        /*08ae*/ 	.short	(.L_553 - .L_552)


	//   ....[0]....
.L_552:
        /*08b0*/ 	.word	0x00001ff0


	//   ....[1]....
        /*08b4*/ 	.word	0x000100c0


	//   ....[2]....
        /*08b8*/ 	.word	0x00010210


	//   ....[3]....
        /*08bc*/ 	.word	0x00010300


	//   ....[4]....
        /*08c0*/ 	.word	0x000111c0


	//----- nvinfo : EIATTR_MBARRIER_INSTR_OFFSETS
	.align		4
.L_553:
        /*08c4*/ 	.byte	0x04, 0x39
        /*08c6*/ 	.short	(.L_555 - .L_554)


	//   ....[0]....
.L_554:
        /*08c8*/ 	.word	0x00000180
        /*08cc*/ 	.word	0x000000ff
        /*08d0*/ 	.word	0x00022800
        /*08d4*/ 	.short	0x0100
        /*08d6*/ 	.byte	0x08
	.zero		1


	//   ....[1]....
        /*08d8*/ 	.word	0x00000190
        /*08dc*/ 	.word	0x000000ff
        /*08e0*/ 	.word	0x00022820
        /*08e4*/ 	.short	0x0100
        /*08e6*/ 	.byte	0x08
	.zero		1


	//   ....[2]....
        /*08e8*/ 	.word	0x00000280
        /*08ec*/ 	.word	0x000000ff
        /*08f0*/ 	.word	0x00022830
        /*08f4*/ 	.short	0x0100
        /*08f6*/ 	.byte	0x08
	.zero		1


	//   ....[3]....
        /*08f8*/ 	.word	0x00000290
        /*08fc*/ 	.word	0x000000ff
        /*0900*/ 	.word	0x00022840
        /*0904*/ 	.short	0x0100
        /*0906*/ 	.byte	0x08
	.zero		1


	//   ....[4]....
        /*0908*/ 	.word	0x000002a0
        /*090c*/ 	.word	0x000000ff
        /*0910*/ 	.word	0x00022838
        /*0914*/ 	.short	0x0100
        /*0916*/ 	.byte	0x08
	.zero		1


	//   ....[5]....
        /*0918*/ 	.word	0x000002b0
        /*091c*/ 	.word	0x000000ff
        /*0920*/ 	.word	0x00022848
        /*0924*/ 	.short	0x0100
        /*0926*/ 	.byte	0x08
	.zero		1


	//   ....[6]....
        /*0928*/ 	.word	0x000003e0
        /*092c*/ 	.word	0x000000ff
        /*0930*/ 	.word	0x00022850
        /*0934*/ 	.short	0x0100
        /*0936*/ 	.byte	0x08
	.zero		1


	//   ....[7]....
        /*0938*/ 	.word	0x000003f0
        /*093c*/ 	.word	0x000000ff
        /*0940*/ 	.word	0x00022860
        /*0944*/ 	.short	0x0100
        /*0946*/ 	.byte	0x08
	.zero		1


	//   ....[8]....
        /*0948*/ 	.word	0x00000400
        /*094c*/ 	.word	0x000000ff
        /*0950*/ 	.word	0x00022858
        /*0954*/ 	.short	0x0100
        /*0956*/ 	.byte	0x08
	.zero		1


	//   ....[9]....
        /*0958*/ 	.word	0x00000410
        /*095c*/ 	.word	0x000000ff
        /*0960*/ 	.word	0x00022868
        /*0964*/ 	.short	0x0100
        /*0966*/ 	.byte	0x08
	.zero		1


	//   ....[10]....
        /*0968*/ 	.word	0x00000500
        /*096c*/ 	.word	0x000000ff
        /*0970*/ 	.word	0x00022870
        /*0974*/ 	.short	0x0100
        /*0976*/ 	.byte	0x06
	.zero		1


	//   ....[11]....
        /*0978*/ 	.word	0x00000510
        /*097c*/ 	.word	0x000000ff
        /*0980*/ 	.word	0x00022880
        /*0984*/ 	.short	0x0100
        /*0986*/ 	.byte	0x06
	.zero		1


	//   ....[12]....
        /*0988*/ 	.word	0x00000520
        /*098c*/ 	.word	0x000000ff
        /*0990*/ 	.word	0x00022878
        /*0994*/ 	.short	0x0100
        /*0996*/ 	.byte	0x06
	.zero		1


	//   ....[13]....
        /*0998*/ 	.word	0x00000530
        /*099c*/ 	.word	0x000000ff
        /*09a0*/ 	.word	0x00022888
        /*09a4*/ 	.short	0x0100
        /*09a6*/ 	.byte	0x06
	.zero		1


	//   ....[14]....
        /*09a8*/ 	.word	0x00000660
        /*09ac*/ 	.word	0x000000ff
        /*09b0*/ 	.word	0x00022890
        /*09b4*/ 	.short	0x0100
        /*09b6*/ 	.byte	0x08
	.zero		1


	//   ....[15]....
        /*09b8*/ 	.word	0x00000670
        /*09bc*/ 	.word	0x000000ff
        /*09c0*/ 	.word	0x000228a0
        /*09c4*/ 	.short	0x0100
        /*09c6*/ 	.byte	0x08
	.zero		1


	//   ....[16]....
        /*09c8*/ 	.word	0x00000680
        /*09cc*/ 	.word	0x000000ff
        /*09d0*/ 	.word	0x00022898
        /*09d4*/ 	.short	0x0100
        /*09d6*/ 	.byte	0x08
	.zero		1


	//   ....[17]....
        /*09d8*/ 	.word	0x00000690
        /*09dc*/ 	.word	0x000000ff
        /*09e0*/ 	.word	0x000228a8
        /*09e4*/ 	.short	0x0100
        /*09e6*/ 	.byte	0x08
	.zero		1


	//   ....[18]....
        /*09e8*/ 	.word	0x000007d0
        /*09ec*/ 	.word	0x000000ff
        /*09f0*/ 	.word	0x000228b0
        /*09f4*/ 	.short	0x0100
        /*09f6*/ 	.byte	0x08
	.zero		1


	//   ....[19]....
        /*09f8*/ 	.word	0x000007e0
        /*09fc*/ 	.word	0x000000ff
        /*0a00*/ 	.word	0x000228c0
        /*0a04*/ 	.short	0x0100
        /*0a06*/ 	.byte	0x08
	.zero		1


	//   ....[20]....
        /*0a08*/ 	.word	0x000007f0
        /*0a0c*/ 	.word	0x000000ff
        /*0a10*/ 	.word	0x000228b8
        /*0a14*/ 	.short	0x0100
        /*0a16*/ 	.byte	0x08
	.zero		1


	//   ....[21]....
        /*0a18*/ 	.word	0x00000800
        /*0a1c*/ 	.word	0x000000ff
        /*0a20*/ 	.word	0x000228c8
        /*0a24*/ 	.short	0x0100
        /*0a26*/ 	.byte	0x08
	.zero		1


	//   ....[22]....
        /*0a28*/ 	.word	0x000020a0
        /*0a2c*/ 	.word	0x00000007
        /*0a30*/ 	.word	0x00022800
        /*0a34*/ 	.short	0x010a
        /*0a36*/ 	.byte	0x3f
	.zero		1


	//   ....[23]....
        /*0a38*/ 	.word	0x00002170
        /*0a3c*/ 	.word	0x000000ff
        /*0a40*/ 	.word	0x00022830
        /*0a44*/ 	.short	0x010a
        /*0a46*/ 	.byte	0x16
	.zero		1


	//   ....[24]....
        /*0a48*/ 	.word	0x000021b0
        /*0a4c*/ 	.word	0x000000ff
        /*0a50*/ 	.word	0x00022830
        /*0a54*/ 	.short	0x010a
        /*0a56*/ 	.byte	0x16
	.zero		1


	//   ....[25]....
        /*0a58*/ 	.word	0x00002ad0
        /*0a5c*/ 	.word	0x000000ff
        /*0a60*/ 	.word	0x00000000
        /*0a64*/ 	.short	0x0101
        /*0a66*/ 	.byte	0x06
	.zero		1


	//   ....[26]....
        /*0a68*/ 	.word	0x00004000
        /*0a6c*/ 	.word	0x000000ff
        /*0a70*/ 	.word	0x00022850
        /*0a74*/ 	.short	0x010a
        /*0a76*/ 	.byte	0x16
	.zero		1


	//   ....[27]....
        /*0a78*/ 	.word	0x00004040
        /*0a7c*/ 	.word	0x000000ff
        /*0a80*/ 	.word	0x00022850
        /*0a84*/ 	.short	0x010a
        /*0a86*/ 	.byte	0x16
	.zero		1


	//   ....[28]....
        /*0a88*/ 	.word	0x00004400
        /*0a8c*/ 	.word	0x000000ff
        /*0a90*/ 	.word	0x00000000
        /*0a94*/ 	.short	0x0101
        /*0a96*/ 	.byte	0x16
	.zero		1


	//   ....[29]....
        /*0a98*/ 	.word	0x00004570
        /*0a9c*/ 	.word	0x000000ff
        /*0aa0*/ 	.word	0x00022830
        /*0aa4*/ 	.short	0x010a
        /*0aa6*/ 	.byte	0x17
	.zero		1


	//   ....[30]....
        /*0aa8*/ 	.word	0x000045b0
        /*0aac*/ 	.word	0x000000ff
        /*0ab0*/ 	.word	0x00022830
        /*0ab4*/ 	.short	0x010a
        /*0ab6*/ 	.byte	0x17
	.zero		1


	//   ....[31]....
        /*0ab8*/ 	.word	0x00004dd0
        /*0abc*/ 	.word	0x000000ff
        /*0ac0*/ 	.word	0x00000000
        /*0ac4*/ 	.short	0x0101
        /*0ac6*/ 	.byte	0x06
	.zero		1


	//   ....[32]....
        /*0ac8*/ 	.word	0x00006bc0
        /*0acc*/ 	.word	0x000000ff
        /*0ad0*/ 	.word	0x00022850
        /*0ad4*/ 	.short	0x010a
        /*0ad6*/ 	.byte	0x17
	.zero		1


	//   ....[33]....
        /*0ad8*/ 	.word	0x00006c00
        /*0adc*/ 	.word	0x000000ff
        /*0ae0*/ 	.word	0x00022850
        /*0ae4*/ 	.short	0x010a
        /*0ae6*/ 	.byte	0x17
	.zero		1


	//   ....[34]....
        /*0ae8*/ 	.word	0x00006f30
        /*0aec*/ 	.word	0x000000ff
        /*0af0*/ 	.word	0x00000000
        /*0af4*/ 	.short	0x0101
        /*0af6*/ 	.byte	0x17
	.zero		1


	//   ....[35]....
        /*0af8*/ 	.word	0x00007090
        /*0afc*/ 	.word	0x000000ff
        /*0b00*/ 	.word	0x00022830
        /*0b04*/ 	.short	0x010a
        /*0b06*/ 	.byte	0x17
	.zero		1


	//   ....[36]....
        /*0b08*/ 	.word	0x000070d0
        /*0b0c*/ 	.word	0x000000ff
        /*0b10*/ 	.word	0x00022830
        /*0b14*/ 	.short	0x010a
        /*0b16*/ 	.byte	0x17
	.zero		1


	//   ....[37]....
        /*0b18*/ 	.word	0x000075a0
        /*0b1c*/ 	.word	0x000000ff
        /*0b20*/ 	.word	0x00000000
        /*0b24*/ 	.short	0x0101
        /*0b26*/ 	.byte	0x06
	.zero		1


	//   ....[38]....
        /*0b28*/ 	.word	0x00008f70
        /*0b2c*/ 	.word	0x000000ff
        /*0b30*/ 	.word	0x00022850
        /*0b34*/ 	.short	0x010a
        /*0b36*/ 	.byte	0x17
	.zero		1


	//   ....[39]....
        /*0b38*/ 	.word	0x00008fb0
        /*0b3c*/ 	.word	0x000000ff
        /*0b40*/ 	.word	0x00022850
        /*0b44*/ 	.short	0x010a
        /*0b46*/ 	.byte	0x17
	.zero		1


	//   ....[40]....
        /*0b48*/ 	.word	0x000092e0
        /*0b4c*/ 	.word	0x000000ff
        /*0b50*/ 	.word	0x00000000
        /*0b54*/ 	.short	0x0101
        /*0b56*/ 	.byte	0x17
	.zero		1


	//   ....[41]....
        /*0b58*/ 	.word	0x0000b9e0
        /*0b5c*/ 	.word	0x000000ff
        /*0b60*/ 	.word	0x00000000
        /*0b64*/ 	.short	0x0101
        /*0b66*/ 	.byte	0x08
	.zero		1


	//   ....[42]....
        /*0b68*/ 	.word	0x0000c1f0
        /*0b6c*/ 	.word	0x000000ff
        /*0b70*/ 	.word	0x00000000
        /*0b74*/ 	.short	0x0101
        /*0b76*/ 	.byte	0x08
	.zero		1


	//   ....[43]....
        /*0b78*/ 	.word	0x00010820
        /*0b7c*/ 	.word	0x00000021
        /*0b80*/ 	.word	0x00022840
        /*0b84*/ 	.short	0x010a
        /*0b86*/ 	.byte	0x3f
	.zero		1


	//   ....[44]....
        /*0b88*/ 	.word	0x00010e50
        /*0b8c*/ 	.word	0x00000021
        /*0b90*/ 	.word	0x00022830
        /*0b94*/ 	.short	0x0107
        /*0b96*/ 	.byte	0x3f
	.zero		1


	//   ....[45]....
        /*0b98*/ 	.word	0x00010f30
        /*0b9c*/ 	.word	0x00000021
        /*0ba0*/ 	.word	0x00022830
        /*0ba4*/ 	.short	0x0101
        /*0ba6*/ 	.byte	0x3f
	.zero		1


	//   ....[46]....
        /*0ba8*/ 	.word	0x00011a70
        /*0bac*/ 	.word	0x00000016
        /*0bb0*/ 	.word	0x00022800
        /*0bb4*/ 	.short	0x0107
        /*0bb6*/ 	.byte	0x3f
	.zero		1


	//   ....[47]....
        /*0bb8*/ 	.word	0x00011b60
        /*0bbc*/ 	.word	0x00000016
        /*0bc0*/ 	.word	0x00022800
        /*0bc4*/ 	.short	0x0101
        /*0bc6*/ 	.byte	0x3f
	.zero		1


	//   ....[48]....
        /*0bc8*/ 	.word	0x00011b80
        /*0bcc*/ 	.word	0x00000016
        /*0bd0*/ 	.word	0x00022820
        /*0bd4*/ 	.short	0x010a
        /*0bd6*/ 	.byte	0x3f
	.zero		1


	//   ....[49]....
        /*0bd8*/ 	.word	0x00011c10
        /*0bdc*/ 	.word	0x00000021
        /*0be0*/ 	.word	0x00022860
        /*0be4*/ 	.short	0x010a
        /*0be6*/ 	.byte	0x3f
	.zero		1


	//   ....[50]....
        /*0be8*/ 	.word	0x000122f0
        /*0bec*/ 	.word	0x00000021
        /*0bf0*/ 	.word	0x00022850
        /*0bf4*/ 	.short	0x0107
        /*0bf6*/ 	.byte	0x3f
	.zero		1


	//   ....[51]....
        /*0bf8*/ 	.word	0x000123c0
        /*0bfc*/ 	.word	0x00000021
        /*0c00*/ 	.word	0x00022850
        /*0c04*/ 	.short	0x0101
        /*0c06*/ 	.byte	0x3f
	.zero		1


	//   ....[52]....
        /*0c08*/ 	.word	0x00012710
        /*0c0c*/ 	.word	0x0000000a
        /*0c10*/ 	.word	0x00022840
        /*0c14*/ 	.short	0x010a
        /*0c16*/ 	.byte	0x3f
	.zero		1


	//   ....[53]....
        /*0c18*/ 	.word	0x00012ac0
        /*0c1c*/ 	.word	0x0000000a
        /*0c20*/ 	.word	0x00022830
        /*0c24*/ 	.short	0x0107
        /*0c26*/ 	.byte	0x3f
	.zero		1


	//   ....[54]....
        /*0c28*/ 	.word	0x00012b80
        /*0c2c*/ 	.word	0x0000000a
        /*0c30*/ 	.word	0x00022830
        /*0c34*/ 	.short	0x0101
        /*0c36*/ 	.byte	0x3f
	.zero		1


	//   ....[55]....
        /*0c38*/ 	.word	0x00012bb0
        /*0c3c*/ 	.word	0x0000000a
        /*0c40*/ 	.word	0x00022860
        /*0c44*/ 	.short	0x010a
        /*0c46*/ 	.byte	0x3f
	.zero		1


	//   ....[56]....
        /*0c48*/ 	.word	0x000130b0
        /*0c4c*/ 	.word	0x0000000a
        /*0c50*/ 	.word	0x00022850
        /*0c54*/ 	.short	0x0107
        /*0c56*/ 	.byte	0x3f
	.zero		1


	//   ....[57]....
        /*0c58*/ 	.word	0x00013170
        /*0c5c*/ 	.word	0x0000000a
        /*0c60*/ 	.word	0x00022850
        /*0c64*/ 	.short	0x0101
        /*0c66*/ 	.byte	0x3f
	.zero		1


	//   ....[58]....
        /*0c68*/ 	.word	0x00014400
        /*0c6c*/ 	.word	0x00000007
        /*0c70*/ 	.word	0x00022820
        /*0c74*/ 	.short	0x010a
        /*0c76*/ 	.byte	0x3f
	.zero		1


	//   ....[59]....
        /*0c78*/ 	.word	0x00014580
        /*0c7c*/ 	.word	0x00000005
        /*0c80*/ 	.word	0x00022840
        /*0c84*/ 	.short	0x010a
        /*0c86*/ 	.byte	0x3f
	.zero		1


	//   ....[60]....
        /*0c88*/ 	.word	0x00014620
        /*0c8c*/ 	.word	0x00000003
        /*0c90*/ 	.word	0x00022840
        /*0c94*/ 	.short	0x010a
        /*0c96*/ 	.byte	0x3f
	.zero		1


	//   ....[61]....
        /*0c98*/ 	.word	0x00014660
        /*0c9c*/ 	.word	0x00000005
        /*0ca0*/ 	.word	0x00022860
        /*0ca4*/ 	.short	0x010a
        /*0ca6*/ 	.byte	0x3f
	.zero		1


	//   ....[62]....
        /*0ca8*/ 	.word	0x000146a0
        /*0cac*/ 	.word	0x00000003
        /*0cb0*/ 	.word	0x00022860
        /*0cb4*/ 	.short	0x010a
        /*0cb6*/ 	.byte	0x3f
	.zero		1


	//   ....[63]....
        /*0cb8*/ 	.word	0x00014700
        /*0cbc*/ 	.word	0x00000007
        /*0cc0*/ 	.word	0x00022800
        /*0cc4*/ 	.short	0x010a
        /*0cc6*/ 	.byte	0x3f
	.zero		1


	//   ....[64]....
        /*0cc8*/ 	.word	0x00014760
        /*0ccc*/ 	.word	0x00000000
        /*0cd0*/ 	.word	0x00022830
        /*0cd4*/ 	.short	0x010a
        /*0cd6*/ 	.byte	0x3f
	.zero		1


	//   ....[65]....
        /*0cd8*/ 	.word	0x000147c0
        /*0cdc*/ 	.word	0x0000000a
        /*0ce0*/ 	.word	0x00022850
        /*0ce4*/ 	.short	0x010a
        /*0ce6*/ 	.byte	0x3f
	.zero		1


	//   ....[66]....
        /*0ce8*/ 	.word	0x00014820
        /*0cec*/ 	.word	0x00000000
        /*0cf0*/ 	.word	0x00022830
        /*0cf4*/ 	.short	0x010a
        /*0cf6*/ 	.byte	0x3f
	.zero		1


	//   ....[67]....
        /*0cf8*/ 	.word	0x00014880
        /*0cfc*/ 	.word	0x00000008
        /*0d00*/ 	.word	0x00022850
        /*0d04*/ 	.short	0x010a
        /*0d06*/ 	.byte	0x3f
	.zero		1


	//   ....[68]....
        /*0d08*/ 	.word	0x000148e0
        /*0d0c*/ 	.word	0x00000000
        /*0d10*/ 	.word	0x00022830
        /*0d14*/ 	.short	0x010a
        /*0d16*/ 	.byte	0x3f
	.zero		1


	//   ....[69]....
        /*0d18*/ 	.word	0x00014940
        /*0d1c*/ 	.word	0x00000008
        /*0d20*/ 	.word	0x00022850
        /*0d24*/ 	.short	0x010a
        /*0d26*/ 	.byte	0x3f
	.zero		1


	//   ....[70]....
        /*0d28*/ 	.word	0x00014a60
        /*0d2c*/ 	.word	0x00000021
        /*0d30*/ 	.word	0x00022840
        /*0d34*/ 	.short	0x010a
        /*0d36*/ 	.byte	0x3f
	.zero		1


	//   ....[71]....
        /*0d38*/ 	.word	0x00015d30
        /*0d3c*/ 	.word	0x00000016
        /*0d40*/ 	.word	0x00022820
        /*0d44*/ 	.short	0x010a
        /*0d46*/ 	.byte	0x3f
	.zero		1


	//   ....[72]....
        /*0d48*/ 	.word	0x00015d80
        /*0d4c*/ 	.word	0x00000021
        /*0d50*/ 	.word	0x00022860
        /*0d54*/ 	.short	0x010a
        /*0d56*/ 	.byte	0x3f
	.zero		1


	//   ....[73]....
        /*0d58*/ 	.word	0x000166f0
        /*0d5c*/ 	.word	0x0000000a
        /*0d60*/ 	.word	0x00022840
        /*0d64*/ 	.short	0x010a
        /*0d66*/ 	.byte	0x3f
	.zero		1


	//   ....[74]....
        /*0d68*/ 	.word	0x00016dc0
        /*0d6c*/ 	.word	0x0000000a
        /*0d70*/ 	.word	0x00022860
        /*0d74*/ 	.short	0x010a
        /*0d76*/ 	.byte	0x3f
	.zero		1


	//   ....[75]....
        /*0d78*/ 	.word	0x00017f20
        /*0d7c*/ 	.word	0x00000007
        /*0d80*/ 	.word	0x00022820
        /*0d84*/ 	.short	0x010a
        /*0d86*/ 	.byte	0x3f
	.zero		1


	//   ....[76]....
        /*0d88*/ 	.word	0x000180c0
        /*0d8c*/ 	.word	0x00000005
        /*0d90*/ 	.word	0x00022840
        /*0d94*/ 	.short	0x010a
        /*0d96*/ 	.byte	0x3f
	.zero		1


	//   ....[77]....
        /*0d98*/ 	.word	0x00018110
        /*0d9c*/ 	.word	0x00000003
        /*0da0*/ 	.word	0x00022840
        /*0da4*/ 	.short	0x010a
        /*0da6*/ 	.byte	0x3f
	.zero		1


	//   ....[78]....
        /*0da8*/ 	.word	0x00018160
        /*0dac*/ 	.word	0x00000005
        /*0db0*/ 	.word	0x00022860
        /*0db4*/ 	.short	0x010a
        /*0db6*/ 	.byte	0x3f
	.zero		1


	//----- nvinfo : EIATTR_NUM_MBARRIERS
	.align		4
.L_555:
        /*0db8*/ 	.byte	0x03, 0x38
        /*0dba*/ 	.short	0x0016


	//----- nvinfo : EIATTR_EXIT_INSTR_OFFSETS
	.align		4
        /*0dbc*/ 	.byte	0x04, 0x1c
        /*0dbe*/ 	.short	(.L_557 - .L_556)


	//   ....[0]....
.L_556:
        /*0dc0*/ 	.word	0x000009a0


	//   ....[1]....
        /*0dc4*/ 	.word	0x0000e510


	//   ....[2]....
        /*0dc8*/ 	.word	0x000146f0


	//----- nvinfo : EIATTR_MAX_THREADS
	.align		4
.L_557:
        /*0dcc*/ 	.byte	0x04, 0x05
        /*0dce*/ 	.short	(.L_559 - .L_558)
.L_558:
        /*0dd0*/ 	.word	0x00000180
        /*0dd4*/ 	.word	0x00000001
        /*0dd8*/ 	.word	0x00000001


	//----- nvinfo : EIATTR_CRS_STACK_SIZE
	.align		4
.L_559:
        /*0ddc*/ 	.byte	0x04, 0x1e
        /*0dde*/ 	.short	(.L_561 - .L_560)
.L_560:
        /*0de0*/ 	.word	0x00000000


	//----- nvinfo : EIATTR_CBANK_PARAM_SIZE
	.align		4
.L_561:
        /*0de4*/ 	.byte	0x03, 0x19
        /*0de6*/ 	.short	0x0af0


	//----- nvinfo : EIATTR_PARAM_CBANK
	.align		4
        /*0de8*/ 	.byte	0x04, 0x0a
        /*0dea*/ 	.short	(.L_563 - .L_562)
	.align		4
.L_562:
        /*0dec*/ 	.word	index@(.nv.constant0._ZN7cutlass13device_kernelIN5flash11enable_sm90INS1_16FlashAttnFwdSm90INS1_25CollectiveMainloopFwdSm90ILi2EN4cute5tupleIJNS5_1CILi1EEES8_S8_EEENS6_IJNS7_ILi128EEENS7_ILi96EEENS7_ILi64EEEEEELi256ENS_10bfloat16_tEfNS_4arch4Sm90ELb1ELb0ELb1ELb1ELb1ELb0ELb0ELb1ELb0ELb1ELb1ELb0EEENS1_21CollectiveEpilogueFwdINS6_IJSA_NS7_ILi256EEESB_EEES9_SE_SG_Li256ELb1ELb1ELb1ELb0EEENS1_36VarlenDynamicPersistentTileSchedulerILi128ELi96ELi256ELi128ELb1ELb1ELb1ELb1ELb1ELb1EEEEEEEEEvNT_6ParamsE)
        /*0df0*/ 	.short	0x0210
        /*0df2*/ 	.short	0x0af0


	//----- nvinfo : EIATTR_SW_WAR
	.align		4
.L_563:
        /*0df4*/ 	.byte	0x04, 0x36
        /*0df6*/ 	.short	(.L_565 - .L_564)
.L_564:
        /*0df8*/ 	.word	0x00000008
.L_565:


//--------------------- .nv.info._ZN7cutlass13device_kernelIN5flash11enable_sm90INS1_16FlashAttnFwdSm90INS1_25CollectiveMainloopFwdSm90ILi2EN4cute5tupleIJNS5_1CILi1EEES8_S8_EEENS6_IJNS7_ILi128EEENS7_ILi96EEENS7_ILi64EEEEEELi256ENS_10bfloat16_tEfNS_4arch4Sm90ELb1ELb0ELb1ELb1ELb1ELb1ELb0ELb1ELb0ELb1ELb1ELb0EEENS1_21CollectiveEpilogueFwdINS6_IJSA_NS7_ILi256EEESB_EEES9_SE_SG_Li256ELb1ELb1ELb1ELb0EEENS1_36VarlenDynamicPersistentTileSchedulerILi128ELi96ELi256ELi128ELb1ELb1ELb1ELb1ELb1ELb1EEEEEEEEEvNT_6ParamsE --------------------------
	.section	.nv.info._ZN7cutlass13device_kernelIN5flash11enable_sm90INS1_16FlashAttnFwdSm90INS1_25CollectiveMainloopFwdSm90ILi2EN4cute5tupleIJNS5_1CILi1EEES8_S8_EEENS6_IJNS7_ILi128EEENS7_ILi96EEENS7_ILi64EEEEEELi256ENS_10bfloat16_tEfNS_4arch4Sm90ELb1ELb0ELb1ELb1ELb1ELb1ELb0ELb1ELb0ELb1ELb1ELb0EEENS1_21CollectiveEpilogueFwdINS6_IJSA_NS7_ILi256EEESB_EEES9_SE_SG_Li256ELb1ELb1ELb1ELb0EEENS1_36VarlenDynamicPersistentTileSchedulerILi128ELi96ELi256ELi128ELb1ELb1ELb1ELb1ELb1ELb1EEEEEEEEEvNT_6ParamsE,"",@"SHT_CUDA_INFO"
	.sectionflags	@""
	.align	4


	//----- nvinfo : EIATTR_CUDA_API_VERSION
	.align		4
        /*0000*/ 	.byte	0x04, 0x37
        /*0002*/ 	.short	(.L_567 - .L_566)
.L_566:
        /*0004*/ 	.word	0x00000082


	//----- nvinfo : EIATTR_KPARAM_INFO
	.align		4
.L_567:
        /*0008*/ 	.byte	0x04, 0x17
        /*000a*/ 	.short	(.L_569 - .L_568)
.L_568:
        /*000c*/ 	.word	0x00000000
        /*0010*/ 	.short	0x0000
        /*0012*/ 	.short	0x0070
        /*0014*/ 	.byte	0x00, 0xf0, 0x01, 0x2a


	//----- nvinfo : EIATTR_SPARSE_MMA_MASK
	.align		4
.L_569:
        /*0018*/ 	.byte	0x03, 0x50
        /*001a*/ 	.short	0x0000


	//----- nvinfo : EIATTR_MAXREG_COUNT
	.align		4
        /*001c*/ 	.byte	0x03, 0x1b
        /*001e*/ 	.short	0x00a8


	//----- nvinfo : EIATTR_NUM_BARRIERS
	.align		4
        /*0020*/ 	.byte	0x02, 0x4c
        /*0022*/ 	.byte	0x10
	.zero		1


	//----- nvinfo : EIATTR_EXTERNS
	.align		4
        /*0024*/ 	.byte	0x04, 0x0f
        /*0026*/ 	.short	(.L_571 - .L_570)


	//   ....[0]....
	.align		4
.L_570:
        /*0028*/ 	.word	index@(__assertfail)


	//----- nvinfo : EIATTR_ANNOTATIONS
	.align		4
.L_571:
        /*002c*/ 	.byte	0x04, 0x55
        /*002e*/ 	.short	(.L_573 - .L_572)


	//   ....[0]....
.L_572:
        /* <DEDUP_REMOVED lines=159> */


	//----- nvinfo : EIATTR_MERCURY_ISA_VERSION
	.align		4
.L_573:
        /*0a08*/ 	.byte	0x03, 0x5f
        /*0a0a*/ 	.short	0x0101


	//----- nvinfo : EIATTR_UNUSED_LOAD_BYTE_OFFSET
	.align		4
        /*0a0c*/ 	.byte	0x04, 0x44
        /*0a0e*/ 	.short	(.L_575 - .L_574)


	//   ....[0]....
.L_574:
        /*0a10*/ 	.word	0x00000a80
        /*0a14*/ 	.word	0x0000fff0


	//   ....[1]....
        /*0a18*/ 	.word	0x00012930
        /*0a1c*/ 	.word	0x0000fff0


	//----- nvinfo : EIATTR_INT_WARP_WIDE_INSTR_OFFSETS
	.align		4
.L_575:
        /*0a20*/ 	.byte	0x04, 0x31
        /*0a22*/ 	.short	(.L_577 - .L_576)


	//   ....[0]....
.L_576:
        /*0a24*/ 	.word	0x00000130


	//   ....[1]....
        /*0a28*/ 	.word	0x00000170


	//   ....[2]....
        /*0a2c*/ 	.word	0x000001e0


	//   ....[3]....
        /*0a30*/ 	.word	0x0001acb0


	//   ....[4]....
        /*0a34*/ 	.word	0x0001ad40


	//   ....[5]....
        /*0a38*/ 	.word	0x0001e030


	//   ....[6]....
        /*0a3c*/ 	.word	0x0001e0c0


	//----- nvinfo : EIATTR_COOP_GROUP_MASK_REGIDS
	.align		4
.L_577:
        /*0a40*/ 	.byte	0x04, 0x29
        /*0a42*/ 	.short	(.L_579 - .L_578)


	//   ....[0]....
.L_578:
        /*0a44*/ 	.word	0xffffffff


	//   ....[1]....
        /*0a48*/ 	.word	0xffffffff


	//   ....[2]....
        /*0a4c*/ 	.word	0xffffffff


	//   ....[3]....
        /*0a50*/ 	.word	0xffffffff


	//   ....[4]....
        /*0a54*/ 	.word	0xffffffff


	//   ....[5]....
        /*0a58*/ 	.word	0xffffffff


	//   ....[6]....
        /*0a5c*/ 	.word	0xffffffff


	//   ....[7]....
        /*0a60*/ 	.word	0xffffffff


	//   ....[8]....
        /*0a64*/ 	.word	0xffffffff


	//   ....[9]....
        /*0a68*/ 	.word	0xffffffff


	//   ....[10]....
        /*0a6c*/ 	.word	0xffffffff


	//   ....[11]....
        /*0a70*/ 	.word	0xffffffff


	//   ....[12]....
        /*0a74*/ 	.word	0xffffffff


	//   ....[13]....
        /*0a78*/ 	.word	0xffffffff


	//   ....[14]....
        /*0a7c*/ 	.word	0xffffffff


	//   ....[15]....
        /*0a80*/ 	.word	0xffffffff


	//   ....[16]....
        /*0a84*/ 	.word	0xffffffff


	//   ....[17]....
        /*0a88*/ 	.word	0xffffffff


	//   ....[18]....
        /*0a8c*/ 	.word	0xffffffff


	//   ....[19]....
        /*0a90*/ 	.word	0xffffffff


	//   ....[20]....
        /*0a94*/ 	.word	0xffffffff


	//   ....[21]....
        /*0a98*/ 	.word	0xffffffff


	//   ....[22]....
        /*0a9c*/ 	.word	0xffffffff


	//   ....[23]....
        /*0aa0*/ 	.word	0xffffffff


	//   ....[24]....
        /*0aa4*/ 	.word	0xffffffff


	//   ....[25]....
        /*0aa8*/ 	.word	0xffffffff


	//   ....[26]....
        /*0aac*/ 	.word	0xffffffff


	//   ....[27]....
        /*0ab0*/ 	.word	0xffffffff


	//   ....[28]....
        /*0ab4*/ 	.word	0xffffffff


	//   ....[29]....
        /*0ab8*/ 	.word	0xffffffff


	//   ....[30]....
        /*0abc*/ 	.word	0xffffffff


	//   ....[31]....
        /*0ac0*/ 	.word	0xffffffff


	//   ....[32]....
        /*0ac4*/ 	.word	0xffffffff


	//   ....[33]....
        /*0ac8*/ 	.word	0xffffffff


	//   ....[34]....
        /*0acc*/ 	.word	0xffffffff


	//   ....[35]....
        /*0ad0*/ 	.word	0xffffffff


	//   ....[36]....
        /*0ad4*/ 	.word	0xffffffff


	//   ....[37]....
        /*0ad8*/ 	.word	0xffffffff


	//   ....[38]....
        /*0adc*/ 	.word	0xffffffff


	//   ....[39]....
        /*0ae0*/ 	.word	0xffffffff


	//   ....[40]....
        /*0ae4*/ 	.word	0xffffffff


	//   ....[41]....
        /*0ae8*/ 	.word	0xffffffff


	//   ....[42]....
        /*0aec*/ 	.word	0xffffffff


	//   ....[43]....
        /*0af0*/ 	.word	0xffffffff


	//   ....[44]....
        /*0af4*/ 	.word	0xffffffff


	//   ....[45]....
        /*0af8*/ 	.word	0xffffffff


	//   ....[46]....
        /*0afc*/ 	.word	0xffffffff


	//   ....[47]....
        /*0b00*/ 	.word	0xffffffff


	//   ....[48]....
        /*0b04*/ 	.word	0xffffffff


	//   ....[49]....
        /*0b08*/ 	.word	0xffffffff


	//   ....[50]....
        /*0b0c*/ 	.word	0xffffffff


	//   ....[51]....
        /*0b10*/ 	.word	0xffffffff


	//   ....[52]....
        /*0b14*/ 	.word	0xffffffff


	//   ....[53]....
        /*0b18*/ 	.word	0xffffffff


	//   ....[54]....
        /*0b1c*/ 	.word	0xffffffff


	//   ....[55]....
        /*0b20*/ 	.word	0xffffffff


	//   ....[56]....
        /*0b24*/ 	.word	0xffffffff


	//   ....[57]....
        /*0b28*/ 	.word	0xffffffff


	//   ....[58]....
        /*0b2c*/ 	.word	0xffffffff


	//   ....[59]....
        /*0b30*/ 	.word	0xffffffff


	//   ....[60]....
        /*0b34*/ 	.word	0xffffffff


	//   ....[61]....
        /*0b38*/ 	.word	0xffffffff


	//   ....[62]....
        /*0b3c*/ 	.word	0xffffffff


	//   ....[63]....
        /*0b40*/ 	.word	0xffffffff


	//   ....[64]....
        /*0b44*/ 	.word	0xffffffff


	//   ....[65]....
        /*0b48*/ 	.word	0xffffffff


	//   ....[66]....
        /*0b4c*/ 	.word	0xffffffff


	//   ....[67]....
        /*0b50*/ 	.word	0xffffffff


	//   ....[68]....
        /*0b54*/ 	.word	0xffffffff


	//   ....[69]....
        /*0b58*/ 	.word	0xffffffff


	//   ....[70]....
        /*0b5c*/ 	.word	0xffffffff


	//   ....[71]....
        /*0b60*/ 	.word	0xffffffff


	//   ....[72]....
        /*0b64*/ 	.word	0xffffffff


	//   ....[73]....
        /*0b68*/ 	.word	0xffffffff


	//   ....[74]....
        /*0b6c*/ 	.word	0xffffffff


	//   ....[75]....
        /*0b70*/ 	.word	0xffffffff


	//   ....[76]....
        /*0b74*/ 	.word	0xffffffff


	//   ....[77]....
        /*0b78*/ 	.word	0xffffffff


	//   ....[78]....
        /*0b7c*/ 	.word	0xffffffff


	//   ....[79]....
        /*0b80*/ 	.word	0xffffffff


	//   ....[80]....
        /*0b84*/ 	.word	0xffffffff


	//   ....[81]....
        /*0b88*/ 	.word	0xffffffff


	//   ....[82]....
        /*0b8c*/ 	.word	0xffffffff


	//   ....[83]....
        /*0b90*/ 	.word	0xffffffff


	//   ....[84]....
        /*0b94*/ 	.word	0xffffffff


	//   ....[85]....
        /*0b98*/ 	.word	0xffffffff


	//   ....[86]....
        /*0b9c*/ 	.word	0xffffffff


	//   ....[87]....
        /*0ba0*/ 	.word	0xffffffff


	//   ....[88]....
        /*0ba4*/ 	.word	0xffffffff


	//   ....[89]....
        /*0ba8*/ 	.word	0xffffffff


	//   ....[90]....
        /*0bac*/ 	.word	0xffffffff


	//   ....[91]....
        /*0bb0*/ 	.word	0xffffffff


	//   ....[92]....
        /*0bb4*/ 	.word	0xffffffff


	//   ....[93]....
        /*0bb8*/ 	.word	0xffffffff


	//   ....[94]....
        /*0bbc*/ 	.word	0xffffffff


	//   ....[95]....
        /*0bc0*/ 	.word	0xffffffff


	//   ....[96]....
        /*0bc4*/ 	.word	0xffffffff


	//   ....[97]....
        /*0bc8*/ 	.word	0xffffffff


	//   ....[98]....
        /*0bcc*/ 	.word	0xffffffff


	//   ....[99]....
        /*0bd0*/ 	.word	0xffffffff


	//   ....[100]....
        /*0bd4*/ 	.word	0xffffffff


	//   ....[101]....
        /*0bd8*/ 	.word	0xffffffff


	//   ....[102]....
        /*0bdc*/ 	.word	0xffffffff


	//   ....[103]....
        /*0be0*/ 	.word	0xffffffff


	//   ....[104]....
        /*0be4*/ 	.word	0xffffffff


	//   ....[105]....
        /*0be8*/ 	.word	0xffffffff


	//   ....[106]....
        /*0bec*/ 	.word	0xffffffff


	//   ....[107]....
        /*0bf0*/ 	.word	0xffffffff


	//   ....[108]....
        /*0bf4*/ 	.word	0xffffffff


	//   ....[109]....
        /*0bf8*/ 	.word	0xffffffff


	//   ....[110]....
        /*0bfc*/ 	.word	0xffffffff


	//   ....[111]....
        /*0c00*/ 	.word	0xffffffff


	//   ....[112]....
        /*0c04*/ 	.word	0xffffffff


	//   ....[113]....
        /*0c08*/ 	.word	0xffffffff


	//   ....[114]....
        /*0c0c*/ 	.word	0xffffffff


	//   ....[115]....
        /*0c10*/ 	.word	0xffffffff


	//   ....[116]....
        /*0c14*/ 	.word	0xffffffff


	//   ....[117]....
        /*0c18*/ 	.word	0xffffffff


	//   ....[118]....
        /*0c1c*/ 	.word	0xffffffff


	//   ....[119]....
        /*0c20*/ 	.word	0xffffffff


	//   ....[120]....
        /*0c24*/ 	.word	0xffffffff


	//   ....[121]....
        /*0c28*/ 	.word	0xffffffff


	//   ....[122]....
        /*0c2c*/ 	.word	0xffffffff


	//   ....[123]....
        /*0c30*/ 	.word	0xffffffff


	//   ....[124]....
        /*0c34*/ 	.word	0xffffffff


	//   ....[125]....
        /*0c38*/ 	.word	0xffffffff


	//   ....[126]....
        /*0c3c*/ 	.word	0xffffffff


	//   ....[127]....
        /*0c40*/ 	.word	0xffffffff


	//   ....[128]....
        /*0c44*/ 	.word	0xffffffff


	//   ....[129]....
        /*0c48*/ 	.word	0xffffffff


	//   ....[130]....
        /*0c4c*/ 	.word	0xffffffff


	//   ....[131]....
        /*0c50*/ 	.word	0xffffffff


	//   ....[132]....
        /*0c54*/ 	.word	0xffffffff


	//   ....[133]....
        /*0c58*/ 	.word	0xffffffff


	//   ....[134]....
        /*0c5c*/ 	.word	0xffffffff


	//   ....[135]....
        /*0c60*/ 	.word	0xffffffff


	//   ....[136]....
        /*0c64*/ 	.word	0xffffffff


	//   ....[137]....
        /*0c68*/ 	.word	0xffffffff


	//   ....[138]....
        /*0c6c*/ 	.word	0xffffffff


	//   ....[139]....
        /*0c70*/ 	.word	0xffffffff


	//   ....[140]....
        /*0c74*/ 	.word	0xffffffff


	//   ....[141]....
        /*0c78*/ 	.word	0xffffffff


	//   ....[142]....
        /*0c7c*/ 	.word	0xffffffff


	//   ....[143]....
        /*0c80*/ 	.word	0xffffffff


	//   ....[144]....
        /*0c84*/ 	.word	0xffffffff


	//   ....[145]....
        /*0c88*/ 	.word	0xffffffff


	//   ....[146]....
        /*0c8c*/ 	.word	0xffffffff


	//   ....[147]....
        /*0c90*/ 	.word	0xffffffff


	//   ....[148]....
        /*0c94*/ 	.word	0xffffffff


	//   ....[149]....
        /*0c98*/ 	.word	0xffffffff


	//   ....[150]....
        /*0c9c*/ 	.word	0xffffffff


	//   ....[151]....
        /*0ca0*/ 	.word	0xffffffff


	//   ....[152]....
        /*0ca4*/ 	.word	0xffffffff


	//   ....[153]....
        /*0ca8*/ 	.word	0xffffffff


	//   ....[154]....
        /*0cac*/ 	.word	0xffffffff


	//   ....[155]....
        /*0cb0*/ 	.word	0xffffffff


	//   ....[156]....
        /*0cb4*/ 	.word	0xffffffff


	//   ....[157]....
        /*0cb8*/ 	.word	0xffffffff


	//   ....[158]....
        /*0cbc*/ 	.word	0xffffffff


	//   ....[159]....
        /*0cc0*/ 	.word	0xffffffff


	//   ....[160]....
        /*0cc4*/ 	.word	0xffffffff


	//   ....[161]....
        /*0cc8*/ 	.word	0xffffffff


	//   ....[162]....
        /*0ccc*/ 	.word	0xffffffff


	//   ....[163]....
        /*0cd0*/ 	.word	0xffffffff


	//   ....[164]....
        /*0cd4*/ 	.word	0xffffffff


	//   ....[165]....
        /*0cd8*/ 	.word	0xffffffff


	//   ....[166]....
        /*0cdc*/ 	.word	0xffffffff


	//   ....[167]....
        /*0ce0*/ 	.word	0xffffffff


	//   ....[168]....
        /*0ce4*/ 	.word	0xffffffff


	//   ....[169]....
        /*0ce8*/ 	.word	0xffffffff


	//   ....[170]....
        /*0cec*/ 	.word	0xffffffff


	//   ....[171]....
        /*0cf0*/ 	.word	0xffffffff


	//   ....[172]....
        /*0cf4*/ 	.word	0xffffffff


	//   ....[173]....
        /*0cf8*/ 	.word	0xffffffff


	//   ....[174]....
        /*0cfc*/ 	.word	0xffffffff


	//   ....[175]....
        /*0d00*/ 	.word	0xffffffff


	//   ....[176]....
        /*0d04*/ 	.word	0xffffffff


	//   ....[177]....
        /*0d08*/ 	.word	0xffffffff


	//   ....[178]....
        /*0d0c*/ 	.word	0xffffffff


	//   ....[179]....
        /*0d10*/ 	.word	0xffffffff


	//   ....[180]....
        /*0d14*/ 	.word	0xffffffff


	//   ....[181]....
        /*0d18*/ 	.word	0xffffffff


	//   ....[182]....
        /*0d1c*/ 	.word	0xffffffff


	//   ....[183]....
        /*0d20*/ 	.word	0xffffffff


	//   ....[184]....
        /*0d24*/ 	.word	0xffffffff


	//   ....[185]....
        /*0d28*/ 	.word	0x0500000f


	//   ....[186]....
        /*0d2c*/ 	.word	0x0500000f


	//   ....[187]....
        /*0d30*/ 	.word	0x0500000f


	//   ....[188]....
        /*0d34*/ 	.word	0x0500000f


	//   ....[189]....
        /*0d38*/ 	.word	0x0500000f


	//   ....[190]....
        /*0d3c*/ 	.word	0x0500000f


	//   ....[191]....
        /*0d40*/ 	.word	0x0500000f


	//   ....[192]....
        /*0d44*/ 	.word	0x0500000f


	//   ....[193]....
        /*0d48*/ 	.word	0x0500000f


	//   ....[194]....
        /*0d4c*/ 	.word	0x0500000f


	//   ....[195]....
        /*0d50*/ 	.word	0x0500000f


	//   ....[196]....
        /*0d54*/ 	.word	0x0500000f


	//   ....[197]....
        /*0d58*/ 	.word	0x0500000f


	//   ....[198]....
        /*0d5c*/ 	.word	0x0500000f


	//   ....[199]....
        /*0d60*/ 	.word	0x0500000f


	//   ....[200]....
        /*0d64*/ 	.word	0x0500000f


	//   ....[201]....
        /*0d68*/ 	.word	0x0500000f


	//   ....[202]....
        /*0d6c*/ 	.word	0x0500000f


	//   ....[203]....
        /*0d70*/ 	.word	0x0500000f


	//   ....[204]....
        /*0d74*/ 	.word	0x0500000f


	//   ....[205]....
        /*0d78*/ 	.word	0x0500000f


	//   ....[206]....
        /*0d7c*/ 	.word	0x0500000f


	//   ....[207]....
        /*0d80*/ 	.word	0x0500000f


	//   ....[208]....
        /*0d84*/ 	.word	0x0500000f


	//   ....[209]....
        /*0d88*/ 	.word	0x0500000f


	//   ....[210]....
        /*0d8c*/ 	.word	0x0500000f


	//   ....[211]....
        /*0d90*/ 	.word	0x0500000f


	//   ....[212]....
        /*0d94*/ 	.word	0x0500000f


	//   ....[213]....
        /*0d98*/ 	.word	0x0500000f


	//   ....[214]....
        /*0d9c*/ 	.word	0x0500000f


	//   ....[215]....
        /*0da0*/ 	.word	0x0500000f


	//   ....[216]....
        /*0da4*/ 	.word	0x0500000f


	//   ....[217]....
        /*0da8*/ 	.word	0x0500000f


	//   ....[218]....
        /*0dac*/ 	.word	0x0500000f


	//   ....[219]....
        /*0db0*/ 	.word	0x0500000f


	//   ....[220]....
        /*0db4*/ 	.word	0x0500000f


	//   ....[221]....
        /*0db8*/ 	.word	0x0500000f


	//   ....[222]....
        /*0dbc*/ 	.word	0x0500000f


	//   ....[223]....
        /*0dc0*/ 	.word	0x0500000f


	//   ....[224]....
        /*0dc4*/ 	.word	0x0500000f


	//   ....[225]....
        /*0dc8*/ 	.word	0x0500000f


	//   ....[226]....
        /*0dcc*/ 	.word	0x0500000f


	//   ....[227]....
        /*0dd0*/ 	.word	0x0500000f


	//   ....[228]....
        /*0dd4*/ 	.word	0x0500000f


	//   ....[229]....
        /*0dd8*/ 	.word	0x0500000f


	//   ....[230]....
        /*0ddc*/ 	.word	0x0500000f


	//   ....[231]....
        /*0de0*/ 	.word	0x0500000f


	//   ....[232]....
        /*0de4*/ 	.word	0x0500000f


	//   ....[233]....
        /*0de8*/ 	.word	0x0500000f


	//   ....[234]....
        /*0dec*/ 	.word	0x0500000f


	//   ....[235]....
        /*0df0*/ 	.word	0x0500000f


	//   ....[236]....
        /*0df4*/ 	.word	0x0500000f


	//   ....[237]....
        /*0df8*/ 	.word	0x0500000f


	//   ....[238]....
        /*0dfc*/ 	.word	0x0500000f


	//   ....[239]....
        /*0e00*/ 	.word	0x0500000f


	//   ....[240]....
        /*0e04*/ 	.word	0x0500000f


	//   ....[241]....
        /*0e08*/ 	.word	0x0500000f


	//   ....[242]....
        /*0e0c*/ 	.word	0x0500000f


	//   ....[243]....
        /*0e10*/ 	.word	0x0500000f


	//   ....[244]....
        /*0e14*/ 	.word	0x0500000f


	//   ....[245]....
        /*0e18*/ 	.word	0x0500000f


	//   ....[246]....
        /*0e1c*/ 	.word	0x0500000f


	//   ....[247]....
        /*0e20*/ 	.word	0x0500000f


	//   ....[248]....
        /*0e24*/ 	.word	0x0500000f


	//   ....[249]....
        /*0e28*/ 	.word	0x0500000f


	//   ....[250]....
        /*0e2c*/ 	.word	0x0500000f


	//   ....[251]....
        /*0e30*/ 	.word	0x0500000f


	//   ....[252]....
        /*0e34*/ 	.word	0x0500000f


	//   ....[253]....
        /*0e38*/ 	.word	0x0500000f


	//   ....[254]....
        /*0e3c*/ 	.word	0x0500000f


	//   ....[255]....
        /*0e40*/ 	.word	0x0500000f


	//   ....[0]....
        /*0e44*/ 	.word	0x0500000f


	//   ....[1]....
        /*0e48*/ 	.word	0x0500000f


	//   ....[2]....
        /*0e4c*/ 	.word	0x0500000f


	//   ....[3]....
        /*0e50*/ 	.word	0x0500000f


	//   ....[4]....
        /*0e54*/ 	.word	0x0500000f


	//   ....[5]....
        /*0e58*/ 	.word	0x0500000f


	//   ....[6]....
        /*0e5c*/ 	.word	0x0500000f


	//   ....[7]....
        /*0e60*/ 	.word	0x0500000f


	//   ....[8]....
        /*0e64*/ 	.word	0x0500000f


	//   ....[9]....
        /*0e68*/ 	.word	0x0500000f


	//   ....[10]....
        /*0e6c*/ 	.word	0x0500000f


	//   ....[11]....
        /*0e70*/ 	.word	0x0500000f


	//   ....[12]....
        /*0e74*/ 	.word	0x0500000f


	//   ....[13]....
        /*0e78*/ 	.word	0x0500000f


	//   ....[14]....
        /*0e7c*/ 	.word	0x0500000f


	//   ....[15]....
        /*0e80*/ 	.word	0x0500000f


	//   ....[16]....
        /*0e84*/ 	.word	0x0500000f


	//   ....[17]....
        /*0e88*/ 	.word	0x0500000f


	//   ....[18]....
        /*0e8c*/ 	.word	0x0500000f


	//   ....[19]....
        /*0e90*/ 	.word	0x0500000f


	//   ....[20]....
        /*0e94*/ 	.word	0x0500000f


	//   ....[21]....
        /*0e98*/ 	.word	0x0500000f


	//   ....[22]....
        /*0e9c*/ 	.word	0x0500000f


	//   ....[23]....
        /*0ea0*/ 	.word	0x0500000f


	//   ....[24]....
        /*0ea4*/ 	.word	0x0500000f


	//   ....[25]....
        /*0ea8*/ 	.word	0x0500000f


	//   ....[26]....
        /*0eac*/ 	.word	0x0500000f


	//   ....[27]....
        /*0eb0*/ 	.word	0x0500000f


	//   ....[28]....
        /*0eb4*/ 	.word	0x0500000f


	//   ....[29]....
        /*0eb8*/ 	.word	0x0500000f


	//   ....[30]....
        /*0ebc*/ 	.word	0x0500000f


	//   ....[31]....
        /*0ec0*/ 	.word	0x0500000f


	//   ....[32]....
        /*0ec4*/ 	.word	0x0500000f


	//   ....[33]....
        /*0ec8*/ 	.word	0x0500000f


	//   ....[34]....
        /*0ecc*/ 	.word	0x0500000f


	//   ....[35]....
        /*0ed0*/ 	.word	0x0500000f


	//   ....[36]....
        /*0ed4*/ 	.word	0x0500000f


	//   ....[37]....
        /*0ed8*/ 	.word	0x0500000f


	//   ....[38]....
        /*0edc*/ 	.word	0x0500000f


	//   ....[39]....
        /*0ee0*/ 	.word	0x0500000f


	//   ....[40]....
        /*0ee4*/ 	.word	0x0500000f


	//   ....[41]....
        /*0ee8*/ 	.word	0x0500000f


	//   ....[42]....
        /*0eec*/ 	.word	0x0500000f


	//   ....[43]....
        /*0ef0*/ 	.word	0x0500000f


	//   ....[44]....
        /*0ef4*/ 	.word	0x0500000f


	//   ....[45]....
        /*0ef8*/ 	.word	0x0500000f


	//   ....[46]....
        /*0efc*/ 	.word	0x0500000f


	//   ....[47]....
        /*0f00*/ 	.word	0x0500000f


	//   ....[48]....
        /*0f04*/ 	.word	0x0500000f


	//   ....[49]....
        /*0f08*/ 	.word	0x0500000f


	//   ....[50]....
        /*0f0c*/ 	.word	0x0500000f


	//   ....[51]....
        /*0f10*/ 	.word	0x0500000f


	//   ....[52]....
        /*0f14*/ 	.word	0x0500000f


	//   ....[53]....
        /*0f18*/ 	.word	0x0500000f


	//   ....[54]....
        /*0f1c*/ 	.word	0x0500000f


	//   ....[55]....
        /*0f20*/ 	.word	0x0500000f


	//   ....[56]....
        /*0f24*/ 	.word	0x0500000f


	//   ....[57]....
        /*0f28*/ 	.word	0x0500000f


	//   ....[58]....
        /*0f2c*/ 	.word	0x0500000f


	//   ....[59]....
        /*0f30*/ 	.word	0x0500000f


	//   ....[60]....
        /*0f34*/ 	.word	0x0500000f


	//   ....[61]....
        /*0f38*/ 	.word	0x0500000f


	//   ....[62]....
        /*0f3c*/ 	.word	0x0500000f


	//----- nvinfo : EIATTR_COOP_GROUP_INSTR_OFFSETS
	.align		4
.L_579:
        /*0f40*/ 	.byte	0x04, 0x28
        /*0f42*/ 	.short	(.L_581 - .L_580)


	//   ....[0]....
.L_580:
        /*0f44*/ 	.word	0x00000070


	//   ....[1]....
        /*0f48*/ 	.word	0x00000140


	//   ....[2]....
        /*0f4c*/ 	.word	0x00000190


	//   ....[3]....
        /*0f50*/ 	.word	0x000003c0


	//   ....[4]....
        /*0f54*/ 	.word	0x00000520


	//   ....[5]....
        /*0f58*/ 	.word	0x00000640


	//   ....[6]....
        /*0f5c*/ 	.word	0x000007a0


	//   ....[7]....
        /*0f60*/ 	.word	0x00003930


	//   ....[8]....
        /*0f64*/ 	.word	0x00003940


	//   ....[9]....
        /*0f68*/ 	.word	0x00004070


	//   ....[10]....
        /*0f6c*/ 	.word	0x00004080


	//   ....[11]....
        /*0f70*/ 	.word	0x00004cf0


	//   ....[12]....
        /*0f74*/ 	.word	0x00004d00


	//   ....[13]....
        /*0f78*/ 	.word	0x000054d0


	//   ....[14]....
        /*0f7c*/ 	.word	0x000054e0


	//   ....[15]....
        /*0f80*/ 	.word	0x00005f20


	//   ....[16]....
        /*0f84*/ 	.word	0x00005f30


	//   ....[17]....
        /*0f88*/ 	.word	0x00006040


	//   ....[18]....
        /*0f8c*/ 	.word	0x00006050


	//   ....[19]....
        /*0f90*/ 	.word	0x00006450


	//   ....[20]....
        /*0f94*/ 	.word	0x00006480


	//   ....[21]....
        /*0f98*/ 	.word	0x00006750


	//   ....[22]....
        /*0f9c*/ 	.word	0x00006770


	//   ....[23]....
        /*0fa0*/ 	.word	0x000073d0


	//   ....[24]....
        /*0fa4*/ 	.word	0x00007b50


	//   ....[25]....
        /*0fa8*/ 	.word	0x00007b60


	//   ....[26]....
        /*0fac*/ 	.word	0x00007b70


	//   ....[27]....
        /*0fb0*/ 	.word	0x00007b80


	//   ....[28]....
        /*0fb4*/ 	.word	0x00007e80


	//   ....[29]....
        /*0fb8*/ 	.word	0x00007e90


	//   ....[30]....
        /*0fbc*/ 	.word	0x00007ea0


	//   ....[31]....
        /*0fc0*/ 	.word	0x00007eb0


	//   ....[32]....
        /*0fc4*/ 	.word	0x000091c0


	//   ....[33]....
        /*0fc8*/ 	.word	0x000091d0


	//   ....[34]....
        /*0fcc*/ 	.word	0x000091e0


	//   ....[35]....
        /*0fd0*/ 	.word	0x000091f0


	//   ....[36]....
        /*0fd4*/ 	.word	0x000092f0


	//   ....[37]....
        /*0fd8*/ 	.word	0x00009310


	//   ....[38]....
        /*0fdc*/ 	.word	0x00009390


	//   ....[39]....
        /*0fe0*/ 	.word	0x000093e0


	//   ....[40]....
        /*0fe4*/ 	.word	0x0000af00


	//   ....[41]....
        /*0fe8*/ 	.word	0x0000b440


	//   ....[42]....
        /*0fec*/ 	.word	0x0000b450


	//   ....[43]....
        /*0ff0*/ 	.word	0x0000b470


	//   ....[44]....
        /*0ff4*/ 	.word	0x0000bbc0


	//   ....[45]....
        /*0ff8*/ 	.word	0x0000bbf0


	//   ....[46]....
        /*0ffc*/ 	.word	0x0000d130


	//   ....[47]....
        /*1000*/ 	.word	0x0000d160


	//   ....[48]....
        /*1004*/ 	.word	0x0000dda0


	//   ....[49]....
        /*1008*/ 	.word	0x0000ddc0


	//   ....[50]....
        /*100c*/ 	.word	0x0000e2a0


	//   ....[51]....
        /*1010*/ 	.word	0x0000e2c0


	//   ....[52]....
        /*1014*/ 	.word	0x00010240


	//   ....[53]....
        /*1018*/ 	.word	0x000102a0


	//   ....[54]....
        /*101c*/ 	.word	0x00010cd0


	//   ....[55]....
        /*1020*/ 	.word	0x00010d40


	//   ....[56]....
        /*1024*/ 	.word	0x00011e80


	//   ....[57]....
        /*1028*/ 	.word	0x00011f10


	//   ....[58]....
        /*102c*/ 	.word	0x00011fc0


	//   ....[59]....
        /*1030*/ 	.word	0x00012190


	//   ....[60]....
        /*1034*/ 	.word	0x000139e0


	//   ....[61]....
        /*1038*/ 	.word	0x00013a00


	//   ....[62]....
        /*103c*/ 	.word	0x00013a10


	//   ....[63]....
        /*1040*/ 	.word	0x00013a20


	//   ....[64]....
        /*1044*/ 	.word	0x00014440


	//   ....[65]....
        /*1048*/ 	.word	0x00014450


	//   ....[66]....
        /*104c*/ 	.word	0x00014680


	//   ....[67]....
        /*1050*/ 	.word	0x00014690


	//   ....[68]....
        /*1054*/ 	.word	0x000148c0


	//   ....[69]....
        /*1058*/ 	.word	0x000148d0


	//   ....[70]....
        /*105c*/ 	.word	0x00014b00


	//   ....[71]....
        /*1060*/ 	.word	0x00014b10


	//   ....[72]....
        /*1064*/ 	.word	0x00014fe0


	//   ....[73]....
        /*1068*/ 	.word	0x00014ff0


	//   ....[74]....
        /*106c*/ 	.word	0x00015c70


	//   ....[75]....
        /*1070*/ 	.word	0x00015c80


	//   ....[76]....
        /*1074*/ 	.word	0x000172d0


	//   ....[77]....
        /*1078*/ 	.word	0x000172e0


	//   ....[78]....
        /*107c*/ 	.word	0x00017520


	//   ....[79]....
        /*1080*/ 	.word	0x00017530


	//   ....[80]....
        /*1084*/ 	.word	0x00017760


	//   ....[81]....
        /*1088*/ 	.word	0x00017770


	//   ....[82]....
        /*108c*/ 	.word	0x000179a0


	//   ....[83]....
        /*1090*/ 	.word	0x000179b0


	//   ....[84]....
        /*1094*/ 	.word	0x00017c40


	//   ....[85]....
        /*1098*/ 	.word	0x00017e30


	//   ....[86]....
        /*109c*/ 	.word	0x00017e60


	//   ....[87]....
        /*10a0*/ 	.word	0x00017e90


	//   ....[88]....
        /*10a4*/ 	.word	0x00017ec0


	//   ....[89]....
        /*10a8*/ 	.word	0x00017ef0


	//   ....[90]....
        /*10ac*/ 	.word	0x00017f20


	//   ....[91]....
        /*10b0*/ 	.word	0x000180b0


	//   ....[92]....
        /*10b4*/ 	.word	0x000180e0


	//   ....[93]....
        /*10b8*/ 	.word	0x00018110


	//   ....[94]....
        /*10bc*/ 	.word	0x00018140


	//   ....[95]....
        /*10c0*/ 	.word	0x00018170


	//   ....[96]....
        /*10c4*/ 	.word	0x000181a0


	//   ....[97]....
        /*10c8*/ 	.word	0x00018230


	//   ....[98]....
        /*10cc*/ 	.word	0x00018260


	//   ....[99]....
        /*10d0*/ 	.word	0x00018270


	//   ....[100]....
        /*10d4*/ 	.word	0x000182b0


	//   ....[101]....
        /*10d8*/ 	.word	0x00019760


	//   ....[102]....
        /*10dc*/ 	.word	0x0001b820


	//   ....[103]....
        /*10e0*/ 	.word	0x0001b840


	//   ....[104]....
        /*10e4*/ 	.word	0x0001b8d0


	//   ....[105]....
        /*10e8*/ 	.word	0x0001b8f0


	//   ....[106]....
        /*10ec*/ 	.word	0x0001b970


	//   ....[107]....
        /*10f0*/ 	.word	0x0001b990


	//   ....[108]....
        /*10f4*/ 	.word	0x0001ba10


	//   ....[109]....
        /*10f8*/ 	.word	0x0001ba30


	//   ....[110]....
        /*10fc*/ 	.word	0x0001bab0


	//   ....[111]....
        /*1100*/ 	.word	0x0001bad0


	//   ....[112]....
        /*1104*/ 	.word	0x0001bae0


	//   ....[113]....
        /*1108*/ 	.word	0x0001baf0


	//   ....[114]....
        /*110c*/ 	.word	0x0001c340


	//   ....[115]....
        /*1110*/ 	.word	0x0001c370


	//   ....[116]....
        /*1114*/ 	.word	0x0001c430


	//   ....[117]....
        /*1118*/ 	.word	0x0001c440


	//   ....[118]....
        /*111c*/ 	.word	0x0001c4d0


	//   ....[119]....
        /*1120*/ 	.word	0x0001c4e0


	//   ....[120]....
        /*1124*/ 	.word	0x0001c570


	//   ....[121]....
        /*1128*/ 	.word	0x0001c580


	//   ....[122]....
        /*112c*/ 	.word	0x0001c610


	//   ....[123]....
        /*1130*/ 	.word	0x0001c620


	//   ....[124]....
        /*1134*/ 	.word	0x0001c6b0


	//   ....[125]....
        /*1138*/ 	.word	0x0001c6c0


	//   ....[126]....
        /*113c*/ 	.word	0x0001c740


	//   ....[127]....
        /*1140*/ 	.word	0x0001c750


	//   ....[128]....
        /*1144*/ 	.word	0x0001c760


	//   ....[129]....
        /*1148*/ 	.word	0x0001c770


	//   ....[130]....
        /*114c*/ 	.word	0x0001cbd0


	//   ....[131]....
        /*1150*/ 	.word	0x0001cc00


	//   ....[132]....
        /*1154*/ 	.word	0x0001cc50


	//   ....[133]....
        /*1158*/ 	.word	0x0001cd10


	//   ....[134]....
        /*115c*/ 	.word	0x0001cd20


	//   ....[135]....
        /*1160*/ 	.word	0x0001cd50


	//   ....[136]....
        /*1164*/ 	.word	0x0001cde0


	//   ....[137]....
        /*1168*/ 	.word	0x0001ce90


	//   ....[138]....
        /*116c*/ 	.word	0x0001cea0


	//   ....[139]....
        /*1170*/ 	.word	0x0001ced0


	//   ....[140]....
        /*1174*/ 	.word	0x0001cee0


	//   ....[141]....
        /*1178*/ 	.word	0x0001cf70


	//   ....[142]....
        /*117c*/ 	.word	0x0001d680


	//   ....[143]....
        /*1180*/ 	.word	0x0001d6a0


	//   ....[144]....
        /*1184*/ 	.word	0x0001d6f0


	//   ....[145]....
        /*1188*/ 	.word	0x0001d700


	//   ....[146]....
        /*118c*/ 	.word	0x0001d740


	//   ....[147]....
        /*1190*/ 	.word	0x0001d750


	//   ....[148]....
        /*1194*/ 	.word	0x0001d790


	//   ....[149]....
        /*1198*/ 	.word	0x0001d7a0


	//   ....[150]....
        /*119c*/ 	.word	0x0001d7e0


	//   ....[151]....
        /*11a0*/ 	.word	0x0001d7f0


	//   ....[152]....
        /*11a4*/ 	.word	0x0001d800


	//   ....[153]....
        /*11a8*/ 	.word	0x0001d840


	//   ....[154]....
        /*11ac*/ 	.word	0x0001db60


	//   ....[155]....
        /*11b0*/ 	.word	0x0001db80


	//   ....[156]....
        /*11b4*/ 	.word	0x0001db90


	//   ....[157]....
        /*11b8*/ 	.word	0x0001dba0


	//   ....[158]....
        /*11bc*/ 	.word	0x0001dbc0


	//   ....[159]....
        /*11c0*/ 	.word	0x0001dc30


	//   ....[160]....
        /*11c4*/ 	.word	0x0001dca0


	//   ....[161]....
        /*11c8*/ 	.word	0x0001dcc0


	//   ....[162]....
        /*11cc*/ 	.word	0x0001dcd0


	//   ....[163]....
        /*11d0*/ 	.word	0x0001dd30


	//   ....[164]....
        /*11d4*/ 	.word	0x0001dd50


	//   ....[165]....
        /*11d8*/ 	.word	0x0001ddb0


	//   ....[166]....
        /*11dc*/ 	.word	0x0001e2f0


	//   ....[167]....
        /*11e0*/ 	.word	0x0001e320


	//   ....[168]....
        /*11e4*/ 	.word	0x0001e380


	//   ....[169]....
        /*11e8*/ 	.word	0x0001e3b0


	//   ....[170]....
        /*11ec*/ 	.word	0x0001e3e0


	//   ....[171]....
        /*11f0*/ 	.word	0x0001e410


	//   ....[172]....
        /*11f4*/ 	.word	0x0001e440


	//   ....[173]....
        /*11f8*/ 	.word	0x0001e470


	//   ....[174]....
        /*11fc*/ 	.word	0x0001e610


	//   ....[175]....
        /*1200*/ 	.word	0x0001e640


	//   ....[176]....
        /*1204*/ 	.word	0x0001e670


	//   ....[177]....
        /*1208*/ 	.word	0x0001e6a0


	//   ....[178]....
        /*120c*/ 	.word	0x0001e6d0


	//   ....[179]....
        /*1210*/ 	.word	0x0001e700


	//   ....[180]....
        /*1214*/ 	.word	0x0001e7c0


	//   ....[181]....
        /*1218*/ 	.word	0x0001e7e0


	//   ....[182]....
        /*121c*/ 	.word	0x0001e800


	//   ....[183]....
        /*1220*/ 	.word	0x0001e860


	//   ....[184]....
        /*1224*/ 	.word	0x0001f280


	//   ....[185]....
        /*1228*/ 	.word	0x0001f5a0


	//   ....[186]....
        /*122c*/ 	.word	0x0001f630


	//   ....[187]....
        /*1230*/ 	.word	0x0001f6c0


	//   ....[188]....
        /*1234*/ 	.word	0x0001f750


	//   ....[189]....
        /*1238*/ 	.word	0x0001f830


	//   ....[190]....
        /*123c*/ 	.word	0x0001f8c0


	//   ....[191]....
        /*1240*/ 	.word	0x0001f960


	//   ....[192]....
        /*1244*/ 	.word	0x0001f9f0


	//   ....[193]....
        /*1248*/ 	.word	0x0001fae0


	//   ....[194]....
        /*124c*/ 	.word	0x0001fb70


	//   ....[195]....
        /*1250*/ 	.word	0x0001fc10


	//   ....[196]....
        /*1254*/ 	.word	0x0001fca0


	//   ....[197]....
        /*1258*/ 	.word	0x0001fd80


	//   ....[198]....
        /*125c*/ 	.word	0x0001fe20


	//   ....[199]....
        /*1260*/ 	.word	0x0001feb0


	//   ....[200]....
        /*1264*/ 	.word	0x0001ff00


	//   ....[201]....
        /*1268*/ 	.word	0x0001ff50


	//   ....[202]....
        /*126c*/ 	.word	0x0001fff0


	//   ....[203]....
        /*1270*/ 	.word	0x00020080


	//   ....[204]....
        /*1274*/ 	.word	0x000200d0


	//   ....[205]....
        /*1278*/ 	.word	0x00020120


	//   ....[206]....
        /*127c*/ 	.word	0x00020220


	//   ....[207]....
        /*1280*/ 	.word	0x000202d0


	//   ....[208]....
        /*1284*/ 	.word	0x00020320


	//   ....[209]....
        /*1288*/ 	.word	0x00020370


	//   ....[210]....
        /*128c*/ 	.word	0x00020500


	//   ....[211]....
        /*1290*/ 	.word	0x00020650


	//   ....[212]....
        /*1294*/ 	.word	0x000206d0


	//   ....[213]....
        /*1298*/ 	.word	0x00020720


	//   ....[214]....
        /*129c*/ 	.word	0x000209d0


	//   ....[215]....
        /*12a0*/ 	.word	0x00020a20


	//   ....[216]....
        /*12a4*/ 	.word	0x00020ab0


	//   ....[217]....
        /*12a8*/ 	.word	0x00020b40


	//   ....[218]....
        /*12ac*/ 	.word	0x00020bd0


	//   ....[219]....
        /*12b0*/ 	.word	0x00020c60


	//   ....[220]....
        /*12b4*/ 	.word	0x00020cf0


	//   ....[221]....
        /*12b8*/ 	.word	0x00020d80


	//   ....[222]....
        /*12bc*/ 	.word	0x00020e00


	//   ....[223]....
        /*12c0*/ 	.word	0x00020e50


	//   ....[224]....
        /*12c4*/ 	.word	0x00020ef0


	//   ....[225]....
        /*12c8*/ 	.word	0x00020f80


	//   ....[226]....
        /*12cc*/ 	.word	0x00021010


	//   ....[227]....
        /*12d0*/ 	.word	0x00021060


	//   ....[228]....
        /*12d4*/ 	.word	0x00021100


	//   ....[229]....
        /*12d8*/ 	.word	0x00021190


	//   ....[230]....
        /*12dc*/ 	.word	0x00021230


	//   ....[231]....
        /*12e0*/ 	.word	0x000212c0


	//   ....[232]....
        /*12e4*/ 	.word	0x00021360


	//   ....[233]....
        /*12e8*/ 	.word	0x000213f0


	//   ....[234]....
        /*12ec*/ 	.word	0x000214c0


	//   ....[235]....
        /*12f0*/ 	.word	0x000217a0


	//   ....[236]....
        /*12f4*/ 	.word	0x00021890


	//   ....[237]....
        /*12f8*/ 	.word	0x00021930


	//   ....[238]....
        /*12fc*/ 	.word	0x00021990


	//   ....[239]....
        /*1300*/ 	.word	0x00021a80


	//   ....[240]....
        /*1304*/ 	.word	0x00021af0


	//   ....[241]....
        /*1308*/ 	.word	0x00021be0


	//   ....[242]....
        /*130c*/ 	.word	0x00021c50


	//   ....[243]....
        /*1310*/ 	.word	0x00021d40


	//   ....[244]....
        /*1314*/ 	.word	0x00021db0


	//   ....[245]....
        /*1318*/ 	.word	0x00021ea0


	//   ....[246]....
        /*131c*/ 	.word	0x00021f10


	//   ....[247]....
        /*1320*/ 	.word	0x00021fb0


	//   ....[248]....
        /*1324*/ 	.word	0x000220a0


	//   ....[249]....
        /*1328*/ 	.word	0x00022110


	//   ....[250]....
        /*132c*/ 	.word	0x00022170


	//   ....[251]....
        /*1330*/ 	.word	0x00022260


	//   ....[252]....
        /*1334*/ 	.word	0x000222c0


	//   ....[253]....
        /*1338*/ 	.word	0x000223c0


	//   ....[254]....
        /*133c*/ 	.word	0x00022420


	//   ....[255]....
        /*1340*/ 	.word	0x00022520


	//   ....[0]....
        /*1344*/ 	.word	0x00022580


	//   ....[1]....
        /*1348*/ 	.word	0x00022680


	//   ....[2]....
        /*134c*/ 	.word	0x000226e0


	//   ....[3]....
        /*1350*/ 	.word	0x000227e0


	//   ....[4]....
        /*1354*/ 	.word	0x00022840


	//   ....[5]....
        /*1358*/ 	.word	0x00022940


	//   ....[6]....
        /*135c*/ 	.word	0x000229a0


	//   ....[7]....
        /*1360*/ 	.word	0x00022a40


	//   ....[8]....
        /*1364*/ 	.word	0x00022bc0


	//   ....[9]....
        /*1368*/ 	.word	0x00022ca0


	//   ....[10]....
        /*136c*/ 	.word	0x00022d50


	//   ....[11]....
        /*1370*/ 	.word	0x00022e60


	//   ....[12]....
        /*1374*/ 	.word	0x00022ec0


	//   ....[13]....
        /*1378*/ 	.word	0x00022fd0


	//   ....[14]....
        /*137c*/ 	.word	0x00023030


	//   ....[15]....
        /*1380*/ 	.word	0x00023140


	//   ....[16]....
        /*1384*/ 	.word	0x000231a0


	//   ....[17]....
        /*1388*/ 	.word	0x000232b0


	//   ....[18]....
        /*138c*/ 	.word	0x00023310


	//   ....[19]....
        /*1390*/ 	.word	0x000233d0


	//   ....[20]....
        /*1394*/ 	.word	0x00023530


	//   ....[21]....
        /*1398*/ 	.word	0x000235d0


	//   ....[22]....
        /*139c*/ 	.word	0x00023630


	//   ....[23]....
        /*13a0*/ 	.word	0x000236e0


	//   ....[24]....
        /*13a4*/ 	.word	0x00023740


	//   ....[25]....
        /*13a8*/ 	.word	0x000237f0


	//   ....[26]....
        /*13ac*/ 	.word	0x00023850


	//   ....[27]....
        /*13b0*/ 	.word	0x00023900


	//   ....[28]....
        /*13b4*/ 	.word	0x00023960


	//   ....[29]....
        /*13b8*/ 	.word	0x00023a10


	//   ....[30]....
        /*13bc*/ 	.word	0x00023a70


	//   ....[31]....
        /*13c0*/ 	.word	0x00023b20


	//   ....[32]....
        /*13c4*/ 	.word	0x00023c10


	//   ....[33]....
        /*13c8*/ 	.word	0x00023cb0


	//   ....[34]....
        /*13cc*/ 	.word	0x00023d10


	//   ....[35]....
        /*13d0*/ 	.word	0x00023de0


	//   ....[36]....
        /*13d4*/ 	.word	0x00023e40


	//   ....[37]....
        /*13d8*/ 	.word	0x00023f10


	//   ....[38]....
        /*13dc*/ 	.word	0x00023f70


	//   ....[39]....
        /*13e0*/ 	.word	0x00024040


	//   ....[40]....
        /*13e4*/ 	.word	0x000240a0


	//   ....[41]....
        /*13e8*/ 	.word	0x00024170


	//   ....[42]....
        /*13ec*/ 	.word	0x000241d0


	//   ....[43]....
        /*13f0*/ 	.word	0x000242a0


	//   ....[44]....
        /*13f4*/ 	.word	0x00024330


	//   ....[45]....
        /*13f8*/ 	.word	0x000243d0


	//   ....[46]....
        /*13fc*/ 	.word	0x00024550


	//   ....[47]....
        /*1400*/ 	.word	0x000245c0


	//   ....[48]....
        /*1404*/ 	.word	0x00024630


	//   ....[49]....
        /*1408*/ 	.word	0x000246a0


	//   ....[50]....
        /*140c*/ 	.word	0x00024710


	//   ....[51]....
        /*1410*/ 	.word	0x00024790


	//   ....[52]....
        /*1414*/ 	.word	0x00024810


	//   ....[53]....
        /*1418*/ 	.word	0x000248a0


	//   ....[54]....
        /*141c*/ 	.word	0x00024910


	//   ....[55]....
        /*1420*/ 	.word	0x00024980


	//   ....[56]....
        /*1424*/ 	.word	0x000249f0


	//   ....[57]....
        /*1428*/ 	.word	0x00024a70


	//   ....[58]....
        /*142c*/ 	.word	0x00024ae0


	//   ....[59]....
        /*1430*/ 	.word	0x00024b70


	//   ....[60]....
        /*1434*/ 	.word	0x00024bd0


	//   ....[61]....
        /*1438*/ 	.word	0x00024c60


	//   ....[62]....
        /*143c*/ 	.word	0x00024d90


	//----- nvinfo : EIATTR_REG_RECONFIG
	.align		4
.L_581:
        /*1440*/ 	.byte	0x01, 0x54
	.zero		2


	//----- nvinfo : EIATTR_SYSCALL_OFFSETS
	.align		4
        /*1444*/ 	.byte	0x04, 0x46
        /*1446*/ 	.short	(.L_583 - .L_582)


	//   ....[0]....
.L_582:
        /*1448*/ 	.word	0x000024a0


	//   ....[1]....
        /*144c*/ 	.word	0x000025f0


	//   ....[2]....
        /*1450*/ 	.word	0x00007570


	//   ....[3]....
        /*1454*/ 	.word	0x00007890


	//   ....[4]....
        /*1458*/ 	.word	0x0001aea0


	//   ....[5]....
        /*145c*/ 	.word	0x0001aff0


	//   ....[6]....
        /*1460*/ 	.word	0x0001b0e0


	//   ....[7]....
        /*1464*/ 	.word	0x0001bfa0


	//----- nvinfo : EIATTR_MBARRIER_INSTR_OFFSETS
	.align		4
.L_583:
        /*1468*/ 	.byte	0x04, 0x39
        /*146a*/ 	.short	(.L_585 - .L_584)


	//   ....[0]....
.L_584:
        /*146c*/ 	.word	0x00000270
        /*1470*/ 	.word	0x000000ff
        /*1474*/ 	.word	0x00022800
        /*1478*/ 	.short	0x0100
        /*147a*/ 	.byte	0x08
	.zero		1


	//   ....[1]....
        /*147c*/ 	.word	0x00000280
        /*1480*/ 	.word	0x000000ff
        /*1484*/ 	.word	0x00022820
        /*1488*/ 	.short	0x0100
        /*148a*/ 	.byte	0x08
	.zero		1


	//   ....[2]....
        /*148c*/ 	.word	0x00000370
        /*1490*/ 	.word	0x000000ff
        /*1494*/ 	.word	0x00022830
        /*1498*/ 	.short	0x0100
        /*149a*/ 	.byte	0x08
	.zero		1


	//   ....[3]....
        /*149c*/ 	.word	0x00000380
        /*14a0*/ 	.word	0x000000ff
        /*14a4*/ 	.word	0x00022840
        /*14a8*/ 	.short	0x0100
        /*14aa*/ 	.byte	0x08
	.zero		1


	//   ....[4]....
        /*14ac*/ 	.word	0x00000390
        /*14b0*/ 	.word	0x000000ff
        /*14b4*/ 	.word	0x00022838
        /*14b8*/ 	.short	0x0100
        /*14ba*/ 	.byte	0x08
	.zero		1


	//   ....[5]....
        /*14bc*/ 	.word	0x000003a0
        /*14c0*/ 	.word	0x000000ff
        /*14c4*/ 	.word	0x00022848
        /*14c8*/ 	.short	0x0100
        /*14ca*/ 	.byte	0x08
	.zero		1


	//   ....[6]....
        /*14cc*/ 	.word	0x000004d0
        /*14d0*/ 	.word	0x000000ff
        /*14d4*/ 	.word	0x00022850
        /*14d8*/ 	.short	0x0100
        /*14da*/ 	.byte	0x08
	.zero		1


	//   ....[7]....
        /*14dc*/ 	.word	0x000004e0
        /*14e0*/ 	.word	0x000000ff
        /*14e4*/ 	.word	0x00022860
        /*14e8*/ 	.short	0x0100
        /*14ea*/ 	.byte	0x08
	.zero		1


	//   ....[8]....
        /*14ec*/ 	.word	0x000004f0
        /*14f0*/ 	.word	0x000000ff
        /*14f4*/ 	.word	0x00022858
        /*14f8*/ 	.short	0x0100
        /*14fa*/ 	.byte	0x08
	.zero		1


	//   ....[9]....
        /*14fc*/ 	.word	0x00000500
        /*1500*/ 	.word	0x000000ff
        /*1504*/ 	.word	0x00022868
        /*1508*/ 	.short	0x0100
        /*150a*/ 	.byte	0x08
	.zero		1


	//   ....[10]....
        /*150c*/ 	.word	0x000005f0
        /*1510*/ 	.word	0x000000ff
        /*1514*/ 	.word	0x00022870
        /*1518*/ 	.short	0x0100
        /*151a*/ 	.byte	0x06
	.zero		1


	//   ....[11]....
        /*151c*/ 	.word	0x00000600
        /*1520*/ 	.word	0x000000ff
        /*1524*/ 	.word	0x00022880
        /*1528*/ 	.short	0x0100
        /*152a*/ 	.byte	0x06
	.zero		1


	//   ....[12]....
        /*152c*/ 	.word	0x00000610
        /*1530*/ 	.word	0x000000ff
        /*1534*/ 	.word	0x00022878
        /*1538*/ 	.short	0x0100
        /*153a*/ 	.byte	0x06
	.zero		1


	//   ....[13]....
        /*153c*/ 	.word	0x00000620
        /*1540*/ 	.word	0x000000ff
        /*1544*/ 	.word	0x00022888
        /*1548*/ 	.short	0x0100
        /*154a*/ 	.byte	0x06
	.zero		1


	//   ....[14]....
        /*154c*/ 	.word	0x00000750
        /*1550*/ 	.word	0x000000ff
        /*1554*/ 	.word	0x00022890
        /*1558*/ 	.short	0x0100
        /*155a*/ 	.byte	0x08
	.zero		1


	//   ....[15]....
        /*155c*/ 	.word	0x00000760
        /*1560*/ 	.word	0x000000ff
        /*1564*/ 	.word	0x000228a0
        /*1568*/ 	.short	0x0100
        /*156a*/ 	.byte	0x08
	.zero		1


	//   ....[16]....
        /*156c*/ 	.word	0x00000770
        /*1570*/ 	.word	0x000000ff
        /*1574*/ 	.word	0x00022898
        /*1578*/ 	.short	0x0100
        /*157a*/ 	.byte	0x08
	.zero		1


	//   ....[17]....
        /*157c*/ 	.word	0x00000780
        /*1580*/ 	.word	0x000000ff
        /*1584*/ 	.word	0x000228a8
        /*1588*/ 	.short	0x0100
        /*158a*/ 	.byte	0x08
	.zero		1


	//   ....[18]....
        /*158c*/ 	.word	0x000008b0
        /*1590*/ 	.word	0x000000ff
        /*1594*/ 	.word	0x000228b0
        /*1598*/ 	.short	0x0100
        /*159a*/ 	.byte	0x08
	.zero		1


	//   ....[19]....
        /*159c*/ 	.word	0x000008c0
        /*15a0*/ 	.word	0x000000ff
        /*15a4*/ 	.word	0x000228c0
        /*15a8*/ 	.short	0x0100
        /*15aa*/ 	.byte	0x08
	.zero		1


	//   ....[20]....
        /*15ac*/ 	.word	0x000008d0
        /*15b0*/ 	.word	0x000000ff
        /*15b4*/ 	.word	0x000228b8
        /*15b8*/ 	.short	0x0100
        /*15ba*/ 	.byte	0x08
	.zero		1


	//   ....[21]....
        /*15bc*/ 	.word	0x000008e0
        /*15c0*/ 	.word	0x000000ff
        /*15c4*/ 	.word	0x000228c8
        /*15c8*/ 	.short	0x0100
        /*15ca*/ 	.byte	0x08
	.zero		1


	//   ....[22]....
        /*15cc*/ 	.word	0x000038e0
        /*15d0*/ 	.word	0x00000057
        /*15d4*/ 	.word	0x00022890
        /*15d8*/ 	.short	0x010a
        /*15da*/ 	.byte	0x3f
	.zero		1


	//   ....[23]....
        /*15dc*/ 	.word	0x00004c90
        /*15e0*/ 	.word	0x00000057
        /*15e4*/ 	.word	0x00022890
        /*15e8*/ 	.short	0x010a
        /*15ea*/ 	.byte	0x3f
	.zero		1


	//   ....[24]....
        /*15ec*/ 	.word	0x00005d80
        /*15f0*/ 	.word	0x00000057
        /*15f4*/ 	.word	0x00022890
        /*15f8*/ 	.short	0x010a
        /*15fa*/ 	.byte	0x3f
	.zero		1


	//   ....[25]....
        /*15fc*/ 	.word	0x00006220
        /*1600*/ 	.word	0x00000004
        /*1604*/ 	.word	0x00000000
        /*1608*/ 	.short	0x0101
        /*160a*/ 	.byte	0x3f
	.zero		1


	//   ....[26]....
        /*160c*/ 	.word	0x00006260
        /*1610*/ 	.word	0x00000057
        /*1614*/ 	.word	0x000228b0
        /*1618*/ 	.short	0x010a
        /*161a*/ 	.byte	0x3f
	.zero		1


	//   ....[27]....
        /*161c*/ 	.word	0x00006ae0
        /*1620*/ 	.word	0x00000057
        /*1624*/ 	.word	0x00000000
        /*1628*/ 	.short	0x0101
        /*162a*/ 	.byte	0x3f
	.zero		1


	//   ....[28]....
        /*162c*/ 	.word	0x00007610
        /*1630*/ 	.word	0x00000013
        /*1634*/ 	.word	0x00022800
        /*1638*/ 	.short	0x010a
        /*163a*/ 	.byte	0x3f
	.zero		1


	//   ....[29]....
        /*163c*/ 	.word	0x00007660
        /*1640*/ 	.word	0x00000013
        /*1644*/ 	.word	0x00022800
        /*1648*/ 	.short	0x010a
        /*164a*/ 	.byte	0x3f
	.zero		1


	//   ....[30]....
        /*164c*/ 	.word	0x00008110
        /*1650*/ 	.word	0x00000013
        /*1654*/ 	.word	0x00022800
        /*1658*/ 	.short	0x010a
        /*165a*/ 	.byte	0x3f
	.zero		1


	//   ....[31]....
        /*165c*/ 	.word	0x00009650
        /*1660*/ 	.word	0x00000013
        /*1664*/ 	.word	0x00022800
        /*1668*/ 	.short	0x010a
        /*166a*/ 	.byte	0x3f
	.zero		1


	//   ....[32]....
        /*166c*/ 	.word	0x0000a670
        /*1670*/ 	.word	0x0000000d
        /*1674*/ 	.word	0x00022830
        /*1678*/ 	.short	0x010a
        /*167a*/ 	.byte	0x3f
	.zero		1


	//   ....[33]....
        /*167c*/ 	.word	0x0000a720
        /*1680*/ 	.word	0x0000000d
        /*1684*/ 	.word	0x00022830
        /*1688*/ 	.short	0x010a
        /*168a*/ 	.byte	0x3f
	.zero		1


	//   ....[34]....
        /*168c*/ 	.word	0x0000bf00
        /*1690*/ 	.word	0x00000020
        /*1694*/ 	.word	0x00000000
        /*1698*/ 	.short	0x0101
        /*169a*/ 	.byte	0x3f
	.zero		1


	//   ....[35]....
        /*169c*/ 	.word	0x0000c660
        /*16a0*/ 	.word	0x0000000d
        /*16a4*/ 	.word	0x00022850
        /*16a8*/ 	.short	0x010a
        /*16aa*/ 	.byte	0x3f
	.zero		1


	//   ....[36]....
        /*16ac*/ 	.word	0x0000c6b0
        /*16b0*/ 	.word	0x0000000d
        /*16b4*/ 	.word	0x00022850
        /*16b8*/ 	.short	0x010a
        /*16ba*/ 	.byte	0x3f
	.zero		1


	//   ....[37]....
        /*16bc*/ 	.word	0x0000cb20
        /*16c0*/ 	.word	0x0000000d
        /*16c4*/ 	.word	0x00000000
        /*16c8*/ 	.short	0x0101
        /*16ca*/ 	.byte	0x3f
	.zero		1


	//   ....[38]....
        /*16cc*/ 	.word	0x0000ccc0
        /*16d0*/ 	.word	0x0000000e
        /*16d4*/ 	.word	0x00022830
        /*16d8*/ 	.short	0x010a
        /*16da*/ 	.byte	0x3f
	.zero		1


	//   ....[39]....
        /*16dc*/ 	.word	0x0000cd30
        /*16e0*/ 	.word	0x0000000e
        /*16e4*/ 	.word	0x00022830
        /*16e8*/ 	.short	0x010a
        /*16ea*/ 	.byte	0x3f
	.zero		1


	//   ....[40]....
        /*16ec*/ 	.word	0x0000eb00
        /*16f0*/ 	.word	0x0000009b
        /*16f4*/ 	.word	0x00000000
        /*16f8*/ 	.short	0x0101
        /*16fa*/ 	.byte	0x3f
	.zero		1


	//   ....[41]....
        /*16fc*/ 	.word	0x0000f460
        /*1700*/ 	.word	0x0000000e
        /*1704*/ 	.word	0x00022850
        /*1708*/ 	.short	0x010a
        /*170a*/ 	.byte	0x3f
	.zero		1


	//   ....[42]....
        /*170c*/ 	.word	0x0000f4b0
        /*1710*/ 	.word	0x0000000e
        /*1714*/ 	.word	0x00022850
        /*1718*/ 	.short	0x010a
        /*171a*/ 	.byte	0x3f
	.zero		1


	//   ....[43]....
        /*171c*/ 	.word	0x0000f8a0
        /*1720*/ 	.word	0x0000000e
        /*1724*/ 	.word	0x00000000
        /*1728*/ 	.short	0x0101
        /*172a*/ 	.byte	0x3f
	.zero		1


	//   ....[44]....
        /*172c*/ 	.word	0x0000f9d0
        /*1730*/ 	.word	0x0000000e
        /*1734*/ 	.word	0x00022830
        /*1738*/ 	.short	0x010a
        /*173a*/ 	.byte	0x3f
	.zero		1


	//   ....[45]....
        /*173c*/ 	.word	0x0000fa40
        /*1740*/ 	.word	0x0000000e
        /*1744*/ 	.word	0x00022830
        /*1748*/ 	.short	0x010a
        /*174a*/ 	.byte	0x3f
	.zero		1


	//   ....[46]....
        /*174c*/ 	.word	0x00011360
        /*1750*/ 	.word	0x00000099
        /*1754*/ 	.word	0x00000000
        /*1758*/ 	.short	0x0101
        /*175a*/ 	.byte	0x3f
	.zero		1


	//   ....[47]....
        /*175c*/ 	.word	0x000119e0
        /*1760*/ 	.word	0x0000000e
        /*1764*/ 	.word	0x00022850
        /*1768*/ 	.short	0x010a
        /*176a*/ 	.byte	0x3f
	.zero		1


	//   ....[48]....
        /*176c*/ 	.word	0x00011a30
        /*1770*/ 	.word	0x0000000e
        /*1774*/ 	.word	0x00022850
        /*1778*/ 	.short	0x010a
        /*177a*/ 	.byte	0x3f
	.zero		1


	//   ....[49]....
        /*177c*/ 	.word	0x00011e20
        /*1780*/ 	.word	0x0000000e
        /*1784*/ 	.word	0x00000000
        /*1788*/ 	.short	0x0101
        /*178a*/ 	.byte	0x3f
	.zero		1


	//   ....[50]....
        /*178c*/ 	.word	0x000143b0
        /*1790*/ 	.word	0x00000003
        /*1794*/ 	.word	0x00000000
        /*1798*/ 	.short	0x0101
        /*179a*/ 	.byte	0x3f
	.zero		1


	//   ....[51]....
        /*179c*/ 	.word	0x00014f50
        /*17a0*/ 	.word	0x0000000a
        /*17a4*/ 	.word	0x00000000
        /*17a8*/ 	.short	0x0101
        /*17aa*/ 	.byte	0x3f
	.zero		1


	//   ....[52]....
        /*17ac*/ 	.word	0x00019840
        /*17b0*/ 	.word	0x00000016
        /*17b4*/ 	.word	0x00022820
        /*17b8*/ 	.short	0x010a
        /*17ba*/ 	.byte	0x3f
	.zero		1


	//   ....[53]....
        /*17bc*/ 	.word	0x000198d0
        /*17c0*/ 	.word	0x00000003
        /*17c4*/ 	.word	0x000228a0
        /*17c8*/ 	.short	0x010a
        /*17ca*/ 	.byte	0x3f
	.zero		1


	//   ....[54]....
        /*17cc*/ 	.word	0x00019b20
        /*17d0*/ 	.word	0x00000003
        /*17d4*/ 	.word	0x000228c0
        /*17d8*/ 	.short	0x010a
        /*17da*/ 	.byte	0x3f
	.zero		1


	//   ....[55]....
        /*17dc*/ 	.word	0x0001a130
        /*17e0*/ 	.word	0x00000009
        /*17e4*/ 	.word	0x000228a0
        /*17e8*/ 	.short	0x010a
        /*17ea*/ 	.byte	0x3f
	.zero		1


	//   ....[56]....
        /*17ec*/ 	.word	0x0001a370
        /*17f0*/ 	.word	0x00000009
        /*17f4*/ 	.word	0x000228c0
        /*17f8*/ 	.short	0x010a
        /*17fa*/ 	.byte	0x3f
	.zero		1


	//   ....[57]....
        /*17fc*/ 	.word	0x0001b5c0
        /*1800*/ 	.word	0x00000020
        /*1804*/ 	.word	0x00022840
        /*1808*/ 	.short	0x010a
        /*180a*/ 	.byte	0x3f
	.zero		1


	//   ....[58]....
        /*180c*/ 	.word	0x0001bbf0
        /*1810*/ 	.word	0x00000020
        /*1814*/ 	.word	0x00022830
        /*1818*/ 	.short	0x0107
        /*181a*/ 	.byte	0x3f
	.zero		1


	//   ....[59]....
        /*181c*/ 	.word	0x0001bcd0
        /*1820*/ 	.word	0x00000020
        /*1824*/ 	.word	0x00022830
        /*1828*/ 	.short	0x0101
        /*182a*/ 	.byte	0x3f
	.zero		1


	//   ....[60]....
        /*182c*/ 	.word	0x0001c870
        /*1830*/ 	.word	0x00000016
        /*1834*/ 	.word	0x00022800
        /*1838*/ 	.short	0x0107
        /*183a*/ 	.byte	0x3f
	.zero		1


	//   ....[61]....
        /*183c*/ 	.word	0x0001c960
        /*1840*/ 	.word	0x00000016
        /*1844*/ 	.word	0x00022800
        /*1848*/ 	.short	0x0101
        /*184a*/ 	.byte	0x3f
	.zero		1


	//   ....[62]....
        /*184c*/ 	.word	0x0001c980
        /*1850*/ 	.word	0x00000016
        /*1854*/ 	.word	0x00022820
        /*1858*/ 	.short	0x010a
        /*185a*/ 	.byte	0x3f
	.zero		1


	//   ....[63]....
        /*185c*/ 	.word	0x0001ca10
        /*1860*/ 	.word	0x00000020
        /*1864*/ 	.word	0x00022860
        /*1868*/ 	.short	0x010a
        /*186a*/ 	.byte	0x3f
	.zero		1


	//   ....[64]....
        /*186c*/ 	.word	0x0001d0f0
        /*1870*/ 	.word	0x00000020
        /*1874*/ 	.word	0x00022850
        /*1878*/ 	.short	0x0107
        /*187a*/ 	.byte	0x3f
	.zero		1


	//   ....[65]....
        /*187c*/ 	.word	0x0001d1c0
        /*1880*/ 	.word	0x00000020
        /*1884*/ 	.word	0x00022850
        /*1888*/ 	.short	0x0101
        /*188a*/ 	.byte	0x3f
	.zero		1


	//   ....[66]....
        /*188c*/ 	.word	0x0001d500
        /*1890*/ 	.word	0x00000006
        /*1894*/ 	.word	0x00022840
        /*1898*/ 	.short	0x010a
        /*189a*/ 	.byte	0x3f
	.zero		1


	//   ....[67]....
        /*189c*/ 	.word	0x0001d8c0
        /*18a0*/ 	.word	0x00000006
        /*18a4*/ 	.word	0x00022830
        /*18a8*/ 	.short	0x0107
        /*18aa*/ 	.byte	0x3f
	.zero		1


	//   ....[68]....
        /*18ac*/ 	.word	0x0001d980
        /*18b0*/ 	.word	0x00000006
        /*18b4*/ 	.word	0x00022830
        /*18b8*/ 	.short	0x0101
        /*18ba*/ 	.byte	0x3f
	.zero		1


	//   ....[69]....
        /*18bc*/ 	.word	0x0001d9b0
        /*18c0*/ 	.word	0x00000006
        /*18c4*/ 	.word	0x00022860
        /*18c8*/ 	.short	0x010a
        /*18ca*/ 	.byte	0x3f
	.zero		1


	//   ....[70]....
        /*18cc*/ 	.word	0x0001deb0
        /*18d0*/ 	.word	0x00000006
        /*18d4*/ 	.word	0x00022850
        /*18d8*/ 	.short	0x0107
        /*18da*/ 	.byte	0x3f
	.zero		1


	//   ....[71]....
        /*18dc*/ 	.word	0x0001df70
        /*18e0*/ 	.word	0x00000006
        /*18e4*/ 	.word	0x00022850
        /*18e8*/ 	.short	0x0101
        /*18ea*/ 	.byte	0x3f
	.zero		1


	//   ....[72]....
        /*18ec*/ 	.word	0x0001f200
        /*18f0*/ 	.word	0x00000004
        /*18f4*/ 	.word	0x00022820
        /*18f8*/ 	.short	0x010a
        /*18fa*/ 	.byte	0x3f
	.zero		1


	//   ....[73]....
        /*18fc*/ 	.word	0x0001f370
        /*1900*/ 	.word	0x00000005
        /*1904*/ 	.word	0x00022840
        /*1908*/ 	.short	0x010a
        /*190a*/ 	.byte	0x3f
	.zero		1


	//   ....[74]....
        /*190c*/ 	.word	0x0001f410
        /*1910*/ 	.word	0x00000019
        /*1914*/ 	.word	0x00022840
        /*1918*/ 	.short	0x010a
        /*191a*/ 	.byte	0x3f
	.zero		1


	//   ....[75]....
        /*191c*/ 	.word	0x0001f450
        /*1920*/ 	.word	0x00000005
        /*1924*/ 	.word	0x00022860
        /*1928*/ 	.short	0x010a
        /*192a*/ 	.byte	0x3f
	.zero		1


	//   ....[76]....
        /*192c*/ 	.word	0x0001f490
        /*1930*/ 	.word	0x00000019
        /*1934*/ 	.word	0x00022860
        /*1938*/ 	.short	0x010a
        /*193a*/ 	.byte	0x3f
	.zero		1


	//   ....[77]....
        /*193c*/ 	.word	0x0001f4f0
        /*1940*/ 	.word	0x00000057
        /*1944*/ 	.word	0x00022890
        /*1948*/ 	.short	0x010a
        /*194a*/ 	.byte	0x3f
	.zero		1


	//   ....[78]....
        /*194c*/ 	.word	0x0001f780
        /*1950*/ 	.word	0x00000057
        /*1954*/ 	.word	0x00022890
        /*1958*/ 	.short	0x010a
        /*195a*/ 	.byte	0x3f
	.zero		1


	//   ....[79]....
        /*195c*/ 	.word	0x0001fa30
        /*1960*/ 	.word	0x00000057
        /*1964*/ 	.word	0x00022890
        /*1968*/ 	.short	0x010a
        /*196a*/ 	.byte	0x3f
	.zero		1


	//   ....[80]....
        /*196c*/ 	.word	0x0001fce0
        /*1970*/ 	.word	0x00000057
        /*1974*/ 	.word	0x000228b0
        /*1978*/ 	.short	0x010a
        /*197a*/ 	.byte	0x3f
	.zero		1


	//   ....[81]....
        /*197c*/ 	.word	0x00020160
        /*1980*/ 	.word	0x00000013
        /*1984*/ 	.word	0x00022800
        /*1988*/ 	.short	0x010a
        /*198a*/ 	.byte	0x3f
	.zero		1


	//   ....[82]....
        /*198c*/ 	.word	0x00020750
        /*1990*/ 	.word	0x00000013
        /*1994*/ 	.word	0x00022800
        /*1998*/ 	.short	0x010a
        /*199a*/ 	.byte	0x3f
	.zero		1


	//   ....[83]....
        /*199c*/ 	.word	0x000207a0
        /*19a0*/ 	.word	0x0000000d
        /*19a4*/ 	.word	0x00022830
        /*19a8*/ 	.short	0x010a
        /*19aa*/ 	.byte	0x3f
	.zero		1


	//   ....[84]....
        /*19ac*/ 	.word	0x000207f0
        /*19b0*/ 	.word	0x0000000d
        /*19b4*/ 	.word	0x00022850
        /*19b8*/ 	.short	0x010a
        /*19ba*/ 	.byte	0x3f
	.zero		1


	//   ....[85]....
        /*19bc*/ 	.word	0x00020840
        /*19c0*/ 	.word	0x0000000e
        /*19c4*/ 	.word	0x00022830
        /*19c8*/ 	.short	0x010a
        /*19ca*/ 	.byte	0x3f
	.zero		1


	//   ....[86]....
        /*19cc*/ 	.word	0x00020890
        /*19d0*/ 	.word	0x0000000e
        /*19d4*/ 	.word	0x00022850
        /*19d8*/ 	.short	0x010a
        /*19da*/ 	.byte	0x3f
	.zero		1


	//   ....[87]....
        /*19dc*/ 	.word	0x000208e0
        /*19e0*/ 	.word	0x0000000e
        /*19e4*/ 	.word	0x00022830
        /*19e8*/ 	.short	0x010a
        /*19ea*/ 	.byte	0x3f
	.zero		1


	//   ....[88]....
        /*19ec*/ 	.word	0x00020930
        /*19f0*/ 	.word	0x0000000e
        /*19f4*/ 	.word	0x00022850
        /*19f8*/ 	.short	0x010a
        /*19fa*/ 	.byte	0x3f
	.zero		1


	//   ....[89]....
        /*19fc*/ 	.word	0x00021580
        /*1a00*/ 	.word	0x00000016
        /*1a04*/ 	.word	0x00022820
        /*1a08*/ 	.short	0x010a
        /*1a0a*/ 	.byte	0x3f
	.zero		1


	//   ....[90]....
        /*1a0c*/ 	.word	0x000215d0
        /*1a10*/ 	.word	0x00000003
        /*1a14*/ 	.word	0x000228a0
        /*1a18*/ 	.short	0x010a
        /*1a1a*/ 	.byte	0x3f
	.zero		1


	//   ....[91]....
        /*1a1c*/ 	.word	0x00021620
        /*1a20*/ 	.word	0x00000003
        /*1a24*/ 	.word	0x000228c0
        /*1a28*/ 	.short	0x010a
        /*1a2a*/ 	.byte	0x3f
	.zero		1


	//   ....[92]....
        /*1a2c*/ 	.word	0x00021670
        /*1a30*/ 	.word	0x00000009
        /*1a34*/ 	.word	0x000228a0
        /*1a38*/ 	.short	0x010a
        /*1a3a*/ 	.byte	0x3f
	.zero		1


	//   ....[93]....
        /*1a3c*/ 	.word	0x000216c0
        /*1a40*/ 	.word	0x00000009
        /*1a44*/ 	.word	0x000228c0
        /*1a48*/ 	.short	0x010a
        /*1a4a*/ 	.byte	0x3f
	.zero		1


	//   ....[94]....
        /*1a4c*/ 	.word	0x000217e0
        /*1a50*/ 	.word	0x00000020
        /*1a54*/ 	.word	0x00022840
        /*1a58*/ 	.short	0x010a
        /*1a5a*/ 	.byte	0x3f
	.zero		1


	//   ....[95]....
        /*1a5c*/ 	.word	0x00022ac0
        /*1a60*/ 	.word	0x00000016
        /*1a64*/ 	.word	0x00022820
        /*1a68*/ 	.short	0x010a
        /*1a6a*/ 	.byte	0x3f
	.zero		1


	//   ....[96]....
        /*1a6c*/ 	.word	0x00022b10
        /*1a70*/ 	.word	0x00000020
        /*1a74*/ 	.word	0x00022860
        /*1a78*/ 	.short	0x010a
        /*1a7a*/ 	.byte	0x3f
	.zero		1


	//   ....[97]....
        /*1a7c*/ 	.word	0x00023480
        /*1a80*/ 	.word	0x00000006
        /*1a84*/ 	.word	0x00022840
        /*1a88*/ 	.short	0x010a
        /*1a8a*/ 	.byte	0x3f
	.zero		1


	//   ....[98]....
        /*1a8c*/ 	.word	0x00023b60
        /*1a90*/ 	.word	0x00000006
        /*1a94*/ 	.word	0x00022860
        /*1a98*/ 	.short	0x010a
        /*1a9a*/ 	.byte	0x3f
	.zero		1


	//   ....[99]....
        /*1a9c*/ 	.word	0x00024cb0
        /*1aa0*/ 	.word	0x00000004
        /*1aa4*/ 	.word	0x00022820
        /*1aa8*/ 	.short	0x010a
        /*1aaa*/ 	.byte	0x3f
	.zero		1


	//   ....[100]....
        /*1aac*/ 	.word	0x00024e50
        /*1ab0*/ 	.word	0x00000005
        /*1ab4*/ 	.word	0x00022840
        /*1ab8*/ 	.short	0x010a
        /*1aba*/ 	.byte	0x3f
	.zero		1


	//   ....[101]....
        /*1abc*/ 	.word	0x00024ea0
        /*1ac0*/ 	.word	0x00000019
        /*1ac4*/ 	.word	0x00022840
        /*1ac8*/ 	.short	0x010a
        /*1aca*/ 	.byte	0x3f
	.zero		1


	//   ....[102]....
        /*1acc*/ 	.word	0x00024ef0
        /*1ad0*/ 	.word	0x00000005
        /*1ad4*/ 	.word	0x00022860
        /*1ad8*/ 	.short	0x010a
        /*1ada*/ 	.byte	0x3f
	.zero		1


	//----- nvinfo : EIATTR_NUM_MBARRIERS
	.align		4
.L_585:
        /*1adc*/ 	.byte	0x03, 0x38
        /*1ade*/ 	.short	0x0016


	//----- nvinfo : EIATTR_EXIT_INSTR_OFFSETS
	.align		4
        /*1ae0*/ 	.byte	0x04, 0x1c
        /*1ae2*/ 	.short	(.L_587 - .L_586)


	//   ....[0]....
.L_586:
        /*1ae4*/ 	.word	0x0001f4e0


	//----- nvinfo : EIATTR_MAX_THREADS
	.align		4
.L_587:
        /*1ae8*/ 	.byte	0x04, 0x05
        /*1aea*/ 	.short	(.L_589 - .L_588)
.L_588:
        /*1aec*/ 	.word	0x00000180
        /*1af0*/ 	.word	0x00000001
        /*1af4*/ 	.word	0x00000001


	//----- nvinfo : EIATTR_CRS_STACK_SIZE
	.align		4
.L_589:
        /*1af8*/ 	.byte	0x04, 0x1e
        /*1afa*/ 	.short	(.L_591 - .L_590)
.L_590:
        /*1afc*/ 	.word	0x00000000


	//----- nvinfo : EIATTR_CBANK_PARAM_SIZE
	.align		4
.L_591:
        /*1b00*/ 	.byte	0x03, 0x19
        /*1b02*/ 	.short	0x0af0


	//----- nvinfo : EIATTR_PARAM_CBANK
	.align		4
        /*1b04*/ 	.byte	0x04, 0x0a
        /*1b06*/ 	.short	(.L_593 - .L_592)
	.align		4
.L_592:
        /*1b08*/ 	.word	index@(.nv.constant0._ZN7cutlass13device_kernelIN5flash11enable_sm90INS1_16FlashAttnFwdSm90INS1_25CollectiveMainloopFwdSm90ILi2EN4cute5tupleIJNS5_1CILi1EEES8_S8_EEENS6_IJNS7_ILi128EEENS7_ILi96EEENS7_ILi64EEEEEELi256ENS_10bfloat16_tEfNS_4arch4Sm90ELb1ELb0ELb1ELb1ELb1ELb1ELb0ELb1ELb0ELb1ELb1ELb0EEENS1_21CollectiveEpilogueFwdINS6_IJSA_NS7_ILi256EEESB_EEES9_SE_SG_Li256ELb1ELb1ELb1ELb0EEENS1_36VarlenDynamicPersistentTileSchedulerILi128ELi96ELi256ELi128ELb1ELb1ELb1ELb1ELb1ELb1EEEEEEEEEvNT_6ParamsE)
        /*1b0c*/ 	.short	0x0210
        /*1b0e*/ 	.short	0x0af0


	//----- nvinfo : EIATTR_SW_WAR
	.align		4
.L_593:
        /*1b10*/ 	.byte	0x04, 0x36
        /*1b12*/ 	.short	(.L_595 - .L_594)
.L_594:
        /*1b14*/ 	.word	0x00000008
.L_595:


//--------------------- .nv.info._ZN7cutlass13device_kernelIN5flash11enable_sm90INS1_16FlashAttnFwdSm90INS1_25CollectiveMainloopFwdSm90ILi2EN4cute5tupleIJNS5_1CILi1EEES8_S8_EEENS6_IJNS7_ILi128EEENS7_ILi96EEENS7_ILi64EEEEEELi256ENS_10bfloat16_tEfNS_4arch4Sm90ELb1ELb0ELb1ELb1ELb1ELb0ELb1ELb1ELb0ELb1ELb1ELb0EEENS1_21CollectiveEpilogueFwdINS6_IJSA_NS7_ILi256EEESB_EEES9_SE_SG_Li256ELb1ELb1ELb1ELb0EEENS1_36VarlenDynamicPersistentTileSchedulerILi128ELi96ELi256ELi128ELb1ELb1ELb1ELb1ELb1ELb1EEEEEEEEEvNT_6ParamsE --------------------------
	.section	.nv.info._ZN7cutlass13device_kernelIN5flash11enable_sm90INS1_16FlashAttnFwdSm90INS1_25CollectiveMainloopFwdSm90ILi2EN4cute5tupleIJNS5_1CILi1EEES8_S8_EEENS6_IJNS7_ILi128EEENS7_ILi96EEENS7_ILi64EEEEEELi256ENS_10bfloat16_tEfNS_4arch4Sm90ELb1ELb0ELb1ELb1ELb1ELb0ELb1ELb1ELb0ELb1ELb1ELb0EEENS1_21CollectiveEpilogueFwdINS6_IJSA_NS7_ILi256EEESB_EEES9_SE_SG_Li256ELb1ELb1ELb1ELb0EEENS1_36VarlenDynamicPersistentTileSchedulerILi128ELi96ELi256ELi128ELb1ELb1ELb1ELb1ELb1ELb1EEEEEEEEEvNT_6ParamsE,"",@"SHT_CUDA_INFO"
	.sectionflags	@""
	.align	4


	//----- nvinfo : EIATTR_CUDA_API_VERSION
	.align		4
        /*0000*/ 	.byte	0x04, 0x37
        /*0002*/ 	.short	(.L_597 - .L_596)
.L_596:
        /*0004*/ 	.word	0x00000082


	//----- nvinfo : EIATTR_KPARAM_INFO
	.align		4
.L_597:
        /*0008*/ 	.byte	0x04, 0x17
        /*000a*/ 	.short	(.L_599 - .L_598)
.L_598:
        /*000c*/ 	.word	0x00000000
        /*0010*/ 	.short	0x0000
        /*0012*/ 	.short	0x0070
        /*0014*/ 	.byte	0x00, 0xf0, 0x01, 0x2e


	//----- nvinfo : EIATTR_SPARSE_MMA_MASK
	.align		4
.L_599:
        /*0018*/ 	.byte	0x03, 0x50
        /*001a*/ 	.short	0x0000


	//----- nvinfo : EIATTR_MAXREG_COUNT
	.align		4
        /*001c*/ 	.byte	0x03, 0x1b
        /*001e*/ 	.short	0x00a8


	//----- nvinfo : EIATTR_NUM_BARRIERS
	.align		4
        /*0020*/ 	.byte	0x02, 0x4c
        /*0022*/ 	.byte	0x10
	.zero		1


	//----- nvinfo : EIATTR_EXTERNS
	.align		4
        /*0024*/ 	.byte	0x04, 0x0f
        /*0026*/ 	.short	(.L_601 - .L_600)


	//   ....[0]....
	.align		4
.L_600:
        /*0028*/ 	.word	index@(__assertfail)


	//----- nvinfo : EIATTR_ANNOTATIONS
	.align		4
.L_601:
        /*002c*/ 	.byte	0x04, 0x55
        /*002e*/ 	.short	(.L_603 - .L_602)


	//   ....[0]....
.L_602:
        /* <DEDUP_REMOVED lines=26> */


	//----- nvinfo : EIATTR_MERCURY_ISA_VERSION
	.align		4
.L_603:
        /*01b8*/ 	.byte	0x03, 0x5f
        /*01ba*/ 	.short	0x0101


	//----- nvinfo : EIATTR_UNUSED_LOAD_BYTE_OFFSET
	.align		4
        /*01bc*/ 	.byte	0x04, 0x44
        /*01be*/ 	.short	(.L_605 - .L_604)


	//   ....[0]....
.L_604:
        /*01c0*/ 	.word	0x000009a0
        /*01c4*/ 	.word	0x0000fff0


	//   ....[1]....
        /*01c8*/ 	.word	0x0000b240
        /*01cc*/ 	.word	0x0000fff0


	//----- nvinfo : EIATTR_INT_WARP_WIDE_INSTR_OFFSETS
	.align		4
.L_605:
        /*01d0*/ 	.byte	0x04, 0x31
        /*01d2*/ 	.short	(.L_607 - .L_606)


	//   ....[0]....
.L_606:
        /*01d4*/ 	.word	0x000000c0


	//   ....[1]....
        /*01d8*/ 	.word	0x000000d0


	//   ....[2]....
        /*01dc*/ 	.word	0x000000e0


	//   ....[3]....
        /*01e0*/ 	.word	0x00000180


	//   ....[4]....
        /*01e4*/ 	.word	0x00011520


	//   ....[5]....
        /*01e8*/ 	.word	0x000115b0


	//   ....[6]....
        /*01ec*/ 	.word	0x00015470


	//   ....[7]....
        /*01f0*/ 	.word	0x00015500


	//----- nvinfo : EIATTR_COOP_GROUP_MASK_REGIDS
	.align		4
.L_607:
        /*01f4*/ 	.byte	0x04, 0x29
        /*01f6*/ 	.short	(.L_609 - .L_608)


	//   ....[0]....
.L_608:
        /*01f8*/ 	.word	0xffffffff


	//   ....[1]....
        /*01fc*/ 	.word	0xffffffff


	//   ....[2]....
        /*0200*/ 	.word	0xffffffff


	//   ....[3]....
        /*0204*/ 	.word	0xffffffff


	//   ....[4]....
        /*0208*/ 	.word	0xffffffff


	//   ....[5]....
        /*020c*/ 	.word	0xffffffff


	//   ....[6]....
        /*0210*/ 	.word	0xffffffff


	//   ....[7]....
        /*0214*/ 	.word	0xffffffff


	//   ....[8]....
        /*0218*/ 	.word	0xffffffff


	//   ....[9]....
        /*021c*/ 	.word	0xffffffff


	//   ....[10]....
        /*0220*/ 	.word	0xffffffff


	//   ....[11]....
        /*0224*/ 	.word	0xffffffff


	//   ....[12]....
        /*0228*/ 	.word	0xffffffff


	//   ....[13]....
        /*022c*/ 	.word	0xffffffff


	//   ....[14]....
        /*0230*/ 	.word	0xffffffff


	//   ....[15]....
        /*0234*/ 	.word	0xffffffff


	//   ....[16]....
        /*0238*/ 	.word	0xffffffff


	//   ....[17]....
        /*023c*/ 	.word	0xffffffff


	//   ....[18]....
        /*0240*/ 	.word	0xffffffff


	//   ....[19]....
        /*0244*/ 	.word	0xffffffff


	//   ....[20]....
        /*0248*/ 	.word	0xffffffff


	//   ....[21]....
        /*024c*/ 	.word	0xffffffff


	//   ....[22]....
        /*0250*/ 	.word	0xffffffff


	//   ....[23]....
        /*0254*/ 	.word	0xffffffff


	//   ....[24]....
        /*0258*/ 	.word	0xffffffff


	//   ....[25]....
        /*025c*/ 	.word	0xffffffff


	//   ....[26]....
        /*0260*/ 	.word	0xffffffff


	//   ....[27]....
        /*0264*/ 	.word	0xffffffff


	//   ....[28]....
        /*0268*/ 	.word	0xffffffff


	//   ....[29]....
        /*026c*/ 	.word	0xffffffff


	//   ....[30]....
        /*0270*/ 	.word	0xffffffff


	//   ....[31]....
        /*0274*/ 	.word	0xffffffff


	//   ....[32]....
        /*0278*/ 	.word	0xffffffff


	//   ....[33]....
        /*027c*/ 	.word	0xffffffff


	//   ....[34]....
        /*0280*/ 	.word	0xffffffff


	//   ....[35]....
        /*0284*/ 	.word	0xffffffff


	//   ....[36]....
        /*0288*/ 	.word	0xffffffff


	//   ....[37]....
        /*028c*/ 	.word	0xffffffff


	//   ....[38]....
        /*0290*/ 	.word	0xffffffff


	//   ....[39]....
        /*0294*/ 	.word	0xffffffff


	//   ....[40]....
        /*0298*/ 	.word	0xffffffff


	//   ....[41]....
        /*029c*/ 	.word	0xffffffff


	//   ....[42]....
        /*02a0*/ 	.word	0xffffffff


	//   ....[43]....
        /*02a4*/ 	.word	0xffffffff


	//   ....[44]....
        /*02a8*/ 	.word	0xffffffff


	//   ....[45]....
        /*02ac*/ 	.word	0xffffffff


	//   ....[46]....
        /*02b0*/ 	.word	0xffffffff


	//   ....[47]....
        /*02b4*/ 	.word	0xffffffff


	//   ....[48]....
        /*02b8*/ 	.word	0xffffffff


	//   ....[49]....
        /*02bc*/ 	.word	0xffffffff


	//   ....[50]....
        /*02c0*/ 	.word	0xffffffff


	//   ....[51]....
        /*02c4*/ 	.word	0xffffffff


	//   ....[52]....
        /*02c8*/ 	.word	0xffffffff


	//   ....[53]....
        /*02cc*/ 	.word	0xffffffff


	//   ....[54]....
        /*02d0*/ 	.word	0xffffffff


	//   ....[55]....
        /*02d4*/ 	.word	0xffffffff


	//   ....[56]....
        /*02d8*/ 	.word	0xffffffff


	//   ....[57]....
        /*02dc*/ 	.word	0xffffffff


	//   ....[58]....
        /*02e0*/ 	.word	0xffffffff


	//   ....[59]....
        /*02e4*/ 	.word	0xffffffff


	//   ....[60]....
        /*02e8*/ 	.word	0xffffffff


	//   ....[61]....
        /*02ec*/ 	.word	0xffffffff


	//   ....[62]....
        /*02f0*/ 	.word	0xffffffff


	//   ....[63]....
        /*02f4*/ 	.word	0xffffffff


	//   ....[64]....
        /*02f8*/ 	.word	0xffffffff


	//   ....[65]....
        /*02fc*/ 	.word	0xffffffff


	//   ....[66]....
        /*0300*/ 	.word	0xffffffff


	//   ....[67]....
        /*0304*/ 	.word	0xffffffff


	//   ....[68]....
        /*0308*/ 	.word	0xffffffff


	//   ....[69]....
        /*030c*/ 	.word	0xffffffff


	//   ....[70]....
        /*0310*/ 	.word	0xffffffff


	//   ....[71]....
        /*0314*/ 	.word	0xffffffff


	//   ....[72]....
        /*0318*/ 	.word	0xffffffff


	//   ....[73]....
        /*031c*/ 	.word	0xffffffff


	//   ....[74]....
        /*0320*/ 	.word	0xffffffff


	//   ....[75]....
        /*0324*/ 	.word	0xffffffff


	//   ....[76]....
        /*0328*/ 	.word	0xffffffff


	//   ....[77]....
        /*032c*/ 	.word	0xffffffff


	//   ....[78]....
        /*0330*/ 	.word	0xffffffff


	//   ....[79]....
        /*0334*/ 	.word	0xffffffff


	//   ....[80]....
        /*0338*/ 	.word	0xffffffff


	//   ....[81]....
        /*033c*/ 	.word	0xffffffff


	//   ....[82]....
        /*0340*/ 	.word	0xffffffff


	//   ....[83]....
        /*0344*/ 	.word	0xffffffff


	//   ....[84]....
        /*0348*/ 	.word	0xffffffff


	//   ....[85]....
        /*034c*/ 	.word	0xffffffff


	//   ....[86]....
        /*0350*/ 	.word	0xffffffff


	//   ....[87]....
        /*0354*/ 	.word	0xffffffff


	//   ....[88]....
        /*0358*/ 	.word	0xffffffff


	//   ....[89]....
        /*035c*/ 	.word	0xffffffff


	//   ....[90]....
        /*0360*/ 	.word	0xffffffff


	//   ....[91]....
        /*0364*/ 	.word	0xffffffff


	//   ....[92]....
        /*0368*/ 	.word	0xffffffff


	//   ....[93]....
        /*036c*/ 	.word	0xffffffff


	//   ....[94]....
        /*0370*/ 	.word	0xffffffff


	//   ....[95]....
        /*0374*/ 	.word	0xffffffff


	//   ....[96]....
        /*0378*/ 	.word	0xffffffff


	//   ....[97]....
        /*037c*/ 	.word	0xffffffff


	//   ....[98]....
        /*0380*/ 	.word	0xffffffff


	//   ....[99]....
        /*0384*/ 	.word	0xffffffff


	//   ....[100]....
        /*0388*/ 	.word	0xffffffff


	//   ....[101]....
        /*038c*/ 	.word	0xffffffff


	//   ....[102]....
        /*0390*/ 	.word	0xffffffff


	//   ....[103]....
        /*0394*/ 	.word	0xffffffff


	//   ....[104]....
        /*0398*/ 	.word	0xffffffff


	//   ....[105]....
        /*039c*/ 	.word	0xffffffff


	//   ....[106]....
        /*03a0*/ 	.word	0xffffffff


	//   ....[107]....
        /*03a4*/ 	.word	0xffffffff


	//   ....[108]....
        /*03a8*/ 	.word	0xffffffff


	//   ....[109]....
        /*03ac*/ 	.word	0xffffffff


	//   ....[110]....
        /*03b0*/ 	.word	0xffffffff


	//   ....[111]....
        /*03b4*/ 	.word	0xffffffff


	//   ....[112]....
        /*03b8*/ 	.word	0xffffffff


	//   ....[113]....
        /*03bc*/ 	.word	0xffffffff


	//   ....[114]....
        /*03c0*/ 	.word	0xffffffff


	//   ....[115]....
        /*03c4*/ 	.word	0xffffffff


	//   ....[116]....
        /*03c8*/ 	.word	0xffffffff


	//   ....[117]....
        /*03cc*/ 	.word	0xffffffff


	//   ....[118]....
        /*03d0*/ 	.word	0xffffffff


	//   ....[119]....
        /*03d4*/ 	.word	0xffffffff


	//   ....[120]....
        /*03d8*/ 	.word	0xffffffff


	//   ....[121]....
        /*03dc*/ 	.word	0xffffffff


	//   ....[122]....
        /*03e0*/ 	.word	0xffffffff


	//   ....[123]....
        /*03e4*/ 	.word	0xffffffff


	//   ....[124]....
        /*03e8*/ 	.word	0xffffffff


	//   ....[125]....
        /*03ec*/ 	.word	0xffffffff


	//   ....[126]....
        /*03f0*/ 	.word	0xffffffff


	//   ....[127]....
        /*03f4*/ 	.word	0xffffffff


	//   ....[128]....
        /*03f8*/ 	.word	0xffffffff


	//   ....[129]....
        /*03fc*/ 	.word	0xffffffff


	//   ....[130]....
        /*0400*/ 	.word	0xffffffff


	//   ....[131]....
        /*0404*/ 	.word	0xffffffff


	//   ....[132]....
        /*0408*/ 	.word	0xffffffff


	//   ....[133]....
        /*040c*/ 	.word	0xffffffff


	//   ....[134]....
        /*0410*/ 	.word	0xffffffff


	//   ....[135]....
        /*0414*/ 	.word	0xffffffff


	//   ....[136]....
        /*0418*/ 	.word	0xffffffff


	//   ....[137]....
        /*041c*/ 	.word	0xffffffff


	//   ....[138]....
        /*0420*/ 	.word	0xffffffff


	//   ....[139]....
        /*0424*/ 	.word	0xffffffff


	//   ....[140]....
        /*0428*/ 	.word	0xffffffff


	//   ....[141]....
        /*042c*/ 	.word	0xffffffff


	//   ....[142]....
        /*0430*/ 	.word	0xffffffff


	//   ....[143]....
        /*0434*/ 	.word	0xffffffff


	//   ....[144]....
        /*0438*/ 	.word	0xffffffff


	//   ....[145]....
        /*043c*/ 	.word	0xffffffff


	//   ....[146]....
        /*0440*/ 	.word	0xffffffff


	//   ....[147]....
        /*0444*/ 	.word	0xffffffff


	//   ....[148]....
        /*0448*/ 	.word	0xffffffff


	//   ....[149]....
        /*044c*/ 	.word	0xffffffff


	//   ....[150]....
        /*0450*/ 	.word	0xffffffff


	//   ....[151]....
        /*0454*/ 	.word	0xffffffff


	//   ....[152]....
        /*0458*/ 	.word	0xffffffff


	//   ....[153]....
        /*045c*/ 	.word	0xffffffff


	//   ....[154]....
        /*0460*/ 	.word	0xffffffff


	//   ....[155]....
        /*0464*/ 	.word	0xffffffff


	//   ....[156]....
        /*0468*/ 	.word	0xffffffff


	//   ....[157]....
        /*046c*/ 	.word	0xffffffff


	//   ....[158]....
        /*0470*/ 	.word	0xffffffff


	//   ....[159]....
        /*0474*/ 	.word	0xffffffff


	//   ....[160]....
        /*0478*/ 	.word	0xffffffff


	//   ....[161]....
        /*047c*/ 	.word	0xffffffff


	//   ....[162]....
        /*0480*/ 	.word	0xffffffff


	//   ....[163]....
        /*0484*/ 	.word	0xffffffff


	//   ....[164]....
        /*0488*/ 	.word	0xffffffff


	//   ....[165]....
        /*048c*/ 	.word	0xffffffff


	//   ....[166]....
        /*0490*/ 	.word	0xffffffff


	//   ....[167]....
        /*0494*/ 	.word	0x0500000f


	//   ....[168]....
        /*0498*/ 	.word	0x0500000f


	//   ....[169]....
        /*049c*/ 	.word	0x0500000f


	//   ....[170]....
        /*04a0*/ 	.word	0x0500000f


	//   ....[171]....
        /*04a4*/ 	.word	0x0500000f


	//   ....[172]....
        /*04a8*/ 	.word	0x0500000f


	//   ....[173]....
        /*04ac*/ 	.word	0x0500000f


	//   ....[174]....
        /*04b0*/ 	.word	0x0500000f


	//   ....[175]....
        /*04b4*/ 	.word	0x0500000f


	//   ....[176]....
        /*04b8*/ 	.word	0x0500000f


	//   ....[177]....
        /*04bc*/ 	.word	0x0500000f


	//   ....[178]....
        /*04c0*/ 	.word	0x0500000f


	//   ....[179]....
        /*04c4*/ 	.word	0x0500000f


	//   ....[180]....
        /*04c8*/ 	.word	0x0500000f


	//   ....[181]....
        /*04cc*/ 	.word	0x0500000f


	//   ....[182]....
        /*04d0*/ 	.word	0x0500000f


	//   ....[183]....
        /*04d4*/ 	.word	0x0500000f


	//   ....[184]....
        /*04d8*/ 	.word	0x0500000f


	//   ....[185]....
        /*04dc*/ 	.word	0x0500000f


	//   ....[186]....
        /*04e0*/ 	.word	0x0500000f


	//   ....[187]....
        /*04e4*/ 	.word	0x0500000f


	//   ....[188]....
        /*04e8*/ 	.word	0x0500000f


	//   ....[189]....
        /*04ec*/ 	.word	0x0500000f


	//   ....[190]....
        /*04f0*/ 	.word	0x0500000f


	//   ....[191]....
        /*04f4*/ 	.word	0x0500000f


	//   ....[192]....
        /*04f8*/ 	.word	0x0500000f


	//   ....[193]....
        /*04fc*/ 	.word	0x0500000f


	//   ....[194]....
        /*0500*/ 	.word	0x0500000f


	//   ....[195]....
        /*0504*/ 	.word	0x0500000f


	//   ....[196]....
        /*0508*/ 	.word	0x0500000f


	//   ....[197]....
        /*050c*/ 	.word	0x0500000f


	//   ....[198]....
        /*0510*/ 	.word	0x0500000f


	//   ....[199]....
        /*0514*/ 	.word	0x0500000f


	//   ....[200]....
        /*0518*/ 	.word	0x0500000f


	//   ....[201]....
        /*051c*/ 	.word	0x0500000f


	//   ....[202]....
        /*0520*/ 	.word	0x0500000f


	//   ....[203]....
        /*0524*/ 	.word	0x0500000f


	//   ....[204]....
        /*0528*/ 	.word	0x0500000f


	//   ....[205]....
        /*052c*/ 	.word	0x0500000f


	//   ....[206]....
        /*0530*/ 	.word	0x0500000f


	//   ....[207]....
        /*0534*/ 	.word	0x0500000f


	//   ....[208]....
        /*0538*/ 	.word	0x0500000f


	//   ....[209]....
        /*053c*/ 	.word	0x0500000f


	//   ....[210]....
        /*0540*/ 	.word	0x0500000f


	//   ....[211]....
        /*0544*/ 	.word	0x0500000f


	//   ....[212]....
        /*0548*/ 	.word	0x0500000f


	//   ....[213]....
        /*054c*/ 	.word	0x0500000f


	//   ....[214]....
        /*0550*/ 	.word	0x0500000f


	//   ....[215]....
        /*0554*/ 	.word	0x0500000f


	//   ....[216]....
        /*0558*/ 	.word	0x0500000f


	//   ....[217]....
        /*055c*/ 	.word	0x0500000f


	//   ....[218]....
        /*0560*/ 	.word	0x0500000f


	//   ....[219]....
        /*0564*/ 	.word	0x0500000f


	//   ....[220]....
        /*0568*/ 	.word	0x0500000f


	//   ....[221]....
        /*056c*/ 	.word	0x0500000f


	//   ....[222]....
        /*0570*/ 	.word	0x0500000f


	//   ....[223]....
        /*0574*/ 	.word	0x0500000f


	//   ....[224]....
        /*0578*/ 	.word	0x0500000f


	//   ....[225]....
        /*057c*/ 	.word	0x0500000f


	//   ....[226]....
        /*0580*/ 	.word	0x0500000f


	//   ....[227]....
        /*0584*/ 	.word	0x0500000f


	//   ....[228]....
        /*0588*/ 	.word	0x0500000f


	//   ....[229]....
        /*058c*/ 	.word	0x0500000f


	//   ....[230]....
        /*0590*/ 	.word	0x0500000f


	//   ....[231]....
        /*0594*/ 	.word	0x0500000f


	//   ....[232]....
        /*0598*/ 	.word	0x0500000f


	//   ....[233]....
        /*059c*/ 	.word	0x0500000f


	//   ....[234]....
        /*05a0*/ 	.word	0x0500000f


	//   ....[235]....
        /*05a4*/ 	.word	0x0500000f


	//   ....[236]....
        /*05a8*/ 	.word	0x0500000f


	//   ....[237]....
        /*05ac*/ 	.word	0x0500000f


	//   ....[238]....
        /*05b0*/ 	.word	0x0500000f


	//   ....[239]....
        /*05b4*/ 	.word	0x0500000f


	//   ....[240]....
        /*05b8*/ 	.word	0x0500000f


	//   ....[241]....
        /*05bc*/ 	.word	0x0500000f


	//   ....[242]....
        /*05c0*/ 	.word	0x0500000f


	//   ....[243]....
        /*05c4*/ 	.word	0x0500000f


	//   ....[244]....
        /*05c8*/ 	.word	0x0500000f


	//   ....[245]....
        /*05cc*/ 	.word	0x0500000f


	//   ....[246]....
        /*05d0*/ 	.word	0x0500000f


	//   ....[247]....
        /*05d4*/ 	.word	0x0500000f


	//   ....[248]....
        /*05d8*/ 	.word	0x0500000f


	//   ....[249]....
        /*05dc*/ 	.word	0x0500000f


	//   ....[250]....
        /*05e0*/ 	.word	0x0500000f


	//   ....[251]....
        /*05e4*/ 	.word	0x0500000f


	//   ....[252]....
        /*05e8*/ 	.word	0x0500000f


	//   ....[253]....
        /*05ec*/ 	.word	0x0500000f


	//   ....[254]....
        /*05f0*/ 	.word	0x0500000f


	//   ....[255]....
        /*05f4*/ 	.word	0x0500000f


	//   ....[0]....
        /*05f8*/ 	.word	0x0500000f


	//   ....[1]....
        /*05fc*/ 	.word	0x0500000f


	//   ....[2]....
        /*0600*/ 	.word	0x0500000f


	//   ....[3]....
        /*0604*/ 	.word	0x0500000f


	//   ....[4]....
        /*0608*/ 	.word	0x0500000f


	//   ....[5]....
        /*060c*/ 	.word	0x0500000f


	//   ....[6]....
        /*0610*/ 	.word	0x0500000f


	//   ....[7]....
        /*0614*/ 	.word	0x0500000f


	//   ....[8]....
        /*0618*/ 	.word	0x0500000f


	//   ....[9]....
        /*061c*/ 	.word	0x0500000f


	//   ....[10]....
        /*0620*/ 	.word	0x0500000f


	//----- nvinfo : EIATTR_COOP_GROUP_INSTR_OFFSETS
	.align		4
.L_609:
        /*0624*/ 	.byte	0x04, 0x28
        /*0626*/ 	.short	(.L_611 - .L_610)


	//   ....[0]....
.L_610:
        /*0628*/ 	.word	0x00000080


	//   ....[1]....
        /*062c*/ 	.word	0x00000090


	//   ....[2]....
        /*0630*/ 	.word	0x000002f0


	//   ....[3]....
        /*0634*/ 	.word	0x00000450


	//   ....[4]....
        /*0638*/ 	.word	0x00000570


	//   ....[5]....
        /*063c*/ 	.word	0x000006d0


	//   ....[6]....
        /*0640*/ 	.word	0x00001d60


	//   ....[7]....
        /*0644*/ 	.word	0x00003240


	//   ....[8]....
        /*0648*/ 	.word	0x00003280


	//   ....[9]....
        /*064c*/ 	.word	0x00003be0


	//   ....[10]....
        /*0650*/ 	.word	0x00003d20


	//   ....[11]....
        /*0654*/ 	.word	0x00003f10


	//   ....[12]....
        /*0658*/ 	.word	0x000040d0


	//   ....[13]....
        /*065c*/ 	.word	0x00005b40


	//   ....[14]....
        /*0660*/ 	.word	0x00005b60


	//   ....[15]....
        /*0664*/ 	.word	0x00006430


	//   ....[16]....
        /*0668*/ 	.word	0x00006510


	//   ....[17]....
        /*066c*/ 	.word	0x00006dd0


	//   ....[18]....
        /*0670*/ 	.word	0x00006e80


	//   ....[19]....
        /*0674*/ 	.word	0x00008d60


	//   ....[20]....
        /*0678*/ 	.word	0x00008dc0


	//   ....[21]....
        /*067c*/ 	.word	0x00009850


	//   ....[22]....
        /*0680*/ 	.word	0x000098b0


	//   ....[23]....
        /*0684*/ 	.word	0x0000a7f0


	//   ....[24]....
        /*0688*/ 	.word	0x0000a800


	//   ....[25]....
        /*068c*/ 	.word	0x0000a840


	//   ....[26]....
        /*0690*/ 	.word	0x0000a850


	//   ....[27]....
        /*0694*/ 	.word	0x0000c320


	//   ....[28]....
        /*0698*/ 	.word	0x0000c330


	//   ....[29]....
        /*069c*/ 	.word	0x0000c340


	//   ....[30]....
        /*06a0*/ 	.word	0x0000c350


	//   ....[31]....
        /*06a4*/ 	.word	0x0000ce00


	//   ....[32]....
        /*06a8*/ 	.word	0x0000ce20


	//   ....[33]....
        /*06ac*/ 	.word	0x0000cfc0


	//   ....[34]....
        /*06b0*/ 	.word	0x0000cfe0


	//   ....[35]....
        /*06b4*/ 	.word	0x0000d120


	//   ....[36]....
        /*06b8*/ 	.word	0x0000d140


	//   ....[37]....
        /*06bc*/ 	.word	0x0000d290


	//   ....[38]....
        /*06c0*/ 	.word	0x0000d2b0


	//   ....[39]....
        /*06c4*/ 	.word	0x0000d7a0


	//   ....[40]....
        /*06c8*/ 	.word	0x0000d7e0


	//   ....[41]....
        /*06cc*/ 	.word	0x0000e380


	//   ....[42]....
        /*06d0*/ 	.word	0x0000e390


	//   ....[43]....
        /*06d4*/ 	.word	0x0000f530


	//   ....[44]....
        /*06d8*/ 	.word	0x0000f560


	//   ....[45]....
        /*06dc*/ 	.word	0x0000f6d0


	//   ....[46]....
        /*06e0*/ 	.word	0x0000f6f0


	//   ....[47]....
        /*06e4*/ 	.word	0x0000f830


	//   ....[48]....
        /*06e8*/ 	.word	0x0000f850


	//   ....[49]....
        /*06ec*/ 	.word	0x0000f9a0


	//   ....[50]....
        /*06f0*/ 	.word	0x0000f9c0


	//   ....[51]....
        /*06f4*/ 	.word	0x0000fba0


	//   ....[52]....
        /*06f8*/ 	.word	0x0000fd90


	//   ....[53]....
        /*06fc*/ 	.word	0x0000fdc0


	//   ....[54]....
        /*0700*/ 	.word	0x0000fdf0


	//   ....[55]....
        /*0704*/ 	.word	0x0000fe20


	//   ....[56]....
        /*0708*/ 	.word	0x0000fe50


	//   ....[57]....
        /*070c*/ 	.word	0x0000fe80


	//   ....[58]....
        /*0710*/ 	.word	0x0000fff0


	//   ....[59]....
        /*0714*/ 	.word	0x00010020


	//   ....[60]....
        /*0718*/ 	.word	0x00010050


	//   ....[61]....
        /*071c*/ 	.word	0x00010080


	//   ....[62]....
        /*0720*/ 	.word	0x000100b0


	//   ....[63]....
        /*0724*/ 	.word	0x000100e0


	//   ....[64]....
        /*0728*/ 	.word	0x00010170


	//   ....[65]....
        /*072c*/ 	.word	0x000101a0


	//   ....[66]....
        /*0730*/ 	.word	0x000101b0


	//   ....[67]....
        /*0734*/ 	.word	0x000101f0


	//   ....[68]....
        /*0738*/ 	.word	0x000120f0


	//   ....[69]....
        /*073c*/ 	.word	0x00012110


	//   ....[70]....
        /*0740*/ 	.word	0x000121a0


	//   ....[71]....
        /*0744*/ 	.word	0x000121c0


	//   ....[72]....
        /*0748*/ 	.word	0x00012240


	//   ....[73]....
        /*074c*/ 	.word	0x00012260


	//   ....[74]....
        /*0750*/ 	.word	0x000122e0


	//   ....[75]....
        /*0754*/ 	.word	0x00012300


	//   ....[76]....
        /*0758*/ 	.word	0x00012380


	//   ....[77]....
        /*075c*/ 	.word	0x000123a0


	//   ....[78]....
        /*0760*/ 	.word	0x000123b0


	//   ....[79]....
        /*0764*/ 	.word	0x000123c0


	//   ....[80]....
        /*0768*/ 	.word	0x00012b40


	//   ....[81]....
        /*076c*/ 	.word	0x00012b60


	//   ....[82]....
        /*0770*/ 	.word	0x00012b70


	//   ....[83]....
        /*0774*/ 	.word	0x00012b80


	//   ....[84]....
        /*0778*/ 	.word	0x00012b90


	//   ....[85]....
        /*077c*/ 	.word	0x00012bb0


	//   ....[86]....
        /*0780*/ 	.word	0x00012c70


	//   ....[87]....
        /*0784*/ 	.word	0x00012d10


	//   ....[88]....
        /*0788*/ 	.word	0x00012d30


	//   ....[89]....
        /*078c*/ 	.word	0x00012d90


	//   ....[90]....
        /*0790*/ 	.word	0x00012e00


	//   ....[91]....
        /*0794*/ 	.word	0x00012e20


	//   ....[92]....
        /*0798*/ 	.word	0x00012e30


	//   ....[93]....
        /*079c*/ 	.word	0x00012e60


	//   ....[94]....
        /*07a0*/ 	.word	0x00012ef0


	//   ....[95]....
        /*07a4*/ 	.word	0x00012f30


	//   ....[96]....
        /*07a8*/ 	.word	0x00013630


	//   ....[97]....
        /*07ac*/ 	.word	0x00013660


	//   ....[98]....
        /*07b0*/ 	.word	0x00013680


	//   ....[99]....
        /*07b4*/ 	.word	0x000136b0


	//   ....[100]....
        /*07b8*/ 	.word	0x00013720


	//   ....[101]....
        /*07bc*/ 	.word	0x00013750


	//   ....[102]....
        /*07c0*/ 	.word	0x00013860


	//   ....[103]....
        /*07c4*/ 	.word	0x00013880


	//   ....[104]....
        /*07c8*/ 	.word	0x00013910


	//   ....[105]....
        /*07cc*/ 	.word	0x00013930


	//   ....[106]....
        /*07d0*/ 	.word	0x000139a0


	//   ....[107]....
        /*07d4*/ 	.word	0x000139c0


	//   ....[108]....
        /*07d8*/ 	.word	0x00013a20


	//   ....[109]....
        /*07dc*/ 	.word	0x00013a50


	//   ....[110]....
        /*07e0*/ 	.word	0x00013ad0


	//   ....[111]....
        /*07e4*/ 	.word	0x00013b30


	//   ....[112]....
        /*07e8*/ 	.word	0x00014060


	//   ....[113]....
        /*07ec*/ 	.word	0x00014080


	//   ....[114]....
        /*07f0*/ 	.word	0x000140d0


	//   ....[115]....
        /*07f4*/ 	.word	0x00014190


	//   ....[116]....
        /*07f8*/ 	.word	0x000141a0


	//   ....[117]....
        /*07fc*/ 	.word	0x000141d0


	//   ....[118]....
        /*0800*/ 	.word	0x00014260


	//   ....[119]....
        /*0804*/ 	.word	0x00014310


	//   ....[120]....
        /*0808*/ 	.word	0x00014320


	//   ....[121]....
        /*080c*/ 	.word	0x00014350


	//   ....[122]....
        /*0810*/ 	.word	0x00014360


	//   ....[123]....
        /*0814*/ 	.word	0x000143f0


	//   ....[124]....
        /*0818*/ 	.word	0x00014af0


	//   ....[125]....
        /*081c*/ 	.word	0x00014b10


	//   ....[126]....
        /*0820*/ 	.word	0x00014b20


	//   ....[127]....
        /*0824*/ 	.word	0x00014b60


	//   ....[128]....
        /*0828*/ 	.word	0x00014b70


	//   ....[129]....
        /*082c*/ 	.word	0x00014bb0


	//   ....[130]....
        /*0830*/ 	.word	0x00014bc0


	//   ....[131]....
        /*0834*/ 	.word	0x00014c00


	//   ....[132]....
        /*0838*/ 	.word	0x00014c10


	//   ....[133]....
        /*083c*/ 	.word	0x00014c50


	//   ....[134]....
        /*0840*/ 	.word	0x00014c60


	//   ....[135]....
        /*0844*/ 	.word	0x00014c70


	//   ....[136]....
        /*0848*/ 	.word	0x00014fb0


	//   ....[137]....
        /*084c*/ 	.word	0x00014fd0


	//   ....[138]....
        /*0850*/ 	.word	0x00014fe0


	//   ....[139]....
        /*0854*/ 	.word	0x00014ff0


	//   ....[140]....
        /*0858*/ 	.word	0x00015000


	//   ....[141]....
        /*085c*/ 	.word	0x00015020


	//   ....[142]....
        /*0860*/ 	.word	0x00015090


	//   ....[143]....
        /*0864*/ 	.word	0x000150c0


	//   ....[144]....
        /*0868*/ 	.word	0x000150d0


	//   ....[145]....
        /*086c*/ 	.word	0x00015140


	//   ....[146]....
        /*0870*/ 	.word	0x00015150


	//   ....[147]....
        /*0874*/ 	.word	0x00015250


	//   ....[148]....
        /*0878*/ 	.word	0x00015720


	//   ....[149]....
        /*087c*/ 	.word	0x00015750


	//   ....[150]....
        /*0880*/ 	.word	0x000157c0


	//   ....[151]....
        /*0884*/ 	.word	0x000157f0


	//   ....[152]....
        /*0888*/ 	.word	0x00015820


	//   ....[153]....
        /*088c*/ 	.word	0x00015850


	//   ....[154]....
        /*0890*/ 	.word	0x00015880


	//   ....[155]....
        /*0894*/ 	.word	0x000158b0


	//   ....[156]....
        /*0898*/ 	.word	0x00015a50


	//   ....[157]....
        /*089c*/ 	.word	0x00015a80


	//   ....[158]....
        /*08a0*/ 	.word	0x00015ab0


	//   ....[159]....
        /*08a4*/ 	.word	0x00015ae0


	//   ....[160]....
        /*08a8*/ 	.word	0x00015b10


	//   ....[161]....
        /*08ac*/ 	.word	0x00015b40


	//   ....[162]....
        /*08b0*/ 	.word	0x00015c00


	//   ....[163]....
        /*08b4*/ 	.word	0x00015c20


	//   ....[164]....
        /*08b8*/ 	.word	0x00015c40


	//   ....[165]....
        /*08bc*/ 	.word	0x00015ca0


	//   ....[166]....
        /*08c0*/ 	.word	0x000166c0


	//   ....[167]....
        /*08c4*/ 	.word	0x00016cd0


	//   ....[168]....
        /*08c8*/ 	.word	0x00016dc0


	//   ....[169]....
        /*08cc*/ 	.word	0x00016e60


	//   ....[170]....
        /*08d0*/ 	.word	0x00016ec0


	//   ....[171]....
        /*08d4*/ 	.word	0x00016fb0


	//   ....[172]....
        /*08d8*/ 	.word	0x00017020


	//   ....[173]....
        /*08dc*/ 	.word	0x00017110


	//   ....[174]....
        /*08e0*/ 	.word	0x00017180


	//   ....[175]....
        /*08e4*/ 	.word	0x00017270


	//   ....[176]....
        /*08e8*/ 	.word	0x000172e0


	//   ....[177]....
        /*08ec*/ 	.word	0x000173d0


	//   ....[178]....
        /*08f0*/ 	.word	0x00017440


	//   ....[179]....
        /*08f4*/ 	.word	0x000174e0


	//   ....[180]....
        /*08f8*/ 	.word	0x000175e0


	//   ....[181]....
        /*08fc*/ 	.word	0x00017630


	//   ....[182]....
        /*0900*/ 	.word	0x00017690


	//   ....[183]....
        /*0904*/ 	.word	0x000177b0


	//   ....[184]....
        /*0908*/ 	.word	0x00017830


	//   ....[185]....
        /*090c*/ 	.word	0x00017920


	//   ....[186]....
        /*0910*/ 	.word	0x000179a0


	//   ....[187]....
        /*0914*/ 	.word	0x00017a90


	//   ....[188]....
        /*0918*/ 	.word	0x00017ba0


	//   ....[189]....
        /*091c*/ 	.word	0x00017c10


	//   ....[190]....
        /*0920*/ 	.word	0x00017d20


	//   ....[191]....
        /*0924*/ 	.word	0x00017d90


	//   ....[192]....
        /*0928*/ 	.word	0x00017e10


	//   ....[193]....
        /*092c*/ 	.word	0x00017f00


	//   ....[194]....
        /*0930*/ 	.word	0x00017f70


	//   ....[195]....
        /*0934*/ 	.word	0x00018040


	//   ....[196]....
        /*0938*/ 	.word	0x000180e0


	//   ....[197]....
        /*093c*/ 	.word	0x00018180


	//   ....[198]....
        /*0940*/ 	.word	0x000181e0


	//   ....[199]....
        /*0944*/ 	.word	0x000182d0


	//   ....[200]....
        /*0948*/ 	.word	0x000183e0


	//   ....[201]....
        /*094c*/ 	.word	0x00018430


	//   ....[202]....
        /*0950*/ 	.word	0x00018490


	//   ....[203]....
        /*0954*/ 	.word	0x00018590


	//   ....[204]....
        /*0958*/ 	.word	0x000186a0


	//   ....[205]....
        /*095c*/ 	.word	0x000186f0


	//   ....[206]....
        /*0960*/ 	.word	0x00018750


	//   ....[207]....
        /*0964*/ 	.word	0x00018850


	//   ....[208]....
        /*0968*/ 	.word	0x00018960


	//   ....[209]....
        /*096c*/ 	.word	0x000189b0


	//   ....[210]....
        /*0970*/ 	.word	0x00018a10


	//   ....[211]....
        /*0974*/ 	.word	0x00018b00


	//   ....[212]....
        /*0978*/ 	.word	0x00018c30


	//   ....[213]....
        /*097c*/ 	.word	0x00018d10


	//   ....[214]....
        /*0980*/ 	.word	0x00018da0


	//   ....[215]....
        /*0984*/ 	.word	0x00018eb0


	//   ....[216]....
        /*0988*/ 	.word	0x00018f10


	//   ....[217]....
        /*098c*/ 	.word	0x00019020


	//   ....[218]....
        /*0990*/ 	.word	0x00019080


	//   ....[219]....
        /*0994*/ 	.word	0x00019190


	//   ....[220]....
        /*0998*/ 	.word	0x000191f0


	//   ....[221]....
        /*099c*/ 	.word	0x00019300


	//   ....[222]....
        /*09a0*/ 	.word	0x00019360


	//   ....[223]....
        /*09a4*/ 	.word	0x00019420


	//   ....[224]....
        /*09a8*/ 	.word	0x00019580


	//   ....[225]....
        /*09ac*/ 	.word	0x00019620


	//   ....[226]....
        /*09b0*/ 	.word	0x00019680


	//   ....[227]....
        /*09b4*/ 	.word	0x00019730


	//   ....[228]....
        /*09b8*/ 	.word	0x00019790


	//   ....[229]....
        /*09bc*/ 	.word	0x00019840


	//   ....[230]....
        /*09c0*/ 	.word	0x000198a0


	//   ....[231]....
        /*09c4*/ 	.word	0x00019950


	//   ....[232]....
        /*09c8*/ 	.word	0x000199b0


	//   ....[233]....
        /*09cc*/ 	.word	0x00019a60


	//   ....[234]....
        /*09d0*/ 	.word	0x00019ac0


	//   ....[235]....
        /*09d4*/ 	.word	0x00019b70


	//   ....[236]....
        /*09d8*/ 	.word	0x00019c50


	//   ....[237]....
        /*09dc*/ 	.word	0x00019cf0


	//   ....[238]....
        /*09e0*/ 	.word	0x00019d50


	//   ....[239]....
        /*09e4*/ 	.word	0x00019e20


	//   ....[240]....
        /*09e8*/ 	.word	0x00019e80


	//   ....[241]....
        /*09ec*/ 	.word	0x00019f50


	//   ....[242]....
        /*09f0*/ 	.word	0x00019fb0


	//   ....[243]....
        /*09f4*/ 	.word	0x0001a090


	//   ....[244]....
        /*09f8*/ 	.word	0x0001a0f0


	//   ....[245]....
        /*09fc*/ 	.word	0x0001a1c0


	//   ....[246]....
        /*0a00*/ 	.word	0x0001a220


	//   ....[247]....
        /*0a04*/ 	.word	0x0001a2f0


	//   ....[248]....
        /*0a08*/ 	.word	0x0001a380


	//   ....[249]....
        /*0a0c*/ 	.word	0x0001a420


	//   ....[250]....
        /*0a10*/ 	.word	0x0001a5a0


	//   ....[251]....
        /*0a14*/ 	.word	0x0001a610


	//   ....[252]....
        /*0a18*/ 	.word	0x0001a680


	//   ....[253]....
        /*0a1c*/ 	.word	0x0001a6f0


	//   ....[254]....
        /*0a20*/ 	.word	0x0001a760


	//   ....[255]....
        /*0a24*/ 	.word	0x0001a7e0


	//   ....[0]....
        /*0a28*/ 	.word	0x0001a860


	//   ....[1]....
        /*0a2c*/ 	.word	0x0001a8f0


	//   ....[2]....
        /*0a30*/ 	.word	0x0001a960


	//   ....[3]....
        /*0a34*/ 	.word	0x0001a9d0


	//   ....[4]....
        /*0a38*/ 	.word	0x0001aa40


	//   ....[5]....
        /*0a3c*/ 	.word	0x0001aac0


	//   ....[6]....
        /*0a40*/ 	.word	0x0001ab30


	//   ....[7]....
        /*0a44*/ 	.word	0x0001abc0


	//   ....[8]....
        /*0a48*/ 	.word	0x0001ac20


	//   ....[9]....
        /*0a4c*/ 	.word	0x0001acb0


	//   ....[10]....
        /*0a50*/ 	.word	0x0001ade0


	//----- nvinfo : EIATTR_REG_RECONFIG
	.align		4
.L_611:
        /*0a54*/ 	.byte	0x01, 0x54
	.zero		2


	//----- nvinfo : EIATTR_SYSCALL_OFFSETS
	.align		4
        /*0a58*/ 	.byte	0x04, 0x46
        /*0a5a*/ 	.short	(.L_613 - .L_612)


	//   ....[0]....
.L_612:
        /*0a5c*/ 	.word	0x00001f60


	//   ....[1]....
        /*0a60*/ 	.word	0x00011710


	//   ....[2]....
        /*0a64*/ 	.word	0x00011860


	//   ....[3]....
        /*0a68*/ 	.word	0x00011950


	//   ....[4]....
        /*0a6c*/ 	.word	0x00012750


	//   ....[5]....
        /*0a70*/ 	.word	0x00013280


	//----- nvinfo : EIATTR_MBARRIER_INSTR_OFFSETS
	.align		4
.L_613:
        /*0a74*/ 	.byte	0x04, 0x39
        /*0a76*/ 	.short	(.L_615 - .L_614)


	//   ....[0]....
.L_614:
        /*0a78*/ 	.word	0x00000190
        /*0a7c*/ 	.word	0x000000ff
        /*0a80*/ 	.word	0x00032400
        /*0a84*/ 	.short	0x0100
        /*0a86*/ 	.byte	0x08
	.zero		1


	//   ....[1]....
        /*0a88*/ 	.word	0x000001a0
        /*0a8c*/ 	.word	0x000000ff
        /*0a90*/ 	.word	0x00032410
        /*0a94*/ 	.short	0x0100
        /*0a96*/ 	.byte	0x08
	.zero		1


	//   ....[2]....
        /*0a98*/ 	.word	0x000001b0
        /*0a9c*/ 	.word	0x000000ff
        /*0aa0*/ 	.word	0x00032420
        /*0aa4*/ 	.short	0x0100
        /*0aa6*/ 	.byte	0x08
	.zero		1


	//   ....[3]....
        /*0aa8*/ 	.word	0x000002a0
        /*0aac*/ 	.word	0x000000ff
        /*0ab0*/ 	.word	0x00032430
        /*0ab4*/ 	.short	0x0100
        /*0ab6*/ 	.byte	0x08
	.zero		1


	//   ....[4]....
        /*0ab8*/ 	.word	0x000002b0
        /*0abc*/ 	.word	0x000000ff
        /*0ac0*/ 	.word	0x00032440
        /*0ac4*/ 	.short	0x0100
        /*0ac6*/ 	.byte	0x08
	.zero		1


	//   ....[5]....
        /*0ac8*/ 	.word	0x000002c0
        /*0acc*/ 	.word	0x000000ff
        /*0ad0*/ 	.word	0x00032438
        /*0ad4*/ 	.short	0x0100
        /*0ad6*/ 	.byte	0x08
	.zero		1


	//   ....[6]....
        /*0ad8*/ 	.word	0x000002d0
        /*0adc*/ 	.word	0x000000ff
        /*0ae0*/ 	.word	0x00032448
        /*0ae4*/ 	.short	0x0100
        /*0ae6*/ 	.byte	0x08
	.zero		1


	//   ....[7]....
        /*0ae8*/ 	.word	0x00000400
        /*0aec*/ 	.word	0x000000ff
        /*0af0*/ 	.word	0x00032450
        /*0af4*/ 	.short	0x0100
        /*0af6*/ 	.byte	0x08
	.zero		1


	//   ....[8]....
        /*0af8*/ 	.word	0x00000410
        /*0afc*/ 	.word	0x000000ff
        /*0b00*/ 	.word	0x00032460
        /*0b04*/ 	.short	0x0100
        /*0b06*/ 	.byte	0x08
	.zero		1


	//   ....[9]....
        /*0b08*/ 	.word	0x00000420
        /*0b0c*/ 	.word	0x000000ff
        /*0b10*/ 	.word	0x00032458
        /*0b14*/ 	.short	0x0100
        /*0b16*/ 	.byte	0x08
	.zero		1


	//   ....[10]....
        /*0b18*/ 	.word	0x00000430
        /*0b1c*/ 	.word	0x000000ff
        /*0b20*/ 	.word	0x00032468
        /*0b24*/ 	.short	0x0100
        /*0b26*/ 	.byte	0x08
	.zero		1


	//   ....[11]....
        /*0b28*/ 	.word	0x00000520
        /*0b2c*/ 	.word	0x000000ff
        /*0b30*/ 	.word	0x00032470
        /*0b34*/ 	.short	0x0100
        /*0b36*/ 	.byte	0x06
	.zero		1


	//   ....[12]....
        /*0b38*/ 	.word	0x00000530
        /*0b3c*/ 	.word	0x000000ff
        /*0b40*/ 	.word	0x00032480
        /*0b44*/ 	.short	0x0100
        /*0b46*/ 	.byte	0x06
	.zero		1


	//   ....[13]....
        /*0b48*/ 	.word	0x00000540
        /*0b4c*/ 	.word	0x000000ff
        /*0b50*/ 	.word	0x00032478
        /*0b54*/ 	.short	0x0100
        /*0b56*/ 	.byte	0x06
	.zero		1


	//   ....[14]....
        /*0b58*/ 	.word	0x00000550
        /*0b5c*/ 	.word	0x000000ff
        /*0b60*/ 	.word	0x00032488
        /*0b64*/ 	.short	0x0100
        /*0b66*/ 	.byte	0x06
	.zero		1


	//   ....[15]....
        /*0b68*/ 	.word	0x00000680
        /*0b6c*/ 	.word	0x000000ff
        /*0b70*/ 	.word	0x00032490
        /*0b74*/ 	.short	0x0100
        /*0b76*/ 	.byte	0x08
	.zero		1


	//   ....[16]....
        /*0b78*/ 	.word	0x00000690
        /*0b7c*/ 	.word	0x000000ff
        /*0b80*/ 	.word	0x000324a0
        /*0b84*/ 	.short	0x0100
        /*0b86*/ 	.byte	0x08
	.zero		1


	//   ....[17]....
        /*0b88*/ 	.word	0x000006a0
        /*0b8c*/ 	.word	0x000000ff
        /*0b90*/ 	.word	0x00032498
        /*0b94*/ 	.short	0x0100
        /*0b96*/ 	.byte	0x08
	.zero		1


	//   ....[18]....
        /*0b98*/ 	.word	0x000006b0
        /*0b9c*/ 	.word	0x000000ff
        /*0ba0*/ 	.word	0x000324a8
        /*0ba4*/ 	.short	0x0100
        /*0ba6*/ 	.byte	0x08
	.zero		1


	//   ....[19]....
        /*0ba8*/ 	.word	0x000007f0
        /*0bac*/ 	.word	0x000000ff
        /*0bb0*/ 	.word	0x000324b0
        /*0bb4*/ 	.short	0x0100
        /*0bb6*/ 	.byte	0x08
	.zero		1


	//   ....[20]....
        /*0bb8*/ 	.word	0x00000800
        /*0bbc*/ 	.word	0x000000ff
        /*0bc0*/ 	.word	0x000324c0
        /*0bc4*/ 	.short	0x0100
        /*0bc6*/ 	.byte	0x08
	.zero		1


	//   ....[21]....
        /*0bc8*/ 	.word	0x00000810
        /*0bcc*/ 	.word	0x000000ff
        /*0bd0*/ 	.word	0x000324b8
        /*0bd4*/ 	.short	0x0100
        /*0bd6*/ 	.byte	0x08
	.zero		1


	//   ....[22]....
        /*0bd8*/ 	.word	0x00000820
        /*0bdc*/ 	.word	0x000000ff
        /*0be0*/ 	.word	0x000324c8
        /*0be4*/ 	.short	0x0100
        /*0be6*/ 	.byte	0x08
	.zero		1


	//   ....[23]....
        /*0be8*/ 	.word	0x00002040
        /*0bec*/ 	.word	0x00000005
        /*0bf0*/ 	.word	0x00032400
        /*0bf4*/ 	.short	0x010a
        /*0bf6*/ 	.byte	0x3f
	.zero		1


	//   ....[24]....
        /*0bf8*/ 	.word	0x00002120
        /*0bfc*/ 	.word	0x000000ff
        /*0c00*/ 	.word	0x00032430
        /*0c04*/ 	.short	0x010a
        /*0c06*/ 	.byte	0x06
	.zero		1


	//   ....[25]....
        /*0c08*/ 	.word	0x00002160
        /*0c0c*/ 	.word	0x000000ff
        /*0c10*/ 	.word	0x00032430
        /*0c14*/ 	.short	0x010a
        /*0c16*/ 	.byte	0x06
	.zero		1


	//   ....[26]....
        /*0c18*/ 	.word	0x00002460
        /*0c1c*/ 	.word	0x00000005
        /*0c20*/ 	.word	0x00032410
        /*0c24*/ 	.short	0x010a
        /*0c26*/ 	.byte	0x3f
	.zero		1


	//   ....[27]....
        /*0c28*/ 	.word	0x000024a0
        /*0c2c*/ 	.word	0x000000ff
        /*0c30*/ 	.word	0x00032450
        /*0c34*/ 	.short	0x010a
        /*0c36*/ 	.byte	0x06
	.zero		1


	//   ....[28]....
        /*0c38*/ 	.word	0x000024e0
        /*0c3c*/ 	.word	0x000000ff
        /*0c40*/ 	.word	0x00032450
        /*0c44*/ 	.short	0x010a
        /*0c46*/ 	.byte	0x06
	.zero		1


	//   ....[29]....
        /*0c48*/ 	.word	0x000033a0
        /*0c4c*/ 	.word	0x000000ff
        /*0c50*/ 	.word	0x00000000
        /*0c54*/ 	.short	0x0101
        /*0c56*/ 	.byte	0x04
	.zero		1


	//   ....[30]....
        /*0c58*/ 	.word	0x00004ca0
        /*0c5c*/ 	.word	0x000000ff
        /*0c60*/ 	.word	0x00000000
        /*0c64*/ 	.short	0x0101
        /*0c66*/ 	.byte	0x06
	.zero		1


	//   ....[31]....
        /*0c68*/ 	.word	0x00004df0
        /*0c6c*/ 	.word	0x000000ff
        /*0c70*/ 	.word	0x00032430
        /*0c74*/ 	.short	0x010a
        /*0c76*/ 	.byte	0x04
	.zero		1


	//   ....[32]....
        /*0c78*/ 	.word	0x00004e30
        /*0c7c*/ 	.word	0x000000ff
        /*0c80*/ 	.word	0x00032430
        /*0c84*/ 	.short	0x010a
        /*0c86*/ 	.byte	0x04
	.zero		1


	//   ....[33]....
        /*0c88*/ 	.word	0x00005040
        /*0c8c*/ 	.word	0x000000ff
        /*0c90*/ 	.word	0x00032450
        /*0c94*/ 	.short	0x010a
        /*0c96*/ 	.byte	0x04
	.zero		1


	//   ....[34]....
        /*0c98*/ 	.word	0x00005080
        /*0c9c*/ 	.word	0x000000ff
        /*0ca0*/ 	.word	0x00032450
        /*0ca4*/ 	.short	0x010a
        /*0ca6*/ 	.byte	0x04
	.zero		1


	//   ....[35]....
        /*0ca8*/ 	.word	0x00006ba0
        /*0cac*/ 	.word	0x000000ff
        /*0cb0*/ 	.word	0x00000000
        /*0cb4*/ 	.short	0x0101
        /*0cb6*/ 	.byte	0x0a
	.zero		1


	//   ....[36]....
        /*0cb8*/ 	.word	0x00007dd0
        /*0cbc*/ 	.word	0x000000ff
        /*0cc0*/ 	.word	0x00000000
        /*0cc4*/ 	.short	0x0101
        /*0cc6*/ 	.byte	0x04
	.zero		1


	//   ....[37]....
        /*0cc8*/ 	.word	0x00007f00
        /*0ccc*/ 	.word	0x000000ff
        /*0cd0*/ 	.word	0x00032430
        /*0cd4*/ 	.short	0x010a
        /*0cd6*/ 	.byte	0x04
	.zero		1


	//   ....[38]....
        /*0cd8*/ 	.word	0x00007f40
        /*0cdc*/ 	.word	0x000000ff
        /*0ce0*/ 	.word	0x00032430
        /*0ce4*/ 	.short	0x010a
        /*0ce6*/ 	.byte	0x04
	.zero		1


	//   ....[39]....
        /*0ce8*/ 	.word	0x00008150
        /*0cec*/ 	.word	0x000000ff
        /*0cf0*/ 	.word	0x00032450
        /*0cf4*/ 	.short	0x010a
        /*0cf6*/ 	.byte	0x04
	.zero		1


	//   ....[40]....
        /*0cf8*/ 	.word	0x00008190
        /*0cfc*/ 	.word	0x000000ff
        /*0d00*/ 	.word	0x00032450
        /*0d04*/ 	.short	0x010a
        /*0d06*/ 	.byte	0x04
	.zero		1


	//   ....[41]....
        /*0d08*/ 	.word	0x00009370
        /*0d0c*/ 	.word	0x000000ff
        /*0d10*/ 	.word	0x00000000
        /*0d14*/ 	.short	0x0101
        /*0d16*/ 	.byte	0x0b
	.zero		1


	//   ....[42]....
        /*0d18*/ 	.word	0x0000a760
        /*0d1c*/ 	.word	0x000000ff
        /*0d20*/ 	.word	0x00000000
        /*0d24*/ 	.short	0x0101
        /*0d26*/ 	.byte	0x04
	.zero		1


	//   ....[43]....
        /*0d28*/ 	.word	0x0000cdf0
        /*0d2c*/ 	.word	0x000000ff
        /*0d30*/ 	.word	0x00000000
        /*0d34*/ 	.short	0x0101
        /*0d36*/ 	.byte	0x06
	.zero		1


	//   ....[44]....
        /*0d38*/ 	.word	0x0000d540
        /*0d3c*/ 	.word	0x000000ff
        /*0d40*/ 	.word	0x00000000
        /*0d44*/ 	.short	0x0101
        /*0d46*/ 	.byte	0x09
	.zero		1


	//   ....[45]....
        /*0d48*/ 	.word	0x00011e90
        /*0d4c*/ 	.word	0x00000019
        /*0d50*/ 	.word	0x00032440
        /*0d54*/ 	.short	0x010a
        /*0d56*/ 	.byte	0x3f
	.zero		1


	//   ....[46]....
        /*0d58*/ 	.word	0x000124c0
        /*0d5c*/ 	.word	0x00000019
        /*0d60*/ 	.word	0x00032430
        /*0d64*/ 	.short	0x0107
        /*0d66*/ 	.byte	0x3f
	.zero		1


	//   ....[47]....
        /*0d68*/ 	.word	0x00012590
        /*0d6c*/ 	.word	0x00000019
        /*0d70*/ 	.word	0x00032430
        /*0d74*/ 	.short	0x0101
        /*0d76*/ 	.byte	0x3f
	.zero		1


	//   ....[48]....
        /*0d78*/ 	.word	0x000130c0
        /*0d7c*/ 	.word	0x00000016
        /*0d80*/ 	.word	0x00032400
        /*0d84*/ 	.short	0x0107
        /*0d86*/ 	.byte	0x3f
	.zero		1


	//   ....[49]....
        /*0d88*/ 	.word	0x00013150
        /*0d8c*/ 	.word	0x00000016
        /*0d90*/ 	.word	0x00032400
        /*0d94*/ 	.short	0x0101
        /*0d96*/ 	.byte	0x3f
	.zero		1


	//   ....[50]....
        /*0d98*/ 	.word	0x00013c70
        /*0d9c*/ 	.word	0x00000016
        /*0da0*/ 	.word	0x00032410
        /*0da4*/ 	.short	0x0107
        /*0da6*/ 	.byte	0x3f
	.zero		1


	//   ....[51]....
        /*0da8*/ 	.word	0x00013d70
        /*0dac*/ 	.word	0x00000016
        /*0db0*/ 	.word	0x00032410
        /*0db4*/ 	.short	0x0101
        /*0db6*/ 	.byte	0x3f
	.zero		1


	//   ....[52]....
        /*0db8*/ 	.word	0x00013d90
        /*0dbc*/ 	.word	0x00000016
        /*0dc0*/ 	.word	0x00032420
        /*0dc4*/ 	.short	0x010a
        /*0dc6*/ 	.byte	0x3f
	.zero		1


	//   ....[53]....
        /*0dc8*/ 	.word	0x00013e10
        /*0dcc*/ 	.word	0x00000019
        /*0dd0*/ 	.word	0x00032460
        /*0dd4*/ 	.short	0x010a
        /*0dd6*/ 	.byte	0x3f
	.zero		1


	//   ....[54]....
        /*0dd8*/ 	.word	0x00014570
        /*0ddc*/ 	.word	0x00000019
        /*0de0*/ 	.word	0x00032450
        /*0de4*/ 	.short	0x0107
        /*0de6*/ 	.byte	0x3f
	.zero		1


	//   ....[55]....
        /*0de8*/ 	.word	0x00014630
        /*0dec*/ 	.word	0x00000019
        /*0df0*/ 	.word	0x00032450
        /*0df4*/ 	.short	0x0101
        /*0df6*/ 	.byte	0x3f
	.zero		1


	//   ....[56]....
        /*0df8*/ 	.word	0x00014970
        /*0dfc*/ 	.word	0x0000000a
        /*0e00*/ 	.word	0x00032440
        /*0e04*/ 	.short	0x010a
        /*0e06*/ 	.byte	0x3f
	.zero		1


	//   ....[57]....
        /*0e08*/ 	.word	0x00014d20
        /*0e0c*/ 	.word	0x0000000a
        /*0e10*/ 	.word	0x00032430
        /*0e14*/ 	.short	0x0107
        /*0e16*/ 	.byte	0x3f
	.zero		1


	//   ....[58]....
        /*0e18*/ 	.word	0x00014dd0
        /*0e1c*/ 	.word	0x0000000a
        /*0e20*/ 	.word	0x00032430
        /*0e24*/ 	.short	0x0101
        /*0e26*/ 	.byte	0x3f
	.zero		1


	//   ....[59]....
        /*0e28*/ 	.word	0x00014e00
        /*0e2c*/ 	.word	0x0000000a
        /*0e30*/ 	.word	0x00032460
        /*0e34*/ 	.short	0x010a
        /*0e36*/ 	.byte	0x3f
	.zero		1


	//   ....[60]....
        /*0e38*/ 	.word	0x00015300
        /*0e3c*/ 	.word	0x0000000a
        /*0e40*/ 	.word	0x00032450
        /*0e44*/ 	.short	0x0107
        /*0e46*/ 	.byte	0x3f
	.zero		1


	//   ....[61]....
        /*0e48*/ 	.word	0x000153b0
        /*0e4c*/ 	.word	0x0000000a
        /*0e50*/ 	.word	0x00032450
        /*0e54*/ 	.short	0x0101
        /*0e56*/ 	.byte	0x3f
	.zero		1


	//   ....[62]....
        /*0e58*/ 	.word	0x00016640
        /*0e5c*/ 	.word	0x00000005
        /*0e60*/ 	.word	0x00032420
        /*0e64*/ 	.short	0x010a
        /*0e66*/ 	.byte	0x3f
	.zero		1


	//   ....[63]....
        /*0e68*/ 	.word	0x000167e0
        /*0e6c*/ 	.word	0x00000003
        /*0e70*/ 	.word	0x00032440
        /*0e74*/ 	.short	0x010a
        /*0e76*/ 	.byte	0x3f
	.zero		1


	//   ....[64]....
        /*0e78*/ 	.word	0x00016880
        /*0e7c*/ 	.word	0x00000005
        /*0e80*/ 	.word	0x00032440
        /*0e84*/ 	.short	0x010a
        /*0e86*/ 	.byte	0x3f
	.zero		1


	//   ....[65]....
        /*0e88*/ 	.word	0x000168c0
        /*0e8c*/ 	.word	0x00000003
        /*0e90*/ 	.word	0x00032460
        /*0e94*/ 	.short	0x010a
        /*0e96*/ 	.byte	0x3f
	.zero		1


	//   ....[66]....
        /*0e98*/ 	.word	0x00016900
        /*0e9c*/ 	.word	0x00000005
        /*0ea0*/ 	.word	0x00032460
        /*0ea4*/ 	.short	0x010a
        /*0ea6*/ 	.byte	0x3f
	.zero		1


	//   ....[67]....
        /*0ea8*/ 	.word	0x00016960
        /*0eac*/ 	.word	0x00000005
        /*0eb0*/ 	.word	0x00032400
        /*0eb4*/ 	.short	0x010a
        /*0eb6*/ 	.byte	0x3f
	.zero		1


	//   ....[68]....
        /*0eb8*/ 	.word	0x000169c0
        /*0ebc*/ 	.word	0x00000004
        /*0ec0*/ 	.word	0x00032430
        /*0ec4*/ 	.short	0x010a
        /*0ec6*/ 	.byte	0x3f
	.zero		1


	//   ....[69]....
        /*0ec8*/ 	.word	0x00016a10
        /*0ecc*/ 	.word	0x00000005
        /*0ed0*/ 	.word	0x00032410
        /*0ed4*/ 	.short	0x010a
        /*0ed6*/ 	.byte	0x3f
	.zero		1


	//   ....[70]....
        /*0ed8*/ 	.word	0x00016a70
        /*0edc*/ 	.word	0x00000000
        /*0ee0*/ 	.word	0x00032450
        /*0ee4*/ 	.short	0x010a
        /*0ee6*/ 	.byte	0x3f
	.zero		1


	//   ....[71]....
        /*0ee8*/ 	.word	0x00016ad0
        /*0eec*/ 	.word	0x00000015
        /*0ef0*/ 	.word	0x00032430
        /*0ef4*/ 	.short	0x010a
        /*0ef6*/ 	.byte	0x3f
	.zero		1


	//   ....[72]....
        /*0ef8*/ 	.word	0x00016b30
        /*0efc*/ 	.word	0x00000015
        /*0f00*/ 	.word	0x00032450
        /*0f04*/ 	.short	0x010a
        /*0f06*/ 	.byte	0x3f
	.zero		1


	//   ....[73]....
        /*0f08*/ 	.word	0x00016b90
        /*0f0c*/ 	.word	0x00000015
        /*0f10*/ 	.word	0x00032430
        /*0f14*/ 	.short	0x010a
        /*0f16*/ 	.byte	0x3f
	.zero		1


	//   ....[74]....
        /*0f18*/ 	.word	0x00016bf0
        /*0f1c*/ 	.word	0x00000015
        /*0f20*/ 	.word	0x00032450
        /*0f24*/ 	.short	0x010a
        /*0f26*/ 	.byte	0x3f
	.zero		1


	//   ....[75]....
        /*0f28*/ 	.word	0x00016d10
        /*0f2c*/ 	.word	0x00000019
        /*0f30*/ 	.word	0x00032440
        /*0f34*/ 	.short	0x010a
        /*0f36*/ 	.byte	0x3f
	.zero		1


	//   ....[76]....
        /*0f38*/ 	.word	0x00018b30
        /*0f3c*/ 	.word	0x00000016
        /*0f40*/ 	.word	0x00032420
        /*0f44*/ 	.short	0x010a
        /*0f46*/ 	.byte	0x3f
	.zero		1


	//   ....[77]....
        /*0f48*/ 	.word	0x00018b80
        /*0f4c*/ 	.word	0x00000019
        /*0f50*/ 	.word	0x00032460
        /*0f54*/ 	.short	0x010a
        /*0f56*/ 	.byte	0x3f
	.zero		1


	//   ....[78]....
        /*0f58*/ 	.word	0x000194d0
        /*0f5c*/ 	.word	0x0000000a
        /*0f60*/ 	.word	0x00032440
        /*0f64*/ 	.short	0x010a
        /*0f66*/ 	.byte	0x3f
	.zero		1


	//   ....[79]....
        /*0f68*/ 	.word	0x00019ba0
        /*0f6c*/ 	.word	0x0000000a
        /*0f70*/ 	.word	0x00032460
        /*0f74*/ 	.short	0x010a
        /*0f76*/ 	.byte	0x3f
	.zero		1


	//   ....[80]....
        /*0f78*/ 	.word	0x0001ad00
        /*0f7c*/ 	.word	0x00000005
        /*0f80*/ 	.word	0x00032420
        /*0f84*/ 	.short	0x010a
        /*0f86*/ 	.byte	0x3f
	.zero		1


	//   ....[81]....
        /*0f88*/ 	.word	0x0001aea0
        /*0f8c*/ 	.word	0x00000003
        /*0f90*/ 	.word	0x00032440
        /*0f94*/ 	.short	0x010a
        /*0f96*/ 	.byte	0x3f
	.zero		1


	//   ....[82]....
        /*0f98*/ 	.word	0x0001aef0
        /*0f9c*/ 	.word	0x00000005
        /*0fa0*/ 	.word	0x00032440
        /*0fa4*/ 	.short	0x010a
        /*0fa6*/ 	.byte	0x3f
	.zero		1


	//   ....[83]....
        /*0fa8*/ 	.word	0x0001af40
        /*0fac*/ 	.word	0x00000003
        /*0fb0*/ 	.word	0x00032460
        /*0fb4*/ 	.short	0x010a
        /*0fb6*/ 	.byte	0x3f
	.zero		1


	//----- nvinfo : EIATTR_NUM_MBARRIERS
	.align		4
.L_615:
        /*0fb8*/ 	.byte	0x03, 0x38
        /*0fba*/ 	.short	0x0017


	//----- nvinfo : EIATTR_EXIT_INSTR_OFFSETS
	.align		4
        /*0fbc*/ 	.byte	0x04, 0x1c
        /*0fbe*/ 	.short	(.L_617 - .L_616)


	//   ....[0]....
.L_616:
        /*0fc0*/ 	.word	0x000009e0


	//   ....[1]....
        /*0fc4*/ 	.word	0x0000fb40


	//   ....[2]....
        /*0fc8*/ 	.word	0x00016950


	//----- nvinfo : EIATTR_MAX_THREADS
	.align		4
.L_617:
        /*0fcc*/ 	.byte	0x04, 0x05
        /*0fce*/ 	.short	(.L_619 - .L_618)
.L_618:
        /*0fd0*/ 	.word	0x00000180
        /*0fd4*/ 	.word	0x00000001
        /*0fd8*/ 	.word	0x00000001


	//----- nvinfo : EIATTR_CRS_STACK_SIZE
	.align		4
.L_619:
        /*0fdc*/ 	.byte	0x04, 0x1e
        /*0fde*/ 	.short	(.L_621 - .L_620)
.L_620:
        /*0fe0*/ 	.word	0x00000000


	//----- nvinfo : EIATTR_CBANK_PARAM_SIZE
	.align		4
.L_621:
        /*0fe4*/ 	.byte	0x03, 0x19
        /*0fe6*/ 	.short	0x0bf0


	//----- nvinfo : EIATTR_PARAM_CBANK
	.align		4
        /*0fe8*/ 	.byte	0x04, 0x0a
        /*0fea*/ 	.short	(.L_623 - .L_622)
	.align		4
.L_622:
        /*0fec*/ 	.word	index@(.nv.constant0._ZN7cutlass13device_kernelIN5flash11enable_sm90INS1_16FlashAttnFwdSm90INS1_25CollectiveMainloopFwdSm90ILi2EN4cute5tupleIJNS5_1CILi1EEES8_S8_EEENS6_IJNS7_ILi128EEENS7_ILi96EEENS7_ILi64EEEEEELi256ENS_10bfloat16_tEfNS_4arch4Sm90ELb1ELb0ELb1ELb1ELb1ELb0ELb1ELb1ELb0ELb1ELb1ELb0EEENS1_21CollectiveEpilogueFwdINS6_IJSA_NS7_ILi256EEESB_EEES9_SE_SG_Li256ELb1ELb1ELb1ELb0EEENS1_36VarlenDynamicPersistentTileSchedulerILi128ELi96ELi256ELi128ELb1ELb1ELb1ELb1ELb1ELb1EEEEEEEEEvNT_6ParamsE)
        /*0ff0*/ 	.short	0x0210
        /*0ff2*/ 	.short	0x0bf0


	//----- nvinfo : EIATTR_SW_WAR
	.align		4
.L_623:
        /*0ff4*/ 	.byte	0x04, 0x36
        /*0ff6*/ 	.short	(.L_625 - .L_624)
.L_624:
        /*0ff8*/ 	.word	0x00000008
.L_625:


//--------------------- .nv.info._ZN7cutlass13device_kernelIN5flash11enable_sm90INS1_16FlashAttnFwdSm90INS1_25CollectiveMainloopFwdSm90ILi2EN4cute5tupleIJNS5_1CILi1EEES8_S8_EEENS6_IJNS7_ILi128EEENS7_ILi96EEENS7_ILi64EEEEEELi256ENS_10bfloat16_tEfNS_4arch4Sm90ELb1ELb0ELb1ELb1ELb1ELb1ELb1ELb1ELb0ELb1ELb1ELb0EEENS1_21CollectiveEpilogueFwdINS6_IJSA_NS7_ILi256EEESB_EEES9_SE_SG_Li256ELb1ELb1ELb1ELb0EEENS1_36VarlenDynamicPersistentTileSchedulerILi128ELi96ELi256ELi128ELb1ELb1ELb1ELb1ELb1ELb1EEEEEEEEEvNT_6ParamsE --------------------------
	.section	.nv.info._ZN7cutlass13device_kernelIN5flash11enable_sm90INS1_16FlashAttnFwdSm90INS1_25CollectiveMainloopFwdSm90ILi2EN4cute5tupleIJNS5_1CILi1EEES8_S8_EEENS6_IJNS7_ILi128EEENS7_ILi96EEENS7_ILi64EEEEEELi256ENS_10bfloat16_tEfNS_4arch4Sm90ELb1ELb0ELb1ELb1ELb1ELb1ELb1ELb1ELb0ELb1ELb1ELb0EEENS1_21CollectiveEpilogueFwdINS6_IJSA_NS7_ILi256EEESB_EEES9_SE_SG_Li256ELb1ELb1ELb1ELb0EEENS1_36VarlenDynamicPersistentTileSchedulerILi128ELi96ELi256ELi128ELb1ELb1ELb1ELb1ELb1ELb1EEEEEEEEEvNT_6ParamsE,"",@"SHT_CUDA_INFO"
	.sectionflags	@""
	.align	4


	//----- nvinfo : EIATTR_CUDA_API_VERSION
	.align		4
        /*0000*/ 	.byte	0x04, 0x37
        /*0002*/ 	.short	(.L_627 - .L_626)
.L_626:
        /*0004*/ 	.word	0x00000082


	//----- nvinfo : EIATTR_KPARAM_INFO
	.align		4
.L_627:
        /*0008*/ 	.byte	0x04, 0x17
        /*000a*/ 	.short	(.L_629 - .L_628)
.L_628:
        /*000c*/ 	.word	0x00000000
        /*0010*/ 	.short	0x0000
        /*0012*/ 	.short	0x0070
        /*0014*/ 	.byte	0x00, 0xf0, 0x01, 0x2e


	//----- nvinfo : EIATTR_SPARSE_MMA_MASK
	.align		4
.L_629:
        /*0018*/ 	.byte	0x03, 0x50
        /*001a*/ 	.short	0x0000


	//----- nvinfo : EIATTR_MAXREG_COUNT
	.align		4
        /*001c*/ 	.byte	0x03, 0x1b
        /*001e*/ 	.short	0x00a8


	//----- nvinfo : EIATTR_NUM_BARRIERS
	.align		4
        /*0020*/ 	.byte	0x02, 0x4c
        /*0022*/ 	.byte	0x10
	.zero		1


	//----- nvinfo : EIATTR_EXTERNS
	.align		4
        /*0024*/ 	.byte	0x04, 0x0f
        /*0026*/ 	.short	(.L_631 - .L_630)


	//   ....[0]....
	.align		4
.L_630:
        /*0028*/ 	.word	index@(__assertfail)


	//----- nvinfo : EIATTR_ANNOTATIONS
	.align		4
.L_631:
        /*002c*/ 	.byte	0x04, 0x55
        /*002e*/ 	.short	(.L_633 - .L_632)


	//   ....[0]....
.L_632:
        /* <DEDUP_REMOVED lines=208> */


	//----- nvinfo : EIATTR_MERCURY_ISA_VERSION
	.align		4
.L_633:
        /*0d18*/ 	.byte	0x03, 0x5f
        /*0d1a*/ 	.short	0x0101


	//----- nvinfo : EIATTR_UNUSED_LOAD_BYTE_OFFSET
	.align		4
        /*0d1c*/ 	.byte	0x04, 0x44
        /*0d1e*/ 	.short	(.L_635 - .L_634)


	//   ....[0]....
.L_634:
        /*0d20*/ 	.word	0x00000aa0
        /*0d24*/ 	.word	0x0000fff0


	//   ....[1]....
        /*0d28*/ 	.word	0x00014d80
        /*0d2c*/ 	.word	0x0000fff0


	//----- nvinfo : EIATTR_INT_WARP_WIDE_INSTR_OFFSETS
	.align		4
.L_635:
        /*0d30*/ 	.byte	0x04, 0x31
        /*0d32*/ 	.short	(.L_637 - .L_636)


	//   ....[0]....
.L_636:
        /*0d34*/ 	.word	0x00000130


	//   ....[1]....
        /*0d38*/ 	.word	0x00000170


	//   ....[2]....
        /*0d3c*/ 	.word	0x000001e0


	//   ....[3]....
        /*0d40*/ 	.word	0x000001f0


	//   ....[4]....
        /*0d44*/ 	.word	0x0001d0d0


	//   ....[5]....
        /*0d48*/ 	.word	0x0001d160


	//   ....[6]....
        /*0d4c*/ 	.word	0x00021030


	//   ....[7]....
        /*0d50*/ 	.word	0x000210c0


	//----- nvinfo : EIATTR_COOP_GROUP_MASK_REGIDS
	.align		4
.L_637:
        /*0d54*/ 	.byte	0x04, 0x29
        /*0d56*/ 	.short	(.L_639 - .L_638)


	//   ....[0]....
.L_638:
        /*0d58*/ 	.word	0xffffffff


	//   ....[1]....
        /*0d5c*/ 	.word	0xffffffff


	//   ....[2]....
        /*0d60*/ 	.word	0xffffffff


	//   ....[3]....
        /*0d64*/ 	.word	0xffffffff


	//   ....[4]....
        /*0d68*/ 	.word	0xffffffff


	//   ....[5]....
        /*0d6c*/ 	.word	0xffffffff


	//   ....[6]....
        /*0d70*/ 	.word	0xffffffff


	//   ....[7]....
        /*0d74*/ 	.word	0xffffffff


	//   ....[8]....
        /*0d78*/ 	.word	0xffffffff


	//   ....[9]....
        /*0d7c*/ 	.word	0xffffffff


	//   ....[10]....
        /*0d80*/ 	.word	0xffffffff


	//   ....[11]....
        /*0d84*/ 	.word	0xffffffff


	//   ....[12]....
        /*0d88*/ 	.word	0xffffffff


	//   ....[13]....
        /*0d8c*/ 	.word	0xffffffff


	//   ....[14]....
        /*0d90*/ 	.word	0xffffffff


	//   ....[15]....
        /*0d94*/ 	.word	0xffffffff


	//   ....[16]....
        /*0d98*/ 	.word	0xffffffff


	//   ....[17]....
        /*0d9c*/ 	.word	0xffffffff


	//   ....[18]....
        /*0da0*/ 	.word	0xffffffff


	//   ....[19]....
        /*0da4*/ 	.word	0xffffffff


	//   ....[20]....
        /*0da8*/ 	.word	0xffffffff


	//   ....[21]....
        /*0dac*/ 	.word	0xffffffff


	//   ....[22]....
        /*0db0*/ 	.word	0xffffffff


	//   ....[23]....
        /*0db4*/ 	.word	0xffffffff


	//   ....[24]....
        /*0db8*/ 	.word	0xffffffff


	//   ....[25]....
        /*0dbc*/ 	.word	0xffffffff


	//   ....[26]....
        /*0dc0*/ 	.word	0xffffffff


	//   ....[27]....
        /*0dc4*/ 	.word	0xffffffff


	//   ....[28]....
        /*0dc8*/ 	.word	0xffffffff


	//   ....[29]....
        /*0dcc*/ 	.word	0xffffffff


	//   ....[30]....
        /*0dd0*/ 	.word	0xffffffff


	//   ....[31]....
        /*0dd4*/ 	.word	0xffffffff


	//   ....[32]....
        /*0dd8*/ 	.word	0xffffffff


	//   ....[33]....
        /*0ddc*/ 	.word	0xffffffff


	//   ....[34]....
        /*0de0*/ 	.word	0xffffffff


	//   ....[35]....
        /*0de4*/ 	.word	0xffffffff


	//   ....[36]....
        /*0de8*/ 	.word	0xffffffff


	//   ....[37]....
        /*0dec*/ 	.word	0xffffffff


	//   ....[38]....
        /*0df0*/ 	.word	0xffffffff


	//   ....[39]....
        /*0df4*/ 	.word	0xffffffff


	//   ....[40]....
        /*0df8*/ 	.word	0xffffffff


	//   ....[41]....
        /*0dfc*/ 	.word	0xffffffff


	//   ....[42]....
        /*0e00*/ 	.word	0xffffffff


	//   ....[43]....
        /*0e04*/ 	.word	0xffffffff


	//   ....[44]....
        /*0e08*/ 	.word	0xffffffff


	//   ....[45]....
        /*0e0c*/ 	.word	0xffffffff


	//   ....[46]....
        /*0e10*/ 	.word	0xffffffff


	//   ....[47]....
        /*0e14*/ 	.word	0xffffffff


	//   ....[48]....
        /*0e18*/ 	.word	0xffffffff


	//   ....[49]....
        /*0e1c*/ 	.word	0xffffffff


	//   ....[50]....
        /*0e20*/ 	.word	0xffffffff


	//   ....[51]....
        /*0e24*/ 	.word	0xffffffff


	//   ....[52]....
        /*0e28*/ 	.word	0xffffffff


	//   ....[53]....
        /*0e2c*/ 	.word	0xffffffff


	//   ....[54]....
        /*0e30*/ 	.word	0xffffffff


	//   ....[55]....
        /*0e34*/ 	.word	0xffffffff


	//   ....[56]....
        /*0e38*/ 	.word	0xffffffff


	//   ....[57]....
        /*0e3c*/ 	.word	0xffffffff


	//   ....[58]....
        /*0e40*/ 	.word	0xffffffff


	//   ....[59]....
        /*0e44*/ 	.word	0xffffffff


	//   ....[60]....
        /*0e48*/ 	.word	0xffffffff


	//   ....[61]....
        /*0e4c*/ 	.word	0xffffffff


	//   ....[62]....
        /*0e50*/ 	.word	0xffffffff


	//   ....[63]....
        /*0e54*/ 	.word	0xffffffff


	//   ....[64]....
        /*0e58*/ 	.word	0xffffffff


	//   ....[65]....
        /*0e5c*/ 	.word	0xffffffff


	//   ....[66]....
        /*0e60*/ 	.word	0xffffffff


	//   ....[67]....
        /*0e64*/ 	.word	0xffffffff


	//   ....[68]....
        /*0e68*/ 	.word	0xffffffff


	//   ....[69]....
        /*0e6c*/ 	.word	0xffffffff


	//   ....[70]....
        /*0e70*/ 	.word	0xffffffff


	//   ....[71]....
        /*0e74*/ 	.word	0xffffffff


	//   ....[72]....
        /*0e78*/ 	.word	0xffffffff


	//   ....[73]....
        /*0e7c*/ 	.word	0xffffffff


	//   ....[74]....
        /*0e80*/ 	.word	0xffffffff


	//   ....[75]....
        /*0e84*/ 	.word	0xffffffff


	//   ....[76]....
        /*0e88*/ 	.word	0xffffffff


	//   ....[77]....
        /*0e8c*/ 	.word	0xffffffff


	//   ....[78]....
        /*0e90*/ 	.word	0xffffffff


	//   ....[79]....
        /*0e94*/ 	.word	0xffffffff


	//   ....[80]....
        /*0e98*/ 	.word	0xffffffff


	//   ....[81]....
        /*0e9c*/ 	.word	0xffffffff


	//   ....[82]....
        /*0ea0*/ 	.word	0xffffffff


	//   ....[83]....
        /*0ea4*/ 	.word	0xffffffff


	//   ....[84]....
        /*0ea8*/ 	.word	0xffffffff


	//   ....[85]....
        /*0eac*/ 	.word	0xffffffff


	//   ....[86]....
        /*0eb0*/ 	.word	0xffffffff


	//   ....[87]....
        /*0eb4*/ 	.word	0xffffffff


	//   ....[88]....
        /*0eb8*/ 	.word	0xffffffff


	//   ....[89]....
        /*0ebc*/ 	.word	0xffffffff


	//   ....[90]....
        /*0ec0*/ 	.word	0xffffffff


	//   ....[91]....
        /*0ec4*/ 	.word	0xffffffff


	//   ....[92]....
        /*0ec8*/ 	.word	0xffffffff


	//   ....[93]....
        /*0ecc*/ 	.word	0xffffffff


	//   ....[94]....
        /*0ed0*/ 	.word	0xffffffff


	//   ....[95]....
        /*0ed4*/ 	.word	0xffffffff


	//   ....[96]....
        /*0ed8*/ 	.word	0xffffffff


	//   ....[97]....
        /*0edc*/ 	.word	0xffffffff


	//   ....[98]....
        /*0ee0*/ 	.word	0xffffffff


	//   ....[99]....
        /*0ee4*/ 	.word	0xffffffff


	//   ....[100]....
        /*0ee8*/ 	.word	0xffffffff


	//   ....[101]....
        /*0eec*/ 	.word	0xffffffff


	//   ....[102]....
        /*0ef0*/ 	.word	0xffffffff


	//   ....[103]....
        /*0ef4*/ 	.word	0xffffffff


	//   ....[104]....
        /*0ef8*/ 	.word	0xffffffff


	//   ....[105]....
        /*0efc*/ 	.word	0xffffffff


	//   ....[106]....
        /*0f00*/ 	.word	0xffffffff


	//   ....[107]....
        /*0f04*/ 	.word	0xffffffff


	//   ....[108]....
        /*0f08*/ 	.word	0xffffffff


	//   ....[109]....
        /*0f0c*/ 	.word	0xffffffff


	//   ....[110]....
        /*0f10*/ 	.word	0xffffffff


	//   ....[111]....
        /*0f14*/ 	.word	0xffffffff


	//   ....[112]....
        /*0f18*/ 	.word	0xffffffff


	//   ....[113]....
        /*0f1c*/ 	.word	0xffffffff


	//   ....[114]....
        /*0f20*/ 	.word	0xffffffff


	//   ....[115]....
        /*0f24*/ 	.word	0xffffffff


	//   ....[116]....
        /*0f28*/ 	.word	0xffffffff


	//   ....[117]....
        /*0f2c*/ 	.word	0xffffffff


	//   ....[118]....
        /*0f30*/ 	.word	0xffffffff


	//   ....[119]....
        /*0f34*/ 	.word	0xffffffff


	//   ....[120]....
        /*0f38*/ 	.word	0xffffffff


	//   ....[121]....
        /*0f3c*/ 	.word	0xffffffff


	//   ....[122]....
        /*0f40*/ 	.word	0xffffffff


	//   ....[123]....
        /*0f44*/ 	.word	0xffffffff


	//   ....[124]....
        /*0f48*/ 	.word	0xffffffff


	//   ....[125]....
        /*0f4c*/ 	.word	0xffffffff


	//   ....[126]....
        /*0f50*/ 	.word	0xffffffff


	//   ....[127]....
        /*0f54*/ 	.word	0xffffffff


	//   ....[128]....
        /*0f58*/ 	.word	0xffffffff


	//   ....[129]....
        /*0f5c*/ 	.word	0xffffffff


	//   ....[130]....
        /*0f60*/ 	.word	0xffffffff


	//   ....[131]....
        /*0f64*/ 	.word	0xffffffff


	//   ....[132]....
        /*0f68*/ 	.word	0xffffffff


	//   ....[133]....
        /*0f6c*/ 	.word	0xffffffff


	//   ....[134]....
        /*0f70*/ 	.word	0xffffffff


	//   ....[135]....
        /*0f74*/ 	.word	0xffffffff


	//   ....[136]....
        /*0f78*/ 	.word	0xffffffff


	//   ....[137]....
        /*0f7c*/ 	.word	0xffffffff


	//   ....[138]....
        /*0f80*/ 	.word	0xffffffff


	//   ....[139]....
        /*0f84*/ 	.word	0xffffffff


	//   ....[140]....
        /*0f88*/ 	.word	0xffffffff


	//   ....[141]....
        /*0f8c*/ 	.word	0xffffffff


	//   ....[142]....
        /*0f90*/ 	.word	0xffffffff


	//   ....[143]....
        /*0f94*/ 	.word	0xffffffff


	//   ....[144]....
        /*0f98*/ 	.word	0xffffffff


	//   ....[145]....
        /*0f9c*/ 	.word	0xffffffff


	//   ....[146]....
        /*0fa0*/ 	.word	0xffffffff


	//   ....[147]....
        /*0fa4*/ 	.word	0xffffffff


	//   ....[148]....
        /*0fa8*/ 	.word	0xffffffff


	//   ....[149]....
        /*0fac*/ 	.word	0xffffffff


	//   ....[150]....
        /*0fb0*/ 	.word	0xffffffff


	//   ....[151]....
        /*0fb4*/ 	.word	0xffffffff


	//   ....[152]....
        /*0fb8*/ 	.word	0xffffffff


	//   ....[153]....
        /*0fbc*/ 	.word	0xffffffff


	//   ....[154]....
        /*0fc0*/ 	.word	0xffffffff


	//   ....[155]....
        /*0fc4*/ 	.word	0xffffffff


	//   ....[156]....
        /*0fc8*/ 	.word	0xffffffff


	//   ....[157]....
        /*0fcc*/ 	.word	0xffffffff


	//   ....[158]....
        /*0fd0*/ 	.word	0xffffffff


	//   ....[159]....
        /*0fd4*/ 	.word	0xffffffff


	//   ....[160]....
        /*0fd8*/ 	.word	0xffffffff


	//   ....[161]....
        /*0fdc*/ 	.word	0xffffffff


	//   ....[162]....
        /*0fe0*/ 	.word	0xffffffff


	//   ....[163]....
        /*0fe4*/ 	.word	0xffffffff


	//   ....[164]....
        /*0fe8*/ 	.word	0xffffffff


	//   ....[165]....
        /*0fec*/ 	.word	0xffffffff


	//   ....[166]....
        /*0ff0*/ 	.word	0xffffffff


	//   ....[167]....
        /*0ff4*/ 	.word	0xffffffff


	//   ....[168]....
        /*0ff8*/ 	.word	0xffffffff


	//   ....[169]....
        /*0ffc*/ 	.word	0xffffffff


	//   ....[170]....
        /*1000*/ 	.word	0xffffffff


	//   ....[171]....
        /*1004*/ 	.word	0xffffffff


	//   ....[172]....
        /*1008*/ 	.word	0xffffffff


	//   ....[173]....
        /*100c*/ 	.word	0xffffffff


	//   ....[174]....
        /*1010*/ 	.word	0xffffffff


	//   ....[175]....
        /*1014*/ 	.word	0xffffffff


	//   ....[176]....
        /*1018*/ 	.word	0xffffffff


	//   ....[177]....
        /*101c*/ 	.word	0xffffffff


	//   ....[178]....
        /*1020*/ 	.word	0xffffffff


	//   ....[179]....
        /*1024*/ 	.word	0xffffffff


	//   ....[180]....
        /*1028*/ 	.word	0xffffffff


	//   ....[181]....
        /*102c*/ 	.word	0xffffffff


	//   ....[182]....
        /*1030*/ 	.word	0xffffffff


	//   ....[183]....
        /*1034*/ 	.word	0xffffffff


	//   ....[184]....
        /*1038*/ 	.word	0xffffffff


	//   ....[185]....
        /*103c*/ 	.word	0xffffffff


	//   ....[186]....
        /*1040*/ 	.word	0xffffffff


	//   ....[187]....
        /*1044*/ 	.word	0xffffffff


	//   ....[188]....
        /*1048*/ 	.word	0xffffffff


	//   ....[189]....
        /*104c*/ 	.word	0xffffffff


	//   ....[190]....
        /*1050*/ 	.word	0xffffffff


	//   ....[191]....
        /*1054*/ 	.word	0xffffffff


	//   ....[192]....
        /*1058*/ 	.word	0xffffffff


	//   ....[193]....
        /*105c*/ 	.word	0xffffffff


	//   ....[194]....
        /*1060*/ 	.word	0xffffffff


	//   ....[195]....
        /*1064*/ 	.word	0xffffffff


	//   ....[196]....
        /*1068*/ 	.word	0xffffffff


	//   ....[197]....
        /*106c*/ 	.word	0xffffffff


	//   ....[198]....
        /*1070*/ 	.word	0xffffffff


	//   ....[199]....
        /*1074*/ 	.word	0xffffffff


	//   ....[200]....
        /*1078*/ 	.word	0xffffffff


	//   ....[201]....
        /*107c*/ 	.word	0x0500000f


	//   ....[202]....
        /*1080*/ 	.word	0x0500000f


	//   ....[203]....
        /*1084*/ 	.word	0x0500000f


	//   ....[204]....
        /*1088*/ 	.word	0x0500000f


	//   ....[205]....
        /*108c*/ 	.word	0x0500000f


	//   ....[206]....
        /*1090*/ 	.word	0x0500000f


	//   ....[207]....
        /*1094*/ 	.word	0x0500000f


	//   ....[208]....
        /*1098*/ 	.word	0x0500000f


	//   ....[209]....
        /*109c*/ 	.word	0x0500000f


	//   ....[210]....
        /*10a0*/ 	.word	0x0500000f


	//   ....[211]....
        /*10a4*/ 	.word	0x0500000f


	//   ....[212]....
        /*10a8*/ 	.word	0x0500000f


	//   ....[213]....
        /*10ac*/ 	.word	0x0500000f


	//   ....[214]....
        /*10b0*/ 	.word	0x0500000f


	//   ....[215]....
        /*10b4*/ 	.word	0x0500000f


	//   ....[216]....
        /*10b8*/ 	.word	0x0500000f


	//   ....[217]....
        /*10bc*/ 	.word	0x0500000f


	//   ....[218]....
        /*10c0*/ 	.word	0x0500000f


	//   ....[219]....
        /*10c4*/ 	.word	0x0500000f


	//   ....[220]....
        /*10c8*/ 	.word	0x0500000f


	//   ....[221]....
        /*10cc*/ 	.word	0x0500000f


	//   ....[222]....
        /*10d0*/ 	.word	0x0500000f


	//   ....[223]....
        /*10d4*/ 	.word	0x0500000f


	//   ....[224]....
        /*10d8*/ 	.word	0x0500000f


	//   ....[225]....
        /*10dc*/ 	.word	0x0500000f


	//   ....[226]....
        /*10e0*/ 	.word	0x0500000f


	//   ....[227]....
        /*10e4*/ 	.word	0x0500000f


	//   ....[228]....
        /*10e8*/ 	.word	0x0500000f


	//   ....[229]....
        /*10ec*/ 	.word	0x0500000f


	//   ....[230]....
        /*10f0*/ 	.word	0x0500000f


	//   ....[231]....
        /*10f4*/ 	.word	0x0500000f


	//   ....[232]....
        /*10f8*/ 	.word	0x0500000f


	//   ....[233]....
        /*10fc*/ 	.word	0x0500000f


	//   ....[234]....
        /*1100*/ 	.word	0x0500000f


	//   ....[235]....
        /*1104*/ 	.word	0x0500000f


	//   ....[236]....
        /*1108*/ 	.word	0x0500000f


	//   ....[237]....
        /*110c*/ 	.word	0x0500000f


	//   ....[238]....
        /*1110*/ 	.word	0x0500000f


	//   ....[239]....
        /*1114*/ 	.word	0x0500000f


	//   ....[240]....
        /*1118*/ 	.word	0x0500000f


	//   ....[241]....
        /*111c*/ 	.word	0x0500000f


	//   ....[242]....
        /*1120*/ 	.word	0x0500000f


	//   ....[243]....
        /*1124*/ 	.word	0x0500000f


	//   ....[244]....
        /*1128*/ 	.word	0x0500000f


	//   ....[245]....
        /*112c*/ 	.word	0x0500000f


	//   ....[246]....
        /*1130*/ 	.word	0x0500000f


	//   ....[247]....
        /*1134*/ 	.word	0x0500000f


	//   ....[248]....
        /*1138*/ 	.word	0x0500000f


	//   ....[249]....
        /*113c*/ 	.word	0x0500000f


	//   ....[250]....
        /*1140*/ 	.word	0x0500000f


	//   ....[251]....
        /*1144*/ 	.word	0x0500000f


	//   ....[252]....
        /*1148*/ 	.word	0x0500000f


	//   ....[253]....
        /*114c*/ 	.word	0x0500000f


	//   ....[254]....
        /*1150*/ 	.word	0x0500000f


	//   ....[255]....
        /*1154*/ 	.word	0x0500000f


	//   ....[0]....
        /*1158*/ 	.word	0x0500000f


	//   ....[1]....
        /*115c*/ 	.word	0x0500000f


	//   ....[2]....
        /*1160*/ 	.word	0x0500000f


	//   ....[3]....
        /*1164*/ 	.word	0x0500000f


	//   ....[4]....
        /*1168*/ 	.word	0x0500000f


	//   ....[5]....
        /*116c*/ 	.word	0x0500000f


	//   ....[6]....
        /*1170*/ 	.word	0x0500000f


	//   ....[7]....
        /*1174*/ 	.word	0x0500000f


	//   ....[8]....
        /*1178*/ 	.word	0x0500000f


	//   ....[9]....
        /*117c*/ 	.word	0x0500000f


	//   ....[10]....
        /*1180*/ 	.word	0x0500000f


	//   ....[11]....
        /*1184*/ 	.word	0x0500000f


	//   ....[12]....
        /*1188*/ 	.word	0x0500000f


	//   ....[13]....
        /*118c*/ 	.word	0x0500000f


	//   ....[14]....
        /*1190*/ 	.word	0x0500000f


	//   ....[15]....
        /*1194*/ 	.word	0x0500000f


	//   ....[16]....
        /*1198*/ 	.word	0x0500000f


	//   ....[17]....
        /*119c*/ 	.word	0x0500000f


	//   ....[18]....
        /*11a0*/ 	.word	0x0500000f


	//   ....[19]....
        /*11a4*/ 	.word	0x0500000f


	//   ....[20]....
        /*11a8*/ 	.word	0x0500000f


	//   ....[21]....
        /*11ac*/ 	.word	0x0500000f


	//   ....[22]....
        /*11b0*/ 	.word	0x0500000f


	//   ....[23]....
        /*11b4*/ 	.word	0x0500000f


	//   ....[24]....
        /*11b8*/ 	.word	0x0500000f


	//   ....[25]....
        /*11bc*/ 	.word	0x0500000f


	//   ....[26]....
        /*11c0*/ 	.word	0x0500000f


	//   ....[27]....
        /*11c4*/ 	.word	0x0500000f


	//   ....[28]....
        /*11c8*/ 	.word	0x0500000f


	//   ....[29]....
        /*11cc*/ 	.word	0x0500000f


	//   ....[30]....
        /*11d0*/ 	.word	0x0500000f


	//   ....[31]....
        /*11d4*/ 	.word	0x0500000f


	//   ....[32]....
        /*11d8*/ 	.word	0x0500000f


	//   ....[33]....
        /*11dc*/ 	.word	0x0500000f


	//   ....[34]....
        /*11e0*/ 	.word	0x0500000f


	//   ....[35]....
        /*11e4*/ 	.word	0x0500000f


	//   ....[36]....
        /*11e8*/ 	.word	0x0500000f


	//   ....[37]....
        /*11ec*/ 	.word	0x0500000f


	//   ....[38]....
        /*11f0*/ 	.word	0x0500000f


	//   ....[39]....
        /*11f4*/ 	.word	0x0500000f


	//   ....[40]....
        /*11f8*/ 	.word	0x0500000f


	//   ....[41]....
        /*11fc*/ 	.word	0x0500000f


	//   ....[42]....
        /*1200*/ 	.word	0x0500000f


	//   ....[43]....
        /*1204*/ 	.word	0x0500000f


	//   ....[44]....
        /*1208*/ 	.word	0x0500000f


	//   ....[45]....
        /*120c*/ 	.word	0x0500000f


	//   ....[46]....
        /*1210*/ 	.word	0x0500000f


	//   ....[47]....
        /*1214*/ 	.word	0x0500000f


	//   ....[48]....
        /*1218*/ 	.word	0x0500000f


	//   ....[49]....
        /*121c*/ 	.word	0x0500000f


	//   ....[50]....
        /*1220*/ 	.word	0x0500000f


	//   ....[51]....
        /*1224*/ 	.word	0x0500000f


	//   ....[52]....
        /*1228*/ 	.word	0x0500000f


	//   ....[53]....
        /*122c*/ 	.word	0x0500000f


	//   ....[54]....
        /*1230*/ 	.word	0x0500000f


	//   ....[55]....
        /*1234*/ 	.word	0x0500000f


	//   ....[56]....
        /*1238*/ 	.word	0x0500000f


	//   ....[57]....
        /*123c*/ 	.word	0x0500000f


	//   ....[58]....
        /*1240*/ 	.word	0x0500000f


	//   ....[59]....
        /*1244*/ 	.word	0x0500000f


	//   ....[60]....
        /*1248*/ 	.word	0x0500000f


	//   ....[61]....
        /*124c*/ 	.word	0x0500000f


	//   ....[62]....
        /*1250*/ 	.word	0x0500000f


	//   ....[63]....
        /*1254*/ 	.word	0x0500000f


	//   ....[64]....
        /*1258*/ 	.word	0x0500000f


	//   ....[65]....
        /*125c*/ 	.word	0x0500000f


	//   ....[66]....
        /*1260*/ 	.word	0x0500000f


	//   ....[67]....
        /*1264*/ 	.word	0x0500000f


	//   ....[68]....
        /*1268*/ 	.word	0x0500000f


	//   ....[69]....
        /*126c*/ 	.word	0x0500000f


	//   ....[70]....
        /*1270*/ 	.word	0x0500000f


	//   ....[71]....
        /*1274*/ 	.word	0x0500000f


	//   ....[72]....
        /*1278*/ 	.word	0x0500000f


	//   ....[73]....
        /*127c*/ 	.word	0x0500000f


	//   ....[74]....
        /*1280*/ 	.word	0x0500000f


	//   ....[75]....
        /*1284*/ 	.word	0x0500000f


	//   ....[76]....
        /*1288*/ 	.word	0x0500000f


	//   ....[77]....
        /*128c*/ 	.word	0x0500000f


	//   ....[78]....
        /*1290*/ 	.word	0x0500000f


	//   ....[79]....
        /*1294*/ 	.word	0x0500000f


	//   ....[80]....
        /*1298*/ 	.word	0x0500000f


	//   ....[81]....
        /*129c*/ 	.word	0x0500000f


	//   ....[82]....
        /*12a0*/ 	.word	0x0500000f


	//   ....[83]....
        /*12a4*/ 	.word	0x0500000f


	//   ....[84]....
        /*12a8*/ 	.word	0x0500000f


	//   ....[85]....
        /*12ac*/ 	.word	0x0500000f


	//   ....[86]....
        /*12b0*/ 	.word	0x0500000f


	//   ....[87]....
        /*12b4*/ 	.word	0x0500000f


	//   ....[88]....
        /*12b8*/ 	.word	0x0500000f


	//   ....[89]....
        /*12bc*/ 	.word	0x0500000f


	//   ....[90]....
        /*12c0*/ 	.word	0x0500000f


	//   ....[91]....
        /*12c4*/ 	.word	0x0500000f


	//   ....[92]....
        /*12c8*/ 	.word	0x0500000f


	//   ....[93]....
        /*12cc*/ 	.word	0x0500000f


	//   ....[94]....
        /*12d0*/ 	.word	0x0500000f


	//----- nvinfo : EIATTR_COOP_GROUP_INSTR_OFFSETS
	.align		4
.L_639:
        /*12d4*/ 	.byte	0x04, 0x28
        /*12d6*/ 	.short	(.L_641 - .L_640)


	//   ....[0]....
.L_640:
        /*12d8*/ 	.word	0x00000070


	//   ....[1]....
        /*12dc*/ 	.word	0x00000140


	//   ....[2]....
        /*12e0*/ 	.word	0x00000190


	//   ....[3]....
        /*12e4*/ 	.word	0x000003e0


	//   ....[4]....
        /*12e8*/ 	.word	0x00000540


	//   ....[5]....
        /*12ec*/ 	.word	0x00000660


	//   ....[6]....
        /*12f0*/ 	.word	0x000007c0


	//   ....[7]....
        /*12f4*/ 	.word	0x00003940


	//   ....[8]....
        /*12f8*/ 	.word	0x00003950


	//   ....[9]....
        /*12fc*/ 	.word	0x00004080


	//   ....[10]....
        /*1300*/ 	.word	0x00004090


	//   ....[11]....
        /*1304*/ 	.word	0x00004cd0


	//   ....[12]....
        /*1308*/ 	.word	0x00004ce0


	//   ....[13]....
        /*130c*/ 	.word	0x000054c0


	//   ....[14]....
        /*1310*/ 	.word	0x000054d0


	//   ....[15]....
        /*1314*/ 	.word	0x00005f10


	//   ....[16]....
        /*1318*/ 	.word	0x00005f20


	//   ....[17]....
        /*131c*/ 	.word	0x00006030


	//   ....[18]....
        /*1320*/ 	.word	0x00006040


	//   ....[19]....
        /*1324*/ 	.word	0x00006440


	//   ....[20]....
        /*1328*/ 	.word	0x00006470


	//   ....[21]....
        /*132c*/ 	.word	0x00006740


	//   ....[22]....
        /*1330*/ 	.word	0x00006760


	//   ....[23]....
        /*1334*/ 	.word	0x000073c0


	//   ....[24]....
        /*1338*/ 	.word	0x00007b90


	//   ....[25]....
        /*133c*/ 	.word	0x00007ba0


	//   ....[26]....
        /*1340*/ 	.word	0x00007bb0


	//   ....[27]....
        /*1344*/ 	.word	0x00007bc0


	//   ....[28]....
        /*1348*/ 	.word	0x00007ec0


	//   ....[29]....
        /*134c*/ 	.word	0x00007ed0


	//   ....[30]....
        /*1350*/ 	.word	0x00007ee0


	//   ....[31]....
        /*1354*/ 	.word	0x00007ef0


	//   ....[32]....
        /*1358*/ 	.word	0x00009200


	//   ....[33]....
        /*135c*/ 	.word	0x00009210


	//   ....[34]....
        /*1360*/ 	.word	0x00009220


	//   ....[35]....
        /*1364*/ 	.word	0x00009250


	//   ....[36]....
        /*1368*/ 	.word	0x00009330


	//   ....[37]....
        /*136c*/ 	.word	0x00009350


	//   ....[38]....
        /*1370*/ 	.word	0x00009360


	//   ....[39]....
        /*1374*/ 	.word	0x000093e0


	//   ....[40]....
        /*1378*/ 	.word	0x0000bb70


	//   ....[41]....
        /*137c*/ 	.word	0x0000c170


	//   ....[42]....
        /*1380*/ 	.word	0x0000c180


	//   ....[43]....
        /*1384*/ 	.word	0x0000c1a0


	//   ....[44]....
        /*1388*/ 	.word	0x0000c860


	//   ....[45]....
        /*138c*/ 	.word	0x0000c8a0


	//   ....[46]....
        /*1390*/ 	.word	0x0000ec60


	//   ....[47]....
        /*1394*/ 	.word	0x0000ec80


	//   ....[48]....
        /*1398*/ 	.word	0x0000f730


	//   ....[49]....
        /*139c*/ 	.word	0x0000f750


	//   ....[50]....
        /*13a0*/ 	.word	0x0000fbe0


	//   ....[51]....
        /*13a4*/ 	.word	0x0000fc10


	//   ....[52]....
        /*13a8*/ 	.word	0x000126b0


	//   ....[53]....
        /*13ac*/ 	.word	0x00012730


	//   ....[54]....
        /*13b0*/ 	.word	0x00012da0


	//   ....[55]....
        /*13b4*/ 	.word	0x00012dc0


	//   ....[56]....
        /*13b8*/ 	.word	0x000142d0


	//   ....[57]....
        /*13bc*/ 	.word	0x00014360


	//   ....[58]....
        /*13c0*/ 	.word	0x00014410


	//   ....[59]....
        /*13c4*/ 	.word	0x000145e0


	//   ....[60]....
        /*13c8*/ 	.word	0x00015e30


	//   ....[61]....
        /*13cc*/ 	.word	0x00015e50


	//   ....[62]....
        /*13d0*/ 	.word	0x00015e60


	//   ....[63]....
        /*13d4*/ 	.word	0x00015e70


	//   ....[64]....
        /*13d8*/ 	.word	0x00016890


	//   ....[65]....
        /*13dc*/ 	.word	0x000168a0


	//   ....[66]....
        /*13e0*/ 	.word	0x00016ad0


	//   ....[67]....
        /*13e4*/ 	.word	0x00016ae0


	//   ....[68]....
        /*13e8*/ 	.word	0x00016d10


	//   ....[69]....
        /*13ec*/ 	.word	0x00016d20


	//   ....[70]....
        /*13f0*/ 	.word	0x00016f50


	//   ....[71]....
        /*13f4*/ 	.word	0x00016f60


	//   ....[72]....
        /*13f8*/ 	.word	0x00017430


	//   ....[73]....
        /*13fc*/ 	.word	0x00017440


	//   ....[74]....
        /*1400*/ 	.word	0x000180c0


	//   ....[75]....
        /*1404*/ 	.word	0x000180d0


	//   ....[76]....
        /*1408*/ 	.word	0x00019710


	//   ....[77]....
        /*140c*/ 	.word	0x00019720


	//   ....[78]....
        /*1410*/ 	.word	0x00019960


	//   ....[79]....
        /*1414*/ 	.word	0x00019970


	//   ....[80]....
        /*1418*/ 	.word	0x00019ba0


	//   ....[81]....
        /*141c*/ 	.word	0x00019bb0


	//   ....[82]....
        /*1420*/ 	.word	0x00019de0


	//   ....[83]....
        /*1424*/ 	.word	0x00019df0


	//   ....[84]....
        /*1428*/ 	.word	0x0001a080


	//   ....[85]....
        /*142c*/ 	.word	0x0001a270


	//   ....[86]....
        /*1430*/ 	.word	0x0001a2a0


	//   ....[87]....
        /*1434*/ 	.word	0x0001a2d0


	//   ....[88]....
        /*1438*/ 	.word	0x0001a300


	//   ....[89]....
        /*143c*/ 	.word	0x0001a330


	//   ....[90]....
        /*1440*/ 	.word	0x0001a360


	//   ....[91]....
        /*1444*/ 	.word	0x0001a4f0


	//   ....[92]....
        /*1448*/ 	.word	0x0001a520


	//   ....[93]....
        /*144c*/ 	.word	0x0001a550


	//   ....[94]....
        /*1450*/ 	.word	0x0001a580


	//   ....[95]....
        /*1454*/ 	.word	0x0001a5b0


	//   ....[96]....
        /*1458*/ 	.word	0x0001a5e0


	//   ....[97]....
        /*145c*/ 	.word	0x0001a670


	//   ....[98]....
        /*1460*/ 	.word	0x0001a6a0


	//   ....[99]....
        /*1464*/ 	.word	0x0001a6b0


	//   ....[100]....
        /*1468*/ 	.word	0x0001a6f0


	//   ....[101]....
        /*146c*/ 	.word	0x0001bb80


	//   ....[102]....
        /*1470*/ 	.word	0x0001dc90


	//   ....[103]....
        /*1474*/ 	.word	0x0001dcb0


	//   ....[104]....
        /*1478*/ 	.word	0x0001dd40


	//   ....[105]....
        /*147c*/ 	.word	0x0001dd60


	//   ....[106]....
        /*1480*/ 	.word	0x0001dde0


	//   ....[107]....
        /*1484*/ 	.word	0x0001de00


	//   ....[108]....
        /*1488*/ 	.word	0x0001de80


	//   ....[109]....
        /*148c*/ 	.word	0x0001dea0


	//   ....[110]....
        /*1490*/ 	.word	0x0001df20


	//   ....[111]....
        /*1494*/ 	.word	0x0001df40


	//   ....[112]....
        /*1498*/ 	.word	0x0001df50


	//   ....[113]....
        /*149c*/ 	.word	0x0001df60


	//   ....[114]....
        /*14a0*/ 	.word	0x0001e700


	//   ....[115]....
        /*14a4*/ 	.word	0x0001e730


	//   ....[116]....
        /*14a8*/ 	.word	0x0001e820


	//   ....[117]....
        /*14ac*/ 	.word	0x0001e830


	//   ....[118]....
        /*14b0*/ 	.word	0x0001e8e0


	//   ....[119]....
        /*14b4*/ 	.word	0x0001e8f0


	//   ....[120]....
        /*14b8*/ 	.word	0x0001e970


	//   ....[121]....
        /*14bc*/ 	.word	0x0001e980


	//   ....[122]....
        /*14c0*/ 	.word	0x0001e990


	//   ....[123]....
        /*14c4*/ 	.word	0x0001ea30


	//   ....[124]....
        /*14c8*/ 	.word	0x0001ea60


	//   ....[125]....
        /*14cc*/ 	.word	0x0001eae0


	//   ....[126]....
        /*14d0*/ 	.word	0x0001eb10


	//   ....[127]....
        /*14d4*/ 	.word	0x0001eb30


	//   ....[128]....
        /*14d8*/ 	.word	0x0001eb80


	//   ....[129]....
        /*14dc*/ 	.word	0x0001eb90


	//   ....[130]....
        /*14e0*/ 	.word	0x0001f250


	//   ....[131]....
        /*14e4*/ 	.word	0x0001f280


	//   ....[132]....
        /*14e8*/ 	.word	0x0001f2a0


	//   ....[133]....
        /*14ec*/ 	.word	0x0001f370


	//   ....[134]....
        /*14f0*/ 	.word	0x0001f3a0


	//   ....[135]....
        /*14f4*/ 	.word	0x0001f410


	//   ....[136]....
        /*14f8*/ 	.word	0x0001f480


	//   ....[137]....
        /*14fc*/ 	.word	0x0001f490


	//   ....[138]....
        /*1500*/ 	.word	0x0001f510


	//   ....[139]....
        /*1504*/ 	.word	0x0001f520


	//   ....[140]....
        /*1508*/ 	.word	0x0001f5a0


	//   ....[141]....
        /*150c*/ 	.word	0x0001f5b0


	//   ....[142]....
        /*1510*/ 	.word	0x0001f630


	//   ....[143]....
        /*1514*/ 	.word	0x0001f640


	//   ....[144]....
        /*1518*/ 	.word	0x0001f6c0


	//   ....[145]....
        /*151c*/ 	.word	0x0001f6d0


	//   ....[146]....
        /*1520*/ 	.word	0x0001fbe0


	//   ....[147]....
        /*1524*/ 	.word	0x0001fc00


	//   ....[148]....
        /*1528*/ 	.word	0x0001fc50


	//   ....[149]....
        /*152c*/ 	.word	0x0001fd10


	//   ....[150]....
        /*1530*/ 	.word	0x0001fd20


	//   ....[151]....
        /*1534*/ 	.word	0x0001fd50


	//   ....[152]....
        /*1538*/ 	.word	0x0001fde0


	//   ....[153]....
        /*153c*/ 	.word	0x0001fe90


	//   ....[154]....
        /*1540*/ 	.word	0x0001fea0


	//   ....[155]....
        /*1544*/ 	.word	0x0001fed0


	//   ....[156]....
        /*1548*/ 	.word	0x0001fee0


	//   ....[157]....
        /*154c*/ 	.word	0x0001ff70


	//   ....[158]....
        /*1550*/ 	.word	0x00020680


	//   ....[159]....
        /*1554*/ 	.word	0x000206a0


	//   ....[160]....
        /*1558*/ 	.word	0x000206f0


	//   ....[161]....
        /*155c*/ 	.word	0x00020700


	//   ....[162]....
        /*1560*/ 	.word	0x00020740


	//   ....[163]....
        /*1564*/ 	.word	0x00020750


	//   ....[164]....
        /*1568*/ 	.word	0x00020790


	//   ....[165]....
        /*156c*/ 	.word	0x000207a0


	//   ....[166]....
        /*1570*/ 	.word	0x000207e0


	//   ....[167]....
        /*1574*/ 	.word	0x000207f0


	//   ....[168]....
        /*1578*/ 	.word	0x00020800


	//   ....[169]....
        /*157c*/ 	.word	0x00020840


	//   ....[170]....
        /*1580*/ 	.word	0x00020b60


	//   ....[171]....
        /*1584*/ 	.word	0x00020b80


	//   ....[172]....
        /*1588*/ 	.word	0x00020b90


	//   ....[173]....
        /*158c*/ 	.word	0x00020ba0


	//   ....[174]....
        /*1590*/ 	.word	0x00020bc0


	//   ....[175]....
        /*1594*/ 	.word	0x00020c30


	//   ....[176]....
        /*1598*/ 	.word	0x00020ca0


	//   ....[177]....
        /*159c*/ 	.word	0x00020cc0


	//   ....[178]....
        /*15a0*/ 	.word	0x00020cd0


	//   ....[179]....
        /*15a4*/ 	.word	0x00020d30


	//   ....[180]....
        /*15a8*/ 	.word	0x00020d50


	//   ....[181]....
        /*15ac*/ 	.word	0x00020db0


	//   ....[182]....
        /*15b0*/ 	.word	0x000212f0


	//   ....[183]....
        /*15b4*/ 	.word	0x00021320


	//   ....[184]....
        /*15b8*/ 	.word	0x00021380


	//   ....[185]....
        /*15bc*/ 	.word	0x000213b0


	//   ....[186]....
        /*15c0*/ 	.word	0x000213e0


	//   ....[187]....
        /*15c4*/ 	.word	0x00021410


	//   ....[188]....
        /*15c8*/ 	.word	0x00021440


	//   ....[189]....
        /*15cc*/ 	.word	0x00021470


	//   ....[190]....
        /*15d0*/ 	.word	0x00021610


	//   ....[191]....
        /*15d4*/ 	.word	0x00021640


	//   ....[192]....
        /*15d8*/ 	.word	0x00021670


	//   ....[193]....
        /*15dc*/ 	.word	0x000216a0


	//   ....[194]....
        /*15e0*/ 	.word	0x000216d0


	//   ....[195]....
        /*15e4*/ 	.word	0x00021700


	//   ....[196]....
        /*15e8*/ 	.word	0x000217c0


	//   ....[197]....
        /*15ec*/ 	.word	0x000217e0


	//   ....[198]....
        /*15f0*/ 	.word	0x00021800


	//   ....[199]....
        /*15f4*/ 	.word	0x00021860


	//   ....[200]....
        /*15f8*/ 	.word	0x00022280


	//   ....[201]....
        /*15fc*/ 	.word	0x000225a0


	//   ....[202]....
        /*1600*/ 	.word	0x00022630


	//   ....[203]....
        /*1604*/ 	.word	0x000226c0


	//   ....[204]....
        /*1608*/ 	.word	0x00022750


	//   ....[205]....
        /*160c*/ 	.word	0x00022830


	//   ....[206]....
        /*1610*/ 	.word	0x000228c0


	//   ....[207]....
        /*1614*/ 	.word	0x00022960


	//   ....[208]....
        /*1618*/ 	.word	0x000229f0


	//   ....[209]....
        /*161c*/ 	.word	0x00022ae0


	//   ....[210]....
        /*1620*/ 	.word	0x00022b70


	//   ....[211]....
        /*1624*/ 	.word	0x00022c10


	//   ....[212]....
        /*1628*/ 	.word	0x00022ca0


	//   ....[213]....
        /*162c*/ 	.word	0x00022d80


	//   ....[214]....
        /*1630*/ 	.word	0x00022e20


	//   ....[215]....
        /*1634*/ 	.word	0x00022eb0


	//   ....[216]....
        /*1638*/ 	.word	0x00022f00


	//   ....[217]....
        /*163c*/ 	.word	0x00022f50


	//   ....[218]....
        /*1640*/ 	.word	0x00022ff0


	//   ....[219]....
        /*1644*/ 	.word	0x00023080


	//   ....[220]....
        /*1648*/ 	.word	0x000230d0


	//   ....[221]....
        /*164c*/ 	.word	0x00023120


	//   ....[222]....
        /*1650*/ 	.word	0x00023220


	//   ....[223]....
        /*1654*/ 	.word	0x000232d0


	//   ....[224]....
        /*1658*/ 	.word	0x00023320


	//   ....[225]....
        /*165c*/ 	.word	0x00023370


	//   ....[226]....
        /*1660*/ 	.word	0x000234f0


	//   ....[227]....
        /*1664*/ 	.word	0x00023650


	//   ....[228]....
        /*1668*/ 	.word	0x000236e0


	//   ....[229]....
        /*166c*/ 	.word	0x00023730


	//   ....[230]....
        /*1670*/ 	.word	0x00023a30


	//   ....[231]....
        /*1674*/ 	.word	0x00023a80


	//   ....[232]....
        /*1678*/ 	.word	0x00023b10


	//   ....[233]....
        /*167c*/ 	.word	0x00023ba0


	//   ....[234]....
        /*1680*/ 	.word	0x00023c30


	//   ....[235]....
        /*1684*/ 	.word	0x00023cc0


	//   ....[236]....
        /*1688*/ 	.word	0x00023d50


	//   ....[237]....
        /*168c*/ 	.word	0x00023de0


	//   ....[238]....
        /*1690*/ 	.word	0x00023e60


	//   ....[239]....
        /*1694*/ 	.word	0x00023eb0


	//   ....[240]....
        /*1698*/ 	.word	0x00023f50


	//   ....[241]....
        /*169c*/ 	.word	0x00023fe0


	//   ....[242]....
        /*16a0*/ 	.word	0x00024070


	//   ....[243]....
        /*16a4*/ 	.word	0x000240c0


	//   ....[244]....
        /*16a8*/ 	.word	0x00024160


	//   ....[245]....
        /*16ac*/ 	.word	0x000241f0


	//   ....[246]....
        /*16b0*/ 	.word	0x00024290


	//   ....[247]....
        /*16b4*/ 	.word	0x00024320


	//   ....[248]....
        /*16b8*/ 	.word	0x000243c0


	//   ....[249]....
        /*16bc*/ 	.word	0x00024450


	//   ....[250]....
        /*16c0*/ 	.word	0x00024520


	//   ....[251]....
        /*16c4*/ 	.word	0x00024800


	//   ....[252]....
        /*16c8*/ 	.word	0x000248f0


	//   ....[253]....
        /*16cc*/ 	.word	0x00024990


	//   ....[254]....
        /*16d0*/ 	.word	0x000249f0


	//   ....[255]....
        /*16d4*/ 	.word	0x00024ae0


	//   ....[0]....
        /*16d8*/ 	.word	0x00024b50


	//   ....[1]....
        /*16dc*/ 	.word	0x00024c40


	//   ....[2]....
        /*16e0*/ 	.word	0x00024cb0


	//   ....[3]....
        /*16e4*/ 	.word	0x00024da0


	//   ....[4]....
        /*16e8*/ 	.word	0x00024e10


	//   ....[5]....
        /*16ec*/ 	.word	0x00024f00


	//   ....[6]....
        /*16f0*/ 	.word	0x00024f70


	//   ....[7]....
        /*16f4*/ 	.word	0x00025010


	//   ....[8]....
        /*16f8*/ 	.word	0x00025100


	//   ....[9]....
        /*16fc*/ 	.word	0x000251b0


	//   ....[10]....
        /*1700*/ 	.word	0x00025210


	//   ....[11]....
        /*1704*/ 	.word	0x00025300


	//   ....[12]....
        /*1708*/ 	.word	0x00025360


	//   ....[13]....
        /*170c*/ 	.word	0x00025480


	//   ....[14]....
        /*1710*/ 	.word	0x000254e0


	//   ....[15]....
        /*1714*/ 	.word	0x000255d0


	//   ....[16]....
        /*1718*/ 	.word	0x00025630


	//   ....[17]....
        /*171c*/ 	.word	0x000256d0


	//   ....[18]....
        /*1720*/ 	.word	0x000257a0


	//   ....[19]....
        /*1724*/ 	.word	0x00025840


	//   ....[20]....
        /*1728*/ 	.word	0x00025910


	//   ....[21]....
        /*172c*/ 	.word	0x000259b0


	//   ....[22]....
        /*1730*/ 	.word	0x00025a60


	//   ....[23]....
        /*1734*/ 	.word	0x00025b00


	//   ....[24]....
        /*1738*/ 	.word	0x00025d70


	//   ....[25]....
        /*173c*/ 	.word	0x00025e20


	//   ....[26]....
        /*1740*/ 	.word	0x00025ef0


	//   ....[27]....
        /*1744*/ 	.word	0x00025fe0


	//   ....[28]....
        /*1748*/ 	.word	0x000260a0


	//   ....[29]....
        /*174c*/ 	.word	0x00026160


	//   ....[30]....
        /*1750*/ 	.word	0x00026220


	//   ....[31]....
        /*1754*/ 	.word	0x000262e0


	//   ....[32]....
        /*1758*/ 	.word	0x000263a0


	//   ....[33]....
        /*175c*/ 	.word	0x00026460


	//   ....[34]....
        /*1760*/ 	.word	0x00026520


	//   ....[35]....
        /*1764*/ 	.word	0x000265e0


	//   ....[36]....
        /*1768*/ 	.word	0x000266a0


	//   ....[37]....
        /*176c*/ 	.word	0x00026750


	//   ....[38]....
        /*1770*/ 	.word	0x000267b0


	//   ....[39]....
        /*1774*/ 	.word	0x00026890


	//   ....[40]....
        /*1778*/ 	.word	0x000269d0


	//   ....[41]....
        /*177c*/ 	.word	0x00026ab0


	//   ....[42]....
        /*1780*/ 	.word	0x00026b40


	//   ....[43]....
        /*1784*/ 	.word	0x00026c50


	//   ....[44]....
        /*1788*/ 	.word	0x00026cb0


	//   ....[45]....
        /*178c*/ 	.word	0x00026dc0


	//   ....[46]....
        /*1790*/ 	.word	0x00026e20


	//   ....[47]....
        /*1794*/ 	.word	0x00026f30


	//   ....[48]....
        /*1798*/ 	.word	0x00026f90


	//   ....[49]....
        /*179c*/ 	.word	0x000270a0


	//   ....[50]....
        /*17a0*/ 	.word	0x00027100


	//   ....[51]....
        /*17a4*/ 	.word	0x000271c0


	//   ....[52]....
        /*17a8*/ 	.word	0x00027320


	//   ....[53]....
        /*17ac*/ 	.word	0x000273c0


	//   ....[54]....
        /*17b0*/ 	.word	0x00027420


	//   ....[55]....
        /*17b4*/ 	.word	0x000274d0


	//   ....[56]....
        /*17b8*/ 	.word	0x00027530


	//   ....[57]....
        /*17bc*/ 	.word	0x000275e0


	//   ....[58]....
        /*17c0*/ 	.word	0x00027640


	//   ....[59]....
        /*17c4*/ 	.word	0x000276f0


	//   ....[60]....
        /*17c8*/ 	.word	0x00027750


	//   ....[61]....
        /*17cc*/ 	.word	0x00027800


	//   ....[62]....
        /*17d0*/ 	.word	0x00027860


	//   ....[63]....
        /*17d4*/ 	.word	0x00027910


	//   ....[64]....
        /*17d8*/ 	.word	0x00027a00


	//   ....[65]....
        /*17dc*/ 	.word	0x00027aa0


	//   ....[66]....
        /*17e0*/ 	.word	0x00027b00


	//   ....[67]....
        /*17e4*/ 	.word	0x00027bd0


	//   ....[68]....
        /*17e8*/ 	.word	0x00027c30


	//   ....[69]....
        /*17ec*/ 	.word	0x00027d00


	//   ....[70]....
        /*17f0*/ 	.word	0x00027d60


	//   ....[71]....
        /*17f4*/ 	.word	0x00027e30


	//   ....[72]....
        /*17f8*/ 	.word	0x00027e90


	//   ....[73]....
        /*17fc*/ 	.word	0x00027f60


	//   ....[74]....
        /*1800*/ 	.word	0x00027fc0


	//   ....[75]....
        /*1804*/ 	.word	0x00028090


	//   ....[76]....
        /*1808*/ 	.word	0x00028120


	//   ....[77]....
        /*180c*/ 	.word	0x000281c0


	//   ....[78]....
        /*1810*/ 	.word	0x00028340


	//   ....[79]....
        /*1814*/ 	.word	0x000283b0


	//   ....[80]....
        /*1818*/ 	.word	0x00028420


	//   ....[81]....
        /*181c*/ 	.word	0x00028490


	//   ....[82]....
        /*1820*/ 	.word	0x00028500


	//   ....[83]....
        /*1824*/ 	.word	0x00028580


	//   ....[84]....
        /*1828*/ 	.word	0x00028600


	//   ....[85]....
        /*182c*/ 	.word	0x00028690


	//   ....[86]....
        /*1830*/ 	.word	0x00028700


	//   ....[87]....
        /*1834*/ 	.word	0x00028770


	//   ....[88]....
        /*1838*/ 	.word	0x000287e0


	//   ....[89]....
        /*183c*/ 	.word	0x00028860


	//   ....[90]....
        /*1840*/ 	.word	0x000288d0


	//   ....[91]....
        /*1844*/ 	.word	0x00028960


	//   ....[92]....
        /*1848*/ 	.word	0x000289c0


	//   ....[93]....
        /*184c*/ 	.word	0x00028a50


	//   ....[94]....
        /*1850*/ 	.word	0x00028b80


	//----- nvinfo : EIATTR_REG_RECONFIG
	.align		4
.L_641:
        /*1854*/ 	.byte	0x01, 0x54
	.zero		2


	//----- nvinfo : EIATTR_SYSCALL_OFFSETS
	.align		4
        /*1858*/ 	.byte	0x04, 0x46
        /*185a*/ 	.short	(.L_643 - .L_642)


	//   ....[0]....
.L_642:
        /*185c*/ 	.word	0x000024b0


	//   ....[1]....
        /*1860*/ 	.word	0x00002600


	//   ....[2]....
        /*1864*/ 	.word	0x000075b0


	//   ....[3]....
        /*1868*/ 	.word	0x000078d0


	//   ....[4]....
        /*186c*/ 	.word	0x0001d2c0


	//   ....[5]....
        /*1870*/ 	.word	0x0001d410


	//   ....[6]....
        /*1874*/ 	.word	0x0001d500


	//   ....[7]....
        /*1878*/ 	.word	0x0001e320


	//   ....[8]....
        /*187c*/ 	.word	0x0001ee60


	//----- nvinfo : EIATTR_MBARRIER_INSTR_OFFSETS
	.align		4
.L_643:
        /*1880*/ 	.byte	0x04, 0x39
        /*1882*/ 	.short	(.L_645 - .L_644)


	//   ....[0]....
.L_644:
        /*1884*/ 	.word	0x00000280
        /*1888*/ 	.word	0x000000ff
        /*188c*/ 	.word	0x00032400
        /*1890*/ 	.short	0x0100
        /*1892*/ 	.byte	0x08
	.zero		1


	//   ....[1]....
        /*1894*/ 	.word	0x00000290
        /*1898*/ 	.word	0x000000ff
        /*189c*/ 	.word	0x00032410
        /*18a0*/ 	.short	0x0100
        /*18a2*/ 	.byte	0x08
	.zero		1


	//   ....[2]....
        /*18a4*/ 	.word	0x000002a0
        /*18a8*/ 	.word	0x000000ff
        /*18ac*/ 	.word	0x00032420
        /*18b0*/ 	.short	0x0100
        /*18b2*/ 	.byte	0x08
	.zero		1


	//   ....[3]....
        /*18b4*/ 	.word	0x00000390
        /*18b8*/ 	.word	0x000000ff
        /*18bc*/ 	.word	0x00032430
        /*18c0*/ 	.short	0x0100
        /*18c2*/ 	.byte	0x08
	.zero		1


	//   ....[4]....
        /*18c4*/ 	.word	0x000003a0
        /*18c8*/ 	.word	0x000000ff
        /*18cc*/ 	.word	0x00032440
        /*18d0*/ 	.short	0x0100
        /*18d2*/ 	.byte	0x08
	.zero		1


	//   ....[5]....
        /*18d4*/ 	.word	0x000003b0
        /*18d8*/ 	.word	0x000000ff
        /*18dc*/ 	.word	0x00032438
        /*18e0*/ 	.short	0x0100
        /*18e2*/ 	.byte	0x08
	.zero		1


	//   ....[6]....
        /*18e4*/ 	.word	0x000003c0
        /*18e8*/ 	.word	0x000000ff
        /*18ec*/ 	.word	0x00032448
        /*18f0*/ 	.short	0x0100
        /*18f2*/ 	.byte	0x08
	.zero		1


	//   ....[7]....
        /*18f4*/ 	.word	0x000004f0
        /*18f8*/ 	.word	0x000000ff
        /*18fc*/ 	.word	0x00032450
        /*1900*/ 	.short	0x0100
        /*1902*/ 	.byte	0x08
	.zero		1


	//   ....[8]....
        /*1904*/ 	.word	0x00000500
        /*1908*/ 	.word	0x000000ff
        /*190c*/ 	.word	0x00032460
        /*1910*/ 	.short	0x0100
        /*1912*/ 	.byte	0x08
	.zero		1


	//   ....[9]....
        /*1914*/ 	.word	0x00000510
        /*1918*/ 	.word	0x000000ff
        /*191c*/ 	.word	0x00032458
        /*1920*/ 	.short	0x0100
        /*1922*/ 	.byte	0x08
	.zero		1


	//   ....[10]....
        /*1924*/ 	.word	0x00000520
        /*1928*/ 	.word	0x000000ff
        /*192c*/ 	.word	0x00032468
        /*1930*/ 	.short	0x0100
        /*1932*/ 	.byte	0x08
	.zero		1


	//   ....[11]....
        /*1934*/ 	.word	0x00000610
        /*1938*/ 	.word	0x000000ff
        /*193c*/ 	.word	0x00032470
        /*1940*/ 	.short	0x0100
        /*1942*/ 	.byte	0x06
	.zero		1


	//   ....[12]....
        /*1944*/ 	.word	0x00000620
        /*1948*/ 	.word	0x000000ff
        /*194c*/ 	.word	0x00032480
        /*1950*/ 	.short	0x0100
        /*1952*/ 	.byte	0x06
	.zero		1


	//   ....[13]....
        /*1954*/ 	.word	0x00000630
        /*1958*/ 	.word	0x000000ff
        /*195c*/ 	.word	0x00032478
        /*1960*/ 	.short	0x0100
        /*1962*/ 	.byte	0x06
	.zero		1


	//   ....[14]....
        /*1964*/ 	.word	0x00000640
        /*1968*/ 	.word	0x000000ff
        /*196c*/ 	.word	0x00032488
        /*1970*/ 	.short	0x0100
        /*1972*/ 	.byte	0x06
	.zero		1


	//   ....[15]....
        /*1974*/ 	.word	0x00000770
        /*1978*/ 	.word	0x000000ff
        /*197c*/ 	.word	0x00032490
        /*1980*/ 	.short	0x0100
        /*1982*/ 	.byte	0x08
	.zero		1


	//   ....[16]....
        /*1984*/ 	.word	0x00000780
        /*1988*/ 	.word	0x000000ff
        /*198c*/ 	.word	0x000324a0
        /*1990*/ 	.short	0x0100
        /*1992*/ 	.byte	0x08
	.zero		1


	//   ....[17]....
        /*1994*/ 	.word	0x00000790
        /*1998*/ 	.word	0x000000ff
        /*199c*/ 	.word	0x00032498
        /*19a0*/ 	.short	0x0100
        /*19a2*/ 	.byte	0x08
	.zero		1


	//   ....[18]....
        /*19a4*/ 	.word	0x000007a0
        /*19a8*/ 	.word	0x000000ff
        /*19ac*/ 	.word	0x000324a8
        /*19b0*/ 	.short	0x0100
        /*19b2*/ 	.byte	0x08
	.zero		1


	//   ....[19]....
        /*19b4*/ 	.word	0x000008d0
        /*19b8*/ 	.word	0x000000ff
        /*19bc*/ 	.word	0x000324b0
        /*19c0*/ 	.short	0x0100
        /*19c2*/ 	.byte	0x08
	.zero		1


	//   ....[20]....
        /*19c4*/ 	.word	0x000008e0
        /*19c8*/ 	.word	0x000000ff
        /*19cc*/ 	.word	0x000324c0
        /*19d0*/ 	.short	0x0100
        /*19d2*/ 	.byte	0x08
	.zero		1


	//   ....[21]....
        /*19d4*/ 	.word	0x000008f0
        /*19d8*/ 	.word	0x000000ff
        /*19dc*/ 	.word	0x000324b8
        /*19e0*/ 	.short	0x0100
        /*19e2*/ 	.byte	0x08
	.zero		1


	//   ....[22]....
        /*19e4*/ 	.word	0x00000900
        /*19e8*/ 	.word	0x000000ff
        /*19ec*/ 	.word	0x000324c8
        /*19f0*/ 	.short	0x0100
        /*19f2*/ 	.byte	0x08
	.zero		1


	//   ....[23]....
        /*19f4*/ 	.word	0x000038f0
        /*19f8*/ 	.word	0x00000057
        /*19fc*/ 	.word	0x00032490
        /*1a00*/ 	.short	0x010a
        /*1a02*/ 	.byte	0x3f
	.zero		1


	//   ....[24]....
        /*1a04*/ 	.word	0x00004c70
        /*1a08*/ 	.word	0x00000057
        /*1a0c*/ 	.word	0x00032490
        /*1a10*/ 	.short	0x010a
        /*1a12*/ 	.byte	0x3f
	.zero		1


	//   ....[25]....
        /*1a14*/ 	.word	0x00005d70
        /*1a18*/ 	.word	0x00000057
        /*1a1c*/ 	.word	0x00032490
        /*1a20*/ 	.short	0x010a
        /*1a22*/ 	.byte	0x3f
	.zero		1


	//   ....[26]....
        /*1a24*/ 	.word	0x00006210
        /*1a28*/ 	.word	0x00000004
        /*1a2c*/ 	.word	0x00000000
        /*1a30*/ 	.short	0x0101
        /*1a32*/ 	.byte	0x3f
	.zero		1


	//   ....[27]....
        /*1a34*/ 	.word	0x00006250
        /*1a38*/ 	.word	0x00000057
        /*1a3c*/ 	.word	0x000324b0
        /*1a40*/ 	.short	0x010a
        /*1a42*/ 	.byte	0x3f
	.zero		1


	//   ....[28]....
        /*1a44*/ 	.word	0x00006ad0
        /*1a48*/ 	.word	0x00000057
        /*1a4c*/ 	.word	0x00000000
        /*1a50*/ 	.short	0x0101
        /*1a52*/ 	.byte	0x3f
	.zero		1


	//   ....[29]....
        /*1a54*/ 	.word	0x00007650
        /*1a58*/ 	.word	0x00000016
        /*1a5c*/ 	.word	0x00032400
        /*1a60*/ 	.short	0x010a
        /*1a62*/ 	.byte	0x3f
	.zero		1


	//   ....[30]....
        /*1a64*/ 	.word	0x000076a0
        /*1a68*/ 	.word	0x00000016
        /*1a6c*/ 	.word	0x00032400
        /*1a70*/ 	.short	0x010a
        /*1a72*/ 	.byte	0x3f
	.zero		1


	//   ....[31]....
        /*1a74*/ 	.word	0x00008150
        /*1a78*/ 	.word	0x00000016
        /*1a7c*/ 	.word	0x00032400
        /*1a80*/ 	.short	0x010a
        /*1a82*/ 	.byte	0x3f
	.zero		1


	//   ....[32]....
        /*1a84*/ 	.word	0x000096a0
        /*1a88*/ 	.word	0x00000016
        /*1a8c*/ 	.word	0x00032400
        /*1a90*/ 	.short	0x010a
        /*1a92*/ 	.byte	0x3f
	.zero		1


	//   ....[33]....
        /*1a94*/ 	.word	0x0000a6c0
        /*1a98*/ 	.word	0x0000000e
        /*1a9c*/ 	.word	0x00032430
        /*1aa0*/ 	.short	0x010a
        /*1aa2*/ 	.byte	0x3f
	.zero		1


	//   ....[34]....
        /*1aa4*/ 	.word	0x0000a750
        /*1aa8*/ 	.word	0x0000000e
        /*1aac*/ 	.word	0x00032430
        /*1ab0*/ 	.short	0x010a
        /*1ab2*/ 	.byte	0x3f
	.zero		1


	//   ....[35]....
        /*1ab4*/ 	.word	0x0000aa80
        /*1ab8*/ 	.word	0x00000016
        /*1abc*/ 	.word	0x00032410
        /*1ac0*/ 	.short	0x010a
        /*1ac2*/ 	.byte	0x3f
	.zero		1


	//   ....[36]....
        /*1ac4*/ 	.word	0x0000aad0
        /*1ac8*/ 	.word	0x0000000e
        /*1acc*/ 	.word	0x00032450
        /*1ad0*/ 	.short	0x010a
        /*1ad2*/ 	.byte	0x3f
	.zero		1


	//   ....[37]....
        /*1ad4*/ 	.word	0x0000ab10
        /*1ad8*/ 	.word	0x0000000e
        /*1adc*/ 	.word	0x00032450
        /*1ae0*/ 	.short	0x010a
        /*1ae2*/ 	.byte	0x3f
	.zero		1


	//   ....[38]....
        /*1ae4*/ 	.word	0x0000cb00
        /*1ae8*/ 	.word	0x00000018
        /*1aec*/ 	.word	0x00000000
        /*1af0*/ 	.short	0x0101
        /*1af2*/ 	.byte	0x3f
	.zero		1


	//   ....[39]....
        /*1af4*/ 	.word	0x0000d710
        /*1af8*/ 	.word	0x0000000e
        /*1afc*/ 	.word	0x00000000
        /*1b00*/ 	.short	0x0101
        /*1b02*/ 	.byte	0x3f
	.zero		1


	//   ....[40]....
        /*1b04*/ 	.word	0x0000d8a0
        /*1b08*/ 	.word	0x0000000f
        /*1b0c*/ 	.word	0x00032430
        /*1b10*/ 	.short	0x010a
        /*1b12*/ 	.byte	0x3f
	.zero		1


	//   ....[41]....
        /*1b14*/ 	.word	0x0000d910
        /*1b18*/ 	.word	0x0000000f
        /*1b1c*/ 	.word	0x00032430
        /*1b20*/ 	.short	0x010a
        /*1b22*/ 	.byte	0x3f
	.zero		1


	//   ....[42]....
        /*1b24*/ 	.word	0x0000dbf0
        /*1b28*/ 	.word	0x0000000f
        /*1b2c*/ 	.word	0x00032450
        /*1b30*/ 	.short	0x010a
        /*1b32*/ 	.byte	0x3f
	.zero		1


	//   ....[43]....
        /*1b34*/ 	.word	0x0000dc30
        /*1b38*/ 	.word	0x0000000f
        /*1b3c*/ 	.word	0x00032450
        /*1b40*/ 	.short	0x010a
        /*1b42*/ 	.byte	0x3f
	.zero		1


	//   ....[44]....
        /*1b44*/ 	.word	0x0000fd50
        /*1b48*/ 	.word	0x000000a1
        /*1b4c*/ 	.word	0x00000000
        /*1b50*/ 	.short	0x0101
        /*1b52*/ 	.byte	0x3f
	.zero		1


	//   ....[45]....
        /*1b54*/ 	.word	0x00011100
        /*1b58*/ 	.word	0x0000000f
        /*1b5c*/ 	.word	0x00000000
        /*1b60*/ 	.short	0x0101
        /*1b62*/ 	.byte	0x3f
	.zero		1


	//   ....[46]....
        /*1b64*/ 	.word	0x00011230
        /*1b68*/ 	.word	0x0000000f
        /*1b6c*/ 	.word	0x00032430
        /*1b70*/ 	.short	0x010a
        /*1b72*/ 	.byte	0x3f
	.zero		1


	//   ....[47]....
        /*1b74*/ 	.word	0x000112a0
        /*1b78*/ 	.word	0x0000000f
        /*1b7c*/ 	.word	0x00032430
        /*1b80*/ 	.short	0x010a
        /*1b82*/ 	.byte	0x3f
	.zero		1


	//   ....[48]....
        /*1b84*/ 	.word	0x00011580
        /*1b88*/ 	.word	0x0000000f
        /*1b8c*/ 	.word	0x00032450
        /*1b90*/ 	.short	0x010a
        /*1b92*/ 	.byte	0x3f
	.zero		1


	//   ....[49]....
        /*1b94*/ 	.word	0x000115c0
        /*1b98*/ 	.word	0x0000000f
        /*1b9c*/ 	.word	0x00032450
        /*1ba0*/ 	.short	0x010a
        /*1ba2*/ 	.byte	0x3f
	.zero		1


	//   ....[50]....
        /*1ba4*/ 	.word	0x00013430
        /*1ba8*/ 	.word	0x000000af
        /*1bac*/ 	.word	0x00000000
        /*1bb0*/ 	.short	0x0101
        /*1bb2*/ 	.byte	0x3f
	.zero		1


	//   ....[51]....
        /*1bb4*/ 	.word	0x00014270
        /*1bb8*/ 	.word	0x0000000f
        /*1bbc*/ 	.word	0x00000000
        /*1bc0*/ 	.short	0x0101
        /*1bc2*/ 	.byte	0x3f
	.zero		1


	//   ....[52]....
        /*1bc4*/ 	.word	0x00016800
        /*1bc8*/ 	.word	0x00000003
        /*1bcc*/ 	.word	0x00000000
        /*1bd0*/ 	.short	0x0101
        /*1bd2*/ 	.byte	0x3f
	.zero		1


	//   ....[53]....
        /*1bd4*/ 	.word	0x000173a0
        /*1bd8*/ 	.word	0x0000000a
        /*1bdc*/ 	.word	0x00000000
        /*1be0*/ 	.short	0x0101
        /*1be2*/ 	.byte	0x3f
	.zero		1


	//   ....[54]....
        /*1be4*/ 	.word	0x0001bc60
        /*1be8*/ 	.word	0x00000016
        /*1bec*/ 	.word	0x00032420
        /*1bf0*/ 	.short	0x010a
        /*1bf2*/ 	.byte	0x3f
	.zero		1


	//   ....[55]....
        /*1bf4*/ 	.word	0x0001bcf0
        /*1bf8*/ 	.word	0x00000008
        /*1bfc*/ 	.word	0x000324a0
        /*1c00*/ 	.short	0x010a
        /*1c02*/ 	.byte	0x3f
	.zero		1


	//   ....[56]....
        /*1c04*/ 	.word	0x0001bf40
        /*1c08*/ 	.word	0x00000008
        /*1c0c*/ 	.word	0x000324c0
        /*1c10*/ 	.short	0x010a
        /*1c12*/ 	.byte	0x3f
	.zero		1


	//   ....[57]....
        /*1c14*/ 	.word	0x0001c550
        /*1c18*/ 	.word	0x00000006
        /*1c1c*/ 	.word	0x000324a0
        /*1c20*/ 	.short	0x010a
        /*1c22*/ 	.byte	0x3f
	.zero		1


	//   ....[58]....
        /*1c24*/ 	.word	0x0001c790
        /*1c28*/ 	.word	0x00000006
        /*1c2c*/ 	.word	0x000324c0
        /*1c30*/ 	.short	0x010a
        /*1c32*/ 	.byte	0x3f
	.zero		1


	//   ....[59]....
        /*1c34*/ 	.word	0x0001da10
        /*1c38*/ 	.word	0x0000001e
        /*1c3c*/ 	.word	0x00032440
        /*1c40*/ 	.short	0x010a
        /*1c42*/ 	.byte	0x3f
	.zero		1


	//   ....[60]....
        /*1c44*/ 	.word	0x0001e060
        /*1c48*/ 	.word	0x0000001e
        /*1c4c*/ 	.word	0x00032430
        /*1c50*/ 	.short	0x0107
        /*1c52*/ 	.byte	0x3f
	.zero		1


	//   ....[61]....
        /*1c54*/ 	.word	0x0001e130
        /*1c58*/ 	.word	0x0000001e
        /*1c5c*/ 	.word	0x00032430
        /*1c60*/ 	.short	0x0101
        /*1c62*/ 	.byte	0x3f
	.zero		1


	//   ....[62]....
        /*1c64*/ 	.word	0x0001eca0
        /*1c68*/ 	.word	0x00000016
        /*1c6c*/ 	.word	0x00032400
        /*1c70*/ 	.short	0x0107
        /*1c72*/ 	.byte	0x3f
	.zero		1


	//   ....[63]....
        /*1c74*/ 	.word	0x0001ed30
        /*1c78*/ 	.word	0x00000016
        /*1c7c*/ 	.word	0x00032400
        /*1c80*/ 	.short	0x0101
        /*1c82*/ 	.byte	0x3f
	.zero		1


	//   ....[64]....
        /*1c84*/ 	.word	0x0001f7c0
        /*1c88*/ 	.word	0x00000016
        /*1c8c*/ 	.word	0x00032410
        /*1c90*/ 	.short	0x0107
        /*1c92*/ 	.byte	0x3f
	.zero		1


	//   ....[65]....
        /*1c94*/ 	.word	0x0001f8c0
        /*1c98*/ 	.word	0x00000016
        /*1c9c*/ 	.word	0x00032410
        /*1ca0*/ 	.short	0x0101
        /*1ca2*/ 	.byte	0x3f
	.zero		1


	//   ....[66]....
        /*1ca4*/ 	.word	0x0001f8e0
        /*1ca8*/ 	.word	0x00000016
        /*1cac*/ 	.word	0x00032420
        /*1cb0*/ 	.short	0x010a
        /*1cb2*/ 	.byte	0x3f
	.zero		1


	//   ....[67]....
        /*1cb4*/ 	.word	0x0001f970
        /*1cb8*/ 	.word	0x0000001e
        /*1cbc*/ 	.word	0x00032460
        /*1cc0*/ 	.short	0x010a
        /*1cc2*/ 	.byte	0x3f
	.zero		1


	//   ....[68]....
        /*1cc4*/ 	.word	0x000200f0
        /*1cc8*/ 	.word	0x0000001e
        /*1ccc*/ 	.word	0x00032450
        /*1cd0*/ 	.short	0x0107
        /*1cd2*/ 	.byte	0x3f
	.zero		1


	//   ....[69]....
        /*1cd4*/ 	.word	0x000201c0
        /*1cd8*/ 	.word	0x0000001e
        /*1cdc*/ 	.word	0x00032450
        /*1ce0*/ 	.short	0x0101
        /*1ce2*/ 	.byte	0x3f
	.zero		1


	//   ....[70]....
        /*1ce4*/ 	.word	0x00020500
        /*1ce8*/ 	.word	0x00000006
        /*1cec*/ 	.word	0x00032440
        /*1cf0*/ 	.short	0x010a
        /*1cf2*/ 	.byte	0x3f
	.zero		1


	//   ....[71]....
        /*1cf4*/ 	.word	0x000208c0
        /*1cf8*/ 	.word	0x00000006
        /*1cfc*/ 	.word	0x00032430
        /*1d00*/ 	.short	0x0107
        /*1d02*/ 	.byte	0x3f
	.zero		1


	//   ....[72]....
        /*1d04*/ 	.word	0x00020980
        /*1d08*/ 	.word	0x00000006
        /*1d0c*/ 	.word	0x00032430
        /*1d10*/ 	.short	0x0101
        /*1d12*/ 	.byte	0x3f
	.zero		1


	//   ....[73]....
        /*1d14*/ 	.word	0x000209b0
        /*1d18*/ 	.word	0x00000006
        /*1d1c*/ 	.word	0x00032460
        /*1d20*/ 	.short	0x010a
        /*1d22*/ 	.byte	0x3f
	.zero		1


	//   ....[74]....
        /*1d24*/ 	.word	0x00020eb0
        /*1d28*/ 	.word	0x00000006
        /*1d2c*/ 	.word	0x00032450
        /*1d30*/ 	.short	0x0107
        /*1d32*/ 	.byte	0x3f
	.zero		1


	//   ....[75]....
        /*1d34*/ 	.word	0x00020f70
        /*1d38*/ 	.word	0x00000006
        /*1d3c*/ 	.word	0x00032450
        /*1d40*/ 	.short	0x0101
        /*1d42*/ 	.byte	0x3f
	.zero		1


	//   ....[76]....
        /*1d44*/ 	.word	0x00022200
        /*1d48*/ 	.word	0x00000005
        /*1d4c*/ 	.word	0x00032420
        /*1d50*/ 	.short	0x010a
        /*1d52*/ 	.byte	0x3f
	.zero		1


	//   ....[77]....
        /*1d54*/ 	.word	0x00022370
        /*1d58*/ 	.word	0x00000003
        /*1d5c*/ 	.word	0x00032440
        /*1d60*/ 	.short	0x010a
        /*1d62*/ 	.byte	0x3f
	.zero		1


	//   ....[78]....
        /*1d64*/ 	.word	0x00022410
        /*1d68*/ 	.word	0x00000019
        /*1d6c*/ 	.word	0x00032440
        /*1d70*/ 	.short	0x010a
        /*1d72*/ 	.byte	0x3f
	.zero		1


	//   ....[79]....
        /*1d74*/ 	.word	0x00022450
        /*1d78*/ 	.word	0x00000003
        /*1d7c*/ 	.word	0x00032460
        /*1d80*/ 	.short	0x010a
        /*1d82*/ 	.byte	0x3f
	.zero		1


	//   ....[80]....
        /*1d84*/ 	.word	0x00022490
        /*1d88*/ 	.word	0x00000019
        /*1d8c*/ 	.word	0x00032460
        /*1d90*/ 	.short	0x010a
        /*1d92*/ 	.byte	0x3f
	.zero		1


	//   ....[81]....
        /*1d94*/ 	.word	0x000224f0
        /*1d98*/ 	.word	0x00000057
        /*1d9c*/ 	.word	0x00032490
        /*1da0*/ 	.short	0x010a
        /*1da2*/ 	.byte	0x3f
	.zero		1


	//   ....[82]....
        /*1da4*/ 	.word	0x00022780
        /*1da8*/ 	.word	0x00000057
        /*1dac*/ 	.word	0x00032490
        /*1db0*/ 	.short	0x010a
        /*1db2*/ 	.byte	0x3f
	.zero		1


	//   ....[83]....
        /*1db4*/ 	.word	0x00022a30
        /*1db8*/ 	.word	0x00000057
        /*1dbc*/ 	.word	0x00032490
        /*1dc0*/ 	.short	0x010a
        /*1dc2*/ 	.byte	0x3f
	.zero		1


	//   ....[84]....
        /*1dc4*/ 	.word	0x00022ce0
        /*1dc8*/ 	.word	0x00000057
        /*1dcc*/ 	.word	0x000324b0
        /*1dd0*/ 	.short	0x010a
        /*1dd2*/ 	.byte	0x3f
	.zero		1


	//   ....[85]....
        /*1dd4*/ 	.word	0x00023160
        /*1dd8*/ 	.word	0x00000016
        /*1ddc*/ 	.word	0x00032400
        /*1de0*/ 	.short	0x010a
        /*1de2*/ 	.byte	0x3f
	.zero		1


	//   ....[86]....
        /*1de4*/ 	.word	0x00023760
        /*1de8*/ 	.word	0x00000016
        /*1dec*/ 	.word	0x00032400
        /*1df0*/ 	.short	0x010a
        /*1df2*/ 	.byte	0x3f
	.zero		1


	//   ....[87]....
        /*1df4*/ 	.word	0x000237b0
        /*1df8*/ 	.word	0x0000000e
        /*1dfc*/ 	.word	0x00032430
        /*1e00*/ 	.short	0x010a
        /*1e02*/ 	.byte	0x3f
	.zero		1


	//   ....[88]....
        /*1e04*/ 	.word	0x00023800
        /*1e08*/ 	.word	0x00000016
        /*1e0c*/ 	.word	0x00032410
        /*1e10*/ 	.short	0x010a
        /*1e12*/ 	.byte	0x3f
	.zero		1


	//   ....[89]....
        /*1e14*/ 	.word	0x00023850
        /*1e18*/ 	.word	0x0000000e
        /*1e1c*/ 	.word	0x00032450
        /*1e20*/ 	.short	0x010a
        /*1e22*/ 	.byte	0x3f
	.zero		1


	//   ....[90]....
        /*1e24*/ 	.word	0x000238a0
        /*1e28*/ 	.word	0x0000000f
        /*1e2c*/ 	.word	0x00032430
        /*1e30*/ 	.short	0x010a
        /*1e32*/ 	.byte	0x3f
	.zero		1


	//   ....[91]....
        /*1e34*/ 	.word	0x000238f0
        /*1e38*/ 	.word	0x0000000f
        /*1e3c*/ 	.word	0x00032450
        /*1e40*/ 	.short	0x010a
        /*1e42*/ 	.byte	0x3f
	.zero		1


	//   ....[92]....
        /*1e44*/ 	.word	0x00023940
        /*1e48*/ 	.word	0x0000000f
        /*1e4c*/ 	.word	0x00032430
        /*1e50*/ 	.short	0x010a
        /*1e52*/ 	.byte	0x3f
	.zero		1


	//   ....[93]....
        /*1e54*/ 	.word	0x00023990
        /*1e58*/ 	.word	0x0000000f
        /*1e5c*/ 	.word	0x00032450
        /*1e60*/ 	.short	0x010a
        /*1e62*/ 	.byte	0x3f
	.zero		1


	//   ....[94]....
        /*1e64*/ 	.word	0x000245e0
        /*1e68*/ 	.word	0x00000016
        /*1e6c*/ 	.word	0x00032420
        /*1e70*/ 	.short	0x010a
        /*1e72*/ 	.byte	0x3f
	.zero		1


	//   ....[95]....
        /*1e74*/ 	.word	0x00024630
        /*1e78*/ 	.word	0x00000008
        /*1e7c*/ 	.word	0x000324a0
        /*1e80*/ 	.short	0x010a
        /*1e82*/ 	.byte	0x3f
	.zero		1


	//   ....[96]....
        /*1e84*/ 	.word	0x00024680
        /*1e88*/ 	.word	0x00000008
        /*1e8c*/ 	.word	0x000324c0
        /*1e90*/ 	.short	0x010a
        /*1e92*/ 	.byte	0x3f
	.zero		1


	//   ....[97]....
        /*1e94*/ 	.word	0x000246d0
        /*1e98*/ 	.word	0x00000006
        /*1e9c*/ 	.word	0x000324a0
        /*1ea0*/ 	.short	0x010a
        /*1ea2*/ 	.byte	0x3f
	.zero		1


	//   ....[98]....
        /*1ea4*/ 	.word	0x00024720
        /*1ea8*/ 	.word	0x00000006
        /*1eac*/ 	.word	0x000324c0
        /*1eb0*/ 	.short	0x010a
        /*1eb2*/ 	.byte	0x3f
	.zero		1


	//   ....[99]....
        /*1eb4*/ 	.word	0x00024840
        /*1eb8*/ 	.word	0x0000001e
        /*1ebc*/ 	.word	0x00032440
        /*1ec0*/ 	.short	0x010a
        /*1ec2*/ 	.byte	0x3f
	.zero		1


	//   ....[100]....
        /*1ec4*/ 	.word	0x000268d0
        /*1ec8*/ 	.word	0x00000016
        /*1ecc*/ 	.word	0x00032420
        /*1ed0*/ 	.short	0x010a
        /*1ed2*/ 	.byte	0x3f
	.zero		1


	//   ....[101]....
        /*1ed4*/ 	.word	0x00026920
        /*1ed8*/ 	.word	0x0000001e
        /*1edc*/ 	.word	0x00032460
        /*1ee0*/ 	.short	0x010a
        /*1ee2*/ 	.byte	0x3f
	.zero		1


	//   ....[102]....
        /*1ee4*/ 	.word	0x00027270
        /*1ee8*/ 	.word	0x00000006
        /*1eec*/ 	.word	0x00032440
        /*1ef0*/ 	.short	0x010a
        /*1ef2*/ 	.byte	0x3f
	.zero		1


	//   ....[103]....
        /*1ef4*/ 	.word	0x00027950
        /*1ef8*/ 	.word	0x00000006
        /*1efc*/ 	.word	0x00032460
        /*1f00*/ 	.short	0x010a
        /*1f02*/ 	.byte	0x3f
	.zero		1


	//   ....[104]....
        /*1f04*/ 	.word	0x00028aa0
        /*1f08*/ 	.word	0x00000005
        /*1f0c*/ 	.word	0x00032420
        /*1f10*/ 	.short	0x010a
        /*1f12*/ 	.byte	0x3f
	.zero		1


	//   ....[105]....
        /*1f14*/ 	.word	0x00028c40
        /*1f18*/ 	.word	0x00000003
        /*1f1c*/ 	.word	0x00032440
        /*1f20*/ 	.short	0x010a
        /*1f22*/ 	.byte	0x3f
	.zero		1


	//   ....[106]....
        /*1f24*/ 	.word	0x00028c90
        /*1f28*/ 	.word	0x00000019
        /*1f2c*/ 	.word	0x00032440
        /*1f30*/ 	.short	0x010a
        /*1f32*/ 	.byte	0x3f
	.zero		1


	//   ....[107]....
        /*1f34*/ 	.word	0x00028ce0
        /*1f38*/ 	.word	0x00000003
        /*1f3c*/ 	.word	0x00032460
        /*1f40*/ 	.short	0x010a
        /*1f42*/ 	.byte	0x3f
	.zero		1


	//----- nvinfo : EIATTR_NUM_MBARRIERS
	.align		4
.L_645:
        /*1f44*/ 	.byte	0x03, 0x38
        /*1f46*/ 	.short	0x0017


	//----- nvinfo : EIATTR_EXIT_INSTR_OFFSETS
	.align		4
        /*1f48*/ 	.byte	0x04, 0x1c
        /*1f4a*/ 	.short	(.L_647 - .L_646)


	//   ....[0]....
.L_646:
        /*1f4c*/ 	.word	0x000224e0


	//----- nvinfo : EIATTR_MAX_THREADS
	.align		4
.L_647:
        /*1f50*/ 	.byte	0x04, 0x05
        /*1f52*/ 	.short	(.L_649 - .L_648)
.L_648:
        /*1f54*/ 	.word	0x00000180
        /*1f58*/ 	.word	0x00000001
        /*1f5c*/ 	.word	0x00000001


	//----- nvinfo : EIATTR_CRS_STACK_SIZE
	.align		4
.L_649:
        /*1f60*/ 	.byte	0x04, 0x1e
        /*1f62*/ 	.short	(.L_651 - .L_650)
.L_650:
        /*1f64*/ 	.word	0x00000000


	//----- nvinfo : EIATTR_CBANK_PARAM_SIZE
	.align		4
.L_651:
        /*1f68*/ 	.byte	0x03, 0x19
        /*1f6a*/ 	.short	0x0bf0


	//----- nvinfo : EIATTR_PARAM_CBANK
	.align		4
        /*1f6c*/ 	.byte	0x04, 0x0a
        /*1f6e*/ 	.short	(.L_653 - .L_652)
	.align		4
.L_652:
        /*1f70*/ 	.word	index@(.nv.constant0._ZN7cutlass13device_kernelIN5flash11enable_sm90INS1_16FlashAttnFwdSm90INS1_25CollectiveMainloopFwdSm90ILi2EN4cute5tupleIJNS5_1CILi1EEES8_S8_EEENS6_IJNS7_ILi128EEENS7_ILi96EEENS7_ILi64EEEEEELi256ENS_10bfloat16_tEfNS_4arch4Sm90ELb1ELb0ELb1ELb1ELb1ELb1ELb1ELb1ELb0ELb1ELb1ELb0EEENS1_21CollectiveEpilogueFwdINS6_IJSA_NS7_ILi256EEESB_EEES9_SE_SG_Li256ELb1ELb1ELb1ELb0EEENS1_36VarlenDynamicPersistentTileSchedulerILi128ELi96ELi256ELi128ELb1ELb1ELb1ELb1ELb1ELb1EEEEEEEEEvNT_6ParamsE)
        /*1f74*/ 	.short	0x0210
        /*1f76*/ 	.short	0x0bf0


	//----- nvinfo : EIATTR_SW_WAR
	.align		4
.L_653:
        /*1f78*/ 	.byte	0x04, 0x36
        /*1f7a*/ 	.short	(.L_655 - .L_654)
.L_654:
        /*1f7c*/ 	.word	0x00000008
.L_655:


//--------------------- .nv.callgraph             --------------------------
	.section	.nv.callgraph,"",@"SHT_CUDA_CALLGRAPH"
	.align	4
	.sectionentsize	8
	.align		4
        /*0000*/ 	.word	0x00000000
	.align		4
        /*0004*/ 	.word	0xffffffff
	.align		4
        /*0008*/ 	.word	index@(_ZN7cutlass13device_kernelIN5flash11enable_sm90INS1_16FlashAttnFwdSm90INS1_25CollectiveMainloopFwdSm90ILi2EN4cute5tupleIJNS5_1CILi1EEES8_S8_EEENS6_IJNS7_ILi128EEENS7_ILi96EEENS7_ILi64EEEEEELi256ENS_10bfloat16_tEfNS_4arch4Sm90ELb0ELb0ELb1ELb0ELb1ELb0ELb0ELb1ELb0ELb1ELb1ELb0EEENS1_21CollectiveEpilogueFwdINS6_IJSA_NS7_ILi256EEESB_EEES9_SE_SG_Li256ELb0ELb1ELb1ELb0EEENS1_19SingleTileSchedulerILb0ELb1ELb1ELi128EEEEEEEEEvNT_6ParamsE)
	.align		4
        /*000c*/ 	.word	index@(__assertfail)
	.align		4
        /*0010*/ 	.word	index@(_ZN7cutlass13device_kernelIN5flash11enable_sm90INS1_16FlashAttnFwdSm90INS1_25CollectiveMainloopFwdSm90ILi2EN4cute5tupleIJNS5_1CILi1EEES8_S8_EEENS6_IJNS7_ILi128EEENS7_ILi96EEENS7_ILi64EEEEEELi256ENS_10bfloat16_tEfNS_4arch4Sm90ELb0ELb0ELb1ELb0ELb1ELb0ELb1ELb1ELb0ELb1ELb1ELb0EEENS1_21CollectiveEpilogueFwdINS6_IJSA_NS7_ILi256EEESB_EEES9_SE_SG_Li256ELb0ELb1ELb1ELb0EEENS1_19SingleTileSchedulerILb0ELb1ELb1ELi128EEEEEEEEEvNT_6ParamsE)
	.align		4
        /*0014*/ 	.word	index@(__assertfail)
	.align		4
        /*0018*/ 	.word	index@(_ZN7cutlass13device_kernelIN5flash11enable_sm90INS1_16FlashAttnFwdSm90INS1_25CollectiveMainloopFwdSm90ILi2EN4cute5tupleIJNS5_1CILi1EEES8_S8_EEENS6_IJNS7_ILi128EEENS7_ILi96EEENS7_ILi64EEEEEELi256ENS_10bfloat16_tEfNS_4arch4Sm90ELb0ELb0ELb1ELb1ELb1ELb0ELb0ELb1ELb0ELb1ELb1ELb0EEENS1_21CollectiveEpilogueFwdINS6_IJSA_NS7_ILi256EEESB_EEES9_SE_SG_Li256ELb1ELb1ELb1ELb0EEENS1_36VarlenDynamicPersistentTileSchedulerILi128ELi96ELi256ELi128ELb1ELb1ELb1ELb0ELb1ELb1EEEEEEEEEvNT_6ParamsE)
	.align		4
        /*001c*/ 	.word	index@(__assertfail)
	.align		4
        /*0020*/ 	.word	index@(_ZN7cutlass13device_kernelIN5flash11enable_sm90INS1_16FlashAttnFwdSm90INS1_25CollectiveMainloopFwdSm90ILi2EN4cute5tupleIJNS5_1CILi1EEES8_S8_EEENS6_IJNS7_ILi128EEENS7_ILi96EEENS7_ILi64EEEEEELi256ENS_10bfloat16_tEfNS_4arch4Sm90ELb0ELb0ELb1ELb1ELb1ELb1ELb0ELb1ELb0ELb1ELb1ELb0EEENS1_21CollectiveEpilogueFwdINS6_IJSA_NS7_ILi256EEESB_EEES9_SE_SG_Li256ELb1ELb1ELb1ELb0EEENS1_36VarlenDynamicPersistentTileSchedulerILi128ELi96ELi256ELi128ELb1ELb1ELb1ELb0ELb1ELb1EEEEEEEEEvNT_6ParamsE)
	.align		4
        /*0024*/ 	.word	index@(__assertfail)
	.align		4
        /*0028*/ 	.word	index@(_ZN7cutlass13device_kernelIN5flash11enable_sm90INS1_16FlashAttnFwdSm90INS1_25CollectiveMainloopFwdSm90ILi2EN4cute5tupleIJNS5_1CILi1EEES8_S8_EEENS6_IJNS7_ILi128EEENS7_ILi96EEENS7_ILi64EEEEEELi256ENS_10bfloat16_tEfNS_4arch4Sm90ELb0ELb0ELb1ELb1ELb1ELb0ELb1ELb1ELb0ELb1ELb1ELb0EEENS1_21CollectiveEpilogueFwdINS6_IJSA_NS7_ILi256EEESB_EEES9_SE_SG_Li256ELb1ELb1ELb1ELb0EEENS1_36VarlenDynamicPersistentTileSchedulerILi128ELi96ELi256ELi128ELb1ELb1ELb1ELb0ELb1ELb1EEEEEEEEEvNT_6ParamsE)
	.align		4
        /*002c*/ 	.word	index@(__assertfail)
	.align		4
        /*0030*/ 	.word	index@(_ZN7cutlass13device_kernelIN5flash11enable_sm90INS1_16FlashAttnFwdSm90INS1_25CollectiveMainloopFwdSm90ILi2EN4cute5tupleIJNS5_1CILi1EEES8_S8_EEENS6_IJNS7_ILi128EEENS7_ILi96EEENS7_ILi64EEEEEELi256ENS_10bfloat16_tEfNS_4arch4Sm90ELb0ELb0ELb1ELb1ELb1ELb1ELb1ELb1ELb0ELb1ELb1ELb0EEENS1_21CollectiveEpilogueFwdINS6_IJSA_NS7_ILi256EEESB_EEES9_SE_SG_Li256ELb1ELb1ELb1ELb0EEENS1_36VarlenDynamicPersistentTileSchedulerILi128ELi96ELi256ELi128ELb1ELb1ELb1ELb0ELb1ELb1EEEEEEEEEvNT_6ParamsE)
	.align		4
        /*0034*/ 	.word	index@(__assertfail)
	.align		4
        /*0038*/ 	.word	index@(_ZN7cutlass13device_kernelIN5flash11enable_sm90INS1_16FlashAttnFwdSm90INS1_25CollectiveMainloopFwdSm90ILi2EN4cute5tupleIJNS5_1CILi1EEES8_S8_EEENS6_IJNS7_ILi128EEENS7_ILi96EEENS7_ILi64EEEEEELi256ENS_10bfloat16_tEfNS_4arch4Sm90ELb0ELb1ELb1ELb0ELb1ELb0ELb0ELb1ELb0ELb1ELb1ELb0EEENS1_21CollectiveEpilogueFwdINS6_IJSA_NS7_ILi256EEESB_EEES9_SE_SG_Li256ELb0ELb1ELb1ELb0EEENS1_19SingleTileSchedulerILb0ELb1ELb1ELi128EEEEEEEEEvNT_6ParamsE)
	.align		4
        /*003c*/ 	.word	index@(__assertfail)
	.align		4
        /*0040*/ 	.word	index@(_ZN7cutlass13device_kernelIN5flash11enable_sm90INS1_16FlashAttnFwdSm90INS1_25CollectiveMainloopFwdSm90ILi2EN4cute5tupleIJNS5_1CILi1EEES8_S8_EEENS6_IJNS7_ILi128EEENS7_ILi96EEENS7_ILi64EEEEEELi256ENS_10bfloat16_tEfNS_4arch4Sm90ELb0ELb1ELb1ELb0ELb1ELb0ELb1ELb1ELb0ELb1ELb1ELb0EEENS1_21CollectiveEpilogueFwdINS6_IJSA_NS7_ILi256EEESB_EEES9_SE_SG_Li256ELb0ELb1ELb1ELb0EEENS1_19SingleTileSchedulerILb0ELb1ELb1ELi128EEEEEEEEEvNT_6ParamsE)
	.align		4
        /*0044*/ 	.word	index@(__assertfail)
	.align		4
        /*0048*/ 	.word	index@(_ZN7cutlass13device_kernelIN5flash11enable_sm90INS1_16FlashAttnFwdSm90INS1_25CollectiveMainloopFwdSm90ILi2EN4cute5tupleIJNS5_1CILi1EEES8_S8_EEENS6_IJNS7_ILi128EEENS7_ILi96EEENS7_ILi64EEEEEELi256ENS_10bfloat16_tEfNS_4arch4Sm90ELb0ELb1ELb1ELb1ELb1ELb0ELb0ELb1ELb0ELb1ELb1ELb0EEENS1_21CollectiveEpilogueFwdINS6_IJSA_NS7_ILi256EEESB_EEES9_SE_SG_Li256ELb1ELb1ELb1ELb0EEENS1_36VarlenDynamicPersistentTileSchedulerILi128ELi96ELi256ELi128ELb1ELb1ELb1ELb1ELb0ELb1EEEEEEEEEvNT_6ParamsE)
	.align		4
        /*004c*/ 	.word	index@(__assertfail)
	.align		4
        /*0050*/ 	.word	index@(_ZN7cutlass13device_kernelIN5flash11enable_sm90INS1_16FlashAttnFwdSm90INS1_25CollectiveMainloopFwdSm90ILi2EN4cute5tupleIJNS5_1CILi1EEES8_S8_EEENS6_IJNS7_ILi128EEENS7_ILi96EEENS7_ILi64EEEEEELi256ENS_10bfloat16_tEfNS_4arch4Sm90ELb0ELb1ELb1ELb1ELb1ELb1ELb0ELb1ELb0ELb1ELb1ELb0EEENS1_21CollectiveEpilogueFwdINS6_IJSA_NS7_ILi256EEESB_EEES9_SE_SG_Li256ELb1ELb1ELb1ELb0EEENS1_36VarlenDynamicPersistentTileSchedulerILi128ELi96ELi256ELi128ELb1ELb1ELb1ELb1ELb0ELb1EEEEEEEEEvNT_6ParamsE)
	.align		4
        /*0054*/ 	.word	index@(__assertfail)
	.align		4
        /*0058*/ 	.word	index@(_ZN7cutlass13device_kernelIN5flash11enable_sm90INS1_16FlashAttnFwdSm90INS1_25CollectiveMainloopFwdSm90ILi2EN4cute5tupleIJNS5_1CILi1EEES8_S8_EEENS6_IJNS7_ILi128EEENS7_ILi96EEENS7_ILi64EEEEEELi256ENS_10bfloat16_tEfNS_4arch4Sm90ELb0ELb1ELb1ELb1ELb1ELb0ELb1ELb1ELb0ELb1ELb1ELb0EEENS1_21CollectiveEpilogueFwdINS6_IJSA_NS7_ILi256EEESB_EEES9_SE_SG_Li256ELb1ELb1ELb1ELb0EEENS1_36VarlenDynamicPersistentTileSchedulerILi128ELi96ELi256ELi128ELb1ELb1ELb1ELb1ELb0ELb1EEEEEEEEEvNT_6ParamsE)
	.align		4
        /*005c*/ 	.word	index@(__assertfail)
	.align		4
        /*0060*/ 	.word	index@(_ZN7cutlass13device_kernelIN5flash11enable_sm90INS1_16FlashAttnFwdSm90INS1_25CollectiveMainloopFwdSm90ILi2EN4cute5tupleIJNS5_1CILi1EEES8_S8_EEENS6_IJNS7_ILi128EEENS7_ILi96EEENS7_ILi64EEEEEELi256ENS_10bfloat16_tEfNS_4arch4Sm90ELb0ELb1ELb1ELb1ELb1ELb1ELb1ELb1ELb0ELb1ELb1ELb0EEENS1_21CollectiveEpilogueFwdINS6_IJSA_NS7_ILi256EEESB_EEES9_SE_SG_Li256ELb1ELb1ELb1ELb0EEENS1_36VarlenDynamicPersistentTileSchedulerILi128ELi96ELi256ELi128ELb1ELb1ELb1ELb1ELb0ELb1EEEEEEEEEvNT_6ParamsE)
	.align		4
        /*0064*/ 	.word	index@(__assertfail)
	.align		4
        /*0068*/ 	.word	index@(_ZN7cutlass13device_kernelIN5flash11enable_sm90INS1_16FlashAttnFwdSm90INS1_25CollectiveMainloopFwdSm90ILi2EN4cute5tupleIJNS5_1CILi1EEES8_S8_EEENS6_IJNS7_ILi128EEENS7_ILi96EEENS7_ILi64EEEEEELi256ENS_10bfloat16_tEfNS_4arch4Sm90ELb1ELb0ELb1ELb0ELb1ELb0ELb0ELb1ELb0ELb1ELb1ELb0EEENS1_21CollectiveEpilogueFwdINS6_IJSA_NS7_ILi256EEESB_EEES9_SE_SG_Li256ELb0ELb1ELb1ELb0EEENS1_19SingleTileSchedulerILb0ELb1ELb1ELi128EEEEEEEEEvNT_6ParamsE)
	.align		4
        /*006c*/ 	.word	index@(__assertfail)
	.align		4
        /*0070*/ 	.word	index@(_ZN7cutlass13device_kernelIN5flash11enable_sm90INS1_16FlashAttnFwdSm90INS1_25CollectiveMainloopFwdSm90ILi2EN4cute5tupleIJNS5_1CILi1EEES8_S8_EEENS6_IJNS7_ILi128EEENS7_ILi96EEENS7_ILi64EEEEEELi256ENS_10bfloat16_tEfNS_4arch4Sm90ELb1ELb0ELb1ELb0ELb1ELb0ELb1ELb1ELb0ELb1ELb1ELb0EEENS1_21CollectiveEpilogueFwdINS6_IJSA_NS7_ILi256EEESB_EEES9_SE_SG_Li256ELb0ELb1ELb1ELb0EEENS1_19SingleTileSchedulerILb0ELb1ELb1ELi128EEEEEEEEEvNT_6ParamsE)
	.align		4
        /*0074*/ 	.word	index@(__assertfail)
	.align		4
        /*0078*/ 	.word	index@(_ZN7cutlass13device_kernelIN5flash11enable_sm90INS1_16FlashAttnFwdSm90INS1_25CollectiveMainloopFwdSm90ILi2EN4cute5tupleIJNS5_1CILi1EEES8_S8_EEENS6_IJNS7_ILi128EEENS7_ILi96EEENS7_ILi64EEEEEELi256ENS_10bfloat16_tEfNS_4arch4Sm90ELb1ELb0ELb1ELb1ELb1ELb0ELb0ELb1ELb0ELb1ELb1ELb0EEENS1_21CollectiveEpilogueFwdINS6_IJSA_NS7_ILi256EEESB_EEES9_SE_SG_Li256ELb1ELb1ELb1ELb0EEENS1_36VarlenDynamicPersistentTileSchedulerILi128ELi96ELi256ELi128ELb1ELb1ELb1ELb1ELb1ELb1EEEEEEEEEvNT_6ParamsE)
	.align		4
        /*007c*/ 	.word	index@(__assertfail)
	.align		4
        /*0080*/ 	.word	index@(_ZN7cutlass13device_kernelIN5flash11enable_sm90INS1_16FlashAttnFwdSm90INS1_25CollectiveMainloopFwdSm90ILi2EN4cute5tupleIJNS5_1CILi1EEES8_S8_EEENS6_IJNS7_ILi128EEENS7_ILi96EEENS7_ILi64EEEEEELi256ENS_10bfloat16_tEfNS_4arch4Sm90ELb1ELb0ELb1ELb1ELb1ELb1ELb0ELb1ELb0ELb1ELb1ELb0EEENS1_21CollectiveEpilogueFwdINS6_IJSA_NS7_ILi256EEESB_EEES9_SE_SG_Li256ELb1ELb1ELb1ELb0EEENS1_36VarlenDynamicPersistentTileSchedulerILi128ELi96ELi256ELi128ELb1ELb1ELb1ELb1ELb1ELb1EEEEEEEEEvNT_6ParamsE)
	.align		4
        /*0084*/ 	.word	index@(__assertfail)
	.align		4
        /*0088*/ 	.word	index@(_ZN7cutlass13device_kernelIN5flash11enable_sm90INS1_16FlashAttnFwdSm90INS1_25CollectiveMainloopFwdSm90ILi2EN4cute5tupleIJNS5_1CILi1EEES8_S8_EEENS6_IJNS7_ILi128EEENS7_ILi96EEENS7_ILi64EEEEEELi256ENS_10bfloat16_tEfNS_4arch4Sm90ELb1ELb0ELb1ELb1ELb1ELb0ELb1ELb1ELb0ELb1ELb1ELb0EEENS1_21CollectiveEpilogueFwdINS6_IJSA_NS7_ILi256EEESB_EEES9_SE_SG_Li256ELb1ELb1ELb1ELb0EEENS1_36VarlenDynamicPersistentTileSchedulerILi128ELi96ELi256ELi128ELb1ELb1ELb1ELb1ELb1ELb1EEEEEEEEEvNT_6ParamsE)
	.align		4
        /*008c*/ 	.word	index@(__assertfail)
	.align		4
        /*0090*/ 	.word	index@(_ZN7cutlass13device_kernelIN5flash11enable_sm90INS1_16FlashAttnFwdSm90INS1_25CollectiveMainloopFwdSm90ILi2EN4cute5tupleIJNS5_1CILi1EEES8_S8_EEENS6_IJNS7_ILi128EEENS7_ILi96EEENS7_ILi64EEEEEELi256ENS_10bfloat16_tEfNS_4arch4Sm90ELb1ELb0ELb1ELb1ELb1ELb1ELb1ELb1ELb0ELb1ELb1ELb0EEENS1_21CollectiveEpilogueFwdINS6_IJSA_NS7_ILi256EEESB_EEES9_SE_SG_Li256ELb1ELb1ELb1ELb0EEENS1_36VarlenDynamicPersistentTileSchedulerILi128ELi96ELi256ELi128ELb1ELb1ELb1ELb1ELb1ELb1EEEEEEEEEvNT_6ParamsE)
	.align		4
        /*0094*/ 	.word	index@(__assertfail)
	.align		4
        /*0098*/ 	.word	0x00000000
	.align		4
        /*009c*/ 	.word	0xfffffffe
	.align		4
        /*00a0*/ 	.word	0x00000000
	.align		4
        /*00a4*/ 	.word	0xfffffffd
	.align		4
        /*00a8*/ 	.word	0x00000000
	.align		4
        /*00ac*/ 	.word	0xfffffffc


//--------------------- .nv.constant4             --------------------------
	.section	.nv.constant4,"a",@progbits
	.align	8
	.align		8
.nv.constant4:
        /*0000*/ 	.dword	__assertfail
	.align		8
        /*0008*/ 	.dword	__unnamed_1
	.align		8
        /*0010*/ 	.dword	__unnamed_2
	.align		8
        /*0018*/ 	.dword	__unnamed_3
	.align		8
        /*0020*/ 	.dword	__unnamed_4
	.align		8
        /*0028*/ 	.dword	__unnamed_5
	.align		8
        /*0030*/ 	.dword	__unnamed_6
	.align		8
        /*0038*/ 	.dword	__unnamed_7
	.align		8
        /*0040*/ 	.dword	_ZN89_INTERNAL_d7b8bb7b_53_flash_fwd_hdim64_256_bf16_paged_split_softcap_sm90_cu_c04999b1_33434cuda3std3__45__cpo5beginE
	.align		8
        /*0048*/ 	.dword	_ZN89_INTERNAL_d7b8bb7b_53_flash_fwd_hdim64_256_bf16_paged_split_softcap_sm90_cu_c04999b1_33434cuda3std3__45__cpo3endE
	.align		8
        /*0050*/ 	.dword	_ZN89_INTERNAL_d7b8bb7b_53_flash_fwd_hdim64_256_bf16_paged_split_softcap_sm90_cu_c04999b1_33434cuda3std3__45__cpo6cbeginE
	.align		8
        /*0058*/ 	.dword	_ZN89_INTERNAL_d7b8bb7b_53_flash_fwd_hdim64_256_bf16_paged_split_softcap_sm90_cu_c04999b1_33434cuda3std3__45__cpo4cendE
	.align		8
        /*0060*/ 	.dword	_ZN89_INTERNAL_d7b8bb7b_53_flash_fwd_hdim64_256_bf16_paged_split_softcap_sm90_cu_c04999b1_33434cuda3std3__491_GLOBAL__N__d7b8bb7b_53_flash_fwd_hdim64_256_bf16_paged_split_softcap_sm90_cu_c04999b1_33436ignoreE
	.align		8
        /*0068*/ 	.dword	_ZN89_INTERNAL_d7b8bb7b_53_flash_fwd_hdim64_256_bf16_paged_split_softcap_sm90_cu_c04999b1_33434cuda3std3__419piecewise_constructE
	.align		8
        /*0070*/ 	.dword	_ZN89_INTERNAL_d7b8bb7b_53_flash_fwd_hdim64_256_bf16_paged_split_softcap_sm90_cu_c04999b1_33434cuda3std3__48in_placeE
	.align		8
        /*0078*/ 	.dword	_ZN89_INTERNAL_d7b8bb7b_53_flash_fwd_hdim64_256_bf16_paged_split_softcap_sm90_cu_c04999b1_33434cuda3std6ranges3__45__cpo4swapE
	.align		8
        /*0080*/ 	.dword	_ZN89_INTERNAL_d7b8bb7b_53_flash_fwd_hdim64_256_bf16_paged_split_softcap_sm90_cu_c04999b1_33434cuda3std6ranges3__45__cpo9iter_moveE
	.align		8
        /*0088*/ 	.dword	_ZN89_INTERNAL_d7b8bb7b_53_flash_fwd_hdim64_256_bf16_paged_split_softcap_sm90_cu_c04999b1_33434cute7productE
	.align		8
        /*0090*/ 	.dword	_ZN89_INTERNAL_d7b8bb7b_53_flash_fwd_hdim64_256_bf16_paged_split_softcap_sm90_cu_c04999b1_33434cute1_E
	.align		8
        /*0098*/ 	.dword	$str$23
	.align		8
        /*00a0*/ 	.dword	$str$24


//--------------------- .text._ZN7cutlass13device_kernelIN5flash11enable_sm90INS1_16FlashAttnFwdSm90INS1_25CollectiveMainloopFwdSm90ILi2EN4cute5tupleIJNS5_1CILi1EEES8_S8_EEENS6_IJNS7_ILi128EEENS7_ILi96EEENS7_ILi64EEEEEELi256ENS_10bfloat16_tEfNS_4arch4Sm90ELb0ELb0ELb1ELb0ELb1ELb0ELb0ELb1ELb0ELb1ELb1ELb0EEENS1_21CollectiveEpilogueFwdINS6_IJSA_NS7_ILi256EEESB_EEES9_SE_SG_Li256ELb0ELb1ELb1ELb0EEENS1_19SingleTileSchedulerILb0ELb1ELb1ELi128EEEEEEEEEvNT_6ParamsE --------------------------
	.section	.text._ZN7cutlass13device_kernelIN5flash11enable_sm90INS1_16FlashAttnFwdSm90INS1_25CollectiveMainloopFwdSm90ILi2EN4cute5tupleIJNS5_1CILi1EEES8_S8_EEENS6_IJNS7_ILi128EEENS7_ILi96EEENS7_ILi64EEEEEELi256ENS_10bfloat16_tEfNS_4arch4Sm90ELb0ELb0ELb1ELb0ELb1ELb0ELb0ELb1ELb0ELb1ELb1ELb0EEENS1_21CollectiveEpilogueFwdINS6_IJSA_NS7_ILi256EEESB_EEES9_SE_SG_Li256ELb0ELb1ELb1ELb0EEENS1_19SingleTileSchedulerILb0ELb1ELb1ELi128EEEEEEEEEvNT_6ParamsE,"ax",@progbits
	.align	128
.text._ZN7cutlass13device_kernelIN5flash11enable_sm90INS1_16FlashAttnFwdSm90INS1_25CollectiveMainloopFwdSm90ILi2EN4cute5tupleIJNS5_1CILi1EEES8_S8_EEENS6_IJNS7_ILi128EEENS7_ILi96EEENS7_ILi64EEEEEELi256ENS_10bfloat16_tEfNS_4arch4Sm90ELb0ELb0ELb1ELb0ELb1ELb0ELb0ELb1ELb0ELb1ELb1ELb0EEENS1_21CollectiveEpilogueFwdINS6_IJSA_NS7_ILi256EEESB_EEES9_SE_SG_Li256ELb0ELb1ELb1ELb0EEENS1_19SingleTileSchedulerILb0ELb1ELb1ELi128EEEEEEEEEvNT_6ParamsE:
        .type           _ZN7cutlass13device_kernelIN5flash11enable_sm90INS1_16FlashAttnFwdSm90INS1_25CollectiveMainloopFwdSm90ILi2EN4cute5tupleIJNS5_1CILi1EEES8_S8_EEENS6_IJNS7_ILi128EEENS7_ILi96EEENS7_ILi64EEEEEELi256ENS_10bfloat16_tEfNS_4arch4Sm90ELb0ELb0ELb1ELb0ELb1ELb0ELb0ELb1ELb0ELb1ELb1ELb0EEENS1_21CollectiveEpilogueFwdINS6_IJSA_NS7_ILi256EEESB_EEES9_SE_SG_Li256ELb0ELb1ELb1ELb0EEENS1_19SingleTileSchedulerILb0ELb1ELb1ELi128EEEEEEEEEvNT_6ParamsE,@function
        .size           _ZN7cutlass13device_kernelIN5flash11enable_sm90INS1_16FlashAttnFwdSm90INS1_25CollectiveMainloopFwdSm90ILi2EN4cute5tupleIJNS5_1CILi1EEES8_S8_EEENS6_IJNS7_ILi128EEENS7_ILi96EEENS7_ILi64EEEEEELi256ENS_10bfloat16_tEfNS_4arch4Sm90ELb0ELb0ELb1ELb0ELb1ELb0ELb0ELb1ELb0ELb1ELb1ELb0EEENS1_21CollectiveEpilogueFwdINS6_IJSA_NS7_ILi256EEESB_EEES9_SE_SG_Li256ELb0ELb1ELb1ELb0EEENS1_19SingleTileSchedulerILb0ELb1ELb1ELi128EEEEEEEEEvNT_6ParamsE,(.L_x_6556 - _ZN7cutlass13device_kernelIN5flash11enable_sm90INS1_16FlashAttnFwdSm90INS1_25CollectiveMainloopFwdSm90ILi2EN4cute5tupleIJNS5_1CILi1EEES8_S8_EEENS6_IJNS7_ILi128EEENS7_ILi96EEENS7_ILi64EEEEEELi256ENS_10bfloat16_tEfNS_4arch4Sm90ELb0ELb0ELb1ELb0ELb1ELb0ELb0ELb1ELb0ELb1ELb1ELb0EEENS1_21CollectiveEpilogueFwdINS6_IJSA_NS7_ILi256EEESB_EEES9_SE_SG_Li256ELb0ELb1ELb1ELb0EEENS1_19SingleTileSchedulerILb0ELb1ELb1ELi128EEEEEEEEEvNT_6ParamsE)
        .other          _ZN7cutlass13device_kernelIN5flash11enable_sm90INS1_16FlashAttnFwdSm90INS1_25CollectiveMainloopFwdSm90ILi2EN4cute5tupleIJNS5_1CILi1EEES8_S8_EEENS6_IJNS7_ILi128EEENS7_ILi96EEENS7_ILi64EEEEEELi256ENS_10bfloat16_tEfNS_4arch4Sm90ELb0ELb0ELb1ELb0ELb1ELb0ELb0ELb1ELb0ELb1ELb1ELb0EEENS1_21CollectiveEpilogueFwdINS6_IJSA_NS7_ILi256EEESB_EEES9_SE_SG_Li256ELb0ELb1ELb1ELb0EEENS1_19SingleTileSchedulerILb0ELb1ELb1ELi128EEEEEEEEEvNT_6ParamsE,@"STO_CUDA_ENTRY STV_DEFAULT"
_ZN7cutlass13device_kernelIN5flash11enable_sm90INS1_16FlashAttnFwdSm90INS1_25CollectiveMainloopFwdSm90ILi2EN4cute5tupleIJNS5_1CILi1EEES8_S8_EEENS6_IJNS7_ILi128EEENS7_ILi96EEENS7_ILi64EEEEEELi256ENS_10bfloat16_tEfNS_4arch4Sm90ELb0ELb0ELb1ELb0ELb1ELb0ELb0ELb1ELb0ELb1ELb1ELb0EEENS1_21CollectiveEpilogueFwdINS6_IJSA_NS7_ILi256EEESB_EEES9_SE_SG_Li256ELb0ELb1ELb1ELb0EEENS1_19SingleTileSchedulerILb0ELb1ELb1ELi128EEEEEEEEEvNT_6ParamsE:
[----:B------:R-:W0:Y:S01]  /*0000*/  LDC R1, c[0x0][0x28] ;  /* 0x00000a00ff017b82 */ /* 0x000e220000000800 */
[----:B------:R-:W1:Y:S01]  /*0010*/  S2R R16, SR_TID.X ;  /* 0x0000000000107919 */ /* 0x000e620000002100 */
[----:B------:R-:W-:Y:S01]  /*0020*/  ELECT P0, URZ, PT ;  /* 0x00000000003f782f */ /* 0x000fe20003800000 */
[----:B------:R-:W-:Y:S01]  /*0030*/  UMOV UR4, 0x80 ;  /* 0x0000008000047882 */ /* 0x000fe20000000000 */
[----:B------:R-:W-:Y:S01]  /*0040*/  UMOV UR7, 0x100 ;  /* 0x0000010000077882 */ /* 0x000fe20000000000 */
[----:B-1----:R-:W-:-:S05]  /*0050*/  SHF.R.U32.HI R0, RZ, 0x5, R16 ;  /* 0x00000005ff007819 */ /* 0x002fca0000011610 */
[----:B------:R-:W1:Y:S02]  /*0060*/  SHFL.IDX PT, R2, R0, RZ, 0x1f ;  /* 0x00001fff00027589 */ /* 0x000e6400000e0000 */
[C---:B-1----:R-:W-:Y:S02]  /*0070*/  ISETP.NE.OR P0, PT, R2.reuse, RZ, !P0 ;  /* 0x000000ff0200720c */ /* 0x042fe40004705670 */
[----:B------:R-:W-:Y:S02]  /*0080*/  ISETP.NE.AND P1, PT, R2, RZ, PT ;  /* 0x000000ff0200720c */ /* 0x000fe40003f25270 */
[----:B------:R-:W-:-:S05]  /*0090*/  SHF.R.U32.HI R2, RZ, 0x7, R16 ;  /* 0x00000007ff027819 */ /* 0x000fca0000011610 */
[----:B------:R1:W2:Y:S04]  /*00a0*/  SHFL.IDX PT, R4, R2, RZ, 0x1f ;  /* 0x00001fff02047589 */ /* 0x0002a800000e0000 */
[----:B------:R-:W-:Y:S01]  /*00b0*/  VOTEU.ALL UP0, P0 ;  /* 0x00000000003f7886 */ /* 0x000fe20000000000 */
[----:B------:R-:W-:-:S04]  /*00c0*/  VOTEU.ALL UP1, P0 ;  /* 0x00000000003f7886 */ /* 0x000fc80000020000 */
[----:B------:R-:W3:Y:S01]  /*00d0*/  @!UP0 S2UR UR8, SR_CgaCtaId ;  /* 0x00000000000889c3 */ /* 0x000ee20000008800 */
[----:B------:R-:W-:Y:S01]  /*00e0*/  @!UP0 UMOV UR6, 0x400 ;  /* 0x0000040000068882 */ /* 0x000fe20000000000 */
[----:B------:R-:W-:-:S04]  /*00f0*/  @!UP0 UIADD3 UR4, -UR4, 0x100000, URZ ;  /* 0x0010000004048890 */ /* 0x000fc8000fffe13f */
[----:B------:R-:W-:Y:S02]  /*0100*/  @!UP0 USHF.L.U32 UR5, UR4, 0xb, URZ ;  /* 0x0000000b04058899 */ /* 0x000fe4000800063f */
[----:B------:R-:W-:Y:S02]  /*0110*/  @!UP0 USHF.L.U32 UR4, UR4, 0x1, URZ ;  /* 0x0000000104048899 */ /* 0x000fe4000800063f */
[----:B---3--:R-:W-:Y:S02]  /*0120*/  @!UP0 ULEA UR8, UR8, UR6, 0x18 ;  /* 0x0000000608088291 */ /* 0x008fe4000f8ec03f */
[----:B------:R-:W-:-:S04]  /*0130*/  @!UP0 UIADD3 UR6, -UR7, 0x100000, URZ ;  /* 0x0010000007068890 */ /* 0x000fc8000fffe13f */
[----:B------:R-:W-:Y:S02]  /*0140*/  @!UP0 USHF.L.U32 UR7, UR6, 0xb, URZ ;  /* 0x0000000b06078899 */ /* 0x000fe4000800063f */
[----:B------:R-:W-:Y:S01]  /*0150*/  @!UP0 USHF.L.U32 UR6, UR6, 0x1, URZ ;  /* 0x0000000106068899 */ /* 0x000fe2000800063f */
[----:B------:R-:W-:-:S05]  /*0160*/  VOTEU.ALL UP0, P0 ;  /* 0x00000000003f7886 */ /* 0x000fca0000000000 */
[----:B------:R1:W3:Y:S06]  /*0170*/  @!UP0 SYNCS.EXCH.64 URZ, [UR8+0x22800], UR4 ;  /* 0x02280004083f85b2 */ /* 0x0002ec0008000100 */
[----:B------:R1:W4:Y:S02]  /*0180*/  @!UP1 SYNCS.EXCH.64 URZ, [UR8+0x22820], UR6 ;  /* 0x02282006083f95b2 */ /* 0x0003240008000100 */
[----:B012---:R-:W-:Y:S05]  /*0190*/  @P1 BRA `(.L_x_0) ;  /* 0x0000000000481947 */ /* 0x007fea0003800000 */
[----:B------:R-:W0:Y:S01]  /*01a0*/  S2UR UR5, SR_CgaCtaId ;  /* 0x00000000000579c3 */ /* 0x000e220000008800 */
[----:B------:R-:W-:Y:S01]  /*01b0*/  UMOV UR4, 0x400 ;  /* 0x0000040000047882 */ /* 0x000fe20000000000 */
[----:B------:R-:W-:Y:S01]  /*01c0*/  UMOV UR6, 0x80 ;  /* 0x0000008000067882 */ /* 0x000fe20000000000 */
[----:B------:R-:W-:Y:S01]  /*01d0*/  UMOV UR7, 0x100 ;  /* 0x0000010000077882 */ /* 0x000fe20000000000 */
[----:B------:R-:W-:Y:S01]  /*01e0*/  ELECT P0, URZ, PT ;  /* 0x00000000003f782f */ /* 0x000fe20003800000 */
[----:B0-----:R-:W-:Y:S02]  /*01f0*/  ULEA UR8, UR5, UR4, 0x18 ;  /* 0x0000000405087291 */ /* 0x001fe4000f8ec03f */
[----:B------:R-:W-:-:S04]  /*0200*/  UIADD3 UR4, -UR6, 0x100000, URZ ;  /* 0x0010000006047890 */ /* 0x000fc8000fffe13f */
[----:B------:R-:W-:Y:S02]  /*0210*/  USHF.L.U32 UR5, UR4, 0xb, URZ ;  /* 0x0000000b04057899 */ /* 0x000fe4000800063f */
[----:B------:R-:W-:Y:S02]  /*0220*/  USHF.L.U32 UR4, UR4, 0x1, URZ ;  /* 0x0000000104047899 */ /* 0x000fe4000800063f */
[----:B------:R-:W-:-:S04]  /*0230*/  UIADD3 UR6, -UR7, 0x100000, URZ ;  /* 0x0010000007067890 */ /* 0x000fc8000fffe13f */
[----:B------:R-:W-:Y:S02]  /*0240*/  USHF.L.U32 UR7, UR6, 0xb, URZ ;  /* 0x0000000b06077899 */ /* 0x000fe4000800063f */
[----:B------:R-:W-:Y:S01]  /*0250*/  USHF.L.U32 UR6, UR6, 0x1, URZ ;  /* 0x0000000106067899 */ /* 0x000fe2000800063f */
[----:B------:R-:W0:Y:S03]  /*0260*/  FENCE.VIEW.ASYNC.S ;  /* 0x00000000000073c6 */ /* 0x000e260000000000 */
[----:B0-----:R0:W1:Y:S08]  /*0270*/  SYNCS.EXCH.64 URZ, [UR8+0x22830], UR4 ;  /* 0x02283004083f75b2 */ /* 0x0010700008000100 */
[----:B------:R0:W2:Y:S01]  /*0280*/  SYNCS.EXCH.64 URZ, [UR8+0x22840], UR6 ;  /* 0x02284006083f75b2 */ /* 0x0000a20008000100 */
[----:B------:R0:W0:Y:S01]  /*0290*/  SYNCS.EXCH.64 URZ, [UR8+0x22838], UR4 ;  /* 0x02283804083f75b2 */ /* 0x0000220008000100 */
[----:B------:R0:W0:Y:S01]  /*02a0*/  SYNCS.EXCH.64 URZ, [UR8+0x22848], UR6 ;  /* 0x02284806083f75b2 */ /* 0x0000220008000100 */
[----:B------:R-:W-:Y:S01]  /*02b0*/  NOP ;  /* 0x0000000000007918 */ /* 0x000fe20000000000 */
.L_x_0:
[----:B------:R-:W5:Y:S01]  /*02c0*/  SHFL.IDX PT, R3, R0, RZ, 0x1f ;  /* 0x00001fff00037589 */ /* 0x000f6200000e0000 */
[----:B------:R-:W-:Y:S01]  /*02d0*/  NOP ;  /* 0x0000000000007918 */ /* 0x000fe20000000000 */
[----:B-----5:R-:W-:-:S13]  /*02e0*/  ISETP.NE.AND P0, PT, R3, RZ, PT ;  /* 0x000000ff0300720c */ /* 0x020fda0003f05270 */
[----:B------:R-:W-:Y:S05]  /*02f0*/  @P0 BRA `(.L_x_1) ;  /* 0x0000000000480947 */ /* 0x000fea0003800000 */
[----:B0-----:R-:W0:Y:S01]  /*0300*/  S2UR UR5, SR_CgaCtaId ;  /* 0x00000000000579c3 */ /* 0x001e220000008800 */
        /* <DEDUP_REMOVED lines=12> */
[----:B0-----:R0:W0:Y:S08]  /*03d0*/  SYNCS.EXCH.64 URZ, [UR8+0x22850], UR4 ;  /* 0x02285004083f75b2 */ /* 0x0010300008000100 */
[----:B------:R0:W0:Y:S01]  /*03e0*/  SYNCS.EXCH.64 URZ, [UR8+0x22860], UR6 ;  /* 0x02286006083f75b2 */ /* 0x0000220008000100 */
[----:B------:R0:W0:Y:S01]  /*03f0*/  SYNCS.EXCH.64 URZ, [UR8+0x22858], UR4 ;  /* 0x02285804083f75b2 */ /* 0x0000220008000100 */
[----:B------:R0:W0:Y:S01]  /*0400*/  SYNCS.EXCH.64 URZ, [UR8+0x22868], UR6 ;  /* 0x02286806083f75b2 */ /* 0x0000220008000100 */
[----:B------:R-:W-:Y:S01]  /*0410*/  NOP ;  /* 0x0000000000007918 */ /* 0x000fe20000000000 */
.L_x_1:
[----:B------:R-:W5:Y:S01]  /*0420*/  SHFL.IDX PT, R3, R0, RZ, 0x1f ;  /* 0x00001fff00037589 */ /* 0x000f6200000e0000 */
[----:B------:R-:W-:Y:S01]  /*0430*/  NOP ;  /* 0x0000000000007918 */ /* 0x000fe20000000000 */
[----:B-----5:R-:W-:-:S13]  /*0440*/  ISETP.NE.AND P0, PT, R3, RZ, PT ;  /* 0x000000ff0300720c */ /* 0x020fda0003f05270 */
[----:B------:R-:W-:Y:S05]  /*0450*/  @P0 BRA `(.L_x_2) ;  /* 0x0000000000380947 */ /* 0x000fea0003800000 */
[----:B0-----:R-:W0:Y:S01]  /*0460*/  S2UR UR5, SR_CgaCtaId ;  /* 0x00000000000579c3 */ /* 0x001e220000008800 */
[----:B------:R-:W-:Y:S01]  /*0470*/  UMOV UR4, 0x400 ;  /* 0x0000040000047882 */ /* 0x000fe20000000000 */
[----:B------:R-:W-:Y:S01]  /*0480*/  UMOV UR7, 0x80 ;  /* 0x0000008000077882 */ /* 0x000fe20000000000 */
[----:B------:R-:W-:Y:S01]  /*0490*/  ELECT P0, URZ, PT ;  /* 0x00000000003f782f */ /* 0x000fe20003800000 */
[----:B0-----:R-:W-:Y:S02]  /*04a0*/  ULEA UR6, UR5, UR4, 0x18 ;  /* 0x0000000405067291 */ /* 0x001fe4000f8ec03f */
[----:B------:R-:W-:-:S04]  /*04b0*/  UIADD3 UR4, -UR7, 0x100000, URZ ;  /* 0x0010000007047890 */ /* 0x000fc8000fffe13f */
[----:B------:R-:W-:Y:S02]  /*04c0*/  USHF.L.U32 UR5, UR4, 0xb, URZ ;  /* 0x0000000b04057899 */ /* 0x000fe4000800063f */
[----:B------:R-:W-:Y:S01]  /*04d0*/  USHF.L.U32 UR4, UR4, 0x1, URZ ;  /* 0x0000000104047899 */ /* 0x000fe2000800063f */
[----:B------:R-:W0:Y:S11]  /*04e0*/  FENCE.VIEW.ASYNC.S ;  /* 0x00000000000073c6 */ /* 0x000e360000000000 */
[----:B0-----:R0:W0:Y:S01]  /*04f0*/  SYNCS.EXCH.64 URZ, [UR6+0x22870], UR4 ;  /* 0x02287004063f75b2 */ /* 0x0010220008000100 */
[----:B------:R0:W0:Y:S01]  /*0500*/  SYNCS.EXCH.64 URZ, [UR6+0x22880], UR4 ;  /* 0x02288004063f75b2 */ /* 0x0000220008000100 */
[----:B------:R0:W0:Y:S01]  /*0510*/  SYNCS.EXCH.64 URZ, [UR6+0x22878], UR4 ;  /* 0x02287804063f75b2 */ /* 0x0000220008000100 */
[----:B------:R0:W0:Y:S01]  /*0520*/  SYNCS.EXCH.64 URZ, [UR6+0x22888], UR4 ;  /* 0x02288804063f75b2 */ /* 0x0000220008000100 */
[----:B------:R-:W-:Y:S01]  /*0530*/  NOP ;  /* 0x0000000000007918 */ /* 0x000fe20000000000 */
.L_x_2:
        /* <DEDUP_REMOVED lines=22> */
.L_x_3:
[----:B------:R-:W5:Y:S01]  /*06a0*/  SHFL.IDX PT, R3, R0, RZ, 0x1f ;  /* 0x00001fff00037589 */ /* 0x000f6200000e0000 */
[----:B------:R-:W-:Y:S01]  /*06b0*/  R2UR UR9, R4 ;  /* 0x00000000040972ca */ /* 0x000fe200000e0000 */
        /* <DEDUP_REMOVED lines=21> */
.L_x_4:
[----:B------:R-:W-:Y:S01]  /*0810*/  UISETP.NE.AND UP0, UPT, UR9, URZ, UPT ;  /* 0x0000003f0900728c */ /* 0x000fe2000bf05270 */
[----:B------:R-:W-:Y:S01]  /*0820*/  NOP ;  /* 0x0000000000007918 */ /* 0x000fe20000000000 */
[----:B------:R-:W-:Y:S01]  /*0830*/  UMOV UR39, 0x1 ;  /* 0x0000000100277882 */ /* 0x000fe20000000000 */
[----:B------:R-:W-:Y:S01]  /*0840*/  ULDC.64 UR36, c[0x0][0x208] ;  /* 0x0000820000247ab9 */ /* 0x000fe20000000a00 */
[----:B------:R-:W-:Y:S01]  /*0850*/  USEL UR39, UR39, 0x2, !UP0 ;  /* 0x0000000227277887 */ /* 0x000fe2000c000000 */
[----:B------:R-:W-:Y:S01]  /*0860*/  BSSY B6, `(.L_x_5) ;  /* 0x0000b5e000067945 */ /* 0x000fe20003800000 */
[----:B01234-:R-:W-:Y:S01]  /*0870*/  BAR.SYNC.DEFER_BLOCKING 0x0 ;  /* 0x0000000000007b1d */ /* 0x01ffe20000010000 */
[----:B------:R-:W-:-:S13]  /*0880*/  PLOP3.LUT P0, PT, PT, PT, UP0, 0x80, 0x0 ;  /* 0x000000000000781c */ /* 0x000fda0003f0f008 */
[----:B------:R-:W-:Y:S05]  /*0890*/  @!P0 BRA `(.L_x_6) ;  /* 0x0000007c00a88947 */ /* 0x000fea0003800000 */
.L_x_7:
[----:B------:R-:W-:-:S08]  /*08a0*/  NOP ;  /* 0x0000000000007918 */ /* 0x000fd00000000000 */
[----:B------:R-:W0:Y:S02]  /*08b0*/  USETMAXREG.TRY_ALLOC.CTAPOOL UP0, 0xe8 ;  /* 0x000000e8000079c8 */ /* 0x000e240008000600 */
[----:B0-----:R-:W-:-:S13]  /*08c0*/  PLOP3.LUT P0, PT, PT, PT, UP0, 0x80, 0x0 ;  /* 0x000000000000781c */ /* 0x001fda0003f0f008 */
[----:B------:R-:W-:Y:S05]  /*08d0*/  @!P0 BRA `(.L_x_7) ;  /* 0xfffffffc00f08947 */ /* 0x000fea000383ffff */
[----:B------:R-:W0:Y:S01]  /*08e0*/  S2UR UR6, SR_CTAID.Y ;  /* 0x00000000000679c3 */ /* 0x000e220000002600 */
[----:B------:R-:W-:-:S07]  /*08f0*/  ULDC UR7, c[0x0][0xc50] ;  /* 0x0003140000077ab9 */ /* 0x000fce0000000800 */
[----:B------:R-:W-:Y:S08]  /*0900*/  BAR.ARV 0x8, 0x180 ;  /* 0x0206000000007b1d */ /* 0x000ff00000002000 */
[----:B------:R-:W1:Y:S01]  /*0910*/  S2UR UR8, SR_CTAID.Z ;  /* 0x00000000000879c3 */ /* 0x000e620000002700 */
[----:B------:R-:W-:Y:S01]  /*0920*/  ISETP.NE.AND P0, PT, R2, 0x1, PT ;  /* 0x000000010200780c */ /* 0x000fe20003f05270 */
[----:B------:R-:W-:-:S11]  /*0930*/  UISETP.NE.AND UP0, UPT, UR7, 0x1, UPT ;  /* 0x000000010700788c */ /* 0x000fd6000bf05270 */
[----:B------:R-:W-:Y:S01]  /*0940*/  @UP0 ULDC UR4, c[0x0][0xc54] ;  /* 0x0003150000040ab9 */ /* 0x000fe20000000800 */
[----:B------:R-:W-:Y:S06]  /*0950*/  @!P0 BAR.ARV 0x9, 0x100 ;  /* 0x0244000000008b1d */ /* 0x000fec0000002000 */
[----:B0-----:R-:W-:Y:S01]  /*0960*/  UIMAD.WIDE.U32 UR4, UR6, UR4, URZ ;  /* 0x00000004060472a5 */ /* 0x001fe2000f8e003f */
[----:B------:R-:W-:Y:S01]  /*0970*/  @UP0 ULDC UR9, c[0x0][0xc58] ;  /* 0x0003160000090ab9 */ /* 0x000fe20000000800 */
[----:B------:R-:W-:Y:S01]  /*0980*/  UMOV UR38, UR6 ;  /* 0x0000000600267c82 */ /* 0x000fe20008000000 */
[----:B-1----:R-:W-:Y:S01]  /*0990*/  ISETP.LE.AND P0, PT, RZ, UR8, PT ;  /* 0x00000008ff007c0c */ /* 0x002fe2000bf03270 */
[----:B------:R-:W-:-:S04]  /*09a0*/  @UP0 USHF.R.U32.HI UR38, URZ, UR9, UR5 ;  /* 0x000000093f260299 */ /* 0x000fc80008011605 */
[----:B------:R-:W-:-:S04]  /*09b0*/  UIADD3 UR4, -UR38, URZ, URZ ;  /* 0x0000003f26047290 */ /* 0x000fc8000fffe13f */
[----:B------:R-:W-:-:S04]  /*09c0*/  UIMAD UR7, UR7, UR4, UR6 ;  /* 0x00000004070772a4 */ /* 0x000fc8000f8e0206 */
[----:B------:R-:W-:Y:S08]  /*09d0*/  @!P0 BRA `(.L_x_8) ;  /* 0x000000b400188947 */ /* 0x000ff00003800000 */
[----:B------:R-:W-:Y:S01]  /*09e0*/  ULDC.64 UR4, c[0x0][0x418] ;  /* 0x0001060000047ab9 */ /* 0x000fe20000000a00 */
[----:B------:R-:W-:Y:S01]  /*09f0*/  ULDC UR42, c[0x0][0x424] ;  /* 0x00010900002a7ab9 */ /* 0x000fe20000000800 */
[----:B------:R-:W-:Y:S02]  /*0a00*/  UISETP.NE.U32.AND UP0, UPT, UR4, URZ, UPT ;  /* 0x0000003f0400728c */ /* 0x000fe4000bf05070 */
[----:B------:R-:W-:Y:S02]  /*0a10*/  ULOP3.LUT UR40, UR7, 0xffff, URZ, 0xc0, !UPT ;  /* 0x0000ffff07287892 */ /* 0x000fe4000f8ec03f */
[----:B------:R-:W-:Y:S01]  /*0a20*/  UISETP.NE.AND.EX UP0, UPT, UR5, URZ, UPT, UP0 ;  /* 0x0000003f0500728c */ /* 0x000fe2000bf05300 */
[----:B------:R-:W-:-:S03]  /*0a30*/  ULDC UR4, c[0x0][0x2f0] ;  /* 0x0000bc0000047ab9 */ /* 0x000fc60000000800 */
[----:B------:R-:W-:-:S04]  /*0a40*/  USEL UR42, UR42, 0x1, UP0 ;  /* 0x000000012a2a7887 */ /* 0x000fc80008000000 */
[----:B------:R-:W-:-:S04]  /*0a50*/  UIMAD UR42, UR42, UR4, URZ ;  /* 0x000000042a2a72a4 */ /* 0x000fc8000f8e023f */
[----:B------:R-:W-:Y:S02]  /*0a60*/  UISETP.GE.AND UP0, UPT, UR42, 0x1, UPT ;  /* 0x000000012a00788c */ /* 0x000fe4000bf06270 */
[----:B------:R-:W-:-:S04]  /*0a70*/  UIADD3 UR4, UR42, 0x5f, URZ ;  /* 0x0000005f2a047890 */ /* 0x000fc8000fffe03f */
[----:B------:R-:W-:Y:S01]  /*0a80*/  PLOP3.LUT P0, PT, PT, PT, UP0, 0x80, 0x0 ;  /* 0x000000000000781c */ /* 0x000fe20003f0f008 */
[----:B------:R-:W-:-:S04]  /*0a90*/  UIMAD.WIDE UR4, UR4, 0x2aaaaaab, URZ ;  /* 0x2aaaaaab040478a5 */ /* 0x000fc8000f8e023f */
[----:B------:R-:W-:-:S03]  /*0aa0*/  USHF.R.U32.HI UR6, URZ, 0x1f, UR5 ;  /* 0x0000001f3f067899 */ /* 0x000fc60008011605 */
[----:B------:R-:W-:Y:S01]  /*0ab0*/  UMOV UR4, URZ ;  /* 0x0000003f00047c82 */ /* 0x000fe20008000000 */
[----:B------:R-:W-:-:S04]  /*0ac0*/  ULEA.HI.SX32 UR6, UR5, UR6, 0x1c ;  /* 0x0000000605067291 */ /* 0x000fc8000f8fe23f */
[----:B------:R-:W-:Y:S08]  /*0ad0*/  @!P0 BRA `(.L_x_9) ;  /* 0x0000000000908947 */ /* 0x000ff00003800000 */
[----:B------:R-:W-:Y:S01]  /*0ae0*/  USHF.R.U32.HI UR7, URZ, 0x10, UR7 ;  /* 0x000000103f077899 */ /* 0x000fe20008011607 */
[----:B------:R-:W-:-:S03]  /*0af0*/  UMOV UR4, URZ ;  /* 0x0000003f00047c82 */ /* 0x000fc60008000000 */
[----:B------:R-:W-:-:S11]  /*0b00*/  UISETP.NE.AND UP0, UPT, UR7, URZ, UPT ;  /* 0x0000003f0700728c */ /* 0x000fd6000bf05270 */
[----:B------:R-:W-:Y:S02]  /*0b10*/  @!UP0 ULDC UR7, c[0x0][0x9f0] ;  /* 0x00027c0000078ab9 */ /* 0x000fe40000000800 */
[----:B------:R-:W-:Y:S01]  /*0b20*/  IMAD.U32 R4, RZ, RZ, UR7 ;  /* 0x00000007ff047e24 */ /* 0x000fe2000f8e00ff */
[----:B------:R-:W-:-:S04]  /*0b30*/  UIADD3 UR8, UR6, -0x1, UR7 ;  /* 0xffffffff06087890 */ /* 0x000fc8000fffe007 */
[-C--:B------:R-:W-:Y:S02]  /*0b40*/  IABS R0, R4.reuse ;  /* 0x0000000400007213 */ /* 0x080fe40000000000 */
[----:B------:R-:W-:Y:S01]  /*0b50*/  IMAD.U32 R5, RZ, RZ, UR8 ;  /* 0x00000008ff057e24 */ /* 0x000fe2000f8e00ff */
[----:B------:R-:W-:Y:S01]  /*0b60*/  IABS R6, R4 ;  /* 0x0000000400067213 */ /* 0x000fe20000000000 */
[----:B------:R-:W-:Y:S01]  /*0b70*/  ULOP3.LUT UR8, UR8, UR7, URZ, 0x3c, !UPT ;  /* 0x0000000708087292 */ /* 0x000fe2000f8e3c3f */
[----:B------:R-:W-:Y:S02]  /*0b80*/  R2UR UR11, R0 ;  /* 0x00000000000b72ca */ /* 0x000fe400000e0000 */
[----:B------:R-:W-:-:S04]  /*0b90*/  IABS R5, R5 ;  /* 0x0000000500057213 */ /* 0x000fc80000000000 */
[----:B------:R-:W-:-:S04]  /*0ba0*/  MOV R4, R5 ;  /* 0x0000000500047202 */ /* 0x000fc80000000f00 */
[----:B------:R-:W-:-:S03]  /*0bb0*/  R2UR UR10, R4 ;  /* 0x00000000040a72ca */ /* 0x000fc600000e0000 */
[----:B------:R-:W0:Y:S08]  /*0bc0*/  I2F.RP R0, UR11 ;  /* 0x0000000b00007d06 */ /* 0x000e300008209400 */
[----:B0-----:R-:W0:Y:S02]  /*0bd0*/  MUFU.RCP R0, R0 ;  /* 0x0000000000007308 */ /* 0x001e240000001000 */
[----:B0-----:R-:W-:-:S02]  /*0be0*/  VIADD R3, R0, 0xffffffe ;  /* 0x0ffffffe00037836 */ /* 0x001fc40000000000 */
[----:B------:R-:W-:-:S04]  /*0bf0*/  IMAD.MOV R0, RZ, RZ, -R6 ;  /* 0x000000ffff007224 */ /* 0x000fc800078e0a06 */
[----:B------:R-:W0:Y:S02]  /*0c00*/  F2I.FTZ.U32.TRUNC.NTZ R3, R3 ;  /* 0x0000000300037305 */ /* 0x000e24000021f000 */
[----:B0-----:R-:W-:-:S13]  /*0c10*/  R2UR UR5, R3 ;  /* 0x00000000030572ca */ /* 0x001fda00000e0000 */
[----:B------:R-:W-:-:S04]  /*0c20*/  UIADD3 UR9, URZ, -UR5, URZ ;  /* 0x800000053f097290 */ /* 0x000fc8000fffe03f */
[----:B------:R-:W-:-:S04]  /*0c30*/  UIMAD UR9, UR9, UR11, URZ ;  /* 0x0000000b090972a4 */ /* 0x000fc8000f8e023f */
[----:B------:R-:W-:-:S03]  /*0c40*/  UIMAD.WIDE.U32 UR4, UR5, UR9, UR4 ;  /* 0x00000009050472a5 */ /* 0x000fc6000f8e0004 */
[----:B------:R-:W-:Y:S01]  /*0c50*/  R2UR UR9, R0 ;  /* 0x00000000000972ca */ /* 0x000fe200000e0000 */
[----:B------:R-:W-:-:S12]  /*0c60*/  UIMAD.WIDE.U32 UR4, UR5, UR10, URZ ;  /* 0x0000000a050472a5 */ /* 0x000fd8000f8e003f */
[----:B------:R-:W-:-:S04]  /*0c70*/  UIMAD UR4, UR5, UR9, UR10 ;  /* 0x00000009050472a4 */ /* 0x000fc8000f8e020a */
[----:B------:R-:W-:-:S11]  /*0c80*/  UISETP.GT.U32.AND UP0, UPT, UR11, UR4, UPT ;  /* 0x000000040b00728c */ /* 0x000fd6000bf04070 */
[----:B------:R-:W-:Y:S02]  /*0c90*/  @!UP0 UIADD3 UR4, UR4, -UR11, URZ ;  /* 0x8000000b04048290 */ /* 0x000fe4000fffe03f */
[----:B------:R-:W-:Y:S02]  /*0ca0*/  @!UP0 UIADD3 UR5, UR5, 0x1, URZ ;  /* 0x0000000105058890 */ /* 0x000fe4000fffe03f */
[----:B------:R-:W-:Y:S02]  /*0cb0*/  UISETP.GE.U32.AND UP1, UPT, UR4, UR11, UPT ;  /* 0x0000000b0400728c */ /* 0x000fe4000bf26070 */
[----:B------:R-:W-:-:S09]  /*0cc0*/  UISETP.GE.AND UP0, UPT, UR8, URZ, UPT ;  /* 0x0000003f0800728c */ /* 0x000fd2000bf06270 */
[----:B------:R-:W-:Y:S02]  /*0cd0*/  @UP1 UIADD3 UR5, UR5, 0x1, URZ ;  /* 0x0000000105051890 */ /* 0x000fe4000fffe03f */
[----:B------:R-:W-:-:S05]  /*0ce0*/  UISETP.NE.AND UP1, UPT, UR7, URZ, UPT ;  /* 0x0000003f0700728c */ /* 0x000fca000bf25270 */
[----:B------:R-:W-:Y:S02]  /*0cf0*/  UMOV UR4, UR5 ;  /* 0x0000000500047c82 */ /* 0x000fe40008000000 */
[----:B------:R-:W-:-:S04]  /*0d00*/  @!UP0 UIADD3 UR4, -UR4, URZ, URZ ;  /* 0x0000003f04048290 */ /* 0x000fc8000fffe13f */
[----:B------:R-:W-:-:S12]  /*0d10*/  @!UP1 ULOP3.LUT UR4, URZ, UR7, URZ, 0x33, !UPT ;  /* 0x000000073f049292 */ /* 0x000fd8000f8e333f */
.L_x_9:
[----:B------:R-:W-:Y:S01]  /*0d20*/  UIMAD UR40, UR40, UR4, URZ ;  /* 0x00000004282872a4 */ /* 0x000fe2000f8e023f */
[----:B------:R-:W-:Y:S01]  /*0d30*/  IMAD.U32 R0, RZ, RZ, UR6 ;  /* 0x00000006ff007e24 */ /* 0x000fe2000f8e00ff */
[----:B------:R-:W-:Y:S01]  /*0d40*/  IADD3 R16, R16, -0x80, RZ ;  /* 0xffffff8010107810 */ /* 0x000fe20007ffe0ff */
[----:B------:R-:W-:Y:S01]  /*0d50*/  IMAD.U32 R3, RZ, RZ, UR4 ;  /* 0x00000004ff037e24 */ /* 0x000fe2000f8e00ff */
[----:B------:R-:W-:Y:S01]  /*0d60*/  PLOP3.LUT P0, PT, PT, PT, PT, 0x80, 0x0 ;  /* 0x000000000000781c */ /* 0x000fe20003f0f070 */
[----:B------:R-:W-:Y:S01]  /*0d70*/  IMAD.MOV.U32 R5, RZ, RZ, RZ ;  /* 0x000000ffff057224 */ /* 0x000fe200078e00ff */
[----:B------:R-:W-:Y:S02]  /*0d80*/  CS2R R150, SRZ ;  /* 0x0000000000967805 */ /* 0x000fe4000001ff00 */
[----:B------:R-:W-:Y:S02]  /*0d90*/  CS2R R148, SRZ ;  /* 0x0000000000947805 */ /* 0x000fe4000001ff00 */
[----:B------:R-:W-:Y:S01]  /*0da0*/  VIADDMNMX R0, R3, UR40, R0, PT ;  /* 0x0000002803007c46 */ /* 0x000fe2000b800100 */
[----:B------:R-:W-:Y:S01]  /*0db0*/  IMAD.MOV.U32 R3, RZ, RZ, RZ ;  /* 0x000000ffff037224 */ /* 0x000fe200078e00ff */
[----:B------:R-:W-:-:S02]  /*0dc0*/  CS2R R146, SRZ ;  /* 0x0000000000927805 */ /* 0x000fc4000001ff00 */
[----:B------:R-:W-:Y:S02]  /*0dd0*/  CS2R R144, SRZ ;  /* 0x0000000000907805 */ /* 0x000fe4000001ff00 */
[----:B------:R-:W-:Y:S02]  /*0de0*/  R2UR UR43, R0 ;  /* 0x00000000002b72ca */ /* 0x000fe400000e0000 */
[----:B------:R-:W-:Y:S02]  /*0df0*/  CS2R R142, SRZ ;  /* 0x00000000008e7805 */ /* 0x000fe4000001ff00 */
[----:B------:R-:W-:Y:S02]  /*0e00*/  CS2R R140, SRZ ;  /* 0x00000000008c7805 */ /* 0x000fe4000001ff00 */
[----:B------:R-:W-:Y:S02]  /*0e10*/  CS2R R138, SRZ ;  /* 0x00000000008a7805 */ /* 0x000fe4000001ff00 */
[----:B------:R-:W-:-:S02]  /*0e20*/  CS2R R136, SRZ ;  /* 0x0000000000887805 */ /* 0x000fc4000001ff00 */
[----:B------:R-:W-:Y:S02]  /*0e30*/  CS2R R134, SRZ ;  /* 0x0000000000867805 */ /* 0x000fe4000001ff00 */
[----:B------:R-:W-:Y:S02]  /*0e40*/  CS2R R132, SRZ ;  /* 0x0000000000847805 */ /* 0x000fe4000001ff00 */
[----:B------:R-:W-:Y:S02]  /*0e50*/  CS2R R130, SRZ ;  /* 0x0000000000827805 */ /* 0x000fe4000001ff00 */
[----:B------:R-:W-:Y:S02]  /*0e60*/  CS2R R128, SRZ ;  /* 0x0000000000807805 */ /* 0x000fe4000001ff00 */
[----:B------:R-:W-:Y:S02]  /*0e70*/  CS2R R126, SRZ ;  /* 0x00000000007e7805 */ /* 0x000fe4000001ff00 */
[----:B------:R-:W-:-:S02]  /*0e80*/  CS2R R124, SRZ ;  /* 0x00000000007c7805 */ /* 0x000fc4000001ff00 */
[----:B------:R-:W-:Y:S02]  /*0e90*/  CS2R R122, SRZ ;  /* 0x00000000007a7805 */ /* 0x000fe4000001ff00 */
[----:B------:R-:W-:Y:S01]  /*0ea0*/  CS2R R120, SRZ ;  /* 0x0000000000787805 */ /* 0x000fe2000001ff00 */
[----:B------:R-:W-:Y:S01]  /*0eb0*/  UISETP.GT.AND UP0, UPT, UR43, UR40, UPT ;  /* 0x000000282b00728c */ /* 0x000fe2000bf04270 */
[----:B------:R-:W-:Y:S02]  /*0ec0*/  CS2R R118, SRZ ;  /* 0x0000000000767805 */ /* 0x000fe4000001ff00 */
[----:B------:R-:W-:Y:S02]  /*0ed0*/  CS2R R116, SRZ ;  /* 0x0000000000747805 */ /* 0x000fe4000001ff00 */
[----:B------:R-:W-:Y:S02]  /*0ee0*/  CS2R R114, SRZ ;  /* 0x0000000000727805 */ /* 0x000fe4000001ff00 */
[----:B------:R-:W-:-:S02]  /*0ef0*/  CS2R R112, SRZ ;  /* 0x0000000000707805 */ /* 0x000fc4000001ff00 */
[----:B------:R-:W-:Y:S02]  /*0f00*/  CS2R R110, SRZ ;  /* 0x00000000006e7805 */ /* 0x000fe4000001ff00 */
[----:B------:R-:W-:Y:S02]  /*0f10*/  PLOP3.LUT P1, PT, PT, PT, UP0, 0x80, 0x0 ;  /* 0x000000000000781c */ /* 0x000fe40003f2f008 */
        /* <DEDUP_REMOVED lines=42> */
[----:B------:R-:W-:Y:S01]  /*11c0*/  CS2R R24, SRZ ;  /* 0x0000000000187805 */ /* 0x000fe2000001ff00 */
[----:B------:R-:W-:Y:S06]  /*11d0*/  @!P1 BRA `(.L_x_10) ;  /* 0x0000005000189947 */ /* 0x000fec0003800000 */
[----:B------:R-:W-:Y:S01]  /*11e0*/  SHF.R.S32.HI R3, RZ, 0x1f, R16 ;  /* 0x0000001fff037819 */ /* 0x000fe20000011410 */
[----:B------:R-:W0:Y:S01]  /*11f0*/  S2UR UR6, SR_CgaCtaId ;  /* 0x00000000000679c3 */ /* 0x000e220000008800 */
[----:B------:R-:W-:Y:S02]  /*1200*/  UMOV UR41, 0x400 ;  /* 0x0000040000297882 */ /* 0x000fe40000000000 */
[----:B------:R-:W-:-:S04]  /*1210*/  LEA.HI R17, R3, R16, RZ, 0x7 ;  /* 0x0000001003117211 */ /* 0x000fc800078f38ff */
[----:B------:R-:W-:-:S06]  /*1220*/  SHF.R.S32.HI R0, RZ, 0x7, R17 ;  /* 0x00000007ff007819 */ /* 0x000fcc0000011411 */
[----:B------:R-:W1:Y:S01]  /*1230*/  SHFL.IDX PT, R0, R0, RZ, 0x1f ;  /* 0x00001fff00007589 */ /* 0x000e6200000e0000 */
[----:B0-----:R-:W-:-:S04]  /*1240*/  ULEA UR41, UR6, UR41, 0x18 ;  /* 0x0000002906297291 */ /* 0x001fc8000f8ec03f */
[----:B------:R-:W-:-:S04]  /*1250*/  UIADD3 UR6, UR41, 0x18400, URZ ;  /* 0x0001840029067890 */ /* 0x000fc8000fffe03f */
[----:B------:R-:W-:Y:S01]  /*1260*/  ULOP3.LUT UP0, URZ, UR6, 0x1bf, URZ, 0xc0, !UPT ;  /* 0x000001bf063f7892 */ /* 0x000fe2000f80c03f */
[----:B-1----:R-:W-:-:S05]  /*1270*/  R2UR UR4, R0 ;  /* 0x00000000000472ca */ /* 0x002fca00000e0000 */
[----:B------:R-:W-:-:S08]  /*1280*/  PLOP3.LUT P0, PT, PT, PT, UP0, 0x80, 0x0 ;  /* 0x000000000000781c */ /* 0x000fd00003f0f008 */
[----:B------:R-:W-:-:S04]  /*1290*/  ULEA.HI UR5, UR4, UR4, URZ, 0x1 ;  /* 0x0000000404057291 */ /* 0x000fc8000f8f083f */
[----:B------:R-:W-:-:S04]  /*12a0*/  ULOP3.LUT UR5, UR5, 0x1e, URZ, 0xc0, !UPT ;  /* 0x0000001e05057892 */ /* 0x000fc8000f8ec03f */
[----:B------:R-:W-:-:S04]  /*12b0*/  UIADD3 UR5, UR4, -UR5, URZ ;  /* 0x8000000504057290 */ /* 0x000fc8000fffe03f */
[----:B------:R-:W-:-:S04]  /*12c0*/  ULEA UR5, UR5, UR6, 0xd ;  /* 0x0000000605057291 */ /* 0x000fc8000f8e683f */
[----:B------:R-:W-:-:S04]  /*12d0*/  USHF.R.U32.HI UR5, URZ, 0x4, UR5 ;  /* 0x000000043f057899 */ /* 0x000fc80008011605 */
[----:B------:R-:W-:Y:S01]  /*12e0*/  ULOP3.LUT UR44, UR5, 0x3fff, URZ, 0xc0, !UPT ;  /* 0x00003fff052c7892 */ /* 0x000fe2000f8ec03f */
[----:B------:R-:W-:Y:S11]  /*12f0*/  @!P0 BRA `(.L_x_11) ;  /* 0x0000000000408947 */ /* 0x000ff60003800000 */
[----:B------:R-:W-:Y:S01]  /*1300*/  MOV R0, 0x0 ;  /* 0x0000000000007802 */ /* 0x000fe20000000f00 */
[----:B------:R-:W-:Y:S01]  /*1310*/  ULDC.64 UR4, c[0x4][0x98] ;  /* 0x0100260000047ab9 */ /* 0x000fe20000000a00 */
[----:B------:R-:W-:Y:S01]  /*1320*/  ULDC.64 UR6, c[0x4][0x38] ;  /* 0x01000e0000067ab9 */ /* 0x000fe20000000a00 */
[----:B------:R-:W-:Y:S01]  /*1330*/  IMAD.U32 R4, RZ, RZ, UR4 ;  /* 0x00000004ff047e24 */ /* 0x000fe2000f8e00ff */
[----:B------:R0:W1:Y:S01]  /*1340*/  LDC.64 R14, c[0x4][R0] ;  /* 0x01000000000e7b82 */ /* 0x0000620000000a00 */
[----:B------:R-:W-:Y:S01]  /*1350*/  MOV R5, UR5 ;  /* 0x0000000500057c02 */ /* 0x000fe20008000f00 */
[----:B------:R-:W-:Y:S01]  /*1360*/  ULDC.64 UR4, c[0x4][0xa0] ;  /* 0x0100280000047ab9 */ /* 0x000fe20000000a00 */
[----:B------:R-:W-:Y:S01]  /*1370*/  IMAD.U32 R10, RZ, RZ, UR6 ;  /* 0x00000006ff0a7e24 */ /* 0x000fe2000f8e00ff */
[----:B------:R-:W-:Y:S01]  /*1380*/  MOV R11, UR7 ;  /* 0x00000007000b7c02 */ /* 0x000fe20008000f00 */
[----:B------:R-:W-:Y:S02]  /*1390*/  IMAD.U32 R6, RZ, RZ, UR4 ;  /* 0x00000004ff067e24 */ /* 0x000fe4000f8e00ff */
[----:B------:R-:W-:-:S02]  /*13a0*/  IMAD.U32 R7, RZ, RZ, UR5 ;  /* 0x00000005ff077e24 */ /* 0x000fc4000f8e00ff */
[----:B------:R-:W-:Y:S02]  /*13b0*/  IMAD.MOV.U32 R8, RZ, RZ, 0x70 ;  /* 0x00000070ff087424 */ /* 0x000fe400078e00ff */
[----:B------:R-:W-:Y:S02]  /*13c0*/  IMAD.MOV.U32 R12, RZ, RZ, 0x1 ;  /* 0x00000001ff0c7424 */ /* 0x000fe400078e00ff */
[----:B0-----:R-:W-:-:S07]  /*13d0*/  IMAD.MOV.U32 R13, RZ, RZ, RZ ;  /* 0x000000ffff0d7224 */ /* 0x001fce00078e00ff */
[----:B------:R-:W-:-:S07]  /*13e0*/  LEPC R20, `(.L_x_11) ;  /* 0x000000001014794e */ /* 0x000fce0000000000 */
[----:B-1----:R-:W-:Y:S05]  /*13f0*/  CALL.ABS.NOINC R14 ;  /* 0x000000000e007343 */ /* 0x002fea0003c00000 */
.L_x_11:
[----:B------:R-:W-:Y:S02]  /*1400*/  SHF.L.U32 R8, RZ, 0x1f, RZ ;  /* 0x0000001fff087819 */ /* 0x000fe400000006ff */
[----:B------:R-:W-:Y:S02]  /*1410*/  IADD3 R3, R2, 0x8, RZ ;  /* 0x0000000802037810 */ /* 0x000fe40007ffe0ff */
[----:B------:R-:W0:Y:S02]  /*1420*/  SYNCS.PHASECHK.TRANS64.TRYWAIT P0, [UR41+0x22800], R8 ;  /* 0x02280008ff0075a7 */ /* 0x000e240008000169 */
[----:B0-----:R-:W-:Y:S05]  /*1430*/  @!P0 BRA `(.L_x_12) ;  /* 0x000000a800888947 */ /* 0x001fea0003800000 */
.L_x_84:
[----:B------:R-:W-:Y:S05]  /*1440*/  WARPSYNC.ALL ;  /* 0x0000000000007948 */ /* 0x000fea0003800000 */
[----:B------:R-:W-:Y:S01]  /*1450*/  ULOP3.LUT UR4, UR39, 0x1, URZ, 0xfc, !UPT ;  /* 0x0000000127047892 */ /* 0x000fe2000f8efc3f */
[----:B------:R1:W-:Y:S03]  /*1460*/  BAR.SYNC.DEFER_BLOCKING R3, 0x100 ;  /* 0x000400030000751d */ /* 0x0003e60000010000 */
[----:B------:R-:W-:-:S06]  /*1470*/  UISETP.NE.AND UP0, UPT, UR4, 0x3, UPT ;  /* 0x000000030400788c */ /* 0x000fcc000bf05270 */
[----:B------:R-:W-:-:S13]  /*1480*/  PLOP3.LUT P0, PT, PT, PT, UP0, 0x80, 0x0 ;  /* 0x000000000000781c */ /* 0x000fda0003f0f008 */
[----:B-1----:R-:W-:Y:S05]  /*1490*/  @!P0 BRA `(.L_x_13) ;  /* 0x0000000000048947 */ /* 0x002fea0003800000 */
[----:B------:R-:W-:Y:S01]  /*14a0*/  BPT.TRAP 0x1 ;  /* 0x000000040000795c */ /* 0x000fe20000300000 */
.L_x_13:
[----:B------:R1:W2:Y:S01]  /*14b0*/  SYNCS.PHASECHK.TRANS64.TRYWAIT P1, [UR41+0x22830], R8 ;  /* 0x02283008ff0075a7 */ /* 0x0002a20008020169 */
[----:B------:R-:W-:Y:S05]  /*14c0*/  @!P0 BRA `(.L_x_14) ;  /* 0x0000000000048947 */ /* 0x000fea0003800000 */
[----:B------:R-:W-:Y:S01]  /*14d0*/  BPT.TRAP 0x1 ;  /* 0x000000040000795c */ /* 0x000fe20000300000 */
.L_x_14:
[----:B--2---:R-:W-:Y:S05]  /*14e0*/  @P1 BRA `(.L_x_15) ;  /* 0x0000000000081947 */ /* 0x004fea0003800000 */
[----:B------:R-:W2:Y:S02]  /*14f0*/  SYNCS.PHASECHK.TRANS64.TRYWAIT P1, [UR41+0x22830], R8 ;  /* 0x02283008ff0075a7 */ /* 0x000ea40008020169 */
[----:B--2---:R-:W-:Y:S05]  /*1500*/  @!P1 BRA `(.L_x_16) ;  /* 0x000000a8006c9947 */ /* 0x004fea0003800000 */
.L_x_15:
[----:B------:R-:W-:Y:S01]  /*1510*/  UIADD3 UR4, UR41, 0x1c400, URZ ;  /* 0x0001c40029047890 */ /* 0x000fe2000fffe03f */
[----:B------:R-:W-:Y:S01]  /*1520*/  WARPGROUP.ARRIVE ;  /* 0x00000000000079c5 */ /* 0x000fe20000000000 */
[----:B------:R-:W-:Y:S01]  /*1530*/  ULOP3.LUT UR8, UR44, 0x10000, URZ, 0xfc, !UPT ;  /* 0x000100002c087892 */ /* 0x000fe2000f8efc3f */
[----:B------:R-:W-:Y:S01]  /*1540*/  IADD3 R0, -R2, 0xb, RZ ;  /* 0x0000000b02007810 */ /* 0x000fe20007ffe1ff */
[----:B------:R-:W-:-:S03]  /*1550*/  USHF.R.U32.HI UR4, URZ, 0x4, UR4 ;  /* 0x000000043f047899 */ /* 0x000fc60008011604 */
[----:B------:R-:W2:Y:S01]  /*1560*/  S2UR UR26, SR_CgaCtaId ;  /* 0x00000000001a79c3 */ /* 0x000ea20000008800 */
[----:B------:R-:W-:Y:S01]  /*1570*/  UMOV UR9, 0x40000040 ;  /* 0x4000004000097882 */ /* 0x000fe20000000000 */
[----:B------:R-:W-:Y:S01]  /*1580*/  UMOV UR7, 0x40000040 ;  /* 0x4000004000077882 */ /* 0x000fe20000000000 */
[----:B------:R-:W-:Y:S01]  /*1590*/  ULOP3.LUT UR4, UR4, 0x3fff, URZ, 0xc0, !UPT ;  /* 0x00003fff04047892 */ /* 0x000fe2000f8ec03f */
[----:B------:R-:W-:Y:S01]  /*15a0*/  UMOV UR5, UR9 ;  /* 0x0000000900057c82 */ /* 0x000fe20008000000 */
[----:B------:R-:W-:Y:S02]  /*15b0*/  UIADD3 UR12, UR8, 0x2, URZ ;  /* 0x00000002080c7890 */ /* 0x000fe4000fffe03f */
[----:B------:R-:W-:Y:S01]  /*15c0*/  ULOP3.LUT UR6, UR4, 0x10000, URZ, 0xfc, !UPT ;  /* 0x0001000004067892 */ /* 0x000fe2000f8efc3f */
[----:B------:R-:W-:Y:S02]  /*15d0*/  UMOV UR13, 0x40000040 ;  /* 0x40000040000d7882 */ /* 0x000fe40000000000 */
[----:B------:R-:W-:Y:S01]  /*15e0*/  UMOV UR4, UR8 ;  /* 0x0000000800047c82 */ /* 0x000fe20008000000 */
[----:B------:R-:W-:Y:S01]  /*15f0*/  UIADD3 UR14, UR6, 0x2, URZ ;  /* 0x00000002060e7890 */ /* 0x000fe2000fffe03f */
[----:B------:R-:W-:Y:S01]  /*1600*/  UMOV UR15, 0x40000040 ;  /* 0x40000040000f7882 */ /* 0x000fe20000000000 */
[----:B------:R-:W-:-:S03]  /*1610*/  UIADD3 UR16, UR8, 0x4, URZ ;  /* 0x0000000408107890 */ /* 0x000fc6000fffe03f */
[----:B------:R-:W-:Y:S01]  /*1620*/  HGMMA.64x96x16.F32.BF16 R24, gdesc[UR4], RZ, !UPT, gsb0 ;  /* 0x01600000041879f0 */ /* 0x000fe2000c0018ff */
[----:B------:R-:W-:Y:S01]  /*1630*/  UIADD3 UR18, UR6, 0x4, URZ ;  /* 0x0000000406127890 */ /* 0x000fe2000fffe03f */
[----:B------:R-:W-:Y:S01]  /*1640*/  UMOV UR17, 0x40000040 ;  /* 0x4000004000117882 */ /* 0x000fe20000000000 */
[----:B------:R-:W-:Y:S01]  /*1650*/  UMOV UR19, 0x40000040 ;  /* 0x4000004000137882 */ /* 0x000fe20000000000 */
[----:B------:R-:W-:Y:S02]  /*1660*/  UIADD3 UR20, UR8, 0x6, URZ ;  /* 0x0000000608147890 */ /* 0x000fe4000fffe03f */
[----:B------:R-:W-:Y:S01]  /*1670*/  UIADD3 UR22, UR6, 0x6, URZ ;  /* 0x0000000606167890 */ /* 0x000fe2000fffe03f */
[----:B------:R-:W-:Y:S01]  /*1680*/  UMOV UR21, 0x40000040 ;  /* 0x4000004000157882 */ /* 0x000fe20000000000 */
[----:B------:R-:W-:Y:S01]  /*1690*/  UMOV UR23, 0x40000040 ;  /* 0x4000004000177882 */ /* 0x000fe20000000000 */
[----:B------:R-:W-:Y:S02]  /*16a0*/  WARPGROUP.DEPBAR.LE gsb0, 0x0 ;  /* 0x00008000000079c5 */ /* 0x000fe40000010000 */
[----:B------:R-:W-:-:S06]  /*16b0*/  WARPGROUP.ARRIVE ;  /* 0x00000000000079c5 */ /* 0x000fcc0000000000 */
[----:B------:R-:W-:Y:S03]  /*16c0*/  HGMMA.64x96x16.F32.BF16 R24, gdesc[UR12], R24, gsb0 ;  /* 0x016000000c1879f0 */ /* 0x000fe60008001818 */
[----:B------:R-:W-:Y:S02]  /*16d0*/  WARPGROUP.DEPBAR.LE gsb0, 0x0 ;  /* 0x00008000000079c5 */ /* 0x000fe40000010000 */
[----:B------:R-:W-:-:S06]  /*16e0*/  WARPGROUP.ARRIVE ;  /* 0x00000000000079c5 */ /* 0x000fcc0000000000 */
[----:B------:R-:W-:Y:S03]  /*16f0*/  HGMMA.64x96x16.F32.BF16 R24, gdesc[UR16], R24, gsb0 ;  /* 0x01600000101879f0 */ /* 0x000fe60008001818 */
[----:B------:R-:W-:Y:S02]  /*1700*/  WARPGROUP.DEPBAR.LE gsb0, 0x0 ;  /* 0x00008000000079c5 */ /* 0x000fe40000010000 */
[----:B------:R-:W-:-:S06]  /*1710*/  WARPGROUP.ARRIVE ;  /* 0x00000000000079c5 */ /* 0x000fcc0000000000 */
[----:B------:R-:W-:Y:S03]  /*1720*/  HGMMA.64x96x16.F32.BF16 R24, gdesc[UR20], R24, gsb0 ;  /* 0x01600000141879f0 */ /* 0x000fe60008001818 */
[----:B------:R-:W-:Y:S02]  /*1730*/  WARPGROUP.DEPBAR.LE gsb0, 0x0 ;  /* 0x00008000000079c5 */ /* 0x000fe40000010000 */
[----:B------:R3:W-:Y:S06]  /*1740*/  BAR.ARV R0, 0x100 ;  /* 0x000400000000751d */ /* 0x0007ec0000002000 */
[----:B--2---:R-:W-:Y:S05]  /*1750*/  @!P0 BRA `(.L_x_17) ;  /* 0x0000000000048947 */ /* 0x004fea0003800000 */
[----:B------:R-:W-:Y:S01]  /*1760*/  BPT.TRAP 0x1 ;  /* 0x000000040000795c */ /* 0x000fe20000300000 */
.L_x_17:
[----:B------:R-:W-:Y:S01]  /*1770*/  LOP3.LUT R17, R17, 0xffffff80, RZ, 0xc0, !PT ;  /* 0xffffff8011117812 */ /* 0x000fe200078ec0ff */
[----:B------:R-:W-:Y:S01]  /*1780*/  ULDC UR4, c[0x0][0x9d8] ;  /* 0x0002760000047ab9 */ /* 0x000fe20000000800 */
[----:B------:R-:W-:Y:S01]  /*1790*/  UIMAD UR42, UR43, -0x60, UR42 ;  /* 0xffffffa02b2a78a4 */ /* 0x000fe2000f8e022a */
[----:B------:R-:W-:Y:S01]  /*17a0*/  FMUL.FTZ R24, R24, UR4 ;  /* 0x0000000418187c20 */ /* 0x000fe20008410000 */
[----:B------:R-:W-:Y:S01]  /*17b0*/  FMUL.FTZ R25, R25, UR4 ;  /* 0x0000000419197c20 */ /* 0x000fe20008410000 */
[----:B------:R-:W-:Y:S02]  /*17c0*/  IMAD.IADD R17, R16, 0x1, -R17 ;  /* 0x0000000110117824 */ /* 0x000fe400078e0a11 */
[----:B------:R-:W-:Y:S01]  /*17d0*/  FMUL.FTZ R28, R28, UR4 ;  /* 0x000000041c1c7c20 */ /* 0x000fe20008410000 */
[----:B------:R-:W-:Y:S01]  /*17e0*/  UIADD3 UR42, UR42, 0x60, URZ ;  /* 0x000000602a2a7890 */ /* 0x000fe2000fffe03f */
[----:B------:R-:W-:Y:S01]  /*17f0*/  FMUL.FTZ R29, R29, UR4 ;  /* 0x000000041d1d7c20 */ /* 0x000fe20008410000 */
[----:B------:R-:W2:Y:S01]  /*1800*/  MUFU.TANH R24, R24 ;  /* 0x0000001800187308 */ /* 0x000ea20000002400 */
[----:B------:R-:W-:Y:S01]  /*1810*/  SHF.R.S32.HI R4, RZ, 0x1f, R17 ;  /* 0x0000001fff047819 */ /* 0x000fe20000011411 */
[----:B------:R-:W-:Y:S01]  /*1820*/  FMUL.FTZ R32, R32, UR4 ;  /* 0x0000000420207c20 */ /* 0x000fe20008410000 */
[----:B------:R-:W-:Y:S01]  /*1830*/  FMUL.FTZ R26, R26, UR4 ;  /* 0x000000041a1a7c20 */ /* 0x000fe20008410000 */
[----:B0-----:R-:W-:Y:S01]  /*1840*/  IMAD.U32 R5, RZ, RZ, UR42 ;  /* 0x0000002aff057e24 */ /* 0x001fe2000f8e00ff */
[----:B------:R-:W-:Y:S01]  /*1850*/  LEA.HI R4, R4, R17, RZ, 0x2 ;  /* 0x0000001104047211 */ /* 0x000fe200078f10ff */
[----:B------:R-:W-:Y:S01]  /*1860*/  FMUL.FTZ R33, R33, UR4 ;  /* 0x0000000421217c20 */ /* 0x000fe20008410000 */
[----:B------:R-:W-:Y:S01]  /*1870*/  FMUL.FTZ R27, R27, UR4 ;  /* 0x000000041b1b7c20 */ /* 0x000fe20008410000 */
[----:B------:R-:W0:Y:S01]  /*1880*/  MUFU.TANH R25, R25 ;  /* 0x0000001900197308 */ /* 0x000e220000002400 */
[----:B------:R-:W-:Y:S01]  /*1890*/  LOP3.LUT R4, R4, 0x7ffffffc, RZ, 0xc0, !PT ;  /* 0x7ffffffc04047812 */ /* 0x000fe200078ec0ff */
[----:B------:R-:W-:Y:S01]  /*18a0*/  FMUL.FTZ R36, R36, UR4 ;  /* 0x0000000424247c20 */ /* 0x000fe20008410000 */
[----:B------:R-:W-:Y:S01]  /*18b0*/  FMUL.FTZ R30, R30, UR4 ;  /* 0x000000041e1e7c20 */ /* 0x000fe20008410000 */
[----:B------:R-:W-:Y:S01]  /*18c0*/  FMUL.FTZ R37, R37, UR4 ;  /* 0x0000000425257c20 */ /* 0x000fe20008410000 */
[----:B------:R-:W-:Y:S01]  /*18d0*/  FMUL.FTZ R31, R31, UR4 ;  /* 0x000000041f1f7c20 */ /* 0x000fe20008410000 */
[----:B------:R-:W-:-:S02]  /*18e0*/  IMAD.IADD R4, R17, 0x1, -R4 ;  /* 0x0000000111047824 */ /* 0x000fc400078e0a04 */
[----:B------:R-:W-:Y:S01]  /*18f0*/  FMUL.FTZ R40, R40, UR4 ;  /* 0x0000000428287c20 */ /* 0x000fe20008410000 */
[----:B------:R-:W4:Y:S01]  /*1900*/  MUFU.TANH R28, R28 ;  /* 0x0000001c001c7308 */ /* 0x000f220000002400 */
[----:B------:R-:W-:Y:S01]  /*1910*/  FMUL.FTZ R34, R34, UR4 ;  /* 0x0000000422227c20 */ /* 0x000fe20008410000 */
[----:B------:R-:W-:Y:S02]  /*1920*/  IMAD R4, R4, -0x2, R5 ;  /* 0xfffffffe04047824 */ /* 0x000fe400078e0205 */
[----:B------:R-:W-:Y:S01]  /*1930*/  FMUL.FTZ R41, R41, UR4 ;  /* 0x0000000429297c20 */ /* 0x000fe20008410000 */
[----:B------:R-:W-:Y:S01]  /*1940*/  FMUL.FTZ R35, R35, UR4 ;  /* 0x0000000423237c20 */ /* 0x000fe20008410000 */
[----:B------:R-:W-:Y:S01]  /*1950*/  FMUL.FTZ R44, R44, UR4 ;  /* 0x000000042c2c7c20 */ /* 0x000fe20008410000 */
[----:B------:R-:W-:Y:S01]  /*1960*/  FMUL.FTZ R38, R38, UR4 ;  /* 0x0000000426267c20 */ /* 0x000fe20008410000 */
[C---:B------:R-:W-:Y:S01]  /*1970*/  ISETP.GT.AND P6, PT, R4.reuse, RZ, PT ;  /* 0x000000ff0400720c */ /* 0x040fe20003fc4270 */
[----:B------:R-:W5:Y:S01]  /*1980*/  MUFU.TANH R29, R29 ;  /* 0x0000001d001d7308 */ /* 0x000f620000002400 */
[C---:B------:R-:W-:Y:S01]  /*1990*/  ISETP.GT.AND P5, PT, R4.reuse, 0x1, PT ;  /* 0x000000010400780c */ /* 0x040fe20003fa4270 */
[----:B------:R-:W-:Y:S01]  /*19a0*/  FMUL.FTZ R45, R45, UR4 ;  /* 0x000000042d2d7c20 */ /* 0x000fe20008410000 */
[----:B------:R-:W-:Y:S01]  /*19b0*/  ISETP.GT.AND P4, PT, R4, 0x8, PT ;  /* 0x000000080400780c */ /* 0x000fe20003f84270 */
[----:B------:R-:W-:Y:S01]  /*19c0*/  FMUL.FTZ R39, R39, UR4 ;  /* 0x0000000427277c20 */ /* 0x000fe20008410000 */
[----:B--2---:R-:W-:Y:S01]  /*19d0*/  FSEL R24, R24, -INF , P6 ;  /* 0xff80000018187808 */ /* 0x004fe20003000000 */
[----:B------:R-:W-:Y:S01]  /*19e0*/  FMUL.FTZ R48, R48, UR4 ;  /* 0x0000000430307c20 */ /* 0x000fe20008410000 */
[----:B0-----:R-:W-:Y:S01]  /*19f0*/  FSEL R25, R25, -INF , P5 ;  /* 0xff80000019197808 */ /* 0x001fe20002800000 */
[----:B------:R-:W0:Y:S01]  /*1a00*/  MUFU.TANH R32, R32 ;  /* 0x0000002000207308 */ /* 0x000e220000002400 */
[----:B------:R-:W-:Y:S01]  /*1a10*/  ISETP.GT.AND P3, PT, R4, 0x9, PT ;  /* 0x000000090400780c */ /* 0x000fe20003f64270 */
[----:B------:R-:W-:Y:S01]  /*1a20*/  FMUL.FTZ R42, R42, UR4 ;  /* 0x000000042a2a7c20 */ /* 0x000fe20008410000 */
[----:B----4-:R-:W-:Y:S01]  /*1a30*/  FSEL R28, R28, -INF , P4 ;  /* 0xff8000001c1c7808 */ /* 0x010fe20002000000 */
[----:B------:R-:W-:Y:S01]  /*1a40*/  FMUL.FTZ R49, R49, UR4 ;  /* 0x0000000431317c20 */ /* 0x000fe20008410000 */
[----:B------:R-:W-:Y:S01]  /*1a50*/  FMNMX.FTZ R5, R24, R25, !PT ;  /* 0x0000001918057209 */ /* 0x000fe20007810000 */
[----:B------:R-:W-:Y:S01]  /*1a60*/  FMUL.FTZ R43, R43, UR4 ;  /* 0x000000042b2b7c20 */ /* 0x000fe20008410000 */
[----:B------:R-:W-:Y:S01]  /*1a70*/  ISETP.GT.AND P2, PT, R4, 0x10, PT ;  /* 0x000000100400780c */ /* 0x000fe20003f44270 */
[----:B------:R-:W2:Y:S01]  /*1a80*/  MUFU.TANH R26, R26 ;  /* 0x0000001a001a7308 */ /* 0x000ea20000002400 */
[----:B-----5:R-:W-:Y:S01]  /*1a90*/  FSEL R29, R29, -INF , P3 ;  /* 0xff8000001d1d7808 */ /* 0x020fe20001800000 */
[----:B------:R-:W-:Y:S01]  /*1aa0*/  FMUL.FTZ R52, R52, UR4 ;  /* 0x0000000434347c20 */ /* 0x000fe20008410000 */
[----:B------:R-:W-:Y:S01]  /*1ab0*/  FMNMX.FTZ R6, R28, R5, !PT ;  /* 0x000000051c067209 */ /* 0x000fe20007810000 */
[----:B------:R-:W-:Y:S01]  /*1ac0*/  FMUL.FTZ R46, R46, UR4 ;  /* 0x000000042e2e7c20 */ /* 0x000fe20008410000 */
[----:B------:R-:W-:Y:S01]  /*1ad0*/  ISETP.GT.AND P1, PT, R4, 0x11, PT ;  /* 0x000000110400780c */ /* 0x000fe20003f24270 */
[----:B------:R-:W-:Y:S01]  /*1ae0*/  FMUL.FTZ R53, R53, UR4 ;  /* 0x0000000435357c20 */ /* 0x000fe20008410000 */
[----:B------:R-:W-:Y:S01]  /*1af0*/  FMNMX.FTZ R5, R29, R6, !PT ;  /* 0x000000061d057209 */ /* 0x000fe20007810000 */
[----:B------:R-:W4:Y:S01]  /*1b00*/  MUFU.TANH R33, R33 ;  /* 0x0000002100217308 */ /* 0x000f220000002400 */
[----:B0-----:R-:W-:Y:S01]  /*1b10*/  FSEL R32, R32, -INF , P2 ;  /* 0xff80000020207808 */ /* 0x001fe20001000000 */
[----:B------:R-:W-:Y:S01]  /*1b20*/  FMUL.FTZ R47, R47, UR4 ;  /* 0x000000042f2f7c20 */ /* 0x000fe20008410000 */
[----:B------:R-:W-:Y:S01]  /*1b30*/  FMUL.FTZ R56, R56, UR4 ;  /* 0x0000000438387c20 */ /* 0x000fe20008410000 */
[----:B------:R-:W-:Y:S01]  /*1b40*/  FMUL.FTZ R50, R50, UR4 ;  /* 0x0000000432327c20 */ /* 0x000fe20008410000 */
[----:B------:R-:W-:Y:S01]  /*1b50*/  FMNMX.FTZ R6, R32, R5, !PT ;  /* 0x0000000520067209 */ /* 0x000fe20007810000 */
[----:B------:R-:W-:Y:S01]  /*1b60*/  FMUL.FTZ R57, R57, UR4 ;  /* 0x0000000439397c20 */ /* 0x000fe20008410000 */
[----:B------:R-:W-:Y:S01]  /*1b70*/  FMUL.FTZ R51, R51, UR4 ;  /* 0x0000000433337c20 */ /* 0x000fe20008410000 */
[----:B------:R-:W0:Y:S01]  /*1b80*/  MUFU.TANH R27, R27 ;  /* 0x0000001b001b7308 */ /* 0x000e220000002400 */
[----:B--2---:R-:W-:Y:S01]  /*1b90*/  FSEL R26, R26, -INF , P6 ;  /* 0xff8000001a1a7808 */ /* 0x004fe20003000000 */
[----:B------:R-:W-:Y:S01]  /*1ba0*/  FMUL.FTZ R60, R60, UR4 ;  /* 0x000000043c3c7c20 */ /* 0x000fe20008410000 */
[----:B------:R-:W-:Y:S01]  /*1bb0*/  ISETP.GT.AND P6, PT, R4, 0x18, PT ;  /* 0x000000180400780c */ /* 0x000fe20003fc4270 */
[----:B------:R-:W-:Y:S01]  /*1bc0*/  FMUL.FTZ R54, R54, UR4 ;  /* 0x0000000436367c20 */ /* 0x000fe20008410000 */
[----:B------:R-:W-:Y:S01]  /*1bd0*/  FMUL.FTZ R61, R61, UR4 ;  /* 0x000000043d3d7c20 */ /* 0x000fe20008410000 */
[----:B------:R-:W-:Y:S01]  /*1be0*/  FMUL.FTZ R55, R55, UR4 ;  /* 0x0000000437377c20 */ /* 0x000fe20008410000 */
[----:B------:R-:W-:Y:S01]  /*1bf0*/  FMUL.FTZ R64, R64, UR4 ;  /* 0x0000000440407c20 */ /* 0x000fe20008410000 */
[----:B------:R-:W2:Y:S01]  /*1c00*/  MUFU.TANH R36, R36 ;  /* 0x0000002400247308 */ /* 0x000ea20000002400 */
[----:B----4-:R-:W-:Y:S01]  /*1c10*/  FSEL R33, R33, -INF , P1 ;  /* 0xff80000021217808 */ /* 0x010fe20000800000 */
[----:B------:R-:W-:Y:S01]  /*1c20*/  FMUL.FTZ R58, R58, UR4 ;  /* 0x000000043a3a7c20 */ /* 0x000fe20008410000 */
[----:B------:R-:W-:Y:S01]  /*1c30*/  FMUL.FTZ R65, R65, UR4 ;  /* 0x0000000441417c20 */ /* 0x000fe20008410000 */
[----:B------:R-:W-:Y:S01]  /*1c40*/  FMUL.FTZ R59, R59, UR4 ;  /* 0x000000043b3b7c20 */ /* 0x000fe20008410000 */
[----:B------:R-:W-:Y:S01]  /*1c50*/  FMNMX.FTZ R5, R33, R6, !PT ;  /* 0x0000000621057209 */ /* 0x000fe20007810000 */
[----:B------:R-:W-:Y:S01]  /*1c60*/  FMUL.FTZ R68, R68, UR4 ;  /* 0x0000000444447c20 */ /* 0x000fe20008410000 */
[----:B------:R-:W-:Y:S01]  /*1c70*/  FMUL.FTZ R69, R69, UR4 ;  /* 0x0000000445457c20 */ /* 0x000fe20008410000 */
[----:B------:R-:W4:Y:S01]  /*1c80*/  MUFU.TANH R30, R30 ;  /* 0x0000001e001e7308 */ /* 0x000f220000002400 */
[----:B0-----:R-:W-:Y:S01]  /*1c90*/  FSEL R27, R27, -INF , P5 ;  /* 0xff8000001b1b7808 */ /* 0x001fe20002800000 */
[----:B------:R-:W-:Y:S01]  /*1ca0*/  FMUL.FTZ R62, R62, UR4 ;  /* 0x000000043e3e7c20 */ /* 0x000fe20008410000 */
[----:B------:R-:W-:Y:S01]  /*1cb0*/  ISETP.GT.AND P5, PT, R4, 0x19, PT ;  /* 0x000000190400780c */ /* 0x000fe20003fa4270 */
[----:B------:R-:W-:Y:S01]  /*1cc0*/  FMUL.FTZ R63, R63, UR4 ;  /* 0x000000043f3f7c20 */ /* 0x000fe20008410000 */
[----:B------:R-:W-:Y:S01]  /*1cd0*/  FMUL.FTZ R66, R66, UR4 ;  /* 0x0000000442427c20 */ /* 0x000fe20008410000 */
[----:B------:R-:W-:Y:S01]  /*1ce0*/  FMUL.FTZ R67, R67, UR4 ;  /* 0x0000000443437c20 */ /* 0x000fe20008410000 */
[----:B------:R-:W-:Y:S01]  /*1cf0*/  FMUL.FTZ R70, R70, UR4 ;  /* 0x0000000446467c20 */ /* 0x000fe20008410000 */
[----:B------:R-:W0:Y:S01]  /*1d00*/  MUFU.TANH R37, R37 ;  /* 0x0000002500257308 */ /* 0x000e220000002400 */
[----:B--2---:R-:W-:Y:S01]  /*1d10*/  FSEL R36, R36, -INF , P6 ;  /* 0xff80000024247808 */ /* 0x004fe20003000000 */
[----:B------:R-:W-:Y:S01]  /*1d20*/  FMUL.FTZ R71, R71, UR4 ;  /* 0x0000000447477c20 */ /* 0x000fe20008410000 */
[----:B------:R-:W-:Y:S01]  /*1d30*/  ULDC UR10, c[0x0][0x988] ;  /* 0x00026200000a7ab9 */ /* 0x000fe20000000800 */
[----:B------:R-:W-:Y:S01]  /*1d40*/  P2R R10, PR, RZ, 0x1 ;  /* 0x00000001ff0a7803 */ /* 0x000fe20000000000 */
[----:B------:R-:W-:Y:S01]  /*1d50*/  UIADD3 UR4, UR41, 0x22840, URZ ;  /* 0x0002284029047890 */ /* 0x000fe2000fffe03f */
[----:B------:R-:W-:-:S02]  /*1d60*/  FMNMX.FTZ R6, R36, R5, !PT ;  /* 0x0000000524067209 */ /* 0x000fc40007810000 */
[----:B------:R-:W2:Y:S01]  /*1d70*/  MUFU.TANH R31, R31 ;  /* 0x0000001f001f7308 */ /* 0x000ea20000002400 */
[----:B----4-:R-:W-:Y:S01]  /*1d80*/  FSEL R30, R30, -INF , P4 ;  /* 0xff8000001e1e7808 */ /* 0x010fe20002000000 */
[----:B------:R-:W-:Y:S01]  /*1d90*/  UPRMT UR4, UR26, 0x654, UR4 ;  /* 0x000006541a047896 */ /* 0x000fe20008000004 */
[----:B------:R-:W-:-:S05]  /*1da0*/  ISETP.GT.AND P4, PT, R4, 0x20, PT ;  /* 0x000000200400780c */ /* 0x000fca0003f84270 */
[----:B------:R-:W4:Y:S01]  /*1db0*/  MUFU.TANH R40, R40 ;  /* 0x0000002800287308 */ /* 0x000f220000002400 */
[----:B0-----:R-:W-:Y:S02]  /*1dc0*/  FSEL R37, R37, -INF , P5 ;  /* 0xff80000025257808 */ /* 0x001fe40002800000 */
[----:B------:R-:W-:Y:S02]  /*1dd0*/  SYNCS.ARRIVE.TRANS64.RED.A1T0 RZ, [UR4], RZ ;  /* 0x000000ffffff79a7 */ /* 0x000fe40008100404 */
[----:B------:R-:W-:-:S03]  /*1de0*/  FMNMX.FTZ R5, R37, R6, !PT ;  /* 0x0000000625057209 */ /* 0x000fc60007810000 */
[----:B------:R-:W0:Y:S01]  /*1df0*/  MUFU.TANH R34, R34 ;  /* 0x0000002200227308 */ /* 0x000e220000002400 */
[----:B--2---:R-:W-:Y:S02]  /*1e00*/  FSEL R31, R31, -INF , P3 ;  /* 0xff8000001f1f7808 */ /* 0x004fe40001800000 */
[----:B------:R-:W-:-:S05]  /*1e10*/  ISETP.GT.AND P3, PT, R4, 0x21, PT ;  /* 0x000000210400780c */ /* 0x000fca0003f64270 */
[----:B------:R-:W2:Y:S01]  /*1e20*/  MUFU.TANH R41, R41 ;  /* 0x0000002900297308 */ /* 0x000ea20000002400 */
[----:B----4-:R-:W-:-:S04]  /*1e30*/  FSEL R40, R40, -INF , P4 ;  /* 0xff80000028287808 */ /* 0x010fc80002000000 */
[----:B------:R-:W-:-:S03]  /*1e40*/  FMNMX.FTZ R6, R40, R5, !PT ;  /* 0x0000000528067209 */ /* 0x000fc60007810000 */
[----:B------:R-:W4:Y:S01]  /*1e50*/  MUFU.TANH R35, R35 ;  /* 0x0000002300237308 */ /* 0x000f220000002400 */
[----:B0-----:R-:W-:Y:S02]  /*1e60*/  FSEL R34, R34, -INF , P2 ;  /* 0xff80000022227808 */ /* 0x001fe40001000000 */
[----:B------:R-:W-:-:S05]  /*1e70*/  ISETP.GT.AND P2, PT, R4, 0x28, PT ;  /* 0x000000280400780c */ /* 0x000fca0003f44270 */
[----:B------:R-:W0:Y:S01]  /*1e80*/  MUFU.TANH R44, R44 ;  /* 0x0000002c002c7308 */ /* 0x000e220000002400 */
[----:B--2---:R-:W-:-:S04]  /*1e90*/  FSEL R41, R41, -INF , P3 ;  /* 0xff80000029297808 */ /* 0x004fc80001800000 */
[----:B------:R-:W-:-:S03]  /*1ea0*/  FMNMX.FTZ R5, R41, R6, !PT ;  /* 0x0000000629057209 */ /* 0x000fc60007810000 */
[----:B------:R-:W2:Y:S01]  /*1eb0*/  MUFU.TANH R38, R38 ;  /* 0x0000002600267308 */ /* 0x000ea20000002400 */
[----:B----4-:R-:W-:Y:S02]  /*1ec0*/  FSEL R35, R35, -INF , P1 ;  /* 0xff80000023237808 */ /* 0x010fe40000800000 */
[----:B------:R-:W-:-:S05]  /*1ed0*/  ISETP.GT.AND P1, PT, R4, 0x29, PT ;  /* 0x000000290400780c */ /* 0x000fca0003f24270 */
[----:B------:R-:W4:Y:S01]  /*1ee0*/  MUFU.TANH R45, R45 ;  /* 0x0000002d002d7308 */ /* 0x000f220000002400 */
[----:B0-----:R-:W-:-:S04]  /*1ef0*/  FSEL R44, R44, -INF , P2 ;  /* 0xff8000002c2c7808 */ /* 0x001fc80001000000 */
        /* <DEDUP_REMOVED lines=74> */
[----:B--2---:R-:W-:-:S04]  /*23a0*/  FSEL R69, R69, -INF , P1 ;  /* 0xff80000045457808 */ /* 0x004fc80000800000 */
[----:B------:R-:W-:-:S03]  /*23b0*/  FMNMX.FTZ R5, R69, R4, !PT ;  /* 0x0000000445057209 */ /* 0x000fc60007810000 */
[----:B------:R-:W2:Y:S01]  /*23c0*/  MUFU.TANH R66, R66 ;  /* 0x0000004200427308 */ /* 0x000ea20000002400 */
[----:B----4-:R-:W-:Y:S01]  /*23d0*/  FSEL R62, R62, -INF , P6 ;  /* 0xff8000003e3e7808 */ /* 0x010fe20003000000 */
[----:B------:R-:W4:Y:S06]  /*23e0*/  SHFL.BFLY PT, R4, R5, 0x2, 0x1f ;  /* 0x0c401f0005047f89 */ /* 0x000f2c00000e0000 */
[----:B------:R-:W5:Y:S01]  /*23f0*/  MUFU.TANH R67, R67 ;  /* 0x0000004300437308 */ /* 0x000f620000002400 */
[----:B0-----:R-:W-:-:S07]  /*2400*/  FSEL R63, R63, -INF , P5 ;  /* 0xff8000003f3f7808 */ /* 0x001fce0002800000 */
[----:B------:R-:W0:Y:S01]  /*2410*/  MUFU.TANH R70, R70 ;  /* 0x0000004600467308 */ /* 0x000e220000002400 */
[----:B--2---:R-:W-:-:S07]  /*2420*/  FSEL R66, R66, -INF , P4 ;  /* 0xff80000042427808 */ /* 0x004fce0002000000 */
[----:B------:R-:W2:Y:S01]  /*2430*/  MUFU.TANH R71, R71 ;  /* 0x0000004700477308 */ /* 0x000ea20000002400 */
[----:B-----5:R-:W-:Y:S02]  /*2440*/  FSEL R67, R67, -INF , P3 ;  /* 0xff80000043437808 */ /* 0x020fe40001800000 */
[----:B----4-:R-:W-:Y:S02]  /*2450*/  FMNMX.FTZ R6, R5, R4, !PT ;  /* 0x0000000405067209 */ /* 0x010fe40007810000 */
[----:B------:R-:W-:-:S03]  /*2460*/  FMNMX.FTZ R5, R26, R27, !PT ;  /* 0x0000001b1a057209 */ /* 0x000fc60007810000 */
[----:B------:R-:W4:Y:S01]  /*2470*/  SHFL.BFLY PT, R7, R6, 0x1, 0x1f ;  /* 0x0c201f0006077f89 */ /* 0x000f2200000e0000 */
[----:B0-----:R-:W-:Y:S02]  /*2480*/  FSEL R70, R70, -INF , P2 ;  /* 0xff80000046467808 */ /* 0x001fe40001000000 */
[----:B--2---:R-:W-:Y:S02]  /*2490*/  FSEL R71, R71, -INF , P1 ;  /* 0xff80000047477808 */ /* 0x004fe40000800000 */
[----:B----4-:R-:W-:Y:S02]  /*24a0*/  FMNMX.FTZ R4, R6, R7, !PT ;  /* 0x0000000706047209 */ /* 0x010fe40007810000 */
[----:B------:R-:W-:Y:S02]  /*24b0*/  FMNMX.FTZ R6, R30, R5, !PT ;  /* 0x000000051e067209 */ /* 0x000fe40007810000 */
[C---:B------:R-:W-:Y:S01]  /*24c0*/  FSETP.NEU.FTZ.AND P0, PT, R4.reuse, -INF , PT ;  /* 0xff8000000400780b */ /* 0x040fe20003f1d000 */
[----:B------:R-:W-:Y:S01]  /*24d0*/  FMUL.FTZ R7, R4, UR10 ;  /* 0x0000000a04077c20 */ /* 0x000fe20008410000 */
[----:B------:R-:W-:-:S04]  /*24e0*/  FMNMX.FTZ R5, R31, R6, !PT ;  /* 0x000000061f057209 */ /* 0x000fc80007810000 */
[----:B------:R-:W-:Y:S02]  /*24f0*/  FMNMX.FTZ R6, R34, R5, !PT ;  /* 0x0000000522067209 */ /* 0x000fe40007810000 */
[----:B------:R-:W-:Y:S02]  /*2500*/  FSEL R9, R7, RZ, P0 ;  /* 0x000000ff07097208 */ /* 0x000fe40000000000 */
[----:B------:R-:W-:Y:S02]  /*2510*/  FMNMX.FTZ R5, R35, R6, !PT ;  /* 0x0000000623057209 */ /* 0x000fe40007810000 */
[----:B------:R-:W-:Y:S01]  /*2520*/  ISETP.NE.AND P0, PT, R10, RZ, PT ;  /* 0x000000ff0a00720c */ /* 0x000fe20003f05270 */
[--C-:B------:R-:W-:Y:S01]  /*2530*/  FFMA.FTZ R24, R24, UR10, -R9.reuse ;  /* 0x0000000a18187c23 */ /* 0x100fe20008010809 */
[----:B------:R-:W-:Y:S01]  /*2540*/  FMNMX.FTZ R6, R38, R5, !PT ;  /* 0x0000000526067209 */ /* 0x000fe20007810000 */
[--C-:B------:R-:W-:Y:S01]  /*2550*/  FFMA.FTZ R25, R25, UR10, -R9.reuse ;  /* 0x0000000a19197c23 */ /* 0x100fe20008010809 */
[--C-:B------:R-:W-:Y:S01]  /*2560*/  FFMA.FTZ R28, R28, UR10, -R9.reuse ;  /* 0x0000000a1c1c7c23 */ /* 0x100fe20008010809 */
[--C-:B------:R-:W-:Y:S01]  /*2570*/  FFMA.FTZ R29, R29, UR10, -R9.reuse ;  /* 0x0000000a1d1d7c23 */ /* 0x100fe20008010809 */
[----:B------:R-:W-:Y:S01]  /*2580*/  FMNMX.FTZ R5, R39, R6, !PT ;  /* 0x0000000627057209 */ /* 0x000fe20007810000 */
[----:B------:R-:W-:Y:S01]  /*2590*/  MUFU.EX2 R24, R24 ;  /* 0x0000001800187308 */ /* 0x000fe20000000800 */
[--C-:B------:R-:W-:Y:S01]  /*25a0*/  FFMA.FTZ R32, R32, UR10, -R9.reuse ;  /* 0x0000000a20207c23 */ /* 0x100fe20008010809 */
[--C-:B------:R-:W-:Y:S01]  /*25b0*/  FFMA.FTZ R33, R33, UR10, -R9.reuse ;  /* 0x0000000a21217c23 */ /* 0x100fe20008010809 */
[----:B------:R-:W-:Y:S01]  /*25c0*/  FMNMX.FTZ R6, R42, R5, !PT ;  /* 0x000000052a067209 */ /* 0x000fe20007810000 */
[--C-:B------:R-:W-:Y:S01]  /*25d0*/  FFMA.FTZ R36, R36, UR10, -R9.reuse ;  /* 0x0000000a24247c23 */ /* 0x100fe20008010809 */
[--C-:B------:R-:W-:Y:S01]  /*25e0*/  FFMA.FTZ R37, R37, UR10, -R9.reuse ;  /* 0x0000000a25257c23 */ /* 0x100fe20008010809 */
[--C-:B------:R-:W-:Y:S01]  /*25f0*/  FFMA.FTZ R40, R40, UR10, -R9.reuse ;  /* 0x0000000a28287c23 */ /* 0x100fe20008010809 */
[----:B------:R-:W-:Y:S01]  /*2600*/  FMNMX.FTZ R5, R43, R6, !PT ;  /* 0x000000062b057209 */ /* 0x000fe20007810000 */
[----:B------:R-:W0:Y:S01]  /*2610*/  MUFU.EX2 R25, R25 ;  /* 0x0000001900197308 */ /* 0x000e220000000800 */
[--C-:B------:R-:W-:Y:S01]  /*2620*/  FFMA.FTZ R41, R41, UR10, -R9.reuse ;  /* 0x0000000a29297c23 */ /* 0x100fe20008010809 */
        /* <DEDUP_REMOVED lines=12> */
[----:B------:R-:W-:Y:S01]  /*26f0*/  FFMA.FTZ R60, R60, UR10, -R9 ;  /* 0x0000000a3c3c7c23 */ /* 0x000fe20008010809 */
[----:B------:R-:W-:Y:S01]  /*2700*/  FMNMX.FTZ R5, R51, R6, !PT ;  /* 0x0000000633057209 */ /* 0x000fe20007810000 */
[----:B------:R-:W2:Y:S01]  /*2710*/  MUFU.EX2 R29, R29 ;  /* 0x0000001d001d7308 */ /* 0x000ea20000000800 */
[----:B0-----:R-:W-:Y:S01]  /*2720*/  FADD.FTZ R11, R24, R25 ;  /* 0x00000019180b7221 */ /* 0x001fe20000010000 */
[--C-:B------:R-:W-:Y:S01]  /*2730*/  FFMA.FTZ R61, R61, UR10, -R9.reuse ;  /* 0x0000000a3d3d7c23 */ /* 0x100fe20008010809 */
[----:B------:R-:W-:Y:S01]  /*2740*/  FMNMX.FTZ R6, R54, R5, !PT ;  /* 0x0000000536067209 */ /* 0x000fe20007810000 */
[--C-:B------:R-:W-:Y:S01]  /*2750*/  FFMA.FTZ R64, R64, UR10, -R9.reuse ;  /* 0x0000000a40407c23 */ /* 0x100fe20008010809 */
[--C-:B------:R-:W-:Y:S01]  /*2760*/  FFMA.FTZ R65, R65, UR10, -R9.reuse ;  /* 0x0000000a41417c23 */ /* 0x100fe20008010809 */
[--C-:B------:R-:W-:Y:S01]  /*2770*/  FFMA.FTZ R68, R68, UR10, -R9.reuse ;  /* 0x0000000a44447c23 */ /* 0x100fe20008010809 */
[----:B------:R-:W-:Y:S01]  /*2780*/  FMNMX.FTZ R5, R55, R6, !PT ;  /* 0x0000000637057209 */ /* 0x000fe20007810000 */
[----:B------:R-:W-:Y:S01]  /*2790*/  MUFU.EX2 R32, R32 ;  /* 0x0000002000207308 */ /* 0x000fe20000000800 */
[----:B------:R-:W-:Y:S01]  /*27a0*/  FFMA.FTZ R9, R69, UR10, -R9 ;  /* 0x0000000a45097c23 */ /* 0x000fe20008010809 */
[----:B------:R-:W-:-:S02]  /*27b0*/  F2FP.BF16.F32.PACK_AB R160, R25, R24 ;  /* 0x0000001819a0723e */ /* 0x000fc400000010ff */
[----:B------:R-:W-:-:S04]  /*27c0*/  FMNMX.FTZ R6, R58, R5, !PT ;  /* 0x000000053a067209 */ /* 0x000fc80007810000 */
[----:B------:R-:W-:Y:S01]  /*27d0*/  FMNMX.FTZ R5, R59, R6, !PT ;  /* 0x000000063b057209 */ /* 0x000fe20007810000 */
[----:B------:R-:W0:Y:S01]  /*27e0*/  MUFU.EX2 R33, R33 ;  /* 0x0000002100217308 */ /* 0x000e220000000800 */
[----:B--2---:R-:W-:Y:S02]  /*27f0*/  F2FP.BF16.F32.PACK_AB R162, R29, R28 ;  /* 0x0000001c1da2723e */ /* 0x004fe400000010ff */
[----:B------:R-:W-:-:S04]  /*2800*/  FMNMX.FTZ R6, R62, R5, !PT ;  /* 0x000000053e067209 */ /* 0x000fc80007810000 */
[----:B------:R-:W-:Y:S01]  /*2810*/  FMNMX.FTZ R5, R63, R6, !PT ;  /* 0x000000063f057209 */ /* 0x000fe20007810000 */
[----:B------:R-:W-:Y:S03]  /*2820*/  MUFU.EX2 R36, R36 ;  /* 0x0000002400247308 */ /* 0x000fe60000000800 */
[----:B------:R-:W-:-:S04]  /*2830*/  FMNMX.FTZ R6, R66, R5, !PT ;  /* 0x0000000542067209 */ /* 0x000fc80007810000 */
[----:B------:R-:W-:Y:S01]  /*2840*/  FMNMX.FTZ R5, R67, R6, !PT ;  /* 0x0000000643057209 */ /* 0x000fe20007810000 */
[----:B------:R-:W2:Y:S01]  /*2850*/  MUFU.EX2 R37, R37 ;  /* 0x0000002500257308 */ /* 0x000ea20000000800 */
[----:B0-----:R-:W-:Y:S02]  /*2860*/  F2FP.BF16.F32.PACK_AB R156, R33, R32 ;  /* 0x00000020219c723e */ /* 0x001fe400000010ff */
[----:B------:R-:W-:-:S04]  /*2870*/  FMNMX.FTZ R6, R70, R5, !PT ;  /* 0x0000000546067209 */ /* 0x000fc80007810000 */
[----:B------:R-:W-:Y:S01]  /*2880*/  FMNMX.FTZ R6, R71, R6, !PT ;  /* 0x0000000647067209 */ /* 0x000fe20007810000 */
[----:B------:R-:W-:Y:S04]  /*2890*/  MUFU.EX2 R40, R40 ;  /* 0x0000002800287308 */ /* 0x000fe80000000800 */
[----:B------:R-:W0:Y:S04]  /*28a0*/  SHFL.BFLY PT, R5, R6, 0x2, 0x1f ;  /* 0x0c401f0006057f89 */ /* 0x000e2800000e0000 */
[----:B------:R-:W4:Y:S01]  /*28b0*/  MUFU.EX2 R41, R41 ;  /* 0x0000002900297308 */ /* 0x000f220000000800 */
[----:B--2---:R-:W-:-:S07]  /*28c0*/  F2FP.BF16.F32.PACK_AB R158, R37, R36 ;  /* 0x00000024259e723e */ /* 0x004fce00000010ff */
[----:B------:R-:W-:Y:S08]  /*28d0*/  MUFU.EX2 R44, R44 ;  /* 0x0000002c002c7308 */ /* 0x000ff00000000800 */
[----:B------:R-:W2:Y:S01]  /*28e0*/  MUFU.EX2 R45, R45 ;  /* 0x0000002d002d7308 */ /* 0x000ea20000000800 */
[----:B----4-:R-:W-:Y:S02]  /*28f0*/  F2FP.BF16.F32.PACK_AB R152, R41, R40 ;  /* 0x000000282998723e */ /* 0x010fe400000010ff */
[----:B0-----:R-:W-:-:S05]  /*2900*/  FMNMX.FTZ R5, R6, R5, !PT ;  /* 0x0000000506057209 */ /* 0x001fca0007810000 */
[----:B------:R-:W-:Y:S01]  /*2910*/  MUFU.EX2 R48, R48 ;  /* 0x0000003000307308 */ /* 0x000fe20000000800 */
[----:B------:R-:W0:Y:S07]  /*2920*/  SHFL.BFLY PT, R6, R5, 0x1, 0x1f ;  /* 0x0c201f0005067f89 */ /* 0x000e2e00000e0000 */
[----:B------:R-:W4:Y:S01]  /*2930*/  MUFU.EX2 R49, R49 ;  /* 0x0000003100317308 */ /* 0x000f220000000800 */
[----:B--2---:R-:W-:-:S07]  /*2940*/  F2FP.BF16.F32.PACK_AB R154, R45, R44 ;  /* 0x0000002c2d9a723e */ /* 0x004fce00000010ff */
[----:B------:R-:W-:Y:S08]  /*2950*/  MUFU.EX2 R52, R52 ;  /* 0x0000003400347308 */ /* 0x000ff00000000800 */
[----:B------:R-:W-:Y:S01]  /*2960*/  MUFU.EX2 R53, R53 ;  /* 0x0000003500357308 */ /* 0x000fe20000000800 */
[----:B0-----:R-:W-:Y:S01]  /*2970*/  FMNMX.FTZ R7, R5, R6, !PT ;  /* 0x0000000605077209 */ /* 0x001fe20007810000 */
[----:B------:R-:W-:Y:S01]  /*2980*/  FADD.FTZ R6, R28, R11 ;  /* 0x0000000b1c067221 */ /* 0x000fe20000010000 */
[----:B----4-:R-:W-:-:S02]  /*2990*/  F2FP.BF16.F32.PACK_AB R164, R49, R48 ;  /* 0x0000003031a4723e */ /* 0x010fc400000010ff */
[C---:B------:R-:W-:Y:S01]  /*29a0*/  FSETP.NEU.FTZ.AND P1, PT, R7.reuse, -INF , PT ;  /* 0xff8000000700780b */ /* 0x040fe20003f3d000 */
[----:B------:R-:W-:Y:S01]  /*29b0*/  FMUL.FTZ R5, R7, UR10 ;  /* 0x0000000a07057c20 */ /* 0x000fe20008410000 */
[----:B------:R-:W-:Y:S01]  /*29c0*/  FADD.FTZ R11, R29, R6 ;  /* 0x000000061d0b7221 */ /* 0x000fe20000010000 */
[----:B------:R-:W-:Y:S03]  /*29d0*/  MUFU.EX2 R56, R56 ;  /* 0x0000003800387308 */ /* 0x000fe60000000800 */
[----:B------:R-:W-:Y:S01]  /*29e0*/  FSEL R5, R5, RZ, P1 ;  /* 0x000000ff05057208 */ /* 0x000fe20000800000 */
[----:B------:R-:W-:-:S04]  /*29f0*/  FADD.FTZ R6, R32, R11 ;  /* 0x0000000b20067221 */ /* 0x000fc80000010000 */
[--C-:B------:R-:W-:Y:S01]  /*2a00*/  FFMA.FTZ R26, R26, UR10, -R5.reuse ;  /* 0x0000000a1a1a7c23 */ /* 0x100fe20008010805 */
[--C-:B------:R-:W-:Y:S01]  /*2a10*/  FFMA.FTZ R27, R27, UR10, -R5.reuse ;  /* 0x0000000a1b1b7c23 */ /* 0x100fe20008010805 */
[--C-:B------:R-:W-:Y:S01]  /*2a20*/  FFMA.FTZ R30, R30, UR10, -R5.reuse ;  /* 0x0000000a1e1e7c23 */ /* 0x100fe20008010805 */
[--C-:B------:R-:W-:Y:S01]  /*2a30*/  FFMA.FTZ R31, R31, UR10, -R5.reuse ;  /* 0x0000000a1f1f7c23 */ /* 0x100fe20008010805 */
[--C-:B------:R-:W-:Y:S01]  /*2a40*/  FFMA.FTZ R34, R34, UR10, -R5.reuse ;  /* 0x0000000a22227c23 */ /* 0x100fe20008010805 */
[--C-:B------:R-:W-:Y:S01]  /*2a50*/  FFMA.FTZ R35, R35, UR10, -R5.reuse ;  /* 0x0000000a23237c23 */ /* 0x100fe20008010805 */
[----:B------:R-:W-:Y:S01]  /*2a60*/  MUFU.EX2 R26, R26 ;  /* 0x0000001a001a7308 */ /* 0x000fe20000000800 */
[--C-:B------:R-:W-:Y:S01]  /*2a70*/  FFMA.FTZ R38, R38, UR10, -R5.reuse ;  /* 0x0000000a26267c23 */ /* 0x100fe20008010805 */
[--C-:B------:R-:W-:Y:S01]  /*2a80*/  FFMA.FTZ R39, R39, UR10, -R5.reuse ;  /* 0x0000000a27277c23 */ /* 0x100fe20008010805 */
[----:B------:R-:W-:Y:S01]  /*2a90*/  FADD.FTZ R13, R33, R6 ;  /* 0x00000006210d7221 */ /* 0x000fe20000010000 */
[--C-:B------:R-:W-:Y:S01]  /*2aa0*/  FFMA.FTZ R42, R42, UR10, -R5.reuse ;  /* 0x0000000a2a2a7c23 */ /* 0x100fe20008010805 */
[--C-:B------:R-:W-:Y:S01]  /*2ab0*/  FFMA.FTZ R43, R43, UR10, -R5.reuse ;  /* 0x0000000a2b2b7c23 */ /* 0x100fe20008010805 */
[----:B------:R-:W-:Y:S01]  /*2ac0*/  FFMA.FTZ R46, R46, UR10, -R5 ;  /* 0x0000000a2e2e7c23 */ /* 0x000fe20008010805 */
[----:B------:R-:W-:Y:S01]  /*2ad0*/  FADD.FTZ R10, R36, R13 ;  /* 0x0000000d240a7221 */ /* 0x000fe20000010000 */
[----:B------:R-:W0:Y:S01]  /*2ae0*/  MUFU.EX2 R27, R27 ;  /* 0x0000001b001b7308 */ /* 0x000e220000000800 */
[--C-:B------:R-:W-:Y:S01]  /*2af0*/  FFMA.FTZ R47, R47, UR10, -R5.reuse ;  /* 0x0000000a2f2f7c23 */ /* 0x100fe20008010805 */
[--C-:B------:R-:W-:Y:S01]  /*2b00*/  FFMA.FTZ R50, R50, UR10, -R5.reuse ;  /* 0x0000000a32327c23 */ /* 0x100fe20008010805 */
[----:B------:R-:W-:Y:S01]  /*2b10*/  FADD.FTZ R13, R37, R10 ;  /* 0x0000000a250d7221 */ /* 0x000fe20000010000 */
[--C-:B------:R-:W-:Y:S01]  /*2b20*/  FFMA.FTZ R51, R51, UR10, -R5.reuse ;  /* 0x0000000a33337c23 */ /* 0x100fe20008010805 */
[--C-:B------:R-:W-:Y:S01]  /*2b30*/  FFMA.FTZ R54, R54, UR10, -R5.reuse ;  /* 0x0000000a36367c23 */ /* 0x100fe20008010805 */
[----:B------:R-:W-:Y:S01]  /*2b40*/  FFMA.FTZ R55, R55, UR10, -R5 ;  /* 0x0000000a37377c23 */ /* 0x000fe20008010805 */
[----:B------:R-:W-:Y:S01]  /*2b50*/  FADD.FTZ R10, R40, R13 ;  /* 0x0000000d280a7221 */ /* 0x000fe20000010000 */
[----:B------:R-:W2:Y:S01]  /*2b60*/  MUFU.EX2 R30, R30 ;  /* 0x0000001e001e7308 */ /* 0x000ea20000000800 */
[--C-:B------:R-:W-:Y:S01]  /*2b70*/  FFMA.FTZ R58, R58, UR10, -R5.reuse ;  /* 0x0000000a3a3a7c23 */ /* 0x100fe20008010805 */
[--C-:B------:R-:W-:Y:S01]  /*2b80*/  FFMA.FTZ R59, R59, UR10, -R5.reuse ;  /* 0x0000000a3b3b7c23 */ /* 0x100fe20008010805 */
[----:B------:R-:W-:Y:S01]  /*2b90*/  FADD.FTZ R13, R41, R10 ;  /* 0x0000000a290d7221 */ /* 0x000fe20000010000 */
[--C-:B------:R-:W-:Y:S01]  /*2ba0*/  FFMA.FTZ R62, R62, UR10, -R5.reuse ;  /* 0x0000000a3e3e7c23 */ /* 0x100fe20008010805 */
[--C-:B------:R-:W-:Y:S01]  /*2bb0*/  FFMA.FTZ R63, R63, UR10, -R5.reuse ;  /* 0x0000000a3f3f7c23 */ /* 0x100fe20008010805 */
[----:B------:R-:W-:Y:S01]  /*2bc0*/  FFMA.FTZ R66, R66, UR10, -R5 ;  /* 0x0000000a42427c23 */ /* 0x000fe20008010805 */
[----:B------:R-:W-:Y:S01]  /*2bd0*/  FADD.FTZ R10, R44, R13 ;  /* 0x0000000d2c0a7221 */ /* 0x000fe20000010000 */
[----:B------:R-:W4:Y:S01]  /*2be0*/  MUFU.EX2 R31, R31 ;  /* 0x0000001f001f7308 */ /* 0x000f220000000800 */
[----:B0-----:R-:W-:Y:S01]  /*2bf0*/  FADD.FTZ R11, R26, R27 ;  /* 0x0000001b1a0b7221 */ /* 0x001fe20000010000 */
[--C-:B------:R-:W-:Y:S01]  /*2c00*/  FFMA.FTZ R67, R67, UR10, -R5.reuse ;  /* 0x0000000a43437c23 */ /* 0x100fe20008010805 */
[----:B------:R-:W-:Y:S01]  /*2c10*/  FADD.FTZ R13, R45, R10 ;  /* 0x0000000a2d0d7221 */ /* 0x000fe20000010000 */
[--C-:B------:R-:W-:Y:S01]  /*2c20*/  FFMA.FTZ R70, R70, UR10, -R5.reuse ;  /* 0x0000000a46467c23 */ /* 0x100fe20008010805 */
[----:B------:R-:W-:Y:S01]  /*2c30*/  FFMA.FTZ R5, R71, UR10, -R5 ;  /* 0x0000000a47057c23 */ /* 0x000fe20008010805 */
[----:B------:R-:W-:Y:S01]  /*2c40*/  F2FP.BF16.F32.PACK_AB R166, R53, R52 ;  /* 0x0000003435a6723e */ /* 0x000fe200000010ff */
[----:B------:R-:W-:Y:S01]  /*2c50*/  FADD.FTZ R10, R48, R13 ;  /* 0x0000000d300a7221 */ /* 0x000fe20000010000 */
[----:B------:R-:W0:Y:S01]  /*2c60*/  MUFU.EX2 R34, R34 ;  /* 0x0000002200227308 */ /* 0x000e220000000800 */
[----:B--2---:R-:W-:Y:S01]  /*2c70*/  FADD.FTZ R6, R30, R11 ;  /* 0x0000000b1e067221 */ /* 0x004fe20000010000 */
[----:B------:R-:W-:Y:S01]  /*2c80*/  F2FP.BF16.F32.PACK_AB R161, R27, R26 ;  /* 0x0000001a1ba1723e */ /* 0x000fe200000010ff */
[----:B------:R-:W-:-:S04]  /*2c90*/  FADD.FTZ R13, R49, R10 ;  /* 0x0000000a310d7221 */ /* 0x000fc80000010000 */
[----:B------:R-:W-:Y:S01]  /*2ca0*/  FADD.FTZ R10, R52, R13 ;  /* 0x0000000d340a7221 */ /* 0x000fe20000010000 */
[----:B------:R-:W2:Y:S01]  /*2cb0*/  MUFU.EX2 R35, R35 ;  /* 0x0000002300237308 */ /* 0x000ea20000000800 */
[C---:B----4-:R-:W-:Y:S01]  /*2cc0*/  FADD.FTZ R11, R31.reuse, R6 ;  /* 0x000000061f0b7221 */ /* 0x050fe20000010000 */
[----:B------:R-:W-:Y:S01]  /*2cd0*/  F2FP.BF16.F32.PACK_AB R163, R31, R30 ;  /* 0x0000001e1fa3723e */ /* 0x000fe200000010ff */
[----:B------:R-:W-:-:S04]  /*2ce0*/  FADD.FTZ R13, R53, R10 ;  /* 0x0000000a350d7221 */ /* 0x000fc80000010000 */
[----:B------:R-:W-:Y:S01]  /*2cf0*/  FADD.FTZ R10, R56, R13 ;  /* 0x0000000d380a7221 */ /* 0x000fe20000010000 */
[----:B------:R-:W4:Y:S01]  /*2d00*/  MUFU.EX2 R38, R38 ;  /* 0x0000002600267308 */ /* 0x000f220000000800 */
[----:B0-----:R-:W-:-:S07]  /*2d10*/  FADD.FTZ R6, R34, R11 ;  /* 0x0000000b22067221 */ /* 0x001fce0000010000 */
[----:B------:R-:W0:Y:S01]  /*2d20*/  MUFU.EX2 R39, R39 ;  /* 0x0000002700277308 */ /* 0x000e220000000800 */
[C---:B--2---:R-:W-:Y:S01]  /*2d30*/  FADD.FTZ R11, R35.reuse, R6 ;  /* 0x00000006230b7221 */ /* 0x044fe20000010000 */
[----:B------:R-:W-:-:S06]  /*2d40*/  F2FP.BF16.F32.PACK_AB R157, R35, R34 ;  /* 0x00000022239d723e */ /* 0x000fcc00000010ff */
[----:B------:R-:W2:Y:S01]  /*2d50*/  MUFU.EX2 R42, R42 ;  /* 0x0000002a002a7308 */ /* 0x000ea20000000800 */
[----:B----4-:R-:W-:-:S07]  /*2d60*/  FADD.FTZ R6, R38, R11 ;  /* 0x0000000b26067221 */ /* 0x010fce0000010000 */
[----:B------:R-:W4:Y:S01]  /*2d70*/  MUFU.EX2 R43, R43 ;  /* 0x0000002b002b7308 */ /* 0x000f220000000800 */
[C---:B0-----:R-:W-:Y:S01]  /*2d80*/  FADD.FTZ R11, R39.reuse, R6 ;  /* 0x00000006270b7221 */ /* 0x041fe20000010000 */
[----:B------:R-:W-:-:S06]  /*2d90*/  F2FP.BF16.F32.PACK_AB R159, R39, R38 ;  /* 0x00000026279f723e */ /* 0x000fcc00000010ff */
[----:B------:R-:W0:Y:S01]  /*2da0*/  MUFU.EX2 R46, R46 ;  /* 0x0000002e002e7308 */ /* 0x000e220000000800 */
[----:B--2---:R-:W-:-:S07]  /*2db0*/  FADD.FTZ R6, R42, R11 ;  /* 0x0000000b2a067221 */ /* 0x004fce0000010000 */
[----:B------:R-:W2:Y:S01]  /*2dc0*/  MUFU.EX2 R47, R47 ;  /* 0x0000002f002f7308 */ /* 0x000ea20000000800 */
[C---:B----4-:R-:W-:Y:S01]  /*2dd0*/  FADD.FTZ R11, R43.reuse, R6 ;  /* 0x000000062b0b7221 */ /* 0x050fe20000010000 */
[----:B------:R-:W-:-:S06]  /*2de0*/  F2FP.BF16.F32.PACK_AB R153, R43, R42 ;  /* 0x0000002a2b99723e */ /* 0x000fcc00000010ff */
        /* <DEDUP_REMOVED lines=11> */
[C---:B--2---:R-:W-:Y:S01]  /*2ea0*/  FADD.FTZ R13, R57.reuse, R10 ;  /* 0x0000000a390d7221 */ /* 0x044fe20000010000 */
[----:B------:R-:W-:-:S06]  /*2eb0*/  F2FP.BF16.F32.PACK_AB R168, R57, R56 ;  /* 0x0000003839a8723e */ /* 0x000fcc00000010ff */
[----:B------:R-:W2:Y:S01]  /*2ec0*/  MUFU.EX2 R55, R55 ;  /* 0x0000003700377308 */ /* 0x000ea20000000800 */
[----:B----4-:R-:W-:-:S07]  /*2ed0*/  FADD.FTZ R6, R54, R11 ;  /* 0x0000000b36067221 */ /* 0x010fce0000010000 */
[----:B------:R-:W4:Y:S01]  /*2ee0*/  MUFU.EX2 R61, R61 ;  /* 0x0000003d003d7308 */ /* 0x000f220000000800 */
[----:B0-----:R-:W-:-:S07]  /*2ef0*/  FADD.FTZ R10, R60, R13 ;  /* 0x0000000d3c0a7221 */ /* 0x001fce0000010000 */
[----:B------:R-:W0:Y:S01]  /*2f00*/  MUFU.EX2 R58, R58 ;  /* 0x0000003a003a7308 */ /* 0x000e220000000800 */
[C---:B--2---:R-:W-:Y:S01]  /*2f10*/  FADD.FTZ R11, R55.reuse, R6 ;  /* 0x00000006370b7221 */ /* 0x044fe20000010000 */
[----:B------:R-:W-:-:S06]  /*2f20*/  F2FP.BF16.F32.PACK_AB R167, R55, R54 ;  /* 0x0000003637a7723e */ /* 0x000fcc00000010ff */
[----:B------:R-:W2:Y:S01]  /*2f30*/  MUFU.EX2 R64, R64 ;  /* 0x0000004000407308 */ /* 0x000ea20000000800 */
[C---:B----4-:R-:W-:Y:S01]  /*2f40*/  FADD.FTZ R13, R61.reuse, R10 ;  /* 0x0000000a3d0d7221 */ /* 0x050fe20000010000 */
[----:B------:R-:W-:-:S06]  /*2f50*/  F2FP.BF16.F32.PACK_AB R170, R61, R60 ;  /* 0x0000003c3daa723e */ /* 0x000fcc00000010ff */
[----:B------:R-:W4:Y:S01]  /*2f60*/  MUFU.EX2 R59, R59 ;  /* 0x0000003b003b7308 */ /* 0x000f220000000800 */
[----:B0-----:R-:W-:-:S07]  /*2f70*/  FADD.FTZ R6, R58, R11 ;  /* 0x0000000b3a067221 */ /* 0x001fce0000010000 */
[----:B------:R-:W0:Y:S01]  /*2f80*/  MUFU.EX2 R65, R65 ;  /* 0x0000004100417308 */ /* 0x000e220000000800 */
[----:B--2---:R-:W-:-:S07]  /*2f90*/  FADD.FTZ R10, R64, R13 ;  /* 0x0000000d400a7221 */ /* 0x004fce0000010000 */
[----:B------:R-:W2:Y:S01]  /*2fa0*/  MUFU.EX2 R62, R62 ;  /* 0x0000003e003e7308 */ /* 0x000ea20000000800 */
[C---:B----4-:R-:W-:Y:S01]  /*2fb0*/  FADD.FTZ R11, R59.reuse, R6 ;  /* 0x000000063b0b7221 */ /* 0x050fe20000010000 */
[----:B------:R-:W-:-:S06]  /*2fc0*/  F2FP.BF16.F32.PACK_AB R169, R59, R58 ;  /* 0x0000003a3ba9723e */ /* 0x000fcc00000010ff */
[----:B------:R-:W4:Y:S01]  /*2fd0*/  MUFU.EX2 R68, R68 ;  /* 0x0000004400447308 */ /* 0x000f220000000800 */
[C---:B0-----:R-:W-:Y:S01]  /*2fe0*/  FADD.FTZ R13, R65.reuse, R10 ;  /* 0x0000000a410d7221 */ /* 0x041fe20000010000 */
[----:B------:R-:W-:-:S06]  /*2ff0*/  F2FP.BF16.F32.PACK_AB R172, R65, R64 ;  /* 0x0000004041ac723e */ /* 0x000fcc00000010ff */
[----:B------:R-:W0:Y:S01]  /*3000*/  MUFU.EX2 R63, R63 ;  /* 0x0000003f003f7308 */ /* 0x000e220000000800 */
[----:B--2---:R-:W-:-:S07]  /*3010*/  FADD.FTZ R6, R62, R11 ;  /* 0x0000000b3e067221 */ /* 0x004fce0000010000 */
        /* <DEDUP_REMOVED lines=11> */
[C---:B0-----:R-:W-:Y:S01]  /*30d0*/  FADD.FTZ R9, R67.reuse, R10 ;  /* 0x0000000a43097221 */ /* 0x041fe20000010000 */
[----:B------:R-:W-:-:S03]  /*30e0*/  F2FP.BF16.F32.PACK_AB R173, R67, R66 ;  /* 0x0000004243ad723e */ /* 0x000fc600000010ff */
[----:B--2---:R-:W-:-:S04]  /*30f0*/  FADD.FTZ R10, R70, R9 ;  /* 0x00000009460a7221 */ /* 0x004fc80000010000 */
[C---:B----4-:R-:W-:Y:S01]  /*3100*/  FADD.FTZ R5, R175.reuse, R10 ;  /* 0x0000000aaf057221 */ /* 0x050fe20000010000 */
[----:B------:R-:W-:Y:S01]  /*3110*/  F2FP.BF16.F32.PACK_AB R175, R175, R70 ;  /* 0x00000046afaf723e */ /* 0x000fe200000010ff */
[----:B------:R-:W-:Y:S06]  /*3120*/  @!P0 BRA `(.L_x_18) ;  /* 0x0000000000048947 */ /* 0x000fec0003800000 */
[----:B------:R-:W-:Y:S01]  /*3130*/  BPT.TRAP 0x1 ;  /* 0x000000040000795c */ /* 0x000fe20000300000 */
.L_x_18:
[----:B------:R0:W2:Y:S01]  /*3140*/  SYNCS.PHASECHK.TRANS64.TRYWAIT P1, [UR41+0x22850], R8 ;  /* 0x02285008ff0075a7 */ /* 0x0000a20008020169 */
[----:B------:R-:W-:Y:S05]  /*3150*/  @!P0 BRA `(.L_x_19) ;  /* 0x0000000000048947 */ /* 0x000fea0003800000 */
[----:B------:R-:W-:Y:S01]  /*3160*/  BPT.TRAP 0x1 ;  /* 0x000000040000795c */ /* 0x000fe20000300000 */
.L_x_19:
[----:B--2---:R-:W-:Y:S05]  /*3170*/  @P1 BRA `(.L_x_20) ;  /* 0x0000000000081947 */ /* 0x004fea0003800000 */
[----:B------:R-:W2:Y:S02]  /*3180*/  SYNCS.PHASECHK.TRANS64.TRYWAIT P1, [UR41+0x22850], R8 ;  /* 0x02285008ff0075a7 */ /* 0x000ea40008020169 */
[----:B--2---:R-:W-:Y:S05]  /*3190*/  @!P1 BRA `(.L_x_21) ;  /* 0x0000008c00609947 */ /* 0x004fea0003800000 */
.L_x_20:
[----:B------:R4:W-:Y:S01]  /*31a0*/  BAR.SYNC.DEFER_BLOCKING R3, 0x100 ;  /* 0x000400030000751d */ /* 0x0009e20000010000 */
[----:B------:R-:W-:-:S04]  /*31b0*/  UIADD3 UR4, UR41, 0x400, URZ ;  /* 0x0000040029047890 */ /* 0x000fc8000fffe03f */
[----:B------:R-:W-:Y:S01]  /*31c0*/  USHF.R.U32.HI UR4, URZ, 0x4, UR4 ;  /* 0x000000043f047899 */ /* 0x000fe20008011604 */
[----:B------:R-:W-:-:S03]  /*31d0*/  UMOV UR15, 0x40000040 ;  /* 0x40000040000f7882 */ /* 0x000fc60000000000 */
[----:B------:R-:W-:-:S04]  /*31e0*/  ULOP3.LUT UR4, UR4, 0x3fff, URZ, 0xc0, !UPT ;  /* 0x00003fff04047892 */ /* 0x000fc8000f8ec03f */
[----:B------:R-:W-:-:S04]  /*31f0*/  ULOP3.LUT UR24, UR4, 0x3000000, URZ, 0xfc, !UPT ;  /* 0x0300000004187892 */ /* 0x000fc8000f8efc3f */
[----:B------:R-:W-:-:S03]  /*3200*/  UIADD3 UR4, UR24, 0x80, URZ ;  /* 0x0000008018047890 */ /* 0x000fc6000fffe03f */
[----:B------:R-:W-:Y:S01]  /*3210*/  UMOV UR14, UR24 ;  /* 0x00000018000e7c82 */ /* 0x000fe20008000000 */
[----:B------:R-:W-:-:S06]  /*3220*/  WARPGROUP.ARRIVE ;  /* 0x00000000000079c5 */ /* 0x000fcc0000000000 */
[----:B------:R-:W-:Y:S01]  /*3230*/  HGMMA.64x256x16.F32.BF16 R24, R160, gdesc[UR12].tnspB, RZ, !UPT, gsb0 ;  /* 0x43e0000ca0187df0 */ /* 0x000fe2000c0018ff */
[----:B------:R-:W-:Y:S01]  /*3240*/  UMOV UR14, UR4 ;  /* 0x00000004000e7c82 */ /* 0x000fe20008000000 */
[----:B------:R-:W-:Y:S01]  /*3250*/  UMOV UR15, 0x40000040 ;  /* 0x40000040000f7882 */ /* 0x000fe20000000000 */
[----:B------:R-:W-:Y:S01]  /*3260*/  UIADD3 UR4, UR24, 0x100, URZ ;  /* 0x0000010018047890 */ /* 0x000fe2000fffe03f */
[----:B------:R-:W-:Y:S02]  /*3270*/  WARPGROUP.DEPBAR.LE gsb0, 0x0 ;  /* 0x00008000000079c5 */ /* 0x000fe40000010000 */
[----:B------:R-:W-:-:S15]  /*3280*/  WARPGROUP.ARRIVE ;  /* 0x00000000000079c5 */ /* 0x000fde0000000000 */
[----:B------:R-:W-:-:S07]  /*3290*/  NOP ;  /* 0x0000000000007918 */ /* 0x000fce0000000000 */
[----:B------:R-:W-:Y:S01]  /*32a0*/  HGMMA.64x256x16.F32.BF16 R24, R156, gdesc[UR12].tnspB, R24, gsb0 ;  /* 0x43e0000c9c187df0 */ /* 0x000fe20008001818 */
        /* <DEDUP_REMOVED lines=23> */
[----:B------:R-:W-:Y:S02]  /*3420*/  WARPGROUP.DEPBAR.LE gsb0, 0x0 ;  /* 0x00008000000079c5 */ /* 0x000fe40000010000 */
[----:B------:R-:W-:-:S15]  /*3430*/  WARPGROUP.ARRIVE ;  /* 0x00000000000079c5 */ /* 0x000fde0000000000 */
[----:B------:R-:W-:-:S08]  /*3440*/  NOP ;  /* 0x0000000000007918 */ /* 0x000fd00000000000 */
[----:B------:R-:W-:Y:S03]  /*3450*/  HGMMA.64x256x16.F32.BF16 R24, R172, gdesc[UR12].tnspB, R24, gsb0 ;  /* 0x43e0000cac187df0 */ /* 0x000fe60008001818 */
[----:B------:R-:W-:Y:S02]  /*3460*/  WARPGROUP.DEPBAR.LE gsb0, 0x0 ;  /* 0x00008000000079c5 */ /* 0x000fe40000010000 */
[----:B----4-:R-:W-:Y:S05]  /*3470*/  @!P0 BRA `(.L_x_22) ;  /* 0x0000000000048947 */ /* 0x010fea0003800000 */
[----:B------:R-:W-:Y:S01]  /*3480*/  BPT.TRAP 0x1 ;  /* 0x000000040000795c */ /* 0x000fe20000300000 */
.L_x_22:
[----:B------:R-:W-:Y:S02]  /*3490*/  UIADD3 UR7, UR43, -0x2, URZ ;  /* 0xfffffffe2b077890 */ /* 0x000fe4000fffe03f */
[----:B------:R-:W-:Y:S02]  /*34a0*/  UIADD3 UR4, UR41, 0x22860, URZ ;  /* 0x0002286029047890 */ /* 0x000fe4000fffe03f */
[----:B------:R-:W-:Y:S02]  /*34b0*/  UISETP.GE.AND UP0, UPT, UR7, UR40, UPT ;  /* 0x000000280700728c */ /* 0x000fe4000bf06270 */
[----:B------:R-:W-:-:S04]  /*34c0*/  UPRMT UR4, UR26, 0x654, UR4 ;  /* 0x000006541a047896 */ /* 0x000fc80008000004 */
[----:B------:R-:W-:-:S05]  /*34d0*/  PLOP3.LUT P1, PT, PT, PT, UP0, 0x80, 0x0 ;  /* 0x000000000000781c */ /* 0x000fca0003f2f008 */
[----:B------:R-:W-:Y:S08]  /*34e0*/  SYNCS.ARRIVE.TRANS64.RED.A1T0 RZ, [UR4], RZ ;  /* 0x000000ffffff79a7 */ /* 0x000ff00008100404 */
[----:B------:R-:W-:Y:S05]  /*34f0*/  @!P1 BRA `(.L_x_23) ;  /* 0x0000002000dc9947 */ /* 0x000fea0003800000 */
[----:B012---:R-:W-:Y:S01]  /*3500*/  MOV R8, R7 ;  /* 0x0000000700087202 */ /* 0x007fe20000000f00 */
[----:B------:R-:W-:Y:S01]  /*3510*/  IMAD.MOV.U32 R13, RZ, RZ, R4 ;  /* 0x000000ffff0d7224 */ /* 0x000fe200078e0004 */
[----:B------:R-:W-:Y:S01]  /*3520*/  UMOV UR4, URZ ;  /* 0x0000003f00047c82 */ /* 0x000fe20008000000 */
[----:B------:R-:W-:Y:S01]  /*3530*/  UMOV UR5, URZ ;  /* 0x0000003f00057c82 */ /* 0x000fe20008000000 */
[----:B------:R-:W-:Y:S01]  /*3540*/  ULDC UR27, c[0x0][0x9d8] ;  /* 0x00027600001b7ab9 */ /* 0x000fe20000000800 */
[----:B------:R-:W-:-:S05]  /*3550*/  ULDC UR25, c[0x0][0x988] ;  /* 0x0002620000197ab9 */ /* 0x000fca0000000800 */
.L_x_34:
[----:B------:R-:W-:Y:S01]  /*3560*/  UIADD3 UR5, UR5, 0x1, URZ ;  /* 0x0000000105057890 */ /* 0x000fe2000fffe03f */
[----:B---3--:R-:W-:Y:S01]  /*3570*/  IMAD.U32 R0, RZ, RZ, UR7 ;  /* 0x00000007ff007e24 */ /* 0x008fe2000f8e00ff */
[----:B------:R-:W-:Y:S02]  /*3580*/  UIADD3 UR7, UR7, -0x1, URZ ;  /* 0xffffffff07077890 */ /* 0x000fe4000fffe03f */
[----:B------:R-:W-:Y:S02]  /*3590*/  UISETP.NE.AND UP0, UPT, UR5, 0x2, UPT ;  /* 0x000000020500788c */ /* 0x000fe4000bf05270 */
[----:B------:R-:W-:Y:S02]  /*35a0*/  ISETP.GT.AND P1, PT, R0, UR40, PT ;  /* 0x0000002800007c0c */ /* 0x000fe4000bf24270 */
[----:B------:R-:W-:Y:S02]  /*35b0*/  USEL UR10, URZ, 0x1, UP0 ;  /* 0x000000013f0a7887 */ /* 0x000fe40008000000 */
[----:B------:R-:W-:-:S02]  /*35c0*/  USEL UR5, UR5, URZ, UP0 ;  /* 0x0000003f05057287 */ /* 0x000fc40008000000 */
[----:B------:R-:W-:Y:S01]  /*35d0*/  ULOP3.LUT UR4, UR4, UR10, URZ, 0x3c, !UPT ;  /* 0x0000000a04047292 */ /* 0x000fe2000f8e3c3f */
[----:B------:R-:W-:Y:S11]  /*35e0*/  @!P0 BRA `(.L_x_24) ;  /* 0x0000000000048947 */ /* 0x000ff60003800000 */
[----:B------:R-:W-:Y:S01]  /*35f0*/  BPT.TRAP 0x1 ;  /* 0x000000040000795c */ /* 0x000fe20000300000 */
.L_x_24:
[----:B------:R-:W-:Y:S01]  /*3600*/  IMAD.U32 R0, RZ, RZ, UR4 ;  /* 0x00000004ff007e24 */ /* 0x000fe2000f8e00ff */
[----:B------:R-:W-:-:S04]  /*3610*/  ULEA UR28, UR5, UR41, 0x3 ;  /* 0x00000029051c7291 */ /* 0x000fc8000f8e183f */
[----:B------:R-:W-:-:S04]  /*3620*/  SHF.L.U32 R0, R0, 0x1f, RZ ;  /* 0x0000001f00007819 */ /* 0x000fc800000006ff */
[----:B------:R-:W-:-:S13]  /*3630*/  R2UR UR29, R0 ;  /* 0x00000000001d72ca */ /* 0x000fda00000e0000 */
[----:B------:R-:W-:-:S04]  /*3640*/  MOV R0, UR29 ;  /* 0x0000001d00007c02 */ /* 0x000fc80008000f00 */
[----:B------:R0:W1:Y:S01]  /*3650*/  SYNCS.PHASECHK.TRANS64.TRYWAIT P2, [UR28+0x22830], R0 ;  /* 0x02283000ff0075a7 */ /* 0x000062000804015c */
[----:B------:R-:W-:Y:S05]  /*3660*/  @!P0 BRA `(.L_x_25) ;  /* 0x0000000000048947 */ /* 0x000fea0003800000 */
[----:B------:R-:W-:Y:S01]  /*3670*/  BPT.TRAP 0x1 ;  /* 0x000000040000795c */ /* 0x000fe20000300000 */
.L_x_25:
[----:B-1----:R-:W-:Y:S05]  /*3680*/  @P2 BRA `(.L_x_26) ;  /* 0x00000000000c2947 */ /* 0x002fea0003800000 */
[----:B0-----:R-:W-:-:S04]  /*3690*/  IMAD.U32 R0, RZ, RZ, UR29 ;  /* 0x0000001dff007e24 */ /* 0x001fc8000f8e00ff */
[----:B------:R-:W0:Y:S02]  /*36a0*/  SYNCS.PHASECHK.TRANS64.TRYWAIT P2, [UR28+0x22830], R0 ;  /* 0x02283000ff0075a7 */ /* 0x000e24000804015c */
[----:B0-----:R-:W-:Y:S05]  /*36b0*/  @!P2 BRA `(.L_x_27) ;  /* 0x000000880030a947 */ /* 0x001fea0003800000 */
.L_x_26:
[----:B------:R-:W-:Y:S01]  /*36c0*/  UIMAD UR10, UR5, 0x300, UR6 ;  /* 0x00000300050a78a4 */ /* 0x000fe2000f8e0206 */
[----:B------:R-:W-:Y:S01]  /*36d0*/  WARPGROUP.ARRIVE ;  /* 0x00000000000079c5 */ /* 0x000fe20000000000 */
[----:B------:R-:W-:Y:S01]  /*36e0*/  UMOV UR11, 0x40000040 ;  /* 0x40000040000b7882 */ /* 0x000fe20000000000 */
[----:B------:R-:W-:Y:S01]  /*36f0*/  UMOV UR15, 0x40000040 ;  /* 0x40000040000f7882 */ /* 0x000fe20000000000 */
[----:B------:R-:W-:Y:S01]  /*3700*/  UIADD3 UR14, UR10, 0x2, URZ ;  /* 0x000000020a0e7890 */ /* 0x000fe2000fffe03f */
[----:B0-----:R-:W-:Y:S01]  /*3710*/  IADD3 R0, -R2, 0xb, RZ ;  /* 0x0000000b02007810 */ /* 0x001fe20007ffe1ff */
[----:B------:R-:W-:Y:S01]  /*3720*/  UIADD3 UR18, UR10, 0x4, URZ ;  /* 0x000000040a127890 */ /* 0x000fe2000fffe03f */
[----:B------:R-:W-:Y:S02]  /*3730*/  UMOV UR19, 0x40000040 ;  /* 0x4000004000137882 */ /* 0x000fe40000000000 */
[----:B------:R-:W-:Y:S01]  /*3740*/  HGMMA.64x96x16.F32.BF16 R152, gdesc[UR8], RZ, !UPT, gsb0 ;  /* 0x01600000089879f0 */ /* 0x000fe2000c0018ff */
[----:B------:R-:W-:Y:S01]  /*3750*/  UIADD3 UR22, UR10, 0x6, URZ ;  /* 0x000000060a167890 */ /* 0x000fe2000fffe03f */
[----:B------:R-:W-:Y:S01]  /*3760*/  UMOV UR23, 0x40000040 ;  /* 0x4000004000177882 */ /* 0x000fe20000000000 */
[----:B------:R-:W-:-:S02]  /*3770*/  WARPGROUP.DEPBAR.LE gsb0, 0x0 ;  /* 0x00008000000079c5 */ /* 0x000fc40000010000 */
        /* <DEDUP_REMOVED lines=10> */
[----:B------:R-:W-:Y:S05]  /*3820*/  @!P0 BRA `(.L_x_28) ;  /* 0x0000000000048947 */ /* 0x000fea0003800000 */
[----:B------:R-:W-:Y:S01]  /*3830*/  BPT.TRAP 0x1 ;  /* 0x000000040000795c */ /* 0x000fe20000300000 */
.L_x_28:
[----:B------:R-:W-:Y:S01]  /*3840*/  FMUL.FTZ R16, R152, UR27 ;  /* 0x0000001b98107c20 */ /* 0x000fe20008410000 */
[----:B------:R-:W-:Y:S01]  /*3850*/  FMUL.FTZ R7, R153, UR27 ;  /* 0x0000001b99077c20 */ /* 0x000fe20008410000 */
[----:B------:R-:W-:Y:S01]  /*3860*/  FMUL.FTZ R19, R156, UR27 ;  /* 0x0000001b9c137c20 */ /* 0x000fe20008410000 */
[----:B------:R-:W-:Y:S01]  /*3870*/  FMUL.FTZ R20, R157, UR27 ;  /* 0x0000001b9d147c20 */ /* 0x000fe20008410000 */
[----:B------:R-:W-:Y:S01]  /*3880*/  FMUL.FTZ R200, R160, UR27 ;  /* 0x0000001ba0c87c20 */ /* 0x000fe20008410000 */
[----:B------:R-:W-:Y:S01]  /*3890*/  FMUL.FTZ R201, R161, UR27 ;  /* 0x0000001ba1c97c20 */ /* 0x000fe20008410000 */
[----:B------:R-:W1:Y:S01]  /*38a0*/  MUFU.TANH R16, R16 ;  /* 0x0000001000107308 */ /* 0x000e620000002400 */
[----:B------:R-:W-:Y:S01]  /*38b0*/  FMUL.FTZ R202, R164, UR27 ;  /* 0x0000001ba4ca7c20 */ /* 0x000fe20008410000 */
[----:B------:R-:W-:Y:S01]  /*38c0*/  FMUL.FTZ R165, R165, UR27 ;  /* 0x0000001ba5a57c20 */ /* 0x000fe20008410000 */
[----:B------:R-:W-:Y:S01]  /*38d0*/  FMUL.FTZ R17, R166, UR27 ;  /* 0x0000001ba6117c20 */ /* 0x000fe20008410000 */
[----:B------:R-:W-:Y:S01]  /*38e0*/  FMUL.FTZ R166, R168, UR27 ;  /* 0x0000001ba8a67c20 */ /* 0x000fe20008410000 */
[----:B------:R-:W-:Y:S01]  /*38f0*/  FMUL.FTZ R168, R169, UR27 ;  /* 0x0000001ba9a87c20 */ /* 0x000fe20008410000 */
[----:B------:R-:W-:Y:S01]  /*3900*/  FMUL.FTZ R21, R170, UR27 ;  /* 0x0000001baa157c20 */ /* 0x000fe20008410000 */
[----:B------:R-:W-:Y:S01]  /*3910*/  FMUL.FTZ R170, R172, UR27 ;  /* 0x0000001bacaa7c20 */ /* 0x000fe20008410000 */
[----:B------:R-:W2:Y:S01]  /*3920*/  MUFU.TANH R7, R7 ;  /* 0x0000000700077308 */ /* 0x000ea20000002400 */
[----:B------:R-:W-:Y:S01]  /*3930*/  FMUL.FTZ R172, R173, UR27 ;  /* 0x0000001badac7c20 */ /* 0x000fe20008410000 */
[----:B------:R-:W-:Y:S01]  /*3940*/  FMUL.FTZ R173, R176, UR27 ;  /* 0x0000001bb0ad7c20 */ /* 0x000fe20008410000 */
[----:B------:R-:W-:Y:S01]  /*3950*/  FMUL.FTZ R23, R174, UR27 ;  /* 0x0000001bae177c20 */ /* 0x000fe20008410000 */
[----:B------:R-:W-:Y:S01]  /*3960*/  FMUL.FTZ R174, R177, UR27 ;  /* 0x0000001bb1ae7c20 */ /* 0x000fe20008410000 */
[----:B------:R-:W-:Y:S01]  /*3970*/  FMUL.FTZ R176, R180, UR27 ;  /* 0x0000001bb4b07c20 */ /* 0x000fe20008410000 */
[----:B------:R-:W-:Y:S01]  /*3980*/  FMUL.FTZ R177, R181, UR27 ;  /* 0x0000001bb5b17c20 */ /* 0x000fe20008410000 */
[----:B------:R-:W-:Y:S01]  /*3990*/  FMUL.FTZ R180, R184, UR27 ;  /* 0x0000001bb8b47c20 */ /* 0x000fe20008410000 */
[----:B------:R-:W3:Y:S01]  /*39a0*/  MUFU.TANH R19, R19 ;  /* 0x0000001300137308 */ /* 0x000ee20000002400 */
[----:B-1----:R-:W-:Y:S01]  /*39b0*/  FMNMX.FTZ R4, R16, R13, !PT ;  /* 0x0000000d10047209 */ /* 0x002fe20007810000 */
[----:B------:R-:W-:Y:S01]  /*39c0*/  FMUL.FTZ R184, R185, UR27 ;  /* 0x0000001bb9b87c20 */ /* 0x000fe20008410000 */
[----:B------:R-:W-:Y:S01]  /*39d0*/  FMUL.FTZ R185, R188, UR27 ;  /* 0x0000001bbcb97c20 */ /* 0x000fe20008410000 */
[----:B------:R-:W-:Y:S01]  /*39e0*/  FMUL.FTZ R203, R189, UR27 ;  /* 0x0000001bbdcb7c20 */ /* 0x000fe20008410000 */
[----:B------:R-:W-:Y:S01]  /*39f0*/  FMUL.FTZ R188, R192, UR27 ;  /* 0x0000001bc0bc7c20 */ /* 0x000fe20008410000 */
[----:B------:R-:W-:Y:S01]  /*3a00*/  FMUL.FTZ R192, R193, UR27 ;  /* 0x0000001bc1c07c20 */ /* 0x000fe20008410000 */
[----:B------:R-:W-:Y:S01]  /*3a10*/  FMUL.FTZ R189, R196, UR27 ;  /* 0x0000001bc4bd7c20 */ /* 0x000fe20008410000 */
[----:B------:R-:W1:Y:S01]  /*3a20*/  MUFU.TANH R20, R20 ;  /* 0x0000001400147308 */ /* 0x000e620000002400 */
[----:B--2---:R-:W-:Y:S01]  /*3a30*/  FMNMX.FTZ R4, R7, R4, !PT ;  /* 0x0000000407047209 */ /* 0x004fe20007810000 */
[----:B------:R-:W-:Y:S01]  /*3a40*/  FMUL.FTZ R181, R197, UR27 ;  /* 0x0000001bc5b57c20 */ /* 0x000fe20008410000 */
[----:B------:R-:W-:Y:S01]  /*3a50*/  FMUL.FTZ R10, R155, UR27 ;  /* 0x0000001b9b0a7c20 */ /* 0x000fe20008410000 */
[----:B------:R-:W-:Y:S01]  /*3a60*/  FMUL.FTZ R12, R159, UR27 ;  /* 0x0000001b9f0c7c20 */ /* 0x000fe20008410000 */
[----:B------:R-:W-:Y:S01]  /*3a70*/  FMUL.FTZ R18, R167, UR27 ;  /* 0x0000001ba7127c20 */ /* 0x000fe20008410000 */
[----:B------:R-:W-:Y:S01]  /*3a80*/  FMUL.FTZ R9, R154, UR27 ;  /* 0x0000001b9a097c20 */ /* 0x000fe20008410000 */
[----:B------:R-:W-:Y:S01]  /*3a90*/  FMUL.FTZ R11, R158, UR27 ;  /* 0x0000001b9e0b7c20 */ /* 0x000fe20008410000 */
[----:B------:R-:W2:Y:S01]  /*3aa0*/  MUFU.TANH R200, R200 ;  /* 0x000000c800c87308 */ /* 0x000ea20000002400 */
[----:B---3--:R-:W-:Y:S01]  /*3ab0*/  FMNMX.FTZ R153, R19, R4, !PT ;  /* 0x0000000413997209 */ /* 0x008fe20007810000 */
[----:B------:R-:W-:Y:S01]  /*3ac0*/  FMUL.FTZ R14, R162, UR27 ;  /* 0x0000001ba20e7c20 */ /* 0x000fe20008410000 */
[----:B------:R-:W-:Y:S01]  /*3ad0*/  FMUL.FTZ R15, R163, UR27 ;  /* 0x0000001ba30f7c20 */ /* 0x000fe20008410000 */
[----:B------:R-:W-:Y:S01]  /*3ae0*/  UMOV UR10, UR25 ;  /* 0x00000019000a7c82 */ /* 0x000fe20008000000 */
        /* <DEDUP_REMOVED lines=15> */
[----:B------:R-:W-:-:S04]  /*3be0*/  UIADD3 UR11, UR28, 0x22840, URZ ;  /* 0x000228401c0b7890 */ /* 0x000fc8000fffe03f */
[----:B------:R-:W2:Y:S01]  /*3bf0*/  MUFU.TANH R165, R165 ;  /* 0x000000a500a57308 */ /* 0x000ea20000002400 */
[----:B---3--:R-:W-:Y:S01]  /*3c00*/  FMNMX.FTZ R153, R201, R4, !PT ;  /* 0x00000004c9997209 */ /* 0x008fe20007810000 */
[----:B------:R-:W-:-:S06]  /*3c10*/  UPRMT UR11, UR26, 0x654, UR11 ;  /* 0x000006541a0b7896 */ /* 0x000fcc000800000b */
[----:B------:R-:W3:Y:S01]  /*3c20*/  MUFU.TANH R166, R166 ;  /* 0x000000a600a67308 */ /* 0x000ee20000002400 */
[----:B-1----:R-:W-:Y:S02]  /*3c30*/  FMNMX.FTZ R4, R202, R153, !PT ;  /* 0x00000099ca047209 */ /* 0x002fe40007810000 */
[----:B------:R-:W-:Y:S05]  /*3c40*/  SYNCS.ARRIVE.TRANS64.RED.A1T0 RZ, [UR11], RZ ;  /* 0x000000ffffff79a7 */ /* 0x000fea000810040b */
[----:B------:R-:W1:Y:S01]  /*3c50*/  MUFU.TANH R168, R168 ;  /* 0x000000a800a87308 */ /* 0x000e620000002400 */
[----:B--2---:R-:W-:-:S07]  /*3c60*/  FMNMX.FTZ R153, R165, R4, !PT ;  /* 0x00000004a5997209 */ /* 0x004fce0007810000 */
[----:B------:R-:W2:Y:S01]  /*3c70*/  MUFU.TANH R170, R170 ;  /* 0x000000aa00aa7308 */ /* 0x000ea20000002400 */
[----:B---3--:R-:W-:-:S07]  /*3c80*/  FMNMX.FTZ R153, R166, R153, !PT ;  /* 0x00000099a6997209 */ /* 0x008fce0007810000 */
[----:B------:R-:W3:Y:S01]  /*3c90*/  MUFU.TANH R172, R172 ;  /* 0x000000ac00ac7308 */ /* 0x000ee20000002400 */
[----:B-1----:R-:W-:-:S07]  /*3ca0*/  FMNMX.FTZ R153, R168, R153, !PT ;  /* 0x00000099a8997209 */ /* 0x002fce0007810000 */
        /* <DEDUP_REMOVED lines=21> */
[----:B---3--:R-:W-:Y:S01]  /*3e00*/  FMNMX.FTZ R155, R188, R153, !PT ;  /* 0x00000099bc9b7209 */ /* 0x008fe20007810000 */
[----:B------:R-:W-:-:S06]  /*3e10*/  FMUL.FTZ R153, R178, UR27 ;  /* 0x0000001bb2997c20 */ /* 0x000fcc0008410000 */
[----:B------:R-:W3:Y:S01]  /*3e20*/  MUFU.TANH R181, R181 ;  /* 0x000000b500b57308 */ /* 0x000ee20000002400 */
[----:B-1----:R-:W-:Y:S01]  /*3e30*/  FMNMX.FTZ R4, R192, R155, !PT ;  /* 0x0000009bc0047209 */ /* 0x002fe20007810000 */
[----:B------:R-:W-:-:S06]  /*3e40*/  FMUL.FTZ R155, R182, UR27 ;  /* 0x0000001bb69b7c20 */ /* 0x000fcc0008410000 */
[----:B------:R-:W1:Y:S01]  /*3e50*/  MUFU.TANH R9, R9 ;  /* 0x0000000900097308 */ /* 0x000e620000002400 */
[----:B--2---:R-:W-:-:S07]  /*3e60*/  FMNMX.FTZ R4, R189, R4, !PT ;  /* 0x00000004bd047209 */ /* 0x004fce0007810000 */
[----:B------:R-:W2:Y:S01]  /*3e70*/  MUFU.TANH R10, R10 ;  /* 0x0000000a000a7308 */ /* 0x000ea20000002400 */
[----:B---3--:R-:W-:-:S05]  /*3e80*/  FMNMX.FTZ R4, R181, R4, !PT ;  /* 0x00000004b5047209 */ /* 0x008fca0007810000 */
[----:B------:R-:W3:Y:S02]  /*3e90*/  SHFL.BFLY PT, R159, R4, 0x2, 0x1f ;  /* 0x0c401f00049f7f89 */ /* 0x000ee400000e0000 */
[----:B------:R-:W4:Y:S08]  /*3ea0*/  MUFU.TANH R11, R11 ;  /* 0x0000000b000b7308 */ /* 0x000f300000002400 */
[----:B------:R-:W5:Y:S08]  /*3eb0*/  MUFU.TANH R12, R12 ;  /* 0x0000000c000c7308 */ /* 0x000f700000002400 */
[----:B------:R-:W0:Y:S01]  /*3ec0*/  MUFU.TANH R14, R14 ;  /* 0x0000000e000e7308 */ /* 0x000e220000002400 */
[----:B---3--:R-:W-:Y:S01]  /*3ed0*/  FMNMX.FTZ R167, R4, R159, !PT ;  /* 0x0000009f04a77209 */ /* 0x008fe20007810000 */
[----:B------:R-:W-:-:S06]  /*3ee0*/  FMUL.FTZ R159, R190, UR27 ;  /* 0x0000001bbe9f7c20 */ /* 0x000fcc0008410000 */
[----:B------:R-:W3:Y:S01]  /*3ef0*/  MUFU.TANH R15, R15 ;  /* 0x0000000f000f7308 */ /* 0x000ee20000002400 */
[----:B------:R-:W1:Y:S07]  /*3f00*/  SHFL.BFLY PT, R4, R167, 0x1, 0x1f ;  /* 0x0c201f00a7047f89 */ /* 0x000e6e00000e0000 */
[----:B------:R-:W3:Y:S08]  /*3f10*/  MUFU.TANH R17, R17 ;  /* 0x0000001100117308 */ /* 0x000ef00000002400 */
[----:B------:R-:W3:Y:S08]  /*3f20*/  MUFU.TANH R18, R18 ;  /* 0x0000001200127308 */ /* 0x000ef00000002400 */
[----:B------:R-:W3:Y:S01]  /*3f30*/  MUFU.TANH R21, R21 ;  /* 0x0000001500157308 */ /* 0x000ee20000002400 */
[----:B-1----:R-:W-:-:S02]  /*3f40*/  FMNMX.FTZ R4, R167, R4, !PT ;  /* 0x00000004a7047209 */ /* 0x002fc40007810000 */
[----:B------:R-:W-:-:S03]  /*3f50*/  FMNMX.FTZ R167, R9, R8, !PT ;  /* 0x0000000809a77209 */ /* 0x000fc60007810000 */
[C---:B------:R-:W-:Y:S02]  /*3f60*/  FMUL.FTZ R183, R4.reuse, UR10 ;  /* 0x0000000a04b77c20 */ /* 0x040fe40008410000 */
[----:B------:R-:W1:Y:S01]  /*3f70*/  MUFU.TANH R22, R22 ;  /* 0x0000001600167308 */ /* 0x000e620000002400 */
[----:B------:R-:W-:Y:S01]  /*3f80*/  FADD.FTZ R13, -R4, R13 ;  /* 0x0000000d040d7221 */ /* 0x000fe20000010100 */
[--C-:B------:R-:W-:Y:S01]  /*3f90*/  FFMA.FTZ R178, R16, UR10, -R183.reuse ;  /* 0x0000000a10b27c23 */ /* 0x100fe200080108b7 */
[----:B--2---:R-:W-:Y:S01]  /*3fa0*/  FMNMX.FTZ R16, R10, R167, !PT ;  /* 0x000000a70a107209 */ /* 0x004fe20007810000 */
[--C-:B------:R-:W-:Y:S01]  /*3fb0*/  FFMA.FTZ R175, R7, UR10, -R183.reuse ;  /* 0x0000000a07af7c23 */ /* 0x100fe200080108b7 */
[----:B------:R-:W-:Y:S01]  /*3fc0*/  FMUL.FTZ R13, R13, UR10 ;  /* 0x0000000a0d0d7c20 */ /* 0x000fe20008410000 */
[--C-:B------:R-:W-:Y:S01]  /*3fd0*/  FFMA.FTZ R179, R19, UR10, -R183.reuse ;  /* 0x0000000a13b37c23 */ /* 0x100fe200080108b7 */
[----:B----4-:R-:W-:Y:S01]  /*3fe0*/  FMNMX.FTZ R167, R11, R16, !PT ;  /* 0x000000100ba77209 */ /* 0x010fe20007810000 */
[----:B------:R-:W2:Y:S01]  /*3ff0*/  MUFU.TANH R23, R23 ;  /* 0x0000001700177308 */ /* 0x000ea20000002400 */
[--C-:B------:R-:W-:Y:S01]  /*4000*/  FFMA.FTZ R194, R168, UR10, -R183.reuse ;  /* 0x0000000aa8c27c23 */ /* 0x100fe200080108b7 */
[--C-:B------:R-:W-:Y:S01]  /*4010*/  FFMA.FTZ R182, R20, UR10, -R183.reuse ;  /* 0x0000000a14b67c23 */ /* 0x100fe200080108b7 */
[----:B-----5:R-:W-:Y:S01]  /*4020*/  FMNMX.FTZ R167, R12, R167, !PT ;  /* 0x000000a70ca77209 */ /* 0x020fe20007810000 */
[--C-:B------:R-:W-:Y:S01]  /*4030*/  FFMA.FTZ R168, R180, UR10, -R183.reuse ;  /* 0x0000000ab4a87c23 */ /* 0x100fe200080108b7 */
[--C-:B------:R-:W-:Y:S01]  /*4040*/  FFMA.FTZ R171, R200, UR10, -R183.reuse ;  /* 0x0000000ac8ab7c23 */ /* 0x100fe200080108b7 */
[--C-:B------:R-:W-:Y:S01]  /*4050*/  FFMA.FTZ R190, R165, UR10, -R183.reuse ;  /* 0x0000000aa5be7c23 */ /* 0x100fe200080108b7 */
[----:B0-----:R-:W-:Y:S01]  /*4060*/  FMNMX.FTZ R16, R14, R167, !PT ;  /* 0x000000a70e107209 */ /* 0x001fe20007810000 */
[----:B------:R-:W0:Y:S01]  /*4070*/  MUFU.TANH R152, R152 ;  /* 0x0000009800987308 */ /* 0x000e220000002400 */
[--C-:B------:R-:W-:Y:S01]  /*4080*/  FFMA.FTZ R167, R166, UR10, -R183.reuse ;  /* 0x0000000aa6a77c23 */ /* 0x100fe200080108b7 */
[--C-:B------:R-:W-:Y:S01]  /*4090*/  FFMA.FTZ R166, R176, UR10, -R183.reuse ;  /* 0x0000000ab0a67c23 */ /* 0x100fe200080108b7 */
[----:B---3--:R-:W-:Y:S01]  /*40a0*/  FMNMX.FTZ R16, R15, R16, !PT ;  /* 0x000000100f107209 */ /* 0x008fe20007810000 */
[--C-:B------:R-:W-:Y:S01]  /*40b0*/  FFMA.FTZ R165, R170, UR10, -R183.reuse ;  /* 0x0000000aaaa57c23 */ /* 0x100fe200080108b7 */
[--C-:B------:R-:W-:Y:S01]  /*40c0*/  FFMA.FTZ R20, R173, UR10, -R183.reuse ;  /* 0x0000000aad147c23 */ /* 0x100fe200080108b7 */
[--C-:B------:R-:W-:Y:S01]  /*40d0*/  FFMA.FTZ R186, R201, UR10, -R183.reuse ;  /* 0x0000000ac9ba7c23 */ /* 0x100fe200080108b7 */
[----:B------:R-:W-:Y:S01]  /*40e0*/  FMNMX.FTZ R7, R17, R16, !PT ;  /* 0x0000001011077209 */ /* 0x000fe20007810000 */
[----:B------:R-:W3:Y:S01]  /*40f0*/  MUFU.TANH R153, R153 ;  /* 0x0000009900997308 */ /* 0x000ee20000002400 */
[--C-:B------:R-:W-:Y:S01]  /*4100*/  FFMA.FTZ R173, R174, UR10, -R183.reuse ;  /* 0x0000000aaead7c23 */ /* 0x100fe200080108b7 */
[--C-:B------:R-:W-:Y:S01]  /*4110*/  FFMA.FTZ R170, R185, UR10, -R183.reuse ;  /* 0x0000000ab9aa7c23 */ /* 0x100fe200080108b7 */
[----:B------:R-:W-:Y:S01]  /*4120*/  FMNMX.FTZ R16, R18, R7, !PT ;  /* 0x0000000712107209 */ /* 0x000fe20007810000 */
[--C-:B------:R-:W-:Y:S01]  /*4130*/  FFMA.FTZ R169, R202, UR10, -R183.reuse ;  /* 0x0000000acaa97c23 */ /* 0x100fe200080108b7 */
[--C-:B------:R-:W-:Y:S01]  /*4140*/  FFMA.FTZ R172, R172, UR10, -R183.reuse ;  /* 0x0000000aacac7c23 */ /* 0x100fe200080108b7 */
[--C-:B------:R-:W-:Y:S01]  /*4150*/  FFMA.FTZ R177, R177, UR10, -R183.reuse ;  /* 0x0000000ab1b17c23 */ /* 0x100fe200080108b7 */
[----:B------:R-:W-:Y:S01]  /*4160*/  FMNMX.FTZ R7, R21, R16, !PT ;  /* 0x0000001015077209 */ /* 0x000fe20007810000 */
[----:B------:R-:W4:Y:S01]  /*4170*/  MUFU.TANH R154, R154 ;  /* 0x0000009a009a7308 */ /* 0x000f220000002400 */
[--C-:B------:R-:W-:Y:S01]  /*4180*/  FFMA.FTZ R187, R184, UR10, -R183.reuse ;  /* 0x0000000ab8bb7c23 */ /* 0x100fe200080108b7 */
[--C-:B------:R-:W-:Y:S01]  /*4190*/  FFMA.FTZ R185, R203, UR10, -R183.reuse ;  /* 0x0000000acbb97c23 */ /* 0x100fe200080108b7 */
[----:B-1----:R-:W-:Y:S01]  /*41a0*/  FMNMX.FTZ R16, R22, R7, !PT ;  /* 0x0000000716107209 */ /* 0x002fe20007810000 */
[--C-:B------:R-:W-:Y:S01]  /*41b0*/  FFMA.FTZ R19, R188, UR10, -R183.reuse ;  /* 0x0000000abc137c23 */ /* 0x100fe200080108b7 */
[--C-:B------:R-:W-:Y:S01]  /*41c0*/  FFMA.FTZ R174, R192, UR10, -R183.reuse ;  /* 0x0000000ac0ae7c23 */ /* 0x100fe200080108b7 */
[--C-:B------:R-:W-:Y:S01]  /*41d0*/  FFMA.FTZ R189, R189, UR10, -R183.reuse ;  /* 0x0000000abdbd7c23 */ /* 0x100fe200080108b7 */
[----:B--2---:R-:W-:Y:S01]  /*41e0*/  FMNMX.FTZ R7, R23, R16, !PT ;  /* 0x0000001017077209 */ /* 0x004fe20007810000 */
[----:B------:R-:W1:Y:S01]  /*41f0*/  MUFU.TANH R155, R155 ;  /* 0x0000009b009b7308 */ /* 0x000e620000002400 */
[----:B------:R-:W-:-:S02]  /*4200*/  FFMA.FTZ R181, R181, UR10, -R183 ;  /* 0x0000000ab5b57c23 */ /* 0x000fc400080108b7 */
[----:B0-----:R-:W-:-:S04]  /*4210*/  FMNMX.FTZ R16, R152, R7, !PT ;  /* 0x0000000798107209 */ /* 0x001fc80007810000 */
[----:B---3--:R-:W-:Y:S01]  /*4220*/  FMNMX.FTZ R7, R153, R16, !PT ;  /* 0x0000001099077209 */ /* 0x008fe20007810000 */
[----:B------:R-:W0:Y:S03]  /*4230*/  MUFU.TANH R156, R156 ;  /* 0x0000009c009c7308 */ /* 0x000e260000002400 */
[----:B----4-:R-:W-:-:S05]  /*4240*/  FMNMX.FTZ R16, R154, R7, !PT ;  /* 0x000000079a107209 */ /* 0x010fca0007810000 */
[----:B------:R-:W2:Y:S01]  /*4250*/  MUFU.TANH R157, R157 ;  /* 0x0000009d009d7308 */ /* 0x000ea20000002400 */
[----:B-1----:R-:W-:-:S07]  /*4260*/  FMNMX.FTZ R7, R155, R16, !PT ;  /* 0x000000109b077209 */ /* 0x002fce0007810000 */
[----:B------:R-:W1:Y:S01]  /*4270*/  MUFU.TANH R158, R158 ;  /* 0x0000009e009e7308 */ /* 0x000e620000002400 */
[----:B0-----:R-:W-:-:S07]  /*4280*/  FMNMX.FTZ R16, R156, R7, !PT ;  /* 0x000000079c107209 */ /* 0x001fce0007810000 */
[----:B------:R-:W0:Y:S01]  /*4290*/  MUFU.TANH R159, R159 ;  /* 0x0000009f009f7308 */ /* 0x000e220000002400 */
[----:B--2---:R-:W-:-:S07]  /*42a0*/  FMNMX.FTZ R7, R157, R16, !PT ;  /* 0x000000109d077209 */ /* 0x004fce0007810000 */
        /* <DEDUP_REMOVED lines=10> */
[----:B------:R-:W0:Y:S01]  /*4350*/  MUFU.EX2 R13, R13 ;  /* 0x0000000d000d7308 */ /* 0x000e220000000800 */
[----:B--2---:R-:W-:-:S07]  /*4360*/  FMNMX.FTZ R7, R163, R16, !PT ;  /* 0x00000010a3077209 */ /* 0x004fce0007810000 */
[----:B------:R-:W2:Y:S01]  /*4370*/  MUFU.EX2 R178, R178 ;  /* 0x000000b200b27308 */ /* 0x000ea20000000800 */
[----:B-1----:R-:W-:-:S05]  /*4380*/  FMNMX.FTZ R7, R164, R7, !PT ;  /* 0x00000007a4077209 */ /* 0x002fca0007810000 */
[----:B------:R-:W1:Y:S02]  /*4390*/  SHFL.BFLY PT, R16, R7, 0x2, 0x1f ;  /* 0x0c401f0007107f89 */ /* 0x000e6400000e0000 */
[----:B------:R-:W3:Y:S01]  /*43a0*/  MUFU.EX2 R175, R175 ;  /* 0x000000af00af7308 */ /* 0x000ee20000000800 */
[-C--:B0-----:R-:W-:Y:S01]  /*43b0*/  FMUL.FTZ R24, R24, R13.reuse ;  /* 0x0000000d18187220 */ /* 0x081fe20000410000 */
[-C--:B------:R-:W-:Y:S01]  /*43c0*/  FMUL.FTZ R25, R25, R13.reuse ;  /* 0x0000000d19197220 */ /* 0x080fe20000410000 */
[-C--:B------:R-:W-:Y:S01]  /*43d0*/  FMUL.FTZ R28, R28, R13.reuse ;  /* 0x0000000d1c1c7220 */ /* 0x080fe20000410000 */
[-C--:B------:R-:W-:Y:S01]  /*43e0*/  FMUL.FTZ R29, R29, R13.reuse ;  /* 0x0000000d1d1d7220 */ /* 0x080fe20000410000 */
[-C--:B------:R-:W-:Y:S01]  /*43f0*/  FMUL.FTZ R32, R32, R13.reuse ;  /* 0x0000000d20207220 */ /* 0x080fe20000410000 */
[-C--:B------:R-:W-:Y:S01]  /*4400*/  FMUL.FTZ R33, R33, R13.reuse ;  /* 0x0000000d21217220 */ /* 0x080fe20000410000 */
[-C--:B------:R-:W-:Y:S01]  /*4410*/  FMUL.FTZ R36, R36, R13.reuse ;  /* 0x0000000d24247220 */ /* 0x080fe20000410000 */
[----:B------:R-:W-:Y:S01]  /*4420*/  MUFU.EX2 R179, R179 ;  /* 0x000000b300b37308 */ /* 0x000fe20000000800 */
[----:B--2---:R-:W-:Y:S01]  /*4430*/  FFMA.FTZ R6, R13, R6, R178 ;  /* 0x000000060d067223 */ /* 0x004fe200000100b2 */
[-C--:B------:R-:W-:Y:S01]  /*4440*/  FMUL.FTZ R37, R37, R13.reuse ;  /* 0x0000000d25257220 */ /* 0x080fe20000410000 */
[-C--:B------:R-:W-:Y:S01]  /*4450*/  FMUL.FTZ R40, R40, R13.reuse ;  /* 0x0000000d28287220 */ /* 0x080fe20000410000 */
[-C--:B------:R-:W-:Y:S01]  /*4460*/  FMUL.FTZ R41, R41, R13.reuse ;  /* 0x0000000d29297220 */ /* 0x080fe20000410000 */
[-C--:B------:R-:W-:Y:S01]  /*4470*/  FMUL.FTZ R44, R44, R13.reuse ;  /* 0x0000000d2c2c7220 */ /* 0x080fe20000410000 */
[-C--:B------:R-:W-:Y:S01]  /*4480*/  FMUL.FTZ R45, R45, R13.reuse ;  /* 0x0000000d2d2d7220 */ /* 0x080fe20000410000 */
[-C--:B------:R-:W-:Y:S01]  /*4490*/  FMUL.FTZ R48, R48, R13.reuse ;  /* 0x0000000d30307220 */ /* 0x080fe20000410000 */
[----:B------:R-:W0:Y:S01]  /*44a0*/  MUFU.EX2 R182, R182 ;  /* 0x000000b600b67308 */ /* 0x000e220000000800 */
[----:B---3--:R-:W-:Y:S01]  /*44b0*/  FADD.FTZ R6, R175, R6 ;  /* 0x00000006af067221 */ /* 0x008fe20000010000 */
[-C--:B------:R-:W-:Y:S01]  /*44c0*/  FMUL.FTZ R49, R49, R13.reuse ;  /* 0x0000000d31317220 */ /* 0x080fe20000410000 */
[-C--:B------:R-:W-:Y:S01]  /*44d0*/  FMUL.FTZ R52, R52, R13.reuse ;  /* 0x0000000d34347220 */ /* 0x080fe20000410000 */
[-C--:B------:R-:W-:Y:S01]  /*44e0*/  FMUL.FTZ R53, R53, R13.reuse ;  /* 0x0000000d35357220 */ /* 0x080fe20000410000 */
[-C--:B------:R-:W-:Y:S01]  /*44f0*/  FMUL.FTZ R56, R56, R13.reuse ;  /* 0x0000000d38387220 */ /* 0x080fe20000410000 */
[----:B-1----:R-:W-:Y:S01]  /*4500*/  FMNMX.FTZ R16, R7, R16, !PT ;  /* 0x0000001007107209 */ /* 0x002fe20007810000 */
[-C--:B------:R-:W-:Y:S01]  /*4510*/  FMUL.FTZ R57, R57, R13.reuse ;  /* 0x0000000d39397220 */ /* 0x080fe20000410000 */
[----:B------:R-:W-:Y:S01]  /*4520*/  MUFU.EX2 R171, R171 ;  /* 0x000000ab00ab7308 */ /* 0x000fe20000000800 */
[-C--:B------:R-:W-:Y:S01]  /*4530*/  FMUL.FTZ R60, R60, R13.reuse ;  /* 0x0000000d3c3c7220 */ /* 0x080fe20000410000 */
[-C--:B------:R-:W-:Y:S01]  /*4540*/  FMUL.FTZ R61, R61, R13.reuse ;  /* 0x0000000d3d3d7220 */ /* 0x080fe20000410000 */
[----:B------:R-:W1:Y:S01]  /*4550*/  SHFL.BFLY PT, R7, R16, 0x1, 0x1f ;  /* 0x0c201f0010077f89 */ /* 0x000e6200000e0000 */
[-C--:B------:R-:W-:Y:S01]  /*4560*/  FMUL.FTZ R64, R64, R13.reuse ;  /* 0x0000000d40407220 */ /* 0x080fe20000410000 */
[-C--:B------:R-:W-:Y:S01]  /*4570*/  FMUL.FTZ R65, R65, R13.reuse ;  /* 0x0000000d41417220 */ /* 0x080fe20000410000 */
[-C--:B------:R-:W-:Y:S01]  /*4580*/  FMUL.FTZ R68, R68, R13.reuse ;  /* 0x0000000d44447220 */ /* 0x080fe20000410000 */
[-C--:B------:R-:W-:Y:S01]  /*4590*/  FMUL.FTZ R69, R69, R13.reuse ;  /* 0x0000000d45457220 */ /* 0x080fe20000410000 */
[----:B------:R-:W-:Y:S01]  /*45a0*/  MUFU.EX2 R186, R186 ;  /* 0x000000ba00ba7308 */ /* 0x000fe20000000800 */
[-C--:B------:R-:W-:Y:S01]  /*45b0*/  FMUL.FTZ R72, R72, R13.reuse ;  /* 0x0000000d48487220 */ /* 0x080fe20000410000 */
[-C--:B------:R-:W-:Y:S01]  /*45c0*/  FMUL.FTZ R73, R73, R13.reuse ;  /* 0x0000000d49497220 */ /* 0x080fe20000410000 */
[-C--:B------:R-:W-:Y:S01]  /*45d0*/  FMUL.FTZ R76, R76, R13.reuse ;  /* 0x0000000d4c4c7220 */ /* 0x080fe20000410000 */
        /* <DEDUP_REMOVED lines=14> */
[----:B------:R-:W-:Y:S01]  /*46c0*/  FMUL.FTZ R101, R101, R13 ;  /* 0x0000000d65657220 */ /* 0x000fe20000410000 */
[----:B-1----:R-:W-:Y:S01]  /*46d0*/  FMNMX.FTZ R7, R16, R7, !PT ;  /* 0x0000000710077209 */ /* 0x002fe20007810000 */
[-C--:B------:R-:W-:Y:S01]  /*46e0*/  FMUL.FTZ R104, R104, R13.reuse ;  /* 0x0000000d68687220 */ /* 0x080fe20000410000 */
[-C--:B------:R-:W-:Y:S01]  /*46f0*/  FMUL.FTZ R105, R105, R13.reuse ;  /* 0x0000000d69697220 */ /* 0x080fe20000410000 */
[-C--:B------:R-:W-:Y:S01]  /*4700*/  FMUL.FTZ R108, R108, R13.reuse ;  /* 0x0000000d6c6c7220 */ /* 0x080fe20000410000 */
[-C--:B------:R-:W-:Y:S01]  /*4710*/  FMUL.FTZ R109, R109, R13.reuse ;  /* 0x0000000d6d6d7220 */ /* 0x080fe20000410000 */
[C---:B------:R-:W-:Y:S01]  /*4720*/  FADD.FTZ R8, -R7.reuse, R8 ;  /* 0x0000000807087221 */ /* 0x040fe20000010100 */
[----:B------:R-:W-:Y:S01]  /*4730*/  FMUL.FTZ R176, R7, UR10 ;  /* 0x0000000a07b07c20 */ /* 0x000fe20008410000 */
[----:B------:R-:W-:Y:S01]  /*4740*/  MUFU.EX2 R16, R189 ;  /* 0x000000bd00107308 */ /* 0x000fe20000000800 */
[----:B------:R-:W-:Y:S01]  /*4750*/  FMUL.FTZ R112, R112, R13 ;  /* 0x0000000d70707220 */ /* 0x000fe20000410000 */
[----:B------:R-:W-:Y:S01]  /*4760*/  FMUL.FTZ R8, R8, UR10 ;  /* 0x0000000a08087c20 */ /* 0x000fe20008410000 */
        /* <DEDUP_REMOVED lines=8> */
[--C-:B------:R-:W-:Y:S01]  /*47f0*/  FFMA.FTZ R22, R153, UR10, -R176.reuse ;  /* 0x0000000a99167c23 */ /* 0x100fe200080108b0 */
[--C-:B------:R-:W-:Y:S01]  /*4800*/  FFMA.FTZ R14, R17, UR10, -R176.reuse ;  /* 0x0000000a110e7c23 */ /* 0x100fe200080108b0 */
[--C-:B------:R-:W-:Y:S01]  /*4810*/  FFMA.FTZ R184, R152, UR10, -R176.reuse ;  /* 0x0000000a98b87c23 */ /* 0x100fe200080108b0 */
[--C-:B------:R-:W-:Y:S01]  /*4820*/  FFMA.FTZ R17, R18, UR10, -R176.reuse ;  /* 0x0000000a12117c23 */ /* 0x100fe200080108b0 */
[--C-:B------:R-:W-:Y:S01]  /*4830*/  FFMA.FTZ R18, R21, UR10, -R176.reuse ;  /* 0x0000000a15127c23 */ /* 0x100fe200080108b0 */
[----:B------:R-:W1:Y:S01]  /*4840*/  MUFU.EX2 R9, R9 ;  /* 0x0000000900097308 */ /* 0x000e620000000800 */
[--C-:B------:R-:W-:Y:S01]  /*4850*/  FFMA.FTZ R188, R157, UR10, -R176.reuse ;  /* 0x0000000a9dbc7c23 */ /* 0x100fe200080108b0 */
[--C-:B------:R-:W-:Y:S01]  /*4860*/  FFMA.FTZ R21, R23, UR10, -R176.reuse ;  /* 0x0000000a17157c23 */ /* 0x100fe200080108b0 */
[--C-:B------:R-:W-:Y:S01]  /*4870*/  FFMA.FTZ R23, R154, UR10, -R176.reuse ;  /* 0x0000000a9a177c23 */ /* 0x100fe200080108b0 */
[--C-:B------:R-:W-:Y:S01]  /*4880*/  FFMA.FTZ R155, R155, UR10, -R176.reuse ;  /* 0x0000000a9b9b7c23 */ /* 0x100fe200080108b0 */
[--C-:B------:R-:W-:Y:S01]  /*4890*/  FFMA.FTZ R159, R159, UR10, -R176.reuse ;  /* 0x0000000a9f9f7c23 */ /* 0x100fe200080108b0 */
[--C-:B------:R-:W-:Y:S01]  /*48a0*/  FFMA.FTZ R192, R163, UR10, -R176.reuse ;  /* 0x0000000aa3c07c23 */ /* 0x100fe200080108b0 */
[----:B------:R-:W-:Y:S01]  /*48b0*/  FFMA.FTZ R191, R162, UR10, -R176 ;  /* 0x0000000aa2bf7c23 */ /* 0x000fe200080108b0 */
[----:B------:R-:W2:Y:S01]  /*48c0*/  MUFU.EX2 R10, R10 ;  /* 0x0000000a000a7308 */ /* 0x000ea20000000800 */
[----:B0-----:R-:W-:Y:S01]  /*48d0*/  F2FP.BF16.F32.PACK_AB R162, R182, R179 ;  /* 0x000000b3b6a2723e */ /* 0x001fe200000010ff */
[-C--:B------:R-:W-:Y:S01]  /*48e0*/  FMUL.FTZ R113, R113, R13.reuse ;  /* 0x0000000d71717220 */ /* 0x080fe20000410000 */
[-C--:B------:R-:W-:Y:S01]  /*48f0*/  FMUL.FTZ R116, R116, R13.reuse ;  /* 0x0000000d74747220 */ /* 0x080fe20000410000 */
[-C--:B------:R-:W-:Y:S01]  /*4900*/  FMUL.FTZ R117, R117, R13.reuse ;  /* 0x0000000d75757220 */ /* 0x080fe20000410000 */
[-C--:B------:R-:W-:Y:S01]  /*4910*/  FMUL.FTZ R120, R120, R13.reuse ;  /* 0x0000000d78787220 */ /* 0x080fe20000410000 */
[-C--:B------:R-:W-:Y:S01]  /*4920*/  FMUL.FTZ R121, R121, R13.reuse ;  /* 0x0000000d79797220 */ /* 0x080fe20000410000 */
[----:B------:R-:W-:Y:S01]  /*4930*/  FMUL.FTZ R124, R124, R13 ;  /* 0x0000000d7c7c7220 */ /* 0x000fe20000410000 */
[----:B------:R-:W0:Y:S01]  /*4940*/  MUFU.EX2 R11, R11 ;  /* 0x0000000b000b7308 */ /* 0x000e220000000800 */
[----:B-1----:R-:W-:Y:S01]  /*4950*/  FFMA.FTZ R153, R8, R5, R9 ;  /* 0x0000000508997223 */ /* 0x002fe20000010009 */
[-C--:B------:R-:W-:Y:S01]  /*4960*/  FMUL.FTZ R125, R125, R13.reuse ;  /* 0x0000000d7d7d7220 */ /* 0x080fe20000410000 */
[-C--:B------:R-:W-:Y:S01]  /*4970*/  FMUL.FTZ R128, R128, R13.reuse ;  /* 0x0000000d80807220 */ /* 0x080fe20000410000 */
[-C--:B------:R-:W-:Y:S01]  /*4980*/  FMUL.FTZ R129, R129, R13.reuse ;  /* 0x0000000d81817220 */ /* 0x080fe20000410000 */
[-C--:B------:R-:W-:Y:S01]  /*4990*/  FMUL.FTZ R132, R132, R13.reuse ;  /* 0x0000000d84847220 */ /* 0x080fe20000410000 */
[-C--:B------:R-:W-:Y:S01]  /*49a0*/  FMUL.FTZ R133, R133, R13.reuse ;  /* 0x0000000d85857220 */ /* 0x080fe20000410000 */
[-C--:B------:R-:W-:Y:S01]  /*49b0*/  FMUL.FTZ R136, R136, R13.reuse ;  /* 0x0000000d88887220 */ /* 0x080fe20000410000 */
[----:B------:R-:W1:Y:S01]  /*49c0*/  MUFU.EX2 R180, R180 ;  /* 0x000000b400b47308 */ /* 0x000e620000000800 */
[----:B--2---:R-:W-:Y:S01]  /*49d0*/  FADD.FTZ R152, R10, R153 ;  /* 0x000000990a987221 */ /* 0x004fe20000010000 */
[----:B------:R-:W-:Y:S01]  /*49e0*/  FADD.FTZ R153, R179, R6 ;  /* 0x00000006b3997221 */ /* 0x000fe20000010000 */
[----:B------:R-:W-:Y:S01]  /*49f0*/  FFMA.FTZ R6, R156, UR10, -R176 ;  /* 0x0000000a9c067c23 */ /* 0x000fe200080108b0 */
[-C--:B------:R-:W-:Y:S01]  /*4a00*/  FMUL.FTZ R137, R137, R13.reuse ;  /* 0x0000000d89897220 */ /* 0x080fe20000410000 */
[-C--:B------:R-:W-:Y:S01]  /*4a10*/  FMUL.FTZ R140, R140, R13.reuse ;  /* 0x0000000d8c8c7220 */ /* 0x080fe20000410000 */
[-C--:B------:R-:W-:Y:S01]  /*4a20*/  FMUL.FTZ R141, R141, R13.reuse ;  /* 0x0000000d8d8d7220 */ /* 0x080fe20000410000 */
[-C--:B------:R-:W-:Y:S01]  /*4a30*/  FMUL.FTZ R144, R144, R13.reuse ;  /* 0x0000000d90907220 */ /* 0x080fe20000410000 */
[----:B------:R-:W2:Y:S01]  /*4a40*/  MUFU.EX2 R12, R12 ;  /* 0x0000000c000c7308 */ /* 0x000ea20000000800 */
[----:B0-----:R-:W-:Y:S01]  /*4a50*/  FADD.FTZ R189, R11, R152 ;  /* 0x000000980bbd7221 */ /* 0x001fe20000010000 */
[----:B------:R-:W-:Y:S01]  /*4a60*/  FADD.FTZ R152, R182, R153 ;  /* 0x00000099b6987221 */ /* 0x000fe20000010000 */
[-C--:B------:R-:W-:Y:S01]  /*4a70*/  FMUL.FTZ R145, R145, R13.reuse ;  /* 0x0000000d91917220 */ /* 0x080fe20000410000 */
[-C--:B------:R-:W-:Y:S01]  /*4a80*/  FMUL.FTZ R148, R148, R13.reuse ;  /* 0x0000000d94947220 */ /* 0x080fe20000410000 */
[----:B------:R-:W-:Y:S01]  /*4a90*/  FMUL.FTZ R149, R149, R13 ;  /* 0x0000000d95957220 */ /* 0x000fe20000410000 */
[----:B------:R-:W-:Y:S01]  /*4aa0*/  FADD.FTZ R157, R171, R152 ;  /* 0x00000098ab9d7221 */ /* 0x000fe20000010000 */
[-C--:B------:R-:W-:Y:S01]  /*4ab0*/  FMUL.FTZ R26, R26, R8.reuse ;  /* 0x000000081a1a7220 */ /* 0x080fe20000410000 */
[----:B------:R-:W0:Y:S01]  /*4ac0*/  MUFU.EX2 R15, R15 ;  /* 0x0000000f000f7308 */ /* 0x000e220000000800 */
[----:B-1----:R-:W-:Y:S01]  /*4ad0*/  FADD.FTZ R153, R180, R189 ;  /* 0x000000bdb4997221 */ /* 0x002fe20000010000 */
[----:B------:R-:W-:Y:S01]  /*4ae0*/  FADD.FTZ R154, R186, R157 ;  /* 0x0000009dba9a7221 */ /* 0x000fe20000010000 */
[----:B------:R-:W-:Y:S01]  /*4af0*/  FFMA.FTZ R189, R158, UR10, -R176 ;  /* 0x0000000a9ebd7c23 */ /* 0x000fe200080108b0 */
[----:B------:R-:W-:Y:S01]  /*4b00*/  F2FP.BF16.F32.PACK_AB R163, R180, R11 ;  /* 0x0000000bb4a3723e */ /* 0x000fe200000010ff */
[-C--:B------:R-:W-:Y:S01]  /*4b10*/  FMUL.FTZ R27, R27, R8.reuse ;  /* 0x000000081b1b7220 */ /* 0x080fe20000410000 */
[----:B------:R-:W-:Y:S01]  /*4b20*/  FADD.FTZ R157, R169, R154 ;  /* 0x0000009aa99d7221 */ /* 0x000fe20000010000 */
[----:B------:R-:W-:Y:S01]  /*4b30*/  F2FP.BF16.F32.PACK_AB R158, R190, R169 ;  /* 0x000000a9be9e723e */ /* 0x000fe200000010ff */
[----:B------:R-:W1:Y:S01]  /*4b40*/  MUFU.EX2 R14, R14 ;  /* 0x0000000e000e7308 */ /* 0x000e620000000800 */
[----:B--2---:R-:W-:Y:S01]  /*4b50*/  FADD.FTZ R152, R12, R153 ;  /* 0x000000990c987221 */ /* 0x004fe20000010000 */
[----:B------:R-:W-:Y:S01]  /*4b60*/  FADD.FTZ R156, R190, R157 ;  /* 0x0000009dbe9c7221 */ /* 0x000fe20000010000 */
[-C--:B------:R-:W-:Y:S01]  /*4b70*/  FMUL.FTZ R30, R30, R8.reuse ;  /* 0x000000081e1e7220 */ /* 0x080fe20000410000 */
[-C--:B------:R-:W-:Y:S01]  /*4b80*/  FMUL.FTZ R31, R31, R8.reuse ;  /* 0x000000081f1f7220 */ /* 0x080fe20000410000 */
[-C--:B------:R-:W-:Y:S01]  /*4b90*/  FMUL.FTZ R34, R34, R8.reuse ;  /* 0x0000000822227220 */ /* 0x080fe20000410000 */
[-C--:B------:R-:W-:Y:S01]  /*4ba0*/  FMUL.FTZ R35, R35, R8.reuse ;  /* 0x0000000823237220 */ /* 0x080fe20000410000 */
[----:B------:R-:W-:Y:S01]  /*4bb0*/  FMUL.FTZ R38, R38, R8 ;  /* 0x0000000826267220 */ /* 0x000fe20000410000 */
[----:B------:R-:W2:Y:S01]  /*4bc0*/  MUFU.EX2 R17, R17 ;  /* 0x0000001100117308 */ /* 0x000ea20000000800 */
[----:B0-----:R-:W-:Y:S01]  /*4bd0*/  FADD.FTZ R153, R15, R152 ;  /* 0x000000980f997221 */ /* 0x001fe20000010000 */
[----:B------:R-:W-:Y:S01]  /*4be0*/  FFMA.FTZ R152, R160, UR10, -R176 ;  /* 0x0000000aa0987c23 */ /* 0x000fe200080108b0 */
[----:B------:R-:W-:Y:S01]  /*4bf0*/  F2FP.BF16.F32.PACK_AB R160, R175, R178 ;  /* 0x000000b2afa0723e */ /* 0x000fe200000010ff */
[-C--:B------:R-:W-:Y:S01]  /*4c00*/  FMUL.FTZ R39, R39, R8.reuse ;  /* 0x0000000827277220 */ /* 0x080fe20000410000 */
[-C--:B------:R-:W-:Y:S01]  /*4c10*/  FMUL.FTZ R42, R42, R8.reuse ;  /* 0x000000082a2a7220 */ /* 0x080fe20000410000 */
[-C--:B------:R-:W-:Y:S01]  /*4c20*/  FMUL.FTZ R43, R43, R8.reuse ;  /* 0x000000082b2b7220 */ /* 0x080fe20000410000 */
[-C--:B------:R-:W-:Y:S01]  /*4c30*/  FMUL.FTZ R46, R46, R8.reuse ;  /* 0x000000082e2e7220 */ /* 0x080fe20000410000 */
[----:B------:R-:W0:Y:S01]  /*4c40*/  MUFU.EX2 R167, R167 ;  /* 0x000000a700a77308 */ /* 0x000e220000000800 */
[----:B-1----:R-:W-:Y:S01]  /*4c50*/  FADD.FTZ R154, R14, R153 ;  /* 0x000000990e9a7221 */ /* 0x002fe20000010000 */
        /* <DEDUP_REMOVED lines=8> */
[-C--:B------:R-:W-:Y:S01]  /*4ce0*/  FMUL.FTZ R59, R59, R8.reuse ;  /* 0x000000083b3b7220 */ /* 0x080fe20000410000 */
[-C--:B------:R-:W-:Y:S01]  /*4cf0*/  FMUL.FTZ R62, R62, R8.reuse ;  /* 0x000000083e3e7220 */ /* 0x080fe20000410000 */
[-C--:B------:R-:W-:Y:S01]  /*4d00*/  FMUL.FTZ R63, R63, R8.reuse ;  /* 0x000000083f3f7220 */ /* 0x080fe20000410000 */
[-C--:B------:R-:W-:Y:S01]  /*4d10*/  FMUL.FTZ R66, R66, R8.reuse ;  /* 0x0000000842427220 */ /* 0x080fe20000410000 */
[-C--:B------:R-:W-:Y:S01]  /*4d20*/  FMUL.FTZ R67, R67, R8.reuse ;  /* 0x0000000843437220 */ /* 0x080fe20000410000 */
[-C--:B------:R-:W-:Y:S01]  /*4d30*/  FMUL.FTZ R70, R70, R8.reuse ;  /* 0x0000000846467220 */ /* 0x080fe20000410000 */
[----:B------:R-:W2:Y:S01]  /*4d40*/  MUFU.EX2 R194, R194 ;  /* 0x000000c200c27308 */ /* 0x000ea20000000800 */
[----:B0-----:R-:W-:Y:S01]  /*4d50*/  FADD.FTZ R157, R167, R156 ;  /* 0x0000009ca79d7221 */ /* 0x001fe20000010000 */
[-C--:B------:R-:W-:Y:S01]  /*4d60*/  FMUL.FTZ R71, R71, R8.reuse ;  /* 0x0000000847477220 */ /* 0x080fe20000410000 */
[-C--:B------:R-:W-:Y:S01]  /*4d70*/  FMUL.FTZ R74, R74, R8.reuse ;  /* 0x000000084a4a7220 */ /* 0x080fe20000410000 */
        /* <DEDUP_REMOVED lines=11> */
[----:B------:R-:W-:Y:S01]  /*4e30*/  FMUL.FTZ R94, R94, R8 ;  /* 0x000000085e5e7220 */ /* 0x000fe20000410000 */
[----:B------:R-:W1:Y:S01]  /*4e40*/  MUFU.EX2 R165, R165 ;  /* 0x000000a500a57308 */ /* 0x000e620000000800 */
[----:B--2---:R-:W-:Y:S01]  /*4e50*/  FADD.FTZ R156, R194, R157 ;  /* 0x0000009dc29c7221 */ /* 0x004fe20000010000 */
[----:B------:R-:W-:Y:S01]  /*4e60*/  F2FP.BF16.F32.PACK_AB R157, R15, R12 ;  /* 0x0000000c0f9d723e */ /* 0x000fe200000010ff */
[-C--:B------:R-:W-:Y:S01]  /*4e70*/  FMUL.FTZ R95, R95, R8.reuse ;  /* 0x000000085f5f7220 */ /* 0x080fe20000410000 */
[-C--:B------:R-:W-:Y:S01]  /*4e80*/  FMUL.FTZ R98, R98, R8.reuse ;  /* 0x0000000862627220 */ /* 0x080fe20000410000 */
[-C--:B------:R-:W-:Y:S01]  /*4e90*/  FMUL.FTZ R99, R99, R8.reuse ;  /* 0x0000000863637220 */ /* 0x080fe20000410000 */
[-C--:B------:R-:W-:Y:S01]  /*4ea0*/  FMUL.FTZ R102, R102, R8.reuse ;  /* 0x0000000866667220 */ /* 0x080fe20000410000 */
[-C--:B------:R-:W-:Y:S01]  /*4eb0*/  FMUL.FTZ R103, R103, R8.reuse ;  /* 0x0000000867677220 */ /* 0x080fe20000410000 */
[----:B------:R-:W-:Y:S01]  /*4ec0*/  MUFU.EX2 R21, R21 ;  /* 0x0000001500157308 */ /* 0x000fe20000000800 */
        /* <DEDUP_REMOVED lines=9> */
[----:B------:R-:W-:Y:S01]  /*4f60*/  F2FP.BF16.F32.PACK_AB R156, R186, R171 ;  /* 0x000000abba9c723e */ /* 0x000fe200000010ff */
        /* <DEDUP_REMOVED lines=13> */
[----:B------:R-:W1:Y:S01]  /*5040*/  MUFU.EX2 R20, R20 ;  /* 0x0000001400147308 */ /* 0x000e620000000800 */
[----:B0-----:R-:W-:Y:S01]  /*5050*/  FADD.FTZ R153, R172, R153 ;  /* 0x00000099ac997221 */ /* 0x001fe20000010000 */
[-C--:B------:R-:W-:Y:S01]  /*5060*/  FMUL.FTZ R142, R142, R8.reuse ;  /* 0x000000088e8e7220 */ /* 0x080fe20000410000 */
[-C--:B------:R-:W-:Y:S01]  /*5070*/  FMUL.FTZ R143, R143, R8.reuse ;  /* 0x000000088f8f7220 */ /* 0x080fe20000410000 */
[-C--:B------:R-:W-:Y:S01]  /*5080*/  FMUL.FTZ R146, R146, R8.reuse ;  /* 0x0000000892927220 */ /* 0x080fe20000410000 */
[-C--:B------:R-:W-:Y:S01]  /*5090*/  FMUL.FTZ R147, R147, R8.reuse ;  /* 0x0000000893937220 */ /* 0x080fe20000410000 */
[-C--:B------:R-:W-:Y:S01]  /*50a0*/  FMUL.FTZ R150, R150, R8.reuse ;  /* 0x0000000896967220 */ /* 0x080fe20000410000 */
[----:B------:R-:W-:Y:S01]  /*50b0*/  FMUL.FTZ R151, R151, R8 ;  /* 0x0000000897977220 */ /* 0x000fe20000410000 */
[----:B------:R-:W-:Y:S08]  /*50c0*/  MUFU.EX2 R22, R22 ;  /* 0x0000001600167308 */ /* 0x000ff00000000800 */
[----:B------:R-:W0:Y:S08]  /*50d0*/  MUFU.EX2 R173, R173 ;  /* 0x000000ad00ad7308 */ /* 0x000e300000000800 */
[----:B------:R-:W2:Y:S08]  /*50e0*/  MUFU.EX2 R23, R23 ;  /* 0x0000001700177308 */ /* 0x000eb00000000800 */
[----:B------:R3:W-:Y:S08]  /*50f0*/  MUFU.EX2 R5, R155 ;  /* 0x0000009b00057308 */ /* 0x0007f00000000800 */
[----:B------:R-:W4:Y:S01]  /*5100*/  MUFU.EX2 R166, R166 ;  /* 0x000000a600a67308 */ /* 0x000f220000000800 */
[----:B---3--:R-:W-:Y:S01]  /*5110*/  FFMA.FTZ R155, R161, UR10, -R176 ;  /* 0x0000000aa19b7c23 */ /* 0x008fe200080108b0 */
[----:B------:R-:W-:Y:S01]  /*5120*/  F2FP.BF16.F32.PACK_AB R161, R10, R9 ;  /* 0x000000090aa1723e */ /* 0x000fe200000010ff */
[----:B------:R-:W-:Y:S01]  /*5130*/  FADD.FTZ R9, R21, R154 ;  /* 0x0000009a15097221 */ /* 0x000fe20000010000 */
[----:B-1----:R-:W-:Y:S01]  /*5140*/  FADD.FTZ R154, R20, R153 ;  /* 0x00000099149a7221 */ /* 0x002fe20000010000 */
[----:B------:R-:W-:Y:S01]  /*5150*/  F2FP.BF16.F32.PACK_AB R153, R183, R18 ;  /* 0x00000012b799723e */ /* 0x000fe200000010ff */
[----:B------:R-:W-:Y:S01]  /*5160*/  FFMA.FTZ R176, R164, UR10, -R176 ;  /* 0x0000000aa4b07c23 */ /* 0x000fe200080108b0 */
[----:B------:R-:W-:Y:S01]  /*5170*/  FADD.FTZ R9, R184, R9 ;  /* 0x00000009b8097221 */ /* 0x000fe20000010000 */
[----:B------:R-:W1:Y:S01]  /*5180*/  MUFU.EX2 R177, R177 ;  /* 0x000000b100b17308 */ /* 0x000e620000000800 */
[C---:B0-----:R-:W-:Y:S01]  /*5190*/  FADD.FTZ R11, R173.reuse, R154 ;  /* 0x0000009aad0b7221 */ /* 0x041fe20000010000 */
[----:B------:R-:W-:Y:S01]  /*51a0*/  F2FP.BF16.F32.PACK_AB R154, R172, R165 ;  /* 0x000000a5ac9a723e */ /* 0x000fe200000010ff */
[----:B------:R-:W-:Y:S01]  /*51b0*/  FADD.FTZ R12, R22, R9 ;  /* 0x00000009160c7221 */ /* 0x000fe20000010000 */
[----:B------:R-:W-:-:S02]  /*51c0*/  F2FP.BF16.F32.PACK_AB R164, R173, R20 ;  /* 0x00000014ada4723e */ /* 0x000fc400000010ff */
[C---:B--2---:R-:W-:Y:S01]  /*51d0*/  F2FP.BF16.F32.PACK_AB R165, R23.reuse, R22 ;  /* 0x0000001617a5723e */ /* 0x044fe200000010ff */
[----:B------:R-:W-:Y:S01]  /*51e0*/  FADD.FTZ R12, R23, R12 ;  /* 0x0000000c170c7221 */ /* 0x000fe20000010000 */
[----:B------:R-:W0:Y:S08]  /*51f0*/  MUFU.EX2 R6, R6 ;  /* 0x0000000600067308 */ /* 0x000e300000000800 */
[----:B------:R-:W-:Y:S08]  /*5200*/  MUFU.EX2 R168, R168 ;  /* 0x000000a800a87308 */ /* 0x000ff00000000800 */
[----:B------:R-:W-:Y:S08]  /*5210*/  MUFU.EX2 R188, R188 ;  /* 0x000000bc00bc7308 */ /* 0x000ff00000000800 */
[----:B------:R-:W-:Y:S08]  /*5220*/  MUFU.EX2 R187, R187 ;  /* 0x000000bb00bb7308 */ /* 0x000ff00000000800 */
[----:B------:R-:W2:Y:S08]  /*5230*/  MUFU.EX2 R189, R189 ;  /* 0x000000bd00bd7308 */ /* 0x000eb00000000800 */
[----:B------:R3:W-:Y:S08]  /*5240*/  MUFU.EX2 R175, R159 ;  /* 0x0000009f00af7308 */ /* 0x0007f00000000800 */
[----:B------:R-:W5:Y:S01]  /*5250*/  MUFU.EX2 R170, R170 ;  /* 0x000000aa00aa7308 */ /* 0x000f620000000800 */
[----:B---3--:R-:W-:Y:S01]  /*5260*/  F2FP.BF16.F32.PACK_AB R159, R17, R14 ;  /* 0x0000000e119f723e */ /* 0x008fe200000010ff */
[----:B----4-:R-:W-:Y:S01]  /*5270*/  FADD.FTZ R14, R166, R11 ;  /* 0x0000000ba60e7221 */ /* 0x010fe20000010000 */
[----:B------:R-:W-:Y:S01]  /*5280*/  FADD.FTZ R11, R5, R12 ;  /* 0x0000000c050b7221 */ /* 0x000fe20000010000 */
[----:B-1----:R-:W-:-:S02]  /*5290*/  F2FP.BF16.F32.PACK_AB R166, R177, R166 ;  /* 0x000000a6b1a6723e */ /* 0x002fc400000010ff */
[----:B------:R-:W-:Y:S01]  /*52a0*/  FADD.FTZ R15, R177, R14 ;  /* 0x0000000eb10f7221 */ /* 0x000fe20000010000 */
[----:B0-----:R-:W-:Y:S01]  /*52b0*/  FADD.FTZ R11, R6, R11 ;  /* 0x0000000b060b7221 */ /* 0x001fe20000010000 */
[----:B------:R-:W0:Y:S01]  /*52c0*/  MUFU.EX2 R185, R185 ;  /* 0x000000b900b97308 */ /* 0x000e220000000800 */
[----:B--2---:R-:W-:Y:S01]  /*52d0*/  F2FP.BF16.F32.PACK_AB R169, R189, R188 ;  /* 0x000000bcbda9723e */ /* 0x004fe200000010ff */
[----:B------:R-:W-:Y:S01]  /*52e0*/  FADD.FTZ R14, R168, R15 ;  /* 0x0000000fa80e7221 */ /* 0x000fe20000010000 */
[----:B------:R-:W-:Y:S01]  /*52f0*/  FADD.FTZ R18, R188, R11 ;  /* 0x0000000bbc127221 */ /* 0x000fe20000010000 */
[C---:B------:R-:W-:Y:S02]  /*5300*/  F2FP.BF16.F32.PACK_AB R168, R187.reuse, R168 ;  /* 0x000000a8bba8723e */ /* 0x040fe400000010ff */
[----:B------:R-:W-:Y:S01]  /*5310*/  FADD.FTZ R11, R187, R14 ;  /* 0x0000000ebb0b7221 */ /* 0x000fe20000010000 */
[----:B------:R-:W-:Y:S01]  /*5320*/  FADD.FTZ R18, R189, R18 ;  /* 0x00000012bd127221 */ /* 0x000fe20000010000 */
[----:B------:R1:W2:Y:S02]  /*5330*/  MUFU.EX2 R10, R152 ;  /* 0x00000098000a7308 */ /* 0x0002a40000000800 */
[----:B-----5:R-:W-:Y:S01]  /*5340*/  FADD.FTZ R14, R170, R11 ;  /* 0x0000000baa0e7221 */ /* 0x020fe20000010000 */
[----:B------:R-:W-:-:S05]  /*5350*/  FADD.FTZ R15, R175, R18 ;  /* 0x00000012af0f7221 */ /* 0x000fca0000010000 */
[----:B------:R-:W3:Y:S01]  /*5360*/  MUFU.EX2 R19, R19 ;  /* 0x0000001300137308 */ /* 0x000ee20000000800 */
[----:B-1----:R-:W-:Y:S01]  /*5370*/  F2FP.BF16.F32.PACK_AB R152, R194, R167 ;  /* 0x000000a7c298723e */ /* 0x002fe200000010ff */
[C---:B0-----:R-:W-:Y:S01]  /*5380*/  FADD.FTZ R14, R185.reuse, R14 ;  /* 0x0000000eb90e7221 */ /* 0x041fe20000010000 */
[----:B------:R-:W-:Y:S02]  /*5390*/  F2FP.BF16.F32.PACK_AB R167, R6, R5 ;  /* 0x0000000506a7723e */ /* 0x000fe400000010ff */
[----:B------:R-:W-:-:S03]  /*53a0*/  F2FP.BF16.F32.PACK_AB R170, R185, R170 ;  /* 0x000000aab9aa723e */ /* 0x000fc600000010ff */
[----:B------:R0:W1:Y:S01]  /*53b0*/  MUFU.EX2 R9, R155 ;  /* 0x0000009b00097308 */ /* 0x0000620000000800 */
[C---:B--2---:R-:W-:Y:S01]  /*53c0*/  FADD.FTZ R6, R10.reuse, R15 ;  /* 0x0000000f0a067221 */ /* 0x044fe20000010000 */
[----:B------:R-:W-:-:S06]  /*53d0*/  F2FP.BF16.F32.PACK_AB R171, R10, R175 ;  /* 0x000000af0aab723e */ /* 0x000fcc00000010ff */
[----:B------:R-:W2:Y:S01]  /*53e0*/  MUFU.EX2 R174, R174 ;  /* 0x000000ae00ae7308 */ /* 0x000ea20000000800 */
[----:B---3--:R-:W-:Y:S01]  /*53f0*/  FADD.FTZ R5, R19, R14 ;  /* 0x0000000e13057221 */ /* 0x008fe20000010000 */
[----:B0-----:R-:W-:-:S06]  /*5400*/  F2FP.BF16.F32.PACK_AB R155, R184, R21 ;  /* 0x00000015b89b723e */ /* 0x001fcc00000010ff */
[----:B------:R-:W0:Y:S01]  /*5410*/  MUFU.EX2 R12, R191 ;  /* 0x000000bf000c7308 */ /* 0x000e220000000800 */
[----:B-1----:R-:W-:-:S07]  /*5420*/  FADD.FTZ R15, R9, R6 ;  /* 0x00000006090f7221 */ /* 0x002fce0000010000 */
[----:B------:R-:W1:Y:S01]  /*5430*/  MUFU.EX2 R192, R192 ;  /* 0x000000c000c07308 */ /* 0x000e620000000800 */
[C---:B--2---:R-:W-:Y:S01]  /*5440*/  FADD.FTZ R5, R174.reuse, R5 ;  /* 0x00000005ae057221 */ /* 0x044fe20000010000 */
[----:B------:R-:W-:-:S03]  /*5450*/  F2FP.BF16.F32.PACK_AB R172, R174, R19 ;  /* 0x00000013aeac723e */ /* 0x000fc600000010ff */
[----:B------:R-:W-:-:S03]  /*5460*/  FADD.FTZ R6, R16, R5 ;  /* 0x0000000510067221 */ /* 0x000fc60000010000 */
[----:B------:R-:W2:Y:S01]  /*5470*/  MUFU.EX2 R181, R181 ;  /* 0x000000b500b57308 */ /* 0x000ea20000000800 */
[C---:B0-----:R-:W-:Y:S01]  /*5480*/  FADD.FTZ R15, R12.reuse, R15 ;  /* 0x0000000f0c0f7221 */ /* 0x041fe20000010000 */
[----:B------:R-:W-:-:S06]  /*5490*/  F2FP.BF16.F32.PACK_AB R173, R12, R9 ;  /* 0x000000090cad723e */ /* 0x000fcc00000010ff */
[----:B------:R-:W0:Y:S01]  /*54a0*/  MUFU.EX2 R11, R176 ;  /* 0x000000b0000b7308 */ /* 0x000e220000000800 */
[----:B-1----:R-:W-:Y:S01]  /*54b0*/  FADD.FTZ R10, R192, R15 ;  /* 0x0000000fc00a7221 */ /* 0x002fe20000010000 */
[C---:B--2---:R-:W-:Y:S01]  /*54c0*/  FADD.FTZ R6, R181.reuse, R6 ;  /* 0x00000006b5067221 */ /* 0x044fe20000010000 */
[----:B------:R-:W-:Y:S02]  /*54d0*/  F2FP.BF16.F32.PACK_AB R174, R181, R16 ;  /* 0x00000010b5ae723e */ /* 0x000fe400000010ff */
[C---:B0-----:R-:W-:Y:S01]  /*54e0*/  FADD.FTZ R5, R11.reuse, R10 ;  /* 0x0000000a0b057221 */ /* 0x041fe20000010000 */
[----:B------:R-:W-:Y:S01]  /*54f0*/  F2FP.BF16.F32.PACK_AB R175, R11, R192 ;  /* 0x000000c00baf723e */ /* 0x000fe200000010ff */
[----:B------:R-:W-:Y:S06]  /*5500*/  @!P0 BRA `(.L_x_29) ;  /* 0x0000000000048947 */ /* 0x000fec0003800000 */
[----:B------:R-:W-:Y:S01]  /*5510*/  BPT.TRAP 0x1 ;  /* 0x000000040000795c */ /* 0x000fe20000300000 */
.L_x_29:
[----:B------:R-:W-:-:S04]  /*5520*/  IMAD.U32 R8, RZ, RZ, UR29 ;  /* 0x0000001dff087e24 */ /* 0x000fc8000f8e00ff */
[----:B------:R0:W1:Y:S01]  /*5530*/  SYNCS.PHASECHK.TRANS64.TRYWAIT P2, [UR28+0x22850], R8 ;  /* 0x02285008ff0075a7 */ /* 0x000062000804015c */
[----:B------:R-:W-:Y:S05]  /*5540*/  @!P0 BRA `(.L_x_30) ;  /* 0x0000000000048947 */ /* 0x000fea0003800000 */
[----:B------:R-:W-:Y:S01]  /*5550*/  BPT.TRAP 0x1 ;  /* 0x000000040000795c */ /* 0x000fe20000300000 */
.L_x_30:
[----:B-1----:R-:W-:Y:S05]  /*5560*/  @P2 BRA `(.L_x_31) ;  /* 0x00000000000c2947 */ /* 0x002fea0003800000 */
[----:B0-----:R-:W-:-:S04]  /*5570*/  IMAD.U32 R8, RZ, RZ, UR29 ;  /* 0x0000001dff087e24 */ /* 0x001fc8000f8e00ff */
[----:B------:R-:W0:Y:S02]  /*5580*/  SYNCS.PHASECHK.TRANS64.TRYWAIT P2, [UR28+0x22850], R8 ;  /* 0x02285008ff0075a7 */ /* 0x000e24000804015c */
[----:B0-----:R-:W-:Y:S05]  /*5590*/  @!P2 BRA `(.L_x_32) ;  /* 0x000000680094a947 */ /* 0x001fea0003800000 */
.L_x_31:
[----:B------:R1:W-:Y:S01]  /*55a0*/  BAR.SYNC.DEFER_BLOCKING R3, 0x100 ;  /* 0x000400030000751d */ /* 0x0003e20000010000 */
[----:B------:R-:W-:-:S05]  /*55b0*/  UIMAD UR11, UR5, 0xc00, UR24 ;  /* 0x00000c00050b78a4 */ /* 0x000fca000f8e0218 */
[----:B------:R-:W-:Y:S02]  /*55c0*/  UMOV UR15, 0x40000040 ;  /* 0x40000040000f7882 */ /* 0x000fe40000000000 */
[----:B------:R-:W-:Y:S01]  /*55d0*/  UMOV UR14, UR11 ;  /* 0x0000000b000e7c82 */ /* 0x000fe20008000000 */
[----:B------:R-:W-:-:S06]  /*55e0*/  WARPGROUP.ARRIVE ;  /* 0x00000000000079c5 */ /* 0x000fcc0000000000 */
[----:B------:R-:W-:Y:S01]  /*55f0*/  HGMMA.64x256x16.F32.BF16 R24, R160, gdesc[UR12].tnspB, R24, gsb0 ;  /* 0x43e0000ca0187df0 */ /* 0x000fe20008001818 */
[----:B------:R-:W-:Y:S01]  /*5600*/  UIADD3 UR14, UR11, 0x80, URZ ;  /* 0x000000800b0e7890 */ /* 0x000fe2000fffe03f */
[----:B------:R-:W-:Y:S01]  /*5610*/  UMOV UR15, 0x40000040 ;  /* 0x40000040000f7882 */ /* 0x000fe20000000000 */
[----:B------:R-:W-:Y:S02]  /*5620*/  WARPGROUP.DEPBAR.LE gsb0, 0x0 ;  /* 0x00008000000079c5 */ /* 0x000fe40000010000 */
[----:B------:R-:W-:-:S15]  /*5630*/  WARPGROUP.ARRIVE ;  /* 0x00000000000079c5 */ /* 0x000fde0000000000 */
[----:B------:R-:W-:-:S08]  /*5640*/  NOP ;  /* 0x0000000000007918 */ /* 0x000fd00000000000 */
        /* <DEDUP_REMOVED lines=24> */
[----:B------:R-:W-:Y:S03]  /*57d0*/  HGMMA.64x256x16.F32.BF16 R24, R172, gdesc[UR12].tnspB, R24, gsb0 ;  /* 0x43e0000cac187df0 */ /* 0x000fe60008001818 */
[----:B------:R-:W-:Y:S02]  /*57e0*/  WARPGROUP.DEPBAR.LE gsb0, 0x0 ;  /* 0x00008000000079c5 */ /* 0x000fe40000010000 */
[----:B-1----:R-:W-:Y:S05]  /*57f0*/  @!P0 BRA `(.L_x_33) ;  /* 0x0000000000048947 */ /* 0x002fea0003800000 */
[----:B------:R-:W-:Y:S01]  /*5800*/  BPT.TRAP 0x1 ;  /* 0x000000040000795c */ /* 0x000fe20000300000 */
.L_x_33:
[----:B------:R-:W-:Y:S01]  /*5810*/  UIADD3 UR11, UR28, 0x22860, URZ ;  /* 0x000228601c0b7890 */ /* 0x000fe2000fffe03f */
[----:B0-----:R-:W-:Y:S01]  /*5820*/  MOV R8, R7 ;  /* 0x0000000700087202 */ /* 0x001fe20000000f00 */
[----:B------:R-:W-:Y:S02]  /*5830*/  IMAD.MOV.U32 R13, RZ, RZ, R4 ;  /* 0x000000ffff0d7224 */ /* 0x000fe400078e0004 */
[----:B------:R-:W-:-:S09]  /*5840*/  UPRMT UR11, UR26, 0x654, UR11 ;  /* 0x000006541a0b7896 */ /* 0x000fd2000800000b */
[----:B------:R-:W-:Y:S01]  /*5850*/  SYNCS.ARRIVE.TRANS64.RED.A1T0 RZ, [UR11], RZ ;  /* 0x000000ffffff79a7 */ /* 0x000fe2000810040b */
[----:B------:R-:W-:Y:S05]  /*5860*/  @P1 BRA `(.L_x_34) ;  /* 0xffffffdc003c1947 */ /* 0x000fea000383ffff */
.L_x_23:
[----:B------:R-:W4:Y:S01]  /*5870*/  SHFL.BFLY PT, R3, R6, 0x2, 0x1f ;  /* 0x0c401f0006037f89 */ /* 0x000f2200000e0000 */
[----:B------:R0:W-:Y:S08]  /*5880*/  BAR.ARV R0, 0x100 ;  /* 0x000400000000751d */ /* 0x0001f00000002000 */
[----:B------:R-:W-:Y:S06]  /*5890*/  BAR.ARV 0x8, 0x180 ;  /* 0x0206000000007b1d */ /* 0x000fec0000002000 */
[----:B------:R-:W-:Y:S01]  /*58a0*/  PLOP3.LUT P0, PT, PT, PT, PT, 0x8, 0x0 ;  /* 0x000000000000781c */ /* 0x000fe20003f0e170 */
[----:B012---:R-:W0:Y:S01]  /*58b0*/  SHFL.BFLY PT, R8, R5, 0x2, 0x1f ;  /* 0x0c401f0005087f89 */ /* 0x007e2200000e0000 */
[----:B----4-:R-:W-:-:S05]  /*58c0*/  FADD.FTZ R3, R3, R6 ;  /* 0x0000000603037221 */ /* 0x010fca0000010000 */
[----:B------:R-:W1:Y:S01]  /*58d0*/  SHFL.BFLY PT, R2, R3, 0x1, 0x1f ;  /* 0x0c201f0003027f89 */ /* 0x000e6200000e0000 */
[----:B0-----:R-:W-:Y:S01]  /*58e0*/  FADD.FTZ R8, R8, R5 ;  /* 0x0000000508087221 */ /* 0x001fe20000010000 */
[----:B------:R-:W-:-:S04]  /*58f0*/  IMAD.MOV.U32 R5, RZ, RZ, -0x800000 ;  /* 0xff800000ff057424 */ /* 0x000fc800078e00ff */
[----:B------:R-:W0:Y:S01]  /*5900*/  SHFL.BFLY PT, R9, R8, 0x1, 0x1f ;  /* 0x0c201f0008097f89 */ /* 0x000e2200000e0000 */
[----:B-1----:R-:W-:Y:S01]  /*5910*/  FADD.FTZ R10, R3, R2 ;  /* 0x00000002030a7221 */ /* 0x002fe20000010000 */
[----:B------:R-:W-:Y:S02]  /*5920*/  IMAD.MOV.U32 R2, RZ, RZ, RZ ;  /* 0x000000ffff027224 */ /* 0x000fe400078e00ff */
[----:B------:R-:W-:Y:S02]  /*5930*/  IMAD.MOV.U32 R3, RZ, RZ, -0x800000 ;  /* 0xff800000ff037424 */ /* 0x000fe400078e00ff */
[----:B------:R-:W-:-:S13]  /*5940*/  FSETP.NE.FTZ.AND P1, PT, R10, RZ, PT ;  /* 0x000000ff0a00720b */ /* 0x000fda0003f35000 */
[----:B------:R-:W1:Y:S01]  /*5950*/  @P1 MUFU.LG2 R6, R10 ;  /* 0x0000000a00061308 */ /* 0x000e620000000c00 */
[----:B0-----:R-:W-:Y:S01]  /*5960*/  FADD.FTZ R11, R8, R9 ;  /* 0x00000009080b7221 */ /* 0x001fe20000010000 */
[----:B------:R-:W-:-:S04]  /*5970*/  IMAD.MOV.U32 R9, RZ, RZ, RZ ;  /* 0x000000ffff097224 */ /* 0x000fc800078e00ff */
[----:B------:R-:W-:Y:S02]  /*5980*/  FSETP.NE.FTZ.AND P2, PT, R11, RZ, PT ;  /* 0x000000ff0b00720b */ /* 0x000fe40003f55000 */
[----:B------:R-:W0:Y:S01]  /*5990*/  @P1 MUFU.RCP R9, R10 ;  /* 0x0000000a00091308 */ /* 0x000e220000001000 */
[----:B-1----:R-:W-:-:S10]  /*59a0*/  @P1 FMUL.FTZ R6, R6, 0.69314718246459960938 ;  /* 0x3f31721806061820 */ /* 0x002fd40000410000 */
[----:B------:R-:W1:Y:S01]  /*59b0*/  @P2 MUFU.LG2 R8, R11 ;  /* 0x0000000b00082308 */ /* 0x000e620000000c00 */
[-C--:B0-----:R-:W-:Y:S01]  /*59c0*/  FMUL.FTZ R24, R24, R9.reuse ;  /* 0x0000000918187220 */ /* 0x081fe20000410000 */
[----:B------:R-:W-:-:S06]  /*59d0*/  FMUL.FTZ R25, R25, R9 ;  /* 0x0000000919197220 */ /* 0x000fcc0000410000 */
[----:B------:R0:W2:Y:S01]  /*59e0*/  @P2 MUFU.RCP R2, R11 ;  /* 0x0000000b00022308 */ /* 0x0000a20000001000 */
[-C--:B------:R-:W-:Y:S01]  /*59f0*/  FMUL.FTZ R28, R28, R9.reuse ;  /* 0x000000091c1c7220 */ /* 0x080fe20000410000 */
        /* <DEDUP_REMOVED lines=60> */
[----:B------:R-:W-:Y:S01]  /*5dc0*/  FMUL.FTZ R149, R149, R9 ;  /* 0x0000000995957220 */ /* 0x000fe20000410000 */
[----:B------:R-:W-:Y:S01]  /*5dd0*/  MOV R9, UR10 ;  /* 0x0000000a00097c02 */ /* 0x000fe20008000f00 */
[----:B0-----:R-:W-:-:S02]  /*5de0*/  IMAD.U32 R11, RZ, RZ, UR10 ;  /* 0x0000000aff0b7e24 */ /* 0x001fc4000f8e00ff */
[----:B-1----:R-:W-:Y:S01]  /*5df0*/  @P2 FMUL.FTZ R8, R8, 0.69314718246459960938 ;  /* 0x3f31721808082820 */ /* 0x002fe20000410000 */
[-C--:B--2---:R-:W-:Y:S01]  /*5e00*/  FMUL.FTZ R26, R26, R2.reuse ;  /* 0x000000021a1a7220 */ /* 0x084fe20000410000 */
[-C--:B------:R-:W-:Y:S01]  /*5e10*/  FMUL.FTZ R27, R27, R2.reuse ;  /* 0x000000021b1b7220 */ /* 0x080fe20000410000 */
[----:B------:R-:W-:Y:S01]  /*5e20*/  @P1 FMUL.FTZ R9, R9, 0.69314718246459960938 ;  /* 0x3f31721809091820 */ /* 0x000fe20000410000 */
[----:B------:R-:W-:Y:S01]  /*5e30*/  @P2 FMUL.FTZ R11, R11, 0.69314718246459960938 ;  /* 0x3f3172180b0b2820 */ /* 0x000fe20000410000 */
        /* <DEDUP_REMOVED lines=62> */
[----:B------:R-:W-:Y:S01]  /*6220*/  @P1 FFMA.FTZ R5, R9, R4, R6 ;  /* 0x0000000409051223 */ /* 0x000fe20000010006 */
[----:B------:R-:W-:-:S07]  /*6230*/  @P2 FFMA.FTZ R3, R11, R7, R8 ;  /* 0x000000070b032223 */ /* 0x000fce0000010008 */
.L_x_10:
[----:B------:R-:W-:Y:S05]  /*6240*/  @P0 BRA `(.L_x_35) ;  /* 0x00000020004c0947 */ /* 0x000fea0003800000 */
[----:B---3--:R-:W0:Y:S01]  /*6250*/  S2R R0, SR_TID.X ;  /* 0x0000000000007919 */ /* 0x008e220000002100 */
[----:B------:R-:W1:Y:S01]  /*6260*/  LDC R8, c[0x0][0xbe8] ;  /* 0x0002fa00ff087b82 */ /* 0x000e620000000800 */
[----:B------:R-:W-:Y:S01]  /*6270*/  USHF.R.S32.HI UR7, URZ, 0x1f, UR38 ;  /* 0x0000001f3f077899 */ /* 0x000fe20008011426 */
[----:B------:R-:W-:Y:S01]  /*6280*/  BSSY B0, `(.L_x_36) ;  /* 0x000014b000007945 */ /* 0x000fe20003800000 */
[----:B------:R-:W2:Y:S01]  /*6290*/  S2R R16, SR_CTAID.X ;  /* 0x0000000000107919 */ /* 0x000ea20000002500 */
[----:B------:R-:W-:Y:S02]  /*62a0*/  ULDC.64 UR8, c[0x0][0xbd0] ;  /* 0x0002f40000087ab9 */ /* 0x000fe40000000a00 */
[----:B------:R-:W-:Y:S02]  /*62b0*/  UIMAD UR6, UR7, UR8, URZ ;  /* 0x00000008070672a4 */ /* 0x000fe4000f8e023f */
[----:B------:R-:W3:Y:S01]  /*62c0*/  S2UR UR12, SR_CTAID.Z ;  /* 0x00000000000c79c3 */ /* 0x000ee20000002700 */
[----:B------:R-:W-:-:S02]  /*62d0*/  UIMAD.WIDE.U32 UR4, UR38, UR8, URZ ;  /* 0x00000008260472a5 */ /* 0x000fc4000f8e003f */
[----:B------:R-:W-:-:S03]  /*62e0*/  UIMAD UR6, UR38, UR9, UR6 ;  /* 0x00000009260672a4 */ /* 0x000fc6000f8e0206 */
[----:B------:R-:W-:Y:S01]  /*62f0*/  ULDC.64 UR8, c[0x0][0xb38] ;  /* 0x0002ce0000087ab9 */ /* 0x000fe20000000a00 */
[----:B------:R-:W-:Y:S01]  /*6300*/  UIADD3 UR6, UR5, UR6, URZ ;  /* 0x0000000605067290 */ /* 0x000fe2000fffe03f */
[----:B------:R-:W4:Y:S01]  /*6310*/  LDC.64 R14, c[0x0][0xbd8] ;  /* 0x0002f600ff0e7b82 */ /* 0x000f220000000a00 */
[----:B------:R-:W-:-:S07]  /*6320*/  UIMAD UR7, UR7, UR8, URZ ;  /* 0x00000008070772a4 */ /* 0x000fce000f8e023f */
[----:B------:R-:W-:Y:S01]  /*6330*/  BAR.SYNC.DEFER_BLOCKING 0x1, 0x100 ;  /* 0x0044000000007b1d */ /* 0x000fe20000010000 */
[----:B-1----:R-:W-:-:S07]  /*6340*/  ISETP.NE.AND P0, PT, R8, 0x1, PT ;  /* 0x000000010800780c */ /* 0x002fce0003f05270 */
[----:B------:R-:W1:Y:S01]  /*6350*/  S2UR UR11, SR_CTAID.Y ;  /* 0x00000000000b79c3 */ /* 0x000e620000002600 */
[----:B0-----:R-:W-:Y:S01]  /*6360*/  IADD3 R9, R0, -0x80, RZ ;  /* 0xffffff8000097810 */ /* 0x001fe20007ffe0ff */
[----:B---3--:R-:W-:-:S06]  /*6370*/  USHF.R.S32.HI UR10, URZ, 0x1f, UR12 ;  /* 0x0000001f3f0a7899 */ /* 0x008fcc000801140c */
[----:B------:R-:W1:Y:S01]  /*6380*/  LDC R23, c[0x0][0xc50] ;  /* 0x00031400ff177b82 */ /* 0x000e620000000800 */
[----:B------:R-:W-:-:S04]  /*6390*/  SHF.R.S32.HI R6, RZ, 0x1f, R9 ;  /* 0x0000001fff067819 */ /* 0x000fc80000011409 */
[CC--:B------:R-:W-:Y:S02]  /*63a0*/  LEA.HI R2, R6.reuse, R9.reuse, RZ, 0x7 ;  /* 0x0000000906027211 */ /* 0x0c0fe400078f38ff */
[----:B------:R-:W-:Y:S01]  /*63b0*/  LEA.HI R6, R6, R9, RZ, 0x2 ;  /* 0x0000000906067211 */ /* 0x000fe200078f10ff */
[----:B------:R-:W0:Y:S01]  /*63c0*/  LDC.64 R20, c[0x0][0xb40] ;  /* 0x0002d000ff147b82 */ /* 0x000e220000000a00 */
[----:B------:R-:W-:Y:S02]  /*63d0*/  LOP3.LUT R0, R2, 0xffffff80, RZ, 0xc0, !PT ;  /* 0xffffff8002007812 */ /* 0x000fe400078ec0ff */
[----:B------:R-:W-:Y:S02]  /*63e0*/  LOP3.LUT R6, R6, 0xfffffffc, RZ, 0xc0, !PT ;  /* 0xfffffffc06067812 */ /* 0x000fe400078ec0ff */
[----:B------:R-:W-:Y:S01]  /*63f0*/  SHF.R.S32.HI R11, RZ, 0x7, R2 ;  /* 0x00000007ff0b7819 */ /* 0x000fe20000011402 */
[C---:B------:R-:W-:Y:S02]  /*6400*/  IMAD.IADD R0, R9.reuse, 0x1, -R0 ;  /* 0x0000000109007824 */ /* 0x040fe400078e0a00 */
[----:B------:R-:W-:Y:S01]  /*6410*/  IMAD.IADD R6, R9, 0x1, -R6 ;  /* 0x0000000109067824 */ /* 0x000fe200078e0a06 */
[----:B------:R-:W-:Y:S01]  /*6420*/  LEA.HI R2, R2, R11, RZ, 0x1 ;  /* 0x0000000b02027211 */ /* 0x000fe200078f08ff */
[----:B------:R-:W3:Y:S01]  /*6430*/  @P0 LDC R18, c[0x0][0xbec] ;  /* 0x0002fb00ff120b82 */ /* 0x000ee20000000800 */
[----:B------:R-:W-:-:S02]  /*6440*/  SHF.R.S32.HI R13, RZ, 0x1f, R0 ;  /* 0x0000001fff0d7819 */ /* 0x000fc40000011400 */
[C---:B------:R-:W-:Y:S02]  /*6450*/  LEA.HI R9, R6.reuse, R6, RZ, 0x1 ;  /* 0x0000000606097211 */ /* 0x040fe400078f08ff */
[----:B------:R-:W-:Y:S02]  /*6460*/  LEA.HI R10, R13, R0, RZ, 0x2 ;  /* 0x000000000d0a7211 */ /* 0x000fe400078f10ff */
[----:B------:R-:W-:Y:S01]  /*6470*/  LOP3.LUT R9, R9, 0x1ffffffe, RZ, 0xc0, !PT ;  /* 0x1ffffffe09097812 */ /* 0x000fe200078ec0ff */
[----:B------:R-:W5:Y:S01]  /*6480*/  @P0 LDC R19, c[0x0][0xbf0] ;  /* 0x0002fc00ff130b82 */ /* 0x000f620000000800 */
[--C-:B------:R-:W-:Y:S02]  /*6490*/  SHF.R.S32.HI R4, RZ, 0x2, R10.reuse ;  /* 0x00000002ff047819 */ /* 0x100fe4000001140a */
[----:B------:R-:W-:Y:S01]  /*64a0*/  SHF.R.S32.HI R7, RZ, 0x1f, R10 ;  /* 0x0000001fff077819 */ /* 0x000fe2000001140a */
[----:B------:R-:W-:Y:S01]  /*64b0*/  IMAD.IADD R12, R6, 0x1, -R9 ;  /* 0x00000001060c7824 */ /* 0x000fe200078e0a09 */
[----:B------:R-:W-:-:S02]  /*64c0*/  LOP3.LUT R2, R2, 0x3fffffe, RZ, 0xc0, !PT ;  /* 0x03fffffe02027812 */ /* 0x000fc400078ec0ff */
[----:B------:R-:W-:Y:S01]  /*64d0*/  LEA.HI R7, R7, R4, RZ, 0x3 ;  /* 0x0000000407077211 */ /* 0x000fe200078f18ff */
[----:B------:R-:W5:Y:S01]  /*64e0*/  @P0 LDC R153, c[0x0][0xbf0] ;  /* 0x0002fc00ff990b82 */ /* 0x000f620000000800 */
[----:B------:R-:W-:Y:S01]  /*64f0*/  MOV R6, UR4 ;  /* 0x0000000400067c02 */ /* 0x000fe20008000f00 */
[----:B------:R-:W-:Y:S01]  /*6500*/  IMAD.IADD R2, R11, 0x1, -R2 ;  /* 0x000000010b027824 */ /* 0x000fe200078e0a02 */
[----:B------:R-:W-:-:S04]  /*6510*/  LOP3.LUT R7, R7, 0xfffffff8, RZ, 0xc0, !PT ;  /* 0xfffffff807077812 */ /* 0x000fc800078ec0ff */
[----:B------:R-:W-:Y:S02]  /*6520*/  IADD3 R7, R4, -R7, RZ ;  /* 0x8000000704077210 */ /* 0x000fe40007ffe0ff */
[----:B------:R-:W-:-:S04]  /*6530*/  LEA.HI R4, R13, R0, RZ, 0x5 ;  /* 0x000000000d047211 */ /* 0x000fc800078f28ff */
[----:B------:R-:W-:-:S05]  /*6540*/  SHF.R.S32.HI R4, RZ, 0x5, R4 ;  /* 0x00000005ff047819 */ /* 0x000fca0000011404 */
[----:B------:R-:W-:Y:S02]  /*6550*/  IMAD R9, R4, 0x10, R7 ;  /* 0x0000001004097824 */ /* 0x000fe400078e0207 */
[----:B------:R-:W0:Y:S01]  /*6560*/  @P0 LDC R4, c[0x0][0xbec] ;  /* 0x0002fb00ff040b82 */ /* 0x000e220000000800 */
[----:B------:R-:W-:Y:S01]  /*6570*/  IMAD.U32 R7, RZ, RZ, UR5 ;  /* 0x00000005ff077e24 */ /* 0x000fe2000f8e00ff */
[----:B------:R-:W-:Y:S01]  /*6580*/  UIMAD.WIDE.U32 UR4, UR38, UR8, URZ ;  /* 0x00000008260472a5 */ /* 0x000fe2000f8e003f */
[----:B------:R-:W-:Y:S01]  /*6590*/  IMAD.U32 R7, RZ, RZ, UR6 ;  /* 0x00000006ff077e24 */ /* 0x000fe2000f8e00ff */
[----:B------:R-:W-:Y:S01]  /*65a0*/  LEA R9, R2, R9, 0x6 ;  /* 0x0000000902097211 */ /* 0x000fe200078e30ff */
[C---:B----4-:R-:W-:Y:S01]  /*65b0*/  IMAD R2, R14.reuse, UR10, RZ ;  /* 0x0000000a0e027c24 */ /* 0x050fe2000f8e02ff */
[----:B------:R-:W-:Y:S01]  /*65c0*/  UIMAD UR6, UR38, UR9, UR7 ;  /* 0x00000009260672a4 */ /* 0x000fe2000f8e0207 */
[----:B------:R-:W-:Y:S01]  /*65d0*/  IMAD.WIDE.U32 R6, R14, UR12, R6 ;  /* 0x0000000c0e067c25 */ /* 0x000fe2000f8e0006 */
[----:B------:R-:W-:Y:S01]  /*65e0*/  IADD3 R14, RZ, -UR38, RZ ;  /* 0x80000026ff0e7c10 */ /* 0x000fe2000fffe0ff */
[----:B------:R-:W-:Y:S01]  /*65f0*/  ULDC.64 UR8, c[0x0][0xb28] ;  /* 0x0002ca0000087ab9 */ /* 0x000fe20000000a00 */
[----:B------:R-:W-:Y:S01]  /*6600*/  UIADD3 UR6, UR5, UR6, URZ ;  /* 0x0000000605067290 */ /* 0x000fe2000fffe03f */
[----:B------:R-:W-:-:S02]  /*6610*/  IMAD R12, R12, 0x8, R9 ;  /* 0x000000080c0c7824 */ /* 0x000fc400078e0209 */
[----:B-1----:R-:W-:Y:S02]  /*6620*/  IMAD R23, R23, R14, UR11 ;  /* 0x0000000b17177e24 */ /* 0x002fe4000f8e020e */
[----:B--2---:R-:W-:Y:S01]  /*6630*/  IMAD R11, R16, 0x80, R12 ;  /* 0x00000080100b7824 */ /* 0x004fe200078e020c */
[----:B------:R-:W-:Y:S01]  /*6640*/  MOV R12, UR4 ;  /* 0x00000004000c7c02 */ /* 0x000fe20008000f00 */
[----:B------:R-:W-:Y:S01]  /*6650*/  IMAD R17, R15, UR12, R2 ;  /* 0x0000000c0f117c24 */ /* 0x000fe2000f8e0202 */
[----:B------:R-:W-:Y:S01]  /*6660*/  SHF.R.S32.HI R14, RZ, 0x1f, R23 ;  /* 0x0000001fff0e7819 */ /* 0x000fe20000011417 */
[----:B------:R-:W-:Y:S01]  /*6670*/  IMAD.U32 R13, RZ, RZ, UR5 ;  /* 0x00000005ff0d7e24 */ /* 0x000fe2000f8e00ff */
[----:B------:R-:W-:Y:S01]  /*6680*/  ULDC.64 UR4, c[0x0][0xbe0] ;  /* 0x0002f80000047ab9 */ /* 0x000fe20000000a00 */
[----:B------:R-:W-:Y:S01]  /*6690*/  IMAD.U32 R13, RZ, RZ, UR6 ;  /* 0x00000006ff0d7e24 */ /* 0x000fe2000f8e00ff */
[----:B------:R-:W-:Y:S01]  /*66a0*/  ULDC.64 UR6, c[0x0][0xb48] ;  /* 0x0002d20000067ab9 */ /* 0x000fe20000000a00 */
[----:B------:R-:W-:Y:S01]  /*66b0*/  IMAD.IADD R7, R7, 0x1, R17 ;  /* 0x0000000107077824 */ /* 0x000fe200078e0211 */
[----:B------:R-:W-:Y:S01]  /*66c0*/  MOV R17, R11 ;  /* 0x0000000b00117202 */ /* 0x000fe20000000f00 */
[----:B0-----:R-:W-:-:S04]  /*66d0*/  @P0 IMAD.HI.U32 R2, R11, R4, RZ ;  /* 0x000000040b020227 */ /* 0x001fc800078e00ff */
[----:B------:R-:W-:Y:S02]  /*66e0*/  IMAD R4, R20, UR10, RZ ;  /* 0x0000000a14047c24 */ /* 0x000fe4000f8e02ff */
[----:B---3--:R-:W-:-:S04]  /*66f0*/  @P0 IMAD.HI.U32 R18, R11, R18, RZ ;  /* 0x000000120b120227 */ /* 0x008fc800078e00ff */
[----:B------:R-:W-:Y:S01]  /*6700*/  IMAD.MOV.U32 R15, RZ, RZ, R11 ;  /* 0x000000ffff0f7224 */ /* 0x000fe200078e000b */
[----:B-----5:R-:W-:Y:S01]  /*6710*/  @P0 SHF.R.U32.HI R15, RZ, R19, R2 ;  /* 0x00000013ff0f0219 */ /* 0x020fe20000011602 */
[----:B------:R-:W-:Y:S01]  /*6720*/  IMAD R19, R21, UR12, R4 ;  /* 0x0000000c15137c24 */ /* 0x000fe2000f8e0204 */
[----:B------:R-:W-:Y:S01]  /*6730*/  @P0 SHF.R.U32.HI R17, RZ, R153, R18 ;  /* 0x00000099ff110219 */ /* 0x000fe20000011612 */
[----:B------:R-:W-:-:S04]  /*6740*/  IMAD.WIDE.U32 R12, R20, UR12, R12 ;  /* 0x0000000c140c7c25 */ /* 0x000fc8000f8e000c */
[----:B------:R-:W-:Y:S02]  /*6750*/  IMAD R2, R14, UR4, RZ ;  /* 0x000000040e027c24 */ /* 0x000fe4000f8e02ff */
[----:B------:R-:W-:-:S04]  /*6760*/  IMAD.WIDE.U32 R6, R23, UR4, R6 ;  /* 0x0000000417067c25 */ /* 0x000fc8000f8e0006 */
[----:B------:R-:W-:Y:S01]  /*6770*/  IMAD.IADD R13, R13, 0x1, R19 ;  /* 0x000000010d0d7824 */ /* 0x000fe200078e0213 */
[----:B------:R-:W-:Y:S01]  /*6780*/  SHF.R.S32.HI R19, RZ, 0x1f, R15 ;  /* 0x0000001fff137819 */ /* 0x000fe2000001140f */
[----:B------:R-:W-:Y:S01]  /*6790*/  IMAD R14, R14, UR6, RZ ;  /* 0x000000060e0e7c24 */ /* 0x000fe2000f8e02ff */
[----:B------:R-:W-:Y:S01]  /*67a0*/  IADD3 R6, P0, R15, R6, RZ ;  /* 0x000000060f067210 */ /* 0x000fe20007f1e0ff */
[C---:B------:R-:W-:Y:S01]  /*67b0*/  IMAD R4, R23.reuse, UR5, R2 ;  /* 0x0000000517047c24 */ /* 0x040fe2000f8e0202 */
[----:B------:R-:W-:Y:S01]  /*67c0*/  SHF.R.S32.HI R2, RZ, 0x1f, R17 ;  /* 0x0000001fff027819 */ /* 0x000fe20000011411 */
[----:B------:R-:W-:Y:S01]  /*67d0*/  IMAD.MOV R15, RZ, RZ, -R15 ;  /* 0x000000ffff0f7224 */ /* 0x000fe200078e0a0f */
[----:B------:R-:W-:Y:S01]  /*67e0*/  ULDC.64 UR4, c[0x0][0xb30] ;  /* 0x0002cc0000047ab9 */ /* 0x000fe20000000a00 */
[----:B------:R-:W-:Y:S01]  /*67f0*/  IMAD R21, R23, UR7, R14 ;  /* 0x0000000717157c24 */ /* 0x000fe2000f8e020e */
[----:B------:R-:W-:Y:S01]  /*6800*/  IADD3 R14, -R17, RZ, RZ ;  /* 0x000000ff110e7210 */ /* 0x000fe20007ffe1ff */
[----:B------:R-:W-:Y:S01]  /*6810*/  IMAD R2, R2, UR4, RZ ;  /* 0x0000000402027c24 */ /* 0x000fe2000f8e02ff */
[----:B------:R-:W-:Y:S01]  /*6820*/  IADD3.X R7, R19, R7, R4, P0, !PT ;  /* 0x0000000713077210 */ /* 0x000fe200007fe404 */
[----:B------:R-:W-:-:S02]  /*6830*/  IMAD R15, R8, R15, R11 ;  /* 0x0000000f080f7224 */ /* 0x000fc400078e020b */
[----:B------:R-:W-:Y:S01]  /*6840*/  IMAD.WIDE.U32 R12, R23, UR6, R12 ;  /* 0x00000006170c7c25 */ /* 0x000fe2000f8e000c */
[----:B------:R-:W-:-:S03]  /*6850*/  ULDC.64 UR6, c[0x0][0xbc8] ;  /* 0x0002f20000067ab9 */ /* 0x000fc60000000a00 */
[----:B------:R-:W-:Y:S02]  /*6860*/  IMAD R11, R8, R14, R11 ;  /* 0x0000000e080b7224 */ /* 0x000fe400078e020b */
[----:B------:R-:W-:Y:S01]  /*6870*/  IMAD R19, R17, UR5, R2 ;  /* 0x0000000511137c24 */ /* 0x000fe2000f8e0202 */
[----:B------:R-:W-:Y:S01]  /*6880*/  SHF.R.S32.HI R2, RZ, 0x1f, R15 ;  /* 0x0000001fff027819 */ /* 0x000fe2000001140f */
[----:B------:R-:W-:Y:S01]  /*6890*/  IMAD.IADD R13, R13, 0x1, R21 ;  /* 0x000000010d0d7824 */ /* 0x000fe200078e0215 */
[----:B------:R-:W-:Y:S01]  /*68a0*/  SHF.R.S32.HI R4, RZ, 0x1f, R11 ;  /* 0x0000001fff047819 */ /* 0x000fe2000001140b */
[----:B------:R-:W0:Y:S01]  /*68b0*/  S2UR UR5, SR_CgaCtaId ;  /* 0x00000000000579c3 */ /* 0x000e220000008800 */
[----:B------:R-:W-:-:S04]  /*68c0*/  IMAD.WIDE.U32 R6, R15, UR6, R6 ;  /* 0x000000060f067c25 */ /* 0x000fc8000f8e0006 */
[----:B------:R-:W-:Y:S01]  /*68d0*/  IMAD.WIDE.U32 R12, R17, UR4, R12 ;  /* 0x00000004110c7c25 */ /* 0x000fe2000f8e000c */
[----:B------:R-:W-:-:S03]  /*68e0*/  UMOV UR4, 0x400 ;  /* 0x0000040000047882 */ /* 0x000fc60000000000 */
[----:B------:R-:W-:Y:S02]  /*68f0*/  IMAD R2, R2, UR6, RZ ;  /* 0x0000000602027c24 */ /* 0x000fe4000f8e02ff */
[----:B------:R-:W-:Y:S02]  /*6900*/  IMAD.IADD R13, R13, 0x1, R19 ;  /* 0x000000010d0d7824 */ /* 0x000fe400078e0213 */
[----:B------:R-:W-:Y:S02]  /*6910*/  IMAD R4, R4, UR8, RZ ;  /* 0x0000000804047c24 */ /* 0x000fe4000f8e02ff */
[----:B------:R-:W-:Y:S01]  /*6920*/  IMAD R17, R15, UR7, R2 ;  /* 0x000000070f117c24 */ /* 0x000fe2000f8e0202 */
[----:B------:R-:W-:Y:S01]  /*6930*/  ULDC.64 UR6, c[0x0][0xba8] ;  /* 0x0002ea0000067ab9 */ /* 0x000fe20000000a00 */
[C---:B------:R-:W-:Y:S01]  /*6940*/  IMAD R15, R11.reuse, UR9, R4 ;  /* 0x000000090b0f7c24 */ /* 0x040fe2000f8e0204 */
[----:B------:R-:W-:Y:S01]  /*6950*/  LEA R18, P0, R6, UR6, 0x2 ;  /* 0x0000000606127c11 */ /* 0x000fe2000f8010ff */
[----:B------:R-:W-:Y:S01]  /*6960*/  IMAD.WIDE.U32 R12, R11, UR8, R12 ;  /* 0x000000080b0c7c25 */ /* 0x000fe2000f8e000c */
[----:B------:R-:W-:Y:S01]  /*6970*/  IADD3 R11, R7, R17, RZ ;  /* 0x00000011070b7210 */ /* 0x000fe20007ffe0ff */
[----:B------:R-:W-:Y:S01]  /*6980*/  ULDC.64 UR8, c[0x0][0xb00] ;  /* 0x0002c00000087ab9 */ /* 0x000fe20000000a00 */
[----:B------:R-:W-:Y:S01]  /*6990*/  ULDC UR6, c[0x0][0xa88] ;  /* 0x0002a20000067ab9 */ /* 0x000fe20000000800 */
[----:B------:R-:W-:Y:S01]  /*69a0*/  IMAD.IADD R7, R13, 0x1, R15 ;  /* 0x000000010d077824 */ /* 0x000fe200078e020f */
[----:B------:R-:W-:Y:S01]  /*69b0*/  LEA R2, P1, R12, UR8, 0x2 ;  /* 0x000000080c027c11 */ /* 0x000fe2000f8210ff */
[----:B------:R-:W-:Y:S01]  /*69c0*/  SHFL.IDX PT, R14, R18, 0x1, 0x1c1f ;  /* 0x003c1f00120e7f89 */ /* 0x000fe200000e0000 */
[----:B------:R-:W-:Y:S01]  /*69d0*/  LEA.HI.X R17, R6, UR7, R11, 0x2, P0 ;  /* 0x0000000706117c11 */ /* 0x000fe200080f140b */
[----:B------:R-:W-:Y:S01]  /*69e0*/  IMAD R11, R16, 0x80, R9 ;  /* 0x00000080100b7824 */ /* 0x000fe200078e0209 */
[----:B------:R-:W-:Y:S01]  /*69f0*/  LEA.HI.X R4, R12, UR9, R7, 0x2, P1 ;  /* 0x000000090c047c11 */ /* 0x000fe200088f1407 */
[----:B0-----:R-:W-:Y:S01]  /*6a00*/  ULEA UR4, UR5, UR4, 0x18 ;  /* 0x0000000405047291 */ /* 0x001fe2000f8ec03f */
[----:B------:R-:W-:Y:S01]  /*6a10*/  SHFL.IDX PT, R12, R18, RZ, 0x1c1f ;  /* 0x001c1fff120c7589 */ /* 0x000fe200000e0000 */
[----:B------:R-:W-:Y:S01]  /*6a20*/  IMAD R8, R8, UR6, RZ ;  /* 0x0000000608087c24 */ /* 0x000fe2000f8e02ff */
[----:B------:R-:W-:Y:S01]  /*6a30*/  LOP3.LUT P0, RZ, R0, 0x3, RZ, 0xc0, !PT ;  /* 0x0000000300ff7812 */ /* 0x000fe2000780c0ff */
[----:B------:R-:W-:Y:S01]  /*6a40*/  UIADD3 UR4, UR4, 0x22820, URZ ;  /* 0x0002282004047890 */ /* 0x000fe2000fffe03f */
[----:B------:R-:W0:Y:S01]  /*6a50*/  SHFL.IDX PT, R13, R17, RZ, 0x1c1f ;  /* 0x001c1fff110d7589 */ /* 0x000e2200000e0000 */
[----:B------:R-:W-:-:S02]  /*6a60*/  IADD3 R9, R11, 0x8, RZ ;  /* 0x000000080b097810 */ /* 0x000fc40007ffe0ff */
[-C--:B------:R-:W-:Y:S01]  /*6a70*/  ISETP.GE.OR P1, PT, R11, R8.reuse, P0 ;  /* 0x000000080b00720c */ /* 0x080fe20000726670 */
[----:B------:R1:W2:Y:S01]  /*6a80*/  SHFL.IDX PT, R15, R17, 0x1, 0x1c1f ;  /* 0x003c1f00110f7f89 */ /* 0x0002a200000e0000 */
[-C--:B------:R-:W-:Y:S01]  /*6a90*/  ISETP.GE.OR P0, PT, R9, R8.reuse, P0 ;  /* 0x000000080900720c */ /* 0x080fe20000706670 */
[----:B------:R-:W-:Y:S01]  /*6aa0*/  UPRMT UR4, URZ, 0x654, UR4 ;  /* 0x000006543f047896 */ /* 0x000fe20008000004 */
[----:B------:R-:W-:Y:S01]  /*6ab0*/  ISETP.GE.AND P2, PT, R11, R8, PT ;  /* 0x000000080b00720c */ /* 0x000fe20003f46270 */
[----:B------:R3:W4:Y:S01]  /*6ac0*/  SHFL.IDX PT, R6, R2, RZ, 0x1c1f ;  /* 0x001c1fff02067589 */ /* 0x00072200000e0000 */
[----:B-1----:R-:W-:-:S03]  /*6ad0*/  LOP3.LUT R17, R10, 0x7ffffffc, RZ, 0xc0, !PT ;  /* 0x7ffffffc0a117812 */ /* 0x002fc600078ec0ff */
[----:B------:R3:W1:Y:S03]  /*6ae0*/  SHFL.IDX PT, R7, R4, RZ, 0x1c1f ;  /* 0x001c1fff04077589 */ /* 0x00066600000e0000 */
[----:B------:R-:W-:Y:S01]  /*6af0*/  SYNCS.ARRIVE.TRANS64.RED.A1T0 RZ, [UR4], RZ ;  /* 0x000000ffffff79a7 */ /* 0x000fe20008100404 */
[----:B------:R-:W-:-:S04]  /*6b00*/  IMAD.IADD R0, R0, 0x1, -R17 ;  /* 0x0000000100007824 */ /* 0x000fc800078e0a11 */
[----:B------:R-:W-:Y:S01]  /*6b10*/  IMAD.SHL.U32 R0, R0, 0x2, RZ ;  /* 0x0000000200007824 */ /* 0x000fe200078e00ff */
[----:B0-----:R3:W-:Y:S04]  /*6b20*/  @!P1 ST.E desc[UR36][R12.64], R5 ;  /* 0x000000050c009985 */ /* 0x0017e8000c101924 */
[----:B--2---:R3:W-:Y:S01]  /*6b30*/  @!P0 ST.E desc[UR36][R14.64], R3 ;  /* 0x000000030e008985 */ /* 0x0047e2000c101924 */
[----:B------:R-:W-:Y:S05]  /*6b40*/  @P2 BRA `(.L_x_37) ;  /* 0x0000000800f82947 */ /* 0x000fea0003800000 */
[C---:B---3--:R-:W-:Y:S01]  /*6b50*/  IADD3 R3, R0.reuse, 0x8, RZ ;  /* 0x0000000800037810 */ /* 0x048fe20007ffe0ff */
[C---:B------:R-:W-:Y:S01]  /*6b60*/  VIADD R5, R0.reuse, 0x10 ;  /* 0x0000001000057836 */ /* 0x040fe20000000000 */
[----:B------:R-:W-:Y:S01]  /*6b70*/  ULDC UR4, c[0x0][0xac8] ;  /* 0x0002b20000047ab9 */ /* 0x000fe20000000800 */
[C---:B------:R-:W-:Y:S01]  /*6b80*/  VIADD R10, R0.reuse, 0x18 ;  /* 0x00000018000a7836 */ /* 0x040fe20000000000 */
[----:B------:R-:W-:Y:S01]  /*6b90*/  ISETP.GE.AND P3, PT, R3, UR4, PT ;  /* 0x0000000403007c0c */ /* 0x000fe2000bf66270 */
[C---:B------:R-:W-:Y:S01]  /*6ba0*/  VIADD R19, R0.reuse, 0x28 ;  /* 0x0000002800137836 */ /* 0x040fe20000000000 */
[----:B------:R-:W-:Y:S01]  /*6bb0*/  ISETP.GE.AND P4, PT, R5, UR4, PT ;  /* 0x0000000405007c0c */ /* 0x000fe2000bf86270 */
[----:B------:R-:W-:Y:S01]  /*6bc0*/  VIADD R20, R0, 0x40 ;  /* 0x0000004000147836 */ /* 0x000fe20000000000 */
[----:B------:R-:W-:Y:S01]  /*6bd0*/  ISETP.GE.AND P5, PT, R10, UR4, PT ;  /* 0x000000040a007c0c */ /* 0x000fe2000bfa6270 */
[C---:B------:R-:W-:Y:S01]  /*6be0*/  VIADD R21, R0.reuse, 0x48 ;  /* 0x0000004800157836 */ /* 0x040fe20000000000 */
[C---:B------:R-:W-:Y:S01]  /*6bf0*/  ISETP.GE.AND P2, PT, R0.reuse, UR4, PT ;  /* 0x0000000400007c0c */ /* 0x040fe2000bf46270 */
[C---:B------:R-:W-:Y:S01]  /*6c00*/  VIADD R23, R0.reuse, 0x58 ;  /* 0x0000005800177836 */ /* 0x040fe20000000000 */
[----:B------:R-:W-:-:S02]  /*6c10*/  IADD3 R18, R0, 0x20, RZ ;  /* 0x0000002000127810 */ /* 0x000fc40007ffe0ff */
[----:B------:R-:W-:Y:S02]  /*6c20*/  ISETP.GE.AND P1, PT, R19, UR4, PT ;  /* 0x0000000413007c0c */ /* 0x000fe4000bf26270 */
[----:B------:R-:W-:Y:S02]  /*6c30*/  ISETP.GE.AND P0, PT, R18, UR4, PT ;  /* 0x0000000412007c0c */ /* 0x000fe4000bf06270 */
[----:B------:R-:W-:Y:S02]  /*6c40*/  @!P3 LEA.HI R3, R3, R3, RZ, 0x1 ;  /* 0x000000030303b211 */ /* 0x000fe400078f08ff */
[----:B------:R-:W-:Y:S02]  /*6c50*/  @!P4 LEA.HI R5, R5, R5, RZ, 0x1 ;  /* 0x000000050505c211 */ /* 0x000fe400078f08ff */
[----:B------:R-:W-:Y:S02]  /*6c60*/  @!P5 LEA.HI R10, R10, R10, RZ, 0x1 ;  /* 0x0000000a0a0ad211 */ /* 0x000fe400078f08ff */
[----:B------:R-:W-:-:S02]  /*6c70*/  @!P3 LOP3.LUT R3, R3, 0xfffffffe, RZ, 0xc0, !PT ;  /* 0xfffffffe0303b812 */ /* 0x000fc400078ec0ff */
[----:B------:R-:W-:Y:S02]  /*6c80*/  @!P4 LOP3.LUT R5, R5, 0xfffffffe, RZ, 0xc0, !PT ;  /* 0xfffffffe0505c812 */ /* 0x000fe400078ec0ff */
[----:B------:R-:W-:Y:S01]  /*6c90*/  @!P5 LOP3.LUT R17, R10, 0xfffffffe, RZ, 0xc0, !PT ;  /* 0xfffffffe0a11d812 */ /* 0x000fe200078ec0ff */
[C-C-:B-1--4-:R-:W-:Y:S01]  /*6ca0*/  @!P2 IMAD.WIDE R10, R0.reuse, 0x4, R6.reuse ;  /* 0x00000004000aa825 */ /* 0x152fe200078e0206 */
[----:B------:R-:W-:Y:S02]  /*6cb0*/  IADD3 R22, R0, 0x50, RZ ;  /* 0x0000005000167810 */ /* 0x000fe40007ffe0ff */
[----:B------:R-:W-:Y:S01]  /*6cc0*/  @!P0 LEA.HI R18, R18, R18, RZ, 0x1 ;  /* 0x0000001212128211 */ /* 0x000fe200078f08ff */
[--C-:B------:R-:W-:Y:S01]  /*6cd0*/  @!P3 IMAD.WIDE R12, R3, 0x4, R6.reuse ;  /* 0x00000004030cb825 */ /* 0x100fe200078e0206 */
[----:B------:R0:W-:Y:S01]  /*6ce0*/  @!P2 ST.E.64 desc[UR36][R10.64], R24 ;  /* 0x000000180a00a985 */ /* 0x0001e2000c101b24 */
[----:B------:R-:W-:Y:S02]  /*6cf0*/  ISETP.GE.AND P6, PT, R22, UR4, PT ;  /* 0x0000000416007c0c */ /* 0x000fe4000bfc6270 */
[C---:B------:R-:W-:Y:S01]  /*6d00*/  VIADD R3, R0.reuse, 0x30 ;  /* 0x0000003000037836 */ /* 0x040fe20000000000 */
[----:B------:R1:W-:Y:S01]  /*6d10*/  @!P3 ST.E.64 desc[UR36][R12.64], R28 ;  /* 0x0000001c0c00b985 */ /* 0x0003e2000c101b24 */
[----:B------:R-:W-:Y:S01]  /*6d20*/  @!P4 IMAD.WIDE R14, R5, 0x4, R6 ;  /* 0x00000004050ec825 */ /* 0x000fe200078e0206 */
[----:B------:R-:W-:-:S02]  /*6d30*/  IADD3 R5, R0, 0x38, RZ ;  /* 0x0000003800057810 */ /* 0x000fc40007ffe0ff */
[----:B------:R-:W-:Y:S01]  /*6d40*/  ISETP.GE.AND P2, PT, R3, UR4, PT ;  /* 0x0000000403007c0c */ /* 0x000fe2000bf46270 */
[----:B------:R-:W-:Y:S01]  /*6d50*/  @!P5 IMAD.WIDE R16, R17, 0x4, R6 ;  /* 0x000000041110d825 */ /* 0x000fe200078e0206 */
[----:B------:R2:W-:Y:S01]  /*6d60*/  @!P4 ST.E.64 desc[UR36][R14.64], R32 ;  /* 0x000000200e00c985 */ /* 0x0005e2000c101b24 */
[----:B------:R-:W-:Y:S02]  /*6d70*/  ISETP.GE.AND P3, PT, R5, UR4, PT ;  /* 0x0000000405007c0c */ /* 0x000fe4000bf66270 */
[----:B------:R-:W-:Y:S01]  /*6d80*/  ISETP.GE.AND P4, PT, R20, UR4, PT ;  /* 0x0000000414007c0c */ /* 0x000fe2000bf86270 */
[----:B------:R3:W-:Y:S01]  /*6d90*/  @!P5 ST.E.64 desc[UR36][R16.64], R36 ;  /* 0x000000241000d985 */ /* 0x0007e2000c101b24 */
[----:B------:R-:W-:Y:S01]  /*6da0*/  ISETP.GE.AND P5, PT, R21, UR4, PT ;  /* 0x0000000415007c0c */ /* 0x000fe2000bfa6270 */
[----:B0-----:R-:W-:Y:S01]  /*6db0*/  VIADD R24, R0, 0x60 ;  /* 0x0000006000187836 */ /* 0x001fe20000000000 */
[----:B------:R-:W-:Y:S02]  /*6dc0*/  @!P1 LEA.HI R19, R19, R19, RZ, 0x1 ;  /* 0x0000001313139211 */ /* 0x000fe400078f08ff */
[----:B------:R-:W-:-:S02]  /*6dd0*/  @!P0 LOP3.LUT R11, R18, 0xfffffffe, RZ, 0xc0, !PT ;  /* 0xfffffffe120b8812 */ /* 0x000fc400078ec0ff */
[----:B-1----:R-:W-:Y:S02]  /*6de0*/  @!P1 LOP3.LUT R13, R19, 0xfffffffe, RZ, 0xc0, !PT ;  /* 0xfffffffe130d9812 */ /* 0x002fe400078ec0ff */
[----:B------:R-:W-:Y:S01]  /*6df0*/  @!P2 LEA.HI R3, R3, R3, RZ, 0x1 ;  /* 0x000000030303a211 */ /* 0x000fe200078f08ff */
[--C-:B------:R-:W-:Y:S01]  /*6e00*/  @!P0 IMAD.WIDE R10, R11, 0x4, R6.reuse ;  /* 0x000000040b0a8825 */ /* 0x100fe200078e0206 */
[----:B------:R-:W-:Y:S02]  /*6e10*/  @!P3 LEA.HI R5, R5, R5, RZ, 0x1 ;  /* 0x000000050505b211 */ /* 0x000fe400078f08ff */
[----:B------:R-:W-:Y:S01]  /*6e20*/  @!P4 LEA.HI R20, R20, R20, RZ, 0x1 ;  /* 0x000000141414c211 */ /* 0x000fe200078f08ff */
[----:B------:R-:W-:Y:S01]  /*6e30*/  @!P1 IMAD.WIDE R12, R13, 0x4, R6 ;  /* 0x000000040d0c9825 */ /* 0x000fe200078e0206 */
[----:B------:R-:W-:Y:S01]  /*6e40*/  @!P5 LEA.HI R21, R21, R21, RZ, 0x1 ;  /* 0x000000151515d211 */ /* 0x000fe200078f08ff */
[----:B------:R0:W-:Y:S01]  /*6e50*/  @!P0 ST.E.64 desc[UR36][R10.64], R40 ;  /* 0x000000280a008985 */ /* 0x0001e2000c101b24 */
[----:B------:R-:W-:-:S02]  /*6e60*/  @!P6 LEA.HI R22, R22, R22, RZ, 0x1 ;  /* 0x000000161616e211 */ /* 0x000fc400078f08ff */
[----:B------:R-:W-:Y:S01]  /*6e70*/  @!P2 LOP3.LUT R3, R3, 0xfffffffe, RZ, 0xc0, !PT ;  /* 0xfffffffe0303a812 */ /* 0x000fe200078ec0ff */
[----:B------:R1:W-:Y:S01]  /*6e80*/  @!P1 ST.E.64 desc[UR36][R12.64], R44 ;  /* 0x0000002c0c009985 */ /* 0x0003e2000c101b24 */
[----:B------:R-:W-:Y:S02]  /*6e90*/  @!P3 LOP3.LUT R5, R5, 0xfffffffe, RZ, 0xc0, !PT ;  /* 0xfffffffe0505b812 */ /* 0x000fe400078ec0ff */
[----:B--2---:R-:W-:Y:S01]  /*6ea0*/  @!P4 LOP3.LUT R15, R20, 0xfffffffe, RZ, 0xc0, !PT ;  /* 0xfffffffe140fc812 */ /* 0x004fe200078ec0ff */
[----:B------:R-:W-:Y:S01]  /*6eb0*/  VIADD R20, R0, 0x78 ;  /* 0x0000007800147836 */ /* 0x000fe20000000000 */
[----:B---3--:R-:W-:Y:S02]  /*6ec0*/  @!P5 LOP3.LUT R17, R21, 0xfffffffe, RZ, 0xc0, !PT ;  /* 0xfffffffe1511d812 */ /* 0x008fe400078ec0ff */
[----:B------:R-:W-:Y:S01]  /*6ed0*/  @!P6 LOP3.LUT R19, R22, 0xfffffffe, RZ, 0xc0, !PT ;  /* 0xfffffffe1613e812 */ /* 0x000fe200078ec0ff */
[----:B------:R-:W-:Y:S01]  /*6ee0*/  @!P4 IMAD.WIDE R14, R15, 0x4, R6 ;  /* 0x000000040f0ec825 */ /* 0x000fe200078e0206 */
[----:B------:R-:W-:-:S02]  /*6ef0*/  ISETP.GE.AND P1, PT, R23, UR4, PT ;  /* 0x0000000417007c0c */ /* 0x000fc4000bf26270 */
[----:B------:R-:W-:Y:S01]  /*6f00*/  ISETP.GE.AND P0, PT, R24, UR4, PT ;  /* 0x0000000418007c0c */ /* 0x000fe2000bf06270 */
[--C-:B0-----:R-:W-:Y:S01]  /*6f10*/  @!P2 IMAD.WIDE R10, R3, 0x4, R6.reuse ;  /* 0x00000004030aa825 */ /* 0x101fe200078e0206 */
[C---:B------:R-:W-:Y:S02]  /*6f20*/  IADD3 R3, R0.reuse, 0x68, RZ ;  /* 0x0000006800037810 */ /* 0x040fe40007ffe0ff */
[----:B------:R-:W-:Y:S01]  /*6f30*/  IADD3 R21, R0, 0x80, RZ ;  /* 0x0000008000157810 */ /* 0x000fe20007ffe0ff */
[--C-:B-1----:R-:W-:Y:S01]  /*6f40*/  @!P3 IMAD.WIDE R12, R5, 0x4, R6.reuse ;  /* 0x00000004050cb825 */ /* 0x102fe200078e0206 */
[----:B------:R0:W-:Y:S01]  /*6f50*/  @!P2 ST.E.64 desc[UR36][R10.64], R48 ;  /* 0x000000300a00a985 */ /* 0x0001e2000c101b24 */
[----:B------:R-:W-:Y:S02]  /*6f60*/  ISETP.GE.AND P2, PT, R3, UR4, PT ;  /* 0x0000000403007c0c */ /* 0x000fe4000bf46270 */
[----:B------:R-:W-:Y:S01]  /*6f70*/  @!P5 IMAD.WIDE R16, R17, 0x4, R6 ;  /* 0x000000041110d825 */ /* 0x000fe200078e0206 */
[----:B------:R1:W-:Y:S01]  /*6f80*/  @!P3 ST.E.64 desc[UR36][R12.64], R52 ;  /* 0x000000340c00b985 */ /* 0x0003e2000c101b24 */
[----:B------:R-:W-:-:S02]  /*6f90*/  @!P1 LEA.HI R23, R23, R23, RZ, 0x1 ;  /* 0x0000001717179211 */ /* 0x000fc400078f08ff */
[----:B------:R-:W-:Y:S01]  /*6fa0*/  @!P6 IMAD.WIDE R18, R19, 0x4, R6 ;  /* 0x000000041312e825 */ /* 0x000fe200078e0206 */
[----:B------:R2:W-:Y:S01]  /*6fb0*/  @!P4 ST.E.64 desc[UR36][R14.64], R56 ;  /* 0x000000380e00c985 */ /* 0x0005e2000c101b24 */
[----:B------:R-:W-:Y:S02]  /*6fc0*/  ISETP.GE.AND P4, PT, R21, UR4, PT ;  /* 0x0000000415007c0c */ /* 0x000fe4000bf86270 */
[C---:B------:R-:W-:Y:S01]  /*6fd0*/  VIADD R5, R0.reuse, 0x70 ;  /* 0x0000007000057836 */ /* 0x040fe20000000000 */
[----:B------:R3:W-:Y:S01]  /*6fe0*/  @!P5 ST.E.64 desc[UR36][R16.64], R60 ;  /* 0x0000003c1000d985 */ /* 0x0007e2000c101b24 */
[----:B------:R-:W-:Y:S01]  /*6ff0*/  VIADD R22, R0, 0x88 ;  /* 0x0000008800167836 */ /* 0x000fe20000000000 */
[----:B------:R-:W-:Y:S02]  /*7000*/  ISETP.GE.AND P5, PT, R20, UR4, PT ;  /* 0x0000000414007c0c */ /* 0x000fe4000bfa6270 */
[----:B------:R4:W-:Y:S01]  /*7010*/  @!P6 ST.E.64 desc[UR36][R18.64], R64 ;  /* 0x000000401200e985 */ /* 0x0009e2000c101b24 */
[----:B------:R-:W-:-:S02]  /*7020*/  ISETP.GE.AND P6, PT, R5, UR4, PT ;  /* 0x0000000405007c0c */ /* 0x000fc4000bfc6270 */
[----:B------:R-:W-:Y:S02]  /*7030*/  ISETP.GE.AND P3, PT, R22, UR4, PT ;  /* 0x0000000416007c0c */ /* 0x000fe4000bf66270 */
[----:B------:R-:W-:Y:S02]  /*7040*/  @!P0 LEA.HI R24, R24, R24, RZ, 0x1 ;  /* 0x0000001818188211 */ /* 0x000fe400078f08ff */
[----:B0-----:R-:W-:Y:S01]  /*7050*/  @!P1 LOP3.LUT R11, R23, 0xfffffffe, RZ, 0xc0, !PT ;  /* 0xfffffffe170b9812 */ /* 0x001fe200078ec0ff */
[----:B------:R-:W-:Y:S01]  /*7060*/  VIADD R23, R0, 0x90 ;  /* 0x0000009000177836 */ /* 0x000fe20000000000 */
[----:B-1----:R-:W-:Y:S02]  /*7070*/  @!P0 LOP3.LUT R13, R24, 0xfffffffe, RZ, 0xc0, !PT ;  /* 0xfffffffe180d8812 */ /* 0x002fe400078ec0ff */
[----:B------:R-:W-:Y:S01]  /*7080*/  @!P2 LEA.HI R3, R3, R3, RZ, 0x1 ;  /* 0x000000030303a211 */ /* 0x000fe200078f08ff */
[----:B------:R-:W-:Y:S01]  /*7090*/  @!P1 IMAD.WIDE R10, R11, 0x4, R6 ;  /* 0x000000040b0a9825 */ /* 0x000fe200078e0206 */
[----:B------:R-:W-:-:S02]  /*70a0*/  @!P5 LEA.HI R20, R20, R20, RZ, 0x1 ;  /* 0x000000141414d211 */ /* 0x000fc400078f08ff */
[----:B------:R-:W-:Y:S01]  /*70b0*/  @!P6 LEA.HI R5, R5, R5, RZ, 0x1 ;  /* 0x000000050505e211 */ /* 0x000fe200078f08ff */
[----:B------:R-:W-:Y:S01]  /*70c0*/  @!P0 IMAD.WIDE R12, R13, 0x4, R6 ;  /* 0x000000040d0c8825 */ /* 0x000fe200078e0206 */
[----:B------:R-:W-:Y:S01]  /*70d0*/  @!P4 LEA.HI R21, R21, R21, RZ, 0x1 ;  /* 0x000000151515c211 */ /* 0x000fe200078f08ff */
[----:B------:R0:W-:Y:S01]  /*70e0*/  @!P1 ST.E.64 desc[UR36][R10.64], R68 ;  /* 0x000000440a009985 */ /* 0x0001e2000c101b24 */
[----:B------:R-:W-:Y:S02]  /*70f0*/  @!P3 LEA.HI R22, R22, R22, RZ, 0x1 ;  /* 0x000000161616b211 */ /* 0x000fe400078f08ff */
[----:B------:R-:W-:Y:S01]  /*7100*/  @!P2 LOP3.LUT R3, R3, 0xfffffffe, RZ, 0xc0, !PT ;  /* 0xfffffffe0303a812 */ /* 0x000fe200078ec0ff */
[----:B------:R1:W-:Y:S01]  /*7110*/  @!P0 ST.E.64 desc[UR36][R12.64], R72 ;  /* 0x000000480c008985 */ /* 0x0003e2000c101b24 */
[----:B------:R-:W-:Y:S02]  /*7120*/  @!P6 LOP3.LUT R5, R5, 0xfffffffe, RZ, 0xc0, !PT ;  /* 0xfffffffe0505e812 */ /* 0x000fe400078ec0ff */
[----:B--2---:R-:W-:-:S02]  /*7130*/  @!P5 LOP3.LUT R15, R20, 0xfffffffe, RZ, 0xc0, !PT ;  /* 0xfffffffe140fd812 */ /* 0x004fc400078ec0ff */
[----:B---3--:R-:W-:Y:S01]  /*7140*/  @!P4 LOP3.LUT R17, R21, 0xfffffffe, RZ, 0xc0, !PT ;  /* 0xfffffffe1511c812 */ /* 0x008fe200078ec0ff */
[----:B------:R-:W-:Y:S01]  /*7150*/  VIADD R21, R0, 0xb8 ;  /* 0x000000b800157836 */ /* 0x000fe20000000000 */
[----:B----4-:R-:W-:Y:S01]  /*7160*/  @!P3 LOP3.LUT R19, R22, 0xfffffffe, RZ, 0xc0, !PT ;  /* 0xfffffffe1613b812 */ /* 0x010fe200078ec0ff */
[--C-:B------:R-:W-:Y:S01]  /*7170*/  @!P5 IMAD.WIDE R14, R15, 0x4, R6.reuse ;  /* 0x000000040f0ed825 */ /* 0x100fe200078e0206 */
[----:B------:R-:W-:Y:S02]  /*7180*/  IADD3 R24, R0, 0x98, RZ ;  /* 0x0000009800187810 */ /* 0x000fe40007ffe0ff */
[----:B------:R-:W-:Y:S01]  /*7190*/  ISETP.GE.AND P0, PT, R23, UR4, PT ;  /* 0x0000000417007c0c */ /* 0x000fe2000bf06270 */
[--C-:B0-----:R-:W-:Y:S01]  /*71a0*/  @!P2 IMAD.WIDE R10, R3, 0x4, R6.reuse ;  /* 0x00000004030aa825 */ /* 0x101fe200078e0206 */
[----:B------:R-:W-:Y:S02]  /*71b0*/  ISETP.GE.AND P1, PT, R24, UR4, PT ;  /* 0x0000000418007c0c */ /* 0x000fe4000bf26270 */
[----:B------:R-:W-:Y:S01]  /*71c0*/  IADD3 R20, R0, 0xb0, RZ ;  /* 0x000000b000147810 */ /* 0x000fe20007ffe0ff */
[--C-:B-1----:R-:W-:Y:S01]  /*71d0*/  @!P6 IMAD.WIDE R12, R5, 0x4, R6.reuse ;  /* 0x00000004050ce825 */ /* 0x102fe200078e0206 */
[----:B------:R0:W-:Y:S03]  /*71e0*/  @!P2 ST.E.64 desc[UR36][R10.64], R76 ;  /* 0x0000004c0a00a985 */ /* 0x0001e6000c101b24 */
[--C-:B------:R-:W-:Y:S01]  /*71f0*/  @!P4 IMAD.WIDE R16, R17, 0x4, R6.reuse ;  /* 0x000000041110c825 */ /* 0x100fe200078e0206 */
[----:B------:R1:W-:Y:S03]  /*7200*/  @!P6 ST.E.64 desc[UR36][R12.64], R80 ;  /* 0x000000500c00e985 */ /* 0x0003e6000c101b24 */
[----:B------:R-:W-:Y:S01]  /*7210*/  @!P3 IMAD.WIDE R18, R19, 0x4, R6 ;  /* 0x000000041312b825 */ /* 0x000fe200078e0206 */
[----:B------:R2:W-:Y:S01]  /*7220*/  @!P5 ST.E.64 desc[UR36][R14.64], R84 ;  /* 0x000000540e00d985 */ /* 0x0005e2000c101b24 */
[----:B------:R-:W-:-:S02]  /*7230*/  ISETP.GE.AND P5, PT, R21, UR4, PT ;  /* 0x0000000415007c0c */ /* 0x000fc4000bfa6270 */
[C---:B------:R-:W-:Y:S01]  /*7240*/  VIADD R3, R0.reuse, 0xa0 ;  /* 0x000000a000037836 */ /* 0x040fe20000000000 */
[----:B------:R3:W-:Y:S01]  /*7250*/  @!P4 ST.E.64 desc[UR36][R16.64], R88 ;  /* 0x000000581000c985 */ /* 0x0007e2000c101b24 */
[----:B------:R-:W-:Y:S01]  /*7260*/  VIADD R5, R0, 0xa8 ;  /* 0x000000a800057836 */ /* 0x000fe20000000000 */
[----:B------:R-:W-:Y:S01]  /*7270*/  ISETP.GE.AND P4, PT, R20, UR4, PT ;  /* 0x0000000414007c0c */ /* 0x000fe2000bf86270 */
[----:B------:R-:W-:Y:S01]  /*7280*/  VIADD R22, R0, 0xc0 ;  /* 0x000000c000167836 */ /* 0x000fe20000000000 */
[----:B------:R4:W-:Y:S01]  /*7290*/  @!P3 ST.E.64 desc[UR36][R18.64], R92 ;  /* 0x0000005c1200b985 */ /* 0x0009e2000c101b24 */
[----:B------:R-:W-:Y:S02]  /*72a0*/  ISETP.GE.AND P2, PT, R3, UR4, PT ;  /* 0x0000000403007c0c */ /* 0x000fe4000bf46270 */
[----:B------:R-:W-:Y:S02]  /*72b0*/  ISETP.GE.AND P3, PT, R5, UR4, PT ;  /* 0x0000000405007c0c */ /* 0x000fe4000bf66270 */
[----:B------:R-:W-:-:S02]  /*72c0*/  ISETP.GE.AND P6, PT, R22, UR4, PT ;  /* 0x0000000416007c0c */ /* 0x000fc4000bfc6270 */
[----:B------:R-:W-:Y:S02]  /*72d0*/  @!P0 LEA.HI R23, R23, R23, RZ, 0x1 ;  /* 0x0000001717178211 */ /* 0x000fe400078f08ff */
[----:B------:R-:W-:Y:S02]  /*72e0*/  @!P1 LEA.HI R24, R24, R24, RZ, 0x1 ;  /* 0x0000001818189211 */ /* 0x000fe400078f08ff */
[----:B0-----:R-:W-:Y:S02]  /*72f0*/  @!P0 LOP3.LUT R11, R23, 0xfffffffe, RZ, 0xc0, !PT ;  /* 0xfffffffe170b8812 */ /* 0x001fe400078ec0ff */
[----:B-1----:R-:W-:Y:S02]  /*7300*/  @!P1 LOP3.LUT R13, R24, 0xfffffffe, RZ, 0xc0, !PT ;  /* 0xfffffffe180d9812 */ /* 0x002fe400078ec0ff */
[----:B------:R-:W-:Y:S01]  /*7310*/  @!P2 LEA.HI R3, R3, R3, RZ, 0x1 ;  /* 0x000000030303a211 */ /* 0x000fe200078f08ff */
[----:B------:R-:W-:Y:S01]  /*7320*/  @!P0 IMAD.WIDE R10, R11, 0x4, R6 ;  /* 0x000000040b0a8825 */ /* 0x000fe200078e0206 */
[----:B------:R-:W-:-:S02]  /*7330*/  @!P3 LEA.HI R5, R5, R5, RZ, 0x1 ;  /* 0x000000050505b211 */ /* 0x000fc400078f08ff */
[----:B------:R-:W-:Y:S01]  /*7340*/  @!P4 LEA.HI R20, R20, R20, RZ, 0x1 ;  /* 0x000000141414c211 */ /* 0x000fe200078f08ff */
[--C-:B------:R-:W-:Y:S01]  /*7350*/  @!P1 IMAD.WIDE R12, R13, 0x4, R6.reuse ;  /* 0x000000040d0c9825 */ /* 0x100fe200078e0206 */
[----:B------:R-:W-:Y:S01]  /*7360*/  @!P2 LOP3.LUT R3, R3, 0xfffffffe, RZ, 0xc0, !PT ;  /* 0xfffffffe0303a812 */ /* 0x000fe200078ec0ff */
[----:B------:R0:W-:Y:S01]  /*7370*/  @!P0 ST.E.64 desc[UR36][R10.64], R96 ;  /* 0x000000600a008985 */ /* 0x0001e2000c101b24 */
[----:B------:R-:W-:Y:S02]  /*7380*/  @!P5 LEA.HI R21, R21, R21, RZ, 0x1 ;  /* 0x000000151515d211 */ /* 0x000fe400078f08ff */
[----:B------:R-:W-:Y:S01]  /*7390*/  @!P3 LOP3.LUT R5, R5, 0xfffffffe, RZ, 0xc0, !PT ;  /* 0xfffffffe0505b812 */ /* 0x000fe200078ec0ff */
[----:B--2---:R-:W-:Y:S01]  /*73a0*/  @!P2 IMAD.WIDE R14, R3, 0x4, R6 ;  /* 0x00000004030ea825 */ /* 0x004fe200078e0206 */
[----:B------:R-:W-:Y:S01]  /*73b0*/  @!P6 LEA.HI R22, R22, R22, RZ, 0x1 ;  /* 0x000000161616e211 */ /* 0x000fe200078f08ff */
[----:B------:R1:W-:Y:S01]  /*73c0*/  @!P1 ST.E.64 desc[UR36][R12.64], R100 ;  /* 0x000000640c009985 */ /* 0x0003e2000c101b24 */
[----:B---3--:R-:W-:Y:S01]  /*73d0*/  @!P4 LOP3.LUT R17, R20, 0xfffffffe, RZ, 0xc0, !PT ;  /* 0xfffffffe1411c812 */ /* 0x008fe200078ec0ff */
[----:B------:R-:W-:Y:S01]  /*73e0*/  VIADD R20, R0, 0xd8 ;  /* 0x000000d800147836 */ /* 0x000fe20000000000 */
[----:B------:R-:W-:Y:S01]  /*73f0*/  @!P5 LOP3.LUT R21, R21, 0xfffffffe, RZ, 0xc0, !PT ;  /* 0xfffffffe1515d812 */ /* 0x000fe200078ec0ff */
[----:B------:R2:W-:Y:S01]  /*7400*/  @!P2 ST.E.64 desc[UR36][R14.64], R104 ;  /* 0x000000680e00a985 */ /* 0x0005e2000c101b24 */
[----:B----4-:R-:W-:-:S02]  /*7410*/  @!P6 LOP3.LUT R19, R22, 0xfffffffe, RZ, 0xc0, !PT ;  /* 0xfffffffe1613e812 */ /* 0x010fc400078ec0ff */
[----:B------:R-:W-:Y:S01]  /*7420*/  IADD3 R3, R0, 0xc8, RZ ;  /* 0x000000c800037810 */ /* 0x000fe20007ffe0ff */
[--C-:B0-----:R-:W-:Y:S01]  /*7430*/  @!P3 IMAD.WIDE R10, R5, 0x4, R6.reuse ;  /* 0x00000004050ab825 */ /* 0x101fe200078e0206 */
[----:B------:R-:W-:Y:S02]  /*7440*/  ISETP.GE.AND P2, PT, R20, UR4, PT ;  /* 0x0000000414007c0c */ /* 0x000fe4000bf46270 */
[----:B------:R-:W-:Y:S01]  /*7450*/  ISETP.GE.AND P0, PT, R3, UR4, PT ;  /* 0x0000000403007c0c */ /* 0x000fe2000bf06270 */
[----:B------:R-:W-:Y:S01]  /*7460*/  VIADD R5, R0, 0xd0 ;  /* 0x000000d000057836 */ /* 0x000fe20000000000 */
[----:B------:R0:W-:Y:S01]  /*7470*/  @!P3 ST.E.64 desc[UR36][R10.64], R108 ;  /* 0x0000006c0a00b985 */ /* 0x0001e2000c101b24 */
[----:B-1----:R-:W-:-:S03]  /*7480*/  @!P4 IMAD.WIDE R12, R17, 0x4, R6 ;  /* 0x00000004110cc825 */ /* 0x002fc600078e0206 */
[----:B------:R-:W-:Y:S01]  /*7490*/  ISETP.GE.AND P1, PT, R5, UR4, PT ;  /* 0x0000000405007c0c */ /* 0x000fe2000bf26270 */
[--C-:B------:R-:W-:Y:S01]  /*74a0*/  @!P5 IMAD.WIDE R16, R21, 0x4, R6.reuse ;  /* 0x000000041510d825 */ /* 0x100fe200078e0206 */
[C---:B------:R-:W-:Y:S01]  /*74b0*/  IADD3 R21, R0.reuse, 0xe0, RZ ;  /* 0x000000e000157810 */ /* 0x040fe20007ffe0ff */
[----:B------:R1:W-:Y:S02]  /*74c0*/  @!P4 ST.E.64 desc[UR36][R12.64], R112 ;  /* 0x000000700c00c985 */ /* 0x0003e4000c101b24 */
[----:B------:R-:W-:Y:S01]  /*74d0*/  @!P6 IMAD.WIDE R18, R19, 0x4, R6 ;  /* 0x000000041312e825 */ /* 0x000fe200078e0206 */
[----:B------:R-:W-:Y:S01]  /*74e0*/  ISETP.GE.AND P3, PT, R21, UR4, PT ;  /* 0x0000000415007c0c */ /* 0x000fe2000bf66270 */
[----:B------:R3:W-:Y:S01]  /*74f0*/  @!P5 ST.E.64 desc[UR36][R16.64], R116 ;  /* 0x000000741000d985 */ /* 0x0007e2000c101b24 */
[----:B------:R-:W-:Y:S01]  /*7500*/  @!P0 LEA.HI R3, R3, R3, RZ, 0x1 ;  /* 0x0000000303038211 */ /* 0x000fe200078f08ff */
[C---:B--2---:R-:W-:Y:S01]  /*7510*/  VIADD R14, R0.reuse, 0xe8 ;  /* 0x000000e8000e7836 */ /* 0x044fe20000000000 */
[C---:B0-----:R-:W-:Y:S01]  /*7520*/  IADD3 R11, R0.reuse, 0xf8, RZ ;  /* 0x000000f8000b7810 */ /* 0x041fe20007ffe0ff */
[----:B------:R-:W-:Y:S01]  /*7530*/  VIADD R15, R0, 0xf0 ;  /* 0x000000f0000f7836 */ /* 0x000fe20000000000 */
[----:B------:R0:W-:Y:S01]  /*7540*/  @!P6 ST.E.64 desc[UR36][R18.64], R120 ;  /* 0x000000781200e985 */ /* 0x0001e2000c101b24 */
[----:B------:R-:W-:-:S02]  /*7550*/  @!P1 LEA.HI R5, R5, R5, RZ, 0x1 ;  /* 0x0000000505059211 */ /* 0x000fc400078f08ff */
[----:B------:R-:W-:Y:S02]  /*7560*/  ISETP.GE.AND P4, PT, R14, UR4, PT ;  /* 0x000000040e007c0c */ /* 0x000fe4000bf86270 */
[----:B------:R-:W-:Y:S02]  /*7570*/  ISETP.GE.AND P5, PT, R15, UR4, PT ;  /* 0x000000040f007c0c */ /* 0x000fe4000bfa6270 */
[----:B------:R-:W-:Y:S02]  /*7580*/  ISETP.GE.AND P6, PT, R11, UR4, PT ;  /* 0x000000040b007c0c */ /* 0x000fe4000bfc6270 */
[----:B------:R-:W-:Y:S02]  /*7590*/  @!P2 LEA.HI R20, R20, R20, RZ, 0x1 ;  /* 0x000000141414a211 */ /* 0x000fe400078f08ff */
[----:B------:R-:W-:Y:S02]  /*75a0*/  @!P3 LEA.HI R21, R21, R21, RZ, 0x1 ;  /* 0x000000151515b211 */ /* 0x000fe400078f08ff */
[----:B------:R-:W-:-:S02]  /*75b0*/  @!P0 LOP3.LUT R3, R3, 0xfffffffe, RZ, 0xc0, !PT ;  /* 0xfffffffe03038812 */ /* 0x000fc400078ec0ff */
[----:B------:R-:W-:Y:S02]  /*75c0*/  @!P1 LOP3.LUT R5, R5, 0xfffffffe, RZ, 0xc0, !PT ;  /* 0xfffffffe05059812 */ /* 0x000fe400078ec0ff */
[----:B------:R-:W-:Y:S02]  /*75d0*/  @!P4 LEA.HI R14, R14, R14, RZ, 0x1 ;  /* 0x0000000e0e0ec211 */ /* 0x000fe400078f08ff */
[----:B------:R-:W-:Y:S01]  /*75e0*/  @!P5 LEA.HI R10, R15, R15, RZ, 0x1 ;  /* 0x0000000f0f0ad211 */ /* 0x000fe200078f08ff */
[----:B-1----:R-:W-:Y:S01]  /*75f0*/  @!P1 IMAD.WIDE R12, R5, 0x4, R6 ;  /* 0x00000004050c9825 */ /* 0x002fe200078e0206 */
[----:B------:R-:W-:Y:S02]  /*7600*/  @!P6 LEA.HI R11, R11, R11, RZ, 0x1 ;  /* 0x0000000b0b0be211 */ /* 0x000fe400078f08ff */
[----:B------:R-:W-:Y:S02]  /*7610*/  @!P2 LOP3.LUT R15, R20, 0xfffffffe, RZ, 0xc0, !PT ;  /* 0xfffffffe140fa812 */ /* 0x000fe400078ec0ff */
[----:B---3--:R-:W-:-:S02]  /*7620*/  @!P3 LOP3.LUT R17, R21, 0xfffffffe, RZ, 0xc0, !PT ;  /* 0xfffffffe1511b812 */ /* 0x008fc400078ec0ff */
[----:B0-----:R-:W-:Y:S01]  /*7630*/  @!P4 LOP3.LUT R19, R14, 0xfffffffe, RZ, 0xc0, !PT ;  /* 0xfffffffe0e13c812 */ /* 0x001fe200078ec0ff */
[--C-:B------:R-:W-:Y:S01]  /*7640*/  @!P2 IMAD.WIDE R14, R15, 0x4, R6.reuse ;  /* 0x000000040f0ea825 */ /* 0x100fe200078e0206 */
[----:B------:R-:W-:Y:S02]  /*7650*/  @!P5 LOP3.LUT R21, R10, 0xfffffffe, RZ, 0xc0, !PT ;  /* 0xfffffffe0a15d812 */ /* 0x000fe400078ec0ff */
[----:B------:R-:W-:Y:S01]  /*7660*/  @!P6 LOP3.LUT R23, R11, 0xfffffffe, RZ, 0xc0, !PT ;  /* 0xfffffffe0b17e812 */ /* 0x000fe200078ec0ff */
[----:B------:R-:W-:-:S04]  /*7670*/  @!P0 IMAD.WIDE R10, R3, 0x4, R6 ;  /* 0x00000004030a8825 */ /* 0x000fc800078e0206 */
[--C-:B------:R-:W-:Y:S01]  /*7680*/  @!P3 IMAD.WIDE R16, R17, 0x4, R6.reuse ;  /* 0x000000041110b825 */ /* 0x100fe200078e0206 */
[----:B------:R0:W-:Y:S03]  /*7690*/  @!P0 ST.E.64 desc[UR36][R10.64], R124 ;  /* 0x0000007c0a008985 */ /* 0x0001e6000c101b24 */
[--C-:B------:R-:W-:Y:S01]  /*76a0*/  @!P4 IMAD.WIDE R18, R19, 0x4, R6.reuse ;  /* 0x000000041312c825 */ /* 0x100fe200078e0206 */
[----:B------:R0:W-:Y:S03]  /*76b0*/  @!P1 ST.E.64 desc[UR36][R12.64], R128 ;  /* 0x000000800c009985 */ /* 0x0001e6000c101b24 */
[--C-:B------:R-:W-:Y:S01]  /*76c0*/  @!P5 IMAD.WIDE R20, R21, 0x4, R6.reuse ;  /* 0x000000041514d825 */ /* 0x100fe200078e0206 */
[----:B------:R0:W-:Y:S03]  /*76d0*/  @!P2 ST.E.64 desc[UR36][R14.64], R132 ;  /* 0x000000840e00a985 */ /* 0x0001e6000c101b24 */
[----:B------:R-:W-:Y:S01]  /*76e0*/  @!P6 IMAD.WIDE R6, R23, 0x4, R6 ;  /* 0x000000041706e825 */ /* 0x000fe200078e0206 */
[----:B------:R0:W-:Y:S04]  /*76f0*/  @!P3 ST.E.64 desc[UR36][R16.64], R136 ;  /* 0x000000881000b985 */ /* 0x0001e8000c101b24 */
[----:B------:R0:W-:Y:S04]  /*7700*/  @!P4 ST.E.64 desc[UR36][R18.64], R140 ;  /* 0x0000008c1200c985 */ /* 0x0001e8000c101b24 */
[----:B------:R0:W-:Y:S04]  /*7710*/  @!P5 ST.E.64 desc[UR36][R20.64], R144 ;  /* 0x000000901400d985 */ /* 0x0001e8000c101b24 */
[----:B------:R0:W-:Y:S02]  /*7720*/  @!P6 ST.E.64 desc[UR36][R6.64], R148 ;  /* 0x000000940600e985 */ /* 0x0001e4000c101b24 */
.L_x_37:
[----:B------:R-:W-:Y:S05]  /*7730*/  BSYNC B0 ;  /* 0x0000000000007941 */ /* 0x000fea0003800000 */
.L_x_36:
[----:B------:R-:W-:Y:S01]  /*7740*/  ISETP.GE.AND P0, PT, R9, R8, PT ;  /* 0x000000080900720c */ /* 0x000fe20003f06270 */
[----:B---3--:R2:W3:Y:S04]  /*7750*/  SHFL.IDX PT, R3, R4, 0x1, 0x1c1f ;  /* 0x003c1f0004037f89 */ /* 0x0084e800000e0000 */
[----:B------:R-:W0:Y:S08]  /*7760*/  SHFL.IDX PT, R2, R2, 0x1, 0x1c1f ;  /* 0x003c1f0002027f89 */ /* 0x000e3000000e0000 */
[----:B--2---:R-:W-:Y:S05]  /*7770*/  @P0 BRA `(.L_x_8) ;  /* 0x0000004400b00947 */ /* 0x004fea0003800000 */
[C---:B------:R-:W-:Y:S01]  /*7780*/  VIADD R4, R0.reuse, 0x8 ;  /* 0x0000000800047836 */ /* 0x040fe20000000000 */
[----:B------:R-:W-:Y:S01]  /*7790*/  ULDC UR4, c[0x0][0xac8] ;  /* 0x0002b20000047ab9 */ /* 0x000fe20000000800 */
[C---:B------:R-:W-:Y:S01]  /*77a0*/  VIADD R5, R0.reuse, 0x10 ;  /* 0x0000001000057836 */ /* 0x040fe20000000000 */
[C---:B------:R-:W-:Y:S01]  /*77b0*/  ISETP.GE.AND P0, PT, R0.reuse, UR4, PT ;  /* 0x0000000400007c0c */ /* 0x040fe2000bf06270 */
[----:B0-----:R-:W-:Y:S01]  /*77c0*/  VIADD R11, R0, 0x20 ;  /* 0x00000020000b7836 */ /* 0x001fe20000000000 */
[----:B------:R-:W-:Y:S01]  /*77d0*/  ISETP.GE.AND P1, PT, R4, UR4, PT ;  /* 0x0000000404007c0c */ /* 0x000fe2000bf26270 */
[C---:B------:R-:W-:Y:S01]  /*77e0*/  VIADD R12, R0.reuse, 0x28 ;  /* 0x00000028000c7836 */ /* 0x040fe20000000000 */
[----:B------:R-:W-:Y:S01]  /*77f0*/  ISETP.GE.AND P2, PT, R5, UR4, PT ;  /* 0x0000000405007c0c */ /* 0x000fe2000bf46270 */
[C---:B------:R-:W-:Y:S01]  /*7800*/  VIADD R14, R0.reuse, 0x38 ;  /* 0x00000038000e7836 */ /* 0x040fe20000000000 */
[C---:B------:R-:W-:Y:S01]  /*7810*/  IADD3 R10, R0.reuse, 0x18, RZ ;  /* 0x00000018000a7810 */ /* 0x040fe20007ffe0ff */
[C---:B------:R-:W-:Y:S01]  /*7820*/  VIADD R15, R0.reuse, 0x40 ;  /* 0x00000040000f7836 */ /* 0x040fe20000000000 */
[----:B------:R-:W-:Y:S01]  /*7830*/  ISETP.GE.AND P6, PT, R11, UR4, PT ;  /* 0x000000040b007c0c */ /* 0x000fe2000bfc6270 */
[----:B------:R-:W-:Y:S01]  /*7840*/  VIADD R18, R0, 0x50 ;  /* 0x0000005000127836 */ /* 0x000fe20000000000 */
[----:B------:R-:W-:Y:S01]  /*7850*/  ISETP.GE.AND P5, PT, R10, UR4, PT ;  /* 0x000000040a007c0c */ /* 0x000fe2000bfa6270 */
[C---:B------:R-:W-:Y:S01]  /*7860*/  VIADD R19, R0.reuse, 0x58 ;  /* 0x0000005800137836 */ /* 0x040fe20000000000 */
[C---:B------:R-:W-:Y:S01]  /*7870*/  IADD3 R13, R0.reuse, 0x30, RZ ;  /* 0x00000030000d7810 */ /* 0x040fe20007ffe0ff */
[C---:B------:R-:W-:Y:S01]  /*7880*/  VIADD R20, R0.reuse, 0x80 ;  /* 0x0000008000147836 */ /* 0x040fe20000000000 */
[----:B------:R-:W-:-:S02]  /*7890*/  IADD3 R16, R0, 0x48, RZ ;  /* 0x0000004800107810 */ /* 0x000fc40007ffe0ff */
[----:B------:R-:W-:Y:S02]  /*78a0*/  @!P1 LEA.HI R4, R4, R4, RZ, 0x1 ;  /* 0x0000000404049211 */ /* 0x000fe400078f08ff */
[----:B------:R-:W-:Y:S02]  /*78b0*/  @!P2 LEA.HI R5, R5, R5, RZ, 0x1 ;  /* 0x000000050505a211 */ /* 0x000fe400078f08ff */
[----:B-1----:R-:W-:Y:S02]  /*78c0*/  @!P1 LOP3.LUT R7, R4, 0xfffffffe, RZ, 0xc0, !PT ;  /* 0xfffffffe04079812 */ /* 0x002fe400078ec0ff */
[----:B------:R-:W-:Y:S01]  /*78d0*/  @!P2 LOP3.LUT R9, R5, 0xfffffffe, RZ, 0xc0, !PT ;  /* 0xfffffffe0509a812 */ /* 0x000fe200078ec0ff */
[--C-:B---3--:R-:W-:Y:S01]  /*78e0*/  @!P0 IMAD.WIDE R4, R0, 0x4, R2.reuse ;  /* 0x0000000400048825 */ /* 0x108fe200078e0202 */
[----:B------:R-:W-:Y:S02]  /*78f0*/  ISETP.GE.AND P3, PT, R15, UR4, PT ;  /* 0x000000040f007c0c */ /* 0x000fe4000bf66270 */
[----:B------:R-:W-:Y:S01]  /*7900*/  ISETP.GE.AND P4, PT, R16, UR4, PT ;  /* 0x0000000410007c0c */ /* 0x000fe2000bf86270 */
[----:B----4-:R-:W-:Y:S01]  /*7910*/  @!P1 IMAD.WIDE R6, R7, 0x4, R2 ;  /* 0x0000000407069825 */ /* 0x010fe200078e0202 */
[----:B------:R0:W-:Y:S01]  /*7920*/  @!P0 ST.E.64 desc[UR36][R4.64], R26 ;  /* 0x0000001a04008985 */ /* 0x0001e2000c101b24 */
[----:B------:R-:W-:-:S02]  /*7930*/  ISETP.GE.AND P0, PT, R12, UR4, PT ;  /* 0x000000040c007c0c */ /* 0x000fc4000bf06270 */
[----:B------:R-:W-:Y:S01]  /*7940*/  @!P2 IMAD.WIDE R8, R9, 0x4, R2 ;  /* 0x000000040908a825 */ /* 0x000fe200078e0202 */
[----:B------:R1:W-:Y:S01]  /*7950*/  @!P1 ST.E.64 desc[UR36][R6.64], R30 ;  /* 0x0000001e06009985 */ /* 0x0003e2000c101b24 */
[----:B------:R-:W-:Y:S02]  /*7960*/  ISETP.GE.AND P1, PT, R13, UR4, PT ;  /* 0x000000040d007c0c */ /* 0x000fe4000bf26270 */
[----:B------:R-:W-:Y:S01]  /*7970*/  @!P5 LEA.HI R10, R10, R10, RZ, 0x1 ;  /* 0x0000000a0a0ad211 */ /* 0x000fe200078f08ff */
[----:B------:R2:W-:Y:S01]  /*7980*/  @!P2 ST.E.64 desc[UR36][R8.64], R34 ;  /* 0x000000220800a985 */ /* 0x0005e2000c101b24 */
[----:B------:R-:W-:Y:S02]  /*7990*/  ISETP.GE.AND P2, PT, R14, UR4, PT ;  /* 0x000000040e007c0c */ /* 0x000fe4000bf46270 */
[----:B------:R-:W-:Y:S02]  /*79a0*/  @!P6 LEA.HI R11, R11, R11, RZ, 0x1 ;  /* 0x0000000b0b0be211 */ /* 0x000fe400078f08ff */
[----:B------:R-:W-:-:S02]  /*79b0*/  @!P3 LEA.HI R15, R15, R15, RZ, 0x1 ;  /* 0x0000000f0f0fb211 */ /* 0x000fc400078f08ff */
[----:B0-----:R-:W-:Y:S02]  /*79c0*/  @!P5 LOP3.LUT R5, R10, 0xfffffffe, RZ, 0xc0, !PT ;  /* 0xfffffffe0a05d812 */ /* 0x001fe400078ec0ff */
[----:B------:R-:W-:Y:S02]  /*79d0*/  @!P0 LEA.HI R12, R12, R12, RZ, 0x1 ;  /* 0x0000000c0c0c8211 */ /* 0x000fe400078f08ff */
[----:B-1----:R-:W-:Y:S01]  /*79e0*/  @!P6 LOP3.LUT R7, R11, 0xfffffffe, RZ, 0xc0, !PT ;  /* 0xfffffffe0b07e812 */ /* 0x002fe200078ec0ff */
[--C-:B------:R-:W-:Y:S01]  /*79f0*/  @!P5 IMAD.WIDE R4, R5, 0x4, R2.reuse ;  /* 0x000000040504d825 */ /* 0x100fe200078e0202 */
[----:B------:R-:W-:Y:S02]  /*7a00*/  @!P1 LEA.HI R13, R13, R13, RZ, 0x1 ;  /* 0x0000000d0d0d9211 */ /* 0x000fe400078f08ff */
[----:B------:R-:W-:Y:S01]  /*7a10*/  @!P2 LEA.HI R14, R14, R14, RZ, 0x1 ;  /* 0x0000000e0e0ea211 */ /* 0x000fe200078f08ff */
[----:B------:R-:W-:Y:S01]  /*7a20*/  @!P6 IMAD.WIDE R6, R7, 0x4, R2 ;  /* 0x000000040706e825 */ /* 0x000fe200078e0202 */
[----:B------:R-:W-:Y:S01]  /*7a30*/  @!P4 LEA.HI R16, R16, R16, RZ, 0x1 ;  /* 0x000000101010c211 */ /* 0x000fe200078f08ff */
[----:B------:R0:W-:Y:S01]  /*7a40*/  @!P5 ST.E.64 desc[UR36][R4.64], R38 ;  /* 0x000000260400d985 */ /* 0x0001e2000c101b24 */
[----:B--2---:R-:W-:-:S02]  /*7a50*/  @!P0 LOP3.LUT R9, R12, 0xfffffffe, RZ, 0xc0, !PT ;  /* 0xfffffffe0c098812 */ /* 0x004fc400078ec0ff */
[----:B------:R-:W-:Y:S01]  /*7a60*/  @!P1 LOP3.LUT R13, R13, 0xfffffffe, RZ, 0xc0, !PT ;  /* 0xfffffffe0d0d9812 */ /* 0x000fe200078ec0ff */
[----:B------:R1:W-:Y:S01]  /*7a70*/  @!P6 ST.E.64 desc[UR36][R6.64], R42 ;  /* 0x0000002a0600e985 */ /* 0x0003e2000c101b24 */
[----:B------:R-:W-:Y:S02]  /*7a80*/  @!P2 LOP3.LUT R11, R14, 0xfffffffe, RZ, 0xc0, !PT ;  /* 0xfffffffe0e0ba812 */ /* 0x000fe400078ec0ff */
[----:B------:R-:W-:Y:S02]  /*7a90*/  @!P3 LOP3.LUT R15, R15, 0xfffffffe, RZ, 0xc0, !PT ;  /* 0xfffffffe0f0fb812 */ /* 0x000fe400078ec0ff */
[----:B------:R-:W-:Y:S01]  /*7aa0*/  @!P4 LOP3.LUT R17, R16, 0xfffffffe, RZ, 0xc0, !PT ;  /* 0xfffffffe1011c812 */ /* 0x000fe200078ec0ff */
[----:B------:R-:W-:Y:S01]  /*7ab0*/  VIADD R16, R0, 0x70 ;  /* 0x0000007000107836 */ /* 0x000fe20000000000 */
[----:B------:R-:W-:Y:S02]  /*7ac0*/  ISETP.GE.AND P5, PT, R18, UR4, PT ;  /* 0x0000000412007c0c */ /* 0x000fe4000bfa6270 */
[----:B------:R-:W-:Y:S01]  /*7ad0*/  ISETP.GE.AND P6, PT, R19, UR4, PT ;  /* 0x0000000413007c0c */ /* 0x000fe2000bfc6270 */
[----:B0-----:R-:W-:Y:S01]  /*7ae0*/  @!P0 IMAD.WIDE R4, R9, 0x4, R2 ;  /* 0x0000000409048825 */ /* 0x001fe200078e0202 */
[----:B------:R-:W-:-:S03]  /*7af0*/  IADD3 R14, R0, 0x60, RZ ;  /* 0x00000060000e7810 */ /* 0x000fc60007ffe0ff */
[--C-:B-1----:R-:W-:Y:S01]  /*7b00*/  @!P1 IMAD.WIDE R6, R13, 0x4, R2.reuse ;  /* 0x000000040d069825 */ /* 0x102fe200078e0202 */
[----:B------:R0:W-:Y:S01]  /*7b10*/  @!P0 ST.E.64 desc[UR36][R4.64], R46 ;  /* 0x0000002e04008985 */ /* 0x0001e2000c101b24 */
[----:B------:R-:W-:Y:S02]  /*7b20*/  ISETP.GE.AND P0, PT, R20, UR4, PT ;  /* 0x0000000414007c0c */ /* 0x000fe4000bf06270 */
[--C-:B------:R-:W-:Y:S01]  /*7b30*/  @!P2 IMAD.WIDE R8, R11, 0x4, R2.reuse ;  /* 0x000000040b08a825 */ /* 0x100fe200078e0202 */
[----:B------:R1:W-:Y:S01]  /*7b40*/  @!P1 ST.E.64 desc[UR36][R6.64], R50 ;  /* 0x0000003206009985 */ /* 0x0003e2000c101b24 */
[----:B------:R-:W-:Y:S02]  /*7b50*/  @!P5 LEA.HI R18, R18, R18, RZ, 0x1 ;  /* 0x000000121212d211 */ /* 0x000fe400078f08ff */
[----:B------:R-:W-:Y:S01]  /*7b60*/  @!P3 IMAD.WIDE R10, R15, 0x4, R2 ;  /* 0x000000040f0ab825 */ /* 0x000fe200078e0202 */
[----:B------:R2:W-:Y:S01]  /*7b70*/  @!P2 ST.E.64 desc[UR36][R8.64], R54 ;  /* 0x000000360800a985 */ /* 0x0005e2000c101b24 */
[----:B------:R-:W-:-:S02]  /*7b80*/  ISETP.GE.AND P2, PT, R16, UR4, PT ;  /* 0x0000000410007c0c */ /* 0x000fc4000bf46270 */
[----:B------:R-:W-:Y:S01]  /*7b90*/  @!P4 IMAD.WIDE R12, R17, 0x4, R2 ;  /* 0x00000004110cc825 */ /* 0x000fe200078e0202 */
[----:B------:R3:W-:Y:S01]  /*7ba0*/  @!P3 ST.E.64 desc[UR36][R10.64], R58 ;  /* 0x0000003a0a00b985 */ /* 0x0007e2000c101b24 */
[C---:B------:R-:W-:Y:S02]  /*7bb0*/  IADD3 R17, R0.reuse, 0x78, RZ ;  /* 0x0000007800117810 */ /* 0x040fe40007ffe0ff */
[----:B------:R-:W-:Y:S01]  /*7bc0*/  VIADD R15, R0, 0x68 ;  /* 0x00000068000f7836 */ /* 0x000fe20000000000 */
[----:B------:R4:W-:Y:S01]  /*7bd0*/  @!P4 ST.E.64 desc[UR36][R12.64], R62 ;  /* 0x0000003e0c00c985 */ /* 0x0009e2000c101b24 */
[----:B------:R-:W-:Y:S02]  /*7be0*/  ISETP.GE.AND P4, PT, R14, UR4, PT ;  /* 0x000000040e007c0c */ /* 0x000fe4000bf86270 */
[----:B------:R-:W-:Y:S02]  /*7bf0*/  ISETP.GE.AND P1, PT, R17, UR4, PT ;  /* 0x0000000411007c0c */ /* 0x000fe4000bf26270 */
[----:B------:R-:W-:-:S02]  /*7c00*/  ISETP.GE.AND P3, PT, R15, UR4, PT ;  /* 0x000000040f007c0c */ /* 0x000fc4000bf66270 */
[----:B------:R-:W-:Y:S02]  /*7c10*/  @!P6 LEA.HI R19, R19, R19, RZ, 0x1 ;  /* 0x000000131313e211 */ /* 0x000fe400078f08ff */
[----:B0-----:R-:W-:Y:S01]  /*7c20*/  @!P5 LOP3.LUT R5, R18, 0xfffffffe, RZ, 0xc0, !PT ;  /* 0xfffffffe1205d812 */ /* 0x001fe200078ec0ff */
[----:B------:R-:W-:Y:S01]  /*7c30*/  VIADD R18, R0, 0x88 ;  /* 0x0000008800127836 */ /* 0x000fe20000000000 */
        /* <DEDUP_REMOVED lines=9> */
[----:B--2---:R-:W-:Y:S01]  /*7cd0*/  @!P4 LOP3.LUT R9, R14, 0xfffffffe, RZ, 0xc0, !PT ;  /* 0xfffffffe0e09c812 */ /* 0x004fe200078ec0ff */
[----:B------:R1:W-:Y:S01]  /*7ce0*/  @!P6 ST.E.64 desc[UR36][R6.64], R70 ;  /* 0x000000460600e985 */ /* 0x0003e2000c101b24 */
[----:B------:R-:W-:Y:S01]  /*7cf0*/  @!P3 LOP3.LUT R15, R15, 0xfffffffe, RZ, 0xc0, !PT ;  /* 0xfffffffe0f0fb812 */ /* 0x000fe200078ec0ff */
[----:B------:R-:W-:Y:S01]  /*7d00*/  VIADD R14, R0, 0x98 ;  /* 0x00000098000e7836 */ /* 0x000fe20000000000 */
[----:B---3--:R-:W-:Y:S02]  /*7d10*/  @!P2 LOP3.LUT R11, R16, 0xfffffffe, RZ, 0xc0, !PT ;  /* 0xfffffffe100ba812 */ /* 0x008fe400078ec0ff */
[----:B------:R-:W-:Y:S02]  /*7d20*/  @!P1 LOP3.LUT R17, R17, 0xfffffffe, RZ, 0xc0, !PT ;  /* 0xfffffffe11119812 */ /* 0x000fe400078ec0ff */
[----:B----4-:R-:W-:Y:S01]  /*7d30*/  @!P0 LOP3.LUT R13, R20, 0xfffffffe, RZ, 0xc0, !PT ;  /* 0xfffffffe140d8812 */ /* 0x010fe200078ec0ff */
[C---:B------:R-:W-:Y:S01]  /*7d40*/  VIADD R20, R0.reuse, 0xb8 ;  /* 0x000000b800147836 */ /* 0x040fe20000000000 */
[----:B------:R-:W-:Y:S01]  /*7d50*/  IADD3 R19, R0, 0x90, RZ ;  /* 0x0000009000137810 */ /* 0x000fe20007ffe0ff */
[----:B0-----:R-:W-:Y:S01]  /*7d60*/  @!P4 IMAD.WIDE R4, R9, 0x4, R2 ;  /* 0x000000040904c825 */ /* 0x001fe200078e0202 */
[----:B------:R-:W-:-:S02]  /*7d70*/  ISETP.GE.AND P6, PT, R18, UR4, PT ;  /* 0x0000000412007c0c */ /* 0x000fc4000bfc6270 */
[----:B------:R-:W-:Y:S01]  /*7d80*/  ISETP.GE.AND P5, PT, R19, UR4, PT ;  /* 0x0000000413007c0c */ /* 0x000fe2000bfa6270 */
[--C-:B-1----:R-:W-:Y:S01]  /*7d90*/  @!P3 IMAD.WIDE R6, R15, 0x4, R2.reuse ;  /* 0x000000040f06b825 */ /* 0x102fe200078e0202 */
[----:B------:R0:W-:Y:S01]  /*7da0*/  @!P4 ST.E.64 desc[UR36][R4.64], R74 ;  /* 0x0000004a0400c985 */ /* 0x0001e2000c101b24 */
[----:B------:R-:W-:Y:S02]  /*7db0*/  IADD3 R16, R0, 0xa8, RZ ;  /* 0x000000a800107810 */ /* 0x000fe40007ffe0ff */
[--C-:B------:R-:W-:Y:S01]  /*7dc0*/  @!P2 IMAD.WIDE R8, R11, 0x4, R2.reuse ;  /* 0x000000040b08a825 */ /* 0x100fe200078e0202 */
        /* <DEDUP_REMOVED lines=12> */
[----:B------:R-:W-:Y:S02]  /*7e90*/  ISETP.GE.AND P4, PT, R15, UR4, PT ;  /* 0x000000040f007c0c */ /* 0x000fe4000bf86270 */
[----:B------:R-:W-:-:S02]  /*7ea0*/  ISETP.GE.AND P2, PT, R17, UR4, PT ;  /* 0x0000000411007c0c */ /* 0x000fc4000bf46270 */
[----:B------:R-:W-:Y:S02]  /*7eb0*/  @!P5 LEA.HI R19, R19, R19, RZ, 0x1 ;  /* 0x000000131313d211 */ /* 0x000fe400078f08ff */
[----:B0-----:R-:W-:Y:S02]  /*7ec0*/  @!P6 LOP3.LUT R5, R18, 0xfffffffe, RZ, 0xc0, !PT ;  /* 0xfffffffe1205e812 */ /* 0x001fe400078ec0ff */
[----:B-1----:R-:W-:Y:S01]  /*7ed0*/  @!P5 LOP3.LUT R7, R19, 0xfffffffe, RZ, 0xc0, !PT ;  /* 0xfffffffe1307d812 */ /* 0x002fe200078ec0ff */
[----:B------:R-:W-:Y:S01]  /*7ee0*/  VIADD R19, R0, 0xc8 ;  /* 0x000000c800137836 */ /* 0x000fe20000000000 */
        /* <DEDUP_REMOVED lines=12> */
[----:B---3--:R-:W-:Y:S01]  /*7fb0*/  @!P3 LOP3.LUT R11, R16, 0xfffffffe, RZ, 0xc0, !PT ;  /* 0xfffffffe100bb812 */ /* 0x008fe200078ec0ff */
[C---:B------:R-:W-:Y:S01]  /*7fc0*/  VIADD R16, R0.reuse, 0xe0 ;  /* 0x000000e000107836 */ /* 0x040fe20000000000 */
[----:B------:R-:W-:Y:S02]  /*7fd0*/  @!P2 LOP3.LUT R17, R17, 0xfffffffe, RZ, 0xc0, !PT ;  /* 0xfffffffe1111a812 */ /* 0x000fe400078ec0ff */
[----:B------:R-:W-:Y:S02]  /*7fe0*/  IADD3 R18, R0, 0xc0, RZ ;  /* 0x000000c000127810 */ /* 0x000fe40007ffe0ff */
[----:B----4-:R-:W-:Y:S01]  /*7ff0*/  @!P1 LOP3.LUT R13, R20, 0xfffffffe, RZ, 0xc0, !PT ;  /* 0xfffffffe140d9812 */ /* 0x010fe200078ec0ff */
[----:B0-----:R-:W-:Y:S01]  /*8000*/  @!P0 IMAD.WIDE R4, R9, 0x4, R2 ;  /* 0x0000000409048825 */ /* 0x001fe200078e0202 */
[----:B------:R-:W-:-:S02]  /*8010*/  ISETP.GE.AND P5, PT, R18, UR4, PT ;  /* 0x0000000412007c0c */ /* 0x000fc4000bfa6270 */
[----:B------:R-:W-:Y:S01]  /*8020*/  ISETP.GE.AND P6, PT, R19, UR4, PT ;  /* 0x0000000413007c0c */ /* 0x000fe2000bfc6270 */
[--C-:B-1----:R-:W-:Y:S01]  /*8030*/  @!P4 IMAD.WIDE R6, R15, 0x4, R2.reuse ;  /* 0x000000040f06c825 */ /* 0x102fe200078e0202 */
[----:B------:R0:W-:Y:S01]  /*8040*/  @!P0 ST.E.64 desc[UR36][R4.64], R102 ;  /* 0x0000006604008985 */ /* 0x0001e2000c101b24 */
[C---:B------:R-:W-:Y:S02]  /*8050*/  IADD3 R15, R0.reuse, 0xd8, RZ ;  /* 0x000000d8000f7810 */ /* 0x040fe40007ffe0ff */
[--C-:B------:R-:W-:Y:S01]  /*8060*/  @!P3 IMAD.WIDE R8, R11, 0x4, R2.reuse ;  /* 0x000000040b08b825 */ /* 0x100fe200078e0202 */
[----:B------:R1:W-:Y:S01]  /*8070*/  @!P4 ST.E.64 desc[UR36][R6.64], R106 ;  /* 0x0000006a0600c985 */ /* 0x0003e2000c101b24 */
[----:B------:R-:W-:Y:S02]  /*8080*/  IADD3 R20, R0, 0xf0, RZ ;  /* 0x000000f000147810 */ /* 0x000fe40007ffe0ff */
[----:B------:R-:W-:Y:S01]  /*8090*/  @!P2 IMAD.WIDE R10, R17, 0x4, R2 ;  /* 0x00000004110aa825 */ /* 0x000fe200078e0202 */
[----:B------:R2:W-:Y:S01]  /*80a0*/  @!P3 ST.E.64 desc[UR36][R8.64], R110 ;  /* 0x0000006e0800b985 */ /* 0x0005e2000c101b24 */
[----:B------:R-:W-:-:S02]  /*80b0*/  ISETP.GE.AND P0, PT, R14, UR4, PT ;  /* 0x000000040e007c0c */ /* 0x000fc4000bf06270 */
[----:B------:R-:W-:Y:S01]  /*80c0*/  @!P1 IMAD.WIDE R12, R13, 0x4, R2 ;  /* 0x000000040d0c9825 */ /* 0x000fe200078e0202 */
[----:B------:R3:W-:Y:S01]  /*80d0*/  @!P2 ST.E.64 desc[UR36][R10.64], R114 ;  /* 0x000000720a00a985 */ /* 0x0007e2000c101b24 */
[----:B------:R-:W-:Y:S02]  /*80e0*/  ISETP.GE.AND P2, PT, R16, UR4, PT ;  /* 0x0000000410007c0c */ /* 0x000fe4000bf46270 */
[C---:B------:R-:W-:Y:S01]  /*80f0*/  VIADD R17, R0.reuse, 0xe8 ;  /* 0x000000e800117836 */ /* 0x040fe20000000000 */
[----:B------:R4:W-:Y:S01]  /*8100*/  @!P1 ST.E.64 desc[UR36][R12.64], R118 ;  /* 0x000000760c009985 */ /* 0x0009e2000c101b24 */
[----:B------:R-:W-:Y:S01]  /*8110*/  ISETP.GE.AND P1, PT, R15, UR4, PT ;  /* 0x000000040f007c0c */ /* 0x000fe2000bf26270 */
[----:B------:R-:W-:Y:S01]  /*8120*/  VIADD R0, R0, 0xf8 ;  /* 0x000000f800007836 */ /* 0x000fe20000000000 */
        /* <DEDUP_REMOVED lines=14> */
[----:B--2---:R-:W-:Y:S01]  /*8210*/  @!P0 LOP3.LUT R9, R14, 0xfffffffe, RZ, 0xc0, !PT ;  /* 0xfffffffe0e098812 */ /* 0x004fe200078ec0ff */
[----:B------:R1:W-:Y:S01]  /*8220*/  @!P6 ST.E.64 desc[UR36][R6.64], R126 ;  /* 0x0000007e0600e985 */ /* 0x0003e2000c101b24 */
[----:B------:R-:W-:Y:S02]  /*8230*/  @!P1 LOP3.LUT R15, R15, 0xfffffffe, RZ, 0xc0, !PT ;  /* 0xfffffffe0f0f9812 */ /* 0x000fe400078ec0ff */
[----:B---3--:R-:W-:-:S02]  /*8240*/  @!P2 LOP3.LUT R11, R16, 0xfffffffe, RZ, 0xc0, !PT ;  /* 0xfffffffe100ba812 */ /* 0x008fc400078ec0ff */
[----:B------:R-:W-:Y:S02]  /*8250*/  @!P3 LOP3.LUT R17, R17, 0xfffffffe, RZ, 0xc0, !PT ;  /* 0xfffffffe1111b812 */ /* 0x000fe400078ec0ff */
[----:B----4-:R-:W-:Y:S01]  /*8260*/  @!P4 LOP3.LUT R13, R20, 0xfffffffe, RZ, 0xc0, !PT ;  /* 0xfffffffe140dc812 */ /* 0x010fe200078ec0ff */
[----:B0-----:R-:W-:-:S04]  /*8270*/  @!P0 IMAD.WIDE R4, R9, 0x4, R2 ;  /* 0x0000000409048825 */ /* 0x001fc800078e0202 */
[--C-:B-1----:R-:W-:Y:S01]  /*8280*/  @!P1 IMAD.WIDE R6, R15, 0x4, R2.reuse ;  /* 0x000000040f069825 */ /* 0x102fe200078e0202 */
[----:B------:R0:W-:Y:S01]  /*8290*/  @!P0 ST.E.64 desc[UR36][R4.64], R130 ;  /* 0x0000008204008985 */ /* 0x0001e2000c101b24 */
[----:B------:R-:W-:Y:S02]  /*82a0*/  ISETP.GE.AND P0, PT, R0, UR4, PT ;  /* 0x0000000400007c0c */ /* 0x000fe4000bf06270 */
[--C-:B------:R-:W-:Y:S01]  /*82b0*/  @!P2 IMAD.WIDE R8, R11, 0x4, R2.reuse ;  /* 0x000000040b08a825 */ /* 0x100fe200078e0202 */
[----:B------:R0:W-:Y:S03]  /*82c0*/  @!P1 ST.E.64 desc[UR36][R6.64], R134 ;  /* 0x0000008606009985 */ /* 0x0001e6000c101b24 */
[--C-:B------:R-:W-:Y:S01]  /*82d0*/  @!P3 IMAD.WIDE R10, R17, 0x4, R2.reuse ;  /* 0x00000004110ab825 */ /* 0x100fe200078e0202 */
[----:B------:R0:W-:Y:S03]  /*82e0*/  @!P2 ST.E.64 desc[UR36][R8.64], R138 ;  /* 0x0000008a0800a985 */ /* 0x0001e6000c101b24 */
[----:B------:R-:W-:Y:S01]  /*82f0*/  @!P4 IMAD.WIDE R12, R13, 0x4, R2 ;  /* 0x000000040d0cc825 */ /* 0x000fe200078e0202 */
[----:B------:R0:W-:Y:S04]  /*8300*/  @!P3 ST.E.64 desc[UR36][R10.64], R142 ;  /* 0x0000008e0a00b985 */ /* 0x0001e8000c101b24 */
[----:B------:R0:W-:Y:S01]  /*8310*/  @!P4 ST.E.64 desc[UR36][R12.64], R146 ;  /* 0x000000920c00c985 */ /* 0x0001e2000c101b24 */
[----:B------:R-:W-:Y:S05]  /*8320*/  @P0 BRA `(.L_x_8) ;  /* 0x0000003800c40947 */ /* 0x000fea0003800000 */
[----:B------:R-:W-:-:S04]  /*8330*/  LEA.HI R0, R0, R0, RZ, 0x1 ;  /* 0x0000000000007211 */ /* 0x000fc800078f08ff */
[----:B0-----:R-:W-:-:S05]  /*8340*/  LOP3.LUT R5, R0, 0xfffffffe, RZ, 0xc0, !PT ;  /* 0xfffffffe00057812 */ /* 0x001fca00078ec0ff */
[----:B------:R-:W-:-:S05]  /*8350*/  IMAD.WIDE R2, R5, 0x4, R2 ;  /* 0x0000000405027825 */ /* 0x000fca00078e0202 */
[----:B------:R0:W-:Y:S01]  /*8360*/  ST.E.64 desc[UR36][R2.64], R150 ;  /* 0x0000009602007985 */ /* 0x0001e2000c101b24 */
[----:B------:R-:W-:Y:S05]  /*8370*/  BRA `(.L_x_8) ;  /* 0x0000003800b07947 */ /* 0x000fea0003800000 */
.L_x_35:
[----:B---3--:R-:W0:Y:S02]  /*8380*/  S2R R0, SR_TID.X ;  /* 0x0000000000007919 */ /* 0x008e240000002100 */
[----:B0-----:R-:W-:-:S05]  /*8390*/  VIADD R2, R0, 0xffffff80 ;  /* 0xffffff8000027836 */ /* 0x001fca0000000000 */
[----:B------:R-:W-:-:S13]  /*83a0*/  ISETP.GT.AND P0, PT, R2, 0x7f, PT ;  /* 0x0000007f0200780c */ /* 0x000fda0003f04270 */
[----:B------:R-:W-:Y:S05]  /*83b0*/  @P0 BRA `(.L_x_8) ;  /* 0x0000003800a00947 */ /* 0x000fea0003800000 */
[----:B------:R-:W0:Y:S01]  /*83c0*/  S2R R3, SR_CTAID.X ;  /* 0x0000000000037919 */ /* 0x000e220000002500 */
[----:B------:R-:W1:Y:S01]  /*83d0*/  LDC R6, c[0x0][0xbe8] ;  /* 0x0002fa00ff067b82 */ /* 0x000e620000000800 */
[----:B------:R-:W-:Y:S01]  /*83e0*/  ULDC UR4, c[0x0][0xa88] ;  /* 0x0002a20000047ab9 */ /* 0x000fe20000000800 */
[----:B0-----:R-:W-:Y:S01]  /*83f0*/  LEA R0, R3, R0, 0x7 ;  /* 0x0000000003007211 */ /* 0x001fe200078e38ff */
[----:B-1----:R-:W-:-:S04]  /*8400*/  IMAD R3, R6, UR4, RZ ;  /* 0x0000000406037c24 */ /* 0x002fc8000f8e02ff */
[----:B------:R-:W-:-:S05]  /*8410*/  VIADD R0, R0, 0xffffff80 ;  /* 0xffffff8000007836 */ /* 0x000fca0000000000 */
[----:B------:R-:W-:-:S13]  /*8420*/  ISETP.GE.AND P0, PT, R0, R3, PT ;  /* 0x000000030000720c */ /* 0x000fda0003f06270 */
[----:B------:R-:W-:Y:S05]  /*8430*/  @P0 BRA `(.L_x_8) ;  /* 0x0000003800800947 */ /* 0x000fea0003800000 */
[----:B------:R-:W-:Y:S01]  /*8440*/  ISETP.NE.AND P0, PT, R6, 0x1, PT ;  /* 0x000000010600780c */ /* 0x000fe20003f05270 */
[----:B------:R-:W0:Y:S01]  /*8450*/  S2UR UR7, SR_CTAID.Z ;  /* 0x00000000000779c3 */ /* 0x000e220000002700 */
[----:B------:R-:W-:Y:S01]  /*8460*/  USHF.R.S32.HI UR6, URZ, 0x1f, UR38 ;  /* 0x0000001f3f067899 */ /* 0x000fe20008011426 */
[----:B------:R-:W-:Y:S01]  /*8470*/  IMAD.MOV.U32 R5, RZ, RZ, R0 ;  /* 0x000000ffff057224 */ /* 0x000fe200078e0000 */
[----:B------:R-:W-:Y:S02]  /*8480*/  ULDC.64 UR8, c[0x0][0xbd0] ;  /* 0x0002f40000087ab9 */ /* 0x000fe40000000a00 */
[----:B------:R-:W-:Y:S02]  /*8490*/  UIMAD UR6, UR6, UR8, URZ ;  /* 0x00000008060672a4 */ /* 0x000fe4000f8e023f */
[----:B------:R-:W-:Y:S01]  /*84a0*/  UIMAD.WIDE.U32 UR4, UR38, UR8, URZ ;  /* 0x00000008260472a5 */ /* 0x000fe2000f8e003f */
[----:B------:R-:W1:Y:S01]  /*84b0*/  LDC.64 R10, c[0x0][0xbd8] ;  /* 0x0002f600ff0a7b82 */ /* 0x000e620000000a00 */
[----:B------:R-:W-:-:S04]  /*84c0*/  UIMAD UR6, UR38, UR9, UR6 ;  /* 0x00000009260672a4 */ /* 0x000fc8000f8e0206 */
[----:B------:R-:W-:Y:S01]  /*84d0*/  UIADD3 UR6, UR5, UR6, URZ ;  /* 0x0000000605067290 */ /* 0x000fe2000fffe03f */
[----:B------:R-:W-:Y:S01]  /*84e0*/  MOV R2, UR4 ;  /* 0x0000000400027c02 */ /* 0x000fe20008000f00 */
[----:B------:R-:W-:Y:S01]  /*84f0*/  IMAD.U32 R3, RZ, RZ, UR5 ;  /* 0x00000005ff037e24 */ /* 0x000fe2000f8e00ff */
[----:B------:R-:W2:Y:S01]  /*8500*/  @P0 LDC R7, c[0x0][0xbec] ;  /* 0x0002fb00ff070b82 */ /* 0x000ea20000000800 */
[----:B------:R-:W-:Y:S02]  /*8510*/  ULDC.64 UR4, c[0x0][0xbe0] ;  /* 0x0002f80000047ab9 */ /* 0x000fe40000000a00 */
[----:B------:R-:W-:-:S05]  /*8520*/  IMAD.U32 R3, RZ, RZ, UR6 ;  /* 0x00000006ff037e24 */ /* 0x000fca000f8e00ff */
[----:B------:R-:W3:Y:S01]  /*8530*/  @P0 LDC R9, c[0x0][0xbf0] ;  /* 0x0002fc00ff090b82 */ /* 0x000ee20000000800 */
[----:B0-----:R-:W-:-:S07]  /*8540*/  USHF.R.S32.HI UR8, URZ, 0x1f, UR7 ;  /* 0x0000001f3f087899 */ /* 0x001fce0008011407 */
[----:B------:R-:W0:Y:S01]  /*8550*/  S2UR UR10, SR_CTAID.Y ;  /* 0x00000000000a79c3 */ /* 0x000e220000002600 */
[C---:B-1----:R-:W-:Y:S02]  /*8560*/  IMAD R12, R10.reuse, UR8, RZ ;  /* 0x000000080a0c7c24 */ /* 0x042fe4000f8e02ff */
[----:B------:R-:W-:-:S04]  /*8570*/  IMAD.WIDE.U32 R2, R10, UR7, R2 ;  /* 0x000000070a027c25 */ /* 0x000fc8000f8e0002 */
[----:B------:R-:W-:Y:S01]  /*8580*/  IMAD R11, R11, UR7, R12 ;  /* 0x000000070b0b7c24 */ /* 0x000fe2000f8e020c */
[----:B------:R-:W0:Y:S01]  /*8590*/  LDC R8, c[0x0][0xc50] ;  /* 0x00031400ff087b82 */ /* 0x000e220000000800 */
[----:B--2---:R-:W-:Y:S01]  /*85a0*/  @P0 IMAD.HI.U32 R4, R0, R7, RZ ;  /* 0x0000000700040227 */ /* 0x004fe200078e00ff */
[----:B------:R-:W-:-:S03]  /*85b0*/  IADD3 R7, RZ, -UR38, RZ ;  /* 0x80000026ff077c10 */ /* 0x000fc6000fffe0ff */
[----:B------:R-:W-:Y:S01]  /*85c0*/  IMAD.IADD R3, R11, 0x1, R3 ;  /* 0x000000010b037824 */ /* 0x000fe200078e0203 */
[----:B---3--:R-:W-:Y:S01]  /*85d0*/  @P0 SHF.R.U32.HI R5, RZ, R9, R4 ;  /* 0x00000009ff050219 */ /* 0x008fe20000011604 */
[----:B0-----:R-:W-:-:S04]  /*85e0*/  IMAD R9, R8, R7, UR10 ;  /* 0x0000000a08097e24 */ /* 0x001fc8000f8e0207 */
[----:B------:R-:W-:Y:S02]  /*85f0*/  IMAD.MOV R7, RZ, RZ, -R5 ;  /* 0x000000ffff077224 */ /* 0x000fe400078e0a05 */
[----:B------:R-:W-:Y:S01]  /*8600*/  IMAD.WIDE.U32 R2, R9, UR4, R2 ;  /* 0x0000000409027c25 */ /* 0x000fe2000f8e0002 */
[----:B------:R-:W-:-:S03]  /*8610*/  SHF.R.S32.HI R4, RZ, 0x1f, R9 ;  /* 0x0000001fff047819 */ /* 0x000fc60000011409 */
[----:B------:R-:W-:Y:S01]  /*8620*/  IMAD R7, R6, R7, R0 ;  /* 0x0000000706077224 */ /* 0x000fe200078e0200 */
[----:B------:R-:W-:Y:S01]  /*8630*/  IADD3 R2, P0, R5, R2, RZ ;  /* 0x0000000205027210 */ /* 0x000fe20007f1e0ff */
[----:B------:R-:W-:-:S03]  /*8640*/  IMAD R4, R4, UR4, RZ ;  /* 0x0000000404047c24 */ /* 0x000fc6000f8e02ff */
[----:B------:R-:W-:Y:S01]  /*8650*/  SHF.R.S32.HI R0, RZ, 0x1f, R7 ;  /* 0x0000001fff007819 */ /* 0x000fe20000011407 */
[----:B------:R-:W-:Y:S01]  /*8660*/  IMAD R4, R9, UR5, R4 ;  /* 0x0000000509047c24 */ /* 0x000fe2000f8e0204 */
[----:B------:R-:W-:Y:S01]  /*8670*/  SHF.R.S32.HI R9, RZ, 0x1f, R5 ;  /* 0x0000001fff097819 */ /* 0x000fe20000011405 */
[----:B------:R-:W-:Y:S02]  /*8680*/  ULDC.64 UR4, c[0x0][0xbc8] ;  /* 0x0002f20000047ab9 */ /* 0x000fe40000000a00 */
[----:B------:R-:W-:Y:S01]  /*8690*/  IMAD R0, R0, UR4, RZ ;  /* 0x0000000400007c24 */ /* 0x000fe2000f8e02ff */
[----:B------:R-:W-:-:S03]  /*86a0*/  IADD3.X R3, R9, R3, R4, P0, !PT ;  /* 0x0000000309037210 */ /* 0x000fc600007fe404 */
[C---:B------:R-:W-:Y:S02]  /*86b0*/  IMAD R5, R7.reuse, UR5, R0 ;  /* 0x0000000507057c24 */ /* 0x040fe4000f8e0200 */
[----:B------:R-:W-:Y:S01]  /*86c0*/  IMAD.WIDE.U32 R2, R7, UR4, R2 ;  /* 0x0000000407027c25 */ /* 0x000fe2000f8e0002 */
[----:B------:R-:W-:-:S04]  /*86d0*/  ULDC.64 UR4, c[0x0][0xba8] ;  /* 0x0002ea0000047ab9 */ /* 0x000fc80000000a00 */
[----:B------:R-:W-:Y:S02]  /*86e0*/  IADD3 R3, R3, R5, RZ ;  /* 0x0000000503037210 */ /* 0x000fe40007ffe0ff */
[----:B------:R-:W-:-:S04]  /*86f0*/  LEA R4, P0, R2, UR4, 0x2 ;  /* 0x0000000402047c11 */ /* 0x000fc8000f8010ff */
[----:B------:R-:W-:Y:S01]  /*8700*/  LEA.HI.X R5, R2, UR5, R3, 0x2, P0 ;  /* 0x0000000502057c11 */ /* 0x000fe200080f1403 */
[----:B------:R-:W-:-:S05]  /*8710*/  IMAD.MOV.U32 R3, RZ, RZ, -0x800000 ;  /* 0xff800000ff037424 */ /* 0x000fca00078e00ff */
[----:B------:R0:W-:Y:S01]  /*8720*/  STG.E desc[UR36][R4.64], R3 ;  /* 0x0000000304007986 */ /* 0x0001e2000c101924 */
[----:B------:R-:W-:Y:S05]  /*8730*/  BRA `(.L_x_8) ;  /* 0x0000003400c07947 */ /* 0x000fea0003800000 */
.L_x_6:
[----:B------:R-:W-:-:S08]  /*8740*/  NOP ;  /* 0x0000000000007918 */ /* 0x000fd00000000000 */
[----:B------:R-:W0:-:S00]  /*8750*/  USETMAXREG.DEALLOC.CTAPOOL 0x28 ;  /* 0x00000028000079c8 */ /* 0x000e0000080e0500 */
[----:B0-----:R-:W-:Y:S01]  /*8760*/  LOP3.LUT R2, R0, 0x3, RZ, 0xc0, !PT ;  /* 0x0000000300027812 */ /* 0x001fe200078ec0ff */
[----:B------:R-:W0:Y:S05]  /*8770*/  S2R R33, SR_CTAID.Z ;  /* 0x0000000000217919 */ /* 0x000e2a0000002700 */
[----:B------:R-:W1:Y:S01]  /*8780*/  S2UR UR6, SR_CTAID.Y ;  /* 0x00000000000679c3 */ /* 0x000e620000002600 */
[----:B------:R-:W2:Y:S02]  /*8790*/  SHFL.IDX PT, R0, R2, RZ, 0x1f ;  /* 0x00001fff02007589 */ /* 0x000ea400000e0000 */
[----:B--2---:R-:W-:-:S13]  /*87a0*/  ISETP.NE.AND P0, PT, R0, RZ, PT ;  /* 0x000000ff0000720c */ /* 0x004fda0003f05270 */
[----:B01----:R-:W-:Y:S05]  /*87b0*/  @!P0 BRA `(.L_x_38) ;  /* 0x0000000000288947 */ /* 0x003fea0003800000 */
[----:B------:R-:W-:Y:S01]  /*87c0*/  ULDC UR7, c[0x0][0xc50] ;  /* 0x0003140000077ab9 */ /* 0x000fe20000000800 */
[----:B------:R-:W-:Y:S01]  /*87d0*/  UMOV UR40, UR6 ;  /* 0x0000000600287c82 */ /* 0x000fe20008000000 */
[----:B------:R-:W-:-:S06]  /*87e0*/  UISETP.NE.AND UP0, UPT, UR7, 0x1, UPT ;  /* 0x000000010700788c */ /* 0x000fcc000bf05270 */
[----:B------:R-:W-:-:S13]  /*87f0*/  PLOP3.LUT P0, PT, PT, PT, UP0, 0x80, 0x0 ;  /* 0x000000000000781c */ /* 0x000fda0003f0f008 */
[----:B------:R-:W-:Y:S05]  /*8800*/  @!P0 BRA `(.L_x_39) ;  /* 0x0000000000308947 */ /* 0x000fea0003800000 */
[----:B------:R-:W-:Y:S01]  /*8810*/  ULDC UR4, c[0x0][0xc54] ;  /* 0x0003150000047ab9 */ /* 0x000fe20000000800 */
[----:B------:R-:W-:Y:S01]  /*8820*/  ULDC UR40, c[0x0][0xc58] ;  /* 0x0003160000287ab9 */ /* 0x000fe20000000800 */
[----:B------:R-:W-:-:S04]  /*8830*/  UIMAD.WIDE.U32 UR4, UR6, UR4, URZ ;  /* 0x00000004060472a5 */ /* 0x000fc8000f8e003f */
[----:B------:R-:W-:Y:S01]  /*8840*/  USHF.R.U32.HI UR40, URZ, UR40, UR5 ;  /* 0x000000283f287299 */ /* 0x000fe20008011605 */
[----:B------:R-:W-:Y:S11]  /*8850*/  BRA `(.L_x_39) ;  /* 0x00000000001c7947 */ /* 0x000ff60003800000 */
.L_x_38:
[----:B------:R-:W-:Y:S01]  /*8860*/  ULDC UR7, c[0x0][0xc50] ;  /* 0x0003140000077ab9 */ /* 0x000fe20000000800 */
[----:B------:R-:W-:Y:S01]  /*8870*/  UMOV UR40, UR6 ;  /* 0x0000000600287c82 */ /* 0x000fe20008000000 */
[----:B------:R-:W-:-:S11]  /*8880*/  UISETP.NE.AND UP0, UPT, UR7, 0x1, UPT ;  /* 0x000000010700788c */ /* 0x000fd6000bf05270 */
[----:B------:R-:W-:Y:S01]  /*8890*/  @UP0 ULDC UR4, c[0x0][0xc54] ;  /* 0x0003150000040ab9 */ /* 0x000fe20000000800 */
[----:B------:R-:W-:Y:S01]  /*88a0*/  @UP0 ULDC UR8, c[0x0][0xc58] ;  /* 0x0003160000080ab9 */ /* 0x000fe20000000800 */
[----:B------:R-:W-:-:S04]  /*88b0*/  UIMAD.WIDE.U32 UR4, UR6, UR4, URZ ;  /* 0x00000004060472a5 */ /* 0x000fc8000f8e003f */
[----:B------:R-:W-:-:S12]  /*88c0*/  @UP0 USHF.R.U32.HI UR40, URZ, UR8, UR5 ;  /* 0x000000083f280299 */ /* 0x000fd80008011605 */
.L_x_39:
[----:B------:R-:W-:Y:S01]  /*88d0*/  ISETP.GE.AND P0, PT, R33, RZ, PT ;  /* 0x000000ff2100720c */ /* 0x000fe20003f06270 */
[----:B------:R-:W-:Y:S01]  /*88e0*/  UIADD3 UR4, -UR40, URZ, URZ ;  /* 0x0000003f28047290 */ /* 0x000fe2000fffe13f */
[----:B------:R-:W-:Y:S01]  /*88f0*/  IMAD.MOV.U32 R20, RZ, RZ, 0x1 ;  /* 0x00000001ff147424 */ /* 0x000fe200078e00ff */
[----:B------:R-:W-:Y:S01]  /*8900*/  MOV R21, RZ ;  /* 0x000000ff00157202 */ /* 0x000fe20000000f00 */
[----:B------:R-:W-:Y:S01]  /*8910*/  IMAD.MOV.U32 R8, RZ, RZ, 0x1 ;  /* 0x00000001ff087424 */ /* 0x000fe200078e00ff */
[----:B------:R-:W-:-:S08]  /*8920*/  UIMAD UR6, UR7, UR4, UR6 ;  /* 0x00000004070672a4 */ /* 0x000fd0000f8e0206 */
[----:B------:R-:W-:Y:S05]  /*8930*/  @!P0 BRA `(.L_x_40) ;  /* 0x0000003000848947 */ /* 0x000fea0003800000 */
[----:B------:R-:W0:Y:S01]  /*8940*/  LDC.64 R4, c[0x0][0xa28] ;  /* 0x00028a00ff047b82 */ /* 0x000e220000000a00 */
[----:B------:R-:W-:Y:S01]  /*8950*/  ULDC.64 UR4, c[0x0][0x418] ;  /* 0x0001060000047ab9 */ /* 0x000fe20000000a00 */
[----:B------:R-:W-:Y:S01]  /*8960*/  ULDC UR41, c[0x0][0x2f0] ;  /* 0x0000bc0000297ab9 */ /* 0x000fe20000000800 */
[----:B------:R-:W-:Y:S01]  /*8970*/  IMAD.MOV.U32 R31, RZ, RZ, RZ ;  /* 0x000000ffff1f7224 */ /* 0x000fe200078e00ff */
[----:B0-----:R-:W-:-:S04]  /*8980*/  ISETP.NE.U32.AND P0, PT, R4, RZ, PT ;  /* 0x000000ff0400720c */ /* 0x001fc80003f05070 */
[----:B------:R-:W-:Y:S01]  /*8990*/  ISETP.NE.AND.EX P0, PT, R5, RZ, PT, P0 ;  /* 0x000000ff0500720c */ /* 0x000fe20003f05300 */
[----:B------:R-:W-:-:S03]  /*89a0*/  UISETP.NE.U32.AND UP0, UPT, UR4, URZ, UPT ;  /* 0x0000003f0400728c */ /* 0x000fc6000bf05070 */
[----:B------:R-:W-:-:S09]  /*89b0*/  ULDC UR4, c[0x0][0x424] ;  /* 0x0001090000047ab9 */ /* 0x000fd20000000800 */
[----:B------:R-:W0:Y:S01]  /*89c0*/  @P0 LDC.64 R4, c[0x0][0xa28] ;  /* 0x00028a00ff040b82 */ /* 0x000e220000000a00 */
[----:B------:R-:W-:-:S04]  /*89d0*/  UISETP.NE.AND.EX UP0, UPT, UR5, URZ, UPT, UP0 ;  /* 0x0000003f0500728c */ /* 0x000fc8000bf05300 */
[----:B------:R-:W-:-:S04]  /*89e0*/  USEL UR4, UR4, 0x1, UP0 ;  /* 0x0000000104047887 */ /* 0x000fc80008000000 */
[----:B------:R-:W-:Y:S01]  /*89f0*/  UIMAD UR41, UR4, UR41, URZ ;  /* 0x00000029042972a4 */ /* 0x000fe2000f8e023f */
[----:B------:R-:W1:Y:S03]  /*8a00*/  S2R R32, SR_CTAID.X ;  /* 0x0000000000207919 */ /* 0x000e660000002500 */
[----:B------:R-:W-:Y:S02]  /*8a10*/  UISETP.GE.AND UP0, UPT, UR41, 0x1, UPT ;  /* 0x000000012900788c */ /* 0x000fe4000bf06270 */
[----:B------:R-:W-:Y:S01]  /*8a20*/  UIADD3 UR4, UR41, 0x5f, URZ ;  /* 0x0000005f29047890 */ /* 0x000fe2000fffe03f */
[----:B0-----:R-:W-:-:S05]  /*8a30*/  @P0 IMAD.WIDE R4, R33, 0x4, R4 ;  /* 0x0000000421040825 */ /* 0x001fca00078e0204 */
[----:B------:R0:W5:Y:S01]  /*8a40*/  @P0 LDG.E R31, desc[UR36][R4.64] ;  /* 0x00000024041f0981 */ /* 0x000162000c1e1900 */
[----:B------:R-:W-:Y:S01]  /*8a50*/  PLOP3.LUT P0, PT, PT, PT, UP0, 0x80, 0x0 ;  /* 0x000000000000781c */ /* 0x000fe20003f0f008 */
[----:B------:R-:W-:Y:S02]  /*8a60*/  UIMAD.WIDE UR4, UR4, 0x2aaaaaab, URZ ;  /* 0x2aaaaaab040478a5 */ /* 0x000fe4000f8e023f */
[----:B------:R-:W-:Y:S02]  /*8a70*/  ULOP3.LUT UR44, UR6, 0xffff, URZ, 0xc0, !UPT ;  /* 0x0000ffff062c7892 */ /* 0x000fe4000f8ec03f */
[----:B------:R-:W-:Y:S01]  /*8a80*/  USHF.R.U32.HI UR42, URZ, 0x1f, UR5 ;  /* 0x0000001f3f2a7899 */ /* 0x000fe20008011605 */
[----:B------:R-:W-:-:S03]  /*8a90*/  UMOV UR38, URZ ;  /* 0x0000003f00267c82 */ /* 0x000fc60008000000 */
[----:B------:R-:W-:-:S04]  /*8aa0*/  ULEA.HI.SX32 UR42, UR5, UR42, 0x1c ;  /* 0x0000002a052a7291 */ /* 0x000fc8000f8fe23f */
[----:B01----:R-:W-:Y:S08]  /*8ab0*/  @!P0 BRA `(.L_x_41) ;  /* 0x0000000000848947 */ /* 0x003ff00003800000 */
[----:B------:R-:W-:Y:S01]  /*8ac0*/  USHF.R.U32.HI UR6, URZ, 0x10, UR6 ;  /* 0x000000103f067899 */ /* 0x000fe20008011606 */
[----:B------:R-:W-:-:S03]  /*8ad0*/  UMOV UR4, URZ ;  /* 0x0000003f00047c82 */ /* 0x000fc60008000000 */
[----:B------:R-:W-:-:S11]  /*8ae0*/  UISETP.NE.AND UP0, UPT, UR6, URZ, UPT ;  /* 0x0000003f0600728c */ /* 0x000fd6000bf05270 */
[----:B------:R-:W-:Y:S02]  /*8af0*/  @!UP0 ULDC UR6, c[0x0][0x9f0] ;  /* 0x00027c0000068ab9 */ /* 0x000fe40000000800 */
[----:B------:R-:W-:Y:S01]  /*8b00*/  IABS R0, UR6 ;  /* 0x0000000600007c13 */ /* 0x000fe20008000000 */
[----:B------:R-:W-:Y:S02]  /*8b10*/  UIADD3 UR7, UR42, -0x1, UR6 ;  /* 0xffffffff2a077890 */ /* 0x000fe4000fffe006 */
[----:B------:R-:W-:Y:S02]  /*8b20*/  IABS R5, UR6 ;  /* 0x0000000600057c13 */ /* 0x000fe40008000000 */
[----:B------:R-:W-:Y:S02]  /*8b30*/  R2UR UR10, R0 ;  /* 0x00000000000a72ca */ /* 0x000fe400000e0000 */
[----:B------:R-:W-:Y:S01]  /*8b40*/  IABS R4, UR7 ;  /* 0x0000000700047c13 */ /* 0x000fe20008000000 */
[----:B------:R-:W-:-:S03]  /*8b50*/  ULOP3.LUT UR7, UR7, UR6, URZ, 0x3c, !UPT ;  /* 0x0000000607077292 */ /* 0x000fc6000f8e3c3f */
[----:B------:R-:W-:-:S07]  /*8b60*/  R2UR UR9, R4 ;  /* 0x00000000040972ca */ /* 0x000fce00000e0000 */
[----:B------:R-:W0:Y:S08]  /*8b70*/  I2F.RP R0, UR10 ;  /* 0x0000000a00007d06 */ /* 0x000e300008209400 */
[----:B0-----:R-:W0:Y:S02]  /*8b80*/  MUFU.RCP R0, R0 ;  /* 0x0000000000007308 */ /* 0x001e240000001000 */
[----:B0-----:R-:W-:Y:S01]  /*8b90*/  IADD3 R3, R0, 0xffffffe, RZ ;  /* 0x0ffffffe00037810 */ /* 0x001fe20007ffe0ff */
[----:B------:R-:W-:-:S05]  /*8ba0*/  IMAD.MOV R0, RZ, RZ, -R5 ;  /* 0x000000ffff007224 */ /* 0x000fca00078e0a05 */
        /* <DEDUP_REMOVED lines=14> */
[----:B------:R-:W-:Y:S02]  /*8c90*/  UISETP.NE.AND UP1, UPT, UR6, URZ, UPT ;  /* 0x0000003f0600728c */ /* 0x000fe4000bf25270 */
[----:B------:R-:W-:-:S09]  /*8ca0*/  @!UP0 UIADD3 UR5, -UR5, URZ, URZ ;  /* 0x0000003f05058290 */ /* 0x000fd2000fffe13f */
[----:B------:R-:W-:-:S07]  /*8cb0*/  @!UP1 ULOP3.LUT UR5, URZ, UR6, URZ, 0x33, !UPT ;  /* 0x000000063f059292 */ /* 0x000fce000f8e333f */
[----:B------:R-:W-:-:S05]  /*8cc0*/  UMOV UR38, UR5 ;  /* 0x0000000500267c82 */ /* 0x000fca0008000000 */
.L_x_41:
[----:B------:R-:W-:Y:S02]  /*8cd0*/  UIMAD UR45, UR44, UR38, URZ ;  /* 0x000000262c2d72a4 */ /* 0x000fe4000f8e023f */
[----:B------:R-:W-:Y:S02]  /*8ce0*/  IMAD.U32 R3, RZ, RZ, UR38 ;  /* 0x00000026ff037e24 */ /* 0x000fe4000f8e00ff */
[----:B------:R-:W-:Y:S02]  /*8cf0*/  IMAD.MOV.U32 R21, RZ, RZ, RZ ;  /* 0x000000ffff157224 */ /* 0x000fe400078e00ff */
[----:B------:R-:W-:Y:S01]  /*8d00*/  IMAD.MOV.U32 R8, RZ, RZ, 0x1 ;  /* 0x00000001ff087424 */ /* 0x000fe200078e00ff */
[----:B------:R-:W-:-:S04]  /*8d10*/  MOV R0, UR45 ;  /* 0x0000002d00007c02 */ /* 0x000fc80008000f00 */
[----:B------:R-:W-:-:S04]  /*8d20*/  VIADDMNMX R0, R0, R3, UR42, PT ;  /* 0x0000002a00007e46 */ /* 0x000fc8000b800103 */
[----:B------:R-:W-:-:S13]  /*8d30*/  R2UR UR46, R0 ;  /* 0x00000000002e72ca */ /* 0x000fda00000e0000 */
[----:B------:R-:W-:-:S06]  /*8d40*/  UISETP.GT.AND UP0, UPT, UR46, UR45, UPT ;  /* 0x0000002d2e00728c */ /* 0x000fcc000bf04270 */
[----:B------:R-:W-:-:S13]  /*8d50*/  PLOP3.LUT P0, PT, PT, PT, UP0, 0x80, 0x0 ;  /* 0x000000000000781c */ /* 0x000fda0003f0f008 */
[----:B------:R-:W-:Y:S05]  /*8d60*/  @!P0 BRA `(.L_x_40) ;  /* 0x0000002c00788947 */ /* 0x000fea0003800000 */
[----:B------:R-:W0:Y:S01]  /*8d70*/  S2UR UR4, SR_CgaCtaId ;  /* 0x00000000000479c3 */ /* 0x000e220000008800 */
[----:B------:R-:W-:Y:S02]  /*8d80*/  UMOV UR43, 0x400 ;  /* 0x00000400002b7882 */ /* 0x000fe40000000000 */
[----:B0-----:R-:W-:-:S04]  /*8d90*/  ULEA UR43, UR4, UR43, 0x18 ;  /* 0x0000002b042b7291 */ /* 0x001fc8000f8ec03f */
[----:B------:R-:W-:-:S04]  /*8da0*/  UIADD3 UR4, UR43, 0x1c400, URZ ;  /* 0x0001c4002b047890 */ /* 0x000fc8000fffe03f */
[----:B------:R-:W-:-:S06]  /*8db0*/  ULOP3.LUT UP0, URZ, UR4, 0x3ff, URZ, 0xc0, !UPT ;  /* 0x000003ff043f7892 */ /* 0x000fcc000f80c03f */
[----:B------:R-:W-:-:S13]  /*8dc0*/  PLOP3.LUT P0, PT, PT, PT, UP0, 0x80, 0x0 ;  /* 0x000000000000781c */ /* 0x000fda0003f0f008 */
[----:B------:R-:W-:Y:S05]  /*8dd0*/  @!P0 BRA `(.L_x_42) ;  /* 0x0000000000408947 */ /* 0x000fea0003800000 */
[----:B------:R-:W-:Y:S01]  /*8de0*/  MOV R14, 0x0 ;  /* 0x00000000000e7802 */ /* 0x000fe20000000f00 */
[----:B------:R-:W-:Y:S01]  /*8df0*/  ULDC.64 UR4, c[0x4][0x98] ;  /* 0x0100260000047ab9 */ /* 0x000fe20000000a00 */
[----:B------:R-:W-:Y:S01]  /*8e00*/  ULDC.64 UR6, c[0x4][0xa0] ;  /* 0x0100280000067ab9 */ /* 0x000fe20000000a00 */
[----:B------:R-:W-:Y:S01]  /*8e10*/  MOV R4, UR4 ;  /* 0x0000000400047c02 */ /* 0x000fe20008000f00 */
[----:B------:R-:W-:Y:S01]  /*8e20*/  IMAD.U32 R5, RZ, RZ, UR5 ;  /* 0x00000005ff057e24 */ /* 0x000fe2000f8e00ff */
[----:B------:R-:W-:Y:S01]  /*8e30*/  ULDC.64 UR4, c[0x4][0x8] ;  /* 0x0100020000047ab9 */ /* 0x000fe20000000a00 */
[----:B------:R-:W0:Y:S01]  /*8e40*/  LDC.64 R14, c[0x4][R14] ;  /* 0x010000000e0e7b82 */ /* 0x000e220000000a00 */
[----:B------:R-:W-:Y:S01]  /*8e50*/  IMAD.U32 R6, RZ, RZ, UR6 ;  /* 0x00000006ff067e24 */ /* 0x000fe2000f8e00ff */
[----:B------:R-:W-:Y:S01]  /*8e60*/  MOV R7, UR7 ;  /* 0x0000000700077c02 */ /* 0x000fe20008000f00 */
[----:B------:R-:W-:Y:S01]  /*8e70*/  IMAD.U32 R10, RZ, RZ, UR4 ;  /* 0x00000004ff0a7e24 */ /* 0x000fe2000f8e00ff */
[----:B------:R-:W-:Y:S01]  /*8e80*/  MOV R8, 0x70 ;  /* 0x0000007000087802 */ /* 0x000fe20000000f00 */
[----:B------:R-:W-:-:S02]  /*8e90*/  IMAD.U32 R11, RZ, RZ, UR5 ;  /* 0x00000005ff0b7e24 */ /* 0x000fc4000f8e00ff */
[----:B------:R-:W-:Y:S02]  /*8ea0*/  IMAD.MOV.U32 R12, RZ, RZ, 0x1 ;  /* 0x00000001ff0c7424 */ /* 0x000fe400078e00ff */
[----:B------:R-:W-:-:S07]  /*8eb0*/  IMAD.MOV.U32 R13, RZ, RZ, RZ ;  /* 0x000000ffff0d7224 */ /* 0x000fce00078e00ff */
[----:B------:R-:W-:-:S07]  /*8ec0*/  LEPC R20, `(.L_x_42) ;  /* 0x000000001014794e */ /* 0x000fce0000000000 */
[----:B0----5:R-:W-:Y:S05]  /*8ed0*/  CALL.ABS.NOINC R14 ;  /* 0x000000000e007343 */ /* 0x021fea0003c00000 */
.L_x_42:
        /* <DEDUP_REMOVED lines=8> */
[----:B------:R0:W1:Y:S01]  /*8f60*/  LDC.64 R14, c[0x4][R17] ;  /* 0x01000000110e7b82 */ /* 0x0000620000000a00 */
[----:B------:R-:W-:Y:S01]  /*8f70*/  IMAD.U32 R5, RZ, RZ, UR5 ;  /* 0x00000005ff057e24 */ /* 0x000fe2000f8e00ff */
[----:B------:R-:W-:Y:S01]  /*8f80*/  ULDC.64 UR4, c[0x4][0x10] ;  /* 0x0100040000047ab9 */ /* 0x000fe20000000a00 */
[----:B------:R-:W-:Y:S01]  /*8f90*/  IMAD.U32 R6, RZ, RZ, UR6 ;  /* 0x00000006ff067e24 */ /* 0x000fe2000f8e00ff */
[----:B------:R-:W-:Y:S01]  /*8fa0*/  MOV R7, UR7 ;  /* 0x0000000700077c02 */ /* 0x000fe20008000f00 */
[----:B------:R-:W-:Y:S01]  /*8fb0*/  IMAD.U32 R10, RZ, RZ, UR4 ;  /* 0x00000004ff0a7e24 */ /* 0x000fe2000f8e00ff */
[----:B------:R-:W-:Y:S01]  /*8fc0*/  MOV R8, 0x70 ;  /* 0x0000007000087802 */ /* 0x000fe20000000f00 */
[----:B------:R-:W-:-:S02]  /*8fd0*/  IMAD.U32 R11, RZ, RZ, UR5 ;  /* 0x00000005ff0b7e24 */ /* 0x000fc4000f8e00ff */
[----:B------:R-:W-:Y:S02]  /*8fe0*/  IMAD.MOV.U32 R12, RZ, RZ, 0x1 ;  /* 0x00000001ff0c7424 */ /* 0x000fe400078e00ff */
[----:B0-----:R-:W-:-:S07]  /*8ff0*/  IMAD.MOV.U32 R13, RZ, RZ, RZ ;  /* 0x000000ffff0d7224 */ /* 0x001fce00078e00ff */
[----:B------:R-:W-:-:S07]  /*9000*/  LEPC R20, `(.L_x_44) ;  /* 0x000000001014794e */ /* 0x000fce0000000000 */
[----:B-1---5:R-:W-:Y:S05]  /*9010*/  CALL.ABS.NOINC R14 ;  /* 0x000000000e007343 */ /* 0x022fea0003c00000 */
.L_x_44:
[----:B------:R0:W1:Y:S01]  /*9020*/  LDC.64 R14, c[0x4][R17] ;  /* 0x01000000110e7b82 */ /* 0x0000620000000a00 */
[----:B------:R-:W-:Y:S01]  /*9030*/  ULDC.64 UR4, c[0x4][0x98] ;  /* 0x0100260000047ab9 */ /* 0x000fe20000000a00 */
[----:B------:R-:W-:Y:S01]  /*9040*/  ULDC.64 UR6, c[0x4][0xa0] ;  /* 0x0100280000067ab9 */ /* 0x000fe20000000a00 */
[----:B------:R-:W-:Y:S01]  /*9050*/  MOV R4, UR4 ;  /* 0x0000000400047c02 */ /* 0x000fe20008000f00 */
        /* <DEDUP_REMOVED lines=10> */
[----:B-1----:R-:W-:Y:S05]  /*9100*/  CALL.ABS.NOINC R14 ;  /* 0x000000000e007343 */ /* 0x002fea0003c00000 */
.L_x_43:
[----:B------:R-:W0:Y:S01]  /*9110*/  LDC.64 R4, c[0x0][0x9f8] ;  /* 0x00027e00ff047b82 */ /* 0x000e220000000a00 */
[----:B------:R-:W-:-:S07]  /*9120*/  MOV R30, R33 ;  /* 0x00000021001e7202 */ /* 0x000fce0000000f00 */
[----:B------:R-:W1:Y:S01]  /*9130*/  LDC R29, c[0x0][0x430] ;  /* 0x00010c00ff1d7b82 */ /* 0x000e620000000800 */
[C---:B------:R-:W-:Y:S01]  /*9140*/  IMAD.SHL.U32 R28, R16.reuse, 0x10, RZ ;  /* 0x00000010101c7824 */ /* 0x040fe200078e00ff */
[C---:B------:R-:W-:Y:S01]  /*9150*/  LOP3.LUT R7, R16.reuse, 0x7f, RZ, 0xc0, !PT ;  /* 0x0000007f10077812 */ /* 0x040fe200078ec0ff */
[----:B------:R-:W-:Y:S01]  /*9160*/  IMAD.U32 R9, RZ, RZ, UR46 ;  /* 0x0000002eff097e24 */ /* 0x000fe2000f8e00ff */
[----:B------:R-:W-:Y:S01]  /*9170*/  LOP3.LUT R23, R23, 0xffffffbf, RZ, 0xc0, !PT ;  /* 0xffffffbf17177812 */ /* 0x000fe200078ec0ff */
[----:B------:R-:W-:Y:S01]  /*9180*/  IMAD.SHL.U32 R6, R16, 0x8, RZ ;  /* 0x0000000810067824 */ /* 0x000fe200078e00ff */
[----:B------:R-:W-:Y:S01]  /*9190*/  ULDC UR4, c[0x0][0x320] ;  /* 0x0000c80000047ab9 */ /* 0x000fe20000000800 */
[----:B0-----:R-:W-:-:S04]  /*91a0*/  ISETP.NE.U32.AND P0, PT, R4, RZ, PT ;  /* 0x000000ff0400720c */ /* 0x001fc80003f05070 */
[----:B------:R-:W-:-:S13]  /*91b0*/  ISETP.NE.AND.EX P0, PT, R5, RZ, PT, P0 ;  /* 0x000000ff0500720c */ /* 0x000fda0003f05300 */
[----:B------:R-:W0:Y:S02]  /*91c0*/  @P0 LDC.64 R4, c[0x0][0x9f8] ;  /* 0x00027e00ff040b82 */ /* 0x000e240000000a00 */
[----:B0-----:R-:W-:-:S05]  /*91d0*/  @P0 IMAD.WIDE R4, R33, 0x4, R4 ;  /* 0x0000000421040825 */ /* 0x001fca00078e0204 */
[----:B------:R0:W2:Y:S01]  /*91e0*/  @P0 LDG.E R30, desc[UR36][R4.64] ;  /* 0x00000024041e0981 */ /* 0x0000a2000c1e1900 */
[----:B------:R-:W-:Y:S02]  /*91f0*/  LOP3.LUT R28, R28, 0x70, RZ, 0xc0, !PT ;  /* 0x000000701c1c7812 */ /* 0x000fe400078ec0ff */
[----:B------:R-:W-:Y:S02]  /*9200*/  SHF.R.U32.HI R27, RZ, 0x3, R7 ;  /* 0x00000003ff1b7819 */ /* 0x000fe40000011607 */
[----:B------:R-:W-:Y:S02]  /*9210*/  IADD3 R9, R9, -0x1, RZ ;  /* 0xffffffff09097810 */ /* 0x000fe40007ffe0ff */
[----:B------:R-:W-:Y:S02]  /*9220*/  LOP3.LUT R26, R28, R27, RZ, 0xfc, !PT ;  /* 0x0000001b1c1a7212 */ /* 0x000fe400078efcff */
[----:B-1----:R-:W-:-:S03]  /*9230*/  ISETP.NE.AND P1, PT, R29, 0x1, PT ;  /* 0x000000011d00780c */ /* 0x002fc60003f25270 */
[----:B------:R-:W-:-:S05]  /*9240*/  IMAD R22, R9, 0x60, R26 ;  /* 0x0000006009167824 */ /* 0x000fca00078e021a */
[C---:B------:R-:W-:Y:S01]  /*9250*/  ISETP.GE.AND P0, PT, R22.reuse, UR41, PT ;  /* 0x0000002916007c0c */ /* 0x040fe2000bf06270 */
[----:B-----5:R-:W-:-:S03]  /*9260*/  IMAD.IADD R22, R22, 0x1, R31 ;  /* 0x0000000116167824 */ /* 0x020fc600078e021f */
[----:B------:R-:W-:Y:S01]  /*9270*/  ISETP.GT.U32.OR P0, PT, R26, 0x5f, P0 ;  /* 0x0000005f1a00780c */ /* 0x000fe20000704470 */
[----:B------:R-:W1:Y:S01]  /*9280*/  @P1 LDC R3, c[0x0][0x434] ;  /* 0x00010d00ff031b82 */ /* 0x000e620000000800 */
[----:B------:R-:W-:-:S07]  /*9290*/  @P1 LOP3.LUT R23, R23, 0x40, RZ, 0xfc, !PT ;  /* 0x0000004017171812 */ /* 0x000fce00078efcff */
[----:B0-----:R-:W0:Y:S08]  /*92a0*/  @P1 LDC R5, c[0x0][0x438] ;  /* 0x00010e00ff051b82 */ /* 0x001e300000000800 */
[----:B------:R-:W3:Y:S08]  /*92b0*/  @!P0 LDC.64 R10, c[0x0][0x428] ;  /* 0x00010a00ff0a8b82 */ /* 0x000ef00000000a00 */
[----:B------:R-:W4:Y:S01]  /*92c0*/  @!P0 LDC.64 R12, c[0x0][0x418] ;  /* 0x00010600ff0c8b82 */ /* 0x000f220000000a00 */
[----:B-1----:R-:W-:-:S04]  /*92d0*/  @P1 IMAD.HI.U32 R0, R22, R3, RZ ;  /* 0x0000000316001227 */ /* 0x002fc800078e00ff */
[----:B------:R-:W-:Y:S01]  /*92e0*/  IMAD.MOV.U32 R3, RZ, RZ, R22 ;  /* 0x000000ffff037224 */ /* 0x000fe200078e0016 */
[----:B0-----:R-:W-:-:S04]  /*92f0*/  @P1 SHF.R.U32.HI R3, RZ, R5, R0 ;  /* 0x00000005ff031219 */ /* 0x001fc80000011600 */
[----:B------:R-:W-:Y:S02]  /*9300*/  @!P0 SHF.R.S32.HI R5, RZ, 0x1f, R3 ;  /* 0x0000001fff058819 */ /* 0x000fe40000011403 */
[----:B------:R-:W-:Y:S02]  /*9310*/  @!P0 MOV R4, R3 ;  /* 0x0000000300048202 */ /* 0x000fe40000000f00 */
[----:B--2---:R-:W-:-:S05]  /*9320*/  SHF.R.S32.HI R25, RZ, 0x1f, R30 ;  /* 0x0000001fff197819 */ /* 0x004fca000001141e */
[----:B---3--:R-:W-:-:S04]  /*9330*/  @!P0 IMAD R0, R25, R10, RZ ;  /* 0x0000000a19008224 */ /* 0x008fc800078e02ff */
[C---:B------:R-:W-:Y:S02]  /*9340*/  @!P0 IMAD R15, R30.reuse, R11, R0 ;  /* 0x0000000b1e0f8224 */ /* 0x040fe400078e0200 */
[----:B------:R-:W-:-:S04]  /*9350*/  @!P0 IMAD.WIDE.U32 R10, R30, R10, R4 ;  /* 0x0000000a1e0a8225 */ /* 0x000fc800078e0004 */
[----:B------:R-:W-:Y:S01]  /*9360*/  @!P0 IMAD.IADD R0, R11, 0x1, R15 ;  /* 0x000000010b008824 */ /* 0x000fe200078e020f */
[----:B----4-:R-:W-:-:S04]  /*9370*/  @!P0 LEA R4, P1, R10, R12, 0x2 ;  /* 0x0000000c0a048211 */ /* 0x010fc800078210ff */
[----:B------:R-:W-:-:S05]  /*9380*/  @!P0 LEA.HI.X R5, R10, R13, R0, 0x2, P1 ;  /* 0x0000000d0a058211 */ /* 0x000fca00008f1400 */
[----:B------:R0:W5:Y:S01]  /*9390*/  @!P0 LDG.E R4, desc[UR36][R4.64] ;  /* 0x0000002404048981 */ /* 0x000162000c1e1900 */
[----:B------:R-:W-:Y:S01]  /*93a0*/  LOP3.LUT R24, R6, 0x38, RZ, 0xc0, !PT ;  /* 0x0000003806187812 */ /* 0x000fe200078ec0ff */
[----:B------:R-:W-:Y:S01]  /*93b0*/  UMOV UR5, 0xffffffff ;  /* 0xffffffff00057882 */ /* 0x000fe20000000000 */
[----:B------:R-:W-:Y:S02]  /*93c0*/  LOP3.LUT R23, R23, 0xffffffef, RZ, 0xc0, !PT ;  /* 0xffffffef17177812 */ /* 0x000fe400078ec0ff */
[C---:B------:R-:W-:Y:S02]  /*93d0*/  LOP3.LUT R0, R24.reuse, 0x40, RZ, 0xfc, !PT ;  /* 0x0000004018007812 */ /* 0x040fe400078efcff */
[----:B------:R-:W-:Y:S02]  /*93e0*/  LOP3.LUT R8, R24, 0xc0, RZ, 0xfc, !PT ;  /* 0x000000c018087812 */ /* 0x000fe400078efcff */
[----:B------:R-:W-:Y:S02]  /*93f0*/  ISETP.GE.AND P1, PT, R0, UR4, PT ;  /* 0x0000000400007c0c */ /* 0x000fe4000bf26270 */
[----:B------:R-:W-:-:S04]  /*9400*/  LOP3.LUT R0, R24, 0x80, RZ, 0xfc, !PT ;  /* 0x0000008018007812 */ /* 0x000fc800078efcff */
[----:B------:R-:W-:-:S07]  /*9410*/  ISETP.GE.AND P2, PT, R0, UR4, PT ;  /* 0x0000000400007c0c */ /* 0x000fce000bf46270 */
[----:B------:R-:W-:Y:S02]  /*9420*/  @P1 LOP3.LUT R23, R23, 0x10, RZ, 0xfc, !PT ;  /* 0x0000001017171812 */ /* 0x000fe400078efcff */
[----:B------:R-:W-:Y:S02]  /*9430*/  ISETP.GE.AND P1, PT, R8, UR4, PT ;  /* 0x0000000408007c0c */ /* 0x000fe4000bf26270 */
[----:B------:R-:W-:-:S04]  /*9440*/  LOP3.LUT R23, R23, 0xfffffff7, RZ, 0xc0, !PT ;  /* 0xfffffff717177812 */ /* 0x000fc800078ec0ff */
[----:B------:R-:W-:Y:S02]  /*9450*/  @P2 LOP3.LUT R23, R23, 0x8, RZ, 0xfc, !PT ;  /* 0x0000000817172812 */ /* 0x000fe400078efcff */
[----:B------:R-:W-:Y:S02]  /*9460*/  ISETP.GE.AND P2, PT, R24, UR4, PT ;  /* 0x0000000418007c0c */ /* 0x000fe4000bf46270 */
[----:B------:R-:W-:-:S04]  /*9470*/  LOP3.LUT R23, R23, 0xfffffffb, RZ, 0xc0, !PT ;  /* 0xfffffffb17177812 */ /* 0x000fc800078ec0ff */
[----:B------:R-:W-:-:S04]  /*9480*/  @P1 LOP3.LUT R23, R23, 0x4, RZ, 0xfc, !PT ;  /* 0x0000000417171812 */ /* 0x000fc800078efcff */
[----:B------:R-:W-:-:S04]  /*9490*/  LOP3.LUT R23, R23, 0xfffffffe, RZ, 0xc0, !PT ;  /* 0xfffffffe17177812 */ /* 0x000fc800078ec0ff */
[----:B------:R-:W-:Y:S01]  /*94a0*/  @P2 LOP3.LUT R23, R23, 0x1, RZ, 0xfc, !PT ;  /* 0x0000000117172812 */ /* 0x000fe200078efcff */
[----:B0-----:R-:W-:Y:S06]  /*94b0*/  BRA.DIV UR5, `(.L_x_45) ;  /* 0x0000002a05e87947 */ /* 0x001fec000b800000 */
.L_x_86:
[----:B------:R-:W-:Y:S01]  /*94c0*/  ULOP3.LUT UR4, UR39, 0x2, URZ, 0xfc, !UPT ;  /* 0x0000000227047892 */ /* 0x000fe2000f8efc3f */
[----:B-----5:R-:W-:Y:S02]  /*94d0*/  @!P0 SHF.R.S32.HI R5, RZ, 0x1f, R4 ;  /* 0x0000001fff058819 */ /* 0x020fe40000011404 */
[----:B------:R-:W-:Y:S02]  /*94e0*/  CS2R R36, SRZ ;  /* 0x0000000000247805 */ /* 0x000fe4000001ff00 */
[----:B------:R-:W-:Y:S01]  /*94f0*/  LOP3.LUT R23, R23, 0xffffffdf, RZ, 0xc0, !PT ;  /* 0xffffffdf17177812 */ /* 0x000fe200078ec0ff */
[----:B------:R-:W-:Y:S01]  /*9500*/  IMAD.U32 R19, RZ, RZ, UR40 ;  /* 0x00000028ff137e24 */ /* 0x000fe2000f8e00ff */
[----:B------:R-:W-:Y:S01]  /*9510*/  @!P0 MOV R36, R4 ;  /* 0x0000000400248202 */ /* 0x000fe20000000f00 */
[----:B------:R-:W-:Y:S01]  /*9520*/  IMAD.U32 R34, RZ, RZ, UR4 ;  /* 0x00000004ff227e24 */ /* 0x000fe2000f8e00ff */
[----:B------:R-:W-:Y:S01]  /*9530*/  LOP3.LUT R23, R23, 0xffffff7f, RZ, 0xc0, !PT ;  /* 0xffffff7f17177812 */ /* 0x000fe200078ec0ff */
[----:B------:R-:W-:Y:S01]  /*9540*/  @!P0 IMAD.MOV.U32 R37, RZ, RZ, R5 ;  /* 0x000000ffff258224 */ /* 0x000fe200078e0005 */
[----:B------:R-:W-:-:S02]  /*9550*/  ISETP.GT.U32.AND P0, PT, R26, 0x5f, PT ;  /* 0x0000005f1a00780c */ /* 0x000fc40003f04070 */
[----:B------:R-:W-:Y:S02]  /*9560*/  ISETP.NE.AND P1, PT, R34, 0x3, PT ;  /* 0x000000032200780c */ /* 0x000fe40003f25270 */
[----:B------:R-:W-:Y:S02]  /*9570*/  IADD3 R0, -R3, RZ, RZ ;  /* 0x000000ff03007210 */ /* 0x000fe40007ffe1ff */
[----:B------:R-:W-:Y:S02]  /*9580*/  SHF.R.S32.HI R19, RZ, 0x1f, R19 ;  /* 0x0000001fff137819 */ /* 0x000fe40000011413 */
[----:B------:R-:W-:Y:S01]  /*9590*/  SEL R18, RZ, 0x1, P2 ;  /* 0x00000001ff127807 */ /* 0x000fe20001000000 */
[----:B------:R-:W-:-:S04]  /*95a0*/  IMAD R22, R29, R0, R22 ;  /* 0x000000001d167224 */ /* 0x000fc800078e0216 */
[----:B------:R-:W-:-:S04]  /*95b0*/  @P0 LOP3.LUT R23, R23, 0x80, RZ, 0xfc, !PT ;  /* 0x0000008017170812 */ /* 0x000fc800078efcff */
[----:B------:R-:W-:Y:S01]  /*95c0*/  @P1 LOP3.LUT R23, R23, 0x20, RZ, 0xfc, !PT ;  /* 0x0000002017171812 */ /* 0x000fe200078efcff */
[----:B------:R-:W-:Y:S06]  /*95d0*/  @!P1 BRA `(.L_x_46) ;  /* 0x0000000000049947 */ /* 0x000fec0003800000 */
[----:B------:R-:W-:Y:S01]  /*95e0*/  BPT.TRAP 0x1 ;  /* 0x000000040000795c */ /* 0x000fe20000300000 */
.L_x_46:
[----:B------:R-:W-:-:S05]  /*95f0*/  IMAD.MOV.U32 R0, RZ, RZ, 0x1 ;  /* 0x00000001ff007424 */ /* 0x000fca00078e00ff */
[----:B------:R-:W-:-:S04]  /*9600*/  SHF.L.U32 R0, R0, 0x1f, RZ ;  /* 0x0000001f00007819 */ /* 0x000fc800000006ff */
[----:B------:R-:W0:Y:S02]  /*9610*/  SYNCS.PHASECHK.TRANS64.TRYWAIT P0, [UR43+0x22840], R0 ;  /* 0x02284000ff0075a7 */ /* 0x000e24000800016b */
[----:B0-----:R-:W-:Y:S05]  /*9620*/  @!P0 BRA `(.L_x_47) ;  /* 0x0000002800ac8947 */ /* 0x001fea0003800000 */
.L_x_87:
[----:B------:R-:W-:Y:S01]  /*9630*/  SHF.R.S32.HI R17, RZ, 0x1f, R22 ;  /* 0x0000001fff117819 */ /* 0x000fe20000011416 */
[----:B------:R-:W-:Y:S01]  /*9640*/  ULDC.64 UR4, c[0x0][0x300] ;  /* 0x0000c00000047ab9 */ /* 0x000fe20000000a00 */
[----:B------:R-:W-:Y:S01]  /*9650*/  R2UR UR6, R19 ;  /* 0x00000000130672ca */ /* 0x000fe200000e0000 */
[----:B------:R-:W-:Y:S01]  /*9660*/  IMAD.WIDE.U32 R4, R22, UR4, RZ ;  /* 0x0000000416047c25 */ /* 0x000fe2000f8e00ff */
[----:B------:R-:W-:-:S03]  /*9670*/  LOP3.LUT R23, R23, 0xfffffffd, RZ, 0xc0, !PT ;  /* 0xfffffffd17177812 */ /* 0x000fc600078ec0ff */
[----:B0-----:R-:W-:-:S04]  /*9680*/  IMAD R3, R17, UR4, RZ ;  /* 0x0000000411037c24 */ /* 0x001fc8000f8e02ff */
[----:B------:R-:W-:Y:S01]  /*9690*/  IMAD R3, R22, UR5, R3 ;  /* 0x0000000516037c24 */ /* 0x000fe2000f8e0203 */
[----:B------:R-:W-:-:S04]  /*96a0*/  ULDC.64 UR4, c[0x0][0x310] ;  /* 0x0000c40000047ab9 */ /* 0x000fc80000000a00 */
[----:B------:R-:W-:Y:S01]  /*96b0*/  IADD3 R5, R5, R3, RZ ;  /* 0x0000000305057210 */ /* 0x000fe20007ffe0ff */
[----:B------:R-:W-:-:S04]  /*96c0*/  IMAD R3, R37, UR4, RZ ;  /* 0x0000000425037c24 */ /* 0x000fc8000f8e02ff */
[C---:B------:R-:W-:Y:S02]  /*96d0*/  IMAD R3, R36.reuse, UR5, R3 ;  /* 0x0000000524037c24 */ /* 0x040fe4000f8e0203 */
[----:B------:R-:W-:Y:S01]  /*96e0*/  IMAD.WIDE.U32 R4, R36, UR4, R4 ;  /* 0x0000000424047c25 */ /* 0x000fe2000f8e0004 */
[----:B------:R-:W-:-:S03]  /*96f0*/  ULDC.64 UR4, c[0x0][0x308] ;  /* 0x0000c20000047ab9 */ /* 0x000fc60000000a00 */
[----:B------:R-:W-:Y:S02]  /*9700*/  IMAD.IADD R5, R5, 0x1, R3 ;  /* 0x0000000105057824 */ /* 0x000fe400078e0203 */
[----:B------:R-:W-:Y:S01]  /*9710*/  IMAD.U32 R3, RZ, RZ, UR4 ;  /* 0x00000004ff037e24 */ /* 0x000fe2000f8e00ff */
[----:B------:R-:W-:-:S03]  /*9720*/  UIMAD UR4, UR6, UR4, URZ ;  /* 0x00000004060472a4 */ /* 0x000fc6000f8e023f */
[----:B------:R-:W-:Y:S01]  /*9730*/  IMAD.WIDE.U32 R4, R3, UR40, R4 ;  /* 0x0000002803047c25 */ /* 0x000fe2000f8e0004 */
[----:B------:R-:W-:Y:S01]  /*9740*/  UIMAD UR4, UR40, UR5, UR4 ;  /* 0x00000005280472a4 */ /* 0x000fe2000f8e0204 */
[----:B------:R-:W-:Y:S02]  /*9750*/  ULDC.64 UR6, c[0x0][0x2e8] ;  /* 0x0000ba0000067ab9 */ /* 0x000fe40000000a00 */
[----:B------:R-:W-:Y:S01]  /*9760*/  UMOV UR5, 0xffffffff ;  /* 0xffffffff00057882 */ /* 0x000fe20000000000 */
[----:B------:R-:W-:Y:S02]  /*9770*/  LEA R3, P0, R4, UR6, 0x1 ;  /* 0x0000000604037c11 */ /* 0x000fe4000f8008ff */
[----:B------:R-:W-:Y:S01]  /*9780*/  IADD3 R5, R5, UR4, RZ ;  /* 0x0000000405057c10 */ /* 0x000fe2000fffe0ff */
[----:B------:R-:W-:Y:S02]  /*9790*/  ULDC UR4, c[0x0][0x2f4] ;  /* 0x0000bd0000047ab9 */ /* 0x000fe40000000800 */
[----:B------:R-:W-:-:S02]  /*97a0*/  ISETP.GE.AND P2, PT, R24, UR4, PT ;  /* 0x0000000418007c0c */ /* 0x000fc4000bf46270 */
[----:B------:R-:W-:Y:S01]  /*97b0*/  LEA.HI.X R0, R4, UR7, R5, 0x1, P0 ;  /* 0x0000000704007c11 */ /* 0x000fe200080f0c05 */
[----:B------:R-:W-:Y:S01]  /*97c0*/  IMAD.MOV.U32 R4, RZ, RZ, -0x60 ;  /* 0xffffffa0ff047424 */ /* 0x000fe200078e00ff */
[----:B------:R-:W-:-:S03]  /*97d0*/  LOP3.LUT R5, R6, 0x1c0, RZ, 0xc0, !PT ;  /* 0x000001c006057812 */ /* 0x000fc600078ec0ff */
[----:B------:R-:W-:Y:S01]  /*97e0*/  IMAD R4, R9, R4, UR41 ;  /* 0x0000002909047e24 */ /* 0x000fe2000f8e0204 */
[----:B------:R-:W-:-:S04]  /*97f0*/  LOP3.LUT R5, R5, 0x38, R6, 0xf8, !PT ;  /* 0x0000003805057812 */ /* 0x000fc800078ef806 */
[----:B------:R-:W-:Y:S01]  /*9800*/  LOP3.LUT R5, R5, 0x38, R16, 0x78, !PT ;  /* 0x0000003805057812 */ /* 0x000fe200078e7810 */
[----:B------:R-:W-:Y:S01]  /*9810*/  IMAD.SHL.U32 R16, R7, 0x8, RZ ;  /* 0x0000000807107824 */ /* 0x000fe200078e00ff */
[----:B------:R-:W-:Y:S02]  /*9820*/  IADD3 R35, -R27, R4, RZ ;  /* 0x000000041b237210 */ /* 0x000fe40007ffe1ff */
[----:B------:R-:W-:Y:S02]  /*9830*/  @P2 LOP3.LUT R23, R23, 0x2, RZ, 0xfc, !PT ;  /* 0x0000000217172812 */ /* 0x000fe400078efcff */
[----:B------:R-:W-:Y:S02]  /*9840*/  LOP3.LUT R16, R5, 0x200, R16, 0xf8, !PT ;  /* 0x0000020005107812 */ /* 0x000fe400078ef810 */
[----:B------:R-:W-:Y:S01]  /*9850*/  ISETP.GE.AND P0, PT, R35, 0x1, PT ;  /* 0x000000012300780c */ /* 0x000fe20003f06270 */
[----:B------:R-:W-:-:S12]  /*9860*/  BRA.DIV UR5, `(.L_x_48) ;  /* 0x0000002a05347947 */ /* 0x000fd8000b800000 */
[----:B------:R-:W0:Y:S01]  /*9870*/  SHFL.IDX PT, R14, R3, RZ, 0x181f ;  /* 0x00181fff030e7589 */ /* 0x000e2200000e0000 */
[----:B------:R-:W-:-:S03]  /*9880*/  @P0 LEA R7, R16, UR43, 0x1 ;  /* 0x0000002b10070c11 */ /* 0x000fc6000f8e08ff */
[----:B------:R-:W1:Y:S04]  /*9890*/  SHFL.IDX PT, R4, R0, RZ, 0x181f ;  /* 0x00181fff00047589 */ /* 0x000e6800000e0000 */
[----:B------:R-:W-:Y:S01]  /*98a0*/  SHFL.IDX PT, R6, R0, 0x1, 0x181f ;  /* 0x00381f0000067f89 */ /* 0x000fe200000e0000 */
[----:B0-----:R-:W-:-:S05]  /*98b0*/  @P0 LEA R14, P1, R24, R14, 0x1 ;  /* 0x0000000e180e0211 */ /* 0x001fca00078208ff */
[----:B-1----:R-:W-:Y:S02]  /*98c0*/  @P0 IMAD.X R5, RZ, RZ, R4, P1 ;  /* 0x000000ffff050224 */ /* 0x002fe400008e0604 */
[----:B------:R-:W-:Y:S02]  /*98d0*/  @P0 IMAD.MOV.U32 R4, RZ, RZ, R14 ;  /* 0x000000ffff040224 */ /* 0x000fe400078e000e */
[----:B------:R-:W0:Y:S04]  /*98e0*/  SHFL.IDX PT, R14, R3, 0x1, 0x181f ;  /* 0x00381f00030e7f89 */ /* 0x000e2800000e0000 */
[----:B------:R0:W-:Y:S01]  /*98f0*/  @P0 LDGSTS.E.BYPASS.LTC128B.128 [R7+0x1c400], desc[UR36][R4.64], !P2 ;  /* 0x1c40000004070fae */ /* 0x0001e2000d101d64 */
[----:B------:R-:W-:-:S13]  /*9900*/  ISETP.GE.AND P0, PT, R35, 0x11, PT ;  /* 0x000000112300780c */ /* 0x000fda0003f06270 */
[----:B------:R-:W-:Y:S02]  /*9910*/  @P0 LEA R9, R16, UR43, 0x1 ;  /* 0x0000002b10090c11 */ /* 0x000fe4000f8e08ff */
[----:B0-----:R-:W-:Y:S02]  /*9920*/  @P0 LEA R4, P1, R24, R14, 0x1 ;  /* 0x0000000e18040211 */ /* 0x001fe400078208ff */
[----:B------:R-:W0:Y:S02]  /*9930*/  SHFL.IDX PT, R14, R3, 0x2, 0x181f ;  /* 0x00581f00030e7f89 */ /* 0x000e2400000e0000 */
[----:B------:R-:W-:Y:S02]  /*9940*/  @P0 IADD3.X R5, RZ, R6, RZ, P1, !PT ;  /* 0x00000006ff050210 */ /* 0x000fe40000ffe4ff */
[----:B------:R-:W1:Y:S04]  /*9950*/  SHFL.IDX PT, R6, R0, 0x2, 0x181f ;  /* 0x00581f0000067f89 */ /* 0x000e6800000e0000 */
[----:B------:R0:W-:Y:S01]  /*9960*/  @P0 LDGSTS.E.BYPASS.LTC128B.128 [R9+0x1cc00], desc[UR36][R4.64], !P2 ;  /* 0x1cc0000004090fae */ /* 0x0001e2000d101d64 */
[----:B------:R-:W-:-:S13]  /*9970*/  ISETP.GE.AND P0, PT, R35, 0x21, PT ;  /* 0x000000212300780c */ /* 0x000fda0003f06270 */
[----:B------:R-:W-:Y:S02]  /*9980*/  @P0 LEA R7, R16, UR43, 0x1 ;  /* 0x0000002b10070c11 */ /* 0x000fe4000f8e08ff */
[----:B0-----:R-:W-:Y:S02]  /*9990*/  @P0 LEA R4, P1, R24, R14, 0x1 ;  /* 0x0000000e18040211 */ /* 0x001fe400078208ff */
[----:B------:R-:W0:Y:S03]  /*99a0*/  SHFL.IDX PT, R14, R3, 0x3, 0x181f ;  /* 0x00781f00030e7f89 */ /* 0x000e2600000e0000 */
[----:B-1----:R-:W-:Y:S02]  /*99b0*/  @P0 IMAD.X R5, RZ, RZ, R6, P1 ;  /* 0x000000ffff050224 */ /* 0x002fe400008e0606 */
        /* <DEDUP_REMOVED lines=12> */
[----:B------:R0:W2:Y:S02]  /*9a80*/  SHFL.IDX PT, R14, R3, 0x5, 0x181f ;  /* 0x00b81f00030e7f89 */ /* 0x0000a400000e0000 */
[----:B-1----:R-:W-:Y:S02]  /*9a90*/  @P0 IADD3.X R5, RZ, R6, RZ, P1, !PT ;  /* 0x00000006ff050210 */ /* 0x002fe40000ffe4ff */
[----:B------:R0:W1:Y:S04]  /*9aa0*/  SHFL.IDX PT, R6, R0, 0x5, 0x181f ;  /* 0x00b81f0000067f89 */ /* 0x00006800000e0000 */
[----:B------:R0:W-:Y:S03]  /*9ab0*/  @P0 LDGSTS.E.BYPASS.LTC128B.128 [R7+0x1e400], desc[UR36][R4.64], !P2 ;  /* 0x1e40000004070fae */ /* 0x0001e6000d101d64 */
.L_x_101:
[----:B------:R-:W-:-:S13]  /*9ac0*/  ISETP.GE.AND P0, PT, R35, 0x51, PT ;  /* 0x000000512300780c */ /* 0x000fda0003f06270 */
[----:B0-2---:R-:W-:Y:S02]  /*9ad0*/  @P0 LEA R4, P1, R24, R14, 0x1 ;  /* 0x0000000e18040211 */ /* 0x005fe400078208ff */
[----:B------:R-:W-:-:S03]  /*9ae0*/  @P0 LEA R3, R16, UR43, 0x1 ;  /* 0x0000002b10030c11 */ /* 0x000fc6000f8e08ff */
[----:B-1----:R-:W-:-:S05]  /*9af0*/  @P0 IMAD.X R5, RZ, RZ, R6, P1 ;  /* 0x000000ffff050224 */ /* 0x002fca00008e0606 */
[----:B------:R-:W-:Y:S01]  /*9b00*/  @!PT LDS RZ, [RZ] ;  /* 0x00000000fffff984 */ /* 0x000fe20000000800 */
[----:B------:R-:W-:Y:S01]  /*9b10*/  @!PT LDS RZ, [RZ] ;  /* 0x00000000fffff984 */ /* 0x000fe20000000800 */
[----:B------:R-:W-:Y:S01]  /*9b20*/  @!PT LDS RZ, [RZ] ;  /* 0x00000000fffff984 */ /* 0x000fe20000000800 */
[----:B------:R0:W-:Y:S01]  /*9b30*/  @P0 LDGSTS.E.BYPASS.LTC128B.128 [R3+0x1ec00], desc[UR36][R4.64], !P2 ;  /* 0x1ec0000004030fae */ /* 0x0001e2000d101d64 */
[----:B------:R-:W-:Y:S01]  /*9b40*/  NOP ;  /* 0x0000000000007918 */ /* 0x000fe20000000000 */
[----:B------:R-:W-:Y:S02]  /*9b50*/  SYNCS.ARRIVE.TRANS64.RED.A0T1 RZ, [UR43+0x22830], RZ ;  /* 0x022830ffffff79a7 */ /* 0x000fe4000820042b */
[----:B------:R-:W-:Y:S01]  /*9b60*/  ARRIVES.LDGSTSBAR.64.TRANSCNT [UR43+0x22830] ;  /* 0x02283000ff0079b0 */ /* 0x000fe20008000aab */
[----:B------:R-:W-:Y:S01]  /*9b70*/  NOP ;  /* 0x0000000000007918 */ /* 0x000fe20000000000 */
[----:B------:R-:W-:-:S13]  /*9b80*/  ISETP.NE.AND P2, PT, R34, 0x3, PT ;  /* 0x000000032200780c */ /* 0x000fda0003f45270 */
[----:B0-----:R-:W-:Y:S05]  /*9b90*/  @!P2 BRA `(.L_x_49) ;  /* 0x000000000004a947 */ /* 0x001fea0003800000 */
[----:B------:R-:W-:Y:S01]  /*9ba0*/  BPT.TRAP 0x1 ;  /* 0x000000040000795c */ /* 0x000fe20000300000 */
.L_x_49:
[----:B------:R-:W-:Y:S01]  /*9bb0*/  SYNCS.ARRIVE.TRANS64.A1T0 RZ, [UR43+0x22830], RZ ;  /* 0x022830ffffff79a7 */ /* 0x000fe2000810002b */
[----:B------:R-:W-:Y:S05]  /*9bc0*/  WARPSYNC.ALL ;  /* 0x0000000000007948 */ /* 0x000fea0003800000 */
[----:B------:R-:W-:-:S04]  /*9bd0*/  UIADD3 UR4, UR43, 0x18400, URZ ;  /* 0x000184002b047890 */ /* 0x000fc8000fffe03f */
[----:B------:R-:W-:Y:S01]  /*9be0*/  ULOP3.LUT UP0, URZ, UR4, 0x3ff, URZ, 0xc0, !UPT ;  /* 0x000003ff043f7892 */ /* 0x000fe2000f80c03f */
[----:B------:R-:W-:Y:S05]  /*9bf0*/  BAR.SYNC.DEFER_BLOCKING 0x8, 0x180 ;  /* 0x0206000000007b1d */ /* 0x000fea0000010000 */
[----:B------:R-:W-:-:S13]  /*9c00*/  PLOP3.LUT P0, PT, PT, PT, UP0, 0x80, 0x0 ;  /* 0x000000000000781c */ /* 0x000fda0003f0f008 */
[----:B------:R-:W-:Y:S05]  /*9c10*/  @!P0 BRA `(.L_x_50) ;  /* 0x0000000000408947 */ /* 0x000fea0003800000 */
[----:B------:R-:W-:Y:S01]  /*9c20*/  MOV R14, 0x0 ;  /* 0x00000000000e7802 */ /* 0x000fe20000000f00 */
[----:B------:R-:W-:Y:S01]  /*9c30*/  ULDC.64 UR6, c[0x4][0x98] ;  /* 0x0100260000067ab9 */ /* 0x000fe20000000a00 */
[----:B------:R-:W-:Y:S01]  /*9c40*/  ULDC.64 UR8, c[0x4][0xa0] ;  /* 0x0100280000087ab9 */ /* 0x000fe20000000a00 */
[----:B------:R-:W-:Y:S01]  /*9c50*/  ULDC.64 UR4, c[0x4][0x20] ;  /* 0x0100080000047ab9 */ /* 0x000fe20000000a00 */
[----:B------:R-:W-:Y:S01]  /*9c60*/  IMAD.U32 R4, RZ, RZ, UR6 ;  /* 0x00000006ff047e24 */ /* 0x000fe2000f8e00ff */
[----:B------:R-:W-:Y:S01]  /*9c70*/  MOV R5, UR7 ;  /* 0x0000000700057c02 */ /* 0x000fe20008000f00 */
        /* <DEDUP_REMOVED lines=9> */
[----:B0-----:R-:W-:Y:S05]  /*9d10*/  CALL.ABS.NOINC R14 ;  /* 0x000000000e007343 */ /* 0x001fea0003c00000 */
.L_x_50:
[----:B------:R-:W0:Y:S01]  /*9d20*/  LDC R3, c[0x0][0x448] ;  /* 0x00011200ff037b82 */ /* 0x000e220000000800 */
[----:B------:R-:W-:Y:S01]  /*9d30*/  R2UR UR6, R19 ;  /* 0x00000000130672ca */ /* 0x000fe200000e0000 */
[----:B------:R-:W-:Y:S01]  /*9d40*/  ULDC.64 UR8, c[0x0][0x2d8] ;  /* 0x0000b60000087ab9 */ /* 0x000fe20000000a00 */
[----:B------:R-:W-:Y:S01]  /*9d50*/  IMAD R0, R32, 0x80, R26 ;  /* 0x0000008020007824 */ /* 0x000fe200078e021a */
[----:B------:R-:W-:Y:S01]  /*9d60*/  UIMAD.WIDE.U32 UR4, UR40, UR8, URZ ;  /* 0x00000008280472a5 */ /* 0x000fe2000f8e003f */
[----:B------:R-:W-:-:S03]  /*9d70*/  SHF.R.S32.HI R8, RZ, 0x1f, R33 ;  /* 0x0000001fff087819 */ /* 0x000fc60000011421 */
[----:B------:R-:W-:-:S06]  /*9d80*/  MOV R9, R0 ;  /* 0x0000000000097202 */ /* 0x000fcc0000000f00 */
[----:B------:R-:W-:-:S04]  /*9d90*/  UIMAD UR6, UR6, UR8, URZ ;  /* 0x00000008060672a4 */ /* 0x000fc8000f8e023f */
[----:B------:R-:W-:-:S03]  /*9da0*/  UIMAD UR6, UR40, UR9, UR6 ;  /* 0x00000009280672a4 */ /* 0x000fc6000f8e0206 */
[----:B------:R-:W-:Y:S01]  /*9db0*/  ULDC.64 UR8, c[0x0][0x2e0] ;  /* 0x0000b80000087ab9 */ /* 0x000fe20000000a00 */
[----:B------:R-:W-:Y:S01]  /*9dc0*/  UIADD3 UR6, UR5, UR6, URZ ;  /* 0x0000000605067290 */ /* 0x000fe2000fffe03f */
[----:B------:R-:W-:Y:S01]  /*9dd0*/  IMAD R8, R8, UR8, RZ ;  /* 0x0000000808087c24 */ /* 0x000fe2000f8e02ff */
[----:B0-----:R-:W-:-:S03]  /*9de0*/  ISETP.NE.AND P0, PT, R3, 0x1, PT ;  /* 0x000000010300780c */ /* 0x001fc60003f05270 */
[----:B------:R-:W-:-:S10]  /*9df0*/  IMAD R11, R33, UR9, R8 ;  /* 0x00000009210b7c24 */ /* 0x000fd4000f8e0208 */
[----:B------:R-:W0:Y:S08]  /*9e00*/  @P0 LDC R5, c[0x0][0x44c] ;  /* 0x00011300ff050b82 */ /* 0x000e300000000800 */
[----:B------:R-:W1:Y:S01]  /*9e10*/  @P0 LDC R7, c[0x0][0x450] ;  /* 0x00011400ff070b82 */ /* 0x000e620000000800 */
[----:B0-----:R-:W-:Y:S01]  /*9e20*/  @P0 IMAD.HI.U32 R4, R0, R5, RZ ;  /* 0x0000000500040227 */ /* 0x001fe200078e00ff */
[----:B------:R-:W-:-:S04]  /*9e30*/  MOV R5, UR5 ;  /* 0x0000000500057c02 */ /* 0x000fc80008000f00 */
[----:B-1----:R-:W-:Y:S01]  /*9e40*/  @P0 SHF.R.U32.HI R9, RZ, R7, R4 ;  /* 0x00000007ff090219 */ /* 0x002fe20000011604 */
[----:B------:R-:W-:Y:S01]  /*9e50*/  IMAD.U32 R4, RZ, RZ, UR4 ;  /* 0x00000004ff047e24 */ /* 0x000fe2000f8e00ff */
[----:B------:R-:W-:Y:S01]  /*9e60*/  ULDC.64 UR4, c[0x0][0x2d0] ;  /* 0x0000b40000047ab9 */ /* 0x000fe20000000a00 */
[----:B------:R-:W-:Y:S02]  /*9e70*/  IMAD.U32 R7, RZ, RZ, UR6 ;  /* 0x00000006ff077e24 */ /* 0x000fe4000f8e00ff */
[----:B------:R-:W-:-:S04]  /*9e80*/  IMAD.MOV.U32 R6, RZ, RZ, R4 ;  /* 0x000000ffff067224 */ /* 0x000fc800078e0004 */
[----:B------:R-:W-:Y:S01]  /*9e90*/  IMAD.WIDE.U32 R4, R33, UR8, R6 ;  /* 0x0000000821047c25 */ /* 0x000fe2000f8e0006 */
[----:B------:R-:W-:Y:S02]  /*9ea0*/  IADD3 R7, -R9, RZ, RZ ;  /* 0x000000ff09077210 */ /* 0x000fe40007ffe1ff */
[----:B------:R-:W-:Y:S01]  /*9eb0*/  SHF.R.S32.HI R6, RZ, 0x1f, R9 ;  /* 0x0000001fff067819 */ /* 0x000fe20000011409 */
[----:B------:R-:W-:Y:S02]  /*9ec0*/  IMAD.IADD R5, R5, 0x1, R11 ;  /* 0x0000000105057824 */ /* 0x000fe400078e020b */
[----:B------:R-:W-:Y:S02]  /*9ed0*/  IMAD R7, R3, R7, R0 ;  /* 0x0000000703077224 */ /* 0x000fe400078e0200 */
[----:B------:R-:W-:Y:S02]  /*9ee0*/  IMAD R6, R6, UR4, RZ ;  /* 0x0000000406067c24 */ /* 0x000fe4000f8e02ff */
[----:B------:R-:W-:Y:S01]  /*9ef0*/  IMAD.WIDE.U32 R4, R9, UR4, R4 ;  /* 0x0000000409047c25 */ /* 0x000fe2000f8e0004 */
[----:B------:R-:W-:-:S03]  /*9f00*/  SHF.R.S32.HI R0, RZ, 0x1f, R7 ;  /* 0x0000001fff007819 */ /* 0x000fc60000011407 */
[----:B------:R-:W-:Y:S01]  /*9f10*/  IMAD R11, R9, UR5, R6 ;  /* 0x00000005090b7c24 */ /* 0x000fe2000f8e0206 */
[----:B------:R-:W-:Y:S02]  /*9f20*/  ULDC.64 UR4, c[0x0][0x2c8] ;  /* 0x0000b20000047ab9 */ /* 0x000fe40000000a00 */
[----:B------:R-:W-:Y:S02]  /*9f30*/  IMAD R0, R0, UR4, RZ ;  /* 0x0000000400007c24 */ /* 0x000fe4000f8e02ff */
[----:B------:R-:W-:Y:S02]  /*9f40*/  IMAD.IADD R5, R5, 0x1, R11 ;  /* 0x0000000105057824 */ /* 0x000fe400078e020b */
[C---:B------:R-:W-:Y:S02]  /*9f50*/  IMAD R9, R7.reuse, UR5, R0 ;  /* 0x0000000507097c24 */ /* 0x040fe4000f8e0200 */
[----:B------:R-:W-:Y:S01]  /*9f60*/  IMAD.WIDE.U32 R4, R7, UR4, R4 ;  /* 0x0000000407047c25 */ /* 0x000fe2000f8e0004 */
[----:B------:R-:W-:-:S03]  /*9f70*/  ULDC.64 UR4, c[0x0][0x280] ;  /* 0x0000a00000047ab9 */ /* 0x000fc60000000a00 */
[----:B------:R-:W-:Y:S01]  /*9f80*/  IMAD.IADD R5, R5, 0x1, R9 ;  /* 0x0000000105057824 */ /* 0x000fe200078e0209 */
[----:B------:R-:W-:Y:S01]  /*9f90*/  LEA R6, P0, R4, UR4, 0x1 ;  /* 0x0000000404067c11 */ /* 0x000fe2000f8008ff */
[----:B------:R-:W-:Y:S02]  /*9fa0*/  ULDC UR4, c[0x0][0x2b8] ;  /* 0x0000ae0000047ab9 */ /* 0x000fe40000000800 */
[----:B------:R-:W-:Y:S02]  /*9fb0*/  ISETP.GE.AND P1, PT, R24, UR4, PT ;  /* 0x0000000418007c0c */ /* 0x000fe4000bf26270 */
[----:B------:R-:W-:Y:S01]  /*9fc0*/  LEA.HI.X R0, R4, UR5, R5, 0x1, P0 ;  /* 0x0000000504007c11 */ /* 0x000fe200080f0c05 */
[----:B------:R-:W-:-:S03]  /*9fd0*/  UMOV UR5, 0xffffffff ;  /* 0xffffffff00057882 */ /* 0x000fc60000000000 */
[----:B------:R-:W-:Y:S07]  /*9fe0*/  BRA.DIV UR5, `(.L_x_51) ;  /* 0x0000002a05047947 */ /* 0x000fee000b800000 */
[----:B------:R-:W0:Y:S01]  /*9ff0*/  SHFL.IDX PT, R14, R6, RZ, 0x181f ;  /* 0x00181fff060e7589 */ /* 0x000e2200000e0000 */
[----:B------:R-:W-:Y:S01]  /*a000*/  ULDC UR4, c[0x0][0x288] ;  /* 0x0000a20000047ab9 */ /* 0x000fe20000000800 */
[----:B------:R-:W-:Y:S01]  /*a010*/  LEA R32, R32, R27, 0x7 ;  /* 0x0000001b20207211 */ /* 0x000fe200078e38ff */
[----:B------:R-:W-:Y:S01]  /*a020*/  IMAD R3, R3, UR4, RZ ;  /* 0x0000000403037c24 */ /* 0x000fe2000f8e02ff */
[----:B------:R-:W1:Y:S02]  /*a030*/  SHFL.IDX PT, R4, R0, RZ, 0x181f ;  /* 0x00181fff00047589 */ /* 0x000e6400000e0000 */
[C---:B------:R-:W-:Y:S02]  /*a040*/  IADD3 R8, R32.reuse, 0x10, RZ ;  /* 0x0000001020087810 */ /* 0x040fe40007ffe0ff */
[----:B------:R-:W-:Y:S01]  /*a050*/  ISETP.GE.AND P0, PT, R32, R3, PT ;  /* 0x000000032000720c */ /* 0x000fe20003f06270 */
[----:B------:R-:W-:-:S12]  /*a060*/  SHFL.IDX PT, R7, R0, 0x1, 0x181f ;  /* 0x00381f0000077f89 */ /* 0x000fd800000e0000 */
[----:B------:R-:W-:Y:S02]  /*a070*/  @!P0 LEA R9, R16, UR43, 0x1 ;  /* 0x0000002b10098c11 */ /* 0x000fe4000f8e08ff */
[----:B0-----:R-:W-:-:S05]  /*a080*/  @!P0 LEA R14, P2, R24, R14, 0x1 ;  /* 0x0000000e180e8211 */ /* 0x001fca00078408ff */
[----:B-1----:R-:W-:Y:S02]  /*a090*/  @!P0 IMAD.X R5, RZ, RZ, R4, P2 ;  /* 0x000000ffff058224 */ /* 0x002fe400010e0604 */
[----:B------:R-:W-:Y:S02]  /*a0a0*/  @!P0 IMAD.MOV.U32 R4, RZ, RZ, R14 ;  /* 0x000000ffff048224 */ /* 0x000fe400078e000e */
[----:B------:R-:W0:Y:S04]  /*a0b0*/  SHFL.IDX PT, R14, R6, 0x1, 0x181f ;  /* 0x00381f00060e7f89 */ /* 0x000e2800000e0000 */
[----:B------:R0:W-:Y:S01]  /*a0c0*/  @!P0 LDGSTS.E.BYPASS.LTC128B.128 [R9+0x18400], desc[UR36][R4.64], !P1 ;  /* 0x1840000004098fae */ /* 0x0001e2000c901d64 */
[----:B------:R-:W-:Y:S01]  /*a0d0*/  ISETP.GE.AND P0, PT, R8, R3, PT ;  /* 0x000000030800720c */ /* 0x000fe20003f06270 */
[----:B------:R-:W-:-:S12]  /*a0e0*/  VIADD R8, R32, 0x20 ;  /* 0x0000002020087836 */ /* 0x000fd80000000000 */
[----:B------:R-:W-:Y:S02]  /*a0f0*/  @!P0 LEA R21, R16, UR43, 0x1 ;  /* 0x0000002b10158c11 */ /* 0x000fe4000f8e08ff */
[----:B0-----:R-:W-:Y:S02]  /*a100*/  @!P0 LEA R4, P2, R24, R14, 0x1 ;  /* 0x0000000e18048211 */ /* 0x001fe400078408ff */
[----:B------:R-:W0:Y:S03]  /*a110*/  SHFL.IDX PT, R14, R6, 0x2, 0x181f ;  /* 0x00581f00060e7f89 */ /* 0x000e2600000e0000 */
[----:B------:R-:W-:Y:S02]  /*a120*/  @!P0 IMAD.X R5, RZ, RZ, R7, P2 ;  /* 0x000000ffff058224 */ /* 0x000fe400010e0607 */
[----:B------:R-:W1:Y:S04]  /*a130*/  SHFL.IDX PT, R7, R0, 0x2, 0x181f ;  /* 0x00581f0000077f89 */ /* 0x000e6800000e0000 */
[----:B------:R0:W-:Y:S01]  /*a140*/  @!P0 LDGSTS.E.BYPASS.LTC128B.128 [R21+0x18c00], desc[UR36][R4.64], !P1 ;  /* 0x18c0000004158fae */ /* 0x0001e2000c901d64 */
[----:B------:R-:W-:Y:S01]  /*a150*/  ISETP.GE.AND P0, PT, R8, R3, PT ;  /* 0x000000030800720c */ /* 0x000fe20003f06270 */
[----:B------:R-:W-:-:S12]  /*a160*/  VIADD R8, R32, 0x30 ;  /* 0x0000003020087836 */ /* 0x000fd80000000000 */
[----:B------:R-:W-:Y:S02]  /*a170*/  @!P0 LEA R9, R16, UR43, 0x1 ;  /* 0x0000002b10098c11 */ /* 0x000fe4000f8e08ff */
[----:B0-----:R-:W-:Y:S02]  /*a180*/  @!P0 LEA R4, P2, R24, R14, 0x1 ;  /* 0x0000000e18048211 */ /* 0x001fe400078408ff */
[----:B------:R-:W0:Y:S02]  /*a190*/  SHFL.IDX PT, R14, R6, 0x3, 0x181f ;  /* 0x00781f00060e7f89 */ /* 0x000e2400000e0000 */
[----:B-1----:R-:W-:Y:S02]  /*a1a0*/  @!P0 IADD3.X R5, RZ, R7, RZ, P2, !PT ;  /* 0x00000007ff058210 */ /* 0x002fe400017fe4ff */
[----:B------:R-:W1:Y:S04]  /*a1b0*/  SHFL.IDX PT, R7, R0, 0x3, 0x181f ;  /* 0x00781f0000077f89 */ /* 0x000e6800000e0000 */
[----:B------:R0:W-:Y:S01]  /*a1c0*/  @!P0 LDGSTS.E.BYPASS.LTC128B.128 [R9+0x19400], desc[UR36][R4.64], !P1 ;  /* 0x1940000004098fae */ /* 0x0001e2000c901d64 */
[----:B------:R-:W-:-:S02]  /*a1d0*/  ISETP.GE.AND P0, PT, R8, R3, PT ;  /* 0x000000030800720c */ /* 0x000fc40003f06270 */
[----:B------:R-:W-:-:S11]  /*a1e0*/  IADD3 R8, R32, 0x40, RZ ;  /* 0x0000004020087810 */ /* 0x000fd60007ffe0ff */
[----:B------:R-:W-:Y:S02]  /*a1f0*/  @!P0 LEA R21, R16, UR43, 0x1 ;  /* 0x0000002b10158c11 */ /* 0x000fe4000f8e08ff */
[----:B0-----:R-:W-:Y:S02]  /*a200*/  @!P0 LEA R4, P2, R24, R14, 0x1 ;  /* 0x0000000e18048211 */ /* 0x001fe400078408ff */
[----:B------:R-:W0:Y:S03]  /*a210*/  SHFL.IDX PT, R14, R6, 0x4, 0x181f ;  /* 0x00981f00060e7f89 */ /* 0x000e2600000e0000 */
[----:B-1----:R-:W-:Y:S02]  /*a220*/  @!P0 IMAD.X R5, RZ, RZ, R7, P2 ;  /* 0x000000ffff058224 */ /* 0x002fe400010e0607 */
[----:B------:R-:W1:Y:S04]  /*a230*/  SHFL.IDX PT, R7, R0, 0x4, 0x181f ;  /* 0x00981f0000077f89 */ /* 0x000e6800000e0000 */
[----:B------:R0:W-:Y:S01]  /*a240*/  @!P0 LDGSTS.E.BYPASS.LTC128B.128 [R21+0x19c00], desc[UR36][R4.64], !P1 ;  /* 0x19c0000004158fae */ /* 0x0001e2000c901d64 */
[----:B------:R-:W-:Y:S01]  /*a250*/  ISETP.GE.AND P0, PT, R8, R3, PT ;  /* 0x000000030800720c */ /* 0x000fe20003f06270 */
[----:B------:R-:W-:-:S12]  /*a260*/  VIADD R8, R32, 0x50 ;  /* 0x0000005020087836 */ /* 0x000fd80000000000 */
        /* <DEDUP_REMOVED lines=14> */
[----:B------:R-:W-:-:S13]  /*a350*/  ISETP.GE.AND P0, PT, R8, R3, PT ;  /* 0x000000030800720c */ /* 0x000fda0003f06270 */
[----:B------:R-:W-:Y:S02]  /*a360*/  @!P0 LEA R9, R16, UR43, 0x1 ;  /* 0x0000002b10098c11 */ /* 0x000fe4000f8e08ff */
[----:B0-----:R-:W-:Y:S02]  /*a370*/  @!P0 LEA R4, P2, R24, R14, 0x1 ;  /* 0x0000000e18048211 */ /* 0x001fe400078408ff */
[----:B------:R0:W2:Y:S03]  /*a380*/  SHFL.IDX PT, R14, R6, 0x7, 0x181f ;  /* 0x00f81f00060e7f89 */ /* 0x0000a600000e0000 */
[----:B-1----:R-:W-:Y:S02]  /*a390*/  @!P0 IMAD.X R5, RZ, RZ, R7, P2 ;  /* 0x000000ffff058224 */ /* 0x002fe400010e0607 */
[----:B------:R0:W1:Y:S04]  /*a3a0*/  SHFL.IDX PT, R7, R0, 0x7, 0x181f ;  /* 0x00f81f0000077f89 */ /* 0x00006800000e0000 */
[----:B------:R0:W-:Y:S02]  /*a3b0*/  @!P0 LDGSTS.E.BYPASS.LTC128B.128 [R9+0x1b400], desc[UR36][R4.64], !P1 ;  /* 0x1b40000004098fae */ /* 0x0001e4000c901d64 */
.L_x_118:
[----:B------:R-:W-:Y:S01]  /*a3c0*/  IADD3 R32, R32, 0x70, RZ ;  /* 0x0000007020207810 */ /* 0x000fe20007ffe0ff */
[----:B0-----:R-:W-:-:S03]  /*a3d0*/  IMAD.MOV.U32 R0, RZ, RZ, 0x1 ;  /* 0x00000001ff007424 */ /* 0x001fc600078e00ff */
[----:B------:R-:W-:Y:S02]  /*a3e0*/  ISETP.GE.AND P0, PT, R32, R3, PT ;  /* 0x000000032000720c */ /* 0x000fe40003f06270 */
[----:B------:R-:W-:-:S11]  /*a3f0*/  SHF.L.U32 R0, R0, 0x1f, RZ ;  /* 0x0000001f00007819 */ /* 0x000fd600000006ff */
[----:B--2---:R-:W-:Y:S02]  /*a400*/  @!P0 LEA R4, P2, R24, R14, 0x1 ;  /* 0x0000000e18048211 */ /* 0x004fe400078408ff */
[----:B------:R-:W-:-:S03]  /*a410*/  @!P0 LEA R3, R16, UR43, 0x1 ;  /* 0x0000002b10038c11 */ /* 0x000fc6000f8e08ff */
[----:B-1----:R-:W-:-:S05]  /*a420*/  @!P0 IMAD.X R5, RZ, RZ, R7, P2 ;  /* 0x000000ffff058224 */ /* 0x002fca00010e0607 */
[----:B------:R-:W-:Y:S01]  /*a430*/  @!PT LDS RZ, [RZ] ;  /* 0x00000000fffff984 */ /* 0x000fe20000000800 */
[----:B------:R-:W-:Y:S01]  /*a440*/  @!PT LDS RZ, [RZ] ;  /* 0x00000000fffff984 */ /* 0x000fe20000000800 */
[----:B------:R-:W-:Y:S01]  /*a450*/  @!PT LDS RZ, [RZ] ;  /* 0x00000000fffff984 */ /* 0x000fe20000000800 */
[----:B------:R0:W-:Y:S01]  /*a460*/  @!P0 LDGSTS.E.BYPASS.LTC128B.128 [R3+0x1bc00], desc[UR36][R4.64], !P1 ;  /* 0x1bc0000004038fae */ /* 0x0001e2000c901d64 */
[----:B------:R-:W-:Y:S01]  /*a470*/  NOP ;  /* 0x0000000000007918 */ /* 0x000fe20000000000 */
[----:B------:R-:W-:Y:S02]  /*a480*/  SYNCS.ARRIVE.TRANS64.RED.A0T1 RZ, [UR43+0x22800], RZ ;  /* 0x022800ffffff79a7 */ /* 0x000fe4000820042b */
[----:B------:R-:W-:Y:S01]  /*a490*/  ARRIVES.LDGSTSBAR.64.TRANSCNT [UR43+0x22800] ;  /* 0x02280000ff0079b0 */ /* 0x000fe20008000aab */
[----:B------:R-:W-:Y:S01]  /*a4a0*/  NOP ;  /* 0x0000000000007918 */ /* 0x000fe20000000000 */
[----:B------:R-:W-:Y:S01]  /*a4b0*/  SYNCS.ARRIVE.TRANS64.A1T0 RZ, [UR43+0x22800], RZ ;  /* 0x022800ffffff79a7 */ /* 0x000fe2000810002b */
[----:B------:R-:W1:Y:S02]  /*a4c0*/  SYNCS.PHASECHK.TRANS64.TRYWAIT P0, [UR43+0x22820], R0 ;  /* 0x02282000ff0075a7 */ /* 0x000e64000800016b */
[----:B01----:R-:W-:Y:S05]  /*a4d0*/  @!P0 BRA `(.L_x_52) ;  /* 0x0000002c001c8947 */ /* 0x003fea0003800000 */
.L_x_119:
[----:B------:R-:W-:-:S13]  /*a4e0*/  ISETP.NE.AND P0, PT, R34, 0x3, PT ;  /* 0x000000032200780c */ /* 0x000fda0003f05270 */
[----:B------:R-:W-:Y:S05]  /*a4f0*/  @!P0 BRA `(.L_x_53) ;  /* 0x0000000000048947 */ /* 0x000fea0003800000 */
[----:B------:R-:W-:Y:S01]  /*a500*/  BPT.TRAP 0x1 ;  /* 0x000000040000795c */ /* 0x000fe20000300000 */
.L_x_53:
[----:B------:R-:W1:Y:S02]  /*a510*/  SYNCS.PHASECHK.TRANS64.TRYWAIT P0, [UR43+0x22860], R0 ;  /* 0x02286000ff0075a7 */ /* 0x000e64000800016b */
[----:B-1----:R-:W-:Y:S05]  /*a520*/  @!P0 BRA `(.L_x_54) ;  /* 0x0000002c00208947 */ /* 0x002fea0003800000 */
.L_x_120:
[----:B------:R-:W-:Y:S01]  /*a530*/  ULDC.64 UR4, c[0x0][0x328] ;  /* 0x0000ca0000047ab9 */ /* 0x000fe20000000a00 */
[----:B------:R-:W-:Y:S01]  /*a540*/  ULDC.64 UR6, c[0x0][0x338] ;  /* 0x0000ce0000067ab9 */ /* 0x000fe20000000a00 */
[----:B------:R-:W-:Y:S01]  /*a550*/  IMAD R17, R17, UR4, RZ ;  /* 0x0000000411117c24 */ /* 0x000fe2000f8e02ff */
[----:B------:R-:W-:Y:S01]  /*a560*/  LOP3.LUT P3, RZ, R23, 0x10, RZ, 0xc0, !PT ;  /* 0x0000001017ff7812 */ /* 0x000fe2000786c0ff */
[C---:B------:R-:W-:Y:S01]  /*a570*/  IMAD.WIDE.U32 R4, R22.reuse, UR4, RZ ;  /* 0x0000000416047c25 */ /* 0x040fe2000f8e00ff */
[----:B------:R-:W-:Y:S02]  /*a580*/  R2UR UR4, R19 ;  /* 0x00000000130472ca */ /* 0x000fe400000e0000 */
[C---:B------:R-:W-:Y:S01]  /*a590*/  LOP3.LUT P2, RZ, R23.reuse, 0x8, RZ, 0xc0, !PT ;  /* 0x0000000817ff7812 */ /* 0x040fe2000784c0ff */
[----:B------:R-:W-:Y:S01]  /*a5a0*/  IMAD R17, R22, UR5, R17 ;  /* 0x0000000516117c24 */ /* 0x000fe2000f8e0211 */
[----:B------:R-:W-:Y:S01]  /*a5b0*/  LOP3.LUT P1, RZ, R23, 0x4, RZ, 0xc0, !PT ;  /* 0x0000000417ff7812 */ /* 0x000fe2000782c0ff */
[----:B0-----:R-:W-:Y:S01]  /*a5c0*/  IMAD R3, R37, UR6, RZ ;  /* 0x0000000625037c24 */ /* 0x001fe2000f8e02ff */
[----:B------:R-:W-:-:S02]  /*a5d0*/  SEL R0, RZ, 0x4, P2 ;  /* 0x00000004ff007807 */ /* 0x000fc40001000000 */
[----:B------:R-:W-:Y:S01]  /*a5e0*/  IADD3 R5, R5, R17, RZ ;  /* 0x0000001105057210 */ /* 0x000fe20007ffe0ff */
[C---:B------:R-:W-:Y:S01]  /*a5f0*/  IMAD R3, R36.reuse, UR7, R3 ;  /* 0x0000000724037c24 */ /* 0x040fe2000f8e0203 */
[----:B------:R-:W-:Y:S02]  /*a600*/  SEL R7, RZ, 0x8, P1 ;  /* 0x00000008ff077807 */ /* 0x000fe40000800000 */
[----:B------:R-:W-:Y:S01]  /*a610*/  LOP3.LUT P4, RZ, R23, 0x1, RZ, 0xc0, !PT ;  /* 0x0000000117ff7812 */ /* 0x000fe2000788c0ff */
[----:B------:R-:W-:Y:S01]  /*a620*/  IMAD.WIDE.U32 R4, R36, UR6, R4 ;  /* 0x0000000624047c25 */ /* 0x000fe2000f8e0004 */
[----:B------:R-:W-:Y:S02]  /*a630*/  ULDC.64 UR6, c[0x0][0x330] ;  /* 0x0000cc0000067ab9 */ /* 0x000fe40000000a00 */
[----:B------:R-:W-:Y:S01]  /*a640*/  UIMAD UR4, UR4, UR6, URZ ;  /* 0x00000006040472a4 */ /* 0x000fe2000f8e023f */
[----:B------:R-:W-:Y:S02]  /*a650*/  IMAD.IADD R5, R5, 0x1, R3 ;  /* 0x0000000105057824 */ /* 0x000fe400078e0203 */
[----:B------:R-:W-:Y:S01]  /*a660*/  IMAD.U32 R3, RZ, RZ, UR6 ;  /* 0x00000006ff037e24 */ /* 0x000fe2000f8e00ff */
[----:B------:R-:W-:-:S03]  /*a670*/  UIMAD UR4, UR40, UR7, UR4 ;  /* 0x00000007280472a4 */ /* 0x000fc6000f8e0204 */
[----:B------:R-:W-:Y:S01]  /*a680*/  IMAD.WIDE.U32 R4, R3, UR40, R4 ;  /* 0x0000002803047c25 */ /* 0x000fe2000f8e0004 */
[----:B------:R-:W-:-:S04]  /*a690*/  ULDC.64 UR6, c[0x0][0x318] ;  /* 0x0000c60000067ab9 */ /* 0x000fc80000000a00 */
[----:B------:R-:W-:Y:S01]  /*a6a0*/  IADD3 R3, R5, UR4, RZ ;  /* 0x0000000405037c10 */ /* 0x000fe2000fffe0ff */
[----:B------:R-:W-:Y:S01]  /*a6b0*/  UMOV UR4, 0xffffffff ;  /* 0xffffffff00047882 */ /* 0x000fe20000000000 */
[----:B------:R-:W-:Y:S02]  /*a6c0*/  SEL R5, RZ, 0x2, P3 ;  /* 0x00000002ff057807 */ /* 0x000fe40001800000 */
[----:B------:R-:W-:Y:S02]  /*a6d0*/  LEA R17, P0, R4, UR6, 0x1 ;  /* 0x0000000604117c11 */ /* 0x000fe4000f8008ff */
[----:B------:R-:W-:Y:S02]  /*a6e0*/  IADD3 R0, R0, R5, R18 ;  /* 0x0000000500007210 */ /* 0x000fe40007ffe012 */
[----:B------:R-:W-:-:S03]  /*a6f0*/  LEA.HI.X R3, R4, UR7, R3, 0x1, P0 ;  /* 0x0000000704037c11 */ /* 0x000fc600080f0c03 */
[----:B------:R-:W-:Y:S01]  /*a700*/  IMAD.IADD R6, R0, 0x1, R7 ;  /* 0x0000000100067824 */ /* 0x000fe200078e0207 */
[----:B------:R-:W-:Y:S06]  /*a710*/  BRA.DIV UR4, `(.L_x_55) ;  /* 0x0000002a04bc7947 */ /* 0x000fec000b800000 */
[----:B------:R-:W0:Y:S01]  /*a720*/  SHFL.IDX PT, R14, R17, RZ, 0x181f ;  /* 0x00181fff110e7589 */ /* 0x000e2200000e0000 */
[----:B------:R-:W-:Y:S01]  /*a730*/  IMAD.SHL.U32 R24, R24, 0x2, RZ ;  /* 0x0000000218187824 */ /* 0x000fe200078e00ff */
[----:B------:R-:W-:Y:S02]  /*a740*/  LEA R21, R16, UR43, 0x1 ;  /* 0x0000002b10157c11 */ /* 0x000fe4000f8e08ff */
[----:B------:R-:W1:Y:S01]  /*a750*/  SHFL.IDX PT, R0, R3, RZ, 0x181f ;  /* 0x00181fff03007589 */ /* 0x000e6200000e0000 */
[C---:B------:R-:W-:Y:S02]  /*a760*/  LOP3.LUT P2, RZ, R6.reuse, 0x2, RZ, 0xc0, !PT ;  /* 0x0000000206ff7812 */ /* 0x040fe4000784c0ff */
[----:B------:R-:W-:Y:S02]  /*a770*/  LOP3.LUT P1, RZ, R6, 0x4, RZ, 0xc0, !PT ;  /* 0x0000000406ff7812 */ /* 0x000fe4000782c0ff */
[----:B0-----:R-:W-:Y:S02]  /*a780*/  IADD3 R4, P0, R14, R24, RZ ;  /* 0x000000180e047210 */ /* 0x001fe40007f1e0ff */
[----:B------:R-:W0:Y:S02]  /*a790*/  SHFL.IDX PT, R14, R17, 0x1, 0x181f ;  /* 0x00381f00110e7f89 */ /* 0x000e2400000e0000 */
[----:B-1----:R-:W-:-:S02]  /*a7a0*/  IADD3.X R5, RZ, R0, RZ, P0, !PT ;  /* 0x00000000ff057210 */ /* 0x002fc400007fe4ff */
[----:B------:R-:W1:Y:S01]  /*a7b0*/  SHFL.IDX PT, R0, R3, 0x1, 0x181f ;  /* 0x00381f0003007f89 */ /* 0x000e6200000e0000 */
[----:B0-----:R-:W-:-:S03]  /*a7c0*/  IADD3 R10, P0, R14, R24, RZ ;  /* 0x000000180e0a7210 */ /* 0x001fc60007f1e0ff */
[----:B------:R-:W0:Y:S02]  /*a7d0*/  SHFL.IDX PT, R14, R17, 0x2, 0x181f ;  /* 0x00581f00110e7f89 */ /* 0x000e2400000e0000 */
[----:B-1----:R-:W-:Y:S02]  /*a7e0*/  IMAD.X R11, RZ, RZ, R0, P0 ;  /* 0x000000ffff0b7224 */ /* 0x002fe400000e0600 */
[----:B------:R-:W1:Y:S01]  /*a7f0*/  SHFL.IDX PT, R0, R3, 0x2, 0x181f ;  /* 0x00581f0003007f89 */ /* 0x000e6200000e0000 */
[----:B0-----:R-:W-:-:S03]  /*a800*/  IADD3 R8, P0, R14, R24, RZ ;  /* 0x000000180e087210 */ /* 0x001fc60007f1e0ff */
[----:B------:R-:W0:Y:S02]  /*a810*/  SHFL.IDX PT, R14, R17, 0x3, 0x181f ;  /* 0x00781f00110e7f89 */ /* 0x000e2400000e0000 */
[----:B-1----:R-:W-:Y:S01]  /*a820*/  IMAD.X R9, RZ, RZ, R0, P0 ;  /* 0x000000ffff097224 */ /* 0x002fe200000e0600 */
[----:B------:R-:W-:Y:S01]  /*a830*/  ISETP.LT.OR P0, PT, R35, 0x1, P4 ;  /* 0x000000012300780c */ /* 0x000fe20002701670 */
[----:B------:R-:W1:-:S12]  /*a840*/  SHFL.IDX PT, R0, R3, 0x3, 0x181f ;  /* 0x00781f0003007f89 */ /* 0x000e5800000e0000 */
[----:B------:R-:W-:Y:S01]  /*a850*/  LDGSTS.E.BYPASS.LTC128B.128 [R21+0x400], desc[UR36][R4.64], !P0 ;  /* 0x0040000004157fae */ /* 0x000fe2000c101d64 */
[----:B------:R-:W-:-:S13]  /*a860*/  ISETP.LT.OR P0, PT, R35, 0x1, !P2 ;  /* 0x000000012300780c */ /* 0x000fda0005701670 */
[----:B------:R-:W-:Y:S01]  /*a870*/  LDGSTS.E.BYPASS.LTC128B.128 [R21+0x3400], desc[UR36][R4.64+0x80], !P0 ;  /* 0x0340008004157fae */ /* 0x000fe2000c101d64 */
[----:B------:R-:W-:-:S13]  /*a880*/  ISETP.LT.OR P0, PT, R35, 0x1, !P1 ;  /* 0x000000012300780c */ /* 0x000fda0004f01670 */
[----:B------:R-:W-:Y:S01]  /*a890*/  LDGSTS.E.BYPASS.LTC128B.128 [R21+0x6400], desc[UR36][R4.64+0x100], !P0 ;  /* 0x0640010004157fae */ /* 0x000fe2000c101d64 */
[----:B------:R-:W-:-:S04]  /*a8a0*/  LOP3.LUT P0, RZ, R6, 0x8, RZ, 0xc0, !PT ;  /* 0x0000000806ff7812 */ /* 0x000fc8000780c0ff */
[----:B------:R-:W-:-:S13]  /*a8b0*/  ISETP.LT.OR P3, PT, R35, 0x1, !P0 ;  /* 0x000000012300780c */ /* 0x000fda0004761670 */
[----:B------:R2:W-:Y:S01]  /*a8c0*/  LDGSTS.E.BYPASS.LTC128B.128 [R21+0x9400], desc[UR36][R4.64+0x180], !P3 ;  /* 0x0940018004157fae */ /* 0x0005e2000d901d64 */
[----:B0-----:R-:W-:-:S03]  /*a8d0*/  IADD3 R6, P3, R14, R24, RZ ;  /* 0x000000180e067210 */ /* 0x001fc60007f7e0ff */
[----:B------:R-:W2:Y:S01]  /*a8e0*/  SHFL.IDX PT, R14, R17, 0x4, 0x181f ;  /* 0x00981f00110e7f89 */ /* 0x000ea200000e0000 */
[----:B-1----:R-:W-:Y:S02]  /*a8f0*/  IADD3.X R7, RZ, R0, RZ, P3, !PT ;  /* 0x00000000ff077210 */ /* 0x002fe40001ffe4ff */
[C---:B------:R-:W-:Y:S01]  /*a900*/  ISETP.LT.OR P3, PT, R35.reuse, 0x11, P4 ;  /* 0x000000112300780c */ /* 0x040fe20002761670 */
[----:B------:R-:W0:Y:S04]  /*a910*/  SHFL.IDX PT, R0, R3, 0x4, 0x181f ;  /* 0x00981f0003007f89 */ /* 0x000e2800000e0000 */
[----:B------:R-:W1:Y:S08]  /*a920*/  SHFL.IDX PT, R3, R3, 0x5, 0x181f ;  /* 0x00b81f0003037f89 */ /* 0x000e7000000e0000 */
[----:B------:R-:W-:Y:S01]  /*a930*/  LDGSTS.E.BYPASS.LTC128B.128 [R21+0xc00], desc[UR36][R10.64], !P3 ;  /* 0x00c000000a157fae */ /* 0x000fe2000d901d64 */
[----:B------:R-:W-:-:S13]  /*a940*/  ISETP.LT.OR P3, PT, R35, 0x11, !P2 ;  /* 0x000000112300780c */ /* 0x000fda0005761670 */
[----:B------:R-:W-:Y:S01]  /*a950*/  LDGSTS.E.BYPASS.LTC128B.128 [R21+0x3c00], desc[UR36][R10.64+0x80], !P3 ;  /* 0x03c000800a157fae */ /* 0x000fe2000d901d64 */
[----:B------:R-:W-:-:S13]  /*a960*/  ISETP.LT.OR P3, PT, R35, 0x11, !P1 ;  /* 0x000000112300780c */ /* 0x000fda0004f61670 */
[----:B------:R-:W-:Y:S01]  /*a970*/  LDGSTS.E.BYPASS.LTC128B.128 [R21+0x6c00], desc[UR36][R10.64+0x100], !P3 ;  /* 0x06c001000a157fae */ /* 0x000fe2000d901d64 */
[----:B------:R-:W-:-:S13]  /*a980*/  ISETP.LT.OR P3, PT, R35, 0x11, !P0 ;  /* 0x000000112300780c */ /* 0x000fda0004761670 */
[----:B------:R-:W-:Y:S01]  /*a990*/  LDGSTS.E.BYPASS.LTC128B.128 [R21+0x9c00], desc[UR36][R10.64+0x180], !P3 ;  /* 0x09c001800a157fae */ /* 0x000fe2000d901d64 */
[----:B--2---:R-:W-:-:S03]  /*a9a0*/  IADD3 R4, P3, R14, R24, RZ ;  /* 0x000000180e047210 */ /* 0x004fc60007f7e0ff */
[----:B------:R2:W3:Y:S02]  /*a9b0*/  SHFL.IDX PT, R14, R17, 0x5, 0x181f ;  /* 0x00b81f00110e7f89 */ /* 0x0004e400000e0000 */
[----:B0-----:R-:W-:Y:S01]  /*a9c0*/  IMAD.X R5, RZ, RZ, R0, P3 ;  /* 0x000000ffff057224 */ /* 0x001fe200018e0600 */
[----:B------:R-:W-:Y:S02]  /*a9d0*/  ISETP.LT.OR P3, PT, R35, 0x21, P4 ;  /* 0x000000212300780c */ /* 0x000fe40002761670 */
[----:B------:R-:W-:-:S11]  /*a9e0*/  IADD3 R0, R21, 0x400, RZ ;  /* 0x0000040015007810 */ /* 0x000fd60007ffe0ff */
[----:B------:R-:W-:Y:S01]  /*a9f0*/  LDGSTS.E.BYPASS.LTC128B.128 [R21+0x1400], desc[UR36][R8.64], !P3 ;  /* 0x0140000008157fae */ /* 0x000fe2000d901d64 */
[----:B------:R-:W-:-:S13]  /*aa00*/  ISETP.LT.OR P3, PT, R35, 0x21, !P2 ;  /* 0x000000212300780c */ /* 0x000fda0005761670 */
[----:B------:R-:W-:Y:S01]  /*aa10*/  LDGSTS.E.BYPASS.LTC128B.128 [R21+0x4400], desc[UR36][R8.64+0x80], !P3 ;  /* 0x0440008008157fae */ /* 0x000fe2000d901d64 */
[----:B------:R-:W-:-:S13]  /*aa20*/  ISETP.LT.OR P3, PT, R35, 0x21, !P1 ;  /* 0x000000212300780c */ /* 0x000fda0004f61670 */
[----:B------:R-:W-:Y:S01]  /*aa30*/  LDGSTS.E.BYPASS.LTC128B.128 [R21+0x7400], desc[UR36][R8.64+0x100], !P3 ;  /* 0x0740010008157fae */ /* 0x000fe2000d901d64 */
[----:B------:R-:W-:-:S13]  /*aa40*/  ISETP.LT.OR P3, PT, R35, 0x21, !P0 ;  /* 0x000000212300780c */ /* 0x000fda0004761670 */
[----:B------:R0:W-:Y:S01]  /*aa50*/  LDGSTS.E.BYPASS.LTC128B.128 [R21+0xa400], desc[UR36][R8.64+0x180], !P3 ;  /* 0x0a40018008157fae */ /* 0x0001e2000d901d64 */
[----:B------:R-:W-:Y:S01]  /*aa60*/  ISETP.LT.OR P3, PT, R35, 0x31, P4 ;  /* 0x000000312300780c */ /* 0x000fe20002761670 */
[----:B0-----:R-:W-:-:S12]  /*aa70*/  IMAD.MOV.U32 R8, RZ, RZ, RZ ;  /* 0x000000ffff087224 */ /* 0x001fd800078e00ff */
[----:B------:R2:W-:Y:S01]  /*aa80*/  LDGSTS.E.BYPASS.LTC128B.128 [R21+0x1c00], desc[UR36][R6.64], !P3 ;  /* 0x01c0000006157fae */ /* 0x0005e2000d901d64 */
[----:B------:R-:W-:-:S13]  /*aa90*/  ISETP.LT.OR P3, PT, R35, 0x31, !P2 ;  /* 0x000000312300780c */ /* 0x000fda0005761670 */
[----:B------:R2:W-:Y:S01]  /*aaa0*/  LDGSTS.E.BYPASS.LTC128B.128 [R21+0x4c00], desc[UR36][R6.64+0x80], !P3 ;  /* 0x04c0008006157fae */ /* 0x0005e2000d901d64 */
[----:B------:R-:W-:-:S13]  /*aab0*/  ISETP.LT.OR P3, PT, R35, 0x31, !P1 ;  /* 0x000000312300780c */ /* 0x000fda0004f61670 */
[----:B------:R2:W-:Y:S01]  /*aac0*/  LDGSTS.E.BYPASS.LTC128B.128 [R21+0x7c00], desc[UR36][R6.64+0x100], !P3 ;  /* 0x07c0010006157fae */ /* 0x0005e2000d901d64 */
[----:B------:R-:W-:-:S13]  /*aad0*/  ISETP.LT.OR P3, PT, R35, 0x31, !P0 ;  /* 0x000000312300780c */ /* 0x000fda0004761670 */
[----:B------:R2:W-:Y:S01]  /*aae0*/  LDGSTS.E.BYPASS.LTC128B.128 [R21+0xac00], desc[UR36][R6.64+0x180], !P3 ;  /* 0x0ac0018006157fae */ /* 0x0005e2000d901d64 */
[----:B------:R-:W-:-:S13]  /*aaf0*/  ISETP.LT.OR P3, PT, R35, 0x41, P4 ;  /* 0x000000412300780c */ /* 0x000fda0002761670 */
[----:B------:R2:W-:Y:S01]  /*ab00*/  LDGSTS.E.BYPASS.LTC128B.128 [R21+0x2400], desc[UR36][R4.64], !P3 ;  /* 0x0240000004157fae */ /* 0x0005e2000d901d64 */
[----:B------:R-:W-:-:S13]  /*ab10*/  ISETP.LT.OR P3, PT, R35, 0x41, !P2 ;  /* 0x000000412300780c */ /* 0x000fda0005761670 */
[----:B------:R2:W-:Y:S01]  /*ab20*/  LDGSTS.E.BYPASS.LTC128B.128 [R21+0x5400], desc[UR36][R4.64+0x80], !P3 ;  /* 0x0540008004157fae */ /* 0x0005e2000d901d64 */
[----:B------:R-:W-:-:S13]  /*ab30*/  ISETP.LT.OR P3, PT, R35, 0x41, !P1 ;  /* 0x000000412300780c */ /* 0x000fda0004f61670 */
[----:B------:R2:W-:Y:S01]  /*ab40*/  LDGSTS.E.BYPASS.LTC128B.128 [R21+0x8400], desc[UR36][R4.64+0x100], !P3 ;  /* 0x0840010004157fae */ /* 0x0005e2000d901d64 */
[----:B------:R-:W-:-:S13]  /*ab50*/  ISETP.LT.OR P3, PT, R35, 0x41, !P0 ;  /* 0x000000412300780c */ /* 0x000fda0004761670 */
[----:B-1-3--:R2:W-:Y:S02]  /*ab60*/  LDGSTS.E.BYPASS.LTC128B.128 [R21+0xb400], desc[UR36][R4.64+0x180], !P3 ;  /* 0x0b40018004157fae */ /* 0x00a5e4000d901d64 */
.L_x_134:
[----:B0-2---:R-:W-:Y:S02]  /*ab70*/  IADD3 R4, P3, R14, R24, RZ ;  /* 0x000000180e047210 */ /* 0x005fe40007f7e0ff */
[C---:B------:R-:W-:Y:S02]  /*ab80*/  ISETP.LT.OR P2, PT, R35.reuse, 0x51, !P2 ;  /* 0x000000512300780c */ /* 0x040fe40005741670 */
[C---:B------:R-:W-:Y:S01]  /*ab90*/  ISETP.LT.OR P1, PT, R35.reuse, 0x51, !P1 ;  /* 0x000000512300780c */ /* 0x040fe20004f21670 */
[----:B------:R-:W-:Y:S01]  /*aba0*/  IMAD.X R5, RZ, RZ, R3, P3 ;  /* 0x000000ffff057224 */ /* 0x000fe200018e0603 */
[C---:B------:R-:W-:Y:S02]  /*abb0*/  ISETP.LT.OR P3, PT, R35.reuse, 0x51, P4 ;  /* 0x000000512300780c */ /* 0x040fe40002761670 */
[----:B------:R-:W-:-:S11]  /*abc0*/  ISETP.LT.OR P0, PT, R35, 0x51, !P0 ;  /* 0x000000512300780c */ /* 0x000fd60004701670 */
[----:B------:R-:W-:Y:S01]  /*abd0*/  @!PT LDS RZ, [RZ] ;  /* 0x00000000fffff984 */ /* 0x000fe20000000800 */
[----:B------:R-:W-:Y:S01]  /*abe0*/  @!PT LDS RZ, [RZ] ;  /* 0x00000000fffff984 */ /* 0x000fe20000000800 */
[----:B------:R-:W-:Y:S01]  /*abf0*/  @!PT LDS RZ, [RZ] ;  /* 0x00000000fffff984 */ /* 0x000fe20000000800 */
[----:B------:R0:W-:Y:S04]  /*ac00*/  LDGSTS.E.BYPASS.LTC128B.128 [R21+0x2c00], desc[UR36][R4.64], !P3 ;  /* 0x02c0000004157fae */ /* 0x0001e8000d901d64 */
[----:B------:R0:W-:Y:S04]  /*ac10*/  LDGSTS.E.BYPASS.LTC128B.128 [R21+0x5c00], desc[UR36][R4.64+0x80], !P2 ;  /* 0x05c0008004157fae */ /* 0x0001e8000d101d64 */
[----:B------:R0:W-:Y:S04]  /*ac20*/  LDGSTS.E.BYPASS.LTC128B.128 [R21+0x8c00], desc[UR36][R4.64+0x100], !P1 ;  /* 0x08c0010004157fae */ /* 0x0001e8000c901d64 */
[----:B------:R0:W-:Y:S01]  /*ac30*/  LDGSTS.E.BYPASS.LTC128B.128 [R21+0xbc00], desc[UR36][R4.64+0x180], !P0 ;  /* 0x0bc0018004157fae */ /* 0x0001e2000c101d64 */
[----:B------:R-:W-:Y:S01]  /*ac40*/  NOP ;  /* 0x0000000000007918 */ /* 0x000fe20000000000 */
[----:B------:R-:W-:Y:S02]  /*ac50*/  SYNCS.ARRIVE.TRANS64.RED.A0T1 RZ, [UR43+0x22850], RZ ;  /* 0x022850ffffff79a7 */ /* 0x000fe4000820042b */
[----:B------:R-:W-:Y:S01]  /*ac60*/  ARRIVES.LDGSTSBAR.64.TRANSCNT [UR43+0x22850] ;  /* 0x02285000ff0079b0 */ /* 0x000fe20008000aab */
[----:B------:R-:W-:Y:S01]  /*ac70*/  NOP ;  /* 0x0000000000007918 */ /* 0x000fe20000000000 */
[----:B------:R-:W-:-:S13]  /*ac80*/  ISETP.NE.AND P4, PT, R34, 0x3, PT ;  /* 0x000000032200780c */ /* 0x000fda0003f85270 */
[----:B0-----:R-:W-:Y:S05]  /*ac90*/  @!P4 BRA `(.L_x_56) ;  /* 0x000000000004c947 */ /* 0x001fea0003800000 */
[----:B------:R-:W-:Y:S01]  /*aca0*/  BPT.TRAP 0x1 ;  /* 0x000000040000795c */ /* 0x000fe20000300000 */
.L_x_56:
[----:B------:R-:W-:Y:S01]  /*acb0*/  UIADD3 UR4, UR46, -0x2, URZ ;  /* 0xfffffffe2e047890 */ /* 0x000fe2000fffe03f */
[----:B------:R-:W-:Y:S01]  /*acc0*/  SYNCS.ARRIVE.TRANS64.A1T0 RZ, [UR43+0x22850], RZ ;  /* 0x022850ffffff79a7 */ /* 0x000fe2000810002b */
[----:B------:R-:W-:Y:S01]  /*acd0*/  BSSY B0, `(.L_x_40) ;  /* 0x00000e7000007945 */ /* 0x000fe20003800000 */
[----:B------:R-:W-:Y:S01]  /*ace0*/  IMAD.MOV.U32 R20, RZ, RZ, 0x1 ;  /* 0x00000001ff147424 */ /* 0x000fe200078e00ff */
[----:B------:R-:W-:Y:S01]  /*acf0*/  UISETP.GE.AND UP0, UPT, UR4, UR45, UPT ;  /* 0x0000002d0400728c */ /* 0x000fe2000bf06270 */
[----:B------:R-:W-:-:S05]  /*ad00*/  MOV R21, 0x1 ;  /* 0x0000000100157802 */ /* 0x000fca0000000f00 */
[----:B------:R-:W-:-:S13]  /*ad10*/  PLOP3.LUT P0, PT, PT, PT, UP0, 0x40, 0x0 ;  /* 0x000000000000781c */ /* 0x000fda0003f0e808 */
[----:B------:R-:W-:Y:S05]  /*ad20*/  @P0 BRA `(.L_x_57) ;  /* 0x0000000c00840947 */ /* 0x000fea0003800000 */
[----:B------:R-:W-:Y:S01]  /*ad30*/  UIADD3 UR4, UR44, 0x1, URZ ;  /* 0x000000012c047890 */ /* 0x000fe2000fffe03f */
[----:B------:R-:W-:Y:S01]  /*ad40*/  IADD3 R27, R28, R31, R27 ;  /* 0x0000001f1c1b7210 */ /* 0x000fe20007ffe01b */
[----:B------:R-:W-:Y:S01]  /*ad50*/  IMAD.MOV.U32 R21, RZ, RZ, 0x1 ;  /* 0x00000001ff157424 */ /* 0x000fe200078e00ff */
[----:B------:R-:W-:Y:S01]  /*ad60*/  LOP3.LUT R4, RZ, UR42, RZ, 0x33, !PT ;  /* 0x0000002aff047c12 */ /* 0x000fe2000f8e33ff */
[----:B------:R-:W-:Y:S01]  /*ad70*/  UIMAD UR4, UR4, UR38, URZ ;  /* 0x00000026040472a4 */ /* 0x000fe2000f8e023f */
[----:B------:R-:W-:Y:S01]  /*ad80*/  MOV R20, 0x1 ;  /* 0x0000000100147802 */ /* 0x000fe20000000f00 */
[----:B------:R-:W-:-:S04]  /*ad90*/  VIADD R36, R27, 0xfffffee0 ;  /* 0xfffffee01b247836 */ /* 0x000fc80000000000 */
[----:B------:R-:W-:-:S04]  /*ada0*/  LOP3.LUT R3, RZ, UR4, RZ, 0x33, !PT ;  /* 0x00000004ff037c12 */ /* 0x000fc8000f8e33ff */
[----:B------:R-:W-:-:S04]  /*adb0*/  VIMNMX R3, R3, R4, !PT ;  /* 0x0000000403037248 */ /* 0x000fc80007fe0100 */
[C---:B------:R-:W-:Y:S01]  /*adc0*/  IADD3 R35, -R3.reuse, -0x2, RZ ;  /* 0xfffffffe03237810 */ /* 0x040fe20007ffe1ff */
[----:B------:R-:W-:-:S07]  /*add0*/  IMAD R36, R3, -0x60, R36 ;  /* 0xffffffa003247824 */ /* 0x000fce00078e0224 */
.L_x_72:
[----:B------:R-:W-:Y:S01]  /*ade0*/  ISETP.NE.AND P1, PT, R29, 0x1, PT ;  /* 0x000000011d00780c */ /* 0x000fe20003f25270 */
[----:B------:R-:W-:Y:S01]  /*adf0*/  BSSY B1, `(.L_x_58) ;  /* 0x0000014000017945 */ /* 0x000fe20003800000 */
[----:B------:R-:W-:Y:S01]  /*ae00*/  ISETP.GT.U32.AND P0, PT, R26, 0x5f, PT ;  /* 0x0000005f1a00780c */ /* 0x000fe20003f04070 */
[----:B------:R-:W-:-:S10]  /*ae10*/  IMAD.MOV.U32 R33, RZ, RZ, RZ ;  /* 0x000000ffff217224 */ /* 0x000fd400078e00ff */
[----:B0-----:R-:W0:Y:S08]  /*ae20*/  @P1 LDC R3, c[0x0][0x434] ;  /* 0x00010d00ff031b82 */ /* 0x001e300000000800 */
[----:B------:R-:W1:Y:S01]  /*ae30*/  @P1 LDC R5, c[0x0][0x438] ;  /* 0x00010e00ff051b82 */ /* 0x000e620000000800 */
[----:B0-----:R-:W-:-:S04]  /*ae40*/  @P1 IMAD.HI.U32 R4, R36, R3, RZ ;  /* 0x0000000324041227 */ /* 0x001fc800078e00ff */
[----:B------:R-:W-:Y:S01]  /*ae50*/  IMAD.MOV.U32 R3, RZ, RZ, R36 ;  /* 0x000000ffff037224 */ /* 0x000fe200078e0024 */
[----:B-1----:R-:W-:Y:S01]  /*ae60*/  @P1 SHF.R.U32.HI R3, RZ, R5, R4 ;  /* 0x00000005ff031219 */ /* 0x002fe20000011604 */
[----:B--23--:R-:W-:Y:S06]  /*ae70*/  @P0 BRA `(.L_x_59) ;  /* 0x00000000002c0947 */ /* 0x00cfec0003800000 */
[----:B------:R-:W-:Y:S01]  /*ae80*/  SHF.R.S32.HI R5, RZ, 0x1f, R3 ;  /* 0x0000001fff057819 */ /* 0x000fe20000011403 */
[----:B------:R-:W-:Y:S01]  /*ae90*/  ULDC.64 UR4, c[0x0][0x428] ;  /* 0x00010a0000047ab9 */ /* 0x000fe20000000a00 */
[----:B------:R-:W-:Y:S01]  /*aea0*/  MOV R4, R3 ;  /* 0x0000000300047202 */ /* 0x000fe20000000f00 */
[----:B------:R-:W-:-:S04]  /*aeb0*/  IMAD R9, R25, UR4, RZ ;  /* 0x0000000419097c24 */ /* 0x000fc8000f8e02ff */
[----:B------:R-:W-:-:S04]  /*aec0*/  IMAD.WIDE.U32 R6, R30, UR4, R4 ;  /* 0x000000041e067c25 */ /* 0x000fc8000f8e0004 */
[----:B------:R-:W-:Y:S01]  /*aed0*/  IMAD R5, R30, UR5, R9 ;  /* 0x000000051e057c24 */ /* 0x000fe2000f8e0209 */
[----:B------:R-:W-:Y:S02]  /*aee0*/  ULDC.64 UR4, c[0x0][0x418] ;  /* 0x0001060000047ab9 */ /* 0x000fe40000000a00 */
[----:B------:R-:W-:Y:S01]  /*aef0*/  LEA R4, P0, R6, UR4, 0x2 ;  /* 0x0000000406047c11 */ /* 0x000fe2000f8010ff */
[----:B------:R-:W-:-:S05]  /*af00*/  IMAD.IADD R5, R5, 0x1, R7 ;  /* 0x0000000105057824 */ /* 0x000fca00078e0207 */
[----:B------:R-:W-:-:S05]  /*af10*/  LEA.HI.X R5, R6, UR5, R5, 0x2, P0 ;  /* 0x0000000506057c11 */ /* 0x000fca00080f1405 */
[----:B------:R0:W5:Y:S02]  /*af20*/  LDG.E R33, desc[UR36][R4.64] ;  /* 0x0000002404217981 */ /* 0x000164000c1e1900 */
.L_x_59:
[----:B------:R-:W-:Y:S05]  /*af30*/  BSYNC B1 ;  /* 0x0000000000017941 */ /* 0x000fea0003800000 */
.L_x_58:
[----:B------:R-:W-:-:S13]  /*af40*/  ISETP.NE.AND P0, PT, R34, 0x3, PT ;  /* 0x000000032200780c */ /* 0x000fda0003f05270 */
[----:B------:R-:W-:Y:S05]  /*af50*/  @!P0 BRA `(.L_x_60) ;  /* 0x0000000000048947 */ /* 0x000fea0003800000 */
[----:B------:R-:W-:Y:S01]  /*af60*/  BPT.TRAP 0x1 ;  /* 0x000000040000795c */ /* 0x000fe20000300000 */
.L_x_60:
[----:B------:R-:W-:Y:S01]  /*af70*/  LEA R32, R21, UR43, 0x3 ;  /* 0x0000002b15207c11 */ /* 0x000fe2000f8e18ff */
[----:B------:R-:W-:Y:S01]  /*af80*/  BSSY B1, `(.L_x_61) ;  /* 0x0000004000017945 */ /* 0x000fe20003800000 */
[----:B------:R-:W-:-:S04]  /*af90*/  SHF.L.U32 R31, R20, 0x1f, RZ ;  /* 0x0000001f141f7819 */ /* 0x000fc800000006ff */
[----:B------:R-:W1:Y:S02]  /*afa0*/  SYNCS.PHASECHK.TRANS64.TRYWAIT P0, [R32+URZ+0x22840], R31 ;  /* 0x0228401f200075a7 */ /* 0x000e64000800017f */
[----:B-1----:R-:W-:Y:S05]  /*afb0*/  @!P0 BRA `(.L_x_62) ;  /* 0x0000002c00008947 */ /* 0x002fea0003800000 */
.L_x_135:
[----:B------:R-:W-:Y:S05]  /*afc0*/  BSYNC B1 ;  /* 0x0000000000017941 */ /* 0x000fea0003800000 */
.L_x_61:
[----:B------:R-:W-:Y:S01]  /*afd0*/  ULDC UR4, c[0x0][0x430] ;  /* 0x00010c0000047ab9 */ /* 0x000fe20000000800 */
[----:B-----5:R-:W-:Y:S01]  /*afe0*/  SHF.R.S32.HI R22, RZ, 0x1f, R33 ;  /* 0x0000001fff167819 */ /* 0x020fe20000011421 */
[----:B------:R-:W-:Y:S01]  /*aff0*/  UIADD3 UR4, -UR4, URZ, URZ ;  /* 0x0000003f04047290 */ /* 0x000fe2000fffe13f */
[----:B------:R-:W-:Y:S01]  /*b000*/  LOP3.LUT P1, RZ, R23, 0x2, RZ, 0xc0, !PT ;  /* 0x0000000217ff7812 */ /* 0x000fe2000782c0ff */
[----:B------:R-:W-:Y:S01]  /*b010*/  ULDC.64 UR6, c[0x0][0x310] ;  /* 0x0000c40000067ab9 */ /* 0x000fe20000000a00 */
[----:B------:R-:W-:Y:S02]  /*b020*/  IMAD R17, R21, 0x1800, R16 ;  /* 0x0000180015117824 */ /* 0x000fe400078e0210 */
[----:B------:R-:W-:Y:S02]  /*b030*/  IMAD R6, R22, UR6, RZ ;  /* 0x0000000616067c24 */ /* 0x000fe4000f8e02ff */
[----:B------:R-:W-:Y:S01]  /*b040*/  IMAD R28, R3, UR4, R36 ;  /* 0x00000004031c7c24 */ /* 0x000fe2000f8e0224 */
[----:B------:R-:W-:-:S03]  /*b050*/  ULDC.64 UR4, c[0x0][0x300] ;  /* 0x0000c00000047ab9 */ /* 0x000fc60000000a00 */
[----:B0-----:R-:W-:Y:S01]  /*b060*/  IMAD.WIDE.U32 R4, R28, UR4, RZ ;  /* 0x000000041c047c25 */ /* 0x001fe2000f8e00ff */
[----:B------:R-:W-:-:S05]  /*b070*/  SHF.R.S32.HI R27, RZ, 0x1f, R28 ;  /* 0x0000001fff1b7819 */ /* 0x000fca000001141c */
[----:B------:R-:W-:Y:S01]  /*b080*/  IMAD R3, R27, UR4, RZ ;  /* 0x000000041b037c24 */ /* 0x000fe2000f8e02ff */
[----:B------:R-:W-:-:S03]  /*b090*/  R2UR UR4, R19 ;  /* 0x00000000130472ca */ /* 0x000fc600000e0000 */
[----:B------:R-:W-:-:S04]  /*b0a0*/  IMAD R3, R28, UR5, R3 ;  /* 0x000000051c037c24 */ /* 0x000fc8000f8e0203 */
[----:B------:R-:W-:Y:S02]  /*b0b0*/  IMAD.IADD R5, R5, 0x1, R3 ;  /* 0x0000000105057824 */ /* 0x000fe400078e0203 */
[C---:B------:R-:W-:Y:S02]  /*b0c0*/  IMAD R3, R33.reuse, UR7, R6 ;  /* 0x0000000721037c24 */ /* 0x040fe4000f8e0206 */
[----:B------:R-:W-:Y:S01]  /*b0d0*/  IMAD.WIDE.U32 R4, R33, UR6, R4 ;  /* 0x0000000621047c25 */ /* 0x000fe2000f8e0004 */
[----:B------:R-:W-:Y:S02]  /*b0e0*/  ULDC.64 UR6, c[0x0][0x308] ;  /* 0x0000c20000067ab9 */ /* 0x000fe40000000a00 */
[----:B------:R-:W-:Y:S02]  /*b0f0*/  UIMAD UR4, UR4, UR6, URZ ;  /* 0x00000006040472a4 */ /* 0x000fe4000f8e023f */
[----:B------:R-:W-:Y:S01]  /*b100*/  IADD3 R5, R5, R3, RZ ;  /* 0x0000000305057210 */ /* 0x000fe20007ffe0ff */
[----:B------:R-:W-:Y:S01]  /*b110*/  IMAD.U32 R3, RZ, RZ, UR6 ;  /* 0x00000006ff037e24 */ /* 0x000fe2000f8e00ff */
[----:B------:R-:W-:-:S03]  /*b120*/  UIMAD UR4, UR40, UR7, UR4 ;  /* 0x00000007280472a4 */ /* 0x000fc6000f8e0204 */
[----:B------:R-:W-:Y:S01]  /*b130*/  IMAD.WIDE.U32 R4, R3, UR40, R4 ;  /* 0x0000002803047c25 */ /* 0x000fe2000f8e0004 */
[----:B------:R-:W-:-:S03]  /*b140*/  ULDC.64 UR6, c[0x0][0x2e8] ;  /* 0x0000ba0000067ab9 */ /* 0x000fc60000000a00 */
[----:B------:R-:W-:Y:S01]  /*b150*/  VIADD R3, R5, UR4 ;  /* 0x0000000405037c36 */ /* 0x000fe20008000000 */
[----:B------:R-:W-:Y:S01]  /*b160*/  LEA R10, P0, R4, UR6, 0x1 ;  /* 0x00000006040a7c11 */ /* 0x000fe2000f8008ff */
[----:B------:R-:W-:-:S03]  /*b170*/  UMOV UR4, 0xffffffff ;  /* 0xffffffff00047882 */ /* 0x000fc60000000000 */
[----:B------:R-:W-:Y:S01]  /*b180*/  LEA.HI.X R3, R4, UR7, R3, 0x1, P0 ;  /* 0x0000000704037c11 */ /* 0x000fe200080f0c03 */
[----:B------:R-:W-:Y:S08]  /*b190*/  BRA.DIV UR4, `(.L_x_63) ;  /* 0x0000002a049c7947 */ /* 0x000ff0000b800000 */
[----:B------:R-:W0:Y:S01]  /*b1a0*/  SHFL.IDX PT, R14, R10, RZ, 0x181f ;  /* 0x00181fff0a0e7589 */ /* 0x000e2200000e0000 */
[----:B------:R-:W-:-:S03]  /*b1b0*/  LEA R17, R17, UR43, 0x1 ;  /* 0x0000002b11117c11 */ /* 0x000fc6000f8e08ff */
[----:B------:R-:W2:Y:S04]  /*b1c0*/  SHFL.IDX PT, R5, R3, RZ, 0x181f ;  /* 0x00181fff03057589 */ /* 0x000ea800000e0000 */
[----:B------:R-:W-:Y:S04]  /*b1d0*/  SHFL.IDX PT, R7, R3, 0x1, 0x181f ;  /* 0x00381f0003077f89 */ /* 0x000fe800000e0000 */
[----:B------:R-:W-:Y:S04]  /*b1e0*/  SHFL.IDX PT, R4, R3, 0x2, 0x181f ;  /* 0x00581f0003047f89 */ /* 0x000fe800000e0000 */
[----:B------:R-:W-:Y:S04]  /*b1f0*/  SHFL.IDX PT, R18, R3, 0x4, 0x181f ;  /* 0x00981f0003127f89 */ /* 0x000fe800000e0000 */
[----:B------:R-:W-:Y:S01]  /*b200*/  SHFL.IDX PT, R37, R10, 0x5, 0x181f ;  /* 0x00b81f000a257f89 */ /* 0x000fe200000e0000 */
[----:B0-----:R-:W-:-:S03]  /*b210*/  IADD3 R12, P0, R14, R24, RZ ;  /* 0x000000180e0c7210 */ /* 0x001fc60007f1e0ff */
[----:B------:R-:W0:Y:S01]  /*b220*/  SHFL.IDX PT, R14, R10, 0x1, 0x181f ;  /* 0x00381f000a0e7f89 */ /* 0x000e2200000e0000 */
[----:B--2---:R-:W-:-:S03]  /*b230*/  IADD3.X R13, RZ, R5, RZ, P0, !PT ;  /* 0x00000005ff0d7210 */ /* 0x004fc600007fe4ff */
[----:B------:R-:W-:Y:S04]  /*b240*/  SHFL.IDX PT, R5, R3, 0x3, 0x181f ;  /* 0x00781f0003057f89 */ /* 0x000fe800000e0000 */
[----:B------:R2:W-:Y:S01]  /*b250*/  LDGSTS.E.BYPASS.LTC128B.128 [R17+0x1c400], desc[UR36][R12.64], !P1 ;  /* 0x1c4000000c117fae */ /* 0x0005e2000c901d64 */
[----:B0-----:R-:W-:-:S03]  /*b260*/  IADD3 R8, P0, R14, R24, RZ ;  /* 0x000000180e087210 */ /* 0x001fc60007f1e0ff */
[----:B------:R-:W0:Y:S02]  /*b270*/  SHFL.IDX PT, R14, R10, 0x2, 0x181f ;  /* 0x00581f000a0e7f89 */ /* 0x000e2400000e0000 */
[----:B------:R-:W-:-:S05]  /*b280*/  IMAD.X R9, RZ, RZ, R7, P0 ;  /* 0x000000ffff097224 */ /* 0x000fca00000e0607 */
[----:B------:R2:W-:Y:S01]  /*b290*/  LDGSTS.E.BYPASS.LTC128B.128 [R17+0x1cc00], desc[UR36][R8.64], !P1 ;  /* 0x1cc0000008117fae */ /* 0x0005e2000c901d64 */
[----:B0-----:R-:W-:-:S03]  /*b2a0*/  IADD3 R6, P0, R14, R24, RZ ;  /* 0x000000180e067210 */ /* 0x001fc60007f1e0ff */
[----:B------:R-:W0:Y:S02]  /*b2b0*/  SHFL.IDX PT, R14, R10, 0x3, 0x181f ;  /* 0x00781f000a0e7f89 */ /* 0x000e2400000e0000 */
[----:B------:R-:W-:-:S05]  /*b2c0*/  IMAD.X R7, RZ, RZ, R4, P0 ;  /* 0x000000ffff077224 */ /* 0x000fca00000e0604 */
[----:B------:R2:W-:Y:S01]  /*b2d0*/  LDGSTS.E.BYPASS.LTC128B.128 [R17+0x1d400], desc[UR36][R6.64], !P1 ;  /* 0x1d40000006117fae */ /* 0x0005e2000c901d64 */
[----:B0-----:R-:W-:-:S03]  /*b2e0*/  IADD3 R4, P0, R14, R24, RZ ;  /* 0x000000180e047210 */ /* 0x001fc60007f1e0ff */
[----:B------:R-:W0:Y:S01]  /*b2f0*/  SHFL.IDX PT, R14, R10, 0x4, 0x181f ;  /* 0x00981f000a0e7f89 */ /* 0x000e2200000e0000 */
[----:B------:R-:W-:-:S05]  /*b300*/  IADD3.X R5, RZ, R5, RZ, P0, !PT ;  /* 0x00000005ff057210 */ /* 0x000fca00007fe4ff */
[----:B------:R2:W-:Y:S01]  /*b310*/  LDGSTS.E.BYPASS.LTC128B.128 [R17+0x1dc00], desc[UR36][R4.64], !P1 ;  /* 0x1dc0000004117fae */ /* 0x0005e2000c901d64 */
[----:B0-----:R-:W-:-:S05]  /*b320*/  IADD3 R14, P0, R14, R24, RZ ;  /* 0x000000180e0e7210 */ /* 0x001fca0007f1e0ff */
[----:B------:R-:W-:Y:S02]  /*b330*/  IMAD.X R15, RZ, RZ, R18, P0 ;  /* 0x000000ffff0f7224 */ /* 0x000fe400000e0612 */
[----:B------:R2:W0:Y:S04]  /*b340*/  SHFL.IDX PT, R18, R3, 0x5, 0x181f ;  /* 0x00b81f0003127f89 */ /* 0x00042800000e0000 */
[----:B------:R2:W-:Y:S02]  /*b350*/  LDGSTS.E.BYPASS.LTC128B.128 [R17+0x1e400], desc[UR36][R14.64], !P1 ;  /* 0x1e4000000e117fae */ /* 0x0005e4000c901d64 */
.L_x_149:
[----:B--2---:R-:W-:-:S05]  /*b360*/  IADD3 R4, P0, R37, R24, RZ ;  /* 0x0000001825047210 */ /* 0x004fca0007f1e0ff */
[----:B0-----:R-:W-:Y:S01]  /*b370*/  IMAD.X R5, RZ, RZ, R18, P0 ;  /* 0x000000ffff057224 */ /* 0x001fe200000e0612 */
[----:B------:R-:W-:-:S04]  /*b380*/  PLOP3.LUT P0, PT, PT, PT, PT, 0x80, 0x0 ;  /* 0x000000000000781c */ /* 0x000fc80003f0f070 */
[----:B------:R-:W-:Y:S01]  /*b390*/  @!PT LDS RZ, [RZ] ;  /* 0x00000000fffff984 */ /* 0x000fe20000000800 */
[----:B------:R-:W-:Y:S01]  /*b3a0*/  @!PT LDS RZ, [RZ] ;  /* 0x00000000fffff984 */ /* 0x000fe20000000800 */
[----:B------:R-:W-:Y:S01]  /*b3b0*/  @!PT LDS RZ, [RZ] ;  /* 0x00000000fffff984 */ /* 0x000fe20000000800 */
[----:B------:R0:W-:Y:S01]  /*b3c0*/  LDGSTS.E.BYPASS.LTC128B.128 [R17+0x1ec00], desc[UR36][R4.64], !P1 ;  /* 0x1ec0000004117fae */ /* 0x0001e2000c901d64 */
[----:B------:R-:W-:-:S08]  /*b3d0*/  NOP ;  /* 0x0000000000007918 */ /* 0x000fd00000000000 */
.L_x_64:
[----:B------:R-:W-:Y:S02]  /*b3e0*/  PLOP3.LUT P1, PT, P1, P0, PT, 0xa2, 0x0 ;  /* 0x000000000000781c */ /* 0x000fe40000f21472 */
[----:B------:R-:W-:-:S08]  /*b3f0*/  @P0 R2UR P1, UR4, R32 ;  /* 0x00000000200402ca */ /* 0x000fd00000020000 */
[----:B------:R-:W-:-:S05]  /*b400*/  @P0 PLOP3.LUT P0, PT, P1, PT, PT, 0x80, 0x0 ;  /* 0x000000000000081c */ /* 0x000fca0000f0f070 */
[----:B------:R-:W-:Y:S01]  /*b410*/  @!P1 SYNCS.ARRIVE.TRANS64.RED.A0T1 RZ, [UR4+0x22830], RZ ;  /* 0x022830ffffff99a7 */ /* 0x000fe20008200404 */
[----:B------:R-:W-:Y:S07]  /*b420*/  @!P1 ARRIVES.LDGSTSBAR.64.TRANSCNT [UR4+0x22830] ;  /* 0x02283000ff0099b0 */ /* 0x000fee0008000a84 */
[----:B------:R-:W-:Y:S05]  /*b430*/  @P0 BRA.U.ANY `(.L_x_64) ;  /* 0xfffffffd00e80947 */ /* 0x000fea000393ffff */
[----:B------:R-:W-:Y:S01]  /*b440*/  NOP ;  /* 0x0000000000007918 */ /* 0x000fe20000000000 */
[----:B------:R-:W-:-:S13]  /*b450*/  ISETP.NE.AND P2, PT, R34, 0x3, PT ;  /* 0x000000032200780c */ /* 0x000fda0003f45270 */
[----:B------:R-:W-:Y:S05]  /*b460*/  @!P2 BRA `(.L_x_65) ;  /* 0x000000000004a947 */ /* 0x000fea0003800000 */
[----:B------:R-:W-:Y:S01]  /*b470*/  BPT.TRAP 0x1 ;  /* 0x000000040000795c */ /* 0x000fe20000300000 */
.L_x_65:
[----:B------:R2:W-:Y:S01]  /*b480*/  SYNCS.ARRIVE.TRANS64.A1T0 RZ, [R32+URZ+0x22830], RZ ;  /* 0x022830ff20ff79a7 */ /* 0x0005e2000810003f */
[----:B------:R-:W-:Y:S05]  /*b490*/  @!P2 BRA `(.L_x_66) ;  /* 0x000000000004a947 */ /* 0x000fea0003800000 */
[----:B------:R-:W-:Y:S01]  /*b4a0*/  BPT.TRAP 0x1 ;  /* 0x000000040000795c */ /* 0x000fe20000300000 */
.L_x_66:
[----:B------:R-:W3:Y:S01]  /*b4b0*/  SYNCS.PHASECHK.TRANS64.TRYWAIT P0, [R32+URZ+0x22860], R31 ;  /* 0x0228601f200075a7 */ /* 0x000ee2000800017f */
[----:B------:R-:W-:Y:S04]  /*b4c0*/  BSSY B1, `(.L_x_67) ;  /* 0x0000002000017945 */ /* 0x000fe80003800000 */
[----:B---3--:R-:W-:Y:S05]  /*b4d0*/  @!P0 BRA `(.L_x_68) ;  /* 0x0000002c005c8947 */ /* 0x008fea0003800000 */
.L_x_150:
[----:B------:R-:W-:Y:S05]  /*b4e0*/  BSYNC B1 ;  /* 0x0000000000017941 */ /* 0x000fea0003800000 */
.L_x_67:
[----:B------:R-:W-:Y:S01]  /*b4f0*/  ULDC.64 UR4, c[0x0][0x328] ;  /* 0x0000ca0000047ab9 */ /* 0x000fe20000000a00 */
[----:B------:R-:W-:Y:S01]  /*b500*/  ULDC.64 UR6, c[0x0][0x338] ;  /* 0x0000ce0000067ab9 */ /* 0x000fe20000000a00 */
[----:B------:R-:W-:Y:S01]  /*b510*/  IMAD R27, R27, UR4, RZ ;  /* 0x000000041b1b7c24 */ /* 0x000fe2000f8e02ff */
[----:B------:R-:W-:Y:S01]  /*b520*/  LOP3.LUT P4, RZ, R23, 0x1, RZ, 0xc0, !PT ;  /* 0x0000000117ff7812 */ /* 0x000fe2000788c0ff */
[C---:B0-----:R-:W-:Y:S01]  /*b530*/  IMAD.WIDE.U32 R4, R28.reuse, UR4, RZ ;  /* 0x000000041c047c25 */ /* 0x041fe2000f8e00ff */
[----:B------:R-:W-:Y:S02]  /*b540*/  R2UR UR4, R19 ;  /* 0x00000000130472ca */ /* 0x000fe400000e0000 */
[C---:B------:R-:W-:Y:S01]  /*b550*/  LOP3.LUT P3, RZ, R23.reuse, 0x10, RZ, 0xc0, !PT ;  /* 0x0000001017ff7812 */ /* 0x040fe2000786c0ff */
[----:B------:R-:W-:Y:S01]  /*b560*/  IMAD R27, R28, UR5, R27 ;  /* 0x000000051c1b7c24 */ /* 0x000fe2000f8e021b */
[C---:B------:R-:W-:Y:S01]  /*b570*/  LOP3.LUT P2, RZ, R23.reuse, 0x8, RZ, 0xc0, !PT ;  /* 0x0000000817ff7812 */ /* 0x040fe2000784c0ff */
[----:B------:R-:W-:Y:S01]  /*b580*/  IMAD R22, R22, UR6, RZ ;  /* 0x0000000616167c24 */ /* 0x000fe2000f8e02ff */
[----:B------:R-:W-:-:S02]  /*b590*/  LOP3.LUT P1, RZ, R23, 0x4, RZ, 0xc0, !PT ;  /* 0x0000000417ff7812 */ /* 0x000fc4000782c0ff */
[----:B------:R-:W-:Y:S01]  /*b5a0*/  IADD3 R5, R5, R27, RZ ;  /* 0x0000001b05057210 */ /* 0x000fe20007ffe0ff */
[C---:B------:R-:W-:Y:S02]  /*b5b0*/  IMAD R3, R33.reuse, UR7, R22 ;  /* 0x0000000721037c24 */ /* 0x040fe4000f8e0216 */
        /* <DEDUP_REMOVED lines=10> */
[----:B------:R-:W-:-:S04]  /*b660*/  LEA R3, P0, R4, UR6, 0x1 ;  /* 0x0000000604037c11 */ /* 0x000fc8000f8008ff */
[----:B------:R-:W-:Y:S01]  /*b670*/  LEA.HI.X R18, R4, UR7, R5, 0x1, P0 ;  /* 0x0000000704127c11 */ /* 0x000fe200080f0c05 */
[----:B------:R-:W-:Y:S08]  /*b680*/  BRA.DIV UR4, `(.L_x_69) ;  /* 0x0000002e04047947 */ /* 0x000ff0000b800000 */
[----:B------:R-:W0:Y:S01]  /*b690*/  SHFL.IDX PT, R14, R3, RZ, 0x181f ;  /* 0x00181fff030e7589 */ /* 0x000e2200000e0000 */
[----:B------:R-:W-:-:S03]  /*b6a0*/  IMAD R17, R21, 0xc000, R0 ;  /* 0x0000c00015117824 */ /* 0x000fc600078e0200 */
[----:B------:R-:W4:Y:S04]  /*b6b0*/  SHFL.IDX PT, R5, R18, RZ, 0x181f ;  /* 0x00181fff12057589 */ /* 0x000f2800000e0000 */
[----:B------:R-:W-:Y:S04]  /*b6c0*/  SHFL.IDX PT, R6, R18, 0x1, 0x181f ;  /* 0x00381f0012067f89 */ /* 0x000fe800000e0000 */
[----:B------:R-:W-:Y:S04]  /*b6d0*/  SHFL.IDX PT, R7, R18, 0x3, 0x181f ;  /* 0x00781f0012077f89 */ /* 0x000fe800000e0000 */
[----:B------:R-:W-:Y:S01]  /*b6e0*/  SHFL.IDX PT, R22, R18, 0x4, 0x181f ;  /* 0x00981f0012167f89 */ /* 0x000fe200000e0000 */
[----:B0-----:R-:W-:-:S05]  /*b6f0*/  IADD3 R14, P0, R14, R24, RZ ;  /* 0x000000180e0e7210 */ /* 0x001fca0007f1e0ff */
[----:B----4-:R-:W-:Y:S02]  /*b700*/  IMAD.X R15, RZ, RZ, R5, P0 ;  /* 0x000000ffff0f7224 */ /* 0x010fe400000e0605 */
[----:B------:R-:W0:Y:S04]  /*b710*/  SHFL.IDX PT, R5, R3, 0x1, 0x181f ;  /* 0x00381f0003057f89 */ /* 0x000e2800000e0000 */
[----:B------:R-:W-:Y:S04]  /*b720*/  LDGSTS.E.BYPASS.LTC128B.128 [R17], desc[UR36][R14.64], !P4 ;  /* 0x000000000e117fae */ /* 0x000fe8000e101d64 */
[----:B------:R-:W-:Y:S04]  /*b730*/  LDGSTS.E.BYPASS.LTC128B.128 [R17+0x3000], desc[UR36][R14.64+0x80], !P3 ;  /* 0x030000800e117fae */ /* 0x000fe8000d901d64 */
[----:B------:R-:W-:Y:S04]  /*b740*/  LDGSTS.E.BYPASS.LTC128B.128 [R17+0x6000], desc[UR36][R14.64+0x100], !P2 ;  /* 0x060001000e117fae */ /* 0x000fe8000d101d64 */
[----:B------:R-:W-:Y:S01]  /*b750*/  LDGSTS.E.BYPASS.LTC128B.128 [R17+0x9000], desc[UR36][R14.64+0x180], !P1 ;  /* 0x090001800e117fae */ /* 0x000fe2000c901d64 */
[----:B0-----:R-:W-:-:S03]  /*b760*/  IADD3 R10, P0, R5, R24, RZ ;  /* 0x00000018050a7210 */ /* 0x001fc60007f1e0ff */
[----:B------:R-:W0:Y:S02]  /*b770*/  SHFL.IDX PT, R5, R3, 0x2, 0x181f ;  /* 0x00581f0003057f89 */ /* 0x000e2400000e0000 */
[----:B------:R-:W-:Y:S02]  /*b780*/  IMAD.X R11, RZ, RZ, R6, P0 ;  /* 0x000000ffff0b7224 */ /* 0x000fe400000e0606 */
[----:B------:R-:W4:Y:S04]  /*b790*/  SHFL.IDX PT, R6, R18, 0x2, 0x181f ;  /* 0x00581f0012067f89 */ /* 0x000f2800000e0000 */
[----:B------:R-:W-:Y:S04]  /*b7a0*/  LDGSTS.E.BYPASS.LTC128B.128 [R17+0x800], desc[UR36][R10.64], !P4 ;  /* 0x008000000a117fae */ /* 0x000fe8000e101d64 */
[----:B------:R-:W-:Y:S04]  /*b7b0*/  LDGSTS.E.BYPASS.LTC128B.128 [R17+0x3800], desc[UR36][R10.64+0x80], !P3 ;  /* 0x038000800a117fae */ /* 0x000fe8000d901d64 */
[----:B------:R-:W-:Y:S04]  /*b7c0*/  LDGSTS.E.BYPASS.LTC128B.128 [R17+0x6800], desc[UR36][R10.64+0x100], !P2 ;  /* 0x068001000a117fae */ /* 0x000fe8000d101d64 */
[----:B------:R-:W-:Y:S01]  /*b7d0*/  LDGSTS.E.BYPASS.LTC128B.128 [R17+0x9800], desc[UR36][R10.64+0x180], !P1 ;  /* 0x098001800a117fae */ /* 0x000fe2000c901d64 */
[----:B0-----:R-:W-:-:S03]  /*b7e0*/  IADD3 R8, P0, R5, R24, RZ ;  /* 0x0000001805087210 */ /* 0x001fc60007f1e0ff */
[----:B------:R-:W-:Y:S04]  /*b7f0*/  SHFL.IDX PT, R18, R18, 0x5, 0x181f ;  /* 0x00b81f0012127f89 */ /* 0x000fe800000e0000 */
[----:B------:R-:W0:Y:S01]  /*b800*/  SHFL.IDX PT, R5, R3, 0x3, 0x181f ;  /* 0x00781f0003057f89 */ /* 0x000e2200000e0000 */
[----:B----4-:R-:W-:-:S05]  /*b810*/  IADD3.X R9, RZ, R6, RZ, P0, !PT ;  /* 0x00000006ff097210 */ /* 0x010fca00007fe4ff */
[----:B------:R-:W-:Y:S04]  /*b820*/  LDGSTS.E.BYPASS.LTC128B.128 [R17+0x1000], desc[UR36][R8.64], !P4 ;  /* 0x0100000008117fae */ /* 0x000fe8000e101d64 */
[----:B------:R-:W-:Y:S04]  /*b830*/  LDGSTS.E.BYPASS.LTC128B.128 [R17+0x4000], desc[UR36][R8.64+0x80], !P3 ;  /* 0x0400008008117fae */ /* 0x000fe8000d901d64 */
[----:B------:R-:W-:Y:S04]  /*b840*/  LDGSTS.E.BYPASS.LTC128B.128 [R17+0x7000], desc[UR36][R8.64+0x100], !P2 ;  /* 0x0700010008117fae */ /* 0x000fe8000d101d64 */
[----:B------:R4:W-:Y:S01]  /*b850*/  LDGSTS.E.BYPASS.LTC128B.128 [R17+0xa000], desc[UR36][R8.64+0x180], !P1 ;  /* 0x0a00018008117fae */ /* 0x0009e2000c901d64 */
[----:B0-----:R-:W-:-:S03]  /*b860*/  IADD3 R6, P0, R5, R24, RZ ;  /* 0x0000001805067210 */ /* 0x001fc60007f1e0ff */
[----:B------:R-:W0:Y:S02]  /*b870*/  SHFL.IDX PT, R5, R3, 0x4, 0x181f ;  /* 0x00981f0003057f89 */ /* 0x000e2400000e0000 */
[----:B------:R-:W-:Y:S02]  /*b880*/  IMAD.X R7, RZ, RZ, R7, P0 ;  /* 0x000000ffff077224 */ /* 0x000fe400000e0607 */
[----:B------:R-:W1:Y:S01]  /*b890*/  SHFL.IDX PT, R3, R3, 0x5, 0x181f ;  /* 0x00b81f0003037f89 */ /* 0x000e6200000e0000 */
[----:B----4-:R-:W-:-:S03]  /*b8a0*/  MOV R8, RZ ;  /* 0x000000ff00087202 */ /* 0x010fc60000000f00 */
[----:B------:R4:W-:Y:S04]  /*b8b0*/  LDGSTS.E.BYPASS.LTC128B.128 [R17+0x1800], desc[UR36][R6.64], !P4 ;  /* 0x0180000006117fae */ /* 0x0009e8000e101d64 */
[----:B------:R4:W-:Y:S04]  /*b8c0*/  LDGSTS.E.BYPASS.LTC128B.128 [R17+0x4800], desc[UR36][R6.64+0x80], !P3 ;  /* 0x0480008006117fae */ /* 0x0009e8000d901d64 */
[----:B------:R4:W-:Y:S04]  /*b8d0*/  LDGSTS.E.BYPASS.LTC128B.128 [R17+0x7800], desc[UR36][R6.64+0x100], !P2 ;  /* 0x0780010006117fae */ /* 0x0009e8000d101d64 */
[----:B------:R4:W-:Y:S01]  /*b8e0*/  LDGSTS.E.BYPASS.LTC128B.128 [R17+0xa800], desc[UR36][R6.64+0x180], !P1 ;  /* 0x0a80018006117fae */ /* 0x0009e2000c901d64 */
[----:B0-----:R-:W-:-:S05]  /*b8f0*/  IADD3 R4, P0, R5, R24, RZ ;  /* 0x0000001805047210 */ /* 0x001fca0007f1e0ff */
[----:B------:R-:W-:-:S05]  /*b900*/  IMAD.X R5, RZ, RZ, R22, P0 ;  /* 0x000000ffff057224 */ /* 0x000fca00000e0616 */
[----:B------:R4:W-:Y:S04]  /*b910*/  LDGSTS.E.BYPASS.LTC128B.128 [R17+0x2000], desc[UR36][R4.64], !P4 ;  /* 0x0200000004117fae */ /* 0x0009e8000e101d64 */
[----:B------:R4:W-:Y:S04]  /*b920*/  LDGSTS.E.BYPASS.LTC128B.128 [R17+0x5000], desc[UR36][R4.64+0x80], !P3 ;  /* 0x0500008004117fae */ /* 0x0009e8000d901d64 */
[----:B------:R4:W-:Y:S04]  /*b930*/  LDGSTS.E.BYPASS.LTC128B.128 [R17+0x8000], desc[UR36][R4.64+0x100], !P2 ;  /* 0x0800010004117fae */ /* 0x0009e8000d101d64 */
[----:B-1----:R4:W-:Y:S02]  /*b940*/  LDGSTS.E.BYPASS.LTC128B.128 [R17+0xb000], desc[UR36][R4.64+0x180], !P1 ;  /* 0x0b00018004117fae */ /* 0x0029e4000c901d64 */
.L_x_164:
[----:B----4-:R-:W-:-:S05]  /*b950*/  IADD3 R4, P0, R3, R24, RZ ;  /* 0x0000001803047210 */ /* 0x010fca0007f1e0ff */
[----:B------:R-:W-:Y:S01]  /*b960*/  IMAD.X R5, RZ, RZ, R18, P0 ;  /* 0x000000ffff057224 */ /* 0x000fe200000e0612 */
[----:B------:R-:W-:-:S04]  /*b970*/  PLOP3.LUT P0, PT, PT, PT, PT, 0x80, 0x0 ;  /* 0x000000000000781c */ /* 0x000fc80003f0f070 */
        /* <DEDUP_REMOVED lines=8> */
.L_x_70:
        /* <DEDUP_REMOVED lines=10> */
.L_x_71:
[----:B------:R-:W-:Y:S01]  /*baa0*/  VIADD R21, R21, 0x1 ;  /* 0x0000000115157836 */ /* 0x000fe20000000000 */
[----:B------:R-:W-:Y:S01]  /*bab0*/  IADD3 R35, R35, -0x1, RZ ;  /* 0xffffffff23237810 */ /* 0x000fe20007ffe0ff */
[----:B------:R1:W-:Y:S01]  /*bac0*/  SYNCS.ARRIVE.TRANS64.A1T0 RZ, [R32+URZ+0x22850], RZ ;  /* 0x022850ff20ff79a7 */ /* 0x0003e2000810003f */
[----:B------:R-:W-:Y:S02]  /*bad0*/  VIADD R36, R36, 0xffffffa0 ;  /* 0xffffffa024247836 */ /* 0x000fe40000000000 */
[----:B------:R-:W-:-:S04]  /*bae0*/  ISETP.NE.AND P0, PT, R21, 0x2, PT ;  /* 0x000000021500780c */ /* 0x000fc80003f05270 */
[----:B------:R-:W-:Y:S02]  /*baf0*/  SEL R21, R21, RZ, P0 ;  /* 0x000000ff15157207 */ /* 0x000fe40000000000 */
[----:B------:R-:W-:Y:S02]  /*bb00*/  SEL R3, RZ, 0x1, P0 ;  /* 0x00000001ff037807 */ /* 0x000fe40000000000 */
[----:B------:R-:W-:Y:S02]  /*bb10*/  ISETP.GT.AND P0, PT, R35, UR45, PT ;  /* 0x0000002d23007c0c */ /* 0x000fe4000bf04270 */
[----:B------:R-:W-:-:S11]  /*bb20*/  LOP3.LUT R20, R20, R3, RZ, 0x3c, !PT ;  /* 0x0000000314147212 */ /* 0x000fd600078e3cff */
[----:B-1----:R-:W-:Y:S05]  /*bb30*/  @P0 BRA `(.L_x_72) ;  /* 0xfffffff000a80947 */ /* 0x002fea000383ffff */
.L_x_57:
[----:B------:R-:W-:Y:S05]  /*bb40*/  BSYNC B0 ;  /* 0x0000000000007941 */ /* 0x000fea0003800000 */
.L_x_40:
[----:B------:R-:W0:Y:S01]  /*bb50*/  S2R R3, SR_CgaCtaId ;  /* 0x0000000000037919 */ /* 0x000e220000008800 */
[----:B------:R-:W-:Y:S01]  /*bb60*/  MOV R0, 0x400 ;  /* 0x0000040000007802 */ /* 0x000fe20000000f00 */
[----:B------:R-:W-:Y:S01]  /*bb70*/  BSSY B0, `(.L_x_73) ;  /* 0x0000005000007945 */ /* 0x000fe20003800000 */
[----:B------:R-:W-:Y:S02]  /*bb80*/  SHF.L.U32 R8, R8, 0x1f, RZ ;  /* 0x0000001f08087819 */ /* 0x000fe400000006ff */
[----:B0-----:R-:W-:-:S04]  /*bb90*/  LEA R4, R3, R0, 0x18 ;  /* 0x0000000003047211 */ /* 0x001fc800078ec0ff */
[----:B------:R-:W0:Y:S02]  /*bba0*/  SYNCS.PHASECHK.TRANS64.TRYWAIT P0, [R4+URZ+0x22820], R8 ;  /* 0x02282008040075a7 */ /* 0x000e24000800017f */
[----:B0-----:R-:W-:Y:S05]  /*bbb0*/  @!P0 BRA `(.L_x_74) ;  /* 0x0000002c00988947 */ /* 0x001fea0003800000 */
.L_x_165:
[----:B------:R-:W-:Y:S05]  /*bbc0*/  BSYNC B0 ;  /* 0x0000000000007941 */ /* 0x000fea0003800000 */
.L_x_73:
[----:B------:R-:W-:-:S03]  /*bbd0*/  UMOV UR4, 0xffffffff ;  /* 0xffffffff00047882 */ /* 0x000fc60000000000 */
[----:B------:R-:W-:Y:S05]  /*bbe0*/  BRA.DIV UR4, `(.L_x_75) ;  /* 0x0000002e04a07947 */ /* 0x000fea000b800000 */
[----:B------:R1:W4:Y:S02]  /*bbf0*/  SHFL.IDX PT, R14, R2, RZ, 0x1f ;  /* 0x00001fff020e7589 */ /* 0x00032400000e0000 */
.L_x_168:
[----:B----4-:R-:W-:-:S13]  /*bc00*/  ISETP.NE.AND P0, PT, R14, RZ, PT ;  /* 0x000000ff0e00720c */ /* 0x010fda0003f05270 */
[----:B------:R-:W-:Y:S05]  /*bc10*/  @P0 BRA `(.L_x_8) ;  /* 0x0000000000880947 */ /* 0x000fea0003800000 */
[----:B------:R-:W-:-:S03]  /*bc20*/  UMOV UR4, 0xffffffff ;  /* 0xffffffff00047882 */ /* 0x000fc60000000000 */
[----:B------:R-:W-:Y:S05]  /*bc30*/  BRA.DIV UR4, `(.L_x_76) ;  /* 0x0000002e04b47947 */ /* 0x000fea000b800000 */
[----:B------:R-:W-:-:S13]  /*bc40*/  ELECT P6, URZ, PT ;  /* 0x00000000003f782f */ /* 0x000fda00038c0000 */
.L_x_171:
[----:B------:R-:W-:Y:S05]  /*bc50*/  @!P6 BRA `(.L_x_8) ;  /* 0x000000000078e947 */ /* 0x000fea0003800000 */
[----:B------:R-:W-:-:S06]  /*bc60*/  ULOP3.LUT UR4, UR39, 0x2, URZ, 0xfc, !UPT ;  /* 0x0000000227047892 */ /* 0x000fcc000f8efc3f */
[----:B------:R-:W-:-:S05]  /*bc70*/  IMAD.U32 R0, RZ, RZ, UR4 ;  /* 0x00000004ff007e24 */ /* 0x000fca000f8e00ff */
[----:B------:R-:W-:-:S13]  /*bc80*/  ISETP.NE.AND P0, PT, R0, 0x3, PT ;  /* 0x000000030000780c */ /* 0x000fda0003f05270 */
[----:B------:R-:W-:Y:S05]  /*bc90*/  @!P0 BRA `(.L_x_77) ;  /* 0x0000000000048947 */ /* 0x000fea0003800000 */
[----:B------:R-:W-:Y:S01]  /*bca0*/  BPT.TRAP 0x1 ;  /* 0x000000040000795c */ /* 0x000fe20000300000 */
.L_x_77:
[C---:B------:R-:W-:Y:S01]  /*bcb0*/  LEA R5, R21.reuse, R4, 0x3 ;  /* 0x0000000415057211 */ /* 0x040fe200078e18ff */
[----:B------:R-:W-:Y:S01]  /*bcc0*/  VIADD R21, R21, 0x1 ;  /* 0x0000000115157836 */ /* 0x000fe20000000000 */
[----:B------:R-:W-:-:S04]  /*bcd0*/  SHF.L.U32 R0, R20, 0x1f, RZ ;  /* 0x0000001f14007819 */ /* 0x000fc800000006ff */
[----:B------:R-:W4:Y:S01]  /*bce0*/  SYNCS.PHASECHK.TRANS64.TRYWAIT P1, [R5+URZ+0x22840], R0 ;  /* 0x02284000050075a7 */ /* 0x000f22000802017f */
[----:B------:R-:W-:-:S04]  /*bcf0*/  ISETP.NE.AND P2, PT, R21, 0x2, PT ;  /* 0x000000021500780c */ /* 0x000fc80003f45270 */
[----:B------:R-:W-:Y:S01]  /*bd00*/  SEL R3, RZ, 0x1, P2 ;  /* 0x00000001ff037807 */ /* 0x000fe20001000000 */
[----:B----4-:R-:W-:Y:S08]  /*bd10*/  @!P1 BRA `(.L_x_78) ;  /* 0x0000002c009c9947 */ /* 0x010ff00003800000 */
.L_x_172:
[----:B------:R-:W-:Y:S02]  /*bd20*/  SEL R21, R21, RZ, P2 ;  /* 0x000000ff15157207 */ /* 0x000fe40001000000 */
[----:B-1----:R-:W-:Y:S01]  /*bd30*/  LOP3.LUT R2, R20, R3, RZ, 0x3c, !PT ;  /* 0x0000000314027212 */ /* 0x002fe200078e3cff */
[----:B------:R-:W-:Y:S06]  /*bd40*/  @!P0 BRA `(.L_x_79) ;  /* 0x0000000000048947 */ /* 0x000fec0003800000 */
[----:B------:R-:W-:Y:S01]  /*bd50*/  BPT.TRAP 0x1 ;  /* 0x000000040000795c */ /* 0x000fe20000300000 */
.L_x_79:
[----:B------:R-:W-:Y:S01]  /*bd60*/  IMAD R21, R21, 0x8, R4 ;  /* 0x0000000815157824 */ /* 0x000fe200078e0204 */
[----:B------:R-:W-:-:S04]  /*bd70*/  SHF.L.U32 R2, R2, 0x1f, RZ ;  /* 0x0000001f02027819 */ /* 0x000fc800000006ff */
[----:B------:R-:W1:Y:S02]  /*bd80*/  SYNCS.PHASECHK.TRANS64.TRYWAIT P1, [R21+URZ+0x22840], R2 ;  /* 0x02284002150075a7 */ /* 0x000e64000802017f */
[----:B-1----:R-:W-:Y:S05]  /*bd90*/  @!P1 BRA `(.L_x_80) ;  /* 0x0000002c00909947 */ /* 0x002fea0003800000 */
.L_x_173:
[----:B------:R-:W-:Y:S05]  /*bda0*/  @!P0 BRA `(.L_x_81) ;  /* 0x0000000000048947 */ /* 0x000fea0003800000 */
[----:B------:R-:W-:Y:S01]  /*bdb0*/  BPT.TRAP 0x1 ;  /* 0x000000040000795c */ /* 0x000fe20000300000 */
.L_x_81:
[----:B------:R-:W0:Y:S02]  /*bdc0*/  SYNCS.PHASECHK.TRANS64.TRYWAIT P1, [R5+URZ+0x22860], R0 ;  /* 0x02286000050075a7 */ /* 0x000e24000802017f */
[----:B0-----:R-:W-:Y:S05]  /*bdd0*/  @!P1 BRA `(.L_x_82) ;  /* 0x0000002c00949947 */ /* 0x001fea0003800000 */
.L_x_174:
[----:B------:R-:W-:Y:S05]  /*bde0*/  @!P0 BRA `(.L_x_83) ;  /* 0x0000000000048947 */ /* 0x000fea0003800000 */
[----:B------:R-:W-:Y:S01]  /*bdf0*/  BPT.TRAP 0x1 ;  /* 0x000000040000795c */ /* 0x000fe20000300000 */
.L_x_83:
[----:B------:R0:W0:Y:S02]  /*be00*/  SYNCS.PHASECHK.TRANS64.TRYWAIT P0, [R21+URZ+0x22860], R2 ;  /* 0x02286002150075a7 */ /* 0x000024000800017f */
[----:B0-----:R-:W-:Y:S05]  /*be10*/  @!P0 NANOSLEEP.SYNCS 0x989680 ;  /* 0x009896800000895d */ /* 0x001fea0003900000 */
[----:B------:R-:W0:Y:S02]  /*be20*/  @!P0 SYNCS.PHASECHK.TRANS64 P0, [R21+URZ+0x22860], R2 ;  /* 0x02286002150085a7 */ /* 0x000e24000800007f */
[----:B0-----:R-:W-:Y:S05]  /*be30*/  @!P0 BRA `(.L_x_83) ;  /* 0xfffffffc00f08947 */ /* 0x001fea000383ffff */
.L_x_8:
[----:B------:R-:W-:Y:S05]  /*be40*/  BSYNC B6 ;  /* 0x0000000000067941 */ /* 0x000fea0003800000 */
.L_x_5:
[----:B------:R-:W-:Y:S05]  /*be50*/  EXIT ;  /* 0x000000000000794d */ /* 0x000fea0003800000 */
.L_x_12:
[----:B0-----:R-:W-:-:S04]  /*be60*/  MOV R5, UR41 ;  /* 0x0000002900057c02 */ /* 0x001fc80008000f00 */
[----:B------:R0:W1:Y:S03]  /*be70*/  SYNCS.PHASECHK.TRANS64.TRYWAIT P0, [R5+URZ+0x22800], R8 ;  /* 0x02280008050075a7 */ /* 0x000066000800017f */
[----:B-1----:R-:W-:Y:S05]  /*be80*/  @!P0 NANOSLEEP.SYNCS 0x989680 ;  /* 0x009896800000895d */ /* 0x002fea0003900000 */
[----:B------:R-:W1:Y:S02]  /*be90*/  @!P0 SYNCS.PHASECHK.TRANS64 P0, [R5+URZ+0x22800], R8 ;  /* 0x02280008050085a7 */ /* 0x000e64000800007f */
[----:B-1----:R-:W-:Y:S05]  /*bea0*/  @!P0 BRA `(.L_x_12) ;  /* 0xfffffffc00ec8947 */ /* 0x002fea000383ffff */
[----:B------:R-:W-:Y:S05]  /*beb0*/  BRA `(.L_x_84) ;  /* 0xffffff5400607947 */ /* 0x000fea000383ffff */
.L_x_16:
[----:B0-----:R-:W-:-:S04]  /*bec0*/  IMAD.U32 R5, RZ, RZ, UR41 ;  /* 0x00000029ff057e24 */ /* 0x001fc8000f8e00ff */
[----:B------:R0:W2:Y:S03]  /*bed0*/  SYNCS.PHASECHK.TRANS64.TRYWAIT P1, [R5+URZ+0x22830], R8 ;  /* 0x02283008050075a7 */ /* 0x0000a6000802017f */
[----:B--2---:R-:W-:Y:S05]  /*bee0*/  @!P1 NANOSLEEP.SYNCS 0x989680 ;  /* 0x009896800000995d */ /* 0x004fea0003900000 */
[----:B------:R-:W2:Y:S02]  /*bef0*/  @!P1 SYNCS.PHASECHK.TRANS64 P1, [R5+URZ+0x22830], R8 ;  /* 0x02283008050095a7 */ /* 0x000ea4000802007f */
[----:B--2---:R-:W-:Y:S05]  /*bf00*/  @!P1 BRA `(.L_x_16) ;  /* 0xfffffffc00ec9947 */ /* 0x004fea000383ffff */
[----:B------:R-:W-:Y:S05]  /*bf10*/  BRA `(.L_x_15) ;  /* 0xffffff54007c7947 */ /* 0x000fea000383ffff */
.L_x_21:
[----:B--2---:R-:W-:-:S04]  /*bf20*/  IMAD.U32 R9, RZ, RZ, UR41 ;  /* 0x00000029ff097e24 */ /* 0x004fc8000f8e00ff */
[----:B------:R2:W4:Y:S03]  /*bf30*/  SYNCS.PHASECHK.TRANS64.TRYWAIT P1, [R9+URZ+0x22850], R8 ;  /* 0x02285008090075a7 */ /* 0x000526000802017f */
[----:B----4-:R-:W-:Y:S05]  /*bf40*/  @!P1 NANOSLEEP.SYNCS 0x989680 ;  /* 0x009896800000995d */ /* 0x010fea0003900000 */
[----:B------:R-:W4:Y:S02]  /*bf50*/  @!P1 SYNCS.PHASECHK.TRANS64 P1, [R9+URZ+0x22850], R8 ;  /* 0x02285008090095a7 */ /* 0x000f24000802007f */
[----:B----4-:R-:W-:Y:S05]  /*bf60*/  @!P1 BRA `(.L_x_21) ;  /* 0xfffffffc00ec9947 */ /* 0x010fea000383ffff */
[----:B------:R-:W-:Y:S05]  /*bf70*/  BRA `(.L_x_20) ;  /* 0xffffff7000887947 */ /* 0x000fea000383ffff */
.L_x_27:
[----:B0-----:R-:W-:Y:S01]  /*bf80*/  MOV R0, UR28 ;  /* 0x0000001c00007c02 */ /* 0x001fe20008000f00 */
[----:B------:R-:W-:-:S04]  /*bf90*/  IMAD.U32 R7, RZ, RZ, UR29 ;  /* 0x0000001dff077e24 */ /* 0x000fc8000f8e00ff */
[----:B------:R0:W1:Y:S03]  /*bfa0*/  SYNCS.PHASECHK.TRANS64.TRYWAIT P2, [R0+URZ+0x22830], R7 ;  /* 0x02283007000075a7 */ /* 0x000066000804017f */
[----:B-1----:R-:W-:Y:S05]  /*bfb0*/  @!P2 NANOSLEEP.SYNCS 0x989680 ;  /* 0x009896800000a95d */ /* 0x002fea0003900000 */
[----:B------:R-:W1:Y:S02]  /*bfc0*/  @!P2 SYNCS.PHASECHK.TRANS64 P2, [R0+URZ+0x22830], R7 ;  /* 0x022830070000a5a7 */ /* 0x000e64000804007f */
[----:B-1----:R-:W-:Y:S05]  /*bfd0*/  @!P2 BRA `(.L_x_27) ;  /* 0xfffffffc00e8a947 */ /* 0x002fea000383ffff */
[----:B------:R-:W-:Y:S05]  /*bfe0*/  BRA `(.L_x_26) ;  /* 0xffffff7400b47947 */ /* 0x000fea000383ffff */
.L_x_32:
[----:B0-----:R-:W-:Y:S01]  /*bff0*/  IMAD.U32 R8, RZ, RZ, UR28 ;  /* 0x0000001cff087e24 */ /* 0x001fe2000f8e00ff */
[----:B------:R-:W-:-:S04]  /*c000*/  MOV R9, UR29 ;  /* 0x0000001d00097c02 */ /* 0x000fc80008000f00 */
[----:B------:R0:W1:Y:S03]  /*c010*/  SYNCS.PHASECHK.TRANS64.TRYWAIT P2, [R8+URZ+0x22850], R9 ;  /* 0x02285009080075a7 */ /* 0x000066000804017f */
[----:B-1----:R-:W-:Y:S05]  /*c020*/  @!P2 NANOSLEEP.SYNCS 0x989680 ;  /* 0x009896800000a95d */ /* 0x002fea0003900000 */
[----:B------:R-:W1:Y:S02]  /*c030*/  @!P2 SYNCS.PHASECHK.TRANS64 P2, [R8+URZ+0x22850], R9 ;  /* 0x022850090800a5a7 */ /* 0x000e64000804007f */
[----:B-1----:R-:W-:Y:S05]  /*c040*/  @!P2 BRA `(.L_x_32) ;  /* 0xfffffffc00e8a947 */ /* 0x002fea000383ffff */
[----:B------:R-:W-:Y:S05]  /*c050*/  BRA `(.L_x_31) ;  /* 0xffffff9400507947 */ /* 0x000fea000383ffff */
.L_x_45:
[----:B------:R-:W-:Y:S01]  /*c060*/  IMAD.MOV.U32 R13, RZ, RZ, R2 ;  /* 0x000000ffff0d7224 */ /* 0x000fe200078e0002 */
[----:B------:R-:W-:Y:S01]  /*c070*/  MOV R11, 0x1f ;  /* 0x0000001f000b7802 */ /* 0x000fe20000000f00 */
[----:B------:R-:W-:Y:S02]  /*c080*/  IMAD.MOV.U32 R12, RZ, RZ, RZ ;  /* 0x000000ffff0c7224 */ /* 0x000fe400078e00ff */
[----:B------:R-:W-:-:S07]  /*c090*/  IMAD.MOV.U32 R15, RZ, RZ, -0x1 ;  /* 0xffffffffff0f7424 */ /* 0x000fce00078e00ff */
[----:B-----5:R-:W-:Y:S05]  /*c0a0*/  WARPSYNC.COLLECTIVE R15, `(.L_x_85) ;  /* 0x000000000f087348 */ /* 0x020fea0003c00000 */
[----:B------:R0:W1:Y:S02]  /*c0b0*/  SHFL.IDX P6, R14, R13, R12, R11 ;  /* 0x0000000c0d0e7389 */ /* 0x00006400000c000b */
[----:B01---5:R-:W-:Y:S01]  /*c0c0*/  ENDCOLLECTIVE ;  /* 0x000000000000791b */ /* 0x023fe20003800000 */
.L_x_85:
[----:B------:R-:W-:Y:S05]  /*c0d0*/  BRA `(.L_x_86) ;  /* 0xffffffd000f87947 */ /* 0x000fea000383ffff */
.L_x_47:
[----:B0-----:R-:W-:-:S04]  /*c0e0*/  IMAD.U32 R3, RZ, RZ, UR43 ;  /* 0x0000002bff037e24 */ /* 0x001fc8000f8e00ff */
[----:B------:R0:W1:Y:S03]  /*c0f0*/  SYNCS.PHASECHK.TRANS64.TRYWAIT P0, [R3+URZ+0x22840], R0 ;  /* 0x02284000030075a7 */ /* 0x000066000800017f */
[----:B-1----:R-:W-:Y:S05]  /*c100*/  @!P0 NANOSLEEP.SYNCS 0x989680 ;  /* 0x009896800000895d */ /* 0x002fea0003900000 */
[----:B------:R-:W1:Y:S02]  /*c110*/  @!P0 SYNCS.PHASECHK.TRANS64 P0, [R3+URZ+0x22840], R0 ;  /* 0x02284000030085a7 */ /* 0x000e64000800007f */
[----:B-1----:R-:W-:Y:S05]  /*c120*/  @!P0 BRA `(.L_x_47) ;  /* 0xfffffffc00ec8947 */ /* 0x002fea000383ffff */
[----:B------:R-:W-:Y:S05]  /*c130*/  BRA `(.L_x_87) ;  /* 0xffffffd4003c7947 */ /* 0x000fea000383ffff */
.L_x_48:
[----:B------:R-:W-:Y:S01]  /*c140*/  BSSY B0, `(.L_x_88) ;  /* 0x0000008000007945 */ /* 0x000fe20003800000 */
[----:B------:R-:W-:Y:S01]  /*c150*/  MOV R13, R0 ;  /* 0x00000000000d7202 */ /* 0x000fe20000000f00 */
[----:B------:R-:W-:Y:S01]  /*c160*/  IMAD.MOV.U32 R12, RZ, RZ, RZ ;  /* 0x000000ffff0c7224 */ /* 0x000fe200078e00ff */
[----:B------:R-:W-:Y:S01]  /*c170*/  MOV R15, 0xffffffff ;  /* 0xffffffff000f7802 */ /* 0x000fe20000000f00 */
[----:B------:R-:W-:-:S07]  /*c180*/  IMAD.MOV.U32 R11, RZ, RZ, 0x181f ;  /* 0x0000181fff0b7424 */ /* 0x000fce00078e00ff */
[----:B------:R-:W-:Y:S05]  /*c190*/  WARPSYNC.COLLECTIVE R15, `(.L_x_89) ;  /* 0x000000000f087348 */ /* 0x000fea0003c00000 */
[----:B------:R0:W1:Y:S02]  /*c1a0*/  SHFL.IDX P6, R14, R13, R12, R11 ;  /* 0x0000000c0d0e7389 */ /* 0x00006400000c000b */
[----:B01----:R-:W-:Y:S01]  /*c1b0*/  ENDCOLLECTIVE ;  /* 0x000000000000791b */ /* 0x003fe20003800000 */
.L_x_89:
[----:B------:R-:W-:Y:S05]  /*c1c0*/  BSYNC B0 ;  /* 0x0000000000007941 */ /* 0x000fea0003800000 */
.L_x_88:
[----:B------:R-:W-:Y:S01]  /*c1d0*/  IMAD.MOV.U32 R13, RZ, RZ, R3 ;  /* 0x000000ffff0d7224 */ /* 0x000fe200078e0003 */
[----:B------:R-:W-:Y:S01]  /*c1e0*/  MOV R12, RZ ;  /* 0x000000ff000c7202 */ /* 0x000fe20000000f00 */
[----:B------:R-:W-:Y:S01]  /*c1f0*/  IMAD.MOV.U32 R11, RZ, RZ, 0x181f ;  /* 0x0000181fff0b7424 */ /* 0x000fe200078e00ff */
[----:B------:R-:W-:Y:S01]  /*c200*/  @P0 LEA R7, R16, UR43, 0x1 ;  /* 0x0000002b10070c11 */ /* 0x000fe2000f8e08ff */
[----:B------:R-:W-:Y:S02]  /*c210*/  IMAD.MOV.U32 R15, RZ, RZ, -0x1 ;  /* 0xffffffffff0f7424 */ /* 0x000fe400078e00ff */
[----:B------:R-:W-:-:S07]  /*c220*/  IMAD.MOV.U32 R4, RZ, RZ, R14 ;  /* 0x000000ffff047224 */ /* 0x000fce00078e000e */
[----:B------:R-:W-:Y:S05]  /*c230*/  WARPSYNC.COLLECTIVE R15, `(.L_x_90) ;  /* 0x000000000f087348 */ /* 0x000fea0003c00000 */
[----:B------:R0:W1:Y:S02]  /*c240*/  SHFL.IDX P6, R14, R13, R12, R11 ;  /* 0x0000000c0d0e7389 */ /* 0x00006400000c000b */
[----:B01----:R-:W-:Y:S01]  /*c250*/  ENDCOLLECTIVE ;  /* 0x000000000000791b */ /* 0x003fe20003800000 */
.L_x_90:
[----:B------:R-:W-:Y:S01]  /*c260*/  IMAD.MOV.U32 R13, RZ, RZ, R0 ;  /* 0x000000ffff0d7224 */ /* 0x000fe200078e0000 */
[----:B------:R-:W-:Y:S02]  /*c270*/  MOV R12, 0x1 ;  /* 0x00000001000c7802 */ /* 0x000fe40000000f00 */
[----:B------:R-:W-:-:S04]  /*c280*/  @P0 LEA R14, P1, R24, R14, 0x1 ;  /* 0x0000000e180e0211 */ /* 0x000fc800078208ff */
[----:B------:R-:W-:Y:S01]  /*c290*/  @P0 IADD3.X R5, RZ, R4, RZ, P1, !PT ;  /* 0x00000004ff050210 */ /* 0x000fe20000ffe4ff */
[----:B------:R-:W-:-:S08]  /*c2a0*/  @P0 IMAD.MOV.U32 R4, RZ, RZ, R14 ;  /* 0x000000ffff040224 */ /* 0x000fd000078e000e */
[----:B------:R-:W-:Y:S05]  /*c2b0*/  WARPSYNC.COLLECTIVE R15, `(.L_x_91) ;  /* 0x000000000f087348 */ /* 0x000fea0003c00000 */
[----:B------:R0:W1:Y:S02]  /*c2c0*/  SHFL.IDX P6, R14, R13, R12, R11 ;  /* 0x0000000c0d0e7389 */ /* 0x00006400000c000b */
[----:B01----:R-:W-:Y:S01]  /*c2d0*/  ENDCOLLECTIVE ;  /* 0x000000000000791b */ /* 0x003fe20003800000 */
.L_x_91:
[----:B------:R-:W-:Y:S01]  /*c2e0*/  @!PT LDS RZ, [RZ] ;  /* 0x00000000fffff984 */ /* 0x000fe20000000800 */
[----:B------:R-:W-:Y:S01]  /*c2f0*/  @!PT LDS RZ, [RZ] ;  /* 0x00000000fffff984 */ /* 0x000fe20000000800 */
[----:B------:R-:W-:Y:S01]  /*c300*/  @!PT LDS RZ, [RZ] ;  /* 0x00000000fffff984 */ /* 0x000fe20000000800 */
[----:B------:R0:W-:Y:S01]  /*c310*/  @P0 LDGSTS.E.BYPASS.LTC128B.128 [R7+0x1c400], desc[UR36][R4.64], !P2 ;  /* 0x1c40000004070fae */ /* 0x0001e2000d101d64 */
[----:B------:R-:W-:Y:S01]  /*c320*/  ISETP.GE.AND P0, PT, R35, 0x11, PT ;  /* 0x000000112300780c */ /* 0x000fe20003f06270 */
[----:B------:R-:W-:-:S12]  /*c330*/  IMAD.MOV.U32 R13, RZ, RZ, R3 ;  /* 0x000000ffff0d7224 */ /* 0x000fd800078e0003 */
[----:B------:R-:W-:Y:S01]  /*c340*/  @P0 LEA R9, R16, UR43, 0x1 ;  /* 0x0000002b10090c11 */ /* 0x000fe2000f8e08ff */
[----:B0-----:R-:W-:-:S07]  /*c350*/  IMAD.MOV.U32 R6, RZ, RZ, R14 ;  /* 0x000000ffff067224 */ /* 0x001fce00078e000e */
[----:B------:R-:W-:Y:S05]  /*c360*/  WARPSYNC.COLLECTIVE R15, `(.L_x_92) ;  /* 0x000000000f087348 */ /* 0x000fea0003c00000 */
[----:B------:R0:W1:Y:S02]  /*c370*/  SHFL.IDX P6, R14, R13, R12, R11 ;  /* 0x0000000c0d0e7389 */ /* 0x00006400000c000b */
[----:B01----:R-:W-:Y:S01]  /*c380*/  ENDCOLLECTIVE ;  /* 0x000000000000791b */ /* 0x003fe20003800000 */
.L_x_92:
[----:B------:R-:W-:Y:S02]  /*c390*/  IMAD.MOV.U32 R13, RZ, RZ, R0 ;  /* 0x000000ffff0d7224 */ /* 0x000fe400078e0000 */
[----:B------:R-:W-:Y:S01]  /*c3a0*/  IMAD.MOV.U32 R12, RZ, RZ, 0x2 ;  /* 0x00000002ff0c7424 */ /* 0x000fe200078e00ff */
[----:B------:R-:W-:-:S13]  /*c3b0*/  @P0 LEA R4, P1, R24, R14, 0x1 ;  /* 0x0000000e18040211 */ /* 0x000fda00078208ff */
[----:B------:R-:W-:Y:S05]  /*c3c0*/  WARPSYNC.COLLECTIVE R15, `(.L_x_93) ;  /* 0x000000000f087348 */ /* 0x000fea0003c00000 */
[----:B------:R0:W1:Y:S02]  /*c3d0*/  SHFL.IDX P6, R14, R13, R12, R11 ;  /* 0x0000000c0d0e7389 */ /* 0x00006400000c000b */
[----:B01----:R-:W-:Y:S01]  /*c3e0*/  ENDCOLLECTIVE ;  /* 0x000000000000791b */ /* 0x003fe20003800000 */
.L_x_93:
[----:B------:R-:W-:-:S05]  /*c3f0*/  @P0 IADD3.X R5, RZ, R6, RZ, P1, !PT ;  /* 0x00000006ff050210 */ /* 0x000fca0000ffe4ff */
[----:B------:R-:W-:Y:S01]  /*c400*/  @!PT LDS RZ, [RZ] ;  /* 0x00000000fffff984 */ /* 0x000fe20000000800 */
[----:B------:R-:W-:Y:S01]  /*c410*/  @!PT LDS RZ, [RZ] ;  /* 0x00000000fffff984 */ /* 0x000fe20000000800 */
[----:B------:R-:W-:Y:S01]  /*c420*/  @!PT LDS RZ, [RZ] ;  /* 0x00000000fffff984 */ /* 0x000fe20000000800 */
[----:B------:R0:W-:Y:S01]  /*c430*/  @P0 LDGSTS.E.BYPASS.LTC128B.128 [R9+0x1cc00], desc[UR36][R4.64], !P2 ;  /* 0x1cc0000004090fae */ /* 0x0001e2000d101d64 */
[----:B------:R-:W-:Y:S01]  /*c440*/  ISETP.GE.AND P0, PT, R35, 0x21, PT ;  /* 0x000000212300780c */ /* 0x000fe20003f06270 */
[----:B------:R-:W-:-:S12]  /*c450*/  IMAD.MOV.U32 R13, RZ, RZ, R3 ;  /* 0x000000ffff0d7224 */ /* 0x000fd800078e0003 */
[----:B------:R-:W-:Y:S02]  /*c460*/  @P0 LEA R7, R16, UR43, 0x1 ;  /* 0x0000002b10070c11 */ /* 0x000fe4000f8e08ff */
[----:B0-----:R-:W-:-:S07]  /*c470*/  MOV R6, R14 ;  /* 0x0000000e00067202 */ /* 0x001fce0000000f00 */
[----:B------:R-:W-:Y:S05]  /*c480*/  WARPSYNC.COLLECTIVE R15, `(.L_x_94) ;  /* 0x000000000f087348 */ /* 0x000fea0003c00000 */
[----:B------:R0:W1:Y:S02]  /*c490*/  SHFL.IDX P6, R14, R13, R12, R11 ;  /* 0x0000000c0d0e7389 */ /* 0x00006400000c000b */
[----:B01----:R-:W-:Y:S01]  /*c4a0*/  ENDCOLLECTIVE ;  /* 0x000000000000791b */ /* 0x003fe20003800000 */
.L_x_94:
[----:B------:R-:W-:Y:S01]  /*c4b0*/  MOV R13, R0 ;  /* 0x00000000000d7202 */ /* 0x000fe20000000f00 */
[----:B------:R-:W-:Y:S01]  /*c4c0*/  IMAD.MOV.U32 R12, RZ, RZ, 0x3 ;  /* 0x00000003ff0c7424 */ /* 0x000fe200078e00ff */
[----:B------:R-:W-:-:S13]  /*c4d0*/  @P0 LEA R4, P1, R24, R14, 0x1 ;  /* 0x0000000e18040211 */ /* 0x000fda00078208ff */
[----:B------:R-:W-:Y:S05]  /*c4e0*/  WARPSYNC.COLLECTIVE R15, `(.L_x_95) ;  /* 0x000000000f087348 */ /* 0x000fea0003c00000 */
[----:B------:R0:W1:Y:S02]  /*c4f0*/  SHFL.IDX P6, R14, R13, R12, R11 ;  /* 0x0000000c0d0e7389 */ /* 0x00006400000c000b */
[----:B01----:R-:W-:Y:S01]  /*c500*/  ENDCOLLECTIVE ;  /* 0x000000000000791b */ /* 0x003fe20003800000 */
.L_x_95:
[----:B------:R-:W-:-:S05]  /*c510*/  @P0 IMAD.X R5, RZ, RZ, R6, P1 ;  /* 0x000000ffff050224 */ /* 0x000fca00008e0606 */
[----:B------:R-:W-:Y:S01]  /*c520*/  @!PT LDS RZ, [RZ] ;  /* 0x00000000fffff984 */ /* 0x000fe20000000800 */
[----:B------:R-:W-:Y:S01]  /*c530*/  @!PT LDS RZ, [RZ] ;  /* 0x00000000fffff984 */ /* 0x000fe20000000800 */
[----:B------:R-:W-:Y:S01]  /*c540*/  @!PT LDS RZ, [RZ] ;  /* 0x00000000fffff984 */ /* 0x000fe20000000800 */
[----:B------:R0:W-:Y:S01]  /*c550*/  @P0 LDGSTS.E.BYPASS.LTC128B.128 [R7+0x1d400], desc[UR36][R4.64], !P2 ;  /* 0x1d40000004070fae */ /* 0x0001e2000d101d64 */
[----:B------:R-:W-:Y:S02]  /*c560*/  ISETP.GE.AND P0, PT, R35, 0x31, PT ;  /* 0x000000312300780c */ /* 0x000fe40003f06270 */
[----:B------:R-:W-:-:S11]  /*c570*/  MOV R13, R3 ;  /* 0x00000003000d7202 */ /* 0x000fd60000000f00 */
[----:B------:R-:W-:Y:S01]  /*c580*/  @P0 LEA R9, R16, UR43, 0x1 ;  /* 0x0000002b10090c11 */ /* 0x000fe2000f8e08ff */
[----:B0-----:R-:W-:-:S07]  /*c590*/  IMAD.MOV.U32 R6, RZ, RZ, R14 ;  /* 0x000000ffff067224 */ /* 0x001fce00078e000e */
[----:B------:R-:W-:Y:S05]  /*c5a0*/  WARPSYNC.COLLECTIVE R15, `(.L_x_96) ;  /* 0x000000000f087348 */ /* 0x000fea0003c00000 */
[----:B------:R0:W1:Y:S02]  /*c5b0*/  SHFL.IDX P6, R14, R13, R12, R11 ;  /* 0x0000000c0d0e7389 */ /* 0x00006400000c000b */
[----:B01----:R-:W-:Y:S01]  /*c5c0*/  ENDCOLLECTIVE ;  /* 0x000000000000791b */ /* 0x003fe20003800000 */
.L_x_96:
[----:B------:R-:W-:Y:S01]  /*c5d0*/  IMAD.MOV.U32 R13, RZ, RZ, R0 ;  /* 0x000000ffff0d7224 */ /* 0x000fe200078e0000 */
[----:B------:R-:W-:Y:S02]  /*c5e0*/  MOV R12, 0x4 ;  /* 0x00000004000c7802 */ /* 0x000fe40000000f00 */
[----:B------:R-:W-:-:S13]  /*c5f0*/  @P0 LEA R4, P1, R24, R14, 0x1 ;  /* 0x0000000e18040211 */ /* 0x000fda00078208ff */
[----:B------:R-:W-:Y:S05]  /*c600*/  WARPSYNC.COLLECTIVE R15, `(.L_x_97) ;  /* 0x000000000f087348 */ /* 0x000fea0003c00000 */
[----:B------:R0:W1:Y:S02]  /*c610*/  SHFL.IDX P6, R14, R13, R12, R11 ;  /* 0x0000000c0d0e7389 */ /* 0x00006400000c000b */
[----:B01----:R-:W-:Y:S01]  /*c620*/  ENDCOLLECTIVE ;  /* 0x000000000000791b */ /* 0x003fe20003800000 */
.L_x_97:
[----:B------:R-:W-:-:S05]  /*c630*/  @P0 IMAD.X R5, RZ, RZ, R6, P1 ;  /* 0x000000ffff050224 */ /* 0x000fca00008e0606 */
        /* <DEDUP_REMOVED lines=11> */
.L_x_98:
[----:B------:R-:W-:Y:S02]  /*c6f0*/  IMAD.MOV.U32 R13, RZ, RZ, R0 ;  /* 0x000000ffff0d7224 */ /* 0x000fe400078e0000 */
[----:B------:R-:W-:Y:S01]  /*c700*/  IMAD.MOV.U32 R12, RZ, RZ, 0x5 ;  /* 0x00000005ff0c7424 */ /* 0x000fe200078e00ff */
[----:B------:R-:W-:-:S13]  /*c710*/  @P0 LEA R4, P1, R24, R14, 0x1 ;  /* 0x0000000e18040211 */ /* 0x000fda00078208ff */
[----:B------:R-:W-:Y:S05]  /*c720*/  WARPSYNC.COLLECTIVE R15, `(.L_x_99) ;  /* 0x000000000f087348 */ /* 0x000fea0003c00000 */
[----:B------:R0:W1:Y:S02]  /*c730*/  SHFL.IDX P6, R14, R13, R12, R11 ;  /* 0x0000000c0d0e7389 */ /* 0x00006400000c000b */
[----:B01----:R-:W-:Y:S01]  /*c740*/  ENDCOLLECTIVE ;  /* 0x000000000000791b */ /* 0x003fe20003800000 */
.L_x_99:
[----:B------:R-:W-:-:S05]  /*c750*/  @P0 IADD3.X R5, RZ, R6, RZ, P1, !PT ;  /* 0x00000006ff050210 */ /* 0x000fca0000ffe4ff */
[----:B------:R-:W-:Y:S01]  /*c760*/  @!PT LDS RZ, [RZ] ;  /* 0x00000000fffff984 */ /* 0x000fe20000000800 */
[----:B------:R-:W-:Y:S01]  /*c770*/  @!PT LDS RZ, [RZ] ;  /* 0x00000000fffff984 */ /* 0x000fe20000000800 */
[----:B------:R-:W-:Y:S01]  /*c780*/  @!PT LDS RZ, [RZ] ;  /* 0x00000000fffff984 */ /* 0x000fe20000000800 */
[----:B------:R0:W-:Y:S01]  /*c790*/  @P0 LDGSTS.E.BYPASS.LTC128B.128 [R7+0x1e400], desc[UR36][R4.64], !P2 ;  /* 0x1e40000004070fae */ /* 0x0001e2000d101d64 */
[----:B------:R-:W-:Y:S01]  /*c7a0*/  IMAD.MOV.U32 R13, RZ, RZ, R3 ;  /* 0x000000ffff0d7224 */ /* 0x000fe200078e0003 */
[----:B------:R-:W-:-:S07]  /*c7b0*/  MOV R6, R14 ;  /* 0x0000000e00067202 */ /* 0x000fce0000000f00 */
[----:B0-----:R-:W-:Y:S05]  /*c7c0*/  WARPSYNC.COLLECTIVE R15, `(.L_x_100) ;  /* 0x000000000f087348 */ /* 0x001fea0003c00000 */
[----:B------:R1:W2:Y:S02]  /*c7d0*/  SHFL.IDX P6, R14, R13, R12, R11 ;  /* 0x0000000c0d0e7389 */ /* 0x0002a400000c000b */
[----:B012---:R-:W-:Y:S01]  /*c7e0*/  ENDCOLLECTIVE ;  /* 0x000000000000791b */ /* 0x007fe20003800000 */
.L_x_100:
[----:B------:R-:W-:Y:S05]  /*c7f0*/  BRA `(.L_x_101) ;  /* 0xffffffd000b07947 */ /* 0x000fea000383ffff */
.L_x_51:
[----:B------:R-:W-:Y:S01]  /*c800*/  IMAD.MOV.U32 R13, RZ, RZ, R0 ;  /* 0x000000ffff0d7224 */ /* 0x000fe200078e0000 */
[----:B------:R-:W-:Y:S01]  /*c810*/  MOV R12, RZ ;  /* 0x000000ff000c7202 */ /* 0x000fe20000000f00 */
[----:B------:R-:W-:Y:S02]  /*c820*/  IMAD.MOV.U32 R11, RZ, RZ, 0x181f ;  /* 0x0000181fff0b7424 */ /* 0x000fe400078e00ff */
[----:B------:R-:W-:Y:S02]  /*c830*/  IMAD.MOV.U32 R15, RZ, RZ, -0x1 ;  /* 0xffffffffff0f7424 */ /* 0x000fe400078e00ff */
[----:B------:R-:W-:-:S07]  /*c840*/  IMAD R32, R32, 0x80, R27 ;  /* 0x0000008020207824 */ /* 0x000fce00078e021b */
[----:B------:R-:W-:Y:S05]  /*c850*/  WARPSYNC.COLLECTIVE R15, `(.L_x_102) ;  /* 0x000000000f087348 */ /* 0x000fea0003c00000 */
[----:B------:R0:W1:Y:S02]  /*c860*/  SHFL.IDX P6, R14, R13, R12, R11 ;  /* 0x0000000c0d0e7389 */ /* 0x00006400000c000b */
[----:B01----:R-:W-:Y:S01]  /*c870*/  ENDCOLLECTIVE ;  /* 0x000000000000791b */ /* 0x003fe20003800000 */
.L_x_102:
[----:B------:R-:W-:Y:S02]  /*c880*/  VIADD R8, R32, 0x10 ;  /* 0x0000001020087836 */ /* 0x000fe40000000000 */
[----:B------:R-:W-:Y:S01]  /*c890*/  IMAD.MOV.U32 R13, RZ, RZ, R6 ;  /* 0x000000ffff0d7224 */ /* 0x000fe200078e0006 */
[----:B------:R-:W-:-:S07]  /*c8a0*/  MOV R4, R14 ;  /* 0x0000000e00047202 */ /* 0x000fce0000000f00 */
[----:B------:R-:W-:Y:S05]  /*c8b0*/  WARPSYNC.COLLECTIVE R15, `(.L_x_103) ;  /* 0x000000000f087348 */ /* 0x000fea0003c00000 */
[----:B------:R0:W1:Y:S02]  /*c8c0*/  SHFL.IDX P6, R14, R13, R12, R11 ;  /* 0x0000000c0d0e7389 */ /* 0x00006400000c000b */
[----:B01----:R-:W-:Y:S01]  /*c8d0*/  ENDCOLLECTIVE ;  /* 0x000000000000791b */ /* 0x003fe20003800000 */
.L_x_103:
[----:B------:R-:W-:Y:S02]  /*c8e0*/  ULDC UR4, c[0x0][0x288] ;  /* 0x0000a20000047ab9 */ /* 0x000fe40000000800 */
[----:B------:R-:W-:-:S05]  /*c8f0*/  IMAD R3, R3, UR4, RZ ;  /* 0x0000000403037c24 */ /* 0x000fca000f8e02ff */
[----:B------:R-:W-:Y:S02]  /*c900*/  ISETP.GE.AND P0, PT, R32, R3, PT ;  /* 0x000000032000720c */ /* 0x000fe40003f06270 */
[----:B------:R-:W-:Y:S01]  /*c910*/  MOV R13, R0 ;  /* 0x00000000000d7202 */ /* 0x000fe20000000f00 */
[----:B------:R-:W-:-:S10]  /*c920*/  IMAD.MOV.U32 R12, RZ, RZ, 0x1 ;  /* 0x00000001ff0c7424 */ /* 0x000fd400078e00ff */
[----:B------:R-:W-:Y:S02]  /*c930*/  @!P0 LEA R9, R16, UR43, 0x1 ;  /* 0x0000002b10098c11 */ /* 0x000fe4000f8e08ff */
[----:B------:R-:W-:-:S04]  /*c940*/  @!P0 LEA R14, P2, R24, R14, 0x1 ;  /* 0x0000000e180e8211 */ /* 0x000fc800078408ff */
[----:B------:R-:W-:Y:S01]  /*c950*/  @!P0 IADD3.X R5, RZ, R4, RZ, P2, !PT ;  /* 0x00000004ff058210 */ /* 0x000fe200017fe4ff */
[----:B------:R-:W-:-:S08]  /*c960*/  @!P0 IMAD.MOV.U32 R4, RZ, RZ, R14 ;  /* 0x000000ffff048224 */ /* 0x000fd000078e000e */
[----:B------:R-:W-:Y:S05]  /*c970*/  WARPSYNC.COLLECTIVE R15, `(.L_x_104) ;  /* 0x000000000f087348 */ /* 0x000fea0003c00000 */
[----:B------:R0:W1:Y:S02]  /*c980*/  SHFL.IDX P6, R14, R13, R12, R11 ;  /* 0x0000000c0d0e7389 */ /* 0x00006400000c000b */
[----:B01----:R-:W-:Y:S01]  /*c990*/  ENDCOLLECTIVE ;  /* 0x000000000000791b */ /* 0x003fe20003800000 */
.L_x_104:
[----:B------:R-:W-:Y:S01]  /*c9a0*/  @!PT LDS RZ, [RZ] ;  /* 0x00000000fffff984 */ /* 0x000fe20000000800 */
[----:B------:R-:W-:Y:S01]  /*c9b0*/  @!PT LDS RZ, [RZ] ;  /* 0x00000000fffff984 */ /* 0x000fe20000000800 */
[----:B------:R-:W-:Y:S01]  /*c9c0*/  @!PT LDS RZ, [RZ] ;  /* 0x00000000fffff984 */ /* 0x000fe20000000800 */
[----:B------:R0:W-:Y:S01]  /*c9d0*/  @!P0 LDGSTS.E.BYPASS.LTC128B.128 [R9+0x18400], desc[UR36][R4.64], !P1 ;  /* 0x1840000004098fae */ /* 0x0001e2000c901d64 */
[----:B------:R-:W-:Y:S01]  /*c9e0*/  ISETP.GE.AND P0, PT, R8, R3, PT ;  /* 0x000000030800720c */ /* 0x000fe20003f06270 */
[----:B------:R-:W-:Y:S01]  /*c9f0*/  VIADD R8, R32, 0x20 ;  /* 0x0000002020087836 */ /* 0x000fe20000000000 */
[----:B------:R-:W-:-:S11]  /*ca00*/  MOV R13, R6 ;  /* 0x00000006000d7202 */ /* 0x000fd60000000f00 */
[----:B------:R-:W-:Y:S01]  /*ca10*/  @!P0 LEA R21, R16, UR43, 0x1 ;  /* 0x0000002b10158c11 */ /* 0x000fe2000f8e08ff */
[----:B0-----:R-:W-:-:S07]  /*ca20*/  IMAD.MOV.U32 R7, RZ, RZ, R14 ;  /* 0x000000ffff077224 */ /* 0x001fce00078e000e */
[----:B------:R-:W-:Y:S05]  /*ca30*/  WARPSYNC.COLLECTIVE R15, `(.L_x_105) ;  /* 0x000000000f087348 */ /* 0x000fea0003c00000 */
[----:B------:R0:W1:Y:S02]  /*ca40*/  SHFL.IDX P6, R14, R13, R12, R11 ;  /* 0x0000000c0d0e7389 */ /* 0x00006400000c000b */
[----:B01----:R-:W-:Y:S01]  /*ca50*/  ENDCOLLECTIVE ;  /* 0x000000000000791b */ /* 0x003fe20003800000 */
.L_x_105:
[----:B------:R-:W-:Y:S01]  /*ca60*/  MOV R13, R0 ;  /* 0x00000000000d7202 */ /* 0x000fe20000000f00 */
[----:B------:R-:W-:Y:S01]  /*ca70*/  IMAD.MOV.U32 R12, RZ, RZ, 0x2 ;  /* 0x00000002ff0c7424 */ /* 0x000fe200078e00ff */
[----:B------:R-:W-:-:S13]  /*ca80*/  @!P0 LEA R4, P2, R24, R14, 0x1 ;  /* 0x0000000e18048211 */ /* 0x000fda00078408ff */
[----:B------:R-:W-:Y:S05]  /*ca90*/  WARPSYNC.COLLECTIVE R15, `(.L_x_106) ;  /* 0x000000000f087348 */ /* 0x000fea0003c00000 */
[----:B------:R0:W1:Y:S02]  /*caa0*/  SHFL.IDX P6, R14, R13, R12, R11 ;  /* 0x0000000c0d0e7389 */ /* 0x00006400000c000b */
[----:B01----:R-:W-:Y:S01]  /*cab0*/  ENDCOLLECTIVE ;  /* 0x000000000000791b */ /* 0x003fe20003800000 */
.L_x_106:
[----:B------:R-:W-:-:S05]  /*cac0*/  @!P0 IMAD.X R5, RZ, RZ, R7, P2 ;  /* 0x000000ffff058224 */ /* 0x000fca00010e0607 */
        /* <DEDUP_REMOVED lines=12> */
.L_x_107:
[----:B------:R-:W-:Y:S01]  /*cb90*/  MOV R13, R0 ;  /* 0x00000000000d7202 */ /* 0x000fe20000000f00 */
[----:B------:R-:W-:Y:S01]  /*cba0*/  IMAD.MOV.U32 R12, RZ, RZ, 0x3 ;  /* 0x00000003ff0c7424 */ /* 0x000fe200078e00ff */
[----:B------:R-:W-:-:S13]  /*cbb0*/  @!P0 LEA R4, P2, R24, R14, 0x1 ;  /* 0x0000000e18048211 */ /* 0x000fda00078408ff */
[----:B------:R-:W-:Y:S05]  /*cbc0*/  WARPSYNC.COLLECTIVE R15, `(.L_x_108) ;  /* 0x000000000f087348 */ /* 0x000fea0003c00000 */
[----:B------:R0:W1:Y:S02]  /*cbd0*/  SHFL.IDX P6, R14, R13, R12, R11 ;  /* 0x0000000c0d0e7389 */ /* 0x00006400000c000b */
[----:B01----:R-:W-:Y:S01]  /*cbe0*/  ENDCOLLECTIVE ;  /* 0x000000000000791b */ /* 0x003fe20003800000 */
.L_x_108:
        /* <DEDUP_REMOVED lines=13> */
.L_x_109:
[----:B------:R-:W-:Y:S01]  /*ccc0*/  MOV R13, R0 ;  /* 0x00000000000d7202 */ /* 0x000fe20000000f00 */
[----:B------:R-:W-:Y:S01]  /*ccd0*/  IMAD.MOV.U32 R12, RZ, RZ, 0x4 ;  /* 0x00000004ff0c7424 */ /* 0x000fe200078e00ff */
[----:B------:R-:W-:-:S13]  /*cce0*/  @!P0 LEA R4, P2, R24, R14, 0x1 ;  /* 0x0000000e18048211 */ /* 0x000fda00078408ff */
[----:B------:R-:W-:Y:S05]  /*ccf0*/  WARPSYNC.COLLECTIVE R15, `(.L_x_110) ;  /* 0x000000000f087348 */ /* 0x000fea0003c00000 */
[----:B------:R0:W1:Y:S02]  /*cd00*/  SHFL.IDX P6, R14, R13, R12, R11 ;  /* 0x0000000c0d0e7389 */ /* 0x00006400000c000b */
[----:B01----:R-:W-:Y:S01]  /*cd10*/  ENDCOLLECTIVE ;  /* 0x000000000000791b */ /* 0x003fe20003800000 */
.L_x_110:
        /* <DEDUP_REMOVED lines=13> */
.L_x_111:
[----:B------:R-:W-:Y:S01]  /*cdf0*/  MOV R13, R0 ;  /* 0x00000000000d7202 */ /* 0x000fe20000000f00 */
[----:B------:R-:W-:Y:S01]  /*ce00*/  IMAD.MOV.U32 R12, RZ, RZ, 0x5 ;  /* 0x00000005ff0c7424 */ /* 0x000fe200078e00ff */
[----:B------:R-:W-:-:S13]  /*ce10*/  @!P0 LEA R4, P2, R24, R14, 0x1 ;  /* 0x0000000e18048211 */ /* 0x000fda00078408ff */
[----:B------:R-:W-:Y:S05]  /*ce20*/  WARPSYNC.COLLECTIVE R15, `(.L_x_112) ;  /* 0x000000000f087348 */ /* 0x000fea0003c00000 */
[----:B------:R0:W1:Y:S02]  /*ce30*/  SHFL.IDX P6, R14, R13, R12, R11 ;  /* 0x0000000c0d0e7389 */ /* 0x00006400000c000b */
[----:B01----:R-:W-:Y:S01]  /*ce40*/  ENDCOLLECTIVE ;  /* 0x000000000000791b */ /* 0x003fe20003800000 */
.L_x_112:
[----:B------:R-:W-:-:S05]  /*ce50*/  @!P0 IMAD.X R5, RZ, RZ, R7, P2 ;  /* 0x000000ffff058224 */ /* 0x000fca00010e0607 */
[----:B------:R-:W-:Y:S01]  /*ce60*/  @!PT LDS RZ, [RZ] ;  /* 0x00000000fffff984 */ /* 0x000fe20000000800 */
[----:B------:R-:W-:Y:S01]  /*ce70*/  @!PT LDS RZ, [RZ] ;  /* 0x00000000fffff984 */ /* 0x000fe20000000800 */
[----:B------:R-:W-:Y:S01]  /*ce80*/  @!PT LDS RZ, [RZ] ;  /* 0x00000000fffff984 */ /* 0x000fe20000000800 */
[----:B------:R0:W-:Y:S01]  /*ce90*/  @!P0 LDGSTS.E.BYPASS.LTC128B.128 [R9+0x1a400], desc[UR36][R4.64], !P1 ;  /* 0x1a40000004098fae */ /* 0x0001e2000c901d64 */
[----:B------:R-:W-:Y:S02]  /*cea0*/  ISETP.GE.AND P0, PT, R8, R3, PT ;  /* 0x000000030800720c */ /* 0x000fe40003f06270 */
[----:B------:R-:W-:-:S11]  /*ceb0*/  MOV R13, R6 ;  /* 0x00000006000d7202 */ /* 0x000fd60000000f00 */
[----:B------:R-:W-:Y:S01]  /*cec0*/  @!P0 LEA R21, R16, UR43, 0x1 ;  /* 0x0000002b10158c11 */ /* 0x000fe2000f8e08ff */
[----:B0-----:R-:W-:-:S07]  /*ced0*/  IMAD.MOV.U32 R7, RZ, RZ, R14 ;  /* 0x000000ffff077224 */ /* 0x001fce00078e000e */
[----:B------:R-:W-:Y:S05]  /*cee0*/  WARPSYNC.COLLECTIVE R15, `(.L_x_113) ;  /* 0x000000000f087348 */ /* 0x000fea0003c00000 */
[----:B------:R0:W1:Y:S02]  /*cef0*/  SHFL.IDX P6, R14, R13, R12, R11 ;  /* 0x0000000c0d0e7389 */ /* 0x00006400000c000b */
[----:B01----:R-:W-:Y:S01]  /*cf00*/  ENDCOLLECTIVE ;  /* 0x000000000000791b */ /* 0x003fe20003800000 */
.L_x_113:
[----:B------:R-:W-:Y:S01]  /*cf10*/  IMAD.MOV.U32 R13, RZ, RZ, R0 ;  /* 0x000000ffff0d7224 */ /* 0x000fe200078e0000 */
[----:B------:R-:W-:Y:S02]  /*cf20*/  MOV R12, 0x6 ;  /* 0x00000006000c7802 */ /* 0x000fe40000000f00 */
[----:B------:R-:W-:-:S13]  /*cf30*/  @!P0 LEA R4, P2, R24, R14, 0x1 ;  /* 0x0000000e18048211 */ /* 0x000fda00078408ff */
[----:B------:R-:W-:Y:S05]  /*cf40*/  WARPSYNC.COLLECTIVE R15, `(.L_x_114) ;  /* 0x000000000f087348 */ /* 0x000fea0003c00000 */
[----:B------:R0:W1:Y:S02]  /*cf50*/  SHFL.IDX P6, R14, R13, R12, R11 ;  /* 0x0000000c0d0e7389 */ /* 0x00006400000c000b */
[----:B01----:R-:W-:Y:S01]  /*cf60*/  ENDCOLLECTIVE ;  /* 0x000000000000791b */ /* 0x003fe20003800000 */
.L_x_114:
[----:B------:R-:W-:-:S05]  /*cf70*/  @!P0 IMAD.X R5, RZ, RZ, R7, P2 ;  /* 0x000000ffff058224 */ /* 0x000fca00010e0607 */
[----:B------:R-:W-:Y:S01]  /*cf80*/  @!PT LDS RZ, [RZ] ;  /* 0x00000000fffff984 */ /* 0x000fe20000000800 */
[----:B------:R-:W-:Y:S01]  /*cf90*/  @!PT LDS RZ, [RZ] ;  /* 0x00000000fffff984 */ /* 0x000fe20000000800 */
[----:B------:R-:W-:Y:S01]  /*cfa0*/  @!PT LDS RZ, [RZ] ;  /* 0x00000000fffff984 */ /* 0x000fe20000000800 */
[----:B------:R0:W-:Y:S01]  /*cfb0*/  @!P0 LDGSTS.E.BYPASS.LTC128B.128 [R21+0x1ac00], desc[UR36][R4.64], !P1 ;  /* 0x1ac0000004158fae */ /* 0x0001e2000c901d64 */
[----:B------:R-:W-:Y:S01]  /*cfc0*/  IMAD.MOV.U32 R13, RZ, RZ, R6 ;  /* 0x000000ffff0d7224 */ /* 0x000fe200078e0006 */
[----:B0-----:R-:W-:Y:S01]  /*cfd0*/  IADD3 R4, R32, 0x60, RZ ;  /* 0x0000006020047810 */ /* 0x001fe20007ffe0ff */
[----:B------:R-:W-:-:S03]  /*cfe0*/  IMAD.MOV.U32 R7, RZ, RZ, R14 ;  /* 0x000000ffff077224 */ /* 0x000fc600078e000e */
[----:B------:R-:W-:-:S13]  /*cff0*/  ISETP.GE.AND P0, PT, R4, R3, PT ;  /* 0x000000030400720c */ /* 0x000fda0003f06270 */
[----:B------:R-:W-:Y:S05]  /*d000*/  WARPSYNC.COLLECTIVE R15, `(.L_x_115) ;  /* 0x000000000f087348 */ /* 0x000fea0003c00000 */
[----:B------:R0:W1:Y:S02]  /*d010*/  SHFL.IDX P6, R14, R13, R12, R11 ;  /* 0x0000000c0d0e7389 */ /* 0x00006400000c000b */
[----:B01----:R-:W-:Y:S01]  /*d020*/  ENDCOLLECTIVE ;  /* 0x000000000000791b */ /* 0x003fe20003800000 */
.L_x_115:
[----:B------:R-:W-:Y:S01]  /*d030*/  @!P0 LEA R9, R16, UR43, 0x1 ;  /* 0x0000002b10098c11 */ /* 0x000fe2000f8e08ff */
[----:B------:R-:W-:Y:S01]  /*d040*/  IMAD.MOV.U32 R13, RZ, RZ, R0 ;  /* 0x000000ffff0d7224 */ /* 0x000fe200078e0000 */
[----:B------:R-:W-:Y:S02]  /*d050*/  MOV R12, 0x7 ;  /* 0x00000007000c7802 */ /* 0x000fe40000000f00 */
[----:B------:R-:W-:-:S13]  /*d060*/  @!P0 LEA R4, P2, R24, R14, 0x1 ;  /* 0x0000000e18048211 */ /* 0x000fda00078408ff */
[----:B------:R-:W-:Y:S05]  /*d070*/  WARPSYNC.COLLECTIVE R15, `(.L_x_116) ;  /* 0x000000000f087348 */ /* 0x000fea0003c00000 */
[----:B------:R0:W1:Y:S02]  /*d080*/  SHFL.IDX P6, R14, R13, R12, R11 ;  /* 0x0000000c0d0e7389 */ /* 0x00006400000c000b */
[----:B01----:R-:W-:Y:S01]  /*d090*/  ENDCOLLECTIVE ;  /* 0x000000000000791b */ /* 0x003fe20003800000 */
.L_x_116:
[----:B------:R-:W-:-:S05]  /*d0a0*/  @!P0 IMAD.X R5, RZ, RZ, R7, P2 ;  /* 0x000000ffff058224 */ /* 0x000fca00010e0607 */
[----:B------:R-:W-:Y:S01]  /*d0b0*/  @!PT LDS RZ, [RZ] ;  /* 0x00000000fffff984 */ /* 0x000fe20000000800 */
[----:B------:R-:W-:Y:S01]  /*d0c0*/  @!PT LDS RZ, [RZ] ;  /* 0x00000000fffff984 */ /* 0x000fe20000000800 */
[----:B------:R-:W-:Y:S01]  /*d0d0*/  @!PT LDS RZ, [RZ] ;  /* 0x00000000fffff984 */ /* 0x000fe20000000800 */
[----:B------:R0:W-:Y:S01]  /*d0e0*/  @!P0 LDGSTS.E.BYPASS.LTC128B.128 [R9+0x1b400], desc[UR36][R4.64], !P1 ;  /* 0x1b40000004098fae */ /* 0x0001e2000c901d64 */
[----:B------:R-:W-:Y:S02]  /*d0f0*/  IMAD.MOV.U32 R13, RZ, RZ, R6 ;  /* 0x000000ffff0d7224 */ /* 0x000fe400078e0006 */
[----:B------:R-:W-:-:S07]  /*d100*/  IMAD.MOV.U32 R7, RZ, RZ, R14 ;  /* 0x000000ffff077224 */ /* 0x000fce00078e000e */
[----:B0-----:R-:W-:Y:S05]  /*d110*/  WARPSYNC.COLLECTIVE R15, `(.L_x_117) ;  /* 0x000000000f087348 */ /* 0x001fea0003c00000 */
[----:B------:R1:W2:Y:S02]  /*d120*/  SHFL.IDX P6, R14, R13, R12, R11 ;  /* 0x0000000c0d0e7389 */ /* 0x0002a400000c000b */
[----:B012---:R-:W-:Y:S01]  /*d130*/  ENDCOLLECTIVE ;  /* 0x000000000000791b */ /* 0x007fe20003800000 */
.L_x_117:
[----:B------:R-:W-:Y:S05]  /*d140*/  BRA `(.L_x_118) ;  /* 0xffffffd0009c7947 */ /* 0x000fea000383ffff */
.L_x_52:
[----:B0-----:R-:W-:-:S04]  /*d150*/  MOV R3, UR43 ;  /* 0x0000002b00037c02 */ /* 0x001fc80008000f00 */
[----:B------:R0:W1:Y:S03]  /*d160*/  SYNCS.PHASECHK.TRANS64.TRYWAIT P0, [R3+URZ+0x22820], R0 ;  /* 0x02282000030075a7 */ /* 0x000066000800017f */
[----:B-1----:R-:W-:Y:S05]  /*d170*/  @!P0 NANOSLEEP.SYNCS 0x989680 ;  /* 0x009896800000895d */ /* 0x002fea0003900000 */
[----:B------:R-:W1:Y:S02]  /*d180*/  @!P0 SYNCS.PHASECHK.TRANS64 P0, [R3+URZ+0x22820], R0 ;  /* 0x02282000030085a7 */ /* 0x000e64000800007f */
[----:B-1----:R-:W-:Y:S05]  /*d190*/  @!P0 BRA `(.L_x_52) ;  /* 0xfffffffc00ec8947 */ /* 0x002fea000383ffff */
[----:B------:R-:W-:Y:S05]  /*d1a0*/  BRA `(.L_x_119) ;  /* 0xffffffd000cc7947 */ /* 0x000fea000383ffff */
.L_x_54:
[----:B0-----:R-:W-:-:S04]  /*d1b0*/  IMAD.U32 R3, RZ, RZ, UR43 ;  /* 0x0000002bff037e24 */ /* 0x001fc8000f8e00ff */
[----:B------:R0:W1:Y:S03]  /*d1c0*/  SYNCS.PHASECHK.TRANS64.TRYWAIT P0, [R3+URZ+0x22860], R0 ;  /* 0x02286000030075a7 */ /* 0x000066000800017f */
[----:B-1----:R-:W-:Y:S05]  /*d1d0*/  @!P0 NANOSLEEP.SYNCS 0x989680 ;  /* 0x009896800000895d */ /* 0x002fea0003900000 */
[----:B------:R-:W1:Y:S02]  /*d1e0*/  @!P0 SYNCS.PHASECHK.TRANS64 P0, [R3+URZ+0x22860], R0 ;  /* 0x02286000030085a7 */ /* 0x000e64000800007f */
[----:B-1----:R-:W-:Y:S05]  /*d1f0*/  @!P0 BRA `(.L_x_54) ;  /* 0xfffffffc00ec8947 */ /* 0x002fea000383ffff */
[----:B------:R-:W-:Y:S05]  /*d200*/  BRA `(.L_x_120) ;  /* 0xffffffd000c87947 */ /* 0x000fea000383ffff */
.L_x_55:
[----:B------:R-:W-:Y:S01]  /*d210*/  BSSY B0, `(.L_x_121) ;  /* 0x0000008000007945 */ /* 0x000fe20003800000 */
[----:B------:R-:W-:Y:S01]  /*d220*/  IMAD.MOV.U32 R13, RZ, RZ, R3 ;  /* 0x000000ffff0d7224 */ /* 0x000fe200078e0003 */
[----:B------:R-:W-:Y:S01]  /*d230*/  MOV R12, RZ ;  /* 0x000000ff000c7202 */ /* 0x000fe20000000f00 */
[----:B------:R-:W-:Y:S02]  /*d240*/  IMAD.MOV.U32 R11, RZ, RZ, 0x181f ;  /* 0x0000181fff0b7424 */ /* 0x000fe400078e00ff */
[----:B------:R-:W-:-:S07]  /*d250*/  IMAD.MOV.U32 R15, RZ, RZ, -0x1 ;  /* 0xffffffffff0f7424 */ /* 0x000fce00078e00ff */
[----:B------:R-:W-:Y:S05]  /*d260*/  WARPSYNC.COLLECTIVE R15, `(.L_x_122) ;  /* 0x000000000f087348 */ /* 0x000fea0003c00000 */
[----:B------:R0:W1:Y:S02]  /*d270*/  SHFL.IDX P6, R14, R13, R12, R11 ;  /* 0x0000000c0d0e7389 */ /* 0x00006400000c000b */
[----:B01----:R-:W-:Y:S01]  /*d280*/  ENDCOLLECTIVE ;  /* 0x000000000000791b */ /* 0x003fe20003800000 */
.L_x_122:
[----:B------:R-:W-:Y:S05]  /*d290*/  BSYNC B0 ;  /* 0x0000000000007941 */ /* 0x000fea0003800000 */
.L_x_121:
[----:B------:R-:W-:Y:S01]  /*d2a0*/  IMAD.MOV.U32 R13, RZ, RZ, R17 ;  /* 0x000000ffff0d7224 */ /* 0x000fe200078e0011 */
[----:B------:R-:W-:Y:S01]  /*d2b0*/  MOV R11, 0x181f ;  /* 0x0000181f000b7802 */ /* 0x000fe20000000f00 */
[----:B------:R-:W-:Y:S01]  /*d2c0*/  IMAD.MOV.U32 R12, RZ, RZ, RZ ;  /* 0x000000ffff0c7224 */ /* 0x000fe200078e00ff */
[----:B------:R-:W-:Y:S01]  /*d2d0*/  MOV R0, R14 ;  /* 0x0000000e00007202 */ /* 0x000fe20000000f00 */
[----:B------:R-:W-:Y:S01]  /*d2e0*/  IMAD.MOV.U32 R15, RZ, RZ, -0x1 ;  /* 0xffffffffff0f7424 */ /* 0x000fe200078e00ff */
[----:B------:R-:W-:Y:S01]  /*d2f0*/  LEA R21, R16, UR43, 0x1 ;  /* 0x0000002b10157c11 */ /* 0x000fe2000f8e08ff */
[----:B------:R-:W-:Y:S01]  /*d300*/  IMAD.SHL.U32 R24, R24, 0x2, RZ ;  /* 0x0000000218187824 */ /* 0x000fe200078e00ff */
[----:B------:R-:W-:Y:S01]  /*d310*/  LOP3.LUT P2, RZ, R6, 0x2, RZ, 0xc0, !PT ;  /* 0x0000000206ff7812 */ /* 0x000fe2000784c0ff */
[----:B------:R-:W-:-:S12]  /*d320*/  IMAD.MOV.U32 R8, RZ, RZ, RZ ;  /* 0x000000ffff087224 */ /* 0x000fd800078e00ff */
[----:B------:R-:W-:Y:S05]  /*d330*/  WARPSYNC.COLLECTIVE R15, `(.L_x_123) ;  /* 0x000000000f087348 */ /* 0x000fea0003c00000 */
[----:B------:R0:W1:Y:S02]  /*d340*/  SHFL.IDX P6, R14, R13, R12, R11 ;  /* 0x0000000c0d0e7389 */ /* 0x00006400000c000b */
[----:B01----:R-:W-:Y:S01]  /*d350*/  ENDCOLLECTIVE ;  /* 0x000000000000791b */ /* 0x003fe20003800000 */
.L_x_123:
[----:B------:R-:W-:-:S04]  /*d360*/  LOP3.LUT P1, RZ, R6, 0x4, RZ, 0xc0, !PT ;  /* 0x0000000406ff7812 */ /* 0x000fc8000782c0ff */
[----:B------:R-:W-:Y:S01]  /*d370*/  ISETP.LT.OR P3, PT, R35, 0x1, !P1 ;  /* 0x000000012300780c */ /* 0x000fe20004f61670 */
[----:B------:R-:W-:Y:S02]  /*d380*/  IMAD.MOV.U32 R13, RZ, RZ, R3 ;  /* 0x000000ffff0d7224 */ /* 0x000fe400078e0003 */
[----:B------:R-:W-:Y:S01]  /*d390*/  IMAD.MOV.U32 R12, RZ, RZ, 0x1 ;  /* 0x00000001ff0c7424 */ /* 0x000fe200078e00ff */
[----:B------:R-:W-:-:S13]  /*d3a0*/  IADD3 R4, P0, R14, R24, RZ ;  /* 0x000000180e047210 */ /* 0x000fda0007f1e0ff */
[----:B------:R-:W-:Y:S05]  /*d3b0*/  WARPSYNC.COLLECTIVE R15, `(.L_x_124) ;  /* 0x000000000f087348 */ /* 0x000fea0003c00000 */
[----:B------:R0:W1:Y:S02]  /*d3c0*/  SHFL.IDX P6, R14, R13, R12, R11 ;  /* 0x0000000c0d0e7389 */ /* 0x00006400000c000b */
[----:B01----:R-:W-:Y:S01]  /*d3d0*/  ENDCOLLECTIVE ;  /* 0x000000000000791b */ /* 0x003fe20003800000 */
.L_x_124:
[----:B------:R-:W-:Y:S02]  /*d3e0*/  IADD3.X R5, RZ, R0, RZ, P0, !PT ;  /* 0x00000000ff057210 */ /* 0x000fe400007fe4ff */
[----:B------:R-:W-:Y:S01]  /*d3f0*/  ISETP.LT.OR P0, PT, R35, 0x1, P4 ;  /* 0x000000012300780c */ /* 0x000fe20002701670 */
[----:B------:R-:W-:-:S12]  /*d400*/  IMAD.MOV.U32 R13, RZ, RZ, R17 ;  /* 0x000000ffff0d7224 */ /* 0x000fd800078e0011 */
[----:B------:R-:W-:Y:S01]  /*d410*/  @!PT LDS RZ, [RZ] ;  /* 0x00000000fffff984 */ /* 0x000fe20000000800 */
[----:B------:R-:W-:Y:S01]  /*d420*/  @!PT LDS RZ, [RZ] ;  /* 0x00000000fffff984 */ /* 0x000fe20000000800 */
[----:B------:R-:W-:Y:S01]  /*d430*/  @!PT LDS RZ, [RZ] ;  /* 0x00000000fffff984 */ /* 0x000fe20000000800 */
[----:B------:R0:W-:Y:S01]  /*d440*/  LDGSTS.E.BYPASS.LTC128B.128 [R21+0x400], desc[UR36][R4.64], !P0 ;  /* 0x0040000004157fae */ /* 0x0001e2000c101d64 */
[----:B------:R-:W-:Y:S02]  /*d450*/  ISETP.LT.OR P0, PT, R35, 0x1, !P2 ;  /* 0x000000012300780c */ /* 0x000fe40005701670 */
[----:B------:R-:W-:-:S11]  /*d460*/  MOV R0, R14 ;  /* 0x0000000e00007202 */ /* 0x000fd60000000f00 */
[----:B0-----:R-:W-:Y:S05]  /*d470*/  WARPSYNC.COLLECTIVE R15, `(.L_x_125) ;  /* 0x000000000f087348 */ /* 0x001fea0003c00000 */
[----:B------:R1:W2:Y:S02]  /*d480*/  SHFL.IDX P6, R14, R13, R12, R11 ;  /* 0x0000000c0d0e7389 */ /* 0x0002a400000c000b */
[----:B012---:R-:W-:Y:S01]  /*d490*/  ENDCOLLECTIVE ;  /* 0x000000000000791b */ /* 0x007fe20003800000 */
.L_x_125:
[----:B------:R-:W-:Y:S01]  /*d4a0*/  @!PT LDS RZ, [RZ] ;  /* 0x00000000fffff984 */ /* 0x000fe20000000800 */
[----:B------:R-:W-:Y:S01]  /*d4b0*/  @!PT LDS RZ, [RZ] ;  /* 0x00000000fffff984 */ /* 0x000fe20000000800 */
[----:B------:R-:W-:Y:S01]  /*d4c0*/  @!PT LDS RZ, [RZ] ;  /* 0x00000000fffff984 */ /* 0x000fe20000000800 */
[----:B------:R-:W-:Y:S01]  /*d4d0*/  LDGSTS.E.BYPASS.LTC128B.128 [R21+0x3400], desc[UR36][R4.64+0x80], !P0 ;  /* 0x0340008004157fae */ /* 0x000fe2000c101d64 */
[----:B------:R-:W-:-:S03]  /*d4e0*/  LOP3.LUT P0, RZ, R6, 0x8, RZ, 0xc0, !PT ;  /* 0x0000000806ff7812 */ /* 0x000fc6000780c0ff */
[----:B------:R-:W-:Y:S01]  /*d4f0*/  LDGSTS.E.BYPASS.LTC128B.128 [R21+0x6400], desc[UR36][R4.64+0x100], !P3 ;  /* 0x0640010004157fae */ /* 0x000fe2000d901d64 */
[----:B------:R-:W-:Y:S02]  /*d500*/  ISETP.LT.OR P3, PT, R35, 0x1, !P0 ;  /* 0x000000012300780c */ /* 0x000fe40004761670 */
[----:B------:R-:W-:Y:S01]  /*d510*/  MOV R13, R3 ;  /* 0x00000003000d7202 */ /* 0x000fe20000000f00 */
[----:B------:R-:W-:-:S10]  /*d520*/  IMAD.MOV.U32 R12, RZ, RZ, 0x2 ;  /* 0x00000002ff0c7424 */ /* 0x000fd400078e00ff */
[----:B------:R0:W-:Y:S02]  /*d530*/  LDGSTS.E.BYPASS.LTC128B.128 [R21+0x9400], desc[UR36][R4.64+0x180], !P3 ;  /* 0x0940018004157fae */ /* 0x0001e4000d901d64 */
[----:B0-----:R-:W-:-:S13]  /*d540*/  IADD3 R4, P3, R14, R24, RZ ;  /* 0x000000180e047210 */ /* 0x001fda0007f7e0ff */
[----:B------:R-:W-:Y:S05]  /*d550*/  WARPSYNC.COLLECTIVE R15, `(.L_x_126) ;  /* 0x000000000f087348 */ /* 0x000fea0003c00000 */
[----:B------:R0:W1:Y:S02]  /*d560*/  SHFL.IDX P6, R14, R13, R12, R11 ;  /* 0x0000000c0d0e7389 */ /* 0x00006400000c000b */
[----:B01----:R-:W-:Y:S01]  /*d570*/  ENDCOLLECTIVE ;  /* 0x000000000000791b */ /* 0x003fe20003800000 */
.L_x_126:
[----:B------:R-:W-:Y:S01]  /*d580*/  IMAD.X R5, RZ, RZ, R0, P3 ;  /* 0x000000ffff057224 */ /* 0x000fe200018e0600 */
[----:B------:R-:W-:Y:S02]  /*d590*/  ISETP.LT.OR P3, PT, R35, 0x11, P4 ;  /* 0x000000112300780c */ /* 0x000fe40002761670 */
[----:B------:R-:W-:-:S11]  /*d5a0*/  MOV R13, R17 ;  /* 0x00000011000d7202 */ /* 0x000fd60000000f00 */
[----:B------:R-:W-:Y:S01]  /*d5b0*/  @!PT LDS RZ, [RZ] ;  /* 0x00000000fffff984 */ /* 0x000fe20000000800 */
[----:B------:R-:W-:Y:S01]  /*d5c0*/  @!PT LDS RZ, [RZ] ;  /* 0x00000000fffff984 */ /* 0x000fe20000000800 */
[----:B------:R-:W-:Y:S01]  /*d5d0*/  @!PT LDS RZ, [RZ] ;  /* 0x00000000fffff984 */ /* 0x000fe20000000800 */
[----:B------:R0:W-:Y:S01]  /*d5e0*/  LDGSTS.E.BYPASS.LTC128B.128 [R21+0xc00], desc[UR36][R4.64], !P3 ;  /* 0x00c0000004157fae */ /* 0x0001e2000d901d64 */
[----:B------:R-:W-:Y:S01]  /*d5f0*/  ISETP.LT.OR P3, PT, R35, 0x11, !P2 ;  /* 0x000000112300780c */ /* 0x000fe20005761670 */
[----:B------:R-:W-:-:S12]  /*d600*/  IMAD.MOV.U32 R0, RZ, RZ, R14 ;  /* 0x000000ffff007224 */ /* 0x000fd800078e000e */
[----:B0-----:R-:W-:Y:S05]  /*d610*/  WARPSYNC.COLLECTIVE R15, `(.L_x_127) ;  /* 0x000000000f087348 */ /* 0x001fea0003c00000 */
[----:B------:R1:W2:Y:S02]  /*d620*/  SHFL.IDX P6, R14, R13, R12, R11 ;  /* 0x0000000c0d0e7389 */ /* 0x0002a400000c000b */
[----:B012---:R-:W-:Y:S01]  /*d630*/  ENDCOLLECTIVE ;  /* 0x000000000000791b */ /* 0x007fe20003800000 */
.L_x_127:
[----:B------:R-:W-:Y:S01]  /*d640*/  @!PT LDS RZ, [RZ] ;  /* 0x00000000fffff984 */ /* 0x000fe20000000800 */
[----:B------:R-:W-:Y:S01]  /*d650*/  @!PT LDS RZ, [RZ] ;  /* 0x00000000fffff984 */ /* 0x000fe20000000800 */
[----:B------:R-:W-:Y:S01]  /*d660*/  @!PT LDS RZ, [RZ] ;  /* 0x00000000fffff984 */ /* 0x000fe20000000800 */
[----:B------:R-:W-:Y:S01]  /*d670*/  LDGSTS.E.BYPASS.LTC128B.128 [R21+0x3c00], desc[UR36][R4.64+0x80], !P3 ;  /* 0x03c0008004157fae */ /* 0x000fe2000d901d64 */
[----:B------:R-:W-:Y:S01]  /*d680*/  ISETP.LT.OR P3, PT, R35, 0x11, !P1 ;  /* 0x000000112300780c */ /* 0x000fe20004f61670 */
[----:B------:R-:W-:Y:S01]  /*d690*/  IMAD.MOV.U32 R13, RZ, RZ, R3 ;  /* 0x000000ffff0d7224 */ /* 0x000fe200078e0003 */
[----:B------:R-:W-:-:S11]  /*d6a0*/  MOV R12, 0x3 ;  /* 0x00000003000c7802 */ /* 0x000fd60000000f00 */
[----:B------:R-:W-:Y:S01]  /*d6b0*/  LDGSTS.E.BYPASS.LTC128B.128 [R21+0x6c00], desc[UR36][R4.64+0x100], !P3 ;  /* 0x06c0010004157fae */ /* 0x000fe2000d901d64 */
[----:B------:R-:W-:-:S13]  /*d6c0*/  ISETP.LT.OR P3, PT, R35, 0x11, !P0 ;  /* 0x000000112300780c */ /* 0x000fda0004761670 */
[----:B------:R0:W-:Y:S02]  /*d6d0*/  LDGSTS.E.BYPASS.LTC128B.128 [R21+0x9c00], desc[UR36][R4.64+0x180], !P3 ;  /* 0x09c0018004157fae */ /* 0x0001e4000d901d64 */
[----:B0-----:R-:W-:-:S13]  /*d6e0*/  IADD3 R4, P3, R14, R24, RZ ;  /* 0x000000180e047210 */ /* 0x001fda0007f7e0ff */
[----:B------:R-:W-:Y:S05]  /*d6f0*/  WARPSYNC.COLLECTIVE R15, `(.L_x_128) ;  /* 0x000000000f087348 */ /* 0x000fea0003c00000 */
[----:B------:R0:W1:Y:S02]  /*d700*/  SHFL.IDX P6, R14, R13, R12, R11 ;  /* 0x0000000c0d0e7389 */ /* 0x00006400000c000b */
[----:B01----:R-:W-:Y:S01]  /*d710*/  ENDCOLLECTIVE ;  /* 0x000000000000791b */ /* 0x003fe20003800000 */
.L_x_128:
[----:B------:R-:W-:Y:S01]  /*d720*/  IMAD.X R5, RZ, RZ, R0, P3 ;  /* 0x000000ffff057224 */ /* 0x000fe200018e0600 */
[----:B------:R-:W-:Y:S01]  /*d730*/  ISETP.LT.OR P3, PT, R35, 0x21, P4 ;  /* 0x000000212300780c */ /* 0x000fe20002761670 */
[----:B------:R-:W-:-:S12]  /*d740*/  IMAD.MOV.U32 R13, RZ, RZ, R17 ;  /* 0x000000ffff0d7224 */ /* 0x000fd800078e0011 */
        /* <DEDUP_REMOVED lines=9> */
.L_x_129:
[----:B------:R-:W-:Y:S01]  /*d7e0*/  @!PT LDS RZ, [RZ] ;  /* 0x00000000fffff984 */ /* 0x000fe20000000800 */
[----:B------:R-:W-:Y:S01]  /*d7f0*/  @!PT LDS RZ, [RZ] ;  /* 0x00000000fffff984 */ /* 0x000fe20000000800 */
[----:B------:R-:W-:Y:S01]  /*d800*/  @!PT LDS RZ, [RZ] ;  /* 0x00000000fffff984 */ /* 0x000fe20000000800 */
[----:B------:R-:W-:Y:S01]  /*d810*/  LDGSTS.E.BYPASS.LTC128B.128 [R21+0x4400], desc[UR36][R4.64+0x80], !P3 ;  /* 0x0440008004157fae */ /* 0x000fe2000d901d64 */
[----:B------:R-:W-:Y:S01]  /*d820*/  ISETP.LT.OR P3, PT, R35, 0x21, !P1 ;  /* 0x000000212300780c */ /* 0x000fe20004f61670 */
[----:B------:R-:W-:Y:S02]  /*d830*/  IMAD.MOV.U32 R13, RZ, RZ, R3 ;  /* 0x000000ffff0d7224 */ /* 0x000fe400078e0003 */
[----:B------:R-:W-:-:S10]  /*d840*/  IMAD.MOV.U32 R12, RZ, RZ, 0x4 ;  /* 0x00000004ff0c7424 */ /* 0x000fd400078e00ff */
[----:B------:R-:W-:Y:S01]  /*d850*/  LDGSTS.E.BYPASS.LTC128B.128 [R21+0x7400], desc[UR36][R4.64+0x100], !P3 ;  /* 0x0740010004157fae */ /* 0x000fe2000d901d64 */
[----:B------:R-:W-:-:S13]  /*d860*/  ISETP.LT.OR P3, PT, R35, 0x21, !P0 ;  /* 0x000000212300780c */ /* 0x000fda0004761670 */
[----:B------:R0:W-:Y:S02]  /*d870*/  LDGSTS.E.BYPASS.LTC128B.128 [R21+0xa400], desc[UR36][R4.64+0x180], !P3 ;  /* 0x0a40018004157fae */ /* 0x0001e4000d901d64 */
[----:B0-----:R-:W-:-:S13]  /*d880*/  IADD3 R4, P3, R14, R24, RZ ;  /* 0x000000180e047210 */ /* 0x001fda0007f7e0ff */
[----:B------:R-:W-:Y:S05]  /*d890*/  WARPSYNC.COLLECTIVE R15, `(.L_x_130) ;  /* 0x000000000f087348 */ /* 0x000fea0003c00000 */
[----:B------:R0:W1:Y:S02]  /*d8a0*/  SHFL.IDX P6, R14, R13, R12, R11 ;  /* 0x0000000c0d0e7389 */ /* 0x00006400000c000b */
[----:B01----:R-:W-:Y:S01]  /*d8b0*/  ENDCOLLECTIVE ;  /* 0x000000000000791b */ /* 0x003fe20003800000 */
.L_x_130:
        /* <DEDUP_REMOVED lines=12> */
.L_x_131:
[----:B------:R-:W-:Y:S01]  /*d980*/  @!PT LDS RZ, [RZ] ;  /* 0x00000000fffff984 */ /* 0x000fe20000000800 */
[----:B------:R-:W-:Y:S01]  /*d990*/  @!PT LDS RZ, [RZ] ;  /* 0x00000000fffff984 */ /* 0x000fe20000000800 */
[----:B------:R-:W-:Y:S01]  /*d9a0*/  @!PT LDS RZ, [RZ] ;  /* 0x00000000fffff984 */ /* 0x000fe20000000800 */
[----:B------:R-:W-:Y:S01]  /*d9b0*/  LDGSTS.E.BYPASS.LTC128B.128 [R21+0x4c00], desc[UR36][R4.64+0x80], !P3 ;  /* 0x04c0008004157fae */ /* 0x000fe2000d901d64 */
[----:B------:R-:W-:Y:S02]  /*d9c0*/  ISETP.LT.OR P3, PT, R35, 0x31, !P1 ;  /* 0x000000312300780c */ /* 0x000fe40004f61670 */
[----:B------:R-:W-:Y:S01]  /*d9d0*/  MOV R13, R3 ;  /* 0x00000003000d7202 */ /* 0x000fe20000000f00 */
        /* <DEDUP_REMOVED lines=8> */
.L_x_132:
[----:B------:R-:W-:Y:S01]  /*da60*/  IMAD.X R5, RZ, RZ, R0, P3 ;  /* 0x000000ffff057224 */ /* 0x000fe200018e0600 */
[----:B------:R-:W-:Y:S01]  /*da70*/  ISETP.LT.OR P3, PT, R35, 0x41, P4 ;  /* 0x000000412300780c */ /* 0x000fe20002761670 */
[----:B------:R-:W-:Y:S01]  /*da80*/  VIADD R0, R21, 0x400 ;  /* 0x0000040015007836 */ /* 0x000fe20000000000 */
        /* <DEDUP_REMOVED lines=10> */
.L_x_133:
[----:B------:R-:W-:Y:S01]  /*db30*/  @!PT LDS RZ, [RZ] ;  /* 0x00000000fffff984 */ /* 0x000fe20000000800 */
[----:B------:R-:W-:Y:S01]  /*db40*/  @!PT LDS RZ, [RZ] ;  /* 0x00000000fffff984 */ /* 0x000fe20000000800 */
[----:B------:R-:W-:Y:S01]  /*db50*/  @!PT LDS RZ, [RZ] ;  /* 0x00000000fffff984 */ /* 0x000fe20000000800 */
[----:B------:R0:W-:Y:S01]  /*db60*/  LDGSTS.E.BYPASS.LTC128B.128 [R21+0x5400], desc[UR36][R4.64+0x80], !P3 ;  /* 0x0540008004157fae */ /* 0x0001e2000d901d64 */
[----:B------:R-:W-:-:S13]  /*db70*/  ISETP.LT.OR P3, PT, R35, 0x41, !P1 ;  /* 0x000000412300780c */ /* 0x000fda0004f61670 */
[----:B------:R0:W-:Y:S01]  /*db80*/  LDGSTS.E.BYPASS.LTC128B.128 [R21+0x8400], desc[UR36][R4.64+0x100], !P3 ;  /* 0x0840010004157fae */ /* 0x0001e2000d901d64 */
[----:B------:R-:W-:-:S13]  /*db90*/  ISETP.LT.OR P3, PT, R35, 0x41, !P0 ;  /* 0x000000412300780c */ /* 0x000fda0004761670 */
[----:B------:R0:W-:Y:S01]  /*dba0*/  LDGSTS.E.BYPASS.LTC128B.128 [R21+0xb400], desc[UR36][R4.64+0x180], !P3 ;  /* 0x0b40018004157fae */ /* 0x0001e2000d901d64 */
[----:B------:R-:W-:Y:S05]  /*dbb0*/  BRA `(.L_x_134) ;  /* 0xffffffcc00ec7947 */ /* 0x000fea000383ffff */
.L_x_62:
[----:B-1----:R1:W2:Y:S02]  /*dbc0*/  SYNCS.PHASECHK.TRANS64.TRYWAIT P0, [R32+URZ+0x22840], R31 ;  /* 0x0228401f200075a7 */ /* 0x0022a4000800017f */
[----:B--2---:R-:W-:Y:S05]  /*dbd0*/  @!P0 NANOSLEEP.SYNCS 0x989680 ;  /* 0x009896800000895d */ /* 0x004fea0003900000 */
[----:B------:R-:W2:Y:S02]  /*dbe0*/  @!P0 SYNCS.PHASECHK.TRANS64 P0, [R32+URZ+0x22840], R31 ;  /* 0x0228401f200085a7 */ /* 0x000ea4000800007f */
[----:B--2---:R-:W-:Y:S05]  /*dbf0*/  @!P0 BRA `(.L_x_62) ;  /* 0xfffffffc00f08947 */ /* 0x004fea000383ffff */
[----:B------:R-:W-:Y:S05]  /*dc00*/  BRA `(.L_x_135) ;  /* 0xffffffd000ec7947 */ /* 0x000fea000383ffff */
.L_x_63:
[----:B------:R-:W-:Y:S01]  /*dc10*/  BSSY B1, `(.L_x_136) ;  /* 0x0000008000017945 */ /* 0x000fe20003800000 */
[----:B------:R-:W-:Y:S01]  /*dc20*/  MOV R13, R3 ;  /* 0x00000003000d7202 */ /* 0x000fe20000000f00 */
[----:B------:R-:W-:Y:S01]  /*dc30*/  IMAD.MOV.U32 R12, RZ, RZ, RZ ;  /* 0x000000ffff0c7224 */ /* 0x000fe200078e00ff */
[----:B------:R-:W-:Y:S01]  /*dc40*/  MOV R15, 0xffffffff ;  /* 0xffffffff000f7802 */ /* 0x000fe20000000f00 */
[----:B------:R-:W-:-:S07]  /*dc50*/  IMAD.MOV.U32 R11, RZ, RZ, 0x181f ;  /* 0x0000181fff0b7424 */ /* 0x000fce00078e00ff */
[----:B-1----:R-:W-:Y:S05]  /*dc60*/  WARPSYNC.COLLECTIVE R15, `(.L_x_137) ;  /* 0x000000000f087348 */ /* 0x002fea0003c00000 */
[----:B------:R0:W2:Y:S02]  /*dc70*/  SHFL.IDX P6, R14, R13, R12, R11 ;  /* 0x0000000c0d0e7389 */ /* 0x0000a400000c000b */
[----:B012---:R-:W-:Y:S01]  /*dc80*/  ENDCOLLECTIVE ;  /* 0x000000000000791b */ /* 0x007fe20003800000 */
.L_x_137:
[----:B------:R-:W-:Y:S05]  /*dc90*/  BSYNC B1 ;  /* 0x0000000000017941 */ /* 0x000fea0003800000 */
.L_x_136:
[----:B------:R-:W-:Y:S01]  /*dca0*/  IMAD.MOV.U32 R13, RZ, RZ, R10 ;  /* 0x000000ffff0d7224 */ /* 0x000fe200078e000a */
[----:B------:R-:W-:Y:S01]  /*dcb0*/  MOV R12, RZ ;  /* 0x000000ff000c7202 */ /* 0x000fe20000000f00 */
[----:B------:R-:W-:Y:S01]  /*dcc0*/  IMAD.MOV.U32 R11, RZ, RZ, 0x181f ;  /* 0x0000181fff0b7424 */ /* 0x000fe200078e00ff */
[----:B------:R-:W-:Y:S01]  /*dcd0*/  LEA R17, R17, UR43, 0x1 ;  /* 0x0000002b11117c11 */ /* 0x000fe2000f8e08ff */
[----:B------:R-:W-:Y:S02]  /*dce0*/  IMAD.MOV.U32 R15, RZ, RZ, -0x1 ;  /* 0xffffffffff0f7424 */ /* 0x000fe400078e00ff */
[----:B------:R-:W-:-:S07]  /*dcf0*/  IMAD.MOV.U32 R5, RZ, RZ, R14 ;  /* 0x000000ffff057224 */ /* 0x000fce00078e000e */
[----:B------:R-:W-:Y:S05]  /*dd00*/  WARPSYNC.COLLECTIVE R15, `(.L_x_138) ;  /* 0x000000000f087348 */ /* 0x000fea0003c00000 */
[----:B------:R0:W1:Y:S02]  /*dd10*/  SHFL.IDX P6, R14, R13, R12, R11 ;  /* 0x0000000c0d0e7389 */ /* 0x00006400000c000b */
[----:B01----:R-:W-:Y:S01]  /*dd20*/  ENDCOLLECTIVE ;  /* 0x000000000000791b */ /* 0x003fe20003800000 */
.L_x_138:
[----:B------:R-:W-:Y:S02]  /*dd30*/  IMAD.MOV.U32 R13, RZ, RZ, R3 ;  /* 0x000000ffff0d7224 */ /* 0x000fe400078e0003 */
[----:B------:R-:W-:Y:S01]  /*dd40*/  IMAD.MOV.U32 R12, RZ, RZ, 0x1 ;  /* 0x00000001ff0c7424 */ /* 0x000fe200078e00ff */
[----:B------:R-:W-:-:S13]  /*dd50*/  IADD3 R4, P0, R14, R24, RZ ;  /* 0x000000180e047210 */ /* 0x000fda0007f1e0ff */
[----:B------:R-:W-:Y:S05]  /*dd60*/  WARPSYNC.COLLECTIVE R15, `(.L_x_139) ;  /* 0x000000000f087348 */ /* 0x000fea0003c00000 */
[----:B------:R0:W1:Y:S02]  /*dd70*/  SHFL.IDX P6, R14, R13, R12, R11 ;  /* 0x0000000c0d0e7389 */ /* 0x00006400000c000b */
[----:B01----:R-:W-:Y:S01]  /*dd80*/  ENDCOLLECTIVE ;  /* 0x000000000000791b */ /* 0x003fe20003800000 */
.L_x_139:
[----:B------:R-:W-:-:S05]  /*dd90*/  IADD3.X R5, RZ, R5, RZ, P0, !PT ;  /* 0x00000005ff057210 */ /* 0x000fca00007fe4ff */
[----:B------:R-:W-:Y:S01]  /*dda0*/  @!PT LDS RZ, [RZ] ;  /* 0x00000000fffff984 */ /* 0x000fe20000000800 */
[----:B------:R-:W-:Y:S01]  /*ddb0*/  @!PT LDS RZ, [RZ] ;  /* 0x00000000fffff984 */ /* 0x000fe20000000800 */
[----:B------:R-:W-:Y:S01]  /*ddc0*/  @!PT LDS RZ, [RZ] ;  /* 0x00000000fffff984 */ /* 0x000fe20000000800 */
[----:B------:R0:W-:Y:S01]  /*ddd0*/  LDGSTS.E.BYPASS.LTC128B.128 [R17+0x1c400], desc[UR36][R4.64], !P1 ;  /* 0x1c40000004117fae */ /* 0x0001e2000c901d64 */
[----:B------:R-:W-:Y:S01]  /*dde0*/  IMAD.MOV.U32 R13, RZ, RZ, R10 ;  /* 0x000000ffff0d7224 */ /* 0x000fe200078e000a */
[----:B------:R-:W-:-:S07]  /*ddf0*/  MOV R7, R14 ;  /* 0x0000000e00077202 */ /* 0x000fce0000000f00 */
[----:B0-----:R-:W-:Y:S05]  /*de00*/  WARPSYNC.COLLECTIVE R15, `(.L_x_140) ;  /* 0x000000000f087348 */ /* 0x001fea0003c00000 */
[----:B------:R1:W2:Y:S02]  /*de10*/  SHFL.IDX P6, R14, R13, R12, R11 ;  /* 0x0000000c0d0e7389 */ /* 0x0002a400000c000b */
[----:B012---:R-:W-:Y:S01]  /*de20*/  ENDCOLLECTIVE ;  /* 0x000000000000791b */ /* 0x007fe20003800000 */
.L_x_140:
[----:B------:R-:W-:Y:S01]  /*de30*/  MOV R13, R3 ;  /* 0x00000003000d7202 */ /* 0x000fe20000000f00 */
[----:B------:R-:W-:Y:S01]  /*de40*/  IMAD.MOV.U32 R12, RZ, RZ, 0x2 ;  /* 0x00000002ff0c7424 */ /* 0x000fe200078e00ff */
[----:B------:R-:W-:-:S13]  /*de50*/  IADD3 R6, P0, R14, R24, RZ ;  /* 0x000000180e067210 */ /* 0x000fda0007f1e0ff */
[----:B------:R-:W-:Y:S05]  /*de60*/  WARPSYNC.COLLECTIVE R15, `(.L_x_141) ;  /* 0x000000000f087348 */ /* 0x000fea0003c00000 */
[----:B------:R0:W1:Y:S02]  /*de70*/  SHFL.IDX P6, R14, R13, R12, R11 ;  /* 0x0000000c0d0e7389 */ /* 0x00006400000c000b */
[----:B01----:R-:W-:Y:S01]  /*de80*/  ENDCOLLECTIVE ;  /* 0x000000000000791b */ /* 0x003fe20003800000 */
.L_x_141:
[----:B------:R-:W-:-:S05]  /*de90*/  IMAD.X R7, RZ, RZ, R7, P0 ;  /* 0x000000ffff077224 */ /* 0x000fca00000e0607 */
[----:B------:R-:W-:Y:S01]  /*dea0*/  @!PT LDS RZ, [RZ] ;  /* 0x00000000fffff984 */ /* 0x000fe20000000800 */
[----:B------:R-:W-:Y:S01]  /*deb0*/  @!PT LDS RZ, [RZ] ;  /* 0x00000000fffff984 */ /* 0x000fe20000000800 */
[----:B------:R-:W-:Y:S01]  /*dec0*/  @!PT LDS RZ, [RZ] ;  /* 0x00000000fffff984 */ /* 0x000fe20000000800 */
[----:B------:R0:W-:Y:S01]  /*ded0*/  LDGSTS.E.BYPASS.LTC128B.128 [R17+0x1cc00], desc[UR36][R6.64], !P1 ;  /* 0x1cc0000006117fae */ /* 0x0001e2000c901d64 */
[----:B------:R-:W-:Y:S01]  /*dee0*/  MOV R13, R10 ;  /* 0x0000000a000d7202 */ /* 0x000fe20000000f00 */
[----:B------:R-:W-:-:S07]  /*def0*/  IMAD.MOV.U32 R4, RZ, RZ, R14 ;  /* 0x000000ffff047224 */ /* 0x000fce00078e000e */
[----:B0-----:R-:W-:Y:S05]  /*df00*/  WARPSYNC.COLLECTIVE R15, `(.L_x_142) ;  /* 0x000000000f087348 */ /* 0x001fea0003c00000 */
[----:B------:R1:W2:Y:S02]  /*df10*/  SHFL.IDX P6, R14, R13, R12, R11 ;  /* 0x0000000c0d0e7389 */ /* 0x0002a400000c000b */
[----:B012---:R-:W-:Y:S01]  /*df20*/  ENDCOLLECTIVE ;  /* 0x000000000000791b */ /* 0x007fe20003800000 */
.L_x_142:
[----:B------:R-:W-:Y:S01]  /*df30*/  IMAD.MOV.U32 R13, RZ, RZ, R3 ;  /* 0x000000ffff0d7224 */ /* 0x000fe200078e0003 */
[----:B------:R-:W-:Y:S02]  /*df40*/  MOV R12, 0x3 ;  /* 0x00000003000c7802 */ /* 0x000fe40000000f00 */
[----:B------:R-:W-:-:S13]  /*df50*/  IADD3 R6, P0, R14, R24, RZ ;  /* 0x000000180e067210 */ /* 0x000fda0007f1e0ff */
[----:B------:R-:W-:Y:S05]  /*df60*/  WARPSYNC.COLLECTIVE R15, `(.L_x_143) ;  /* 0x000000000f087348 */ /* 0x000fea0003c00000 */
[----:B------:R0:W1:Y:S02]  /*df70*/  SHFL.IDX P6, R14, R13, R12, R11 ;  /* 0x0000000c0d0e7389 */ /* 0x00006400000c000b */
[----:B01----:R-:W-:Y:S01]  /*df80*/  ENDCOLLECTIVE ;  /* 0x000000000000791b */ /* 0x003fe20003800000 */
.L_x_143:
[----:B------:R-:W-:-:S05]  /*df90*/  IMAD.X R7, RZ, RZ, R4, P0 ;  /* 0x000000ffff077224 */ /* 0x000fca00000e0604 */
[----:B------:R-:W-:Y:S01]  /*dfa0*/  @!PT LDS RZ, [RZ] ;  /* 0x00000000fffff984 */ /* 0x000fe20000000800 */
[----:B------:R-:W-:Y:S01]  /*dfb0*/  @!PT LDS RZ, [RZ] ;  /* 0x00000000fffff984 */ /* 0x000fe20000000800 */
[----:B------:R-:W-:Y:S01]  /*dfc0*/  @!PT LDS RZ, [RZ] ;  /* 0x00000000fffff984 */ /* 0x000fe20000000800 */
[----:B------:R0:W-:Y:S01]  /*dfd0*/  LDGSTS.E.BYPASS.LTC128B.128 [R17+0x1d400], desc[UR36][R6.64], !P1 ;  /* 0x1d40000006117fae */ /* 0x0001e2000c901d64 */
[----:B------:R-:W-:Y:S02]  /*dfe0*/  IMAD.MOV.U32 R13, RZ, RZ, R10 ;  /* 0x000000ffff0d7224 */ /* 0x000fe400078e000a */
[----:B------:R-:W-:-:S07]  /*dff0*/  IMAD.MOV.U32 R5, RZ, RZ, R14 ;  /* 0x000000ffff057224 */ /* 0x000fce00078e000e */
[----:B0-----:R-:W-:Y:S05]  /*e000*/  WARPSYNC.COLLECTIVE R15, `(.L_x_144) ;  /* 0x000000000f087348 */ /* 0x001fea0003c00000 */
[----:B------:R1:W2:Y:S02]  /*e010*/  SHFL.IDX P6, R14, R13, R12, R11 ;  /* 0x0000000c0d0e7389 */ /* 0x0002a400000c000b */
[----:B012---:R-:W-:Y:S01]  /*e020*/  ENDCOLLECTIVE ;  /* 0x000000000000791b */ /* 0x007fe20003800000 */
.L_x_144:
[----:B------:R-:W-:Y:S02]  /*e030*/  IMAD.MOV.U32 R13, RZ, RZ, R3 ;  /* 0x000000ffff0d7224 */ /* 0x000fe400078e0003 */
[----:B------:R-:W-:Y:S01]  /*e040*/  IMAD.MOV.U32 R12, RZ, RZ, 0x4 ;  /* 0x00000004ff0c7424 */ /* 0x000fe200078e00ff */
[----:B------:R-:W-:-:S13]  /*e050*/  IADD3 R4, P0, R14, R24, RZ ;  /* 0x000000180e047210 */ /* 0x000fda0007f1e0ff */
[----:B------:R-:W-:Y:S05]  /*e060*/  WARPSYNC.COLLECTIVE R15, `(.L_x_145) ;  /* 0x000000000f087348 */ /* 0x000fea0003c00000 */
[----:B------:R0:W1:Y:S02]  /*e070*/  SHFL.IDX P6, R14, R13, R12, R11 ;  /* 0x0000000c0d0e7389 */ /* 0x00006400000c000b */
[----:B01----:R-:W-:Y:S01]  /*e080*/  ENDCOLLECTIVE ;  /* 0x000000000000791b */ /* 0x003fe20003800000 */
.L_x_145:
        /* <DEDUP_REMOVED lines=10> */
.L_x_146:
[----:B------:R-:W-:Y:S01]  /*e130*/  MOV R13, R3 ;  /* 0x00000003000d7202 */ /* 0x000fe20000000f00 */
[----:B------:R-:W-:Y:S01]  /*e140*/  IMAD.MOV.U32 R12, RZ, RZ, 0x5 ;  /* 0x00000005ff0c7424 */ /* 0x000fe200078e00ff */
[----:B------:R-:W-:-:S13]  /*e150*/  IADD3 R4, P0, R14, R24, RZ ;  /* 0x000000180e047210 */ /* 0x000fda0007f1e0ff */
[----:B------:R-:W-:Y:S05]  /*e160*/  WARPSYNC.COLLECTIVE R15, `(.L_x_147) ;  /* 0x000000000f087348 */ /* 0x000fea0003c00000 */
[----:B------:R0:W1:Y:S02]  /*e170*/  SHFL.IDX P6, R14, R13, R12, R11 ;  /* 0x0000000c0d0e7389 */ /* 0x00006400000c000b */
[----:B01----:R-:W-:Y:S01]  /*e180*/  ENDCOLLECTIVE ;  /* 0x000000000000791b */ /* 0x003fe20003800000 */
.L_x_147:
        /* <DEDUP_REMOVED lines=10> */
.L_x_148:
[----:B------:R-:W-:Y:S01]  /*e230*/  IMAD.MOV.U32 R37, RZ, RZ, R14 ;  /* 0x000000ffff257224 */ /* 0x000fe200078e000e */
[----:B------:R-:W-:Y:S06]  /*e240*/  BRA `(.L_x_149) ;  /* 0xffffffd000447947 */ /* 0x000fec000383ffff */
.L_x_68:
[----:B---3--:R3:W4:Y:S02]  /*e250*/  SYNCS.PHASECHK.TRANS64.TRYWAIT P0, [R32+URZ+0x22860], R31 ;  /* 0x0228601f200075a7 */ /* 0x008724000800017f */
[----:B----4-:R-:W-:Y:S05]  /*e260*/  @!P0 NANOSLEEP.SYNCS 0x989680 ;  /* 0x009896800000895d */ /* 0x010fea0003900000 */
[----:B------:R-:W4:Y:S02]  /*e270*/  @!P0 SYNCS.PHASECHK.TRANS64 P0, [R32+URZ+0x22860], R31 ;  /* 0x0228601f200085a7 */ /* 0x000f24000800007f */
[----:B----4-:R-:W-:Y:S05]  /*e280*/  @!P0 BRA `(.L_x_68) ;  /* 0xfffffffc00f08947 */ /* 0x010fea000383ffff */
[----:B------:R-:W-:Y:S05]  /*e290*/  BRA `(.L_x_150) ;  /* 0xffffffd000907947 */ /* 0x000fea000383ffff */
.L_x_69:
[----:B------:R-:W-:Y:S01]  /*e2a0*/  BSSY B1, `(.L_x_151) ;  /* 0x0000008000017945 */ /* 0x000fe20003800000 */
[----:B------:R-:W-:Y:S01]  /*e2b0*/  IMAD.MOV.U32 R13, RZ, RZ, R18 ;  /* 0x000000ffff0d7224 */ /* 0x000fe200078e0012 */
[----:B------:R-:W-:Y:S01]  /*e2c0*/  MOV R12, RZ ;  /* 0x000000ff000c7202 */ /* 0x000fe20000000f00 */
[----:B------:R-:W-:Y:S02]  /*e2d0*/  IMAD.MOV.U32 R11, RZ, RZ, 0x181f ;  /* 0x0000181fff0b7424 */ /* 0x000fe400078e00ff */
[----:B------:R-:W-:-:S07]  /*e2e0*/  IMAD.MOV.U32 R15, RZ, RZ, -0x1 ;  /* 0xffffffffff0f7424 */ /* 0x000fce00078e00ff */
[----:B-123--:R-:W-:Y:S05]  /*e2f0*/  WARPSYNC.COLLECTIVE R15, `(.L_x_152) ;  /* 0x000000000f087348 */ /* 0x00efea0003c00000 */
[----:B------:R0:W4:Y:S02]  /*e300*/  SHFL.IDX P6, R14, R13, R12, R11 ;  /* 0x0000000c0d0e7389 */ /* 0x00012400000c000b */
[----:B01234-:R-:W-:Y:S01]  /*e310*/  ENDCOLLECTIVE ;  /* 0x000000000000791b */ /* 0x01ffe20003800000 */
.L_x_152:
[----:B------:R-:W-:Y:S05]  /*e320*/  BSYNC B1 ;  /* 0x0000000000017941 */ /* 0x000fea0003800000 */
.L_x_151:
[----:B------:R-:W-:Y:S01]  /*e330*/  IMAD.MOV.U32 R13, RZ, RZ, R3 ;  /* 0x000000ffff0d7224 */ /* 0x000fe200078e0003 */
[----:B------:R-:W-:Y:S01]  /*e340*/  MOV R11, 0x181f ;  /* 0x0000181f000b7802 */ /* 0x000fe20000000f00 */
[----:B------:R-:W-:Y:S01]  /*e350*/  IMAD.MOV.U32 R12, RZ, RZ, RZ ;  /* 0x000000ffff0c7224 */ /* 0x000fe200078e00ff */
[----:B------:R-:W-:Y:S01]  /*e360*/  MOV R5, R14 ;  /* 0x0000000e00057202 */ /* 0x000fe20000000f00 */
[----:B------:R-:W-:Y:S02]  /*e370*/  IMAD.MOV.U32 R15, RZ, RZ, -0x1 ;  /* 0xffffffffff0f7424 */ /* 0x000fe400078e00ff */
[----:B------:R-:W-:Y:S02]  /*e380*/  IMAD R17, R21, 0xc000, R0 ;  /* 0x0000c00015117824 */ /* 0x000fe400078e0200 */
[----:B------:R-:W-:-:S07]  /*e390*/  IMAD.MOV.U32 R8, RZ, RZ, RZ ;  /* 0x000000ffff087224 */ /* 0x000fce00078e00ff */
[----:B------:R-:W-:Y:S05]  /*e3a0*/  WARPSYNC.COLLECTIVE R15, `(.L_x_153) ;  /* 0x000000000f087348 */ /* 0x000fea0003c00000 */
[----:B------:R0:W1:Y:S02]  /*e3b0*/  SHFL.IDX P6, R14, R13, R12, R11 ;  /* 0x0000000c0d0e7389 */ /* 0x00006400000c000b */
[----:B01----:R-:W-:Y:S01]  /*e3c0*/  ENDCOLLECTIVE ;  /* 0x000000000000791b */ /* 0x003fe20003800000 */
.L_x_153:
[----:B------:R-:W-:Y:S01]  /*e3d0*/  MOV R13, R18 ;  /* 0x00000012000d7202 */ /* 0x000fe20000000f00 */
[----:B------:R-:W-:Y:S01]  /*e3e0*/  IMAD.MOV.U32 R12, RZ, RZ, 0x1 ;  /* 0x00000001ff0c7424 */ /* 0x000fe200078e00ff */
[----:B------:R-:W-:-:S13]  /*e3f0*/  IADD3 R4, P0, R14, R24, RZ ;  /* 0x000000180e047210 */ /* 0x000fda0007f1e0ff */
[----:B------:R-:W-:Y:S05]  /*e400*/  WARPSYNC.COLLECTIVE R15, `(.L_x_154) ;  /* 0x000000000f087348 */ /* 0x000fea0003c00000 */
[----:B------:R0:W1:Y:S02]  /*e410*/  SHFL.IDX P6, R14, R13, R12, R11 ;  /* 0x0000000c0d0e7389 */ /* 0x00006400000c000b */
[----:B01----:R-:W-:Y:S01]  /*e420*/  ENDCOLLECTIVE ;  /* 0x000000000000791b */ /* 0x003fe20003800000 */
.L_x_154:
[----:B------:R-:W-:-:S05]  /*e430*/  IMAD.X R5, RZ, RZ, R5, P0 ;  /* 0x000000ffff057224 */ /* 0x000fca00000e0605 */
[----:B------:R-:W-:Y:S01]  /*e440*/  @!PT LDS RZ, [RZ] ;  /* 0x00000000fffff984 */ /* 0x000fe20000000800 */
[----:B------:R-:W-:Y:S01]  /*e450*/  @!PT LDS RZ, [RZ] ;  /* 0x00000000fffff984 */ /* 0x000fe20000000800 */
[----:B------:R-:W-:Y:S01]  /*e460*/  @!PT LDS RZ, [RZ] ;  /* 0x00000000fffff984 */ /* 0x000fe20000000800 */
[----:B------:R0:W-:Y:S04]  /*e470*/  LDGSTS.E.BYPASS.LTC128B.128 [R17], desc[UR36][R4.64], !P4 ;  /* 0x0000000004117fae */ /* 0x0001e8000e101d64 */
[----:B------:R0:W-:Y:S01]  /*e480*/  LDGSTS.E.BYPASS.LTC128B.128 [R17+0x3000], desc[UR36][R4.64+0x80], !P3 ;  /* 0x0300008004117fae */ /* 0x0001e2000d901d64 */
[----:B------:R-:W-:-:S03]  /*e490*/  MOV R13, R3 ;  /* 0x00000003000d7202 */ /* 0x000fc60000000f00 */
[----:B------:R0:W-:Y:S04]  /*e4a0*/  LDGSTS.E.BYPASS.LTC128B.128 [R17+0x6000], desc[UR36][R4.64+0x100], !P2 ;  /* 0x0600010004117fae */ /* 0x0001e8000d101d64 */
[----:B------:R0:W-:Y:S01]  /*e4b0*/  LDGSTS.E.BYPASS.LTC128B.128 [R17+0x9000], desc[UR36][R4.64+0x180], !P1 ;  /* 0x0900018004117fae */ /* 0x0001e2000c901d64 */
[----:B------:R-:W-:-:S07]  /*e4c0*/  IMAD.MOV.U32 R6, RZ, RZ, R14 ;  /* 0x000000ffff067224 */ /* 0x000fce00078e000e */
[----:B0-----:R-:W-:Y:S05]  /*e4d0*/  WARPSYNC.COLLECTIVE R15, `(.L_x_155) ;  /* 0x000000000f087348 */ /* 0x001fea0003c00000 */
[----:B------:R1:W2:Y:S02]  /*e4e0*/  SHFL.IDX P6, R14, R13, R12, R11 ;  /* 0x0000000c0d0e7389 */ /* 0x0002a400000c000b */
[----:B012---:R-:W-:Y:S01]  /*e4f0*/  ENDCOLLECTIVE ;  /* 0x000000000000791b */ /* 0x007fe20003800000 */
.L_x_155:
[----:B------:R-:W-:Y:S01]  /*e500*/  MOV R13, R18 ;  /* 0x00000012000d7202 */ /* 0x000fe20000000f00 */
[----:B------:R-:W-:Y:S02]  /*e510*/  IMAD.MOV.U32 R12, RZ, RZ, 0x2 ;  /* 0x00000002ff0c7424 */ /* 0x000fe400078e00ff */
[----:B------:R-:W-:-:S07]  /*e520*/  IMAD.MOV.U32 R5, RZ, RZ, R14 ;  /* 0x000000ffff057224 */ /* 0x000fce00078e000e */
[----:B------:R-:W-:Y:S05]  /*e530*/  WARPSYNC.COLLECTIVE R15, `(.L_x_156) ;  /* 0x000000000f087348 */ /* 0x000fea0003c00000 */
[----:B------:R0:W1:Y:S02]  /*e540*/  SHFL.IDX P6, R14, R13, R12, R11 ;  /* 0x0000000c0d0e7389 */ /* 0x00006400000c000b */
[----:B01----:R-:W-:Y:S01]  /*e550*/  ENDCOLLECTIVE ;  /* 0x000000000000791b */ /* 0x003fe20003800000 */
.L_x_156:
[----:B------:R-:W-:-:S05]  /*e560*/  IADD3 R4, P0, R5, R24, RZ ;  /* 0x0000001805047210 */ /* 0x000fca0007f1e0ff */
[----:B------:R-:W-:-:S05]  /*e570*/  IMAD.X R5, RZ, RZ, R6, P0 ;  /* 0x000000ffff057224 */ /* 0x000fca00000e0606 */
[----:B------:R-:W-:Y:S01]  /*e580*/  @!PT LDS RZ, [RZ] ;  /* 0x00000000fffff984 */ /* 0x000fe20000000800 */
[----:B------:R-:W-:Y:S01]  /*e590*/  @!PT LDS RZ, [RZ] ;  /* 0x00000000fffff984 */ /* 0x000fe20000000800 */
[----:B------:R-:W-:Y:S01]  /*e5a0*/  @!PT LDS RZ, [RZ] ;  /* 0x00000000fffff984 */ /* 0x000fe20000000800 */
[----:B------:R0:W-:Y:S01]  /*e5b0*/  LDGSTS.E.BYPASS.LTC128B.128 [R17+0x800], desc[UR36][R4.64], !P4 ;  /* 0x0080000004117fae */ /* 0x0001e2000e101d64 */
[----:B------:R-:W-:-:S03]  /*e5c0*/  MOV R13, R3 ;  /* 0x00000003000d7202 */ /* 0x000fc60000000f00 */
[----:B------:R0:W-:Y:S04]  /*e5d0*/  LDGSTS.E.BYPASS.LTC128B.128 [R17+0x3800], desc[UR36][R4.64+0x80], !P3 ;  /* 0x0380008004117fae */ /* 0x0001e8000d901d64 */
[----:B------:R0:W-:Y:S01]  /*e5e0*/  LDGSTS.E.BYPASS.LTC128B.128 [R17+0x6800], desc[UR36][R4.64+0x100], !P2 ;  /* 0x0680010004117fae */ /* 0x0001e2000d101d64 */
[----:B------:R-:W-:-:S03]  /*e5f0*/  IMAD.MOV.U32 R6, RZ, RZ, R14 ;  /* 0x000000ffff067224 */ /* 0x000fc600078e000e */
[----:B------:R0:W-:Y:S04]  /*e600*/  LDGSTS.E.BYPASS.LTC128B.128 [R17+0x9800], desc[UR36][R4.64+0x180], !P1 ;  /* 0x0980018004117fae */ /* 0x0001e8000c901d64 */
[----:B0-----:R-:W-:Y:S05]  /*e610*/  WARPSYNC.COLLECTIVE R15, `(.L_x_157) ;  /* 0x000000000f087348 */ /* 0x001fea0003c00000 */
[----:B------:R1:W2:Y:S02]  /*e620*/  SHFL.IDX P6, R14, R13, R12, R11 ;  /* 0x0000000c0d0e7389 */ /* 0x0002a400000c000b */
[----:B012---:R-:W-:Y:S01]  /*e630*/  ENDCOLLECTIVE ;  /* 0x000000000000791b */ /* 0x007fe20003800000 */
.L_x_157:
[----:B------:R-:W-:Y:S01]  /*e640*/  MOV R13, R18 ;  /* 0x00000012000d7202 */ /* 0x000fe20000000f00 */
[----:B------:R-:W-:Y:S02]  /*e650*/  IMAD.MOV.U32 R12, RZ, RZ, 0x3 ;  /* 0x00000003ff0c7424 */ /* 0x000fe400078e00ff */
[----:B------:R-:W-:-:S07]  /*e660*/  IMAD.MOV.U32 R5, RZ, RZ, R14 ;  /* 0x000000ffff057224 */ /* 0x000fce00078e000e */
[----:B------:R-:W-:Y:S05]  /*e670*/  WARPSYNC.COLLECTIVE R15, `(.L_x_158) ;  /* 0x000000000f087348 */ /* 0x000fea0003c00000 */
[----:B------:R0:W1:Y:S02]  /*e680*/  SHFL.IDX P6, R14, R13, R12, R11 ;  /* 0x0000000c0d0e7389 */ /* 0x00006400000c000b */
[----:B01----:R-:W-:Y:S01]  /*e690*/  ENDCOLLECTIVE ;  /* 0x000000000000791b */ /* 0x003fe20003800000 */
.L_x_158:
        /* <DEDUP_REMOVED lines=14> */
.L_x_159:
[----:B------:R-:W-:Y:S01]  /*e780*/  MOV R13, R18 ;  /* 0x00000012000d7202 */ /* 0x000fe20000000f00 */
[----:B------:R-:W-:Y:S02]  /*e790*/  IMAD.MOV.U32 R12, RZ, RZ, 0x4 ;  /* 0x00000004ff0c7424 */ /* 0x000fe400078e00ff */
[----:B------:R-:W-:-:S07]  /*e7a0*/  IMAD.MOV.U32 R5, RZ, RZ, R14 ;  /* 0x000000ffff057224 */ /* 0x000fce00078e000e */
[----:B------:R-:W-:Y:S05]  /*e7b0*/  WARPSYNC.COLLECTIVE R15, `(.L_x_160) ;  /* 0x000000000f087348 */ /* 0x000fea0003c00000 */
[----:B------:R0:W1:Y:S02]  /*e7c0*/  SHFL.IDX P6, R14, R13, R12, R11 ;  /* 0x0000000c0d0e7389 */ /* 0x00006400000c000b */
[----:B01----:R-:W-:Y:S01]  /*e7d0*/  ENDCOLLECTIVE ;  /* 0x000000000000791b */ /* 0x003fe20003800000 */
.L_x_160:
        /* <DEDUP_REMOVED lines=14> */
.L_x_161:
[----:B------:R-:W-:Y:S01]  /*e8c0*/  MOV R13, R18 ;  /* 0x00000012000d7202 */ /* 0x000fe20000000f00 */
[----:B------:R-:W-:Y:S02]  /*e8d0*/  IMAD.MOV.U32 R12, RZ, RZ, 0x5 ;  /* 0x00000005ff0c7424 */ /* 0x000fe400078e00ff */
[----:B------:R-:W-:-:S07]  /*e8e0*/  IMAD.MOV.U32 R5, RZ, RZ, R14 ;  /* 0x000000ffff057224 */ /* 0x000fce00078e000e */
[----:B------:R-:W-:Y:S05]  /*e8f0*/  WARPSYNC.COLLECTIVE R15, `(.L_x_162) ;  /* 0x000000000f087348 */ /* 0x000fea0003c00000 */
[----:B------:R0:W1:Y:S02]  /*e900*/  SHFL.IDX P6, R14, R13, R12, R11 ;  /* 0x0000000c0d0e7389 */ /* 0x00006400000c000b */
[----:B01----:R-:W-:Y:S01]  /*e910*/  ENDCOLLECTIVE ;  /* 0x000000000000791b */ /* 0x003fe20003800000 */
.L_x_162:
        /* <DEDUP_REMOVED lines=14> */
.L_x_163:
[----:B------:R-:W-:Y:S01]  /*ea00*/  IMAD.MOV.U32 R3, RZ, RZ, R14 ;  /* 0x000000ffff037224 */ /* 0x000fe200078e000e */
[----:B------:R-:W-:Y:S06]  /*ea10*/  BRA `(.L_x_164) ;  /* 0xffffffcc00cc7947 */ /* 0x000fec000383ffff */
.L_x_74:
[----:B0-----:R0:W1:Y:S02]  /*ea20*/  SYNCS.PHASECHK.TRANS64.TRYWAIT P0, [R4+URZ+0x22820], R8 ;  /* 0x02282008040075a7 */ /* 0x001064000800017f */
[----:B-1----:R-:W-:Y:S05]  /*ea30*/  @!P0 NANOSLEEP.SYNCS 0x989680 ;  /* 0x009896800000895d */ /* 0x002fea0003900000 */
[----:B------:R-:W1:Y:S02]  /*ea40*/  @!P0 SYNCS.PHASECHK.TRANS64 P0, [R4+URZ+0x22820], R8 ;  /* 0x02282008040085a7 */ /* 0x000e64000800007f */
[----:B-1----:R-:W-:Y:S05]  /*ea50*/  @!P0 BRA `(.L_x_74) ;  /* 0xfffffffc00f08947 */ /* 0x002fea000383ffff */
[----:B------:R-:W-:Y:S05]  /*ea60*/  BRA `(.L_x_165) ;  /* 0xffffffd000547947 */ /* 0x000fea000383ffff */
.L_x_75:
[----:B------:R-:W-:Y:S01]  /*ea70*/  BSSY B0, `(.L_x_166) ;  /* 0x0000008000007945 */ /* 0x000fe20003800000 */
[----:B------:R-:W-:Y:S01]  /*ea80*/  MOV R13, R2 ;  /* 0x00000002000d7202 */ /* 0x000fe20000000f00 */
[----:B------:R-:W-:Y:S01]  /*ea90*/  IMAD.MOV.U32 R12, RZ, RZ, RZ ;  /* 0x000000ffff0c7224 */ /* 0x000fe200078e00ff */
[----:B------:R-:W-:Y:S01]  /*eaa0*/  MOV R15, 0xffffffff ;  /* 0xffffffff000f7802 */ /* 0x000fe20000000f00 */
[----:B------:R-:W-:-:S07]  /*eab0*/  IMAD.MOV.U32 R11, RZ, RZ, 0x1f ;  /* 0x0000001fff0b7424 */ /* 0x000fce00078e00ff */
[----:B0-23-5:R-:W-:Y:S05]  /*eac0*/  WARPSYNC.COLLECTIVE R15, `(.L_x_167) ;  /* 0x000000000f087348 */ /* 0x02dfea0003c00000 */
[----:B------:R1:W4:Y:S02]  /*ead0*/  SHFL.IDX P6, R14, R13, R12, R11 ;  /* 0x0000000c0d0e7389 */ /* 0x00032400000c000b */
[----:B012345:R-:W-:Y:S01]  /*eae0*/  ENDCOLLECTIVE ;  /* 0x000000000000791b */ /* 0x03ffe20003800000 */
.L_x_167:
[----:B------:R-:W-:Y:S05]  /*eaf0*/  BSYNC B0 ;  /* 0x0000000000007941 */ /* 0x000fea0003800000 */
.L_x_166:
[----:B------:R-:W-:Y:S05]  /*eb00*/  BRA `(.L_x_168) ;  /* 0xffffffd0003c7947 */ /* 0x000fea000383ffff */
.L_x_76:
[----:B------:R-:W-:Y:S01]  /*eb10*/  BSSY B0, `(.L_x_169) ;  /* 0x0000006000007945 */ /* 0x000fe20003800000 */
[----:B------:R-:W-:-:S07]  /*eb20*/  IMAD.MOV.U32 R15, RZ, RZ, -0x1 ;  /* 0xffffffffff0f7424 */ /* 0x000fce00078e00ff */
[----:B0123-5:R-:W-:Y:S05]  /*eb30*/  WARPSYNC.COLLECTIVE R15, `(.L_x_170) ;  /* 0x000000000f0c7348 */ /* 0x02ffea0003c00000 */
[----:B------:R-:W-:Y:S02]  /*eb40*/  ELECT P6, UR62, PT ;  /* 0x00000000003e782f */ /* 0x000fe400038c0000 */
[----:B------:R-:W-:Y:S01]  /*eb50*/  MOV R14, UR62 ;  /* 0x0000003e000e7c02 */ /* 0x000fe20008000f00 */
[----:B0123-5:R-:W-:Y:S10]  /*eb60*/  ENDCOLLECTIVE ;  /* 0x000000000000791b */ /* 0x02fff40003800000 */
.L_x_170:
[----:B------:R-:W-:Y:S05]  /*eb70*/  BSYNC B0 ;  /* 0x0000000000007941 */ /* 0x000fea0003800000 */
.L_x_169:
[----:B------:R-:W-:Y:S05]  /*eb80*/  BRA `(.L_x_171) ;  /* 0xffffffd000307947 */ /* 0x000fea000383ffff */
.L_x_78:
[----:B----4-:R4:W0:Y:S02]  /*eb90*/  SYNCS.PHASECHK.TRANS64.TRYWAIT P1, [R5+URZ+0x22840], R0 ;  /* 0x02284000050075a7 */ /* 0x010824000802017f */
[----:B0-----:R-:W-:Y:S05]  /*eba0*/  @!P1 NANOSLEEP.SYNCS 0x989680 ;  /* 0x009896800000995d */ /* 0x001fea0003900000 */
[----:B------:R-:W0:Y:S02]  /*ebb0*/  @!P1 SYNCS.PHASECHK.TRANS64 P1, [R5+URZ+0x22840], R0 ;  /* 0x02284000050095a7 */ /* 0x000e24000802007f */
[----:B0-----:R-:W-:Y:S05]  /*ebc0*/  @!P1 BRA `(.L_x_78) ;  /* 0xfffffffc00f09947 */ /* 0x001fea000383ffff */
[----:B------:R-:W-:Y:S05]  /*ebd0*/  BRA `(.L_x_172) ;  /* 0xffffffd000507947 */ /* 0x000fea000383ffff */
.L_x_80:
[----:B-1----:R1:W0:Y:S02]  /*ebe0*/  SYNCS.PHASECHK.TRANS64.TRYWAIT P1, [R21+URZ+0x22840], R2 ;  /* 0x02284002150075a7 */ /* 0x002224000802017f */
[----:B0-----:R-:W-:Y:S05]  /*ebf0*/  @!P1 NANOSLEEP.SYNCS 0x989680 ;  /* 0x009896800000995d */ /* 0x001fea0003900000 */
[----:B------:R-:W0:Y:S02]  /*ec00*/  @!P1 SYNCS.PHASECHK.TRANS64 P1, [R21+URZ+0x22840], R2 ;  /* 0x02284002150095a7 */ /* 0x000e24000802007f */
[----:B0-----:R-:W-:Y:S05]  /*ec10*/  @!P1 BRA `(.L_x_80) ;  /* 0xfffffffc00f09947 */ /* 0x001fea000383ffff */
[----:B------:R-:W-:Y:S05]  /*ec20*/  BRA `(.L_x_173) ;  /* 0xffffffd0005c7947 */ /* 0x000fea000383ffff */
.L_x_82:
[----:B------:R0:W0:Y:S02]  /*ec30*/  SYNCS.PHASECHK.TRANS64.TRYWAIT P1, [R5+URZ+0x22860], R0 ;  /* 0x02286000050075a7 */ /* 0x000024000802017f */
[----:B0-----:R-:W-:Y:S05]  /*ec40*/  @!P1 NANOSLEEP.SYNCS 0x989680 ;  /* 0x009896800000995d */ /* 0x001fea0003900000 */
[----:B------:R-:W0:Y:S02]  /*ec50*/  @!P1 SYNCS.PHASECHK.TRANS64 P1, [R5+URZ+0x22860], R0 ;  /* 0x02286000050095a7 */ /* 0x000e24000802007f */
[----:B0-----:R-:W-:Y:S05]  /*ec60*/  @!P1 BRA `(.L_x_82) ;  /* 0xfffffffc00f09947 */ /* 0x001fea000383ffff */
[----:B------:R-:W-:Y:S05]  /*ec70*/  BRA `(.L_x_174) ;  /* 0xffffffd000587947 */ /* 0x000fea000383ffff */
.L_x_175:
[----:B------:R-:W-:-:S00]  /*ec80*/  BRA `(.L_x_175) ;  /* 0xfffffffc00fc7947 */ /* 0x000fc0000383ffff */
[----:B------:R-:W-:-:S00]  /*ec90*/  NOP ;  /* 0x0000000000007918 */ /* 0x000fc00000000000 */
        /* <DEDUP_REMOVED lines=14> */
.L_x_6556:


//--------------------- .text._ZN7cutlass13device_kernelIN5flash11enable_sm90INS1_16FlashAttnFwdSm90INS1_25CollectiveMainloopFwdSm90ILi2EN4cute5tupleIJNS5_1CILi1EEES8_S8_EEENS6_IJNS7_ILi128EEENS7_ILi96EEENS7_ILi64EEEEEELi256ENS_10bfloat16_tEfNS_4arch4Sm90ELb0ELb0ELb1ELb0ELb1ELb0ELb1ELb1ELb0ELb1ELb1ELb0EEENS1_21CollectiveEpilogueFwdINS6_IJSA_NS7_ILi256EEESB_EEES9_SE_SG_Li256ELb0ELb1ELb1ELb0EEENS1_19SingleTileSchedulerILb0ELb1ELb1ELi128EEEEEEEEEvNT_6ParamsE --------------------------
	.section	.text._ZN7cutlass13device_kernelIN5flash11enable_sm90INS1_16FlashAttnFwdSm90INS1_25CollectiveMainloopFwdSm90ILi2EN4cute5tupleIJNS5_1CILi1EEES8_S8_EEENS6_IJNS7_ILi128EEENS7_ILi96EEENS7_ILi64EEEEEELi256ENS_10bfloat16_tEfNS_4arch4Sm90ELb0ELb0ELb1ELb0ELb1ELb0ELb1ELb1ELb0ELb1ELb1ELb0EEENS1_21CollectiveEpilogueFwdINS6_IJSA_NS7_ILi256EEESB_EEES9_SE_SG_Li256ELb0ELb1ELb1ELb0EEENS1_19SingleTileSchedulerILb0ELb1ELb1ELi128EEEEEEEEEvNT_6ParamsE,"ax",@progbits
	.align	128
.text._ZN7cutlass13device_kernelIN5flash11enable_sm90INS1_16FlashAttnFwdSm90INS1_25CollectiveMainloopFwdSm90ILi2EN4cute5tupleIJNS5_1CILi1EEES8_S8_EEENS6_IJNS7_ILi128EEENS7_ILi96EEENS7_ILi64EEEEEELi256ENS_10bfloat16_tEfNS_4arch4Sm90ELb0ELb0ELb1ELb0ELb1ELb0ELb1ELb1ELb0ELb1ELb1ELb0EEENS1_21CollectiveEpilogueFwdINS6_IJSA_NS7_ILi256EEESB_EEES9_SE_SG_Li256ELb0ELb1ELb1ELb0EEENS1_19SingleTileSchedulerILb0ELb1ELb1ELi128EEEEEEEEEvNT_6ParamsE:
        .type           _ZN7cutlass13device_kernelIN5flash11enable_sm90INS1_16FlashAttnFwdSm90INS1_25CollectiveMainloopFwdSm90ILi2EN4cute5tupleIJNS5_1CILi1EEES8_S8_EEENS6_IJNS7_ILi128EEENS7_ILi96EEENS7_ILi64EEEEEELi256ENS_10bfloat16_tEfNS_4arch4Sm90ELb0ELb0ELb1ELb0ELb1ELb0ELb1ELb1ELb0ELb1ELb1ELb0EEENS1_21CollectiveEpilogueFwdINS6_IJSA_NS7_ILi256EEESB_EEES9_SE_SG_Li256ELb0ELb1ELb1ELb0EEENS1_19SingleTileSchedulerILb0ELb1ELb1ELi128EEEEEEEEEvNT_6ParamsE,@function
        .size           _ZN7cutlass13device_kernelIN5flash11enable_sm90INS1_16FlashAttnFwdSm90INS1_25CollectiveMainloopFwdSm90ILi2EN4cute5tupleIJNS5_1CILi1EEES8_S8_EEENS6_IJNS7_ILi128EEENS7_ILi96EEENS7_ILi64EEEEEELi256ENS_10bfloat16_tEfNS_4arch4Sm90ELb0ELb0ELb1ELb0ELb1ELb0ELb1ELb1ELb0ELb1ELb1ELb0EEENS1_21CollectiveEpilogueFwdINS6_IJSA_NS7_ILi256EEESB_EEES9_SE_SG_Li256ELb0ELb1ELb1ELb0EEENS1_19SingleTileSchedulerILb0ELb1ELb1ELi128EEEEEEEEEvNT_6ParamsE,(.L_x_6557 - _ZN7cutlass13device_kernelIN5flash11enable_sm90INS1_16FlashAttnFwdSm90INS1_25CollectiveMainloopFwdSm90ILi2EN4cute5tupleIJNS5_1CILi1EEES8_S8_EEENS6_IJNS7_ILi128EEENS7_ILi96EEENS7_ILi64EEEEEELi256ENS_10bfloat16_tEfNS_4arch4Sm90ELb0ELb0ELb1ELb0ELb1ELb0ELb1ELb1ELb0ELb1ELb1ELb0EEENS1_21CollectiveEpilogueFwdINS6_IJSA_NS7_ILi256EEESB_EEES9_SE_SG_Li256ELb0ELb1ELb1ELb0EEENS1_19SingleTileSchedulerILb0ELb1ELb1ELi128EEEEEEEEEvNT_6ParamsE)
        .other          _ZN7cutlass13device_kernelIN5flash11enable_sm90INS1_16FlashAttnFwdSm90INS1_25CollectiveMainloopFwdSm90ILi2EN4cute5tupleIJNS5_1CILi1EEES8_S8_EEENS6_IJNS7_ILi128EEENS7_ILi96EEENS7_ILi64EEEEEELi256ENS_10bfloat16_tEfNS_4arch4Sm90ELb0ELb0ELb1ELb0ELb1ELb0ELb1ELb1ELb0ELb1ELb1ELb0EEENS1_21CollectiveEpilogueFwdINS6_IJSA_NS7_ILi256EEESB_EEES9_SE_SG_Li256ELb0ELb1ELb1ELb0EEENS1_19SingleTileSchedulerILb0ELb1ELb1ELi128EEEEEEEEEvNT_6ParamsE,@"STO_CUDA_ENTRY STV_DEFAULT"
_ZN7cutlass13device_kernelIN5flash11enable_sm90INS1_16FlashAttnFwdSm90INS1_25CollectiveMainloopFwdSm90ILi2EN4cute5tupleIJNS5_1CILi1EEES8_S8_EEENS6_IJNS7_ILi128EEENS7_ILi96EEENS7_ILi64EEEEEELi256ENS_10bfloat16_tEfNS_4arch4Sm90ELb0ELb0ELb1ELb0ELb1ELb0ELb1ELb1ELb0ELb1ELb1ELb0EEENS1_21CollectiveEpilogueFwdINS6_IJSA_NS7_ILi256EEESB_EEES9_SE_SG_Li256ELb0ELb1ELb1ELb0EEENS1_19SingleTileSchedulerILb0ELb1ELb1ELi128EEEEEEEEEvNT_6ParamsE:
[----:B------:R-:W0:Y:S02]  /*0000*/  LDC R1, c[0x0][0x28] ;  /* 0x00000a00ff017b82 */ /* 0x000e240000000800 */
[----:B0-----:R-:W-:Y:S01]  /*0010*/  VIADD R1, R1, 0xfffffff8 ;  /* 0xfffffff801017836 */ /* 0x001fe20000000000 */
[----:B------:R-:W0:Y:S01]  /*0020*/  S2R R28, SR_TID.X ;  /* 0x00000000001c7919 */ /* 0x000e220000002100 */
[----:B------:R-:W-:Y:S01]  /*0030*/  ELECT P0, URZ, PT ;  /* 0x00000000003f782f */ /* 0x000fe20003800000 */
[----:B------:R-:W-:Y:S01]  /*0040*/  UMOV UR4, 0x80 ;  /* 0x0000008000047882 */ /* 0x000fe20000000000 */
[----:B------:R-:W-:Y:S01]  /*0050*/  UMOV UR7, 0x100 ;  /* 0x0000010000077882 */ /* 0x000fe20000000000 */
[--C-:B0-----:R-:W-:Y:S02]  /*0060*/  SHF.R.U32.HI R0, RZ, 0x5, R28.reuse ;  /* 0x00000005ff007819 */ /* 0x101fe4000001161c */
[----:B------:R-:W-:-:S03]  /*0070*/  SHF.R.U32.HI R3, RZ, 0x7, R28 ;  /* 0x00000007ff037819 */ /* 0x000fc6000001161c */
[----:B------:R-:W0:Y:S04]  /*0080*/  SHFL.IDX PT, R2, R0, RZ, 0x1f ;  /* 0x00001fff00027589 */ /* 0x000e2800000e0000 */
[----:B------:R-:W1:Y:S01]  /*0090*/  SHFL.IDX PT, R3, R3, RZ, 0x1f ;  /* 0x00001fff03037589 */ /* 0x000e6200000e0000 */
[C---:B0-----:R-:W-:Y:S02]  /*00a0*/  ISETP.NE.OR P0, PT, R2.reuse, RZ, !P0 ;  /* 0x000000ff0200720c */ /* 0x041fe40004705670 */
[----:B------:R-:W-:-:S11]  /*00b0*/  ISETP.NE.AND P1, PT, R2, RZ, PT ;  /* 0x000000ff0200720c */ /* 0x000fd60003f25270 */
[----:B------:R-:W-:Y:S01]  /*00c0*/  VOTEU.ALL UP0, P0 ;  /* 0x00000000003f7886 */ /* 0x000fe20000000000 */
[----:B------:R-:W-:Y:S01]  /*00d0*/  VOTEU.ALL UP1, P0 ;  /* 0x00000000003f7886 */ /* 0x000fe20000020000 */
[----:B------:R-:W-:-:S03]  /*00e0*/  VOTEU.ALL UP2, P0 ;  /* 0x00000000003f7886 */ /* 0x000fc60000040000 */
[----:B------:R-:W0:Y:S01]  /*00f0*/  @!UP0 S2UR UR8, SR_CgaCtaId ;  /* 0x00000000000889c3 */ /* 0x000e220000008800 */
[----:B------:R-:W-:Y:S01]  /*0100*/  @!UP0 UMOV UR6, 0x400 ;  /* 0x0000040000068882 */ /* 0x000fe20000000000 */
[----:B------:R-:W-:-:S04]  /*0110*/  @!UP0 UIADD3 UR4, -UR4, 0x100000, URZ ;  /* 0x0010000004048890 */ /* 0x000fc8000fffe13f */
[----:B------:R-:W-:Y:S02]  /*0120*/  @!UP0 USHF.L.U32 UR5, UR4, 0xb, URZ ;  /* 0x0000000b04058899 */ /* 0x000fe4000800063f */
[----:B------:R-:W-:Y:S02]  /*0130*/  @!UP0 USHF.L.U32 UR4, UR4, 0x1, URZ ;  /* 0x0000000104048899 */ /* 0x000fe4000800063f */
[----:B0-----:R-:W-:Y:S02]  /*0140*/  @!UP0 ULEA UR8, UR8, UR6, 0x18 ;  /* 0x0000000608088291 */ /* 0x001fe4000f8ec03f */
[----:B------:R-:W-:-:S04]  /*0150*/  @!UP0 UIADD3 UR6, -UR7, 0x100000, URZ ;  /* 0x0010000007068890 */ /* 0x000fc8000fffe13f */
[----:B------:R-:W-:Y:S02]  /*0160*/  @!UP0 USHF.L.U32 UR7, UR6, 0xb, URZ ;  /* 0x0000000b06078899 */ /* 0x000fe4000800063f */
[----:B------:R-:W-:Y:S01]  /*0170*/  @!UP0 USHF.L.U32 UR6, UR6, 0x1, URZ ;  /* 0x0000000106068899 */ /* 0x000fe2000800063f */
[----:B------:R-:W-:-:S05]  /*0180*/  VOTEU.ALL UP0, P0 ;  /* 0x00000000003f7886 */ /* 0x000fca0000000000 */
[----:B------:R0:W2:Y:S01]  /*0190*/  @!UP0 SYNCS.EXCH.64 URZ, [UR8+0x32400], UR4 ;  /* 0x03240004083f85b2 */ /* 0x0000a20008000100 */
[----:B------:R0:W3:Y:S05]  /*01a0*/  @!UP1 SYNCS.EXCH.64 URZ, [UR8+0x32410], UR4 ;  /* 0x03241004083f95b2 */ /* 0x0000ea0008000100 */
[----:B------:R0:W4:Y:S02]  /*01b0*/  @!UP2 SYNCS.EXCH.64 URZ, [UR8+0x32420], UR6 ;  /* 0x03242006083fa5b2 */ /* 0x0001240008000100 */
[----:B01----:R-:W-:Y:S05]  /*01c0*/  @P1 BRA `(.L_x_176) ;  /* 0x0000000000481947 */ /* 0x003fea0003800000 */
        /* <DEDUP_REMOVED lines=14> */
[----:B------:R0:W0:Y:S01]  /*02b0*/  SYNCS.EXCH.64 URZ, [UR8+0x32440], UR6 ;  /* 0x03244006083f75b2 */ /* 0x0000220008000100 */
[----:B------:R0:W0:Y:S01]  /*02c0*/  SYNCS.EXCH.64 URZ, [UR8+0x32438], UR4 ;  /* 0x03243804083f75b2 */ /* 0x0000220008000100 */
[----:B------:R0:W0:Y:S01]  /*02d0*/  SYNCS.EXCH.64 URZ, [UR8+0x32448], UR6 ;  /* 0x03244806083f75b2 */ /* 0x0000220008000100 */
[----:B------:R-:W-:Y:S01]  /*02e0*/  NOP ;  /* 0x0000000000007918 */ /* 0x000fe20000000000 */
.L_x_176:
        /* <DEDUP_REMOVED lines=22> */
.L_x_177:
        /* <DEDUP_REMOVED lines=18> */
.L_x_178:
        /* <DEDUP_REMOVED lines=22> */
.L_x_179:
        /* <DEDUP_REMOVED lines=23> */
.L_x_180:
[----:B------:R-:W-:Y:S01]  /*0840*/  UISETP.NE.AND UP0, UPT, UR9, URZ, UPT ;  /* 0x0000003f0900728c */ /* 0x000fe2000bf05270 */
[----:B------:R-:W-:Y:S01]  /*0850*/  NOP ;  /* 0x0000000000007918 */ /* 0x000fe20000000000 */
[----:B0-----:R-:W-:Y:S01]  /*0860*/  UMOV UR4, 0x1 ;  /* 0x0000000100047882 */ /* 0x001fe20000000000 */
[----:B------:R-:W-:Y:S01]  /*0870*/  ULDC.64 UR36, c[0x0][0x208] ;  /* 0x0000820000247ab9 */ /* 0x000fe20000000a00 */
[----:B------:R-:W-:Y:S01]  /*0880*/  USEL UR4, UR4, 0x2, !UP0 ;  /* 0x0000000204047887 */ /* 0x000fe2000c000000 */
[----:B------:R-:W-:Y:S01]  /*0890*/  BSSY B6, `(.L_x_181) ;  /* 0x0000d62000067945 */ /* 0x000fe20003800000 */
[----:B-1234-:R-:W-:Y:S01]  /*08a0*/  BAR.SYNC.DEFER_BLOCKING 0x0 ;  /* 0x0000000000007b1d */ /* 0x01efe20000010000 */
[----:B------:R-:W-:-:S03]  /*08b0*/  PLOP3.LUT P0, PT, PT, PT, UP0, 0x80, 0x0 ;  /* 0x000000000000781c */ /* 0x000fc60003f0f008 */
[----:B------:R-:W-:-:S05]  /*08c0*/  IMAD.U32 R2, RZ, RZ, UR4 ;  /* 0x00000004ff027e24 */ /* 0x000fca000f8e00ff */
[----:B------:R0:W-:Y:S05]  /*08d0*/  STL [R1], R2 ;  /* 0x0000000201007387 */ /* 0x0001ea0000100800 */
[----:B------:R-:W-:Y:S05]  /*08e0*/  @!P0 BRA `(.L_x_182) ;  /* 0x0000009000408947 */ /* 0x000fea0003800000 */
.L_x_183:
[----:B------:R-:W-:-:S08]  /*08f0*/  NOP ;  /* 0x0000000000007918 */ /* 0x000fd00000000000 */
[----:B------:R-:W1:Y:S02]  /*0900*/  USETMAXREG.TRY_ALLOC.CTAPOOL UP0, 0xe8 ;  /* 0x000000e8000079c8 */ /* 0x000e640008000600 */
[----:B-1----:R-:W-:-:S13]  /*0910*/  PLOP3.LUT P0, PT, PT, PT, UP0, 0x80, 0x0 ;  /* 0x000000000000781c */ /* 0x002fda0003f0f008 */
[----:B------:R-:W-:Y:S05]  /*0920*/  @!P0 BRA `(.L_x_183) ;  /* 0xfffffffc00f08947 */ /* 0x000fea000383ffff */
[----:B------:R-:W1:Y:S01]  /*0930*/  S2UR UR6, SR_CTAID.Y ;  /* 0x00000000000679c3 */ /* 0x000e620000002600 */
[----:B------:R-:W-:Y:S01]  /*0940*/  ULDC UR7, c[0x0][0xd50] ;  /* 0x0003540000077ab9 */ /* 0x000fe20000000800 */
[----:B------:R-:W-:Y:S01]  /*0950*/  SHF.R.U32.HI R17, RZ, 0x7, R28 ;  /* 0x00000007ff117819 */ /* 0x000fe2000001161c */
[----:B------:R-:W-:-:S05]  /*0960*/  UISETP.NE.AND UP0, UPT, UR7, 0x1, UPT ;  /* 0x000000010700788c */ /* 0x000fca000bf05270 */
[----:B------:R-:W-:Y:S08]  /*0970*/  BAR.ARV 0x8, 0x180 ;  /* 0x0206000000007b1d */ /* 0x000ff00000002000 */
[----:B------:R-:W2:Y:S01]  /*0980*/  S2UR UR8, SR_CTAID.Z ;  /* 0x00000000000879c3 */ /* 0x000ea20000002700 */
[----:B------:R-:W-:Y:S01]  /*0990*/  ISETP.NE.AND P0, PT, R17, 0x1, PT ;  /* 0x000000011100780c */ /* 0x000fe20003f05270 */
[----:B------:R-:W-:Y:S01]  /*09a0*/  @UP0 ULDC UR4, c[0x0][0xd54] ;  /* 0x0003550000040ab9 */ /* 0x000fe20000000800 */
[----:B------:R-:W-:Y:S01]  /*09b0*/  @UP0 ULDC UR9, c[0x0][0xd58] ;  /* 0x0003560000090ab9 */ /* 0x000fe20000000800 */
[----:B-1----:R-:W-:-:S10]  /*09c0*/  UIMAD.WIDE.U32 UR4, UR6, UR4, URZ ;  /* 0x00000004060472a5 */ /* 0x002fd4000f8e003f */
[----:B------:R-:W-:Y:S06]  /*09d0*/  @!P0 BAR.ARV 0x9, 0x100 ;  /* 0x0244000000008b1d */ /* 0x000fec0000002000 */
[----:B------:R-:W-:Y:S01]  /*09e0*/  UMOV UR10, UR6 ;  /* 0x00000006000a7c82 */ /* 0x000fe20008000000 */
[----:B------:R-:W-:Y:S01]  /*09f0*/  @UP0 USHF.R.U32.HI UR10, URZ, UR9, UR5 ;  /* 0x000000093f0a0299 */ /* 0x000fe20008011605 */
[----:B--2---:R-:W-:-:S03]  /*0a00*/  ISETP.LE.AND P0, PT, RZ, UR8, PT ;  /* 0x00000008ff007c0c */ /* 0x004fc6000bf03270 */
[----:B------:R-:W-:Y:S02]  /*0a10*/  UIADD3 UR4, -UR10, URZ, URZ ;  /* 0x0000003f0a047290 */ /* 0x000fe4000fffe13f */
[----:B------:R-:W-:Y:S02]  /*0a20*/  IMAD.U32 R0, RZ, RZ, UR10 ;  /* 0x0000000aff007e24 */ /* 0x000fe4000f8e00ff */
[----:B------:R-:W-:-:S03]  /*0a30*/  UIMAD UR7, UR7, UR4, UR6 ;  /* 0x00000004070772a4 */ /* 0x000fc6000f8e0206 */
[----:B------:R1:W-:Y:S03]  /*0a40*/  STL [R1+0x4], R0 ;  /* 0x0000040001007387 */ /* 0x0003e60000100800 */
[----:B------:R-:W-:Y:S06]  /*0a50*/  @!P0 BRA `(.L_x_184) ;  /* 0x000000d400148947 */ /* 0x000fec0003800000 */
        /* <DEDUP_REMOVED lines=22> */
[-C--:B-1----:R-:W-:Y:S02]  /*0bc0*/  IABS R0, R3.reuse ;  /* 0x0000000300007213 */ /* 0x082fe40000000000 */
[----:B------:R-:W-:Y:S01]  /*0bd0*/  IMAD.U32 R4, RZ, RZ, UR8 ;  /* 0x00000008ff047e24 */ /* 0x000fe2000f8e00ff */
[----:B------:R-:W-:Y:S01]  /*0be0*/  IABS R5, R3 ;  /* 0x0000000300057213 */ /* 0x000fe20000000000 */
[----:B------:R-:W-:Y:S01]  /*0bf0*/  ULOP3.LUT UR8, UR8, UR7, URZ, 0x3c, !UPT ;  /* 0x0000000708087292 */ /* 0x000fe2000f8e3c3f */
[----:B------:R-:W-:Y:S02]  /*0c00*/  R2UR UR12, R0 ;  /* 0x00000000000c72ca */ /* 0x000fe400000e0000 */
[----:B------:R-:W-:-:S05]  /*0c10*/  IABS R4, R4 ;  /* 0x0000000400047213 */ /* 0x000fca0000000000 */
[----:B------:R-:W-:-:S05]  /*0c20*/  IMAD.MOV.U32 R3, RZ, RZ, R4 ;  /* 0x000000ffff037224 */ /* 0x000fca00078e0004 */
[----:B------:R-:W-:Y:S01]  /*0c30*/  R2UR UR11, R3 ;  /* 0x00000000030b72ca */ /* 0x000fe200000e0000 */
[----:B------:R-:W1:Y:S08]  /*0c40*/  I2F.RP R0, UR12 ;  /* 0x0000000c00007d06 */ /* 0x000e700008209400 */
[----:B-1----:R-:W0:Y:S02]  /*0c50*/  MUFU.RCP R0, R0 ;  /* 0x0000000000007308 */ /* 0x002e240000001000 */
        /* <DEDUP_REMOVED lines=20> */
.L_x_185:
[----:B------:R-:W-:Y:S01]  /*0da0*/  UIMAD UR5, UR9, UR4, URZ ;  /* 0x00000004090572a4 */ /* 0x000fe2000f8e023f */
[----:B-1----:R-:W-:Y:S01]  /*0db0*/  IMAD.U32 R0, RZ, RZ, UR6 ;  /* 0x00000006ff007e24 */ /* 0x002fe2000f8e00ff */
[----:B------:R-:W-:Y:S01]  /*0dc0*/  MOV R3, UR4 ;  /* 0x0000000400037c02 */ /* 0x000fe20008000f00 */
[----:B------:R-:W-:Y:S01]  /*0dd0*/  VIADD R22, R28, 0xffffff80 ;  /* 0xffffff801c167836 */ /* 0x000fe20000000000 */
[----:B------:R-:W-:Y:S01]  /*0de0*/  PLOP3.LUT P0, PT, PT, PT, PT, 0x80, 0x0 ;  /* 0x000000000000781c */ /* 0x000fe20003f0f070 */
[----:B------:R-:W-:Y:S01]  /*0df0*/  IMAD.MOV.U32 R4, RZ, RZ, RZ ;  /* 0x000000ffff047224 */ /* 0x000fe200078e00ff */
[----:B------:R-:W-:Y:S01]  /*0e00*/  VIADDMNMX R0, R3, UR5, R0, PT ;  /* 0x0000000503007c46 */ /* 0x000fe2000b800100 */
[----:B------:R-:W-:Y:S01]  /*0e10*/  IMAD.U32 R19, RZ, RZ, UR5 ;  /* 0x00000005ff137e24 */ /* 0x000fe2000f8e00ff */
[----:B------:R-:W-:Y:S01]  /*0e20*/  CS2R R150, SRZ ;  /* 0x0000000000967805 */ /* 0x000fe2000001ff00 */
[----:B------:R-:W-:Y:S01]  /*0e30*/  IMAD.MOV.U32 R3, RZ, RZ, RZ ;  /* 0x000000ffff037224 */ /* 0x000fe200078e00ff */
[----:B------:R-:W-:-:S02]  /*0e40*/  R2UR UR38, R0 ;  /* 0x00000000002672ca */ /* 0x000fc400000e0000 */
        /* <DEDUP_REMOVED lines=11> */
[----:B------:R-:W-:Y:S01]  /*0f00*/  CS2R R126, SRZ ;  /* 0x00000000007e7805 */ /* 0x000fe2000001ff00 */
[----:B------:R-:W-:Y:S01]  /*0f10*/  UISETP.GT.AND UP0, UPT, UR38, UR5, UPT ;  /* 0x000000052600728c */ /* 0x000fe2000bf04270 */
[----:B------:R-:W-:-:S02]  /*0f20*/  CS2R R124, SRZ ;  /* 0x00000000007c7805 */ /* 0x000fc4000001ff00 */
[----:B------:R-:W-:Y:S02]  /*0f30*/  CS2R R122, SRZ ;  /* 0x00000000007a7805 */ /* 0x000fe4000001ff00 */
[----:B------:R-:W-:Y:S02]  /*0f40*/  CS2R R120, SRZ ;  /* 0x0000000000787805 */ /* 0x000fe4000001ff00 */
[----:B------:R-:W-:Y:S02]  /*0f50*/  CS2R R118, SRZ ;  /* 0x0000000000767805 */ /* 0x000fe4000001ff00 */
[----:B------:R-:W-:Y:S02]  /*0f60*/  CS2R R116, SRZ ;  /* 0x0000000000747805 */ /* 0x000fe4000001ff00 */
[----:B------:R-:W-:Y:S02]  /*0f70*/  PLOP3.LUT P1, PT, PT, PT, UP0, 0x80, 0x0 ;  /* 0x000000000000781c */ /* 0x000fe40003f2f008 */
        /* <DEDUP_REMOVED lines=48> */
[----:B------:R-:W1:Y:S01]  /*1280*/  S2UR UR6, SR_CgaCtaId ;  /* 0x00000000000679c3 */ /* 0x000e620000008800 */
[----:B------:R-:W-:Y:S02]  /*1290*/  UMOV UR5, 0x400 ;  /* 0x0000040000057882 */ /* 0x000fe40000000000 */
[----:B------:R-:W-:-:S04]  /*12a0*/  LEA.HI R23, R3, R22, RZ, 0x7 ;  /* 0x0000001603177211 */ /* 0x000fc800078f38ff */
[----:B------:R-:W-:-:S06]  /*12b0*/  SHF.R.S32.HI R0, RZ, 0x7, R23 ;  /* 0x00000007ff007819 */ /* 0x000fcc0000011417 */
[----:B------:R-:W2:Y:S01]  /*12c0*/  SHFL.IDX PT, R0, R0, RZ, 0x1f ;  /* 0x00001fff00007589 */ /* 0x000ea200000e0000 */
[----:B-1----:R-:W-:-:S04]  /*12d0*/  ULEA UR7, UR6, UR5, 0x18 ;  /* 0x0000000506077291 */ /* 0x002fc8000f8ec03f */
[----:B------:R-:W-:Y:S02]  /*12e0*/  UIADD3 UR6, UR7, 0x18400, URZ ;  /* 0x0001840007067890 */ /* 0x000fe4000fffe03f */
[----:B------:R-:W-:Y:S02]  /*12f0*/  MOV R16, UR7 ;  /* 0x0000000700107c02 */ /* 0x000fe40008000f00 */
[----:B------:R-:W-:Y:S01]  /*1300*/  ULOP3.LUT UP0, URZ, UR6, 0x1bf, URZ, 0xc0, !UPT ;  /* 0x000001bf063f7892 */ /* 0x000fe2000f80c03f */
[----:B--2---:R-:W-:-:S05]  /*1310*/  R2UR UR4, R0 ;  /* 0x00000000000472ca */ /* 0x004fca00000e0000 */
[----:B------:R-:W-:-:S08]  /*1320*/  PLOP3.LUT P0, PT, PT, PT, UP0, 0x80, 0x0 ;  /* 0x000000000000781c */ /* 0x000fd00003f0f008 */
[----:B------:R-:W-:-:S04]  /*1330*/  ULEA.HI UR5, UR4, UR4, URZ, 0x1 ;  /* 0x0000000404057291 */ /* 0x000fc8000f8f083f */
[----:B------:R-:W-:-:S04]  /*1340*/  ULOP3.LUT UR5, UR5, 0xffffe, URZ, 0xc0, !UPT ;  /* 0x000ffffe05057892 */ /* 0x000fc8000f8ec03f */
[----:B------:R-:W-:Y:S01]  /*1350*/  UIADD3 UR40, UR4, -UR5, URZ ;  /* 0x8000000504287290 */ /* 0x000fe2000fffe03f */
[----:B------:R-:W-:Y:S11]  /*1360*/  @!P0 BRA `(.L_x_187) ;  /* 0x0000000000408947 */ /* 0x000ff60003800000 */
[----:B------:R-:W-:Y:S01]  /*1370*/  MOV R0, 0x0 ;  /* 0x0000000000007802 */ /* 0x000fe20000000f00 */
[----:B------:R-:W-:Y:S01]  /*1380*/  ULDC.64 UR4, c[0x4][0x98] ;  /* 0x0100260000047ab9 */ /* 0x000fe20000000a00 */
[----:B------:R-:W-:Y:S01]  /*1390*/  ULDC.64 UR6, c[0x4][0x38] ;  /* 0x01000e0000067ab9 */ /* 0x000fe20000000a00 */
[----:B------:R-:W-:Y:S01]  /*13a0*/  IMAD.U32 R4, RZ, RZ, UR4 ;  /* 0x00000004ff047e24 */ /* 0x000fe2000f8e00ff */
[----:B0-----:R0:W1:Y:S01]  /*13b0*/  LDC.64 R2, c[0x4][R0] ;  /* 0x0100000000027b82 */ /* 0x0010620000000a00 */
[----:B------:R-:W-:Y:S01]  /*13c0*/  IMAD.U32 R5, RZ, RZ, UR5 ;  /* 0x00000005ff057e24 */ /* 0x000fe2000f8e00ff */
[----:B------:R-:W-:Y:S01]  /*13d0*/  ULDC.64 UR4, c[0x4][0xa0] ;  /* 0x0100280000047ab9 */ /* 0x000fe20000000a00 */
[----:B------:R-:W-:Y:S01]  /*13e0*/  MOV R10, UR6 ;  /* 0x00000006000a7c02 */ /* 0x000fe20008000f00 */
[----:B------:R-:W-:Y:S02]  /*13f0*/  IMAD.U32 R6, RZ, RZ, UR4 ;  /* 0x00000004ff067e24 */ /* 0x000fe4000f8e00ff */
[----:B------:R-:W-:-:S02]  /*1400*/  IMAD.U32 R7, RZ, RZ, UR5 ;  /* 0x00000005ff077e24 */ /* 0x000fc4000f8e00ff */
[----:B------:R-:W-:Y:S02]  /*1410*/  IMAD.U32 R11, RZ, RZ, UR7 ;  /* 0x00000007ff0b7e24 */ /* 0x000fe4000f8e00ff */
[----:B------:R-:W-:Y:S02]  /*1420*/  IMAD.MOV.U32 R8, RZ, RZ, 0x70 ;  /* 0x00000070ff087424 */ /* 0x000fe400078e00ff */
[----:B------:R-:W-:Y:S02]  /*1430*/  IMAD.MOV.U32 R12, RZ, RZ, 0x1 ;  /* 0x00000001ff0c7424 */ /* 0x000fe400078e00ff */
[----:B0-----:R-:W-:-:S07]  /*1440*/  IMAD.MOV.U32 R13, RZ, RZ, RZ ;  /* 0x000000ffff0d7224 */ /* 0x001fce00078e00ff */
[----:B------:R-:W-:-:S07]  /*1450*/  LEPC R20, `(.L_x_187) ;  /* 0x000000001014794e */ /* 0x000fce0000000000 */
[----:B-1----:R-:W-:Y:S05]  /*1460*/  CALL.ABS.NOINC R2 ;  /* 0x0000000002007343 */ /* 0x002fea0003c00000 */
.L_x_187:
[----:B------:R-:W-:Y:S02]  /*1470*/  R2UR UR4, R16 ;  /* 0x00000000100472ca */ /* 0x000fe400000e0000 */
[----:B------:R-:W-:Y:S02]  /*1480*/  SHF.L.U32 R0, RZ, 0x1f, RZ ;  /* 0x0000001fff007819 */ /* 0x000fe400000006ff */
[----:B------:R-:W-:-:S09]  /*1490*/  IADD3 R210, R17, 0x8, RZ ;  /* 0x0000000811d27810 */ /* 0x000fd20007ffe0ff */
[----:B------:R-:W1:Y:S02]  /*14a0*/  SYNCS.PHASECHK.TRANS64.TRYWAIT P0, [UR4+0x32400], R0 ;  /* 0x03240000ff0075a7 */ /* 0x000e640008000144 */
[----:B-1----:R-:W-:Y:S05]  /*14b0*/  @!P0 BRA `(.L_x_188) ;  /* 0x000000c800848947 */ /* 0x002fea0003800000 */
.L_x_265:
[----:B------:R-:W-:Y:S05]  /*14c0*/  WARPSYNC.ALL ;  /* 0x0000000000007948 */ /* 0x000fea0003800000 */
[----:B0-----:R-:W2:Y:S01]  /*14d0*/  LDL R2, [R1] ;  /* 0x0000000001027983 */ /* 0x001ea20000100800 */
[----:B------:R0:W-:Y:S01]  /*14e0*/  BAR.SYNC.DEFER_BLOCKING R210, 0x100 ;  /* 0x000400d20000751d */ /* 0x0001e20000010000 */
[----:B--2---:R-:W-:-:S13]  /*14f0*/  R2UR UR4, R2 ;  /* 0x00000000020472ca */ /* 0x004fda00000e0000 */
[----:B------:R-:W-:-:S04]  /*1500*/  ULOP3.LUT UR4, UR4, 0x1, URZ, 0xfc, !UPT ;  /* 0x0000000104047892 */ /* 0x000fc8000f8efc3f */
[----:B------:R-:W-:-:S06]  /*1510*/  UISETP.NE.AND UP0, UPT, UR4, 0x3, UPT ;  /* 0x000000030400788c */ /* 0x000fcc000bf05270 */
[----:B------:R-:W-:-:S13]  /*1520*/  PLOP3.LUT P0, PT, PT, PT, UP0, 0x80, 0x0 ;  /* 0x000000000000781c */ /* 0x000fda0003f0f008 */
[----:B0-----:R-:W-:Y:S05]  /*1530*/  @!P0 BRA `(.L_x_189) ;  /* 0x0000000000048947 */ /* 0x001fea0003800000 */
[----:B------:R-:W-:Y:S01]  /*1540*/  BPT.TRAP 0x1 ;  /* 0x000000040000795c */ /* 0x000fe20000300000 */
.L_x_189:
[----:B------:R-:W-:-:S13]  /*1550*/  R2UR UR4, R16 ;  /* 0x00000000100472ca */ /* 0x000fda00000e0000 */
[----:B------:R0:W2:Y:S01]  /*1560*/  SYNCS.PHASECHK.TRANS64.TRYWAIT P1, [UR4+0x32430], R0 ;  /* 0x03243000ff0075a7 */ /* 0x0000a20008020144 */
[----:B------:R-:W-:Y:S05]  /*1570*/  @!P0 BRA `(.L_x_190) ;  /* 0x0000000000048947 */ /* 0x000fea0003800000 */
[----:B------:R-:W-:Y:S01]  /*1580*/  BPT.TRAP 0x1 ;  /* 0x000000040000795c */ /* 0x000fe20000300000 */
.L_x_190:
[----:B--2---:R-:W-:Y:S05]  /*1590*/  @P1 BRA `(.L_x_191) ;  /* 0x00000000000c1947 */ /* 0x004fea0003800000 */
[----:B------:R-:W-:-:S13]  /*15a0*/  R2UR UR4, R16 ;  /* 0x00000000100472ca */ /* 0x000fda00000e0000 */
[----:B------:R-:W2:Y:S02]  /*15b0*/  SYNCS.PHASECHK.TRANS64.TRYWAIT P1, [UR4+0x32430], R0 ;  /* 0x03243000ff0075a7 */ /* 0x000ea40008020144 */
[----:B--2---:R-:W-:Y:S05]  /*15c0*/  @!P1 BRA `(.L_x_192) ;  /* 0x000000c8005c9947 */ /* 0x004fea0003800000 */
.L_x_191:
[----:B------:R-:W-:Y:S01]  /*15d0*/  R2UR UR9, R16 ;  /* 0x00000000100972ca */ /* 0x000fe200000e0000 */
[----:B------:R-:W-:Y:S01]  /*15e0*/  WARPGROUP.ARRIVE ;  /* 0x00000000000079c5 */ /* 0x000fe20000000000 */
[----:B------:R-:W-:Y:S01]  /*15f0*/  UMOV UR7, 0x40000040 ;  /* 0x4000004000077882 */ /* 0x000fe20000000000 */
[----:B------:R-:W-:Y:S01]  /*1600*/  UMOV UR13, 0x40000040 ;  /* 0x40000040000d7882 */ /* 0x000fe20000000000 */
[----:B------:R-:W-:Y:S01]  /*1610*/  IMAD.U32 R15, RZ, RZ, UR7 ;  /* 0x00000007ff0f7e24 */ /* 0x000fe2000f8e00ff */
[----:B------:R-:W-:-:S08]  /*1620*/  MOV R13, UR13 ;  /* 0x0000000d000d7c02 */ /* 0x000fd00008000f00 */
[----:B------:R-:W-:Y:S02]  /*1630*/  ULEA UR40, UR40, UR9, 0xd ;  /* 0x0000000928287291 */ /* 0x000fe4000f8e683f */
[----:B------:R-:W-:Y:S02]  /*1640*/  UIADD3 UR5, UR9, 0x1c400, URZ ;  /* 0x0001c40009057890 */ /* 0x000fe4000fffe03f */
[----:B------:R-:W-:Y:S02]  /*1650*/  UIADD3 UR4, UR40, 0x18400, URZ ;  /* 0x0001840028047890 */ /* 0x000fe4000fffe03f */
[----:B------:R-:W-:Y:S02]  /*1660*/  USHF.R.U32.HI UR5, URZ, 0x4, UR5 ;  /* 0x000000043f057899 */ /* 0x000fe40008011605 */
[----:B------:R-:W-:Y:S02]  /*1670*/  USHF.R.U32.HI UR4, URZ, 0x4, UR4 ;  /* 0x000000043f047899 */ /* 0x000fe40008011604 */
[----:B------:R-:W-:-:S02]  /*1680*/  ULOP3.LUT UR5, UR5, 0x3fff, URZ, 0xc0, !UPT ;  /* 0x00003fff05057892 */ /* 0x000fc4000f8ec03f */
[----:B------:R-:W-:Y:S02]  /*1690*/  ULOP3.LUT UR4, UR4, 0x3fff, URZ, 0xc0, !UPT ;  /* 0x00003fff04047892 */ /* 0x000fe4000f8ec03f */
[----:B------:R-:W-:Y:S02]  /*16a0*/  ULOP3.LUT UR10, UR5, 0x10000, URZ, 0xfc, !UPT ;  /* 0x00010000050a7892 */ /* 0x000fe4000f8efc3f */
[----:B------:R-:W-:Y:S01]  /*16b0*/  ULOP3.LUT UR8, UR4, 0x10000, URZ, 0xfc, !UPT ;  /* 0x0001000004087892 */ /* 0x000fe2000f8efc3f */
[----:B------:R-:W-:-:S03]  /*16c0*/  UMOV UR5, UR7 ;  /* 0x0000000700057c82 */ /* 0x000fc60008000000 */
[----:B------:R-:W-:-:S03]  /*16d0*/  IMAD.U32 R17, RZ, RZ, UR10 ;  /* 0x0000000aff117e24 */ /* 0x000fc6000f8e00ff */
[----:B------:R-:W-:Y:S02]  /*16e0*/  UMOV UR6, UR8 ;  /* 0x0000000800067c82 */ /* 0x000fe40008000000 */
[----:B------:R-:W-:Y:S01]  /*16f0*/  IMAD.U32 R14, RZ, RZ, UR6 ;  /* 0x00000006ff0e7e24 */ /* 0x000fe2000f8e00ff */
[----:B------:R-:W-:Y:S01]  /*1700*/  UMOV UR4, UR6 ;  /* 0x0000000600047c82 */ /* 0x000fe20008000000 */
[----:B------:R-:W-:Y:S02]  /*1710*/  UMOV UR6, UR10 ;  /* 0x0000000a00067c82 */ /* 0x000fe40008000000 */
[----:B------:R-:W-:Y:S01]  /*1720*/  HGMMA.64x96x16.F32.BF16 R24, gdesc[UR4], RZ, !UPT, gsb0 ;  /* 0x01600000041879f0 */ /* 0x000fe2000c0018ff */
[----:B------:R-:W-:Y:S02]  /*1730*/  UIADD3 UR4, UR8, 0x2, URZ ;  /* 0x0000000208047890 */ /* 0x000fe4000fffe03f */
[----:B------:R-:W-:Y:S01]  /*1740*/  UIADD3 UR6, UR10, 0x2, URZ ;  /* 0x000000020a067890 */ /* 0x000fe2000fffe03f */
[----:B------:R-:W-:Y:S01]  /*1750*/  UMOV UR5, UR13 ;  /* 0x0000000d00057c82 */ /* 0x000fe20008000000 */
[----:B------:R-:W-:Y:S01]  /*1760*/  UMOV UR7, 0x40000040 ;  /* 0x4000004000077882 */ /* 0x000fe20000000000 */
[----:B------:R-:W-:-:S02]  /*1770*/  UMOV UR13, 0x40000040 ;  /* 0x40000040000d7882 */ /* 0x000fc40000000000 */
[----:B------:R-:W-:Y:S01]  /*1780*/  UMOV UR12, UR4 ;  /* 0x00000004000c7c82 */ /* 0x000fe20008000000 */
[----:B------:R-:W-:Y:S01]  /*1790*/  IMAD.U32 R11, RZ, RZ, UR13 ;  /* 0x0000000dff0b7e24 */ /* 0x000fe2000f8e00ff */
[----:B------:R-:W-:Y:S01]  /*17a0*/  UMOV UR4, UR12 ;  /* 0x0000000c00047c82 */ /* 0x000fe20008000000 */
[----:B------:R-:W-:Y:S01]  /*17b0*/  IMAD.U32 R12, RZ, RZ, UR12 ;  /* 0x0000000cff0c7e24 */ /* 0x000fe2000f8e00ff */
[----:B------:R-:W-:Y:S02]  /*17c0*/  WARPGROUP.DEPBAR.LE gsb0, 0x0 ;  /* 0x00008000000079c5 */ /* 0x000fe40000010000 */
[----:B------:R-:W-:-:S06]  /*17d0*/  WARPGROUP.ARRIVE ;  /* 0x00000000000079c5 */ /* 0x000fcc0000000000 */
[----:B------:R-:W-:Y:S01]  /*17e0*/  HGMMA.64x96x16.F32.BF16 R24, gdesc[UR4], R24, gsb0 ;  /* 0x01600000041879f0 */ /* 0x000fe20008001818 */
[----:B------:R-:W-:Y:S02]  /*17f0*/  UIADD3 UR4, UR8, 0x4, URZ ;  /* 0x0000000408047890 */ /* 0x000fe4000fffe03f */
[----:B------:R-:W-:Y:S01]  /*1800*/  UIADD3 UR6, UR10, 0x4, URZ ;  /* 0x000000040a067890 */ /* 0x000fe2000fffe03f */
[----:B------:R-:W-:Y:S01]  /*1810*/  UMOV UR5, UR13 ;  /* 0x0000000d00057c82 */ /* 0x000fe20008000000 */
[----:B------:R-:W-:-:S03]  /*1820*/  UMOV UR7, 0x40000040 ;  /* 0x4000004000077882 */ /* 0x000fc60000000000 */
[----:B------:R-:W-:Y:S02]  /*1830*/  UMOV UR12, UR4 ;  /* 0x00000004000c7c82 */ /* 0x000fe40008000000 */
[----:B------:R-:W-:Y:S01]  /*1840*/  UMOV UR4, UR12 ;  /* 0x0000000c00047c82 */ /* 0x000fe20008000000 */
[----:B------:R-:W-:Y:S01]  /*1850*/  IMAD.U32 R10, RZ, RZ, UR12 ;  /* 0x0000000cff0a7e24 */ /* 0x000fe2000f8e00ff */
[----:B------:R-:W-:Y:S02]  /*1860*/  WARPGROUP.DEPBAR.LE gsb0, 0x0 ;  /* 0x00008000000079c5 */ /* 0x000fe40000010000 */
[----:B------:R-:W-:-:S06]  /*1870*/  WARPGROUP.ARRIVE ;  /* 0x00000000000079c5 */ /* 0x000fcc0000000000 */
[----:B------:R-:W-:Y:S01]  /*1880*/  HGMMA.64x96x16.F32.BF16 R24, gdesc[UR4], R24, gsb0 ;  /* 0x01600000041879f0 */ /* 0x000fe20008001818 */
[----:B------:R-:W-:Y:S02]  /*1890*/  UIADD3 UR4, UR8, 0x6, URZ ;  /* 0x0000000608047890 */ /* 0x000fe4000fffe03f */
[----:B------:R-:W-:Y:S01]  /*18a0*/  UIADD3 UR6, UR10, 0x6, URZ ;  /* 0x000000060a067890 */ /* 0x000fe2000fffe03f */
[----:B------:R-:W-:Y:S01]  /*18b0*/  UMOV UR5, 0x40000040 ;  /* 0x4000004000057882 */ /* 0x000fe20000000000 */
[----:B------:R-:W-:Y:S02]  /*18c0*/  UMOV UR7, 0x40000040 ;  /* 0x4000004000077882 */ /* 0x000fe40000000000 */
[----:B------:R-:W-:Y:S02]  /*18d0*/  IMAD.U32 R8, RZ, RZ, UR4 ;  /* 0x00000004ff087e24 */ /* 0x000fe4000f8e00ff */
[----:B------:R-:W-:Y:S01]  /*18e0*/  IMAD.U32 R9, RZ, RZ, UR5 ;  /* 0x00000005ff097e24 */ /* 0x000fe2000f8e00ff */
[----:B------:R-:W-:-:S02]  /*18f0*/  WARPGROUP.DEPBAR.LE gsb0, 0x0 ;  /* 0x00008000000079c5 */ /* 0x000fc40000010000 */
[----:B------:R-:W-:-:S06]  /*1900*/  WARPGROUP.ARRIVE ;  /* 0x00000000000079c5 */ /* 0x000fcc0000000000 */
[----:B------:R-:W-:Y:S03]  /*1910*/  HGMMA.64x96x16.F32.BF16 R24, gdesc[UR4], R24, gsb0 ;  /* 0x01600000041879f0 */ /* 0x000fe60008001818 */
[----:B------:R-:W-:Y:S02]  /*1920*/  WARPGROUP.DEPBAR.LE gsb0, 0x0 ;  /* 0x00008000000079c5 */ /* 0x000fe40000010000 */
[----:B------:R-:W2:Y:S02]  /*1930*/  SYNCS.PHASECHK.TRANS64.TRYWAIT P1, [UR9+0x32410], R0 ;  /* 0x03241000ff0075a7 */ /* 0x000ea40008020149 */
[----:B--2---:R-:W-:Y:S05]  /*1940*/  @!P1 BRA `(.L_x_193) ;  /* 0x000000c400989947 */ /* 0x004fea0003800000 */
.L_x_266:
[----:B------:R-:W-:Y:S05]  /*1950*/  @!P0 BRA `(.L_x_194) ;  /* 0x0000000000048947 */ /* 0x000fea0003800000 */
[----:B------:R-:W-:Y:S01]  /*1960*/  BPT.TRAP 0x1 ;  /* 0x000000040000795c */ /* 0x000fe20000300000 */
.L_x_194:
[----:B------:R-:W-:-:S13]  /*1970*/  R2UR UR4, R16 ;  /* 0x00000000100472ca */ /* 0x000fda00000e0000 */
[----:B------:R2:W3:Y:S01]  /*1980*/  SYNCS.PHASECHK.TRANS64.TRYWAIT P1, [UR4+0x32450], R0 ;  /* 0x03245000ff0075a7 */ /* 0x0004e20008020144 */
[----:B------:R-:W-:Y:S05]  /*1990*/  @!P0 BRA `(.L_x_195) ;  /* 0x0000000000048947 */ /* 0x000fea0003800000 */
[----:B------:R-:W-:Y:S01]  /*19a0*/  BPT.TRAP 0x1 ;  /* 0x000000040000795c */ /* 0x000fe20000300000 */
.L_x_195:
[----:B---3--:R-:W-:Y:S05]  /*19b0*/  @P1 BRA `(.L_x_196) ;  /* 0x00000000000c1947 */ /* 0x008fea0003800000 */
[----:B------:R-:W-:-:S13]  /*19c0*/  R2UR UR4, R16 ;  /* 0x00000000100472ca */ /* 0x000fda00000e0000 */
[----:B------:R-:W3:Y:S02]  /*19d0*/  SYNCS.PHASECHK.TRANS64.TRYWAIT P1, [UR4+0x32450], R0 ;  /* 0x03245000ff0075a7 */ /* 0x000ee40008020144 */
[----:B---3--:R-:W-:Y:S05]  /*19e0*/  @!P1 BRA `(.L_x_197) ;  /* 0x000000c4008c9947 */ /* 0x008fea0003800000 */
.L_x_196:
[----:B------:R-:W-:Y:S01]  /*19f0*/  R2UR UR4, R16 ;  /* 0x00000000100472ca */ /* 0x000fe200000e0000 */
[----:B------:R-:W-:Y:S01]  /*1a00*/  UIADD3 UR40, UR40, 0x22400, URZ ;  /* 0x0002240028287890 */ /* 0x000fe2000fffe03f */
[----:B------:R-:W-:Y:S01]  /*1a10*/  WARPGROUP.ARRIVE ;  /* 0x00000000000079c5 */ /* 0x000fe20000000000 */
[----:B------:R-:W-:Y:S01]  /*1a20*/  UMOV UR9, 0x40000040 ;  /* 0x4000004000097882 */ /* 0x000fe20000000000 */
[----:B------:R-:W-:Y:S01]  /*1a30*/  UMOV UR11, 0x40000040 ;  /* 0x40000040000b7882 */ /* 0x000fe20000000000 */
[----:B------:R-:W-:Y:S01]  /*1a40*/  USHF.R.U32.HI UR40, URZ, 0x4, UR40 ;  /* 0x000000043f287899 */ /* 0x000fe20008011628 */
[----:B------:R-:W-:Y:S01]  /*1a50*/  IMAD.U32 R7, RZ, RZ, UR9 ;  /* 0x00000009ff077e24 */ /* 0x000fe2000f8e00ff */
[----:B------:R-:W-:Y:S01]  /*1a60*/  UMOV UR13, 0x40000040 ;  /* 0x40000040000d7882 */ /* 0x000fe20000000000 */
[----:B------:R-:W-:Y:S01]  /*1a70*/  UMOV UR5, 0x40000040 ;  /* 0x4000004000057882 */ /* 0x000fe20000000000 */
[----:B------:R-:W-:Y:S01]  /*1a80*/  ULOP3.LUT UR6, UR40, 0x3fff, URZ, 0xc0, !UPT ;  /* 0x00003fff28067892 */ /* 0x000fe2000f8ec03f */
[----:B------:R-:W-:Y:S01]  /*1a90*/  IMAD.U32 R5, RZ, RZ, UR13 ;  /* 0x0000000dff057e24 */ /* 0x000fe2000f8e00ff */
[----:B------:R-:W-:Y:S01]  /*1aa0*/  UMOV UR15, 0x40000040 ;  /* 0x40000040000f7882 */ /* 0x000fe20000000000 */
[----:B------:R-:W-:Y:S01]  /*1ab0*/  UMOV UR17, 0x40000040 ;  /* 0x4000004000117882 */ /* 0x000fe20000000000 */
[----:B------:R-:W-:Y:S01]  /*1ac0*/  UIADD3 UR4, UR4, 0x400, URZ ;  /* 0x0000040004047890 */ /* 0x000fe2000fffe03f */
[----:B------:R-:W3:Y:S01]  /*1ad0*/  S2R R20, SR_TID.X ;  /* 0x0000000000147919 */ /* 0x000ee20000002100 */
[----:B------:R-:W-:-:S02]  /*1ae0*/  ULOP3.LUT UR6, UR6, 0x10000, URZ, 0xfc, !UPT ;  /* 0x0001000006067892 */ /* 0x000fc4000f8efc3f */
[----:B------:R-:W-:Y:S02]  /*1af0*/  USHF.R.U32.HI UR4, URZ, 0x4, UR4 ;  /* 0x000000043f047899 */ /* 0x000fe40008011604 */
[----:B------:R-:W-:Y:S02]  /*1b00*/  UIADD3 UR16, UR6, 0x404, URZ ;  /* 0x0000040406107890 */ /* 0x000fe4000fffe03f */
[----:B------:R-:W-:Y:S01]  /*1b10*/  ULOP3.LUT UR7, UR4, 0x3fff, URZ, 0xc0, !UPT ;  /* 0x00003fff04077892 */ /* 0x000fe2000f8ec03f */
[----:B------:R-:W-:Y:S01]  /*1b20*/  UMOV UR8, UR6 ;  /* 0x0000000600087c82 */ /* 0x000fe20008000000 */
[----:B------:R-:W-:Y:S01]  /*1b30*/  UIADD3 UR4, UR6, 0x2, URZ ;  /* 0x0000000206047890 */ /* 0x000fe2000fffe03f */
[----:B------:R-:W-:Y:S01]  /*1b40*/  MOV R6, UR8 ;  /* 0x0000000800067c02 */ /* 0x000fe20008000f00 */
[----:B------:R-:W-:Y:S01]  /*1b50*/  ULOP3.LUT UR57, UR7, 0x10000, URZ, 0xfc, !UPT ;  /* 0x0001000007397892 */ /* 0x000fe2000f8efc3f */
[----:B------:R-:W-:Y:S01]  /*1b60*/  UMOV UR19, 0x40000040 ;  /* 0x4000004000137882 */ /* 0x000fe20000000000 */
[----:B------:R-:W-:-:S03]  /*1b70*/  UIADD3 UR20, UR6, 0x406, URZ ;  /* 0x0000040606147890 */ /* 0x000fc6000fffe03f */
[----:B------:R-:W-:Y:S01]  /*1b80*/  UMOV UR12, UR4 ;  /* 0x00000004000c7c82 */ /* 0x000fe20008000000 */
[----:B------:R-:W-:Y:S01]  /*1b90*/  UIADD3 UR4, UR6, 0x4, URZ ;  /* 0x0000000406047890 */ /* 0x000fe2000fffe03f */
[----:B------:R-:W-:Y:S01]  /*1ba0*/  IMAD.U32 R4, RZ, RZ, UR12 ;  /* 0x0000000cff047e24 */ /* 0x000fe2000f8e00ff */
[----:B------:R-:W-:Y:S01]  /*1bb0*/  UMOV UR10, UR57 ;  /* 0x00000039000a7c82 */ /* 0x000fe20008000000 */
[----:B------:R-:W-:Y:S01]  /*1bc0*/  UIADD3 UR14, UR57, 0x302, URZ ;  /* 0x00000302390e7890 */ /* 0x000fe2000fffe03f */
[----:B------:R-:W-:Y:S01]  /*1bd0*/  HGMMA.64x96x16.F32.BF16 R24, gdesc[UR8], R24, gsb0 ;  /* 0x01600000081879f0 */ /* 0x000fe20008001818 */
[----:B------:R-:W-:Y:S02]  /*1be0*/  UIADD3 UR10, UR57, 0x2, URZ ;  /* 0x00000002390a7890 */ /* 0x000fe4000fffe03f */
[----:B------:R-:W-:Y:S01]  /*1bf0*/  IMAD.U32 R18, RZ, RZ, UR57 ;  /* 0x00000039ff127e24 */ /* 0x000fe2000f8e00ff */
[----:B------:R-:W-:Y:S01]  /*1c00*/  UMOV UR8, UR12 ;  /* 0x0000000c00087c82 */ /* 0x000fe20008000000 */
[----:B------:R-:W-:Y:S01]  /*1c10*/  UMOV UR9, UR13 ;  /* 0x0000000d00097c82 */ /* 0x000fe20008000000 */
[----:B------:R-:W-:Y:S01]  /*1c20*/  UMOV UR11, 0x40000040 ;  /* 0x40000040000b7882 */ /* 0x000fe20000000000 */
[----:B------:R-:W-:Y:S01]  /*1c30*/  UMOV UR12, UR4 ;  /* 0x00000004000c7c82 */ /* 0x000fe20008000000 */
[----:B------:R-:W-:Y:S01]  /*1c40*/  UMOV UR13, 0x40000040 ;  /* 0x40000040000d7882 */ /* 0x000fe20000000000 */
[----:B------:R-:W-:Y:S01]  /*1c50*/  UIADD3 UR4, UR6, 0x6, URZ ;  /* 0x0000000606047890 */ /* 0x000fe2000fffe03f */
[----:B------:R-:W-:Y:S01]  /*1c60*/  MOV R2, UR12 ;  /* 0x0000000c00027c02 */ /* 0x000fe20008000f00 */
[----:B-1----:R-:W-:Y:S01]  /*1c70*/  IMAD.U32 R3, RZ, RZ, UR13 ;  /* 0x0000000dff037e24 */ /* 0x002fe2000f8e00ff */
[----:B------:R-:W-:Y:S01]  /*1c80*/  UIADD3 UR18, UR57, 0x304, URZ ;  /* 0x0000030439127890 */ /* 0x000fe2000fffe03f */
[----:B---3--:R-:W-:Y:S01]  /*1c90*/  SHF.R.U32.HI R20, RZ, 0x7, R20 ;  /* 0x00000007ff147819 */ /* 0x008fe20000011614 */
[----:B------:R-:W-:Y:S01]  /*1ca0*/  UIADD3 UR22, UR57, 0x306, URZ ;  /* 0x0000030639167890 */ /* 0x000fe2000fffe03f */
[----:B------:R-:W-:Y:S01]  /*1cb0*/  UMOV UR21, 0x40000040 ;  /* 0x4000004000157882 */ /* 0x000fe20000000000 */
[----:B------:R-:W-:Y:S01]  /*1cc0*/  UMOV UR23, 0x40000040 ;  /* 0x4000004000177882 */ /* 0x000fe20000000000 */
[----:B------:R-:W-:Y:S01]  /*1cd0*/  UIADD3 UR24, UR6, 0x800, URZ ;  /* 0x0000080006187890 */ /* 0x000fe2000fffe03f */
[----:B0-2---:R-:W-:Y:S01]  /*1ce0*/  IADD3 R0, -R20, 0xb, RZ ;  /* 0x0000000b14007810 */ /* 0x005fe20007ffe1ff */
[----:B------:R-:W-:Y:S01]  /*1cf0*/  UIADD3 UR26, UR57, 0x600, URZ ;  /* 0x00000600391a7890 */ /* 0x000fe2000fffe03f */
[----:B------:R-:W-:Y:S01]  /*1d00*/  UMOV UR25, 0x40000040 ;  /* 0x4000004000197882 */ /* 0x000fe20000000000 */
[----:B------:R-:W-:Y:S01]  /*1d10*/  UMOV UR27, 0x40000040 ;  /* 0x40000040001b7882 */ /* 0x000fe20000000000 */
[----:B------:R-:W-:-:S02]  /*1d20*/  UIADD3 UR28, UR6, 0x802, URZ ;  /* 0x00000802061c7890 */ /* 0x000fc4000fffe03f */
[----:B------:R-:W-:Y:S01]  /*1d30*/  UIADD3 UR30, UR57, 0x602, URZ ;  /* 0x00000602391e7890 */ /* 0x000fe2000fffe03f */
[----:B------:R-:W-:Y:S01]  /*1d40*/  UMOV UR29, 0x40000040 ;  /* 0x40000040001d7882 */ /* 0x000fe20000000000 */
[----:B------:R-:W-:Y:S01]  /*1d50*/  UMOV UR31, 0x40000040 ;  /* 0x40000040001f7882 */ /* 0x000fe20000000000 */
[----:B------:R-:W-:Y:S02]  /*1d60*/  UIADD3 UR32, UR6, 0x804, URZ ;  /* 0x0000080406207890 */ /* 0x000fe4000fffe03f */
[----:B------:R-:W-:Y:S01]  /*1d70*/  UIADD3 UR34, UR57, 0x604, URZ ;  /* 0x0000060439227890 */ /* 0x000fe2000fffe03f */
[----:B------:R-:W-:Y:S01]  /*1d80*/  UMOV UR33, 0x40000040 ;  /* 0x4000004000217882 */ /* 0x000fe20000000000 */
[----:B------:R-:W-:Y:S01]  /*1d90*/  UMOV UR35, 0x40000040 ;  /* 0x4000004000237882 */ /* 0x000fe20000000000 */
[----:B------:R-:W-:Y:S02]  /*1da0*/  UIADD3 UR40, UR6, 0x806, URZ ;  /* 0x0000080606287890 */ /* 0x000fe4000fffe03f */
        /* <DEDUP_REMOVED lines=18> */
[----:B------:R-:W-:Y:S02]  /*1ed0*/  WARPGROUP.DEPBAR.LE gsb0, 0x0 ;  /* 0x00008000000079c5 */ /* 0x000fe40000010000 */
[----:B------:R-:W-:-:S06]  /*1ee0*/  WARPGROUP.ARRIVE ;  /* 0x00000000000079c5 */ /* 0x000fcc0000000000 */
[----:B------:R-:W-:Y:S01]  /*1ef0*/  HGMMA.64x96x16.F32.BF16 R24, gdesc[UR8], R24, gsb0 ;  /* 0x01600000081879f0 */ /* 0x000fe20008001818 */
[----:B------:R-:W-:Y:S01]  /*1f00*/  UIADD3 UR10, UR57, 0x4, URZ ;  /* 0x00000004390a7890 */ /* 0x000fe2000fffe03f */
[----:B------:R-:W-:Y:S01]  /*1f10*/  UMOV UR8, UR12 ;  /* 0x0000000c00087c82 */ /* 0x000fe20008000000 */
[----:B------:R-:W-:Y:S01]  /*1f20*/  UMOV UR9, UR13 ;  /* 0x0000000d00097c82 */ /* 0x000fe20008000000 */
[----:B------:R-:W-:Y:S01]  /*1f30*/  UMOV UR11, 0x40000040 ;  /* 0x40000040000b7882 */ /* 0x000fe20000000000 */
        /* <DEDUP_REMOVED lines=9> */
[----:B------:R-:W-:Y:S02]  /*1fd0*/  WARPGROUP.DEPBAR.LE gsb0, 0x0 ;  /* 0x00008000000079c5 */ /* 0x000fe40000010000 */
[----:B------:R-:W-:-:S06]  /*1fe0*/  WARPGROUP.ARRIVE ;  /* 0x00000000000079c5 */ /* 0x000fcc0000000000 */
[----:B------:R-:W-:Y:S01]  /*1ff0*/  HGMMA.64x96x16.F32.BF16 R24, gdesc[UR8], R24, gsb0 ;  /* 0x01600000081879f0 */ /* 0x000fe20008001818 */
[----:B------:R-:W-:Y:S02]  /*2000*/  UIADD3 UR8, UR6, 0x400, URZ ;  /* 0x0000040006087890 */ /* 0x000fe4000fffe03f */
[----:B------:R-:W-:Y:S01]  /*2010*/  UIADD3 UR10, UR57, 0x300, URZ ;  /* 0x00000300390a7890 */ /* 0x000fe2000fffe03f */
[----:B------:R-:W-:Y:S01]  /*2020*/  UMOV UR9, 0x40000040 ;  /* 0x4000004000097882 */ /* 0x000fe20000000000 */
        /* <DEDUP_REMOVED lines=42> */
.L_x_198:
        /* <DEDUP_REMOVED lines=9> */
[----:B------:R-:W1:Y:S01]  /*2360*/  MUFU.TANH R24, R24 ;  /* 0x0000001800187308 */ /* 0x000e620000002400 */
[----:B------:R-:W-:Y:S01]  /*2370*/  SHF.R.S32.HI R20, RZ, 0x1f, R23 ;  /* 0x0000001fff147819 */ /* 0x000fe20000011417 */
[----:B------:R-:W-:Y:S01]  /*2380*/  FMUL.FTZ R32, R32, UR6 ;  /* 0x0000000620207c20 */ /* 0x000fe20008410000 */
[----:B------:R-:W-:Y:S01]  /*2390*/  FMUL.FTZ R33, R33, UR6 ;  /* 0x0000000621217c20 */ /* 0x000fe20008410000 */
[----:B------:R-:W-:Y:S01]  /*23a0*/  IMAD.U32 R21, RZ, RZ, UR39 ;  /* 0x00000027ff157e24 */ /* 0x000fe2000f8e00ff */
[----:B------:R-:W-:Y:S01]  /*23b0*/  LEA.HI R20, R20, R23, RZ, 0x2 ;  /* 0x0000001714147211 */ /* 0x000fe200078f10ff */
[----:B------:R-:W-:Y:S01]  /*23c0*/  FMUL.FTZ R26, R26, UR6 ;  /* 0x000000061a1a7c20 */ /* 0x000fe20008410000 */
[----:B------:R-:W-:Y:S01]  /*23d0*/  FMUL.FTZ R27, R27, UR6 ;  /* 0x000000061b1b7c20 */ /* 0x000fe20008410000 */
[----:B------:R-:W2:Y:S01]  /*23e0*/  MUFU.TANH R25, R25 ;  /* 0x0000001900197308 */ /* 0x000ea20000002400 */
[----:B------:R-:W-:Y:S01]  /*23f0*/  LOP3.LUT R20, R20, 0x7ffffffc, RZ, 0xc0, !PT ;  /* 0x7ffffffc14147812 */ /* 0x000fe200078ec0ff */
[----:B------:R-:W-:Y:S01]  /*2400*/  FMUL.FTZ R30, R30, UR6 ;  /* 0x000000061e1e7c20 */ /* 0x000fe20008410000 */
[----:B------:R-:W-:Y:S01]  /*2410*/  FMUL.FTZ R31, R31, UR6 ;  /* 0x000000061f1f7c20 */ /* 0x000fe20008410000 */
[----:B------:R-:W-:Y:S01]  /*2420*/  FMUL.FTZ R34, R34, UR6 ;  /* 0x0000000622227c20 */ /* 0x000fe20008410000 */
[----:B------:R-:W-:Y:S01]  /*2430*/  FMUL.FTZ R36, R36, UR6 ;  /* 0x0000000624247c20 */ /* 0x000fe20008410000 */
[----:B------:R-:W-:-:S02]  /*2440*/  IMAD.IADD R20, R23, 0x1, -R20 ;  /* 0x0000000117147824 */ /* 0x000fc400078e0a14 */
[----:B------:R-:W-:Y:S01]  /*2450*/  FMUL.FTZ R35, R35, UR6 ;  /* 0x0000000623237c20 */ /* 0x000fe20008410000 */
[----:B------:R-:W3:Y:S01]  /*2460*/  MUFU.TANH R28, R28 ;  /* 0x0000001c001c7308 */ /* 0x000ee20000002400 */
[----:B------:R-:W-:Y:S01]  /*2470*/  FMUL.FTZ R37, R37, UR6 ;  /* 0x0000000625257c20 */ /* 0x000fe20008410000 */
[----:B------:R-:W-:Y:S02]  /*2480*/  IMAD R20, R20, -0x2, R21 ;  /* 0xfffffffe14147824 */ /* 0x000fe400078e0215 */
[----:B------:R-:W-:Y:S01]  /*2490*/  FMUL.FTZ R38, R38, UR6 ;  /* 0x0000000626267c20 */ /* 0x000fe20008410000 */
[----:B------:R-:W-:Y:S01]  /*24a0*/  FMUL.FTZ R40, R40, UR6 ;  /* 0x0000000628287c20 */ /* 0x000fe20008410000 */
[----:B------:R-:W-:Y:S01]  /*24b0*/  FMUL.FTZ R39, R39, UR6 ;  /* 0x0000000627277c20 */ /* 0x000fe20008410000 */
[----:B------:R-:W-:Y:S01]  /*24c0*/  FMUL.FTZ R41, R41, UR6 ;  /* 0x0000000629297c20 */ /* 0x000fe20008410000 */
[C---:B------:R-:W-:Y:S01]  /*24d0*/  ISETP.GT.AND P2, PT, R20.reuse, RZ, PT ;  /* 0x000000ff1400720c */ /* 0x040fe20003f44270 */
[----:B------:R-:W4:Y:S01]  /*24e0*/  MUFU.TANH R29, R29 ;  /* 0x0000001d001d7308 */ /* 0x000f220000002400 */
[----:B------:R-:W-:Y:S01]  /*24f0*/  ISETP.GT.AND P1, PT, R20, 0x1, PT ;  /* 0x000000011400780c */ /* 0x000fe20003f24270 */
[----:B------:R-:W-:Y:S01]  /*2500*/  FMUL.FTZ R42, R42, UR6 ;  /* 0x000000062a2a7c20 */ /* 0x000fe20008410000 */
[----:B------:R-:W-:Y:S01]  /*2510*/  ISETP.GT.AND P6, PT, R20, 0x8, PT ;  /* 0x000000081400780c */ /* 0x000fe20003fc4270 */
[----:B------:R-:W-:Y:S01]  /*2520*/  FMUL.FTZ R44, R44, UR6 ;  /* 0x000000062c2c7c20 */ /* 0x000fe20008410000 */
[----:B-1----:R-:W-:Y:S01]  /*2530*/  FSEL R21, R24, -INF , P2 ;  /* 0xff80000018157808 */ /* 0x002fe20001000000 */
[----:B------:R-:W-:Y:S01]  /*2540*/  FMUL.FTZ R43, R43, UR6 ;  /* 0x000000062b2b7c20 */ /* 0x000fe20008410000 */
[----:B--2---:R-:W-:Y:S01]  /*2550*/  FSEL R25, R25, -INF , P1 ;  /* 0xff80000019197808 */ /* 0x004fe20000800000 */
[----:B------:R-:W1:Y:S01]  /*2560*/  MUFU.TANH R32, R32 ;  /* 0x0000002000207308 */ /* 0x000e620000002400 */
[----:B------:R-:W-:Y:S01]  /*2570*/  ISETP.GT.AND P5, PT, R20, 0x9, PT ;  /* 0x000000091400780c */ /* 0x000fe20003fa4270 */
[----:B------:R-:W-:Y:S01]  /*2580*/  FMUL.FTZ R45, R45, UR6 ;  /* 0x000000062d2d7c20 */ /* 0x000fe20008410000 */
[----:B---3--:R-:W-:Y:S01]  /*2590*/  FSEL R75, R28, -INF , P6 ;  /* 0xff8000001c4b7808 */ /* 0x008fe20003000000 */
[----:B------:R-:W-:Y:S01]  /*25a0*/  FMUL.FTZ R46, R46, UR6 ;  /* 0x000000062e2e7c20 */ /* 0x000fe20008410000 */
[----:B------:R-:W-:Y:S01]  /*25b0*/  FMNMX.FTZ R22, R21, R25, !PT ;  /* 0x0000001915167209 */ /* 0x000fe20007810000 */
[----:B------:R-:W-:Y:S01]  /*25c0*/  FMUL.FTZ R48, R48, UR6 ;  /* 0x0000000630307c20 */ /* 0x000fe20008410000 */
[C---:B------:R-:W-:Y:S01]  /*25d0*/  ISETP.GT.AND P4, PT, R20.reuse, 0x10, PT ;  /* 0x000000101400780c */ /* 0x040fe20003f84270 */
[----:B------:R-:W2:Y:S01]  /*25e0*/  MUFU.TANH R33, R33 ;  /* 0x0000002100217308 */ /* 0x000ea20000002400 */
[----:B----4-:R-:W-:Y:S01]  /*25f0*/  FSEL R29, R29, -INF , P5 ;  /* 0xff8000001d1d7808 */ /* 0x010fe20002800000 */
[----:B------:R-:W-:Y:S01]  /*2600*/  FMUL.FTZ R47, R47, UR6 ;  /* 0x000000062f2f7c20 */ /* 0x000fe20008410000 */
[----:B------:R-:W-:Y:S01]  /*2610*/  FMNMX.FTZ R22, R75, R22, !PT ;  /* 0x000000164b167209 */ /* 0x000fe20007810000 */
[----:B------:R-:W-:Y:S01]  /*2620*/  FMUL.FTZ R49, R49, UR6 ;  /* 0x0000000631317c20 */ /* 0x000fe20008410000 */
[----:B------:R-:W-:Y:S01]  /*2630*/  ISETP.GT.AND P3, PT, R20, 0x11, PT ;  /* 0x000000111400780c */ /* 0x000fe20003f64270 */
[----:B------:R-:W-:Y:S01]  /*2640*/  FMUL.FTZ R50, R50, UR6 ;  /* 0x0000000632327c20 */ /* 0x000fe20008410000 */
[----:B------:R-:W-:Y:S01]  /*2650*/  FMNMX.FTZ R22, R29, R22, !PT ;  /* 0x000000161d167209 */ /* 0x000fe20007810000 */
[----:B------:R-:W3:Y:S01]  /*2660*/  MUFU.TANH R26, R26 ;  /* 0x0000001a001a7308 */ /* 0x000ee20000002400 */
[----:B-1----:R-:W-:Y:S01]  /*2670*/  FSEL R161, R32, -INF , P4 ;  /* 0xff80000020a17808 */ /* 0x002fe20002000000 */
[----:B------:R-:W-:Y:S01]  /*2680*/  FMUL.FTZ R52, R52, UR6 ;  /* 0x0000000634347c20 */ /* 0x000fe20008410000 */
[----:B------:R-:W-:Y:S01]  /*2690*/  FMUL.FTZ R51, R51, UR6 ;  /* 0x0000000633337c20 */ /* 0x000fe20008410000 */
[----:B------:R-:W-:Y:S01]  /*26a0*/  FMUL.FTZ R53, R53, UR6 ;  /* 0x0000000635357c20 */ /* 0x000fe20008410000 */
[----:B------:R-:W-:Y:S01]  /*26b0*/  FMNMX.FTZ R22, R161, R22, !PT ;  /* 0x00000016a1167209 */ /* 0x000fe20007810000 */
[----:B------:R-:W-:Y:S01]  /*26c0*/  FMUL.FTZ R54, R54, UR6 ;  /* 0x0000000636367c20 */ /* 0x000fe20008410000 */
[----:B------:R-:W-:Y:S01]  /*26d0*/  FMUL.FTZ R56, R56, UR6 ;  /* 0x0000000638387c20 */ /* 0x000fe20008410000 */
[----:B------:R-:W1:Y:S01]  /*26e0*/  MUFU.TANH R27, R27 ;  /* 0x0000001b001b7308 */ /* 0x000e620000002400 */
[----:B--2---:R-:W-:Y:S01]  /*26f0*/  FSEL R165, R33, -INF , P3 ;  /* 0xff80000021a57808 */ /* 0x004fe20001800000 */
[----:B------:R-:W-:Y:S01]  /*2700*/  FMUL.FTZ R55, R55, UR6 ;  /* 0x0000000637377c20 */ /* 0x000fe20008410000 */
[----:B------:R-:W-:Y:S01]  /*2710*/  FMUL.FTZ R57, R57, UR6 ;  /* 0x0000000639397c20 */ /* 0x000fe20008410000 */
[----:B------:R-:W-:Y:S01]  /*2720*/  FMUL.FTZ R58, R58, UR6 ;  /* 0x000000063a3a7c20 */ /* 0x000fe20008410000 */
[----:B------:R-:W-:Y:S01]  /*2730*/  FMNMX.FTZ R33, R165, R22, !PT ;  /* 0x00000016a5217209 */ /* 0x000fe20007810000 */
[----:B------:R-:W-:Y:S01]  /*2740*/  FMUL.FTZ R60, R60, UR6 ;  /* 0x000000063c3c7c20 */ /* 0x000fe20008410000 */
[----:B------:R-:W-:Y:S01]  /*2750*/  FMUL.FTZ R59, R59, UR6 ;  /* 0x000000063b3b7c20 */ /* 0x000fe20008410000 */
[----:B------:R-:W2:Y:S01]  /*2760*/  MUFU.TANH R30, R30 ;  /* 0x0000001e001e7308 */ /* 0x000ea20000002400 */
[----:B---3--:R-:W-:Y:S01]  /*2770*/  FSEL R23, R26, -INF , P2 ;  /* 0xff8000001a177808 */ /* 0x008fe20001000000 */
[----:B------:R-:W-:Y:S01]  /*2780*/  FMUL.FTZ R61, R61, UR6 ;  /* 0x000000063d3d7c20 */ /* 0x000fe20008410000 */
[----:B------:R-:W-:Y:S01]  /*2790*/  ISETP.GT.AND P2, PT, R20, 0x18, PT ;  /* 0x000000181400780c */ /* 0x000fe20003f44270 */
[----:B------:R-:W-:Y:S01]  /*27a0*/  FMUL.FTZ R62, R62, UR6 ;  /* 0x000000063e3e7c20 */ /* 0x000fe20008410000 */
[----:B------:R-:W-:Y:S01]  /*27b0*/  FMUL.FTZ R64, R64, UR6 ;  /* 0x0000000640407c20 */ /* 0x000fe20008410000 */
[----:B------:R-:W-:Y:S01]  /*27c0*/  FMUL.FTZ R63, R63, UR6 ;  /* 0x000000063f3f7c20 */ /* 0x000fe20008410000 */
[----:B------:R-:W-:Y:S01]  /*27d0*/  FMUL.FTZ R65, R65, UR6 ;  /* 0x0000000641417c20 */ /* 0x000fe20008410000 */
[----:B------:R-:W3:Y:S01]  /*27e0*/  MUFU.TANH R31, R31 ;  /* 0x0000001f001f7308 */ /* 0x000ee20000002400 */
[----:B-1----:R-:W-:Y:S01]  /*27f0*/  FSEL R27, R27, -INF , P1 ;  /* 0xff8000001b1b7808 */ /* 0x002fe20000800000 */
[----:B------:R-:W-:Y:S01]  /*2800*/  FMUL.FTZ R66, R66, UR6 ;  /* 0x0000000642427c20 */ /* 0x000fe20008410000 */
[----:B------:R-:W-:Y:S01]  /*2810*/  ISETP.GT.AND P1, PT, R20, 0x19, PT ;  /* 0x000000191400780c */ /* 0x000fe20003f24270 */
[----:B------:R-:W-:Y:S01]  /*2820*/  FMUL.FTZ R68, R68, UR6 ;  /* 0x0000000644447c20 */ /* 0x000fe20008410000 */
[----:B------:R-:W-:Y:S01]  /*2830*/  FMNMX.FTZ R22, R23, R27, !PT ;  /* 0x0000001b17167209 */ /* 0x000fe20007810000 */
[----:B------:R-:W-:Y:S01]  /*2840*/  FMUL.FTZ R67, R67, UR6 ;  /* 0x0000000643437c20 */ /* 0x000fe20008410000 */
[----:B------:R-:W-:Y:S01]  /*2850*/  FMUL.FTZ R69, R69, UR6 ;  /* 0x0000000645457c20 */ /* 0x000fe20008410000 */
[----:B------:R-:W1:Y:S01]  /*2860*/  MUFU.TANH R34, R34 ;  /* 0x0000002200227308 */ /* 0x000e620000002400 */
[----:B--2---:R-:W-:Y:S01]  /*2870*/  FSEL R73, R30, -INF , P6 ;  /* 0xff8000001e497808 */ /* 0x004fe20003000000 */
[----:B------:R-:W-:Y:S01]  /*2880*/  FMUL.FTZ R70, R70, UR6 ;  /* 0x0000000646467c20 */ /* 0x000fe20008410000 */
[----:B------:R-:W-:Y:S01]  /*2890*/  ISETP.GT.AND P6, PT, R20, 0x20, PT ;  /* 0x000000201400780c */ /* 0x000fe20003fc4270 */
[----:B------:R-:W-:Y:S01]  /*28a0*/  FMUL.FTZ R71, R71, UR6 ;  /* 0x0000000647477c20 */ /* 0x000fe20008410000 */
[----:B------:R-:W-:Y:S01]  /*28b0*/  FMNMX.FTZ R22, R73, R22, !PT ;  /* 0x0000001649167209 */ /* 0x000fe20007810000 */
[----:B------:R-:W2:Y:S01]  /*28c0*/  S2UR UR11, SR_CgaCtaId ;  /* 0x00000000000b79c3 */ /* 0x000ea20000008800 */
[----:B------:R-:W-:Y:S01]  /*28d0*/  R2UR UR10, R16 ;  /* 0x00000000100a72ca */ /* 0x000fe200000e0000 */
[----:B------:R-:W4:Y:S01]  /*28e0*/  MUFU.TANH R36, R36 ;  /* 0x0000002400247308 */ /* 0x000f220000002400 */
[----:B---3--:R-:W-:Y:S01]  /*28f0*/  FSEL R31, R31, -INF , P5 ;  /* 0xff8000001f1f7808 */ /* 0x008fe20002800000 */
[----:B------:R-:W-:Y:S01]  /*2900*/  ULDC UR6, c[0x0][0xa80] ;  /* 0x0002a00000067ab9 */ /* 0x000fe20000000800 */
[----:B------:R-:W-:Y:S01]  /*2910*/  ISETP.GT.AND P5, PT, R20, 0x21, PT ;  /* 0x000000211400780c */ /* 0x000fe20003fa4270 */
[----:B------:R-:W-:Y:S01]  /*2920*/  ULOP3.LUT UR7, UR7, 0x3000000, URZ, 0xfc, !UPT ;  /* 0x0300000007077892 */ /* 0x000fe2000f8efc3f */
[----:B------:R-:W-:Y:S01]  /*2930*/  FMNMX.FTZ R22, R31, R22, !PT ;  /* 0x000000161f167209 */ /* 0x000fe20007810000 */
[----:B------:R-:W-:-:S02]  /*2940*/  UMOV UR15, 0x40000040 ;  /* 0x40000040000f7882 */ /* 0x000fc40000000000 */
[----:B------:R-:W3:Y:S01]  /*2950*/  MUFU.TANH R35, R35 ;  /* 0x0000002300237308 */ /* 0x000ee20000002400 */
[----:B-1----:R-:W-:Y:S02]  /*2960*/  FSEL R163, R34, -INF , P4 ;  /* 0xff80000022a37808 */ /* 0x002fe40002000000 */
[----:B------:R-:W-:Y:S01]  /*2970*/  ISETP.GT.AND P4, PT, R20, 0x28, PT ;  /* 0x000000281400780c */ /* 0x000fe20003f84270 */
[----:B------:R-:W-:Y:S01]  /*2980*/  UIADD3 UR10, UR10, 0x32440, URZ ;  /* 0x000324400a0a7890 */ /* 0x000fe2000fffe03f */
[----:B------:R-:W-:Y:S01]  /*2990*/  FMNMX.FTZ R22, R163, R22, !PT ;  /* 0x00000016a3167209 */ /* 0x000fe20007810000 */
[----:B------:R-:W-:Y:S02]  /*29a0*/  UMOV UR14, UR7 ;  /* 0x00000007000e7c82 */ /* 0x000fe40008000000 */
[----:B------:R-:W1:Y:S01]  /*29b0*/  MUFU.TANH R37, R37 ;  /* 0x0000002500257308 */ /* 0x000e620000002400 */
[----:B----4-:R-:W-:-:S04]  /*29c0*/  FSEL R166, R36, -INF , P2 ;  /* 0xff80000024a67808 */ /* 0x010fc80001000000 */
[----:B------:R-:W-:Y:S01]  /*29d0*/  FMNMX.FTZ R33, R166, R33, !PT ;  /* 0x00000021a6217209 */ /* 0x000fe20007810000 */
[----:B--2---:R-:W-:Y:S02]  /*29e0*/  UPRMT UR10, UR11, 0x654, UR10 ;  /* 0x000006540b0a7896 */ /* 0x004fe4000800000a */
[----:B------:R-:W2:Y:S01]  /*29f0*/  MUFU.TANH R38, R38 ;  /* 0x0000002600267308 */ /* 0x000ea20000002400 */
[----:B---3--:R-:W-:Y:S01]  /*2a00*/  FSEL R167, R35, -INF , P3 ;  /* 0xff80000023a77808 */ /* 0x008fe20001800000 */
[----:B------:R-:W-:Y:S01]  /*2a10*/  UMOV UR11, 0x40000040 ;  /* 0x40000040000b7882 */ /* 0x000fe20000000000 */
[----:B------:R-:W-:Y:S02]  /*2a20*/  ISETP.GT.AND P3, PT, R20, 0x29, PT ;  /* 0x000000291400780c */ /* 0x000fe40003f64270 */
[----:B------:R-:W-:Y:S02]  /*2a30*/  FMNMX.FTZ R22, R167, R22, !PT ;  /* 0x00000016a7167209 */ /* 0x000fe40007810000 */
[----:B------:R-:W-:Y:S01]  /*2a40*/  SYNCS.ARRIVE.TRANS64.RED.A1T0 RZ, [UR10], RZ ;  /* 0x000000ffffff79a7 */ /* 0x000fe2000810040a */
[----:B------:R-:W3:Y:S01]  /*2a50*/  MUFU.TANH R40, R40 ;  /* 0x0000002800287308 */ /* 0x000ee20000002400 */
[----:B-1----:R-:W-:Y:S01]  /*2a60*/  FSEL R168, R37, -INF , P1 ;  /* 0xff80000025a87808 */ /* 0x002fe20000800000 */
[----:B------:R-:W-:-:S03]  /*2a70*/  UIADD3 UR10, UR7, 0x80, URZ ;  /* 0x00000080070a7890 */ /* 0x000fc6000fffe03f */
[----:B------:R-:W-:-:S03]  /*2a80*/  FMNMX.FTZ R24, R168, R33, !PT ;  /* 0x00000021a8187209 */ /* 0x000fc60007810000 */
[----:B------:R-:W1:Y:S01]  /*2a90*/  MUFU.TANH R39, R39 ;  /* 0x0000002700277308 */ /* 0x000e620000002400 */
[----:B--2---:R-:W-:Y:S02]  /*2aa0*/  FSEL R201, R38, -INF , P2 ;  /* 0xff80000026c97808 */ /* 0x004fe40001000000 */
[----:B------:R-:W-:Y:S02]  /*2ab0*/  ISETP.GT.AND P2, PT, R20, 0x30, PT ;  /* 0x000000301400780c */ /* 0x000fe40003f44270 */
[----:B------:R-:W-:-:S03]  /*2ac0*/  FMNMX.FTZ R22, R201, R22, !PT ;  /* 0x00000016c9167209 */ /* 0x000fc60007810000 */
[----:B------:R-:W2:Y:S01]  /*2ad0*/  MUFU.TANH R41, R41 ;  /* 0x0000002900297308 */ /* 0x000ea20000002400 */
[----:B---3--:R-:W-:-:S04]  /*2ae0*/  FSEL R199, R40, -INF , P6 ;  /* 0xff80000028c77808 */ /* 0x008fc80003000000 */
[----:B------:R-:W-:-:S03]  /*2af0*/  FMNMX.FTZ R24, R199, R24, !PT ;  /* 0x00000018c7187209 */ /* 0x000fc60007810000 */
[----:B------:R-:W3:Y:S01]  /*2b00*/  MUFU.TANH R42, R42 ;  /* 0x0000002a002a7308 */ /* 0x000ee20000002400 */
[----:B-1----:R-:W-:Y:S02]  /*2b10*/  FSEL R229, R39, -INF , P1 ;  /* 0xff80000027e57808 */ /* 0x002fe40000800000 */
[----:B------:R-:W-:Y:S02]  /*2b20*/  ISETP.GT.AND P1, PT, R20, 0x31, PT ;  /* 0x000000311400780c */ /* 0x000fe40003f24270 */
[----:B------:R-:W-:-:S03]  /*2b30*/  FMNMX.FTZ R22, R229, R22, !PT ;  /* 0x00000016e5167209 */ /* 0x000fc60007810000 */
[----:B------:R-:W1:Y:S01]  /*2b40*/  MUFU.TANH R44, R44 ;  /* 0x0000002c002c7308 */ /* 0x000e620000002400 */
[----:B--2---:R-:W-:-:S04]  /*2b50*/  FSEL R227, R41, -INF , P5 ;  /* 0xff80000029e37808 */ /* 0x004fc80002800000 */
[----:B------:R-:W-:-:S03]  /*2b60*/  FMNMX.FTZ R33, R227, R24, !PT ;  /* 0x00000018e3217209 */ /* 0x000fc60007810000 */
[----:B------:R-:W2:Y:S01]  /*2b70*/  MUFU.TANH R43, R43 ;  /* 0x0000002b002b7308 */ /* 0x000ea20000002400 */
[----:B---3--:R-:W-:Y:S02]  /*2b80*/  FSEL R203, R42, -INF , P6 ;  /* 0xff8000002acb7808 */ /* 0x008fe40003000000 */
[----:B------:R-:W-:Y:S02]  /*2b90*/  ISETP.GT.AND P6, PT, R20, 0x38, PT ;  /* 0x000000381400780c */ /* 0x000fe40003fc4270 */
[----:B------:R-:W-:-:S03]  /*2ba0*/  FMNMX.FTZ R22, R203, R22, !PT ;  /* 0x00000016cb167209 */ /* 0x000fc60007810000 */
[----:B------:R-:W3:Y:S01]  /*2bb0*/  MUFU.TANH R45, R45 ;  /* 0x0000002d002d7308 */ /* 0x000ee20000002400 */
[----:B-1----:R-:W-:-:S04]  /*2bc0*/  FSEL R180, R44, -INF , P4 ;  /* 0xff8000002cb47808 */ /* 0x002fc80002000000 */
        /* <DEDUP_REMOVED lines=65> */
[----:B--2---:R-:W-:-:S04]  /*2fe0*/  FSEL R195, R62, -INF , P2 ;  /* 0xff8000003ec37808 */ /* 0x004fc80001000000 */
[----:B------:R-:W-:-:S03]  /*2ff0*/  FMNMX.FTZ R22, R195, R22, !PT ;  /* 0x00000016c3167209 */ /* 0x000fc60007810000 */
[----:B------:R-:W2:Y:S01]  /*3000*/  MUFU.TANH R65, R65 ;  /* 0x0000004100417308 */ /* 0x000ea20000002400 */
[----:B---3--:R-:W-:-:S04]  /*3010*/  FSEL R181, R64, -INF , P6 ;  /* 0xff80000040b57808 */ /* 0x008fc80003000000 */
        /* <DEDUP_REMOVED lines=18> */
[----:B------:R-:W-:Y:S02]  /*3140*/  FMNMX.FTZ R20, R179, R20, !PT ;  /* 0x00000014b3147209 */ /* 0x000fe40007810000 */
[----:B-1----:R-:W-:-:S03]  /*3150*/  FSEL R173, R70, -INF , P4 ;  /* 0xff80000046ad7808 */ /* 0x002fc60002000000 */
[----:B------:R-:W1:Y:S01]  /*3160*/  SHFL.BFLY PT, R33, R20, 0x2, 0x1f ;  /* 0x0c401f0014217f89 */ /* 0x000e6200000e0000 */
[----:B------:R-:W-:Y:S02]  /*3170*/  FMNMX.FTZ R22, R173, R22, !PT ;  /* 0x00000016ad167209 */ /* 0x000fe40007810000 */
[----:B--2---:R-:W-:-:S04]  /*3180*/  FSEL R177, R71, -INF , P3 ;  /* 0xff80000047b17808 */ /* 0x004fc80001800000 */
[----:B------:R-:W-:-:S05]  /*3190*/  FMNMX.FTZ R22, R177, R22, !PT ;  /* 0x00000016b1167209 */ /* 0x000fca0007810000 */
[----:B------:R-:W2:Y:S01]  /*31a0*/  SHFL.BFLY PT, R35, R22, 0x2, 0x1f ;  /* 0x0c401f0016237f89 */ /* 0x000ea200000e0000 */
[----:B-1----:R-:W-:-:S05]  /*31b0*/  FMNMX.FTZ R33, R20, R33, !PT ;  /* 0x0000002114217209 */ /* 0x002fca0007810000 */
[----:B------:R-:W1:Y:S01]  /*31c0*/  SHFL.BFLY PT, R194, R33, 0x1, 0x1f ;  /* 0x0c201f0021c27f89 */ /* 0x000e6200000e0000 */
[----:B--2---:R-:W-:-:S05]  /*31d0*/  FMNMX.FTZ R35, R22, R35, !PT ;  /* 0x0000002316237209 */ /* 0x004fca0007810000 */
[----:B------:R-:W2:Y:S01]  /*31e0*/  SHFL.BFLY PT, R156, R35, 0x1, 0x1f ;  /* 0x0c201f00239c7f89 */ /* 0x000ea200000e0000 */
[----:B-1----:R-:W-:Y:S01]  /*31f0*/  FMNMX.FTZ R194, R33, R194, !PT ;  /* 0x000000c221c27209 */ /* 0x002fe20007810000 */
[----:B------:R1:W-:Y:S03]  /*3200*/  BAR.SYNC.DEFER_BLOCKING R210, 0x100 ;  /* 0x000400d20000751d */ /* 0x0003e60000010000 */
[C---:B------:R-:W-:Y:S01]  /*3210*/  FSETP.NEU.FTZ.AND P1, PT, R194.reuse, -INF , PT ;  /* 0xff800000c200780b */ /* 0x040fe20003f3d000 */
[----:B------:R-:W-:-:S05]  /*3220*/  FMUL.FTZ R174, R194, UR6 ;  /* 0x00000006c2ae7c20 */ /* 0x000fca0008410000 */
[----:B------:R-:W-:-:S05]  /*3230*/  FSEL R174, R174, RZ, P1 ;  /* 0x000000ffaeae7208 */ /* 0x000fca0000800000 */
[--C-:B------:R-:W-:Y:S01]  /*3240*/  FFMA.FTZ R20, R21, UR6, -R174.reuse ;  /* 0x0000000615147c23 */ /* 0x100fe200080108ae */
[----:B--2---:R-:W-:Y:S01]  /*3250*/  FMNMX.FTZ R156, R35, R156, !PT ;  /* 0x0000009c239c7209 */ /* 0x004fe20007810000 */
[--C-:B------:R-:W-:Y:S01]  /*3260*/  FFMA.FTZ R21, R25, UR6, -R174.reuse ;  /* 0x0000000619157c23 */ /* 0x100fe200080108ae */
[--C-:B------:R-:W-:Y:S01]  /*3270*/  FFMA.FTZ R157, R75, UR6, -R174.reuse ;  /* 0x000000064b9d7c23 */ /* 0x100fe200080108ae */
[--C-:B------:R-:W-:Y:S01]  /*3280*/  FFMA.FTZ R160, R29, UR6, -R174.reuse ;  /* 0x000000061da07c23 */ /* 0x100fe200080108ae */
[C---:B------:R-:W-:Y:S01]  /*3290*/  FSETP.NEU.FTZ.AND P1, PT, R156.reuse, -INF , PT ;  /* 0xff8000009c00780b */ /* 0x040fe20003f3d000 */
[----:B------:R-:W-:Y:S01]  /*32a0*/  FMUL.FTZ R176, R156, UR6 ;  /* 0x000000069cb07c20 */ /* 0x000fe20008410000 */
[----:B------:R-:W-:Y:S01]  /*32b0*/  MUFU.EX2 R22, R20 ;  /* 0x0000001400167308 */ /* 0x000fe20000000800 */
[--C-:B------:R-:W-:Y:S01]  /*32c0*/  FFMA.FTZ R164, R165, UR6, -R174.reuse ;  /* 0x00000006a5a47c23 */ /* 0x100fe200080108ae */
[--C-:B------:R-:W-:Y:S01]  /*32d0*/  FFMA.FTZ R165, R166, UR6, -R174.reuse ;  /* 0x00000006a6a57c23 */ /* 0x100fe200080108ae */
[--C-:B------:R-:W-:Y:S01]  /*32e0*/  FFMA.FTZ R161, R161, UR6, -R174.reuse ;  /* 0x00000006a1a17c23 */ /* 0x100fe200080108ae */
[----:B------:R-:W-:Y:S01]  /*32f0*/  FSEL R176, R176, RZ, P1 ;  /* 0x000000ffb0b07208 */ /* 0x000fe20000800000 */
[--C-:B------:R-:W-:Y:S01]  /*3300*/  FFMA.FTZ R168, R168, UR6, -R174.reuse ;  /* 0x00000006a8a87c23 */ /* 0x100fe200080108ae */
[--C-:B------:R-:W-:Y:S01]  /*3310*/  FFMA.FTZ R178, R199, UR6, -R174.reuse ;  /* 0x00000006c7b27c23 */ /* 0x100fe200080108ae */
[----:B------:R-:W-:Y:S01]  /*3320*/  FFMA.FTZ R199, R227, UR6, -R174 ;  /* 0x00000006e3c77c23 */ /* 0x000fe200080108ae */
[----:B------:R-:W2:Y:S01]  /*3330*/  MUFU.EX2 R21, R21 ;  /* 0x0000001500157308 */ /* 0x000ea20000000800 */
[--C-:B------:R-:W-:Y:S01]  /*3340*/  FFMA.FTZ R23, R23, UR6, -R176.reuse ;  /* 0x0000000617177c23 */ /* 0x100fe200080108b0 */
[--C-:B------:R-:W-:Y:S01]  /*3350*/  FFMA.FTZ R162, R27, UR6, -R176.reuse ;  /* 0x000000061ba27c23 */ /* 0x100fe200080108b0 */
[--C-:B------:R-:W-:Y:S01]  /*3360*/  FFMA.FTZ R158, R73, UR6, -R176.reuse ;  /* 0x00000006499e7c23 */ /* 0x100fe200080108b0 */
[--C-:B------:R-:W-:Y:S01]  /*3370*/  FFMA.FTZ R159, R31, UR6, -R176.reuse ;  /* 0x000000061f9f7c23 */ /* 0x100fe200080108b0 */
[--C-:B------:R-:W-:Y:S01]  /*3380*/  FFMA.FTZ R166, R167, UR6, -R176.reuse ;  /* 0x00000006a7a67c23 */ /* 0x100fe200080108b0 */
[--C-:B------:R-:W-:Y:S01]  /*3390*/  FFMA.FTZ R163, R163, UR6, -R176.reuse ;  /* 0x00000006a3a37c23 */ /* 0x100fe200080108b0 */
[--C-:B------:R-:W-:Y:S01]  /*33a0*/  FFMA.FTZ R167, R201, UR6, -R176.reuse ;  /* 0x00000006c9a77c23 */ /* 0x100fe200080108b0 */
[----:B------:R-:W-:Y:S01]  /*33b0*/  MUFU.EX2 R157, R157 ;  /* 0x0000009d009d7308 */ /* 0x000fe20000000800 */
[----:B------:R-:W-:Y:S01]  /*33c0*/  FFMA.FTZ R170, R229, UR6, -R176 ;  /* 0x00000006e5aa7c23 */ /* 0x000fe200080108b0 */
[----:B------:R-:W-:Y:S01]  /*33d0*/  FFMA.FTZ R201, R182, UR6, -R174 ;  /* 0x00000006b6c97c23 */ /* 0x000fe200080108ae */
[--C-:B------:R-:W-:Y:S01]  /*33e0*/  FFMA.FTZ R182, R203, UR6, -R176.reuse ;  /* 0x00000006cbb67c23 */ /* 0x100fe200080108b0 */
[----:B------:R-:W-:Y:S01]  /*33f0*/  FFMA.FTZ R203, R221, UR6, -R176 ;  /* 0x00000006ddcb7c23 */ /* 0x000fe200080108b0 */
[----:B------:R-:W-:Y:S01]  /*3400*/  FFMA.FTZ R180, R180, UR6, -R174 ;  /* 0x00000006b4b47c23 */ /* 0x000fe200080108ae */
[--C-:B------:R-:W-:Y:S01]  /*3410*/  FFMA.FTZ R184, R223, UR6, -R176.reuse ;  /* 0x00000006dfb87c23 */ /* 0x100fe200080108b0 */
[----:B------:R-:W-:Y:S01]  /*3420*/  FFMA.FTZ R221, R225, UR6, -R176 ;  /* 0x00000006e1dd7c23 */ /* 0x000fe200080108b0 */
[----:B------:R-:W3:Y:S01]  /*3430*/  MUFU.EX2 R160, R160 ;  /* 0x000000a000a07308 */ /* 0x000ee20000000800 */
[----:B--2---:R-:W-:Y:S01]  /*3440*/  F2FP.BF16.F32.PACK_AB R152, R21, R22 ;  /* 0x000000161598723e */ /* 0x004fe200000010ff */
[--C-:B------:R-:W-:Y:S01]  /*3450*/  FFMA.FTZ R186, R219, UR6, -R174.reuse ;  /* 0x00000006dbba7c23 */ /* 0x100fe200080108ae */
[--C-:B------:R-:W-:Y:S01]  /*3460*/  FFMA.FTZ R217, R217, UR6, -R174.reuse ;  /* 0x00000006d9d97c23 */ /* 0x100fe200080108ae */
[--C-:B------:R-:W-:Y:S01]  /*3470*/  FFMA.FTZ R188, R215, UR6, -R174.reuse ;  /* 0x00000006d7bc7c23 */ /* 0x100fe200080108ae */
[----:B------:R-:W-:Y:S01]  /*3480*/  FFMA.FTZ R213, R213, UR6, -R174 ;  /* 0x00000006d5d57c23 */ /* 0x000fe200080108ae */
[--C-:B------:R-:W-:Y:S01]  /*3490*/  FFMA.FTZ R190, R211, UR6, -R176.reuse ;  /* 0x00000006d3be7c23 */ /* 0x100fe200080108b0 */
[--C-:B------:R-:W-:Y:S01]  /*34a0*/  FFMA.FTZ R209, R209, UR6, -R176.reuse ;  /* 0x00000006d1d17c23 */ /* 0x100fe200080108b0 */
[----:B------:R-:W-:Y:S01]  /*34b0*/  MUFU.EX2 R23, R23 ;  /* 0x0000001700177308 */ /* 0x000fe20000000800 */
[--C-:B------:R-:W-:Y:S01]  /*34c0*/  FFMA.FTZ R192, R207, UR6, -R176.reuse ;  /* 0x00000006cfc07c23 */ /* 0x100fe200080108b0 */
[----:B------:R-:W-:Y:S01]  /*34d0*/  FFMA.FTZ R205, R205, UR6, -R176 ;  /* 0x00000006cdcd7c23 */ /* 0x000fe200080108b0 */
[--C-:B------:R-:W-:Y:S01]  /*34e0*/  FFMA.FTZ R196, R185, UR6, -R174.reuse ;  /* 0x00000006b9c47c23 */ /* 0x100fe200080108ae */
[--C-:B------:R-:W-:Y:S01]  /*34f0*/  FFMA.FTZ R185, R189, UR6, -R174.reuse ;  /* 0x00000006bdb97c23 */ /* 0x100fe200080108ae */
[--C-:B------:R-:W-:Y:S01]  /*3500*/  FFMA.FTZ R183, R183, UR6, -R174.reuse ;  /* 0x00000006b7b77c23 */ /* 0x100fe200080108ae */
[----:B------:R-:W-:Y:S01]  /*3510*/  FFMA.FTZ R198, R191, UR6, -R174 ;  /* 0x00000006bfc67c23 */ /* 0x000fe200080108ae */
[--C-:B------:R-:W-:Y:S01]  /*3520*/  FFMA.FTZ R187, R187, UR6, -R176.reuse ;  /* 0x00000006bbbb7c23 */ /* 0x100fe200080108b0 */
[----:B------:R-:W2:Y:S01]  /*3530*/  MUFU.EX2 R162, R162 ;  /* 0x000000a200a27308 */ /* 0x000ea20000000800 */
[----:B---3--:R-:W-:Y:S01]  /*3540*/  F2FP.BF16.F32.PACK_AB R154, R160, R157 ;  /* 0x0000009da09a723e */ /* 0x008fe200000010ff */
[--C-:B------:R-:W-:Y:S01]  /*3550*/  FFMA.FTZ R200, R193, UR6, -R176.reuse ;  /* 0x00000006c1c87c23 */ /* 0x100fe200080108b0 */
[--C-:B------:R-:W-:Y:S01]  /*3560*/  FFMA.FTZ R189, R195, UR6, -R176.reuse ;  /* 0x00000006c3bd7c23 */ /* 0x100fe200080108b0 */
[----:B------:R-:W-:Y:S01]  /*3570*/  FFMA.FTZ R202, R197, UR6, -R176 ;  /* 0x00000006c5ca7c23 */ /* 0x000fe200080108b0 */
[--C-:B------:R-:W-:Y:S01]  /*3580*/  FFMA.FTZ R204, R169, UR6, -R174.reuse ;  /* 0x00000006a9cc7c23 */ /* 0x100fe200080108ae */
[--C-:B------:R-:W-:Y:S01]  /*3590*/  FFMA.FTZ R169, R172, UR6, -R174.reuse ;  /* 0x00000006aca97c23 */ /* 0x100fe200080108ae */
[--C-:B------:R-:W-:Y:S01]  /*35a0*/  FFMA.FTZ R181, R181, UR6, -R174.reuse ;  /* 0x00000006b5b57c23 */ /* 0x100fe200080108ae */
[----:B------:R-:W-:Y:S01]  /*35b0*/  MUFU.EX2 R158, R158 ;  /* 0x0000009e009e7308 */ /* 0x000fe20000000800 */
[----:B------:R-:W-:Y:S01]  /*35c0*/  FFMA.FTZ R172, R179, UR6, -R174 ;  /* 0x00000006b3ac7c23 */ /* 0x000fe200080108ae */
[--C-:B------:R-:W-:Y:S01]  /*35d0*/  FFMA.FTZ R174, R175, UR6, -R176.reuse ;  /* 0x00000006afae7c23 */ /* 0x100fe200080108b0 */
[--C-:B------:R-:W-:Y:S01]  /*35e0*/  FFMA.FTZ R171, R171, UR6, -R176.reuse ;  /* 0x00000006abab7c23 */ /* 0x100fe200080108b0 */
[--C-:B------:R-:W-:Y:S01]  /*35f0*/  FFMA.FTZ R173, R173, UR6, -R176.reuse ;  /* 0x00000006adad7c23 */ /* 0x100fe200080108b0 */
[----:B------:R-:W-:Y:S01]  /*3600*/  FFMA.FTZ R176, R177, UR6, -R176 ;  /* 0x00000006b1b07c23 */ /* 0x000fe200080108b0 */
[----:B------:R-:W-:Y:S01]  /*3610*/  FADD.FTZ R22, R22, R21 ;  /* 0x0000001516167221 */ /* 0x000fe20000010000 */
[----:B------:R-:W-:Y:S01]  /*3620*/  MOV R20, UR7 ;  /* 0x0000000700147c02 */ /* 0x000fe20008000f00 */
[----:B------:R-:W3:Y:S01]  /*3630*/  MUFU.EX2 R159, R159 ;  /* 0x0000009f009f7308 */ /* 0x000ee20000000800 */
[----:B--2---:R-:W-:Y:S01]  /*3640*/  F2FP.BF16.F32.PACK_AB R153, R162, R23 ;  /* 0x00000017a299723e */ /* 0x004fe200000010ff */
[----:B------:R-:W-:Y:S01]  /*3650*/  FADD.FTZ R23, R23, R162 ;  /* 0x000000a217177221 */ /* 0x000fe20000010000 */
[----:B------:R-:W-:-:S04]  /*3660*/  FADD.FTZ R157, R157, R22 ;  /* 0x000000169d9d7221 */ /* 0x000fc80000010000 */
[----:B------:R-:W-:Y:S01]  /*3670*/  FADD.FTZ R160, R160, R157 ;  /* 0x0000009da0a07221 */ /* 0x000fe20000010000 */
[----:B------:R-:W-:Y:S08]  /*3680*/  MUFU.EX2 R161, R161 ;  /* 0x000000a100a17308 */ /* 0x000ff00000000800 */
[----:B------:R-:W2:Y:S01]  /*3690*/  MUFU.EX2 R164, R164 ;  /* 0x000000a400a47308 */ /* 0x000ea20000000800 */
[----:B---3--:R-:W-:Y:S01]  /*36a0*/  F2FP.BF16.F32.PACK_AB R155, R159, R158 ;  /* 0x0000009e9f9b723e */ /* 0x008fe200000010ff */
[----:B------:R-:W-:-:S03]  /*36b0*/  FADD.FTZ R158, R158, R23 ;  /* 0x000000179e9e7221 */ /* 0x000fc60000010000 */
[----:B------:R-:W-:Y:S01]  /*36c0*/  WARPGROUP.ARRIVE ;  /* 0x00000000000079c5 */ /* 0x000fe20000000000 */
[----:B------:R-:W-:Y:S02]  /*36d0*/  FADD.FTZ R158, R159, R158 ;  /* 0x0000009e9f9e7221 */ /* 0x000fe40000010000 */
[----:B------:R-:W-:Y:S03]  /*36e0*/  MUFU.EX2 R165, R165 ;  /* 0x000000a500a57308 */ /* 0x000fe60000000800 */
[----:B------:R-:W-:Y:S05]  /*36f0*/  HGMMA.64x256x16.F32.BF16 R24, R152, gdesc[UR12].tnspB, RZ, !UPT, gsb0 ;  /* 0x43e0000c98187df0 */ /* 0x000fea000c0018ff */
[----:B------:R-:W-:Y:S08]  /*3700*/  MUFU.EX2 R168, R168 ;  /* 0x000000a800a87308 */ /* 0x000ff00000000800 */
[----:B------:R-:W-:Y:S08]  /*3710*/  MUFU.EX2 R163, R163 ;  /* 0x000000a300a37308 */ /* 0x000ff00000000800 */
[----:B------:R-:W3:Y:S08]  /*3720*/  MUFU.EX2 R166, R166 ;  /* 0x000000a600a67308 */ /* 0x000ef00000000800 */
[----:B------:R-:W-:Y:S08]  /*3730*/  MUFU.EX2 R167, R167 ;  /* 0x000000a700a77308 */ /* 0x000ff00000000800 */
[----:B------:R-:W4:Y:S08]  /*3740*/  MUFU.EX2 R170, R170 ;  /* 0x000000aa00aa7308 */ /* 0x000f300000000800 */
[----:B------:R-:W-:Y:S08]  /*3750*/  MUFU.EX2 R178, R178 ;  /* 0x000000b200b27308 */ /* 0x000ff00000000800 */
[----:B------:R-:W5:Y:S08]  /*3760*/  MUFU.EX2 R199, R199 ;  /* 0x000000c700c77308 */ /* 0x000f700000000800 */
[----:B------:R-:W-:Y:S08]  /*3770*/  MUFU.EX2 R180, R180 ;  /* 0x000000b400b47308 */ /* 0x000ff00000000800 */
[----:B------:R-:W-:Y:S08]  /*3780*/  MUFU.EX2 R201, R201 ;  /* 0x000000c900c97308 */ /* 0x000ff00000000800 */
[----:B------:R-:W-:Y:S08]  /*3790*/  MUFU.EX2 R182, R182 ;  /* 0x000000b600b67308 */ /* 0x000ff00000000800 */
[----:B------:R-:W0:Y:S08]  /*37a0*/  MUFU.EX2 R203, R203 ;  /* 0x000000cb00cb7308 */ /* 0x000e300000000800 */
[----:B------:R-:W-:Y:S08]  /*37b0*/  MUFU.EX2 R184, R184 ;  /* 0x000000b800b87308 */ /* 0x000ff00000000800 */
[----:B------:R-:W1:Y:S08]  /*37c0*/  MUFU.EX2 R221, R221 ;  /* 0x000000dd00dd7308 */ /* 0x000e700000000800 */
[----:B------:R-:W-:Y:S08]  /*37d0*/  MUFU.EX2 R186, R186 ;  /* 0x000000ba00ba7308 */ /* 0x000ff00000000800 */
[----:B------:R-:W1:Y:S08]  /*37e0*/  MUFU.EX2 R217, R217 ;  /* 0x000000d900d97308 */ /* 0x000e700000000800 */
[----:B------:R-:W-:Y:S08]  /*37f0*/  MUFU.EX2 R188, R188 ;  /* 0x000000bc00bc7308 */ /* 0x000ff00000000800 */
[----:B------:R-:W-:Y:S08]  /*3800*/  MUFU.EX2 R213, R213 ;  /* 0x000000d500d57308 */ /* 0x000ff00000000800 */
[----:B------:R-:W-:Y:S08]  /*3810*/  MUFU.EX2 R190, R190 ;  /* 0x000000be00be7308 */ /* 0x000ff00000000800 */
[----:B------:R-:W1:Y:S08]  /*3820*/  MUFU.EX2 R209, R209 ;  /* 0x000000d100d17308 */ /* 0x000e700000000800 */
        /* <DEDUP_REMOVED lines=14> */
[----:B------:R-:W-:Y:S01]  /*3910*/  MUFU.EX2 R174, R174 ;  /* 0x000000ae00ae7308 */ /* 0x000fe20000000800 */
[----:B------:R-:W-:-:S02]  /*3920*/  WARPGROUP.DEPBAR.LE gsb0, 0x0 ;  /* 0x00008000000079c5 */ /* 0x000fc40000010000 */
[----:B--2---:R-:W-:Y:S01]  /*3930*/  F2FP.BF16.F32.PACK_AB R152, R164, R161 ;  /* 0x000000a1a498723e */ /* 0x004fe200000010ff */
[----:B------:R-:W-:Y:S01]  /*3940*/  FADD.FTZ R161, R161, R160 ;  /* 0x000000a0a1a17221 */ /* 0x000fe20000010000 */
[----:B---3--:R-:W-:Y:S01]  /*3950*/  F2FP.BF16.F32.PACK_AB R153, R166, R163 ;  /* 0x000000a3a699723e */ /* 0x008fe200000010ff */
[----:B------:R-:W-:Y:S01]  /*3960*/  FADD.FTZ R163, R163, R158 ;  /* 0x0000009ea3a37221 */ /* 0x000fe20000010000 */
[----:B------:R-:W-:Y:S01]  /*3970*/  F2FP.BF16.F32.PACK_AB R154, R168, R165 ;  /* 0x000000a5a89a723e */ /* 0x000fe200000010ff */
[----:B------:R-:W2:Y:S01]  /*3980*/  MUFU.EX2 R171, R171 ;  /* 0x000000ab00ab7308 */ /* 0x000ea20000000800 */
[----:B----4-:R-:W-:Y:S01]  /*3990*/  F2FP.BF16.F32.PACK_AB R155, R170, R167 ;  /* 0x000000a7aa9b723e */ /* 0x010fe200000010ff */
[----:B------:R-:W-:Y:S01]  /*39a0*/  FADD.FTZ R164, R164, R161 ;  /* 0x000000a1a4a47221 */ /* 0x000fe20000010000 */
[----:B------:R-:W-:Y:S02]  /*39b0*/  FADD.FTZ R166, R166, R163 ;  /* 0x000000a3a6a67221 */ /* 0x000fe40000010000 */
[----:B------:R-:W-:Y:S01]  /*39c0*/  WARPGROUP.ARRIVE ;  /* 0x00000000000079c5 */ /* 0x000fe20000000000 */
[----:B------:R-:W-:Y:S01]  /*39d0*/  FADD.FTZ R165, R165, R164 ;  /* 0x000000a4a5a57221 */ /* 0x000fe20000010000 */
[----:B------:R-:W-:Y:S01]  /*39e0*/  FADD.FTZ R167, R167, R166 ;  /* 0x000000a6a7a77221 */ /* 0x000fe20000010000 */
[----:B------:R-:W-:Y:S02]  /*39f0*/  MUFU.EX2 R173, R173 ;  /* 0x000000ad00ad7308 */ /* 0x000fe40000000800 */
[----:B------:R-:W-:Y:S01]  /*3a00*/  FADD.FTZ R165, R168, R165 ;  /* 0x000000a5a8a57221 */ /* 0x000fe20000010000 */
[----:B------:R-:W-:Y:S01]  /*3a10*/  HGMMA.64x256x16.F32.BF16 R24, R152, gdesc[UR8].tnspB, R24, gsb0 ;  /* 0x43e0000898187df0 */ /* 0x000fe20008001818 */
[----:B------:R-:W-:Y:S01]  /*3a20*/  UIADD3 UR10, UR7, 0x100, URZ ;  /* 0x00000100070a7890 */ /* 0x000fe2000fffe03f */
[----:B------:R-:W-:Y:S01]  /*3a30*/  FADD.FTZ R167, R170, R167 ;  /* 0x000000a7aaa77221 */ /* 0x000fe20000010000 */
[----:B------:R-:W-:-:S02]  /*3a40*/  UMOV UR11, 0x40000040 ;  /* 0x40000040000b7882 */ /* 0x000fc40000000000 */
[----:B------:R-:W3:Y:S01]  /*3a50*/  MUFU.EX2 R176, R176 ;  /* 0x000000b000b07308 */ /* 0x000ee20000000800 */
[----:B------:R-:W-:Y:S02]  /*3a60*/  WARPGROUP.DEPBAR.LE gsb0, 0x0 ;  /* 0x00008000000079c5 */ /* 0x000fe40000010000 */
[----:B-----5:R-:W-:Y:S01]  /*3a70*/  F2FP.BF16.F32.PACK_AB R152, R199, R178 ;  /* 0x000000b2c798723e */ /* 0x020fe200000010ff */
[----:B------:R-:W-:Y:S01]  /*3a80*/  FADD.FTZ R178, R178, R165 ;  /* 0x000000a5b2b27221 */ /* 0x000fe20000010000 */
[----:B0-----:R-:W-:Y:S01]  /*3a90*/  F2FP.BF16.F32.PACK_AB R153, R203, R182 ;  /* 0x000000b6cb99723e */ /* 0x001fe200000010ff */
[----:B------:R-:W-:Y:S01]  /*3aa0*/  FADD.FTZ R182, R182, R167 ;  /* 0x000000a7b6b67221 */ /* 0x000fe20000010000 */
[----:B------:R-:W-:Y:S01]  /*3ab0*/  F2FP.BF16.F32.PACK_AB R154, R201, R180 ;  /* 0x000000b4c99a723e */ /* 0x000fe200000010ff */
[----:B------:R-:W-:Y:S01]  /*3ac0*/  FADD.FTZ R199, R199, R178 ;  /* 0x000000b2c7c77221 */ /* 0x000fe20000010000 */
[----:B-1----:R-:W-:Y:S01]  /*3ad0*/  F2FP.BF16.F32.PACK_AB R155, R221, R184 ;  /* 0x000000b8dd9b723e */ /* 0x002fe200000010ff */
[----:B------:R-:W-:-:S02]  /*3ae0*/  FADD.FTZ R203, R203, R182 ;  /* 0x000000b6cbcb7221 */ /* 0x000fc40000010000 */
[----:B------:R-:W-:Y:S01]  /*3af0*/  FADD.FTZ R180, R180, R199 ;  /* 0x000000c7b4b47221 */ /* 0x000fe20000010000 */
[----:B------:R-:W-:Y:S01]  /*3b00*/  WARPGROUP.ARRIVE ;  /* 0x00000000000079c5 */ /* 0x000fe20000000000 */
[----:B------:R-:W-:Y:S02]  /*3b10*/  FADD.FTZ R184, R184, R203 ;  /* 0x000000cbb8b87221 */ /* 0x000fe40000010000 */
[----:B------:R-:W-:Y:S02]  /*3b20*/  FADD.FTZ R201, R201, R180 ;  /* 0x000000b4c9c97221 */ /* 0x000fe40000010000 */
[----:B------:R-:W-:-:S05]  /*3b30*/  FADD.FTZ R221, R221, R184 ;  /* 0x000000b8dddd7221 */ /* 0x000fca0000010000 */
[----:B------:R-:W-:Y:S01]  /*3b40*/  HGMMA.64x256x16.F32.BF16 R24, R152, gdesc[UR8].tnspB, R24, gsb0 ;  /* 0x43e0000898187df0 */ /* 0x000fe20008001818 */
[----:B------:R-:W-:Y:S01]  /*3b50*/  UIADD3 UR10, UR7, 0x180, URZ ;  /* 0x00000180070a7890 */ /* 0x000fe2000fffe03f */
[----:B------:R-:W-:Y:S01]  /*3b60*/  UMOV UR11, 0x40000040 ;  /* 0x40000040000b7882 */ /* 0x000fe20000000000 */
[----:B------:R-:W-:Y:S02]  /*3b70*/  WARPGROUP.DEPBAR.LE gsb0, 0x0 ;  /* 0x00008000000079c5 */ /* 0x000fe40000010000 */
[----:B------:R-:W-:Y:S01]  /*3b80*/  F2FP.BF16.F32.PACK_AB R152, R217, R186 ;  /* 0x000000bad998723e */ /* 0x000fe200000010ff */
[----:B------:R-:W-:Y:S01]  /*3b90*/  FADD.FTZ R186, R186, R201 ;  /* 0x000000c9baba7221 */ /* 0x000fe20000010000 */
[----:B------:R-:W-:Y:S01]  /*3ba0*/  F2FP.BF16.F32.PACK_AB R153, R209, R190 ;  /* 0x000000bed199723e */ /* 0x000fe200000010ff */
[----:B------:R-:W-:Y:S01]  /*3bb0*/  FADD.FTZ R190, R190, R221 ;  /* 0x000000ddbebe7221 */ /* 0x000fe20000010000 */
[----:B------:R-:W-:Y:S01]  /*3bc0*/  F2FP.BF16.F32.PACK_AB R154, R213, R188 ;  /* 0x000000bcd59a723e */ /* 0x000fe200000010ff */
[----:B------:R-:W-:Y:S01]  /*3bd0*/  FADD.FTZ R217, R217, R186 ;  /* 0x000000bad9d97221 */ /* 0x000fe20000010000 */
[----:B------:R-:W-:Y:S01]  /*3be0*/  F2FP.BF16.F32.PACK_AB R155, R205, R192 ;  /* 0x000000c0cd9b723e */ /* 0x000fe200000010ff */
[----:B------:R-:W-:-:S02]  /*3bf0*/  FADD.FTZ R209, R209, R190 ;  /* 0x000000bed1d17221 */ /* 0x000fc40000010000 */
[----:B------:R-:W-:Y:S01]  /*3c00*/  FADD.FTZ R188, R188, R217 ;  /* 0x000000d9bcbc7221 */ /* 0x000fe20000010000 */
[----:B------:R-:W-:Y:S01]  /*3c10*/  WARPGROUP.ARRIVE ;  /* 0x00000000000079c5 */ /* 0x000fe20000000000 */
[----:B------:R-:W-:Y:S02]  /*3c20*/  FADD.FTZ R192, R192, R209 ;  /* 0x000000d1c0c07221 */ /* 0x000fe40000010000 */
[----:B------:R-:W-:Y:S02]  /*3c30*/  FADD.FTZ R188, R213, R188 ;  /* 0x000000bcd5bc7221 */ /* 0x000fe40000010000 */
[----:B------:R-:W-:-:S08]  /*3c40*/  FADD.FTZ R192, R205, R192 ;  /* 0x000000c0cdc07221 */ /* 0x000fd00000010000 */
        /* <DEDUP_REMOVED lines=23> */
[C---:B--2---:R-:W-:Y:S01]  /*3dc0*/  F2FP.BF16.F32.PACK_AB R153, R171.reuse, R174 ;  /* 0x000000aeab99723e */ /* 0x044fe200000010ff */
[----:B------:R-:W-:Y:S01]  /*3dd0*/  FADD.FTZ R174, R174, R189 ;  /* 0x000000bdaeae7221 */ /* 0x000fe20000010000 */
[----:B------:R-:W-:Y:S01]  /*3de0*/  F2FP.BF16.F32.PACK_AB R154, R172, R169 ;  /* 0x000000a9ac9a723e */ /* 0x000fe200000010ff */
[----:B------:R-:W-:Y:S01]  /*3df0*/  FADD.FTZ R204, R204, R181 ;  /* 0x000000b5cccc7221 */ /* 0x000fe20000010000 */
[----:B---3--:R-:W-:Y:S01]  /*3e00*/  F2FP.BF16.F32.PACK_AB R155, R176, R173 ;  /* 0x000000adb09b723e */ /* 0x008fe200000010ff */
[----:B------:R-:W-:-:S02]  /*3e10*/  FADD.FTZ R174, R171, R174 ;  /* 0x000000aeabae7221 */ /* 0x000fc40000010000 */
[----:B------:R-:W-:Y:S01]  /*3e20*/  FADD.FTZ R21, R169, R204 ;  /* 0x000000cca9157221 */ /* 0x000fe20000010000 */
[----:B------:R-:W-:Y:S01]  /*3e30*/  WARPGROUP.ARRIVE ;  /* 0x00000000000079c5 */ /* 0x000fe20000000000 */
[----:B------:R-:W-:Y:S02]  /*3e40*/  FADD.FTZ R173, R173, R174 ;  /* 0x000000aeadad7221 */ /* 0x000fe40000010000 */
[----:B------:R-:W-:Y:S02]  /*3e50*/  FADD.FTZ R21, R172, R21 ;  /* 0x00000015ac157221 */ /* 0x000fe40000010000 */
[----:B------:R-:W-:-:S08]  /*3e60*/  FADD.FTZ R22, R176, R173 ;  /* 0x000000adb0167221 */ /* 0x000fd00000010000 */
[----:B------:R-:W-:Y:S03]  /*3e70*/  HGMMA.64x256x16.F32.BF16 R24, R152, gdesc[UR8].tnspB, R24, gsb0 ;  /* 0x43e0000898187df0 */ /* 0x000fe60008001818 */
[----:B------:R-:W-:Y:S02]  /*3e80*/  WARPGROUP.DEPBAR.LE gsb0, 0x0 ;  /* 0x00008000000079c5 */ /* 0x000fe40000010000 */
[----:B------:R-:W-:Y:S05]  /*3e90*/  @!P0 BRA `(.L_x_199) ;  /* 0x0000000000048947 */ /* 0x000fea0003800000 */
[----:B------:R-:W-:Y:S01]  /*3ea0*/  BPT.TRAP 0x1 ;  /* 0x000000040000795c */ /* 0x000fe20000300000 */
.L_x_199:
[----:B------:R-:W0:Y:S01]  /*3eb0*/  S2UR UR11, SR_CgaCtaId ;  /* 0x00000000000b79c3 */ /* 0x000e220000008800 */
[----:B------:R-:W-:Y:S01]  /*3ec0*/  R2UR UR10, R19 ;  /* 0x00000000130a72ca */ /* 0x000fe200000e0000 */
[----:B------:R-:W-:Y:S01]  /*3ed0*/  UIADD3 UR38, UR38, -0x2, URZ ;  /* 0xfffffffe26267890 */ /* 0x000fe2000fffe03f */
[----:B------:R-:W-:-:S11]  /*3ee0*/  R2UR UR7, R16 ;  /* 0x00000000100772ca */ /* 0x000fd600000e0000 */
[----:B------:R-:W-:Y:S02]  /*3ef0*/  UISETP.GE.AND UP0, UPT, UR38, UR10, UPT ;  /* 0x0000000a2600728c */ /* 0x000fe4000bf06270 */
[----:B------:R-:W-:-:S04]  /*3f00*/  UIADD3 UR7, UR7, 0x32460, URZ ;  /* 0x0003246007077890 */ /* 0x000fc8000fffe03f */
[----:B------:R-:W-:Y:S01]  /*3f10*/  PLOP3.LUT P1, PT, PT, PT, UP0, 0x80, 0x0 ;  /* 0x000000000000781c */ /* 0x000fe20003f2f008 */
[----:B0-----:R-:W-:-:S09]  /*3f20*/  UPRMT UR7, UR11, 0x654, UR7 ;  /* 0x000006540b077896 */ /* 0x001fd20008000007 */
[----:B------:R-:W-:Y:S03]  /*3f30*/  SYNCS.ARRIVE.TRANS64.RED.A1T0 RZ, [UR7], RZ ;  /* 0x000000ffffff79a7 */ /* 0x000fe60008100407 */
[----:B------:R-:W-:Y:S05]  /*3f40*/  @!P1 BRA `(.L_x_200) ;  /* 0x0000002800e49947 */ /* 0x000fea0003800000 */
[----:B------:R-:W-:Y:S01]  /*3f50*/  IMAD.MOV.U32 R201, RZ, RZ, R156 ;  /* 0x000000ffffc97224 */ /* 0x000fe200078e009c */
[----:B------:R-:W-:Y:S01]  /*3f60*/  UMOV UR61, URZ ;  /* 0x0000003f003d7c82 */ /* 0x000fe20008000000 */
[----:B------:R-:W-:Y:S02]  /*3f70*/  IMAD.MOV.U32 R200, RZ, RZ, R194 ;  /* 0x000000ffffc87224 */ /* 0x000fe400078e00c2 */
[----:B------:R-:W-:Y:S01]  /*3f80*/  IMAD.U32 R23, RZ, RZ, UR38 ;  /* 0x00000026ff177e24 */ /* 0x000fe2000f8e00ff */
[----:B------:R-:W-:-:S06]  /*3f90*/  UMOV UR38, URZ ;  /* 0x0000003f00267c82 */ /* 0x000fcc0008000000 */
.L_x_211:
[----:B------:R-:W-:Y:S01]  /*3fa0*/  R2UR UR6, R23 ;  /* 0x00000000170672ca */ /* 0x000fe200000e0000 */
[----:B------:R-:W-:Y:S01]  /*3fb0*/  UIADD3 UR38, UR38, 0x1, URZ ;  /* 0x0000000126267890 */ /* 0x000fe2000fffe03f */
[----:B------:R-:W-:-:S03]  /*3fc0*/  R2UR UR7, R19 ;  /* 0x00000000130772ca */ /* 0x000fc600000e0000 */
[----:B------:R-:W-:-:S04]  /*3fd0*/  UISETP.NE.AND UP0, UPT, UR38, 0x2, UPT ;  /* 0x000000022600788c */ /* 0x000fc8000bf05270 */
[----:B------:R-:W-:-:S04]  /*3fe0*/  USEL UR38, UR38, URZ, UP0 ;  /* 0x0000003f26267287 */ /* 0x000fc80008000000 */
[----:B------:R-:W-:Y:S01]  /*3ff0*/  IMAD.U32 R0, RZ, RZ, UR6 ;  /* 0x00000006ff007e24 */ /* 0x000fe2000f8e00ff */
[----:B------:R-:W-:-:S04]  /*4000*/  UIADD3 UR6, UR6, -0x1, URZ ;  /* 0xffffffff06067890 */ /* 0x000fc8000fffe03f */
[----:B------:R-:W-:Y:S02]  /*4010*/  ISETP.GT.AND P1, PT, R0, UR7, PT ;  /* 0x0000000700007c0c */ /* 0x000fe4000bf24270 */
[----:B------:R-:W-:Y:S01]  /*4020*/  MOV R23, UR6 ;  /* 0x0000000600177c02 */ /* 0x000fe20008000f00 */
[----:B------:R-:W-:-:S04]  /*4030*/  USEL UR6, URZ, 0x1, UP0 ;  /* 0x000000013f067887 */ /* 0x000fc80008000000 */
[----:B------:R-:W-:Y:S01]  /*4040*/  ULOP3.LUT UR61, UR61, UR6, URZ, 0x3c, !UPT ;  /* 0x000000063d3d7292 */ /* 0x000fe2000f8e3c3f */
[----:B------:R-:W-:Y:S11]  /*4050*/  @!P0 BRA `(.L_x_201) ;  /* 0x0000000000048947 */ /* 0x000ff60003800000 */
[----:B------:R-:W-:Y:S01]  /*4060*/  BPT.TRAP 0x1 ;  /* 0x000000040000795c */ /* 0x000fe20000300000 */
.L_x_201:
[----:B------:R-:W-:Y:S01]  /*4070*/  R2UR UR6, R16 ;  /* 0x00000000100672ca */ /* 0x000fe200000e0000 */
[----:B------:R-:W-:-:S05]  /*4080*/  IMAD.U32 R0, RZ, RZ, UR61 ;  /* 0x0000003dff007e24 */ /* 0x000fca000f8e00ff */
[----:B------:R-:W-:-:S07]  /*4090*/  SHF.L.U32 R0, R0, 0x1f, RZ ;  /* 0x0000001f00007819 */ /* 0x000fce00000006ff */
[----:B------:R-:W-:-:S09]  /*40a0*/  ULEA UR60, UR38, UR6, 0x3 ;  /* 0x00000006263c7291 */ /* 0x000fd2000f8e183f */
[----:B------:R0:W1:Y:S01]  /*40b0*/  SYNCS.PHASECHK.TRANS64.TRYWAIT P2, [UR60+0x32430], R0 ;  /* 0x03243000ff0075a7 */ /* 0x000062000804017c */
[----:B------:R-:W-:Y:S05]  /*40c0*/  @!P0 BRA `(.L_x_202) ;  /* 0x0000000000048947 */ /* 0x000fea0003800000 */
[----:B------:R-:W-:Y:S01]  /*40d0*/  BPT.TRAP 0x1 ;  /* 0x000000040000795c */ /* 0x000fe20000300000 */
.L_x_202:
[----:B-1----:R-:W-:Y:S05]  /*40e0*/  @P2 BRA `(.L_x_203) ;  /* 0x0000000000082947 */ /* 0x002fea0003800000 */
[----:B------:R-:W1:Y:S02]  /*40f0*/  SYNCS.PHASECHK.TRANS64.TRYWAIT P2, [UR60+0x32430], R0 ;  /* 0x03243000ff0075a7 */ /* 0x000e64000804017c */
[----:B-1----:R-:W-:Y:S05]  /*4100*/  @!P2 BRA `(.L_x_204) ;  /* 0x0000009c00e0a947 */ /* 0x002fea0003800000 */
.L_x_203:
[----:B------:R-:W-:Y:S01]  /*4110*/  R2UR UR6, R17 ;  /* 0x00000000110672ca */ /* 0x000fe200000e0000 */
[----:B-1----:R-:W-:Y:S01]  /*4120*/  WARPGROUP.ARRIVE ;  /* 0x00000000000079c5 */ /* 0x002fe20000000000 */
[----:B------:R-:W-:Y:S01]  /*4130*/  MOV R202, UR21 ;  /* 0x0000001500ca7c02 */ /* 0x000fe20008000f00 */
[----:B------:R-:W-:Y:S01]  /*4140*/  UMOV UR23, 0x40000040 ;  /* 0x4000004000177882 */ /* 0x000fe20000000000 */
[----:B------:R-:W-:Y:S01]  /*4150*/  MOV R203, UR20 ;  /* 0x0000001400cb7c02 */ /* 0x000fe20008000f00 */
[----:B------:R-:W-:Y:S01]  /*4160*/  UMOV UR19, 0x40000040 ;  /* 0x4000004000137882 */ /* 0x000fe20000000000 */
[----:B------:R-:W-:Y:S01]  /*4170*/  R2UR UR20, R14 ;  /* 0x000000000e1472ca */ /* 0x000fe200000e0000 */
[----:B------:R-:W-:Y:S01]  /*4180*/  UMOV UR15, 0x40000040 ;  /* 0x40000040000f7882 */ /* 0x000fe20000000000 */
[----:B------:R-:W-:Y:S01]  /*4190*/  R2UR UR21, R15 ;  /* 0x000000000f1572ca */ /* 0x000fe200000e0000 */
[----:B------:R-:W-:Y:S01]  /*41a0*/  UMOV UR11, 0x40000040 ;  /* 0x40000040000b7882 */ /* 0x000fe20000000000 */
[----:B------:R-:W-:-:S02]  /*41b0*/  MOV R204, UR17 ;  /* 0x0000001100cc7c02 */ /* 0x000fc40008000f00 */
[----:B------:R-:W-:Y:S01]  /*41c0*/  MOV R205, UR16 ;  /* 0x0000001000cd7c02 */ /* 0x000fe20008000f00 */
[----:B------:R-:W-:Y:S01]  /*41d0*/  UIMAD UR6, UR38, 0x300, UR6 ;  /* 0x00000300260678a4 */ /* 0x000fe2000f8e0206 */
[----:B------:R-:W-:Y:S02]  /*41e0*/  R2UR UR16, R12 ;  /* 0x000000000c1072ca */ /* 0x000fe400000e0000 */
[----:B------:R-:W-:Y:S01]  /*41f0*/  R2UR UR17, R13 ;  /* 0x000000000d1172ca */ /* 0x000fe200000e0000 */
[----:B------:R-:W-:Y:S01]  /*4200*/  UIADD3 UR7, UR6, 0x2, URZ ;  /* 0x0000000206077890 */ /* 0x000fe2000fffe03f */
[----:B------:R-:W-:Y:S02]  /*4210*/  MOV R206, UR13 ;  /* 0x0000000d00ce7c02 */ /* 0x000fe40008000f00 */
[----:B------:R-:W-:Y:S01]  /*4220*/  UMOV UR22, UR6 ;  /* 0x0000000600167c82 */ /* 0x000fe20008000000 */
[----:B------:R-:W-:Y:S01]  /*4230*/  MOV R207, UR12 ;  /* 0x0000000c00cf7c02 */ /* 0x000fe20008000f00 */
[----:B------:R-:W-:Y:S01]  /*4240*/  HGMMA.64x96x16.F32.BF16 R152, gdesc[UR20], RZ, !UPT, gsb0 ;  /* 0x01600000149879f0 */ /* 0x000fe2000c0018ff */
[----:B------:R-:W-:Y:S01]  /*4250*/  R2UR UR12, R10 ;  /* 0x000000000a0c72ca */ /* 0x000fe200000e0000 */
[----:B------:R-:W-:Y:S01]  /*4260*/  UMOV UR18, UR7 ;  /* 0x0000000700127c82 */ /* 0x000fe20008000000 */
[----:B------:R-:W-:Y:S01]  /*4270*/  R2UR UR13, R11 ;  /* 0x000000000b0d72ca */ /* 0x000fe200000e0000 */
[----:B------:R-:W-:Y:S01]  /*4280*/  UIADD3 UR7, UR6, 0x4, URZ ;  /* 0x0000000406077890 */ /* 0x000fe2000fffe03f */
[----:B------:R-:W-:Y:S01]  /*4290*/  MOV R208, UR9 ;  /* 0x0000000900d07c02 */ /* 0x000fe20008000f00 */
[----:B------:R-:W-:Y:S01]  /*42a0*/  UIADD3 UR6, UR6, 0x6, URZ ;  /* 0x0000000606067890 */ /* 0x000fe2000fffe03f */
[----:B------:R-:W-:-:S02]  /*42b0*/  MOV R209, UR8 ;  /* 0x0000000800d17c02 */ /* 0x000fc40008000f00 */
[----:B------:R-:W-:Y:S02]  /*42c0*/  R2UR UR8, R8 ;  /* 0x00000000080872ca */ /* 0x000fe400000e0000 */
[----:B------:R-:W-:Y:S01]  /*42d0*/  UMOV UR14, UR7 ;  /* 0x00000007000e7c82 */ /* 0x000fe20008000000 */
[----:B------:R-:W-:Y:S01]  /*42e0*/  R2UR UR9, R9 ;  /* 0x00000000090972ca */ /* 0x000fe200000e0000 */
[----:B------:R-:W-:Y:S01]  /*42f0*/  UMOV UR10, UR6 ;  /* 0x00000006000a7c82 */ /* 0x000fe20008000000 */
[----:B------:R-:W-:Y:S02]  /*4300*/  R2UR UR21, R202 ;  /* 0x00000000ca1572ca */ /* 0x000fe400000e0000 */
[----:B------:R-:W-:Y:S01]  /*4310*/  R2UR UR20, R203 ;  /* 0x00000000cb1472ca */ /* 0x000fe200000e0000 */
[----:B------:R-:W-:Y:S02]  /*4320*/  WARPGROUP.DEPBAR.LE gsb0, 0x0 ;  /* 0x00008000000079c5 */ /* 0x000fe40000010000 */
[----:B------:R-:W-:-:S06]  /*4330*/  WARPGROUP.ARRIVE ;  /* 0x00000000000079c5 */ /* 0x000fcc0000000000 */
[----:B------:R-:W-:Y:S01]  /*4340*/  HGMMA.64x96x16.F32.BF16 R152, gdesc[UR16], R152, gsb0 ;  /* 0x01600000109879f0 */ /* 0x000fe20008001898 */
        /* <DEDUP_REMOVED lines=13> */
[----:B------:R-:W-:-:S12]  /*4420*/  @!P0 BRA `(.L_x_205) ;  /* 0x0000000000048947 */ /* 0x000fd80003800000 */
[----:B------:R-:W-:Y:S01]  /*4430*/  BPT.TRAP 0x1 ;  /* 0x000000040000795c */ /* 0x000fe20000300000 */
.L_x_205:
[----:B------:R1:W2:Y:S01]  /*4440*/  SYNCS.PHASECHK.TRANS64.TRYWAIT P2, [UR60+0x32450], R0 ;  /* 0x03245000ff0075a7 */ /* 0x0002a2000804017c */
[----:B------:R-:W-:Y:S05]  /*4450*/  @!P0 BRA `(.L_x_206) ;  /* 0x0000000000048947 */ /* 0x000fea0003800000 */
[----:B------:R-:W-:Y:S01]  /*4460*/  BPT.TRAP 0x1 ;  /* 0x000000040000795c */ /* 0x000fe20000300000 */
.L_x_206:
[----:B--2---:R-:W-:Y:S05]  /*4470*/  @P2 BRA `(.L_x_207) ;  /* 0x0000000000082947 */ /* 0x004fea0003800000 */
[----:B------:R-:W2:Y:S02]  /*4480*/  SYNCS.PHASECHK.TRANS64.TRYWAIT P2, [UR60+0x32450], R0 ;  /* 0x03245000ff0075a7 */ /* 0x000ea4000804017c */
[----:B--2---:R-:W-:Y:S05]  /*4490*/  @!P2 BRA `(.L_x_208) ;  /* 0x0000009c0014a947 */ /* 0x004fea0003800000 */
.L_x_207:
[----:B------:R-:W-:Y:S01]  /*44a0*/  R2UR UR6, R18 ;  /* 0x00000000120672ca */ /* 0x000fe200000e0000 */
[----:B------:R-:W-:Y:S01]  /*44b0*/  WARPGROUP.ARRIVE ;  /* 0x00000000000079c5 */ /* 0x000fe20000000000 */
[----:B012---:R-:W-:Y:S01]  /*44c0*/  MOV R0, UR49 ;  /* 0x0000003100007c02 */ /* 0x007fe20008000f00 */
[----:B------:R-:W-:Y:S01]  /*44d0*/  UMOV UR51, 0x40000040 ;  /* 0x4000004000337882 */ /* 0x000fe20000000000 */
[----:B------:R-:W-:Y:S01]  /*44e0*/  MOV R202, UR48 ;  /* 0x0000003000ca7c02 */ /* 0x000fe20008000f00 */
[----:B------:R-:W-:Y:S01]  /*44f0*/  UMOV UR55, 0x40000040 ;  /* 0x4000004000377882 */ /* 0x000fe20000000000 */
[----:B------:R-:W-:Y:S01]  /*4500*/  R2UR UR48, R6 ;  /* 0x00000000063072ca */ /* 0x000fe200000e0000 */
[----:B------:R-:W-:Y:S01]  /*4510*/  UMOV UR59, 0x40000040 ;  /* 0x40000040003b7882 */ /* 0x000fe20000000000 */
[----:B------:R-:W-:Y:S01]  /*4520*/  R2UR UR49, R7 ;  /* 0x00000000073172ca */ /* 0x000fe200000e0000 */
[----:B------:R-:W-:Y:S01]  /*4530*/  UMOV UR7, 0x40000040 ;  /* 0x4000004000077882 */ /* 0x000fe20000000000 */
[----:B------:R-:W-:Y:S01]  /*4540*/  MOV R203, UR53 ;  /* 0x0000003500cb7c02 */ /* 0x000fe20008000f00 */
[----:B------:R-:W-:Y:S01]  /*4550*/  UMOV UR11, 0x40000040 ;  /* 0x40000040000b7882 */ /* 0x000fe20000000000 */
[----:B------:R-:W-:Y:S01]  /*4560*/  MOV R204, UR52 ;  /* 0x0000003400cc7c02 */ /* 0x000fe20008000f00 */
[----:B------:R-:W-:Y:S01]  /*4570*/  UIMAD UR39, UR38, 0xc00, UR6 ;  /* 0x00000c00262778a4 */ /* 0x000fe2000f8e0206 */
[----:B------:R-:W-:Y:S01]  /*4580*/  R2UR UR52, R4 ;  /* 0x00000000043472ca */ /* 0x000fe200000e0000 */
[----:B------:R-:W-:Y:S01]  /*4590*/  UMOV UR15, 0x40000040 ;  /* 0x40000040000f7882 */ /* 0x000fe20000000000 */
[----:B------:R-:W-:Y:S01]  /*45a0*/  R2UR UR53, R5 ;  /* 0x00000000053572ca */ /* 0x000fe200000e0000 */
[----:B------:R-:W-:Y:S01]  /*45b0*/  UIADD3 UR6, UR39, 0x2, URZ ;  /* 0x0000000227067890 */ /* 0x000fe2000fffe03f */
[----:B------:R-:W-:Y:S01]  /*45c0*/  MOV R205, UR57 ;  /* 0x0000003900cd7c02 */ /* 0x000fe20008000f00 */
[----:B------:R-:W-:Y:S01]  /*45d0*/  UIADD3 UR10, UR39, 0x300, URZ ;  /* 0x00000300270a7890 */ /* 0x000fe2000fffe03f */
[----:B------:R-:W-:Y:S01]  /*45e0*/  MOV R206, UR56 ;  /* 0x0000003800ce7c02 */ /* 0x000fe20008000f00 */
[----:B------:R-:W-:Y:S01]  /*45f0*/  UMOV UR50, UR39 ;  /* 0x0000002700327c82 */ /* 0x000fe20008000000 */
[----:B------:R-:W-:Y:S01]  /*4600*/  R2UR UR56, R2 ;  /* 0x00000000023872ca */ /* 0x000fe200000e0000 */
[----:B------:R-:W-:Y:S01]  /*4610*/  HGMMA.64x96x16.F32.BF16 R152, gdesc[UR48], R152, gsb0 ;  /* 0x01600000309879f0 */ /* 0x000fe20008001898 */
[----:B------:R-:W-:Y:S01]  /*4620*/  UMOV UR54, UR6 ;  /* 0x0000000600367c82 */ /* 0x000fe20008000000 */
[----:B------:R-:W-:Y:S01]  /*4630*/  R2UR UR57, R3 ;  /* 0x00000000033972ca */ /* 0x000fe200000e0000 */
[----:B------:R-:W-:Y:S01]  /*4640*/  UIADD3 UR6, UR39, 0x4, URZ ;  /* 0x0000000427067890 */ /* 0x000fe2000fffe03f */
[----:B------:R-:W-:Y:S01]  /*4650*/  R2UR UR49, R0 ;  /* 0x00000000003172ca */ /* 0x000fe200000e0000 */
[----:B------:R-:W-:Y:S01]  /*4660*/  UIADD3 UR14, UR39, 0x302, URZ ;  /* 0x00000302270e7890 */ /* 0x000fe2000fffe03f */
[----:B------:R-:W-:Y:S01]  /*4670*/  R2UR UR48, R202 ;  /* 0x00000000ca3072ca */ /* 0x000fe200000e0000 */
[----:B------:R-:W-:Y:S01]  /*4680*/  UIADD3 UR18, UR39, 0x304, URZ ;  /* 0x0000030427127890 */ /* 0x000fe2000fffe03f */
[----:B------:R-:W0:Y:S01]  /*4690*/  S2R R207, SR_TID.X ;  /* 0x0000000000cf7919 */ /* 0x000e220000002100 */
[----:B------:R-:W-:Y:S01]  /*46a0*/  UMOV UR19, 0x40000040 ;  /* 0x4000004000137882 */ /* 0x000fe20000000000 */
[----:B------:R-:W-:Y:S01]  /*46b0*/  UMOV UR58, UR6 ;  /* 0x00000006003a7c82 */ /* 0x000fe20008000000 */
[----:B------:R-:W-:-:S02]  /*46c0*/  UIADD3 UR6, UR39, 0x6, URZ ;  /* 0x0000000627067890 */ /* 0x000fc4000fffe03f */
[----:B------:R-:W-:Y:S01]  /*46d0*/  UIADD3 UR22, UR39, 0x306, URZ ;  /* 0x0000030627167890 */ /* 0x000fe2000fffe03f */
[----:B------:R-:W-:Y:S01]  /*46e0*/  UMOV UR23, 0x40000040 ;  /* 0x4000004000177882 */ /* 0x000fe20000000000 */
        /* <DEDUP_REMOVED lines=12> */
[----:B0-----:R-:W-:-:S04]  /*47b0*/  SHF.R.U32.HI R207, RZ, 0x7, R207 ;  /* 0x00000007ffcf7819 */ /* 0x001fc800000116cf */
[----:B------:R-:W-:Y:S01]  /*47c0*/  IADD3 R0, -R207, 0xb, RZ ;  /* 0x0000000bcf007810 */ /* 0x000fe20007ffe1ff */
[----:B------:R-:W-:Y:S02]  /*47d0*/  WARPGROUP.DEPBAR.LE gsb0, 0x0 ;  /* 0x00008000000079c5 */ /* 0x000fe40000010000 */
[----:B------:R-:W-:-:S06]  /*47e0*/  WARPGROUP.ARRIVE ;  /* 0x00000000000079c5 */ /* 0x000fcc0000000000 */
[----:B------:R-:W-:Y:S01]  /*47f0*/  HGMMA.64x96x16.F32.BF16 R152, gdesc[UR52], R152, gsb0 ;  /* 0x01600000349879f0 */ /* 0x000fe20008001898 */
[----:B------:R-:W-:Y:S01]  /*4800*/  R2UR UR53, R203 ;  /* 0x00000000cb3572ca */ /* 0x000fe200000e0000 */
[----:B------:R-:W-:Y:S01]  /*4810*/  UIADD3 UR54, UR39, 0x904, URZ ;  /* 0x0000090427367890 */ /* 0x000fe2000fffe03f */
[----:B------:R-:W-:Y:S01]  /*4820*/  R2UR UR52, R204 ;  /* 0x00000000cc3472ca */ /* 0x000fe200000e0000 */
[----:B------:R-:W-:Y:S01]  /*4830*/  UMOV UR55, 0x40000040 ;  /* 0x4000004000377882 */ /* 0x000fe20000000000 */
        /* <DEDUP_REMOVED lines=50> */
.L_x_209:
[----:B------:R-:W-:Y:S01]  /*4b60*/  ULDC UR6, c[0x0][0xad0] ;  /* 0x0002b40000067ab9 */ /* 0x000fe20000000800 */
[----:B------:R-:W1:Y:S01]  /*4b70*/  S2UR UR10, SR_CgaCtaId ;  /* 0x00000000000a79c3 */ /* 0x000e620000008800 */
        /* <DEDUP_REMOVED lines=15> */
[----:B------:R-:W-:Y:S01]  /*4c70*/  FMUL.FTZ R159, R161, UR6 ;  /* 0x00000006a19f7c20 */ /* 0x000fe20008410000 */
[----:B------:R-:W-:Y:S01]  /*4c80*/  FMUL.FTZ R162, R164, UR6 ;  /* 0x00000006a4a27c20 */ /* 0x000fe20008410000 */
[----:B------:R-:W-:Y:S01]  /*4c90*/  FMUL.FTZ R178, R181, UR6 ;  /* 0x00000006b5b27c20 */ /* 0x000fe20008410000 */
[----:B------:R-:W-:Y:S01]  /*4ca0*/  FMUL.FTZ R154, R154, UR6 ;  /* 0x000000069a9a7c20 */ /* 0x000fe20008410000 */
[----:B------:R-:W-:Y:S01]  /*4cb0*/  FMUL.FTZ R164, R168, UR6 ;  /* 0x00000006a8a47c20 */ /* 0x000fe20008410000 */
[----:B------:R-:W-:Y:S01]  /*4cc0*/  FMUL.FTZ R181, R182, UR6 ;  /* 0x00000006b6b57c20 */ /* 0x000fe20008410000 */
[----:B------:R-:W-:Y:S01]  /*4cd0*/  FMUL.FTZ R168, R171, UR6 ;  /* 0x00000006aba87c20 */ /* 0x000fe20008410000 */
[----:B------:R-:W4:Y:S01]  /*4ce0*/  MUFU.TANH R156, R156 ;  /* 0x0000009c009c7308 */ /* 0x000f220000002400 */
[----:B------:R-:W-:Y:S01]  /*4cf0*/  FMUL.FTZ R182, R186, UR6 ;  /* 0x00000006bab67c20 */ /* 0x000fe20008410000 */
[----:B------:R-:W-:Y:S01]  /*4d00*/  FMUL.FTZ R171, R176, UR6 ;  /* 0x00000006b0ab7c20 */ /* 0x000fe20008410000 */
[----:B--2---:R-:W-:Y:S01]  /*4d10*/  FMNMX.FTZ R186, R152, R200, !PT ;  /* 0x000000c898ba7209 */ /* 0x004fe20007810000 */
[----:B------:R-:W-:Y:S01]  /*4d20*/  FMUL.FTZ R176, R179, UR6 ;  /* 0x00000006b3b07c20 */ /* 0x000fe20008410000 */
[----:B------:R-:W-:Y:S01]  /*4d30*/  FMUL.FTZ R155, R155, UR6 ;  /* 0x000000069b9b7c20 */ /* 0x000fe20008410000 */
[----:B------:R-:W-:Y:S01]  /*4d40*/  FMUL.FTZ R179, R184, UR6 ;  /* 0x00000006b8b37c20 */ /* 0x000fe20008410000 */
[----:B------:R-:W-:Y:S01]  /*4d50*/  FMUL.FTZ R184, R187, UR6 ;  /* 0x00000006bbb87c20 */ /* 0x000fe20008410000 */
[----:B------:R-:W2:Y:S01]  /*4d60*/  MUFU.TANH R157, R157 ;  /* 0x0000009d009d7308 */ /* 0x000ea20000002400 */
[----:B------:R-:W-:Y:S01]  /*4d70*/  FMUL.FTZ R161, R163, UR6 ;  /* 0x00000006a3a17c20 */ /* 0x000fe20008410000 */
[----:B---3--:R-:W-:Y:S01]  /*4d80*/  FMNMX.FTZ R187, R153, R186, !PT ;  /* 0x000000ba99bb7209 */ /* 0x008fe20007810000 */
[----:B------:R-:W-:Y:S01]  /*4d90*/  FMUL.FTZ R163, R165, UR6 ;  /* 0x00000006a5a37c20 */ /* 0x000fe20008410000 */
[----:B------:R-:W-:Y:S01]  /*4da0*/  FMUL.FTZ R165, R169, UR6 ;  /* 0x00000006a9a57c20 */ /* 0x000fe20008410000 */
[----:B------:R-:W-:Y:S01]  /*4db0*/  FMUL.FTZ R169, R172, UR6 ;  /* 0x00000006aca97c20 */ /* 0x000fe20008410000 */
[----:B------:R-:W-:Y:S01]  /*4dc0*/  FMUL.FTZ R172, R177, UR6 ;  /* 0x00000006b1ac7c20 */ /* 0x000fe20008410000 */
[----:B------:R-:W-:Y:S01]  /*4dd0*/  FMUL.FTZ R177, R180, UR6 ;  /* 0x00000006b4b17c20 */ /* 0x000fe20008410000 */
[----:B------:R-:W3:Y:S01]  /*4de0*/  MUFU.TANH R158, R158 ;  /* 0x0000009e009e7308 */ /* 0x000ee20000002400 */
[----:B----4-:R-:W-:Y:S01]  /*4df0*/  FMNMX.FTZ R186, R156, R187, !PT ;  /* 0x000000bb9cba7209 */ /* 0x010fe20007810000 */
[----:B------:R-:W-:Y:S01]  /*4e00*/  FMUL.FTZ R180, R185, UR6 ;  /* 0x00000006b9b47c20 */ /* 0x000fe20008410000 */
[----:B------:R-:W-:Y:S01]  /*4e10*/  FMUL.FTZ R185, R188, UR6 ;  /* 0x00000006bcb97c20 */ /* 0x000fe20008410000 */
[----:B------:R-:W-:Y:S01]  /*4e20*/  FMUL.FTZ R166, R166, UR6 ;  /* 0x00000006a6a67c20 */ /* 0x000fe20008410000 */
[----:B------:R-:W-:Y:S01]  /*4e30*/  FMUL.FTZ R175, R175, UR6 ;  /* 0x00000006afaf7c20 */ /* 0x000fe20008410000 */
[----:B------:R-:W-:Y:S01]  /*4e40*/  FMUL.FTZ R183, R183, UR6 ;  /* 0x00000006b7b77c20 */ /* 0x000fe20008410000 */
[----:B------:R-:W-:Y:S01]  /*4e50*/  FMUL.FTZ R191, R191, UR6 ;  /* 0x00000006bfbf7c20 */ /* 0x000fe20008410000 */
[----:B------:R-:W4:Y:S01]  /*4e60*/  MUFU.TANH R159, R159 ;  /* 0x0000009f009f7308 */ /* 0x000f220000002400 */
[----:B--2---:R-:W-:Y:S01]  /*4e70*/  FMNMX.FTZ R187, R157, R186, !PT ;  /* 0x000000ba9dbb7209 */ /* 0x004fe20007810000 */
[----:B------:R-:W-:Y:S01]  /*4e80*/  FMUL.FTZ R186, R189, UR6 ;  /* 0x00000006bdba7c20 */ /* 0x000fe20008410000 */
[----:B------:R-:W-:Y:S01]  /*4e90*/  FMUL.FTZ R189, R190, UR6 ;  /* 0x00000006bebd7c20 */ /* 0x000fe20008410000 */
[----:B------:R-:W-:Y:S01]  /*4ea0*/  UIADD3 UR7, UR60, 0x32440, URZ ;  /* 0x000324403c077890 */ /* 0x000fe2000fffe03f */
[----:B------:R-:W-:-:S03]  /*4eb0*/  R2UR UR11, R20 ;  /* 0x00000000140b72ca */ /* 0x000fc600000e0000 */
[----:B------:R-:W2:Y:S01]  /*4ec0*/  MUFU.TANH R154, R154 ;  /* 0x0000009a009a7308 */ /* 0x000ea20000002400 */
[----:B---3--:R-:W-:Y:S01]  /*4ed0*/  FMNMX.FTZ R188, R158, R187, !PT ;  /* 0x000000bb9ebc7209 */ /* 0x008fe20007810000 */
[----:B-1----:R-:W-:-:S06]  /*4ee0*/  UPRMT UR10, UR10, 0x654, UR7 ;  /* 0x000006540a0a7896 */ /* 0x002fcc0008000007 */
[----:B------:R-:W1:Y:S01]  /*4ef0*/  MUFU.TANH R162, R162 ;  /* 0x000000a200a27308 */ /* 0x000e620000002400 */
[----:B----4-:R-:W-:Y:S01]  /*4f00*/  FMNMX.FTZ R187, R159, R188, !PT ;  /* 0x000000bc9fbb7209 */ /* 0x010fe20007810000 */
[----:B------:R-:W-:Y:S01]  /*4f10*/  UIMAD UR7, UR38, 0xc00, UR11 ;  /* 0x00000c00260778a4 */ /* 0x000fe2000f8e020b */
[----:B------:R-:W-:Y:S02]  /*4f20*/  SYNCS.ARRIVE.TRANS64.RED.A1T0 RZ, [UR10], RZ ;  /* 0x000000ffffff79a7 */ /* 0x000fe4000810040a */
[----:B------:R-:W-:-:S03]  /*4f30*/  UMOV UR11, 0x40000040 ;  /* 0x40000040000b7882 */ /* 0x000fc60000000000 */
[----:B------:R-:W3:Y:S01]  /*4f40*/  MUFU.TANH R155, R155 ;  /* 0x0000009b009b7308 */ /* 0x000ee20000002400 */
[----:B--2---:R-:W-:Y:S01]  /*4f50*/  FMNMX.FTZ R188, R154, R201, !PT ;  /* 0x000000c99abc7209 */ /* 0x004fe20007810000 */
[----:B------:R-:W-:-:S06]  /*4f60*/  UMOV UR10, UR7 ;  /* 0x00000007000a7c82 */ /* 0x000fcc0008000000 */
[----:B------:R-:W2:Y:S01]  /*4f70*/  MUFU.TANH R163, R163 ;  /* 0x000000a300a37308 */ /* 0x000ea20000002400 */
[----:B-1----:R-:W-:-:S07]  /*4f80*/  FMNMX.FTZ R190, R162, R187, !PT ;  /* 0x000000bba2be7209 */ /* 0x002fce0007810000 */
[----:B------:R-:W1:Y:S01]  /*4f90*/  MUFU.TANH R202, R202 ;  /* 0x000000ca00ca7308 */ /* 0x000e620000002400 */
[----:B---3--:R-:W-:-:S07]  /*4fa0*/  FMNMX.FTZ R187, R155, R188, !PT ;  /* 0x000000bc9bbb7209 */ /* 0x008fce0007810000 */
[----:B------:R-:W3:Y:S01]  /*4fb0*/  MUFU.TANH R164, R164 ;  /* 0x000000a400a47308 */ /* 0x000ee20000002400 */
[----:B--2---:R-:W-:-:S07]  /*4fc0*/  FMNMX.FTZ R205, R163, R190, !PT ;  /* 0x000000bea3cd7209 */ /* 0x004fce0007810000 */
[----:B------:R-:W2:Y:S01]  /*4fd0*/  MUFU.TANH R203, R203 ;  /* 0x000000cb00cb7308 */ /* 0x000ea20000002400 */
[----:B-1----:R-:W-:Y:S01]  /*4fe0*/  FMNMX.FTZ R188, R202, R187, !PT ;  /* 0x000000bbcabc7209 */ /* 0x002fe20007810000 */
[----:B------:R-:W-:-:S06]  /*4ff0*/  FMUL.FTZ R187, R192, UR6 ;  /* 0x00000006c0bb7c20 */ /* 0x000fcc0008410000 */
[----:B------:R-:W1:Y:S01]  /*5000*/  MUFU.TANH R165, R165 ;  /* 0x000000a500a57308 */ /* 0x000e620000002400 */
[----:B---3--:R-:W-:-:S07]  /*5010*/  FMNMX.FTZ R190, R164, R205, !PT ;  /* 0x000000cda4be7209 */ /* 0x008fce0007810000 */
[----:B------:R-:W3:Y:S01]  /*5020*/  MUFU.TANH R160, R160 ;  /* 0x000000a000a07308 */ /* 0x000ee20000002400 */
[----:B--2---:R-:W-:-:S07]  /*5030*/  FMNMX.FTZ R205, R203, R188, !PT ;  /* 0x000000bccbcd7209 */ /* 0x004fce0007810000 */
        /* <DEDUP_REMOVED lines=22> */
[----:B------:R-:W-:Y:S01]  /*51a0*/  FMUL.FTZ R192, R196, UR6 ;  /* 0x00000006c4c07c20 */ /* 0x000fe20008410000 */
[----:B------:R-:W-:-:S05]  /*51b0*/  FMUL.FTZ R196, R195, UR6 ;  /* 0x00000006c3c47c20 */ /* 0x000fca0008410000 */
        /* <DEDUP_REMOVED lines=11> */
[----:B-1----:R-:W-:-:S07]  /*5270*/  FMNMX.FTZ R205, R175, R194, !PT ;  /* 0x000000c2afcd7209 */ /* 0x002fce0007810000 */
[----:B------:R-:W1:Y:S01]  /*5280*/  MUFU.TANH R185, R185 ;  /* 0x000000b900b97308 */ /* 0x000e620000002400 */
[----:B---3--:R-:W-:Y:S01]  /*5290*/  FMNMX.FTZ R194, R180, R193, !PT ;  /* 0x000000c1b4c27209 */ /* 0x008fe20007810000 */
[----:B------:R-:W-:-:S06]  /*52a0*/  FMUL.FTZ R193, R197, UR6 ;  /* 0x00000006c5c17c20 */ /* 0x000fcc0008410000 */
        /* <DEDUP_REMOVED lines=19> */
[----:B------:R-:W-:Y:S01]  /*53e0*/  FMUL.FTZ R206, R199, UR6 ;  /* 0x00000006c7ce7c20 */ /* 0x000fe20008410000 */
[----:B------:R-:W-:-:S05]  /*53f0*/  ULDC UR6, c[0x0][0xa80] ;  /* 0x0002a00000067ab9 */ /* 0x000fca0000000800 */
        /* <DEDUP_REMOVED lines=11> */
[----:B---3--:R-:W-:-:S05]  /*54b0*/  FMNMX.FTZ R198, R193, R198, !PT ;  /* 0x000000c6c1c67209 */ /* 0x008fca0007810000 */
[----:B------:R-:W3:Y:S02]  /*54c0*/  SHFL.BFLY PT, R199, R198, 0x2, 0x1f ;  /* 0x0c401f00c6c77f89 */ /* 0x000ee400000e0000 */
[----:B------:R-:W4:Y:S01]  /*54d0*/  MUFU.TANH R206, R206 ;  /* 0x000000ce00ce7308 */ /* 0x000f220000002400 */
[----:B--2---:R-:W-:-:S04]  /*54e0*/  FMNMX.FTZ R194, R196, R195, !PT ;  /* 0x000000c3c4c27209 */ /* 0x004fc80007810000 */
[----:B-1----:R-:W-:-:S04]  /*54f0*/  FMNMX.FTZ R195, R205, R194, !PT ;  /* 0x000000c2cdc37209 */ /* 0x002fc80007810000 */
[----:B----4-:R-:W-:-:S05]  /*5500*/  FMNMX.FTZ R197, R206, R195, !PT ;  /* 0x000000c3cec57209 */ /* 0x010fca0007810000 */
[----:B------:R-:W1:Y:S01]  /*5510*/  SHFL.BFLY PT, R208, R197, 0x2, 0x1f ;  /* 0x0c401f00c5d07f89 */ /* 0x000e6200000e0000 */
[----:B---3--:R-:W-:-:S05]  /*5520*/  FMNMX.FTZ R199, R198, R199, !PT ;  /* 0x000000c7c6c77209 */ /* 0x008fca0007810000 */
[----:B------:R-:W2:Y:S01]  /*5530*/  SHFL.BFLY PT, R194, R199, 0x1, 0x1f ;  /* 0x0c201f00c7c27f89 */ /* 0x000ea200000e0000 */
[----:B-1----:R-:W-:-:S05]  /*5540*/  FMNMX.FTZ R208, R197, R208, !PT ;  /* 0x000000d0c5d07209 */ /* 0x002fca0007810000 */
[----:B------:R-:W1:Y:S01]  /*5550*/  SHFL.BFLY PT, R207, R208, 0x1, 0x1f ;  /* 0x0c201f00d0cf7f89 */ /* 0x000e6200000e0000 */
[----:B--2---:R-:W-:-:S05]  /*5560*/  FMNMX.FTZ R194, R199, R194, !PT ;  /* 0x000000c2c7c27209 */ /* 0x004fca0007810000 */
[C---:B------:R-:W-:Y:S01]  /*5570*/  FADD.FTZ R195, -R194.reuse, R200 ;  /* 0x000000c8c2c37221 */ /* 0x040fe20000010100 */
[----:B------:R-:W-:-:S03]  /*5580*/  FMUL.FTZ R200, R194, UR6 ;  /* 0x00000006c2c87c20 */ /* 0x000fc60008410000 */
[----:B------:R-:W-:Y:S01]  /*5590*/  FMUL.FTZ R195, R195, UR6 ;  /* 0x00000006c3c37c20 */ /* 0x000fe20008410000 */
[--C-:B------:R-:W-:Y:S01]  /*55a0*/  FFMA.FTZ R199, R156, UR6, -R200.reuse ;  /* 0x000000069cc77c23 */ /* 0x100fe200080108c8 */
[--C-:B------:R-:W-:Y:S01]  /*55b0*/  FFMA.FTZ R211, R152, UR6, -R200.reuse ;  /* 0x0000000698d37c23 */ /* 0x100fe200080108c8 */
[--C-:B------:R-:W-:Y:S01]  /*55c0*/  FFMA.FTZ R198, R153, UR6, -R200.reuse ;  /* 0x0000000699c67c23 */ /* 0x100fe200080108c8 */
[--C-:B------:R-:W-:Y:S01]  /*55d0*/  FFMA.FTZ R153, R157, UR6, -R200.reuse ;  /* 0x000000069d997c23 */ /* 0x100fe200080108c8 */
[--C-:B------:R-:W-:Y:S01]  /*55e0*/  FFMA.FTZ R158, R158, UR6, -R200.reuse ;  /* 0x000000069e9e7c23 */ /* 0x100fe200080108c8 */
        /* <DEDUP_REMOVED lines=8> */
[----:B-1----:R-:W-:Y:S01]  /*5670*/  FMNMX.FTZ R156, R208, R207, !PT ;  /* 0x000000cfd09c7209 */ /* 0x002fe20007810000 */
[----:B------:R-:W-:Y:S01]  /*5680*/  MUFU.EX2 R197, R211 ;  /* 0x000000d300c57308 */ /* 0x000fe20000000800 */
[--C-:B------:R-:W-:Y:S01]  /*5690*/  FFMA.FTZ R171, R171, UR6, -R200.reuse ;  /* 0x00000006abab7c23 */ /* 0x100fe200080108c8 */
[--C-:B------:R-:W-:Y:S01]  /*56a0*/  FFMA.FTZ R172, R172, UR6, -R200.reuse ;  /* 0x00000006acac7c23 */ /* 0x100fe200080108c8 */
[--C-:B------:R-:W-:Y:S01]  /*56b0*/  FFMA.FTZ R178, R178, UR6, -R200.reuse ;  /* 0x00000006b2b27c23 */ /* 0x100fe200080108c8 */
[C---:B------:R-:W-:Y:S01]  /*56c0*/  FADD.FTZ R152, -R156.reuse, R201 ;  /* 0x000000c99c987221 */ /* 0x040fe20000010100 */
[----:B------:R-:W-:Y:S01]  /*56d0*/  FMUL.FTZ R209, R156, UR6 ;  /* 0x000000069cd17c20 */ /* 0x000fe20008410000 */
[--C-:B------:R-:W-:Y:S01]  /*56e0*/  FFMA.FTZ R179, R179, UR6, -R200.reuse ;  /* 0x00000006b3b37c23 */ /* 0x100fe200080108c8 */
[--C-:B------:R-:W-:Y:S01]  /*56f0*/  FFMA.FTZ R180, R180, UR6, -R200.reuse ;  /* 0x00000006b4b47c23 */ /* 0x100fe200080108c8 */
[----:B------:R-:W-:Y:S01]  /*5700*/  FMUL.FTZ R152, R152, UR6 ;  /* 0x0000000698987c20 */ /* 0x000fe20008410000 */
[--C-:B------:R-:W-:Y:S01]  /*5710*/  FFMA.FTZ R207, R154, UR6, -R209.reuse ;  /* 0x000000069acf7c23 */ /* 0x100fe200080108d1 */
[--C-:B------:R-:W-:Y:S01]  /*5720*/  FFMA.FTZ R208, R155, UR6, -R209.reuse ;  /* 0x000000069bd07c23 */ /* 0x100fe200080108d1 */
[--C-:B------:R-:W-:Y:S01]  /*5730*/  FFMA.FTZ R202, R202, UR6, -R209.reuse ;  /* 0x00000006caca7c23 */ /* 0x100fe200080108d1 */
[--C-:B------:R-:W-:Y:S01]  /*5740*/  FFMA.FTZ R203, R203, UR6, -R209.reuse ;  /* 0x00000006cbcb7c23 */ /* 0x100fe200080108d1 */
[----:B------:R-:W1:Y:S01]  /*5750*/  MUFU.EX2 R157, R152 ;  /* 0x00000098009d7308 */ /* 0x000e620000000800 */
[-C--:B--2---:R-:W-:Y:S01]  /*5760*/  FMUL.FTZ R24, R24, R195.reuse ;  /* 0x000000c318187220 */ /* 0x084fe20000410000 */
[-C--:B------:R-:W-:Y:S01]  /*5770*/  FMUL.FTZ R25, R25, R195.reuse ;  /* 0x000000c319197220 */ /* 0x080fe20000410000 */
[-C--:B------:R-:W-:Y:S01]  /*5780*/  FMUL.FTZ R28, R28, R195.reuse ;  /* 0x000000c31c1c7220 */ /* 0x080fe20000410000 */
[-C--:B------:R-:W-:Y:S01]  /*5790*/  FMUL.FTZ R29, R29, R195.reuse ;  /* 0x000000c31d1d7220 */ /* 0x080fe20000410000 */
[-C--:B------:R-:W-:Y:S01]  /*57a0*/  FMUL.FTZ R32, R32, R195.reuse ;  /* 0x000000c320207220 */ /* 0x080fe20000410000 */
[-C--:B------:R-:W-:Y:S01]  /*57b0*/  FMUL.FTZ R33, R33, R195.reuse ;  /* 0x000000c321217220 */ /* 0x080fe20000410000 */
[-C--:B------:R-:W-:Y:S01]  /*57c0*/  FMUL.FTZ R36, R36, R195.reuse ;  /* 0x000000c324247220 */ /* 0x080fe20000410000 */
[----:B------:R-:W2:Y:S01]  /*57d0*/  MUFU.EX2 R198, R198 ;  /* 0x000000c600c67308 */ /* 0x000ea20000000800 */
        /* <DEDUP_REMOVED lines=15> */
[----:B------:R-:W3:Y:S01]  /*58d0*/  MUFU.EX2 R201, R153 ;  /* 0x0000009900c97308 */ /* 0x000ee20000000800 */
        /* <DEDUP_REMOVED lines=15> */
[----:B------:R-:W4:Y:S01]  /*59d0*/  MUFU.EX2 R208, R208 ;  /* 0x000000d000d07308 */ /* 0x000f220000000800 */
        /* <DEDUP_REMOVED lines=15> */
[----:B------:R-:W5:Y:S01]  /*5ad0*/  MUFU.EX2 R203, R203 ;  /* 0x000000cb00cb7308 */ /* 0x000f620000000800 */
        /* <DEDUP_REMOVED lines=15> */
[-C--:B-1----:R-:W-:Y:S01]  /*5bd0*/  FMUL.FTZ R26, R26, R157.reuse ;  /* 0x0000009d1a1a7220 */ /* 0x082fe20000410000 */
        /* <DEDUP_REMOVED lines=63> */
[----:B--2---:R-:W-:Y:S01]  /*5fd0*/  F2FP.BF16.F32.PACK_AB R152, R198, R197 ;  /* 0x000000c5c698723e */ /* 0x004fe200000010ff */
[--C-:B------:R-:W-:Y:S01]  /*5fe0*/  FFMA.FTZ R160, R160, UR6, -R209.reuse ;  /* 0x00000006a0a07c23 */ /* 0x100fe200080108d1 */
[----:B---3--:R-:W-:Y:S01]  /*5ff0*/  F2FP.BF16.F32.PACK_AB R154, R201, R199 ;  /* 0x000000c7c99a723e */ /* 0x008fe200000010ff */
[--C-:B------:R-:W-:Y:S01]  /*6000*/  FFMA.FTZ R161, R161, UR6, -R209.reuse ;  /* 0x00000006a1a17c23 */ /* 0x100fe200080108d1 */
[----:B----4-:R-:W-:Y:S01]  /*6010*/  F2FP.BF16.F32.PACK_AB R153, R208, R207 ;  /* 0x000000cfd099723e */ /* 0x010fe200000010ff */
[--C-:B------:R-:W-:Y:S01]  /*6020*/  FFMA.FTZ R166, R166, UR6, -R209.reuse ;  /* 0x00000006a6a67c23 */ /* 0x100fe200080108d1 */
[----:B-----5:R-:W-:Y:S01]  /*6030*/  F2FP.BF16.F32.PACK_AB R155, R203, R202 ;  /* 0x000000cacb9b723e */ /* 0x020fe200000010ff */
[----:B------:R1:W-:Y:S01]  /*6040*/  BAR.SYNC.DEFER_BLOCKING R210, 0x100 ;  /* 0x000400d20000751d */ /* 0x0003e20000010000 */
        /* <DEDUP_REMOVED lines=23> */
[----:B------:R-:W-:Y:S01]  /*61c0*/  WARPGROUP.ARRIVE ;  /* 0x00000000000079c5 */ /* 0x000fe20000000000 */
[--C-:B------:R-:W-:Y:S01]  /*61d0*/  FFMA.FTZ R187, R187, UR6, -R200.reuse ;  /* 0x00000006bbbb7c23 */ /* 0x100fe200080108c8 */
[----:B------:R-:W-:Y:S01]  /*61e0*/  FFMA.FTZ R188, R188, UR6, -R200 ;  /* 0x00000006bcbc7c23 */ /* 0x000fe200080108c8 */
[--C-:B------:R-:W-:Y:S01]  /*61f0*/  FFMA.FTZ R190, R190, UR6, -R209.reuse ;  /* 0x00000006bebe7c23 */ /* 0x100fe200080108d1 */
[----:B------:R-:W-:Y:S01]  /*6200*/  FFMA.FTZ R205, R206, UR6, -R209 ;  /* 0x00000006cecd7c23 */ /* 0x000fe200080108d1 */
[----:B------:R-:W-:Y:S01]  /*6210*/  FFMA.FTZ R21, R195, R21, R197 ;  /* 0x00000015c3157223 */ /* 0x000fe200000100c5 */
[----:B------:R-:W-:Y:S01]  /*6220*/  HGMMA.64x256x16.F32.BF16 R24, R152, gdesc[UR8].tnspB, R24, gsb0 ;  /* 0x43e0000898187df0 */ /* 0x000fe20008001818 */
[----:B------:R-:W-:Y:S01]  /*6230*/  MUFU.EX2 R163, R163 ;  /* 0x000000a300a37308 */ /* 0x000fe20000000800 */
[----:B------:R-:W-:Y:S01]  /*6240*/  UIADD3 UR10, UR7, 0x80, URZ ;  /* 0x00000080070a7890 */ /* 0x000fe2000fffe03f */
[----:B------:R-:W-:Y:S01]  /*6250*/  FFMA.FTZ R157, R157, R22, R207 ;  /* 0x000000169d9d7223 */ /* 0x000fe200000100cf */
[----:B------:R-:W-:Y:S01]  /*6260*/  UMOV UR11, 0x40000040 ;  /* 0x40000040000b7882 */ /* 0x000fe20000000000 */
[----:B------:R-:W-:-:S02]  /*6270*/  FADD.FTZ R198, R198, R21 ;  /* 0x00000015c6c67221 */ /* 0x000fc40000010000 */
[----:B------:R-:W-:Y:S02]  /*6280*/  FADD.FTZ R157, R208, R157 ;  /* 0x0000009dd09d7221 */ /* 0x000fe40000010000 */
[----:B------:R-:W-:Y:S01]  /*6290*/  MUFU.EX2 R160, R160 ;  /* 0x000000a000a07308 */ /* 0x000fe20000000800 */
[----:B------:R-:W-:Y:S01]  /*62a0*/  FADD.FTZ R198, R199, R198 ;  /* 0x000000c6c7c67221 */ /* 0x000fe20000010000 */
[----:B------:R-:W-:-:S03]  /*62b0*/  FADD.FTZ R202, R202, R157 ;  /* 0x0000009dcaca7221 */ /* 0x000fc60000010000 */
[----:B------:R-:W-:Y:S01]  /*62c0*/  FADD.FTZ R201, R201, R198 ;  /* 0x000000c6c9c97221 */ /* 0x000fe20000010000 */
[----:B------:R-:W-:Y:S02]  /*62d0*/  FADD.FTZ R203, R203, R202 ;  /* 0x000000cacbcb7221 */ /* 0x000fe40000010000 */
        /* <DEDUP_REMOVED lines=33> */
[----:B--2---:R-:W-:-:S05]  /*64f0*/  F2FP.BF16.F32.PACK_AB R152, R159, R158 ;  /* 0x0000009e9f98723e */ /* 0x004fca00000010ff */
[----:B------:R-:W2:Y:S01]  /*6500*/  MUFU.EX2 R193, R193 ;  /* 0x000000c100c17308 */ /* 0x000ea20000000800 */
[----:B---3--:R-:W-:Y:S01]  /*6510*/  F2FP.BF16.F32.PACK_AB R153, R161, R160 ;  /* 0x000000a0a199723e */ /* 0x008fe200000010ff */
[----:B------:R-:W-:Y:S01]  /*6520*/  FADD.FTZ R158, R158, R201 ;  /* 0x000000c99e9e7221 */ /* 0x000fe20000010000 */
[----:B------:R-:W-:Y:S01]  /*6530*/  F2FP.BF16.F32.PACK_AB R154, R163, R162 ;  /* 0x000000a2a39a723e */ /* 0x000fe200000010ff */
[----:B------:R-:W-:Y:S01]  /*6540*/  FADD.FTZ R160, R160, R203 ;  /* 0x000000cba0a07221 */ /* 0x000fe20000010000 */
[----:B----4-:R-:W-:Y:S01]  /*6550*/  F2FP.BF16.F32.PACK_AB R155, R211, R166 ;  /* 0x000000a6d39b723e */ /* 0x010fe200000010ff */
[----:B------:R-:W-:Y:S02]  /*6560*/  FADD.FTZ R159, R159, R158 ;  /* 0x0000009e9f9f7221 */ /* 0x000fe40000010000 */
[----:B------:R-:W-:Y:S01]  /*6570*/  MUFU.EX2 R196, R196 ;  /* 0x000000c400c47308 */ /* 0x000fe20000000800 */
[----:B------:R-:W-:Y:S01]  /*6580*/  WARPGROUP.ARRIVE ;  /* 0x00000000000079c5 */ /* 0x000fe20000000000 */
[----:B------:R-:W-:Y:S01]  /*6590*/  FADD.FTZ R161, R161, R160 ;  /* 0x000000a0a1a17221 */ /* 0x000fe20000010000 */
[----:B------:R-:W-:-:S03]  /*65a0*/  FADD.FTZ R162, R162, R159 ;  /* 0x0000009fa2a27221 */ /* 0x000fc60000010000 */
[----:B------:R-:W-:Y:S01]  /*65b0*/  FADD.FTZ R166, R166, R161 ;  /* 0x000000a1a6a67221 */ /* 0x000fe20000010000 */
[----:B------:R-:W-:Y:S01]  /*65c0*/  HGMMA.64x256x16.F32.BF16 R24, R152, gdesc[UR8].tnspB, R24, gsb0 ;  /* 0x43e0000898187df0 */ /* 0x000fe20008001818 */
[----:B------:R-:W-:Y:S01]  /*65d0*/  UIADD3 UR10, UR7, 0x100, URZ ;  /* 0x00000100070a7890 */ /* 0x000fe2000fffe03f */
[----:B------:R-:W3:Y:S01]  /*65e0*/  MUFU.EX2 R205, R205 ;  /* 0x000000cd00cd7308 */ /* 0x000ee20000000800 */
[----:B------:R-:W-:Y:S01]  /*65f0*/  UMOV UR11, 0x40000040 ;  /* 0x40000040000b7882 */ /* 0x000fe20000000000 */
[----:B------:R-:W-:Y:S01]  /*6600*/  FADD.FTZ R163, R163, R162 ;  /* 0x000000a2a3a37221 */ /* 0x000fe20000010000 */
[----:B------:R-:W-:Y:S01]  /*6610*/  FADD.FTZ R166, R211, R166 ;  /* 0x000000a6d3a67221 */ /* 0x000fe20000010000 */
        /* <DEDUP_REMOVED lines=54> */
[----:B--2---:R-:W-:Y:S01]  /*6980*/  F2FP.BF16.F32.PACK_AB R153, R193, R190 ;  /* 0x000000bec199723e */ /* 0x004fe200000010ff */
        /* <DEDUP_REMOVED lines=14> */
.L_x_210:
[----:B------:R-:W0:Y:S01]  /*6a70*/  S2UR UR7, SR_CgaCtaId ;  /* 0x00000000000779c3 */ /* 0x000e220000008800 */
[----:B------:R-:W-:Y:S01]  /*6a80*/  UIADD3 UR60, UR60, 0x32460, URZ ;  /* 0x000324603c3c7890 */ /* 0x000fe2000fffe03f */
[----:B------:R-:W-:Y:S02]  /*6a90*/  IMAD.MOV.U32 R201, RZ, RZ, R156 ;  /* 0x000000ffffc97224 */ /* 0x000fe400078e009c */
[----:B------:R-:W-:Y:S01]  /*6aa0*/  IMAD.MOV.U32 R200, RZ, RZ, R194 ;  /* 0x000000ffffc87224 */ /* 0x000fe200078e00c2 */
[----:B0-----:R-:W-:-:S09]  /*6ab0*/  UPRMT UR60, UR7, 0x654, UR60 ;  /* 0x00000654073c7896 */ /* 0x001fd2000800003c */
[----:B------:R-:W-:Y:S01]  /*6ac0*/  SYNCS.ARRIVE.TRANS64.RED.A1T0 RZ, [UR60], RZ ;  /* 0x000000ffffff79a7 */ /* 0x000fe2000810043c */
[----:B------:R-:W-:Y:S05]  /*6ad0*/  @P1 BRA `(.L_x_211) ;  /* 0xffffffd400301947 */ /* 0x000fea000383ffff */
.L_x_200:
[----:B------:R-:W0:Y:S01]  /*6ae0*/  SHFL.BFLY PT, R2, R21, 0x2, 0x1f ;  /* 0x0c401f0015027f89 */ /* 0x000e2200000e0000 */
[----:B------:R1:W-:Y:S08]  /*6af0*/  BAR.ARV R0, 0x100 ;  /* 0x000400000000751d */ /* 0x0003f00000002000 */
[----:B------:R-:W-:Y:S06]  /*6b00*/  BAR.ARV 0x8, 0x180 ;  /* 0x0206000000007b1d */ /* 0x000fec0000002000 */
[----:B-1----:R-:W-:Y:S01]  /*6b10*/  IMAD.U32 R0, RZ, RZ, UR6 ;  /* 0x00000006ff007e24 */ /* 0x002fe2000f8e00ff */
[----:B------:R-:W-:Y:S01]  /*6b20*/  PLOP3.LUT P0, PT, PT, PT, PT, 0x8, 0x0 ;  /* 0x000000000000781c */ /* 0x000fe20003f0e170 */
[----:B------:R-:W1:Y:S01]  /*6b30*/  SHFL.BFLY PT, R5, R22, 0x2, 0x1f ;  /* 0x0c401f0016057f89 */ /* 0x000e6200000e0000 */
[----:B0-----:R-:W-:-:S05]  /*6b40*/  FADD.FTZ R3, R2, R21 ;  /* 0x0000001502037221 */ /* 0x001fca0000010000 */
[----:B------:R-:W0:Y:S01]  /*6b50*/  SHFL.BFLY PT, R2, R3, 0x1, 0x1f ;  /* 0x0c201f0003027f89 */ /* 0x000e2200000e0000 */
[----:B-1----:R-:W-:-:S05]  /*6b60*/  FADD.FTZ R5, R5, R22 ;  /* 0x0000001605057221 */ /* 0x002fca0000010000 */
[----:B------:R-:W1:Y:S01]  /*6b70*/  SHFL.BFLY PT, R4, R5, 0x1, 0x1f ;  /* 0x0c201f0005047f89 */ /* 0x000e6200000e0000 */
[----:B0-----:R-:W-:Y:S01]  /*6b80*/  FADD.FTZ R8, R3, R2 ;  /* 0x0000000203087221 */ /* 0x001fe20000010000 */
[----:B------:R-:W-:Y:S01]  /*6b90*/  MOV R2, RZ ;  /* 0x000000ff00027202 */ /* 0x000fe20000000f00 */
[----:B------:R-:W-:-:S03]  /*6ba0*/  IMAD.MOV.U32 R3, RZ, RZ, -0x800000 ;  /* 0xff800000ff037424 */ /* 0x000fc600078e00ff */
[----:B------:R-:W-:-:S13]  /*6bb0*/  FSETP.NE.FTZ.AND P1, PT, R8, RZ, PT ;  /* 0x000000ff0800720b */ /* 0x000fda0003f35000 */
[----:B------:R-:W0:Y:S01]  /*6bc0*/  @P1 MUFU.LG2 R6, R8 ;  /* 0x0000000800061308 */ /* 0x000e220000000c00 */
[----:B-1----:R-:W-:Y:S01]  /*6bd0*/  FADD.FTZ R9, R5, R4 ;  /* 0x0000000405097221 */ /* 0x002fe20000010000 */
[----:B------:R-:W-:Y:S02]  /*6be0*/  IMAD.MOV.U32 R4, RZ, RZ, RZ ;  /* 0x000000ffff047224 */ /* 0x000fe400078e00ff */
[----:B------:R-:W-:Y:S02]  /*6bf0*/  IMAD.U32 R5, RZ, RZ, UR6 ;  /* 0x00000006ff057e24 */ /* 0x000fe4000f8e00ff */
[----:B------:R-:W-:Y:S02]  /*6c00*/  FSETP.NE.FTZ.AND P2, PT, R9, RZ, PT ;  /* 0x000000ff0900720b */ /* 0x000fe40003f55000 */
[----:B------:R-:W1:Y:S01]  /*6c10*/  @P1 MUFU.RCP R4, R8 ;  /* 0x0000000800041308 */ /* 0x000e620000001000 */
[----:B------:R-:W-:Y:S01]  /*6c20*/  @P1 FMUL.FTZ R5, R5, 0.69314718246459960938 ;  /* 0x3f31721805051820 */ /* 0x000fe20000410000 */
[----:B0-----:R-:W-:-:S09]  /*6c30*/  @P1 FMUL.FTZ R6, R6, 0.69314718246459960938 ;  /* 0x3f31721806061820 */ /* 0x001fd20000410000 */
[----:B------:R-:W0:Y:S01]  /*6c40*/  @P2 MUFU.LG2 R7, R9 ;  /* 0x0000000900072308 */ /* 0x000e220000000c00 */
[----:B------:R-:W-:Y:S01]  /*6c50*/  @P2 FMUL.FTZ R0, R0, 0.69314718246459960938 ;  /* 0x3f31721800002820 */ /* 0x000fe20000410000 */
[-C--:B-1----:R-:W-:Y:S01]  /*6c60*/  FMUL.FTZ R24, R24, R4.reuse ;  /* 0x0000000418187220 */ /* 0x082fe20000410000 */
[----:B------:R-:W-:-:S05]  /*6c70*/  FMUL.FTZ R25, R25, R4 ;  /* 0x0000000419197220 */ /* 0x000fca0000410000 */
[----:B------:R-:W1:Y:S01]  /*6c80*/  @P2 MUFU.RCP R2, R9 ;  /* 0x0000000900022308 */ /* 0x000e620000001000 */
        /* <DEDUP_REMOVED lines=8> */
[----:B0-----:R-:W-:Y:S01]  /*6d10*/  @P2 FMUL.FTZ R7, R7, 0.69314718246459960938 ;  /* 0x3f31721807072820 */ /* 0x001fe20000410000 */
        /* <DEDUP_REMOVED lines=54> */
[----:B------:R-:W-:-:S02]  /*7080*/  IMAD.MOV.U32 R4, RZ, RZ, -0x800000 ;  /* 0xff800000ff047424 */ /* 0x000fc400078e00ff */
        /* <DEDUP_REMOVED lines=66> */
.L_x_186:
[----:B------:R-:W-:Y:S05]  /*74b0*/  @P0 BRA `(.L_x_212) ;  /* 0x0000002000540947 */ /* 0x000fea0003800000 */
[----:B------:R-:W2:Y:S01]  /*74c0*/  LDL R0, [R1+0x4] ;  /* 0x0000040001007983 */ /* 0x000ea20000100800 */
[----:B------:R-:W1:Y:S01]  /*74d0*/  LDC R8, c[0x0][0xce8] ;  /* 0x00033a00ff087b82 */ /* 0x000e620000000800 */
[----:B------:R-:W-:Y:S01]  /*74e0*/  ULDC.64 UR8, c[0x0][0xcd0] ;  /* 0x0003340000087ab9 */ /* 0x000fe20000000a00 */
[----:B------:R-:W-:Y:S06]  /*74f0*/  BSSY B0, `(.L_x_213) ;  /* 0x000014d000007945 */ /* 0x000fec0003800000 */
[----:B------:R-:W3:Y:S08]  /*7500*/  S2UR UR12, SR_CTAID.Z ;  /* 0x00000000000c79c3 */ /* 0x000ef00000002700 */
[----:B------:R-:W4:Y:S08]  /*7510*/  LDC.64 R18, c[0x0][0xcd8] ;  /* 0x00033600ff127b82 */ /* 0x000f300000000a00 */
[----:B------:R-:W-:Y:S01]  /*7520*/  BAR.SYNC.DEFER_BLOCKING 0x1, 0x100 ;  /* 0x0044000000007b1d */ /* 0x000fe20000010000 */
[----:B-1----:R-:W-:-:S07]  /*7530*/  ISETP.NE.AND P0, PT, R8, 0x1, PT ;  /* 0x000000010800780c */ /* 0x002fce0003f05270 */
[----:B------:R-:W1:Y:S01]  /*7540*/  S2UR UR11, SR_CTAID.Y ;  /* 0x00000000000b79c3 */ /* 0x000e620000002600 */
[----:B---3--:R-:W-:-:S07]  /*7550*/  USHF.R.S32.HI UR10, URZ, 0x1f, UR12 ;  /* 0x0000001f3f0a7899 */ /* 0x008fce000801140c */
[----:B------:R-:W1:Y:S08]  /*7560*/  LDC R23, c[0x0][0xd50] ;  /* 0x00035400ff177b82 */ /* 0x000e700000000800 */
[----:B------:R-:W3:Y:S08]  /*7570*/  @P0 LDC R14, c[0x0][0xcec] ;  /* 0x00033b00ff0e0b82 */ /* 0x000ef00000000800 */
[----:B------:R-:W5:Y:S08]  /*7580*/  LDC.64 R20, c[0x0][0xc40] ;  /* 0x00031000ff147b82 */ /* 0x000f700000000a00 */
[----:B------:R-:W1:Y:S08]  /*7590*/  @P0 LDC R17, c[0x0][0xcf0] ;  /* 0x00033c00ff110b82 */ /* 0x000e700000000800 */
[----:B------:R-:W1:Y:S08]  /*75a0*/  @P0 LDC R22, c[0x0][0xcec] ;  /* 0x00033b00ff160b82 */ /* 0x000e700000000800 */
[----:B------:R-:W1:Y:S01]  /*75b0*/  @P0 LDC R153, c[0x0][0xcf0] ;  /* 0x00033c00ff990b82 */ /* 0x000e620000000800 */
[----:B--2---:R-:W-:-:S02]  /*75c0*/  R2UR UR13, R0 ;  /* 0x00000000000d72ca */ /* 0x004fc400000e0000 */
[----:B------:R-:W2:Y:S11]  /*75d0*/  S2R R0, SR_TID.X ;  /* 0x0000000000007919 */ /* 0x000eb60000002100 */
[----:B------:R-:W-:-:S02]  /*75e0*/  USHF.R.S32.HI UR7, URZ, 0x1f, UR13 ;  /* 0x0000001f3f077899 */ /* 0x000fc4000801140d */
[----:B------:R-:W-:Y:S02]  /*75f0*/  UIMAD.WIDE.U32 UR4, UR13, UR8, URZ ;  /* 0x000000080d0472a5 */ /* 0x000fe4000f8e003f */
[----:B------:R-:W-:-:S04]  /*7600*/  UIMAD UR6, UR7, UR8, URZ ;  /* 0x00000008070672a4 */ /* 0x000fc8000f8e023f */
[----:B------:R-:W-:-:S03]  /*7610*/  UIMAD UR6, UR13, UR9, UR6 ;  /* 0x000000090d0672a4 */ /* 0x000fc6000f8e0206 */
[----:B------:R-:W-:Y:S01]  /*7620*/  ULDC.64 UR8, c[0x0][0xc38] ;  /* 0x00030e0000087ab9 */ /* 0x000fe20000000a00 */
[----:B------:R-:W-:Y:S02]  /*7630*/  UIADD3 UR6, UR5, UR6, URZ ;  /* 0x0000000605067290 */ /* 0x000fe4000fffe03f */
[----:B------:R-:W-:Y:S01]  /*7640*/  UIMAD UR7, UR7, UR8, URZ ;  /* 0x00000008070772a4 */ /* 0x000fe2000f8e023f */
[----:B--2---:R-:W-:-:S04]  /*7650*/  IADD3 R12, R0, -0x80, RZ ;  /* 0xffffff80000c7810 */ /* 0x004fc80007ffe0ff */
[----:B------:R-:W-:-:S04]  /*7660*/  SHF.R.S32.HI R7, RZ, 0x1f, R12 ;  /* 0x0000001fff077819 */ /* 0x000fc8000001140c */
[CC--:B0-----:R-:W-:Y:S02]  /*7670*/  LEA.HI R2, R7.reuse, R12.reuse, RZ, 0x7 ;  /* 0x0000000c07027211 */ /* 0x0c1fe400078f38ff */
[----:B------:R-:W-:Y:S02]  /*7680*/  LEA.HI R7, R7, R12, RZ, 0x2 ;  /* 0x0000000c07077211 */ /* 0x000fe400078f10ff */
[----:B------:R-:W-:Y:S02]  /*7690*/  LOP3.LUT R5, R2, 0xffffff80, RZ, 0xc0, !PT ;  /* 0xffffff8002057812 */ /* 0x000fe400078ec0ff */
[----:B------:R-:W-:Y:S02]  /*76a0*/  SHF.R.S32.HI R9, RZ, 0x7, R2 ;  /* 0x00000007ff097819 */ /* 0x000fe40000011402 */
[----:B------:R-:W-:Y:S01]  /*76b0*/  LOP3.LUT R7, R7, 0xfffffffc, RZ, 0xc0, !PT ;  /* 0xfffffffc07077812 */ /* 0x000fe200078ec0ff */
[----:B------:R-:W-:Y:S01]  /*76c0*/  IMAD.IADD R0, R12, 0x1, -R5 ;  /* 0x000000010c007824 */ /* 0x000fe200078e0a05 */
[----:B------:R-:W-:-:S03]  /*76d0*/  LEA.HI R2, R2, R9, RZ, 0x1 ;  /* 0x0000000902027211 */ /* 0x000fc600078f08ff */
[----:B------:R-:W-:Y:S01]  /*76e0*/  IMAD.IADD R7, R12, 0x1, -R7 ;  /* 0x000000010c077824 */ /* 0x000fe200078e0a07 */
[----:B------:R-:W-:Y:S02]  /*76f0*/  SHF.R.S32.HI R13, RZ, 0x1f, R0 ;  /* 0x0000001fff0d7819 */ /* 0x000fe40000011400 */
[----:B------:R-:W-:Y:S02]  /*7700*/  LOP3.LUT R2, R2, 0x3fffffe, RZ, 0xc0, !PT ;  /* 0x03fffffe02027812 */ /* 0x000fe400078ec0ff */
[----:B------:R-:W-:Y:S02]  /*7710*/  LEA.HI R10, R13, R0, RZ, 0x2 ;  /* 0x000000000d0a7211 */ /* 0x000fe400078f10ff */
[----:B------:R-:W-:Y:S01]  /*7720*/  LEA.HI R11, R7, R7, RZ, 0x1 ;  /* 0x00000007070b7211 */ /* 0x000fe200078f08ff */
[----:B------:R-:W-:Y:S01]  /*7730*/  IMAD.IADD R2, R9, 0x1, -R2 ;  /* 0x0000000109027824 */ /* 0x000fe200078e0a02 */
[--C-:B------:R-:W-:Y:S01]  /*7740*/  SHF.R.S32.HI R5, RZ, 0x2, R10.reuse ;  /* 0x00000002ff057819 */ /* 0x100fe2000001140a */
[----:B------:R-:W0:Y:S01]  /*7750*/  S2R R9, SR_CTAID.X ;  /* 0x0000000000097919 */ /* 0x000e220000002500 */
[----:B------:R-:W-:-:S02]  /*7760*/  SHF.R.S32.HI R6, RZ, 0x1f, R10 ;  /* 0x0000001fff067819 */ /* 0x000fc4000001140a */
[----:B------:R-:W-:Y:S02]  /*7770*/  LOP3.LUT R12, R11, 0x1ffffffe, RZ, 0xc0, !PT ;  /* 0x1ffffffe0b0c7812 */ /* 0x000fe400078ec0ff */
[----:B------:R-:W-:Y:S02]  /*7780*/  LEA.HI R6, R6, R5, RZ, 0x3 ;  /* 0x0000000506067211 */ /* 0x000fe400078f18ff */
[----:B------:R-:W-:Y:S01]  /*7790*/  IADD3 R11, R7, -R12, RZ ;  /* 0x8000000c070b7210 */ /* 0x000fe20007ffe0ff */
[----:B------:R-:W-:Y:S01]  /*77a0*/  IMAD.U32 R7, RZ, RZ, UR5 ;  /* 0x00000005ff077e24 */ /* 0x000fe2000f8e00ff */
[----:B------:R-:W-:Y:S01]  /*77b0*/  LOP3.LUT R6, R6, 0xfffffff8, RZ, 0xc0, !PT ;  /* 0xfffffff806067812 */ /* 0x000fe200078ec0ff */
[----:B------:R-:W-:Y:S01]  /*77c0*/  IMAD.U32 R7, RZ, RZ, UR6 ;  /* 0x00000006ff077e24 */ /* 0x000fe2000f8e00ff */
[----:B------:R-:W-:Y:S01]  /*77d0*/  UIMAD UR6, UR13, UR9, UR7 ;  /* 0x000000090d0672a4 */ /* 0x000fe2000f8e0207 */
[----:B----4-:R-:W-:Y:S02]  /*77e0*/  IMAD R12, R18, UR10, RZ ;  /* 0x0000000a120c7c24 */ /* 0x010fe4000f8e02ff */
[----:B------:R-:W-:Y:S01]  /*77f0*/  IMAD.IADD R6, R5, 0x1, -R6 ;  /* 0x0000000105067824 */ /* 0x000fe200078e0a06 */
[----:B------:R-:W-:Y:S01]  /*7800*/  LEA.HI R5, R13, R0, RZ, 0x5 ;  /* 0x000000000d057211 */ /* 0x000fe200078f28ff */
[----:B------:R-:W-:-:S03]  /*7810*/  IMAD R15, R19, UR12, R12 ;  /* 0x0000000c130f7c24 */ /* 0x000fc6000f8e020c */
[----:B------:R-:W-:-:S05]  /*7820*/  SHF.R.S32.HI R5, RZ, 0x5, R5 ;  /* 0x00000005ff057819 */ /* 0x000fca0000011405 */
[----:B------:R-:W-:Y:S02]  /*7830*/  IMAD R5, R5, 0x10, R6 ;  /* 0x0000001005057824 */ /* 0x000fe400078e0206 */
[----:B------:R-:W-:Y:S01]  /*7840*/  IMAD.U32 R6, RZ, RZ, UR4 ;  /* 0x00000004ff067e24 */ /* 0x000fe2000f8e00ff */
[----:B------:R-:W-:Y:S02]  /*7850*/  UIMAD.WIDE.U32 UR4, UR13, UR8, URZ ;  /* 0x000000080d0472a5 */ /* 0x000fe4000f8e003f */
[----:B------:R-:W-:Y:S01]  /*7860*/  LEA R16, R2, R5, 0x6 ;  /* 0x0000000502107211 */ /* 0x000fe200078e30ff */
[----:B------:R-:W-:Y:S01]  /*7870*/  IMAD.WIDE.U32 R6, R18, UR12, R6 ;  /* 0x0000000c12067c25 */ /* 0x000fe2000f8e0006 */
[----:B------:R-:W-:Y:S01]  /*7880*/  UIADD3 UR6, UR5, UR6, URZ ;  /* 0x0000000605067290 */ /* 0x000fe2000fffe03f */
[----:B------:R-:W-:Y:S02]  /*7890*/  ULDC.64 UR8, c[0x0][0xc28] ;  /* 0x00030a0000087ab9 */ /* 0x000fe40000000a00 */
[----:B------:R-:W-:-:S02]  /*78a0*/  IMAD R2, R11, 0x8, R16 ;  /* 0x000000080b027824 */ /* 0x000fc400078e0210 */
[----:B------:R-:W-:Y:S02]  /*78b0*/  IMAD R18, RZ, RZ, -UR13 ;  /* 0x8000000dff127e24 */ /* 0x000fe4000f8e02ff */
[----:B0-----:R-:W-:Y:S02]  /*78c0*/  IMAD R5, R9, 0x80, R2 ;  /* 0x0000008009057824 */ /* 0x001fe400078e0202 */
[----:B------:R-:W-:Y:S01]  /*78d0*/  IMAD.U32 R13, RZ, RZ, UR5 ;  /* 0x00000005ff0d7e24 */ /* 0x000fe2000f8e00ff */
[----:B------:R-:W-:Y:S01]  /*78e0*/  MOV R13, UR6 ;  /* 0x00000006000d7c02 */ /* 0x000fe20008000f00 */
[----:B---3--:R-:W-:Y:S01]  /*78f0*/  @P0 IMAD.HI.U32 R2, R5, R14, RZ ;  /* 0x0000000e05020227 */ /* 0x008fe200078e00ff */
[----:B------:R-:W-:-:S03]  /*7900*/  ULDC.64 UR6, c[0x0][0xc48] ;  /* 0x0003120000067ab9 */ /* 0x000fc60000000a00 */
[----:B------:R-:W-:Y:S01]  /*7910*/  IMAD.U32 R12, RZ, RZ, UR4 ;  /* 0x00000004ff0c7e24 */ /* 0x000fe2000f8e00ff */
[----:B------:R-:W-:Y:S01]  /*7920*/  ULDC.64 UR4, c[0x0][0xce0] ;  /* 0x0003380000047ab9 */ /* 0x000fe20000000a00 */
[C---:B-----5:R-:W-:Y:S02]  /*7930*/  IMAD R14, R20.reuse, UR10, RZ ;  /* 0x0000000a140e7c24 */ /* 0x060fe4000f8e02ff */
[----:B-1----:R-:W-:Y:S02]  /*7940*/  IMAD R23, R23, R18, UR11 ;  /* 0x0000000b17177e24 */ /* 0x002fe4000f8e0212 */
[----:B------:R-:W-:Y:S01]  /*7950*/  IMAD.MOV.U32 R11, RZ, RZ, R5 ;  /* 0x000000ffff0b7224 */ /* 0x000fe200078e0005 */
[----:B------:R-:W-:Y:S01]  /*7960*/  @P0 SHF.R.U32.HI R11, RZ, R17, R2 ;  /* 0x00000011ff0b0219 */ /* 0x000fe20000011602 */
[----:B------:R-:W-:Y:S01]  /*7970*/  IMAD R17, R21, UR12, R14 ;  /* 0x0000000c15117c24 */ /* 0x000fe2000f8e020e */
[----:B------:R-:W-:Y:S01]  /*7980*/  SHF.R.S32.HI R14, RZ, 0x1f, R23 ;  /* 0x0000001fff0e7819 */ /* 0x000fe20000011417 */
[----:B------:R-:W-:-:S04]  /*7990*/  IMAD.WIDE.U32 R12, R20, UR12, R12 ;  /* 0x0000000c140c7c25 */ /* 0x000fc8000f8e000c */
[----:B------:R-:W-:Y:S01]  /*79a0*/  IMAD.IADD R7, R7, 0x1, R15 ;  /* 0x0000000107077824 */ /* 0x000fe200078e020f */
[----:B------:R-:W-:Y:S01]  /*79b0*/  IADD3 R13, R13, R17, RZ ;  /* 0x000000110d0d7210 */ /* 0x000fe20007ffe0ff */
[----:B------:R-:W-:-:S04]  /*79c0*/  @P0 IMAD.HI.U32 R22, R5, R22, RZ ;  /* 0x0000001605160227 */ /* 0x000fc800078e00ff */
[----:B------:R-:W-:Y:S01]  /*79d0*/  IMAD.MOV.U32 R15, RZ, RZ, R5 ;  /* 0x000000ffff0f7224 */ /* 0x000fe200078e0005 */
[----:B------:R-:W-:Y:S01]  /*79e0*/  @P0 SHF.R.U32.HI R15, RZ, R153, R22 ;  /* 0x00000099ff0f0219 */ /* 0x000fe20000011616 */
[C---:B------:R-:W-:Y:S02]  /*79f0*/  IMAD R2, R14.reuse, UR4, RZ ;  /* 0x000000040e027c24 */ /* 0x040fe4000f8e02ff */
[----:B------:R-:W-:Y:S02]  /*7a00*/  IMAD R17, R14, UR6, RZ ;  /* 0x000000060e117c24 */ /* 0x000fe4000f8e02ff */
[----:B------:R-:W-:-:S04]  /*7a10*/  IMAD.WIDE.U32 R6, R23, UR4, R6 ;  /* 0x0000000417067c25 */ /* 0x000fc8000f8e0006 */
[----:B------:R-:W-:Y:S01]  /*7a20*/  IMAD R14, R23, UR5, R2 ;  /* 0x00000005170e7c24 */ /* 0x000fe2000f8e0202 */
[----:B------:R-:W-:Y:S01]  /*7a30*/  IADD3 R6, P0, R11, R6, RZ ;  /* 0x000000060b067210 */ /* 0x000fe20007f1e0ff */
[----:B------:R-:W-:Y:S01]  /*7a40*/  IMAD R19, R23, UR7, R17 ;  /* 0x0000000717137c24 */ /* 0x000fe2000f8e0211 */
[--C-:B------:R-:W-:Y:S01]  /*7a50*/  SHF.R.S32.HI R17, RZ, 0x1f, R11.reuse ;  /* 0x0000001fff117819 */ /* 0x100fe2000001140b */
[----:B------:R-:W-:Y:S01]  /*7a60*/  IMAD.MOV R11, RZ, RZ, -R11 ;  /* 0x000000ffff0b7224 */ /* 0x000fe200078e0a0b */
[--C-:B------:R-:W-:Y:S01]  /*7a70*/  SHF.R.S32.HI R2, RZ, 0x1f, R15.reuse ;  /* 0x0000001fff027819 */ /* 0x100fe2000001140f */
[----:B------:R-:W-:Y:S01]  /*7a80*/  ULDC.64 UR4, c[0x0][0xc30] ;  /* 0x00030c0000047ab9 */ /* 0x000fe20000000a00 */
[----:B------:R-:W-:Y:S01]  /*7a90*/  IMAD.MOV R18, RZ, RZ, -R15 ;  /* 0x000000ffff127224 */ /* 0x000fe200078e0a0f */
[----:B------:R-:W-:Y:S01]  /*7aa0*/  IADD3.X R7, R17, R7, R14, P0, !PT ;  /* 0x0000000711077210 */ /* 0x000fe200007fe40e */
[----:B------:R-:W-:Y:S02]  /*7ab0*/  IMAD R11, R8, R11, R5 ;  /* 0x0000000b080b7224 */ /* 0x000fe400078e0205 */
[----:B------:R-:W-:-:S02]  /*7ac0*/  IMAD R2, R2, UR4, RZ ;  /* 0x0000000402027c24 */ /* 0x000fc4000f8e02ff */
        /* <DEDUP_REMOVED lines=29> */
[----:B------:R0:W-:Y:S01]  /*7ca0*/  SHFL.IDX PT, R12, R17, RZ, 0x1c1f ;  /* 0x001c1fff110c7589 */ /* 0x0001e200000e0000 */
[----:B------:R-:W-:Y:S01]  /*7cb0*/  IMAD R8, R8, UR6, RZ ;  /* 0x0000000608087c24 */ /* 0x000fe2000f8e02ff */
[----:B------:R-:W-:Y:S01]  /*7cc0*/  LOP3.LUT P0, RZ, R0, 0x3, RZ, 0xc0, !PT ;  /* 0x0000000300ff7812 */ /* 0x000fe2000780c0ff */
[C---:B------:R-:W-:Y:S01]  /*7cd0*/  VIADD R9, R11.reuse, 0x8 ;  /* 0x000000080b097836 */ /* 0x040fe20000000000 */
[----:B------:R-:W1:Y:S01]  /*7ce0*/  SHFL.IDX PT, R13, R18, RZ, 0x1c1f ;  /* 0x001c1fff120d7589 */ /* 0x000e6200000e0000 */
[----:B------:R-:W-:Y:S01]  /*7cf0*/  UIADD3 UR4, UR4, 0x32420, URZ ;  /* 0x0003242004047890 */ /* 0x000fe2000fffe03f */
[----:B------:R-:W-:-:S02]  /*7d00*/  ISETP.GE.OR P1, PT, R11, R8, P0 ;  /* 0x000000080b00720c */ /* 0x000fc40000726670 */
[----:B------:R-:W2:Y:S01]  /*7d10*/  SHFL.IDX PT, R15, R18, 0x1, 0x1c1f ;  /* 0x003c1f00120f7f89 */ /* 0x000ea200000e0000 */
[-C--:B------:R-:W-:Y:S01]  /*7d20*/  ISETP.GE.OR P0, PT, R9, R8.reuse, P0 ;  /* 0x000000080900720c */ /* 0x080fe20000706670 */
[----:B------:R-:W-:Y:S01]  /*7d30*/  UPRMT UR4, URZ, 0x654, UR4 ;  /* 0x000006543f047896 */ /* 0x000fe20008000004 */
[----:B------:R-:W-:Y:S01]  /*7d40*/  ISETP.GE.AND P2, PT, R11, R8, PT ;  /* 0x000000080b00720c */ /* 0x000fe20003f46270 */
[----:B------:R3:W4:Y:S01]  /*7d50*/  SHFL.IDX PT, R6, R2, RZ, 0x1c1f ;  /* 0x001c1fff02067589 */ /* 0x00072200000e0000 */
[----:B0-----:R-:W-:-:S03]  /*7d60*/  LOP3.LUT R17, R10, 0x7ffffffc, RZ, 0xc0, !PT ;  /* 0x7ffffffc0a117812 */ /* 0x001fc600078ec0ff */
[----:B------:R3:W0:Y:S02]  /*7d70*/  SHFL.IDX PT, R7, R5, RZ, 0x1c1f ;  /* 0x001c1fff05077589 */ /* 0x00062400000e0000 */
[----:B------:R-:W-:Y:S01]  /*7d80*/  IMAD.IADD R0, R0, 0x1, -R17 ;  /* 0x0000000100007824 */ /* 0x000fe200078e0a11 */
[----:B------:R-:W-:Y:S04]  /*7d90*/  SYNCS.ARRIVE.TRANS64.RED.A1T0 RZ, [UR4], RZ ;  /* 0x000000ffffff79a7 */ /* 0x000fe80008100404 */
[----:B------:R-:W-:Y:S01]  /*7da0*/  SHF.L.U32 R0, R0, 0x1, RZ ;  /* 0x0000000100007819 */ /* 0x000fe200000006ff */
[----:B-1----:R3:W-:Y:S04]  /*7db0*/  @!P1 ST.E desc[UR36][R12.64], R4 ;  /* 0x000000040c009985 */ /* 0x0027e8000c101924 */
[----:B--2---:R3:W-:Y:S01]  /*7dc0*/  @!P0 ST.E desc[UR36][R14.64], R3 ;  /* 0x000000030e008985 */ /* 0x0047e2000c101924 */
[----:B------:R-:W-:Y:S05]  /*7dd0*/  @P2 BRA `(.L_x_214) ;  /* 0x0000000800f82947 */ /* 0x000fea0003800000 */
[C---:B---3--:R-:W-:Y:S01]  /*7de0*/  VIADD R3, R0.reuse, 0x8 ;  /* 0x0000000800037836 */ /* 0x048fe20000000000 */
[----:B------:R-:W-:Y:S01]  /*7df0*/  ULDC UR4, c[0x0][0xbc8] ;  /* 0x0002f20000047ab9 */ /* 0x000fe20000000800 */
[C---:B------:R-:W-:Y:S01]  /*7e00*/  VIADD R4, R0.reuse, 0x10 ;  /* 0x0000001000047836 */ /* 0x040fe20000000000 */
[C---:B------:R-:W-:Y:S01]  /*7e10*/  ISETP.GE.AND P2, PT, R0.reuse, UR4, PT ;  /* 0x0000000400007c0c */ /* 0x040fe2000bf46270 */
[C---:B------:R-:W-:Y:S01]  /*7e20*/  VIADD R10, R0.reuse, 0x18 ;  /* 0x00000018000a7836 */ /* 0x040fe20000000000 */
[----:B------:R-:W-:Y:S01]  /*7e30*/  ISETP.GE.AND P3, PT, R3, UR4, PT ;  /* 0x0000000403007c0c */ /* 0x000fe2000bf66270 */
[----:B------:R-:W-:Y:S01]  /*7e40*/  VIADD R18, R0, 0x20 ;  /* 0x0000002000127836 */ /* 0x000fe20000000000 */
[----:B------:R-:W-:Y:S01]  /*7e50*/  ISETP.GE.AND P4, PT, R4, UR4, PT ;  /* 0x0000000404007c0c */ /* 0x000fe2000bf86270 */
[----:B------:R-:W-:Y:S01]  /*7e60*/  VIADD R20, R0, 0x40 ;  /* 0x0000004000147836 */ /* 0x000fe20000000000 */
[----:B------:R-:W-:Y:S01]  /*7e70*/  ISETP.GE.AND P5, PT, R10, UR4, PT ;  /* 0x000000040a007c0c */ /* 0x000fe2000bfa6270 */
[C---:B------:R-:W-:Y:S01]  /*7e80*/  VIADD R21, R0.reuse, 0x48 ;  /* 0x0000004800157836 */ /* 0x040fe20000000000 */
[C---:B------:R-:W-:Y:S01]  /*7e90*/  IADD3 R19, R0.reuse, 0x28, RZ ;  /* 0x0000002800137810 */ /* 0x040fe20007ffe0ff */
[----:B------:R-:W-:Y:S01]  /*7ea0*/  VIADD R23, R0, 0x58 ;  /* 0x0000005800177836 */ /* 0x000fe20000000000 */
[----:B------:R-:W-:-:S02]  /*7eb0*/  ISETP.GE.AND P0, PT, R18, UR4, PT ;  /* 0x0000000412007c0c */ /* 0x000fc4000bf06270 */
[----:B------:R-:W-:Y:S02]  /*7ec0*/  ISETP.GE.AND P1, PT, R19, UR4, PT ;  /* 0x0000000413007c0c */ /* 0x000fe4000bf26270 */
[----:B------:R-:W-:Y:S02]  /*7ed0*/  IADD3 R22, R0, 0x50, RZ ;  /* 0x0000005000167810 */ /* 0x000fe40007ffe0ff */
[----:B------:R-:W-:Y:S02]  /*7ee0*/  @!P3 LEA.HI R3, R3, R3, RZ, 0x1 ;  /* 0x000000030303b211 */ /* 0x000fe400078f08ff */
[----:B------:R-:W-:Y:S02]  /*7ef0*/  @!P4 LEA.HI R4, R4, R4, RZ, 0x1 ;  /* 0x000000040404c211 */ /* 0x000fe400078f08ff */
[----:B------:R-:W-:Y:S02]  /*7f00*/  @!P5 LEA.HI R10, R10, R10, RZ, 0x1 ;  /* 0x0000000a0a0ad211 */ /* 0x000fe400078f08ff */
[----:B------:R-:W-:-:S02]  /*7f10*/  @!P3 LOP3.LUT R3, R3, 0xfffffffe, RZ, 0xc0, !PT ;  /* 0xfffffffe0303b812 */ /* 0x000fc400078ec0ff */
[----:B------:R-:W-:Y:S01]  /*7f20*/  @!P4 LOP3.LUT R15, R4, 0xfffffffe, RZ, 0xc0, !PT ;  /* 0xfffffffe040fc812 */ /* 0x000fe200078ec0ff */
[----:B------:R-:W-:Y:S01]  /*7f30*/  VIADD R4, R0, 0x38 ;  /* 0x0000003800047836 */ /* 0x000fe20000000000 */
[----:B------:R-:W-:Y:S01]  /*7f40*/  @!P5 LOP3.LUT R17, R10, 0xfffffffe, RZ, 0xc0, !PT ;  /* 0xfffffffe0a11d812 */ /* 0x000fe200078ec0ff */
[--C-:B0---4-:R-:W-:Y:S01]  /*7f50*/  @!P2 IMAD.WIDE R10, R0, 0x4, R6.reuse ;  /* 0x00000004000aa825 */ /* 0x111fe200078e0206 */
[----:B------:R-:W-:Y:S02]  /*7f60*/  ISETP.GE.AND P6, PT, R22, UR4, PT ;  /* 0x0000000416007c0c */ /* 0x000fe4000bfc6270 */
[----:B------:R-:W-:Y:S01]  /*7f70*/  @!P0 LEA.HI R18, R18, R18, RZ, 0x1 ;  /* 0x0000001212128211 */ /* 0x000fe200078f08ff */
[--C-:B------:R-:W-:Y:S01]  /*7f80*/  @!P3 IMAD.WIDE R12, R3, 0x4, R6.reuse ;  /* 0x00000004030cb825 */ /* 0x100fe200078e0206 */
[----:B------:R0:W-:Y:S01]  /*7f90*/  @!P2 ST.E.64 desc[UR36][R10.64], R24 ;  /* 0x000000180a00a985 */ /* 0x0001e2000c101b24 */
[----:B------:R-:W-:Y:S02]  /*7fa0*/  @!P1 LEA.HI R19, R19, R19, RZ, 0x1 ;  /* 0x0000001313139211 */ /* 0x000fe400078f08ff */
[----:B------:R-:W-:Y:S01]  /*7fb0*/  VIADD R3, R0, 0x30 ;  /* 0x0000003000037836 */ /* 0x000fe20000000000 */
[----:B------:R1:W-:Y:S01]  /*7fc0*/  @!P3 ST.E.64 desc[UR36][R12.64], R28 ;  /* 0x0000001c0c00b985 */ /* 0x0003e2000c101b24 */
[----:B------:R-:W-:Y:S01]  /*7fd0*/  @!P4 IMAD.WIDE R14, R15, 0x4, R6 ;  /* 0x000000040f0ec825 */ /* 0x000fe200078e0206 */
[----:B------:R-:W-:-:S02]  /*7fe0*/  ISETP.GE.AND P3, PT, R4, UR4, PT ;  /* 0x0000000404007c0c */ /* 0x000fc4000bf66270 */
[----:B------:R-:W-:Y:S01]  /*7ff0*/  ISETP.GE.AND P2, PT, R3, UR4, PT ;  /* 0x0000000403007c0c */ /* 0x000fe2000bf46270 */
[----:B------:R-:W-:Y:S01]  /*8000*/  @!P5 IMAD.WIDE R16, R17, 0x4, R6 ;  /* 0x000000041110d825 */ /* 0x000fe200078e0206 */
[----:B------:R2:W-:Y:S01]  /*8010*/  @!P4 ST.E.64 desc[UR36][R14.64], R32 ;  /* 0x000000200e00c985 */ /* 0x0005e2000c101b24 */
[----:B------:R-:W-:Y:S02]  /*8020*/  ISETP.GE.AND P4, PT, R20, UR4, PT ;  /* 0x0000000414007c0c */ /* 0x000fe4000bf86270 */
[----:B------:R-:W-:Y:S01]  /*8030*/  @!P6 LEA.HI R22, R22, R22, RZ, 0x1 ;  /* 0x000000161616e211 */ /* 0x000fe200078f08ff */
[----:B------:R3:W-:Y:S01]  /*8040*/  @!P5 ST.E.64 desc[UR36][R16.64], R36 ;  /* 0x000000241000d985 */ /* 0x0007e2000c101b24 */
[----:B------:R-:W-:Y:S01]  /*8050*/  ISETP.GE.AND P5, PT, R21, UR4, PT ;  /* 0x0000000415007c0c */ /* 0x000fe2000bfa6270 */
[----:B0-----:R-:W-:Y:S01]  /*8060*/  VIADD R24, R0, 0x60 ;  /* 0x0000006000187836 */ /* 0x001fe20000000000 */
[----:B------:R-:W-:Y:S02]  /*8070*/  @!P0 LOP3.LUT R11, R18, 0xfffffffe, RZ, 0xc0, !PT ;  /* 0xfffffffe120b8812 */ /* 0x000fe400078ec0ff */
[----:B-1----:R-:W-:-:S02]  /*8080*/  @!P1 LOP3.LUT R13, R19, 0xfffffffe, RZ, 0xc0, !PT ;  /* 0xfffffffe130d9812 */ /* 0x002fc400078ec0ff */
[----:B------:R-:W-:Y:S01]  /*8090*/  @!P2 LEA.HI R3, R3, R3, RZ, 0x1 ;  /* 0x000000030303a211 */ /* 0x000fe200078f08ff */
[--C-:B------:R-:W-:Y:S01]  /*80a0*/  @!P0 IMAD.WIDE R10, R11, 0x4, R6.reuse ;  /* 0x000000040b0a8825 */ /* 0x100fe200078e0206 */
[----:B------:R-:W-:Y:S02]  /*80b0*/  @!P3 LEA.HI R4, R4, R4, RZ, 0x1 ;  /* 0x000000040404b211 */ /* 0x000fe400078f08ff */
[----:B------:R-:W-:Y:S01]  /*80c0*/  @!P4 LEA.HI R20, R20, R20, RZ, 0x1 ;  /* 0x000000141414c211 */ /* 0x000fe200078f08ff */
[----:B------:R-:W-:Y:S01]  /*80d0*/  @!P1 IMAD.WIDE R12, R13, 0x4, R6 ;  /* 0x000000040d0c9825 */ /* 0x000fe200078e0206 */
[----:B------:R-:W-:Y:S01]  /*80e0*/  @!P2 LOP3.LUT R3, R3, 0xfffffffe, RZ, 0xc0, !PT ;  /* 0xfffffffe0303a812 */ /* 0x000fe200078ec0ff */
[----:B------:R0:W-:Y:S01]  /*80f0*/  @!P0 ST.E.64 desc[UR36][R10.64], R40 ;  /* 0x000000280a008985 */ /* 0x0001e2000c101b24 */
[----:B------:R-:W-:Y:S02]  /*8100*/  @!P5 LEA.HI R21, R21, R21, RZ, 0x1 ;  /* 0x000000151515d211 */ /* 0x000fe400078f08ff */
[----:B--2---:R-:W-:Y:S01]  /*8110*/  @!P3 LOP3.LUT R15, R4, 0xfffffffe, RZ, 0xc0, !PT ;  /* 0xfffffffe040fb812 */ /* 0x004fe200078ec0ff */
[----:B------:R1:W-:Y:S01]  /*8120*/  @!P1 ST.E.64 desc[UR36][R12.64], R44 ;  /* 0x0000002c0c009985 */ /* 0x0003e2000c101b24 */
[----:B---3--:R-:W-:Y:S01]  /*8130*/  @!P4 LOP3.LUT R17, R20, 0xfffffffe, RZ, 0xc0, !PT ;  /* 0xfffffffe1411c812 */ /* 0x008fe200078ec0ff */
[----:B------:R-:W-:Y:S01]  /*8140*/  VIADD R4, R0, 0x70 ;  /* 0x0000007000047836 */ /* 0x000fe20000000000 */
[----:B------:R-:W-:-:S02]  /*8150*/  @!P5 LOP3.LUT R21, R21, 0xfffffffe, RZ, 0xc0, !PT ;  /* 0xfffffffe1515d812 */ /* 0x000fc400078ec0ff */
[----:B------:R-:W-:Y:S01]  /*8160*/  @!P6 LOP3.LUT R19, R22, 0xfffffffe, RZ, 0xc0, !PT ;  /* 0xfffffffe1613e812 */ /* 0x000fe200078ec0ff */
[----:B------:R-:W-:Y:S01]  /*8170*/  VIADD R22, R0, 0x88 ;  /* 0x0000008800167836 */ /* 0x000fe20000000000 */
[----:B------:R-:W-:Y:S02]  /*8180*/  ISETP.GE.AND P1, PT, R23, UR4, PT ;  /* 0x0000000417007c0c */ /* 0x000fe4000bf26270 */
[----:B------:R-:W-:Y:S01]  /*8190*/  ISETP.GE.AND P0, PT, R24, UR4, PT ;  /* 0x0000000418007c0c */ /* 0x000fe2000bf06270 */
[----:B0-----:R-:W-:Y:S01]  /*81a0*/  @!P2 IMAD.WIDE R10, R3, 0x4, R6 ;  /* 0x00000004030aa825 */ /* 0x001fe200078e0206 */
[----:B------:R-:W-:-:S03]  /*81b0*/  IADD3 R20, R0, 0x78, RZ ;  /* 0x0000007800147810 */ /* 0x000fc60007ffe0ff */
[--C-:B-1----:R-:W-:Y:S01]  /*81c0*/  @!P3 IMAD.WIDE R12, R15, 0x4, R6.reuse ;  /* 0x000000040f0cb825 */ /* 0x102fe200078e0206 */
[----:B------:R0:W-:Y:S03]  /*81d0*/  @!P2 ST.E.64 desc[UR36][R10.64], R48 ;  /* 0x000000300a00a985 */ /* 0x0001e6000c101b24 */
        /* <DEDUP_REMOVED lines=16> */
[----:B0-----:R-:W-:Y:S01]  /*82e0*/  @!P1 LOP3.LUT R11, R23, 0xfffffffe, RZ, 0xc0, !PT ;  /* 0xfffffffe170b9812 */ /* 0x001fe200078ec0ff */
[----:B------:R-:W-:Y:S01]  /*82f0*/  VIADD R23, R0, 0x90 ;  /* 0x0000009000177836 */ /* 0x000fe20000000000 */
        /* <DEDUP_REMOVED lines=12> */
[----:B--2---:R-:W-:Y:S01]  /*83c0*/  @!P6 LOP3.LUT R15, R4, 0xfffffffe, RZ, 0xc0, !PT ;  /* 0xfffffffe040fe812 */ /* 0x004fe200078ec0ff */
[----:B------:R-:W-:Y:S01]  /*83d0*/  VIADD R4, R0, 0xa8 ;  /* 0x000000a800047836 */ /* 0x000fe20000000000 */
[----:B---3--:R-:W-:Y:S01]  /*83e0*/  @!P5 LOP3.LUT R17, R20, 0xfffffffe, RZ, 0xc0, !PT ;  /* 0xfffffffe1411d812 */ /* 0x008fe200078ec0ff */
[----:B------:R-:W-:Y:S01]  /*83f0*/  VIADD R20, R0, 0xb0 ;  /* 0x000000b000147836 */ /* 0x000fe20000000000 */
[----:B------:R-:W-:Y:S02]  /*8400*/  @!P4 LOP3.LUT R21, R21, 0xfffffffe, RZ, 0xc0, !PT ;  /* 0xfffffffe1515c812 */ /* 0x000fe400078ec0ff */
[----:B----4-:R-:W-:Y:S01]  /*8410*/  @!P3 LOP3.LUT R19, R22, 0xfffffffe, RZ, 0xc0, !PT ;  /* 0xfffffffe1613b812 */ /* 0x010fe200078ec0ff */
[C---:B------:R-:W-:Y:S01]  /*8420*/  VIADD R22, R0.reuse, 0xc0 ;  /* 0x000000c000167836 */ /* 0x040fe20000000000 */
[----:B------:R-:W-:Y:S01]  /*8430*/  ISETP.GE.AND P0, PT, R23, UR4, PT ;  /* 0x0000000417007c0c */ /* 0x000fe2000bf06270 */
[----:B0-----:R-:W-:Y:S01]  /*8440*/  @!P2 IMAD.WIDE R10, R3, 0x4, R6 ;  /* 0x00000004030aa825 */ /* 0x001fe200078e0206 */
[----:B------:R-:W-:-:S02]  /*8450*/  IADD3 R3, R0, 0xa0, RZ ;  /* 0x000000a000037810 */ /* 0x000fc40007ffe0ff */
[----:B------:R-:W-:Y:S01]  /*8460*/  ISETP.GE.AND P1, PT, R24, UR4, PT ;  /* 0x0000000418007c0c */ /* 0x000fe2000bf26270 */
[--C-:B-1----:R-:W-:Y:S01]  /*8470*/  @!P6 IMAD.WIDE R12, R15, 0x4, R6.reuse ;  /* 0x000000040f0ce825 */ /* 0x102fe200078e0206 */
[----:B------:R0:W-:Y:S01]  /*8480*/  @!P2 ST.E.64 desc[UR36][R10.64], R76 ;  /* 0x0000004c0a00a985 */ /* 0x0001e2000c101b24 */
[----:B------:R-:W-:Y:S02]  /*8490*/  ISETP.GE.AND P2, PT, R3, UR4, PT ;  /* 0x0000000403007c0c */ /* 0x000fe4000bf46270 */
        /* <DEDUP_REMOVED lines=9> */
[----:B------:R-:W-:Y:S01]  /*8530*/  VIADD R21, R0, 0xb8 ;  /* 0x000000b800157836 */ /* 0x000fe20000000000 */
[----:B------:R4:W-:Y:S01]  /*8540*/  @!P3 ST.E.64 desc[UR36][R18.64], R92 ;  /* 0x0000005c1200b985 */ /* 0x0009e2000c101b24 */
[----:B------:R-:W-:Y:S02]  /*8550*/  ISETP.GE.AND P3, PT, R4, UR4, PT ;  /* 0x0000000404007c0c */ /* 0x000fe4000bf66270 */
[----:B------:R-:W-:Y:S02]  /*8560*/  @!P1 LEA.HI R24, R24, R24, RZ, 0x1 ;  /* 0x0000001818189211 */ /* 0x000fe400078f08ff */
[----:B------:R-:W-:-:S02]  /*8570*/  ISETP.GE.AND P5, PT, R21, UR4, PT ;  /* 0x0000000415007c0c */ /* 0x000fc4000bfa6270 */
[----:B------:R-:W-:Y:S02]  /*8580*/  @!P2 LEA.HI R3, R3, R3, RZ, 0x1 ;  /* 0x000000030303a211 */ /* 0x000fe400078f08ff */
[----:B0-----:R-:W-:Y:S02]  /*8590*/  @!P0 LOP3.LUT R11, R23, 0xfffffffe, RZ, 0xc0, !PT ;  /* 0xfffffffe170b8812 */ /* 0x001fe400078ec0ff */
[----:B-1----:R-:W-:Y:S02]  /*85a0*/  @!P1 LOP3.LUT R13, R24, 0xfffffffe, RZ, 0xc0, !PT ;  /* 0xfffffffe180d9812 */ /* 0x002fe400078ec0ff */
[----:B------:R-:W-:Y:S01]  /*85b0*/  @!P2 LOP3.LUT R3, R3, 0xfffffffe, RZ, 0xc0, !PT ;  /* 0xfffffffe0303a812 */ /* 0x000fe200078ec0ff */
[--C-:B------:R-:W-:Y:S01]  /*85c0*/  @!P0 IMAD.WIDE R10, R11, 0x4, R6.reuse ;  /* 0x000000040b0a8825 */ /* 0x100fe200078e0206 */
[----:B------:R-:W-:Y:S02]  /*85d0*/  @!P3 LEA.HI R4, R4, R4, RZ, 0x1 ;  /* 0x000000040404b211 */ /* 0x000fe400078f08ff */
[----:B------:R-:W-:Y:S01]  /*85e0*/  @!P4 LEA.HI R20, R20, R20, RZ, 0x1 ;  /* 0x000000141414c211 */ /* 0x000fe200078f08ff */
[--C-:B------:R-:W-:Y:S01]  /*85f0*/  @!P1 IMAD.WIDE R12, R13, 0x4, R6.reuse ;  /* 0x000000040d0c9825 */ /* 0x100fe200078e0206 */
[----:B------:R-:W-:Y:S01]  /*8600*/  @!P6 LEA.HI R22, R22, R22, RZ, 0x1 ;  /* 0x000000161616e211 */ /* 0x000fe200078f08ff */
[----:B------:R0:W-:Y:S01]  /*8610*/  @!P0 ST.E.64 desc[UR36][R10.64], R96 ;  /* 0x000000600a008985 */ /* 0x0001e2000c101b24 */
[----:B------:R-:W-:Y:S01]  /*8620*/  @!P5 LEA.HI R21, R21, R21, RZ, 0x1 ;  /* 0x000000151515d211 */ /* 0x000fe200078f08ff */
[--C-:B--2---:R-:W-:Y:S01]  /*8630*/  @!P2 IMAD.WIDE R14, R3, 0x4, R6.reuse ;  /* 0x00000004030ea825 */ /* 0x104fe200078e0206 */
[----:B---3--:R-:W-:Y:S01]  /*8640*/  @!P3 LOP3.LUT R17, R4, 0xfffffffe, RZ, 0xc0, !PT ;  /* 0xfffffffe0411b812 */ /* 0x008fe200078ec0ff */
[----:B------:R1:W-:Y:S01]  /*8650*/  @!P1 ST.E.64 desc[UR36][R12.64], R100 ;  /* 0x000000640c009985 */ /* 0x0003e2000c101b24 */
[----:B----4-:R-:W-:Y:S01]  /*8660*/  @!P4 LOP3.LUT R19, R20, 0xfffffffe, RZ, 0xc0, !PT ;  /* 0xfffffffe1413c812 */ /* 0x010fe200078ec0ff */
[----:B------:R-:W-:Y:S01]  /*8670*/  VIADD R4, R0, 0xd0 ;  /* 0x000000d000047836 */ /* 0x000fe20000000000 */
[----:B------:R-:W-:Y:S01]  /*8680*/  @!P6 LOP3.LUT R3, R22, 0xfffffffe, RZ, 0xc0, !PT ;  /* 0xfffffffe1603e812 */ /* 0x000fe200078ec0ff */
[----:B------:R2:W-:Y:S01]  /*8690*/  @!P2 ST.E.64 desc[UR36][R14.64], R104 ;  /* 0x000000680e00a985 */ /* 0x0005e2000c101b24 */
[----:B------:R-:W-:Y:S01]  /*86a0*/  @!P5 LOP3.LUT R21, R21, 0xfffffffe, RZ, 0xc0, !PT ;  /* 0xfffffffe1515d812 */ /* 0x000fe200078ec0ff */
[----:B------:R-:W-:Y:S01]  /*86b0*/  VIADD R20, R0, 0xd8 ;  /* 0x000000d800147836 */ /* 0x000fe20000000000 */
[----:B------:R-:W-:Y:S01]  /*86c0*/  ISETP.GE.AND P1, PT, R4, UR4, PT ;  /* 0x0000000404007c0c */ /* 0x000fe2000bf26270 */
[----:B0-----:R-:W-:-:S03]  /*86d0*/  @!P3 IMAD.WIDE R10, R17, 0x4, R6 ;  /* 0x00000004110ab825 */ /* 0x001fc600078e0206 */
[----:B------:R-:W-:Y:S01]  /*86e0*/  ISETP.GE.AND P2, PT, R20, UR4, PT ;  /* 0x0000000414007c0c */ /* 0x000fe2000bf46270 */
[--C-:B-1----:R-:W-:Y:S01]  /*86f0*/  @!P4 IMAD.WIDE R12, R19, 0x4, R6.reuse ;  /* 0x00000004130cc825 */ /* 0x102fe200078e0206 */
[----:B------:R0:W-:Y:S03]  /*8700*/  @!P3 ST.E.64 desc[UR36][R10.64], R108 ;  /* 0x0000006c0a00b985 */ /* 0x0001e6000c101b24 */
[--C-:B------:R-:W-:Y:S01]  /*8710*/  @!P6 IMAD.WIDE R18, R3, 0x4, R6.reuse ;  /* 0x000000040312e825 */ /* 0x100fe200078e0206 */
[C---:B------:R-:W-:Y:S01]  /*8720*/  IADD3 R3, R0.reuse, 0xc8, RZ ;  /* 0x000000c800037810 */ /* 0x040fe20007ffe0ff */
[----:B------:R1:W-:Y:S01]  /*8730*/  @!P4 ST.E.64 desc[UR36][R12.64], R112 ;  /* 0x000000700c00c985 */ /* 0x0003e2000c101b24 */
[----:B--2---:R-:W-:Y:S01]  /*8740*/  IADD3 R15, R0, 0xf0, RZ ;  /* 0x000000f0000f7810 */ /* 0x004fe20007ffe0ff */
[----:B------:R-:W-:Y:S01]  /*8750*/  @!P5 IMAD.WIDE R16, R21, 0x4, R6 ;  /* 0x000000041510d825 */ /* 0x000fe200078e0206 */
[----:B------:R-:W-:-:S02]  /*8760*/  ISETP.GE.AND P0, PT, R3, UR4, PT ;  /* 0x0000000403007c0c */ /* 0x000fc4000bf06270 */
[----:B------:R-:W-:Y:S01]  /*8770*/  @!P1 LEA.HI R4, R4, R4, RZ, 0x1 ;  /* 0x0000000404049211 */ /* 0x000fe200078f08ff */
[C---:B------:R-:W-:Y:S01]  /*8780*/  VIADD R21, R0.reuse, 0xe0 ;  /* 0x000000e000157836 */ /* 0x040fe20000000000 */
[----:B------:R2:W-:Y:S01]  /*8790*/  @!P5 ST.E.64 desc[UR36][R16.64], R116 ;  /* 0x000000741000d985 */ /* 0x0005e2000c101b24 */
[C---:B------:R-:W-:Y:S01]  /*87a0*/  VIADD R14, R0.reuse, 0xe8 ;  /* 0x000000e8000e7836 */ /* 0x040fe20000000000 */
[----:B------:R-:W-:Y:S01]  /*87b0*/  ISETP.GE.AND P5, PT, R15, UR4, PT ;  /* 0x000000040f007c0c */ /* 0x000fe2000bfa6270 */
[----:B0-----:R-:W-:Y:S01]  /*87c0*/  VIADD R11, R0, 0xf8 ;  /* 0x000000f8000b7836 */ /* 0x001fe20000000000 */
[----:B------:R0:W-:Y:S01]  /*87d0*/  @!P6 ST.E.64 desc[UR36][R18.64], R120 ;  /* 0x000000781200e985 */ /* 0x0001e2000c101b24 */
[----:B------:R-:W-:Y:S02]  /*87e0*/  ISETP.GE.AND P3, PT, R21, UR4, PT ;  /* 0x0000000415007c0c */ /* 0x000fe4000bf66270 */
[----:B------:R-:W-:Y:S02]  /*87f0*/  ISETP.GE.AND P4, PT, R14, UR4, PT ;  /* 0x000000040e007c0c */ /* 0x000fe4000bf86270 */
[----:B------:R-:W-:-:S02]  /*8800*/  ISETP.GE.AND P6, PT, R11, UR4, PT ;  /* 0x000000040b007c0c */ /* 0x000fc4000bfc6270 */
[----:B------:R-:W-:Y:S02]  /*8810*/  @!P0 LEA.HI R3, R3, R3, RZ, 0x1 ;  /* 0x0000000303038211 */ /* 0x000fe400078f08ff */
[----:B------:R-:W-:Y:S02]  /*8820*/  @!P2 LEA.HI R20, R20, R20, RZ, 0x1 ;  /* 0x000000141414a211 */ /* 0x000fe400078f08ff */
[----:B------:R-:W-:Y:S02]  /*8830*/  @!P5 LEA.HI R10, R15, R15, RZ, 0x1 ;  /* 0x0000000f0f0ad211 */ /* 0x000fe400078f08ff */
[----:B------:R-:W-:Y:S02]  /*8840*/  @!P0 LOP3.LUT R3, R3, 0xfffffffe, RZ, 0xc0, !PT ;  /* 0xfffffffe03038812 */ /* 0x000fe400078ec0ff */
[----:B------:R-:W-:Y:S02]  /*8850*/  @!P3 LEA.HI R21, R21, R21, RZ, 0x1 ;  /* 0x000000151515b211 */ /* 0x000fe400078f08ff */
[----:B------:R-:W-:-:S02]  /*8860*/  @!P4 LEA.HI R14, R14, R14, RZ, 0x1 ;  /* 0x0000000e0e0ec211 */ /* 0x000fc400078f08ff */
[----:B------:R-:W-:Y:S02]  /*8870*/  @!P6 LEA.HI R11, R11, R11, RZ, 0x1 ;  /* 0x0000000b0b0be211 */ /* 0x000fe400078f08ff */
[----:B-1----:R-:W-:Y:S02]  /*8880*/  @!P1 LOP3.LUT R13, R4, 0xfffffffe, RZ, 0xc0, !PT ;  /* 0xfffffffe040d9812 */ /* 0x002fe400078ec0ff */
[----:B------:R-:W-:Y:S02]  /*8890*/  @!P2 LOP3.LUT R15, R20, 0xfffffffe, RZ, 0xc0, !PT ;  /* 0xfffffffe140fa812 */ /* 0x000fe400078ec0ff */
[----:B--2---:R-:W-:Y:S01]  /*88a0*/  @!P3 LOP3.LUT R17, R21, 0xfffffffe, RZ, 0xc0, !PT ;  /* 0xfffffffe1511b812 */ /* 0x004fe200078ec0ff */
[--C-:B------:R-:W-:Y:S01]  /*88b0*/  @!P1 IMAD.WIDE R12, R13, 0x4, R6.reuse ;  /* 0x000000040d0c9825 */ /* 0x100fe200078e0206 */
[----:B0-----:R-:W-:Y:S02]  /*88c0*/  @!P4 LOP3.LUT R19, R14, 0xfffffffe, RZ, 0xc0, !PT ;  /* 0xfffffffe0e13c812 */ /* 0x001fe400078ec0ff */
[----:B------:R-:W-:Y:S01]  /*88d0*/  @!P5 LOP3.LUT R21, R10, 0xfffffffe, RZ, 0xc0, !PT ;  /* 0xfffffffe0a15d812 */ /* 0x000fe200078ec0ff */
[----:B------:R-:W-:Y:S01]  /*88e0*/  @!P2 IMAD.WIDE R14, R15, 0x4, R6 ;  /* 0x000000040f0ea825 */ /* 0x000fe200078e0206 */
[----:B------:R-:W-:-:S03]  /*88f0*/  @!P6 LOP3.LUT R23, R11, 0xfffffffe, RZ, 0xc0, !PT ;  /* 0xfffffffe0b17e812 */ /* 0x000fc600078ec0ff */
        /* <DEDUP_REMOVED lines=12> */
.L_x_214:
[----:B------:R-:W-:Y:S05]  /*89c0*/  BSYNC B0 ;  /* 0x0000000000007941 */ /* 0x000fea0003800000 */
.L_x_213:
        /* <DEDUP_REMOVED lines=8> */
[----:B-1----:R-:W-:Y:S01]  /*8a50*/  VIADD R10, R0, 0x18 ;  /* 0x00000018000a7836 */ /* 0x002fe20000000000 */
[----:B------:R-:W-:Y:S01]  /*8a60*/  ISETP.GE.AND P1, PT, R4, UR4, PT ;  /* 0x0000000404007c0c */ /* 0x000fe2000bf26270 */
[C---:B------:R-:W-:Y:S01]  /*8a70*/  VIADD R12, R0.reuse, 0x28 ;  /* 0x00000028000c7836 */ /* 0x040fe20000000000 */
[----:B------:R-:W-:Y:S01]  /*8a80*/  ISETP.GE.AND P2, PT, R5, UR4, PT ;  /* 0x0000000405007c0c */ /* 0x000fe2000bf46270 */
[C---:B------:R-:W-:Y:S01]  /*8a90*/  VIADD R13, R0.reuse, 0x30 ;  /* 0x00000030000d7836 */ /* 0x040fe20000000000 */
[C---:B------:R-:W-:Y:S01]  /*8aa0*/  IADD3 R11, R0.reuse, 0x20, RZ ;  /* 0x00000020000b7810 */ /* 0x040fe20007ffe0ff */
[----:B------:R-:W-:Y:S01]  /*8ab0*/  VIADD R14, R0, 0x38 ;  /* 0x00000038000e7836 */ /* 0x000fe20000000000 */
        /* <DEDUP_REMOVED lines=8> */
[----:B------:R-:W-:-:S02]  /*8b40*/  @!P1 LEA.HI R4, R4, R4, RZ, 0x1 ;  /* 0x0000000404049211 */ /* 0x000fc400078f08ff */
[----:B------:R-:W-:Y:S02]  /*8b50*/  @!P2 LEA.HI R5, R5, R5, RZ, 0x1 ;  /* 0x000000050505a211 */ /* 0x000fe400078f08ff */
[----:B0-----:R-:W-:Y:S02]  /*8b60*/  @!P1 LOP3.LUT R7, R4, 0xfffffffe, RZ, 0xc0, !PT ;  /* 0xfffffffe04079812 */ /* 0x001fe400078ec0ff */
[----:B------:R-:W-:Y:S01]  /*8b70*/  @!P2 LOP3.LUT R9, R5, 0xfffffffe, RZ, 0xc0, !PT ;  /* 0xfffffffe0509a812 */ /* 0x000fe200078ec0ff */
[--C-:B---3--:R-:W-:Y:S01]  /*8b80*/  @!P0 IMAD.WIDE R4, R0, 0x4, R2.reuse ;  /* 0x0000000400048825 */ /* 0x108fe200078e0202 */
[----:B------:R-:W-:Y:S02]  /*8b90*/  ISETP.GE.AND P4, PT, R16, UR4, PT ;  /* 0x0000000410007c0c */ /* 0x000fe4000bf86270 */
[----:B------:R-:W-:Y:S01]  /*8ba0*/  @!P5 LEA.HI R10, R10, R10, RZ, 0x1 ;  /* 0x0000000a0a0ad211 */ /* 0x000fe200078f08ff */
        /* <DEDUP_REMOVED lines=18> */
[----:B--2---:R-:W-:Y:S01]  /*8cd0*/  @!P0 LOP3.LUT R9, R12, 0xfffffffe, RZ, 0xc0, !PT ;  /* 0xfffffffe0c098812 */ /* 0x004fe200078ec0ff */
[----:B------:R0:W-:Y:S01]  /*8ce0*/  @!P5 ST.E.64 desc[UR36][R4.64], R38 ;  /* 0x000000260400d985 */ /* 0x0001e2000c101b24 */
[----:B------:R-:W-:-:S02]  /*8cf0*/  @!P1 LOP3.LUT R13, R13, 0xfffffffe, RZ, 0xc0, !PT ;  /* 0xfffffffe0d0d9812 */ /* 0x000fc400078ec0ff */
[----:B------:R-:W-:Y:S01]  /*8d00*/  @!P2 LOP3.LUT R11, R14, 0xfffffffe, RZ, 0xc0, !PT ;  /* 0xfffffffe0e0ba812 */ /* 0x000fe200078ec0ff */
[----:B------:R1:W-:Y:S01]  /*8d10*/  @!P6 ST.E.64 desc[UR36][R6.64], R42 ;  /* 0x0000002a0600e985 */ /* 0x0003e2000c101b24 */
[----:B------:R-:W-:Y:S01]  /*8d20*/  @!P3 LOP3.LUT R15, R15, 0xfffffffe, RZ, 0xc0, !PT ;  /* 0xfffffffe0f0fb812 */ /* 0x000fe200078ec0ff */
[----:B------:R-:W-:Y:S01]  /*8d30*/  VIADD R14, R0, 0x60 ;  /* 0x00000060000e7836 */ /* 0x000fe20000000000 */
[----:B------:R-:W-:Y:S02]  /*8d40*/  @!P4 LOP3.LUT R17, R16, 0xfffffffe, RZ, 0xc0, !PT ;  /* 0xfffffffe1011c812 */ /* 0x000fe400078ec0ff */
[----:B------:R-:W-:Y:S02]  /*8d50*/  ISETP.GE.AND P5, PT, R18, UR4, PT ;  /* 0x0000000412007c0c */ /* 0x000fe4000bfa6270 */
[----:B------:R-:W-:Y:S02]  /*8d60*/  ISETP.GE.AND P6, PT, R19, UR4, PT ;  /* 0x0000000413007c0c */ /* 0x000fe4000bfc6270 */
[----:B------:R-:W-:Y:S01]  /*8d70*/  IADD3 R16, R0, 0x70, RZ ;  /* 0x0000007000107810 */ /* 0x000fe20007ffe0ff */
[----:B0-----:R-:W-:-:S04]  /*8d80*/  @!P0 IMAD.WIDE R4, R9, 0x4, R2 ;  /* 0x0000000409048825 */ /* 0x001fc800078e0202 */
        /* <DEDUP_REMOVED lines=11> */
[----:B------:R-:W-:Y:S02]  /*8e40*/  @!P6 LEA.HI R19, R19, R19, RZ, 0x1 ;  /* 0x000000131313e211 */ /* 0x000fe400078f08ff */
[C---:B------:R-:W-:Y:S01]  /*8e50*/  VIADD R15, R0.reuse, 0x68 ;  /* 0x00000068000f7836 */ /* 0x040fe20000000000 */
[----:B------:R4:W-:Y:S01]  /*8e60*/  @!P4 ST.E.64 desc[UR36][R12.64], R62 ;  /* 0x0000003e0c00c985 */ /* 0x0009e2000c101b24 */
[----:B------:R-:W-:Y:S01]  /*8e70*/  VIADD R17, R0, 0x78 ;  /* 0x0000007800117836 */ /* 0x000fe20000000000 */
[----:B------:R-:W-:Y:S02]  /*8e80*/  ISETP.GE.AND P4, PT, R14, UR4, PT ;  /* 0x000000040e007c0c */ /* 0x000fe4000bf86270 */
[----:B------:R-:W-:Y:S02]  /*8e90*/  ISETP.GE.AND P3, PT, R15, UR4, PT ;  /* 0x000000040f007c0c */ /* 0x000fe4000bf66270 */
[----:B------:R-:W-:-:S02]  /*8ea0*/  ISETP.GE.AND P1, PT, R17, UR4, PT ;  /* 0x0000000411007c0c */ /* 0x000fc4000bf26270 */
[----:B0-----:R-:W-:Y:S01]  /*8eb0*/  @!P5 LOP3.LUT R5, R18, 0xfffffffe, RZ, 0xc0, !PT ;  /* 0xfffffffe1205d812 */ /* 0x001fe200078ec0ff */
[C---:B------:R-:W-:Y:S01]  /*8ec0*/  VIADD R18, R0.reuse, 0x88 ;  /* 0x0000008800127836 */ /* 0x040fe20000000000 */
        /* <DEDUP_REMOVED lines=12> */
[----:B------:R-:W-:Y:S02]  /*8f90*/  @!P3 LOP3.LUT R15, R15, 0xfffffffe, RZ, 0xc0, !PT ;  /* 0xfffffffe0f0fb812 */ /* 0x000fe400078ec0ff */
[----:B---3--:R-:W-:Y:S01]  /*8fa0*/  @!P2 LOP3.LUT R11, R16, 0xfffffffe, RZ, 0xc0, !PT ;  /* 0xfffffffe100ba812 */ /* 0x008fe200078ec0ff */
[----:B------:R-:W-:Y:S01]  /*8fb0*/  VIADD R16, R0, 0xa8 ;  /* 0x000000a800107836 */ /* 0x000fe20000000000 */
[----:B------:R-:W-:Y:S02]  /*8fc0*/  @!P1 LOP3.LUT R17, R17, 0xfffffffe, RZ, 0xc0, !PT ;  /* 0xfffffffe11119812 */ /* 0x000fe400078ec0ff */
[----:B----4-:R-:W-:Y:S01]  /*8fd0*/  @!P0 LOP3.LUT R13, R20, 0xfffffffe, RZ, 0xc0, !PT ;  /* 0xfffffffe140d8812 */ /* 0x010fe200078ec0ff */
[----:B------:R-:W-:Y:S01]  /*8fe0*/  VIADD R20, R0, 0xb8 ;  /* 0x000000b800147836 */ /* 0x000fe20000000000 */
[----:B------:R-:W-:Y:S01]  /*8ff0*/  ISETP.GE.AND P6, PT, R18, UR4, PT ;  /* 0x0000000412007c0c */ /* 0x000fe2000bfc6270 */
[----:B0-----:R-:W-:Y:S01]  /*9000*/  @!P4 IMAD.WIDE R4, R9, 0x4, R2 ;  /* 0x000000040904c825 */ /* 0x001fe200078e0202 */
[----:B------:R-:W-:-:S02]  /*9010*/  ISETP.GE.AND P5, PT, R19, UR4, PT ;  /* 0x0000000413007c0c */ /* 0x000fc4000bfa6270 */
[----:B------:R-:W-:Y:S01]  /*9020*/  IADD3 R14, R0, 0x98, RZ ;  /* 0x00000098000e7810 */ /* 0x000fe20007ffe0ff */
        /* <DEDUP_REMOVED lines=43> */
[----:B------:R-:W-:Y:S02]  /*92e0*/  ISETP.GE.AND P0, PT, R14, UR4, PT ;  /* 0x000000040e007c0c */ /* 0x000fe4000bf06270 */
[--C-:B------:R-:W-:Y:S01]  /*92f0*/  @!P3 IMAD.WIDE R8, R11, 0x4, R2.reuse ;  /* 0x000000040b08b825 */ /* 0x100fe200078e0202 */
[----:B------:R1:W-:Y:S03]  /*9300*/  @!P4 ST.E.64 desc[UR36][R6.64], R106 ;  /* 0x0000006a0600c985 */ /* 0x0003e6000c101b24 */
[----:B------:R-:W-:Y:S01]  /*9310*/  @!P2 IMAD.WIDE R10, R17, 0x4, R2 ;  /* 0x00000004110aa825 */ /* 0x000fe200078e0202 */
[----:B------:R2:W-:Y:S01]  /*9320*/  @!P3 ST.E.64 desc[UR36][R8.64], R110 ;  /* 0x0000006e0800b985 */ /* 0x0005e2000c101b24 */
[----:B------:R-:W-:-:S02]  /*9330*/  IADD3 R17, R0, 0xe8, RZ ;  /* 0x000000e800117810 */ /* 0x000fc40007ffe0ff */
[----:B------:R-:W-:Y:S01]  /*9340*/  @!P1 IMAD.WIDE R12, R13, 0x4, R2 ;  /* 0x000000040d0c9825 */ /* 0x000fe200078e0202 */
[----:B------:R3:W-:Y:S01]  /*9350*/  @!P2 ST.E.64 desc[UR36][R10.64], R114 ;  /* 0x000000720a00a985 */ /* 0x0007e2000c101b24 */
[----:B------:R-:W-:Y:S02]  /*9360*/  ISETP.GE.AND P2, PT, R16, UR4, PT ;  /* 0x0000000410007c0c */ /* 0x000fe4000bf46270 */
[C---:B------:R-:W-:Y:S01]  /*9370*/  VIADD R15, R0.reuse, 0xd8 ;  /* 0x000000d8000f7836 */ /* 0x040fe20000000000 */
[----:B------:R4:W-:Y:S01]  /*9380*/  @!P1 ST.E.64 desc[UR36][R12.64], R118 ;  /* 0x000000760c009985 */ /* 0x0009e2000c101b24 */
[C---:B------:R-:W-:Y:S01]  /*9390*/  VIADD R20, R0.reuse, 0xf0 ;  /* 0x000000f000147836 */ /* 0x040fe20000000000 */
        /* <DEDUP_REMOVED lines=35> */
[----:B--2---:R-:W-:-:S05]  /*95d0*/  LOP3.LUT R5, R0, 0xfffffffe, RZ, 0xc0, !PT ;  /* 0xfffffffe00057812 */ /* 0x004fca00078ec0ff */
[----:B------:R-:W-:-:S05]  /*95e0*/  IMAD.WIDE R2, R5, 0x4, R2 ;  /* 0x0000000405027825 */ /* 0x000fca00078e0202 */
[----:B------:R0:W-:Y:S01]  /*95f0*/  ST.E.64 desc[UR36][R2.64], R150 ;  /* 0x0000009602007985 */ /* 0x0001e2000c101b24 */
[----:B------:R-:W-:Y:S05]  /*9600*/  BRA `(.L_x_184) ;  /* 0x0000004800287947 */ /* 0x000fea0003800000 */
.L_x_212:
[----:B------:R-:W0:Y:S02]  /*9610*/  S2R R0, SR_TID.X ;  /* 0x0000000000007919 */ /* 0x000e240000002100 */
[----:B0-----:R-:W-:-:S05]  /*9620*/  VIADD R2, R0, 0xffffff80 ;  /* 0xffffff8000027836 */ /* 0x001fca0000000000 */
[----:B------:R-:W-:-:S13]  /*9630*/  ISETP.GT.AND P0, PT, R2, 0x7f, PT ;  /* 0x0000007f0200780c */ /* 0x000fda0003f04270 */
[----:B------:R-:W-:Y:S05]  /*9640*/  @P0 BRA `(.L_x_184) ;  /* 0x0000004800180947 */ /* 0x000fea0003800000 */
[----:B------:R-:W0:Y:S01]  /*9650*/  S2R R3, SR_CTAID.X ;  /* 0x0000000000037919 */ /* 0x000e220000002500 */
[----:B------:R-:W1:Y:S01]  /*9660*/  LDC R6, c[0x0][0xce8] ;  /* 0x00033a00ff067b82 */ /* 0x000e620000000800 */
[----:B------:R-:W-:Y:S01]  /*9670*/  ULDC UR4, c[0x0][0xb88] ;  /* 0x0002e20000047ab9 */ /* 0x000fe20000000800 */
[----:B0-----:R-:W-:Y:S02]  /*9680*/  IMAD R0, R3, 0x80, R0 ;  /* 0x0000008003007824 */ /* 0x001fe400078e0200 */
[----:B-1----:R-:W-:-:S03]  /*9690*/  IMAD R3, R6, UR4, RZ ;  /* 0x0000000406037c24 */ /* 0x002fc6000f8e02ff */
[----:B------:R-:W-:-:S04]  /*96a0*/  IADD3 R0, R0, -0x80, RZ ;  /* 0xffffff8000007810 */ /* 0x000fc80007ffe0ff */
[----:B------:R-:W-:-:S13]  /*96b0*/  ISETP.GE.AND P0, PT, R0, R3, PT ;  /* 0x000000030000720c */ /* 0x000fda0003f06270 */
[----:B------:R-:W-:Y:S05]  /*96c0*/  @P0 BRA `(.L_x_184) ;  /* 0x0000004400f80947 */ /* 0x000fea0003800000 */
[----:B------:R-:W2:Y:S01]  /*96d0*/  LDL R4, [R1+0x4] ;  /* 0x0000040001047983 */ /* 0x000ea20000100800 */
[----:B------:R-:W-:Y:S01]  /*96e0*/  ISETP.NE.AND P0, PT, R6, 0x1, PT ;  /* 0x000000010600780c */ /* 0x000fe20003f05270 */
[----:B------:R-:W-:Y:S01]  /*96f0*/  S2UR UR7, SR_CTAID.Z ;  /* 0x00000000000779c3 */ /* 0x000fe20000002700 */
[----:B------:R-:W-:Y:S01]  /*9700*/  ULDC.64 UR8, c[0x0][0xcd0] ;  /* 0x0003340000087ab9 */ /* 0x000fe20000000a00 */
[----:B------:R-:W-:-:S06]  /*9710*/  IMAD.MOV.U32 R5, RZ, RZ, R0 ;  /* 0x000000ffff057224 */ /* 0x000fcc00078e0000 */
[----:B------:R-:W0:Y:S08]  /*9720*/  LDC.64 R10, c[0x0][0xcd8] ;  /* 0x00033600ff0a7b82 */ /* 0x000e300000000a00 */
[----:B------:R-:W1:Y:S08]  /*9730*/  @P0 LDC R7, c[0x0][0xcec] ;  /* 0x00033b00ff070b82 */ /* 0x000e700000000800 */
[----:B------:R-:W3:Y:S08]  /*9740*/  @P0 LDC R9, c[0x0][0xcf0] ;  /* 0x00033c00ff090b82 */ /* 0x000ef00000000800 */
[----:B------:R-:W4:Y:S08]  /*9750*/  S2UR UR10, SR_CTAID.Y ;  /* 0x00000000000a79c3 */ /* 0x000f300000002600 */
[----:B------:R-:W4:Y:S01]  /*9760*/  LDC R8, c[0x0][0xd50] ;  /* 0x00035400ff087b82 */ /* 0x000f220000000800 */
[----:B--2---:R-:W-:Y:S01]  /*9770*/  R2UR UR11, R4 ;  /* 0x00000000040b72ca */ /* 0x004fe200000e0000 */
[----:B-1----:R-:W-:-:S05]  /*9780*/  @P0 IMAD.HI.U32 R4, R0, R7, RZ ;  /* 0x0000000700040227 */ /* 0x002fca00078e00ff */
[----:B---3--:R-:W-:-:S07]  /*9790*/  @P0 SHF.R.U32.HI R5, RZ, R9, R4 ;  /* 0x00000009ff050219 */ /* 0x008fce0000011604 */
[----:B------:R-:W-:Y:S02]  /*97a0*/  USHF.R.S32.HI UR6, URZ, 0x1f, UR11 ;  /* 0x0000001f3f067899 */ /* 0x000fe4000801140b */
[----:B------:R-:W-:Y:S01]  /*97b0*/  IMAD R7, RZ, RZ, -UR11 ;  /* 0x8000000bff077e24 */ /* 0x000fe2000f8e02ff */
[----:B------:R-:W-:Y:S02]  /*97c0*/  UIMAD.WIDE.U32 UR4, UR11, UR8, URZ ;  /* 0x000000080b0472a5 */ /* 0x000fe4000f8e003f */
[----:B------:R-:W-:Y:S01]  /*97d0*/  UIMAD UR6, UR6, UR8, URZ ;  /* 0x00000008060672a4 */ /* 0x000fe2000f8e023f */
[----:B----4-:R-:W-:Y:S01]  /*97e0*/  IMAD R9, R8, R7, UR10 ;  /* 0x0000000a08097e24 */ /* 0x010fe2000f8e0207 */
[----:B------:R-:W-:Y:S01]  /*97f0*/  USHF.R.S32.HI UR8, URZ, 0x1f, UR7 ;  /* 0x0000001f3f087899 */ /* 0x000fe20008011407 */
[----:B------:R-:W-:Y:S01]  /*9800*/  IMAD.MOV R7, RZ, RZ, -R5 ;  /* 0x000000ffff077224 */ /* 0x000fe200078e0a05 */
[----:B------:R-:W-:Y:S01]  /*9810*/  UIMAD UR6, UR11, UR9, UR6 ;  /* 0x000000090b0672a4 */ /* 0x000fe2000f8e0206 */
[----:B------:R-:W-:Y:S01]  /*9820*/  IMAD.U32 R3, RZ, RZ, UR5 ;  /* 0x00000005ff037e24 */ /* 0x000fe2000f8e00ff */
[----:B------:R-:W-:Y:S01]  /*9830*/  SHF.R.S32.HI R4, RZ, 0x1f, R9 ;  /* 0x0000001fff047819 */ /* 0x000fe20000011409 */
[----:B------:R-:W-:Y:S01]  /*9840*/  IMAD.U32 R2, RZ, RZ, UR4 ;  /* 0x00000004ff027e24 */ /* 0x000fe2000f8e00ff */
[----:B------:R-:W-:Y:S01]  /*9850*/  UIADD3 UR6, UR5, UR6, URZ ;  /* 0x0000000605067290 */ /* 0x000fe2000fffe03f */
[----:B0-----:R-:W-:-:S02]  /*9860*/  IMAD R12, R10, UR8, RZ ;  /* 0x000000080a0c7c24 */ /* 0x001fc4000f8e02ff */
[----:B------:R-:W-:Y:S01]  /*9870*/  ULDC.64 UR4, c[0x0][0xce0] ;  /* 0x0003380000047ab9 */ /* 0x000fe20000000a00 */
[----:B------:R-:W-:Y:S02]  /*9880*/  IMAD R7, R6, R7, R0 ;  /* 0x0000000706077224 */ /* 0x000fe400078e0200 */
[----:B------:R-:W-:Y:S01]  /*9890*/  MOV R3, UR6 ;  /* 0x0000000600037c02 */ /* 0x000fe20008000f00 */
[----:B------:R-:W-:Y:S02]  /*98a0*/  IMAD R11, R11, UR7, R12 ;  /* 0x000000070b0b7c24 */ /* 0x000fe4000f8e020c */
[----:B------:R-:W-:Y:S01]  /*98b0*/  IMAD R4, R4, UR4, RZ ;  /* 0x0000000404047c24 */ /* 0x000fe2000f8e02ff */
[----:B------:R-:W-:Y:S01]  /*98c0*/  SHF.R.S32.HI R0, RZ, 0x1f, R7 ;  /* 0x0000001fff007819 */ /* 0x000fe20000011407 */
[----:B------:R-:W-:-:S04]  /*98d0*/  IMAD.WIDE.U32 R2, R10, UR7, R2 ;  /* 0x000000070a027c25 */ /* 0x000fc8000f8e0002 */
[----:B------:R-:W-:Y:S02]  /*98e0*/  IMAD.IADD R3, R11, 0x1, R3 ;  /* 0x000000010b037824 */ /* 0x000fe400078e0203 */
[C---:B------:R-:W-:Y:S02]  /*98f0*/  IMAD R4, R9.reuse, UR5, R4 ;  /* 0x0000000509047c24 */ /* 0x040fe4000f8e0204 */
[----:B------:R-:W-:Y:S01]  /*9900*/  IMAD.WIDE.U32 R2, R9, UR4, R2 ;  /* 0x0000000409027c25 */ /* 0x000fe2000f8e0002 */
[----:B------:R-:W-:Y:S01]  /*9910*/  SHF.R.S32.HI R9, RZ, 0x1f, R5 ;  /* 0x0000001fff097819 */ /* 0x000fe20000011405 */
[----:B------:R-:W-:Y:S02]  /*9920*/  ULDC.64 UR4, c[0x0][0xcc8] ;  /* 0x0003320000047ab9 */ /* 0x000fe40000000a00 */
[----:B------:R-:W-:Y:S01]  /*9930*/  IMAD R0, R0, UR4, RZ ;  /* 0x0000000400007c24 */ /* 0x000fe2000f8e02ff */
[----:B------:R-:W-:-:S03]  /*9940*/  IADD3 R2, P0, R5, R2, RZ ;  /* 0x0000000205027210 */ /* 0x000fc60007f1e0ff */
[----:B------:R-:W-:Y:S01]  /*9950*/  IMAD R5, R7, UR5, R0 ;  /* 0x0000000507057c24 */ /* 0x000fe2000f8e0200 */
[----:B------:R-:W-:-:S03]  /*9960*/  IADD3.X R3, R9, R3, R4, P0, !PT ;  /* 0x0000000309037210 */ /* 0x000fc600007fe404 */
        /* <DEDUP_REMOVED lines=8> */
.L_x_182:
[----:B------:R-:W-:-:S08]  /*99f0*/  NOP ;  /* 0x0000000000007918 */ /* 0x000fd00000000000 */
[----:B0-----:R-:W0:-:S00]  /*9a00*/  USETMAXREG.DEALLOC.CTAPOOL 0x28 ;  /* 0x00000028000079c8 */ /* 0x001e0000080e0500 */
[----:B0-----:R-:W-:-:S06]  /*9a10*/  LOP3.LUT R18, R0, 0x3, RZ, 0xc0, !PT ;  /* 0x0000000300127812 */ /* 0x001fcc00078ec0ff */
[----:B------:R-:W0:Y:S01]  /*9a20*/  S2UR UR6, SR_CTAID.Y ;  /* 0x00000000000679c3 */ /* 0x000e220000002600 */
[----:B------:R-:W1:Y:S07]  /*9a30*/  SHFL.IDX PT, R0, R18, RZ, 0x1f ;  /* 0x00001fff12007589 */ /* 0x000e6e00000e0000 */
[----:B------:R-:W2:Y:S01]  /*9a40*/  S2UR UR43, SR_CTAID.Z ;  /* 0x00000000002b79c3 */ /* 0x000ea20000002700 */
[----:B-1----:R-:W-:-:S13]  /*9a50*/  ISETP.NE.AND P0, PT, R0, RZ, PT ;  /* 0x000000ff0000720c */ /* 0x002fda0003f05270 */
[----:B0-2---:R-:W-:Y:S05]  /*9a60*/  @!P0 BRA `(.L_x_215) ;  /* 0x0000000000288947 */ /* 0x005fea0003800000 */
        /* <DEDUP_REMOVED lines=10> */
.L_x_215:
[----:B------:R-:W-:Y:S01]  /*9b10*/  ULDC UR7, c[0x0][0xd50] ;  /* 0x0003540000077ab9 */ /* 0x000fe20000000800 */
[----:B------:R-:W-:Y:S01]  /*9b20*/  UMOV UR39, UR6 ;  /* 0x0000000600277c82 */ /* 0x000fe20008000000 */
[----:B------:R-:W-:-:S11]  /*9b30*/  UISETP.NE.AND UP0, UPT, UR7, 0x1, UPT ;  /* 0x000000010700788c */ /* 0x000fd6000bf05270 */
[----:B------:R-:W-:Y:S01]  /*9b40*/  @UP0 ULDC UR4, c[0x0][0xd54] ;  /* 0x0003550000040ab9 */ /* 0x000fe20000000800 */
[----:B------:R-:W-:Y:S01]  /*9b50*/  @UP0 ULDC UR8, c[0x0][0xd58] ;  /* 0x0003560000080ab9 */ /* 0x000fe20000000800 */
[----:B------:R-:W-:-:S04]  /*9b60*/  UIMAD.WIDE.U32 UR4, UR6, UR4, URZ ;  /* 0x00000004060472a5 */ /* 0x000fc8000f8e003f */
[----:B------:R-:W-:-:S12]  /*9b70*/  @UP0 USHF.R.U32.HI UR39, URZ, UR8, UR5 ;  /* 0x000000083f270299 */ /* 0x000fd80008011605 */
.L_x_216:
[----:B------:R-:W-:Y:S01]  /*9b80*/  ISETP.LE.AND P0, PT, RZ, UR43, PT ;  /* 0x0000002bff007c0c */ /* 0x000fe2000bf03270 */
[----:B------:R-:W-:Y:S01]  /*9b90*/  UIADD3 UR4, -UR39, URZ, URZ ;  /* 0x0000003f27047290 */ /* 0x000fe2000fffe13f */
[----:B------:R-:W-:Y:S01]  /*9ba0*/  IMAD.MOV.U32 R26, RZ, RZ, 0x1 ;  /* 0x00000001ff1a7424 */ /* 0x000fe200078e00ff */
[----:B------:R-:W-:Y:S01]  /*9bb0*/  MOV R6, 0x1 ;  /* 0x0000000100067802 */ /* 0x000fe20000000f00 */
[----:B------:R-:W-:Y:S01]  /*9bc0*/  IMAD.MOV.U32 R17, RZ, RZ, RZ ;  /* 0x000000ffff117224 */ /* 0x000fe200078e00ff */
[----:B------:R-:W-:-:S08]  /*9bd0*/  UIMAD UR6, UR7, UR4, UR6 ;  /* 0x00000004070672a4 */ /* 0x000fd0000f8e0206 */
[----:B------:R-:W-:Y:S05]  /*9be0*/  @!P0 BRA `(.L_x_217) ;  /* 0x0000003c00e08947 */ /* 0x000fea0003800000 */
[----:B------:R-:W-:Y:S01]  /*9bf0*/  ULDC.64 UR4, c[0x0][0xb20] ;  /* 0x0002c80000047ab9 */ /* 0x000fe20000000a00 */
[----:B------:R-:W-:Y:S01]  /*9c00*/  ULDC UR41, c[0x0][0x2f0] ;  /* 0x0000bc0000297ab9 */ /* 0x000fe20000000800 */
[----:B------:R-:W-:Y:S01]  /*9c10*/  UISETP.NE.U32.AND UP0, UPT, UR4, URZ, UPT ;  /* 0x0000003f0400728c */ /* 0x000fe2000bf05070 */
[----:B------:R-:W-:-:S03]  /*9c20*/  IMAD.MOV.U32 R24, RZ, RZ, RZ ;  /* 0x000000ffff187224 */ /* 0x000fc600078e00ff */
[----:B------:R-:W-:-:S06]  /*9c30*/  UISETP.NE.AND.EX UP0, UPT, UR5, URZ, UPT, UP0 ;  /* 0x0000003f0500728c */ /* 0x000fcc000bf05300 */
[----:B------:R-:W-:-:S05]  /*9c40*/  PLOP3.LUT P0, PT, PT, PT, UP0, 0x80, 0x0 ;  /* 0x000000000000781c */ /* 0x000fca0003f0f008 */
[----:B------:R-:W-:Y:S02]  /*9c50*/  @UP0 ULDC.64 UR4, c[0x0][0xb20] ;  /* 0x0002c80000040ab9 */ /* 0x000fe40000000a00 */
[----:B------:R-:W-:-:S06]  /*9c60*/  @UP0 UIMAD.WIDE UR4, UR43, 0x4, UR4 ;  /* 0x000000042b0408a5 */ /* 0x000fcc000f8e0204 */
[----:B------:R-:W-:Y:S02]  /*9c70*/  IMAD.U32 R2, RZ, RZ, UR4 ;  /* 0x00000004ff027e24 */ /* 0x000fe4000f8e00ff */
[----:B------:R-:W-:Y:S01]  /*9c80*/  IMAD.U32 R3, RZ, RZ, UR5 ;  /* 0x00000005ff037e24 */ /* 0x000fe2000f8e00ff */
[----:B------:R-:W-:Y:S02]  /*9c90*/  ULDC.64 UR4, c[0x0][0x418] ;  /* 0x0001060000047ab9 */ /* 0x000fe40000000a00 */
[----:B------:R-:W-:Y:S01]  /*9ca0*/  UISETP.NE.U32.AND UP0, UPT, UR4, URZ, UPT ;  /* 0x0000003f0400728c */ /* 0x000fe2000bf05070 */
[----:B------:R-:W0:Y:S02]  /*9cb0*/  S2R R36, SR_CTAID.X ;  /* 0x0000000000247919 */ /* 0x000e240000002500 */
[----:B------:R-:W-:Y:S01]  /*9cc0*/  ULDC UR4, c[0x0][0x424] ;  /* 0x0001090000047ab9 */ /* 0x000fe20000000800 */
[----:B------:R-:W-:Y:S01]  /*9cd0*/  UISETP.NE.AND.EX UP0, UPT, UR5, URZ, UPT, UP0 ;  /* 0x0000003f0500728c */ /* 0x000fe2000bf05300 */
[----:B------:R1:W5:Y:S01]  /*9ce0*/  @P0 LDG.E R24, desc[UR36][R2.64] ;  /* 0x0000002402180981 */ /* 0x000362000c1e1900 */
[----:B------:R-:W-:-:S02]  /*9cf0*/  ULOP3.LUT UR44, UR6, 0xffff, URZ, 0xc0, !UPT ;  /* 0x0000ffff062c7892 */ /* 0x000fc4000f8ec03f */
[----:B------:R-:W-:Y:S01]  /*9d00*/  USEL UR4, UR4, 0x1, UP0 ;  /* 0x0000000104047887 */ /* 0x000fe20008000000 */
[----:B------:R-:W-:-:S03]  /*9d10*/  UMOV UR38, URZ ;  /* 0x0000003f00267c82 */ /* 0x000fc60008000000 */
[----:B------:R-:W-:-:S04]  /*9d20*/  UIMAD UR41, UR4, UR41, URZ ;  /* 0x00000029042972a4 */ /* 0x000fc8000f8e023f */
[----:B------:R-:W-:Y:S02]  /*9d30*/  UISETP.GE.AND UP0, UPT, UR41, 0x1, UPT ;  /* 0x000000012900788c */ /* 0x000fe4000bf06270 */
[----:B------:R-:W-:-:S04]  /*9d40*/  UIADD3 UR4, UR41, 0x5f, URZ ;  /* 0x0000005f29047890 */ /* 0x000fc8000fffe03f */
[----:B------:R-:W-:Y:S01]  /*9d50*/  PLOP3.LUT P0, PT, PT, PT, UP0, 0x80, 0x0 ;  /* 0x000000000000781c */ /* 0x000fe20003f0f008 */
[----:B------:R-:W-:-:S04]  /*9d60*/  UIMAD.WIDE UR4, UR4, 0x2aaaaaab, URZ ;  /* 0x2aaaaaab040478a5 */ /* 0x000fc8000f8e023f */
[----:B------:R-:W-:-:S04]  /*9d70*/  USHF.R.U32.HI UR40, URZ, 0x1f, UR5 ;  /* 0x0000001f3f287899 */ /* 0x000fc80008011605 */
        /* <DEDUP_REMOVED lines=35> */
.L_x_218:
[----:B------:R-:W-:Y:S02]  /*9fb0*/  UIMAD UR46, UR44, UR38, URZ ;  /* 0x000000262c2e72a4 */ /* 0x000fe4000f8e023f */
[----:B------:R-:W-:Y:S01]  /*9fc0*/  IMAD.U32 R3, RZ, RZ, UR38 ;  /* 0x00000026ff037e24 */ /* 0x000fe2000f8e00ff */
[----:B------:R-:W-:Y:S01]  /*9fd0*/  MOV R17, RZ ;  /* 0x000000ff00117202 */ /* 0x000fe20000000f00 */
[----:B------:R-:W-:Y:S02]  /*9fe0*/  IMAD.MOV.U32 R6, RZ, RZ, 0x1 ;  /* 0x00000001ff067424 */ /* 0x000fe400078e00ff */
[----:B------:R-:W-:-:S05]  /*9ff0*/  IMAD.U32 R0, RZ, RZ, UR46 ;  /* 0x0000002eff007e24 */ /* 0x000fca000f8e00ff */
        /* <DEDUP_REMOVED lines=15> */
[----:B------:R-:W-:Y:S01]  /*a0f0*/  IMAD.U32 R4, RZ, RZ, UR4 ;  /* 0x00000004ff047e24 */ /* 0x000fe2000f8e00ff */
[----:B------:R-:W-:Y:S01]  /*a100*/  MOV R6, UR6 ;  /* 0x0000000600067c02 */ /* 0x000fe20008000f00 */
[----:B------:R-:W-:Y:S01]  /*a110*/  IMAD.U32 R5, RZ, RZ, UR5 ;  /* 0x00000005ff057e24 */ /* 0x000fe2000f8e00ff */
[----:B------:R-:W0:Y:S01]  /*a120*/  LDC.64 R2, c[0x4][R2] ;  /* 0x0100000002027b82 */ /* 0x000e220000000a00 */
[----:B------:R-:W-:Y:S01]  /*a130*/  ULDC.64 UR4, c[0x4][0x8] ;  /* 0x0100020000047ab9 */ /* 0x000fe20000000a00 */
[----:B------:R-:W-:Y:S01]  /*a140*/  IMAD.U32 R7, RZ, RZ, UR7 ;  /* 0x00000007ff077e24 */ /* 0x000fe2000f8e00ff */
[----:B------:R-:W-:Y:S01]  /*a150*/  MOV R8, 0x70 ;  /* 0x0000007000087802 */ /* 0x000fe20000000f00 */
[----:B------:R-:W-:-:S02]  /*a160*/  IMAD.U32 R10, RZ, RZ, UR4 ;  /* 0x00000004ff0a7e24 */ /* 0x000fc4000f8e00ff */
[----:B------:R-:W-:Y:S02]  /*a170*/  IMAD.U32 R11, RZ, RZ, UR5 ;  /* 0x00000005ff0b7e24 */ /* 0x000fe4000f8e00ff */
[----:B------:R-:W-:Y:S02]  /*a180*/  IMAD.MOV.U32 R12, RZ, RZ, 0x1 ;  /* 0x00000001ff0c7424 */ /* 0x000fe400078e00ff */
[----:B------:R-:W-:-:S07]  /*a190*/  IMAD.MOV.U32 R13, RZ, RZ, RZ ;  /* 0x000000ffff0d7224 */ /* 0x000fce00078e00ff */
[----:B------:R-:W-:-:S07]  /*a1a0*/  LEPC R20, `(.L_x_219) ;  /* 0x000000001014794e */ /* 0x000fce0000000000 */
[----:B0----5:R-:W-:Y:S05]  /*a1b0*/  CALL.ABS.NOINC R2 ;  /* 0x0000000002007343 */ /* 0x021fea0003c00000 */
.L_x_219:
        /* <DEDUP_REMOVED lines=19> */
[----:B-1---5:R-:W-:Y:S05]  /*a2f0*/  CALL.ABS.NOINC R2 ;  /* 0x0000000002007343 */ /* 0x022fea0003c00000 */
.L_x_221:
        /* <DEDUP_REMOVED lines=9> */
[----:B------:R-:W-:Y:S01]  /*a390*/  MOV R13, RZ ;  /* 0x000000ff000d7202 */ /* 0x000fe20000000f00 */
[----:B------:R-:W-:-:S02]  /*a3a0*/  IMAD.U32 R11, RZ, RZ, UR5 ;  /* 0x00000005ff0b7e24 */ /* 0x000fc4000f8e00ff */
[----:B------:R-:W-:Y:S02]  /*a3b0*/  IMAD.MOV.U32 R8, RZ, RZ, 0x70 ;  /* 0x00000070ff087424 */ /* 0x000fe400078e00ff */
[----:B0-----:R-:W-:-:S07]  /*a3c0*/  IMAD.MOV.U32 R12, RZ, RZ, 0x1 ;  /* 0x00000001ff0c7424 */ /* 0x001fce00078e00ff */
[----:B------:R-:W-:-:S07]  /*a3d0*/  LEPC R20, `(.L_x_220) ;  /* 0x000000001014794e */ /* 0x000fce0000000000 */
[----:B-1----:R-:W-:Y:S05]  /*a3e0*/  CALL.ABS.NOINC R2 ;  /* 0x0000000002007343 */ /* 0x002fea0003c00000 */
.L_x_220:
[----:B------:R-:W-:Y:S01]  /*a3f0*/  ULDC.64 UR4, c[0x0][0xaf0] ;  /* 0x0002bc0000047ab9 */ /* 0x000fe20000000a00 */
[----:B------:R-:W-:Y:S01]  /*a400*/  IMAD.U32 R30, RZ, RZ, UR43 ;  /* 0x0000002bff1e7e24 */ /* 0x000fe2000f8e00ff */
[----:B------:R-:W-:Y:S01]  /*a410*/  UISETP.NE.U32.AND UP0, UPT, UR4, URZ, UPT ;  /* 0x0000003f0400728c */ /* 0x000fe2000bf05070 */
[----:B------:R-:W0:Y:S03]  /*a420*/  LDC R12, c[0x0][0x430] ;  /* 0x00010c00ff0c7b82 */ /* 0x000e260000000800 */
[----:B------:R-:W-:-:S06]  /*a430*/  UISETP.NE.AND.EX UP0, UPT, UR5, URZ, UPT, UP0 ;  /* 0x0000003f0500728c */ /* 0x000fcc000bf05300 */
[----:B------:R-:W-:-:S05]  /*a440*/  PLOP3.LUT P0, PT, PT, PT, UP0, 0x80, 0x0 ;  /* 0x000000000000781c */ /* 0x000fca0003f0f008 */
[----:B------:R-:W-:Y:S02]  /*a450*/  @UP0 ULDC.64 UR4, c[0x0][0xaf0] ;  /* 0x0002bc0000040ab9 */ /* 0x000fe40000000a00 */
[----:B------:R-:W-:-:S06]  /*a460*/  @UP0 UIMAD.WIDE UR4, UR43, 0x4, UR4 ;  /* 0x000000042b0408a5 */ /* 0x000fcc000f8e0204 */
[----:B------:R-:W-:Y:S01]  /*a470*/  IMAD.U32 R2, RZ, RZ, UR4 ;  /* 0x00000004ff027e24 */ /* 0x000fe2000f8e00ff */
[C---:B------:R-:W-:Y:S01]  /*a480*/  SHF.L.U32 R0, R28.reuse, 0x4, RZ ;  /* 0x000000041c007819 */ /* 0x040fe200000006ff */
[----:B------:R-:W-:Y:S01]  /*a490*/  IMAD.U32 R3, RZ, RZ, UR5 ;  /* 0x00000005ff037e24 */ /* 0x000fe2000f8e00ff */
[----:B------:R-:W-:Y:S01]  /*a4a0*/  LOP3.LUT R7, R28, 0x7f, RZ, 0xc0, !PT ;  /* 0x0000007f1c077812 */ /* 0x000fe200078ec0ff */
[----:B------:R-:W-:Y:S01]  /*a4b0*/  IMAD.U32 R4, RZ, RZ, UR45 ;  /* 0x0000002dff047e24 */ /* 0x000fe2000f8e00ff */
[----:B0-----:R-:W-:Y:S02]  /*a4c0*/  ISETP.NE.AND P1, PT, R12, 0x1, PT ;  /* 0x000000010c00780c */ /* 0x001fe40003f25270 */
[----:B------:R-:W-:Y:S01]  /*a4d0*/  LOP3.LUT R16, R16, 0xffffbfff, RZ, 0xc0, !PT ;  /* 0xffffbfff10107812 */ /* 0x000fe200078ec0ff */
[----:B------:R0:W2:Y:S01]  /*a4e0*/  @P0 LDG.E R30, desc[UR36][R2.64] ;  /* 0x00000024021e0981 */ /* 0x0000a2000c1e1900 */
[----:B------:R-:W-:Y:S01]  /*a4f0*/  LOP3.LUT R5, R0, 0x70, RZ, 0xc0, !PT ;  /* 0x0000007000057812 */ /* 0x000fe200078ec0ff */
[----:B------:R-:W-:Y:S01]  /*a500*/  VIADD R0, R4, 0xffffffff ;  /* 0xffffffff04007836 */ /* 0x000fe20000000000 */
[----:B------:R-:W-:Y:S01]  /*a510*/  SHF.R.U32.HI R37, RZ, 0x3, R7 ;  /* 0x00000003ff257819 */ /* 0x000fe20000011607 */
[----:B------:R-:W-:Y:S01]  /*a520*/  IMAD.SHL.U32 R6, R28, 0x8, RZ ;  /* 0x000000081c067824 */ /* 0x000fe200078e00ff */
[----:B------:R-:W-:-:S02]  /*a530*/  ULDC UR4, c[0x0][0x320] ;  /* 0x0000c80000047ab9 */ /* 0x000fc40000000800 */
[----:B------:R-:W-:-:S03]  /*a540*/  LOP3.LUT R32, R5, R37, RZ, 0xfc, !PT ;  /* 0x0000002505207212 */ /* 0x000fc600078efcff */
[----:B0-----:R-:W0:Y:S01]  /*a550*/  @P1 LDC R2, c[0x0][0x434] ;  /* 0x00010d00ff021b82 */ /* 0x001e220000000800 */
[----:B------:R-:W-:Y:S01]  /*a560*/  @P1 LOP3.LUT R16, R16, 0x4000, RZ, 0xfc, !PT ;  /* 0x0000400010101812 */ /* 0x000fe200078efcff */
[----:B------:R-:W-:-:S04]  /*a570*/  IMAD R5, R0, 0x60, R32 ;  /* 0x0000006000057824 */ /* 0x000fc800078e0220 */
[C---:B-----5:R-:W-:Y:S01]  /*a580*/  IMAD.IADD R10, R5.reuse, 0x1, R24 ;  /* 0x00000001050a7824 */ /* 0x060fe200078e0218 */
[----:B------:R-:W-:Y:S01]  /*a590*/  ISETP.GE.AND P0, PT, R5, UR41, PT ;  /* 0x0000002905007c0c */ /* 0x000fe2000bf06270 */
[----:B------:R-:W1:Y:S03]  /*a5a0*/  @P1 LDC R3, c[0x0][0x438] ;  /* 0x00010e00ff031b82 */ /* 0x000e660000000800 */
[----:B------:R-:W-:Y:S02]  /*a5b0*/  ISETP.GT.U32.OR P0, PT, R32, 0x5f, P0 ;  /* 0x0000005f2000780c */ /* 0x000fe40000704470 */
[----:B------:R-:W-:-:S11]  /*a5c0*/  MOV R11, R10 ;  /* 0x0000000a000b7202 */ /* 0x000fd60000000f00 */
[----:B------:R-:W3:Y:S01]  /*a5d0*/  @!P0 LDC.64 R8, c[0x0][0x428] ;  /* 0x00010a00ff088b82 */ /* 0x000ee20000000a00 */
[----:B0-----:R-:W-:-:S07]  /*a5e0*/  @P1 IMAD.HI.U32 R2, R10, R2, RZ ;  /* 0x000000020a021227 */ /* 0x001fce00078e00ff */
[----:B------:R-:W0:Y:S01]  /*a5f0*/  @!P0 LDC.64 R4, c[0x0][0x418] ;  /* 0x00010600ff048b82 */ /* 0x000e220000000a00 */
[----:B-1----:R-:W-:-:S04]  /*a600*/  @P1 SHF.R.U32.HI R11, RZ, R3, R2 ;  /* 0x00000003ff0b1219 */ /* 0x002fc80000011602 */
[----:B------:R-:W-:Y:S02]  /*a610*/  @!P0 SHF.R.S32.HI R3, RZ, 0x1f, R11 ;  /* 0x0000001fff038819 */ /* 0x000fe4000001140b */
[----:B--2---:R-:W-:-:S05]  /*a620*/  SHF.R.S32.HI R33, RZ, 0x1f, R30 ;  /* 0x0000001fff217819 */ /* 0x004fca000001141e */
[----:B---3--:R-:W-:-:S04]  /*a630*/  @!P0 IMAD R2, R33, R8, RZ ;  /* 0x0000000821028224 */ /* 0x008fc800078e02ff */
[----:B------:R-:W-:Y:S02]  /*a640*/  @!P0 IMAD R9, R30, R9, R2 ;  /* 0x000000091e098224 */ /* 0x000fe400078e0202 */
[----:B------:R-:W-:-:S04]  /*a650*/  @!P0 IMAD.MOV.U32 R2, RZ, RZ, R11 ;  /* 0x000000ffff028224 */ /* 0x000fc800078e000b */
[----:B------:R-:W-:-:S04]  /*a660*/  @!P0 IMAD.WIDE.U32 R2, R30, R8, R2 ;  /* 0x000000081e028225 */ /* 0x000fc800078e0002 */
[----:B------:R-:W-:Y:S01]  /*a670*/  @!P0 IMAD.IADD R3, R3, 0x1, R9 ;  /* 0x0000000103038824 */ /* 0x000fe200078e0209 */
[----:B0-----:R-:W-:-:S04]  /*a680*/  @!P0 LEA R4, P1, R2, R4, 0x2 ;  /* 0x0000000402048211 */ /* 0x001fc800078210ff */
        /* <DEDUP_REMOVED lines=8> */
[----:B------:R-:W-:-:S02]  /*a710*/  ISETP.GE.AND P3, PT, R27, UR4, PT ;  /* 0x000000041b007c0c */ /* 0x000fc4000bf66270 */
[C---:B------:R-:W-:Y:S02]  /*a720*/  ISETP.GE.AND P2, PT, R22.reuse, UR4, PT ;  /* 0x0000000416007c0c */ /* 0x040fe4000bf46270 */
[----:B------:R-:W-:Y:S02]  /*a730*/  LOP3.LUT R26, R22, 0xc0, RZ, 0xfc, !PT ;  /* 0x000000c0161a7812 */ /* 0x000fe400078efcff */
[----:B------:R-:W-:Y:S02]  /*a740*/  IADD3 R23, -R11, RZ, RZ ;  /* 0x000000ff0b177210 */ /* 0x000fe40007ffe1ff */
[----:B------:R-:W-:-:S03]  /*a750*/  ISETP.GE.AND P1, PT, R26, UR4, PT ;  /* 0x000000041a007c0c */ /* 0x000fc6000bf26270 */
[----:B------:R-:W-:Y:S01]  /*a760*/  @P4 LOP3.LUT R16, R16, 0x10, RZ, 0xfc, !PT ;  /* 0x0000001010104812 */ /* 0x000fe200078efcff */
[----:B------:R-:W-:-:S03]  /*a770*/  IMAD R23, R12, R23, R10 ;  /* 0x000000170c177224 */ /* 0x000fc600078e020a */
[----:B------:R-:W-:-:S04]  /*a780*/  LOP3.LUT R16, R16, 0xfffffffe, RZ, 0xc0, !PT ;  /* 0xfffffffe10107812 */ /* 0x000fc800078ec0ff */
[----:B------:R-:W-:-:S04]  /*a790*/  LOP3.LUT R16, R16, 0xfffffff7, RZ, 0xc0, !PT ;  /* 0xfffffff710107812 */ /* 0x000fc800078ec0ff */
[----:B------:R-:W-:-:S04]  /*a7a0*/  @P3 LOP3.LUT R16, R16, 0x8, RZ, 0xfc, !PT ;  /* 0x0000000810103812 */ /* 0x000fc800078efcff */
[----:B------:R-:W-:-:S04]  /*a7b0*/  @P2 LOP3.LUT R16, R16, 0x1, RZ, 0xfc, !PT ;  /* 0x0000000110102812 */ /* 0x000fc800078efcff */
[----:B------:R-:W-:-:S04]  /*a7c0*/  LOP3.LUT R16, R16, 0xfffffffb, RZ, 0xc0, !PT ;  /* 0xfffffffb10107812 */ /* 0x000fc800078ec0ff */
[----:B------:R-:W-:Y:S01]  /*a7d0*/  @P1 LOP3.LUT R16, R16, 0x4, RZ, 0xfc, !PT ;  /* 0x0000000410101812 */ /* 0x000fe200078efcff */
[----:B0-----:R-:W-:Y:S06]  /*a7e0*/  BRA.DIV UR5, `(.L_x_222) ;  /* 0x0000003a05587947 */ /* 0x001fec000b800000 */
.L_x_268:
[----:B------:R-:W2:Y:S01]  /*a7f0*/  LDL R2, [R1] ;  /* 0x0000000001027983 */ /* 0x000ea20000100800 */
[--C-:B-----5:R-:W-:Y:S02]  /*a800*/  @!P0 SHF.R.S32.HI R3, RZ, 0x1f, R4.reuse ;  /* 0x0000001fff038819 */ /* 0x120fe40000011404 */
[----:B------:R-:W-:Y:S02]  /*a810*/  CS2R R18, SRZ ;  /* 0x0000000000127805 */ /* 0x000fe4000001ff00 */
[----:B------:R-:W-:Y:S01]  /*a820*/  LOP3.LUT R16, R16, 0xffff7fff, RZ, 0xc0, !PT ;  /* 0xffff7fff10107812 */ /* 0x000fe200078ec0ff */
[----:B------:R-:W-:Y:S01]  /*a830*/  @!P0 IMAD.MOV.U32 R18, RZ, RZ, R4 ;  /* 0x000000ffff128224 */ /* 0x000fe200078e0004 */
[----:B------:R-:W-:Y:S01]  /*a840*/  MOV R29, UR39 ;  /* 0x00000027001d7c02 */ /* 0x000fe20008000f00 */
[----:B------:R-:W-:Y:S01]  /*a850*/  @!P0 IMAD.MOV.U32 R19, RZ, RZ, R3 ;  /* 0x000000ffff138224 */ /* 0x000fe200078e0003 */
[----:B------:R-:W-:Y:S02]  /*a860*/  ISETP.GT.U32.AND P0, PT, R32, 0x5f, PT ;  /* 0x0000005f2000780c */ /* 0x000fe40003f04070 */
[----:B------:R-:W-:-:S02]  /*a870*/  SHF.R.S32.HI R29, RZ, 0x1f, R29 ;  /* 0x0000001fff1d7819 */ /* 0x000fc4000001141d */
[----:B------:R-:W-:-:S09]  /*a880*/  SEL R34, RZ, 0x1, P2 ;  /* 0x00000001ff227807 */ /* 0x000fd20001000000 */
[----:B------:R-:W-:-:S04]  /*a890*/  @P0 LOP3.LUT R16, R16, 0x8000, RZ, 0xfc, !PT ;  /* 0x0000800010100812 */ /* 0x000fc800078efcff */
[----:B------:R-:W-:Y:S02]  /*a8a0*/  LOP3.LUT R16, R16, 0xffffffdf, RZ, 0xc0, !PT ;  /* 0xffffffdf10107812 */ /* 0x000fe400078ec0ff */
[----:B--2---:R-:W-:-:S13]  /*a8b0*/  R2UR UR4, R2 ;  /* 0x00000000020472ca */ /* 0x004fda00000e0000 */
[----:B------:R-:W-:-:S06]  /*a8c0*/  ULOP3.LUT UR4, UR4, 0x2, URZ, 0xfc, !UPT ;  /* 0x0000000204047892 */ /* 0x000fcc000f8efc3f */
[----:B------:R-:W-:-:S05]  /*a8d0*/  IMAD.U32 R2, RZ, RZ, UR4 ;  /* 0x00000004ff027e24 */ /* 0x000fca000f8e00ff */
[----:B------:R-:W-:-:S13]  /*a8e0*/  ISETP.NE.AND P1, PT, R2, 0x3, PT ;  /* 0x000000030200780c */ /* 0x000fda0003f25270 */
[----:B------:R-:W-:Y:S01]  /*a8f0*/  @P1 LOP3.LUT R16, R16, 0x20, RZ, 0xfc, !PT ;  /* 0x0000002010101812 */ /* 0x000fe200078efcff */
[----:B------:R-:W-:Y:S06]  /*a900*/  @!P1 BRA `(.L_x_223) ;  /* 0x0000000000049947 */ /* 0x000fec0003800000 */
[----:B------:R-:W-:Y:S01]  /*a910*/  BPT.TRAP 0x1 ;  /* 0x000000040000795c */ /* 0x000fe20000300000 */
.L_x_223:
[----:B------:R-:W-:-:S05]  /*a920*/  IMAD.MOV.U32 R2, RZ, RZ, 0x1 ;  /* 0x00000001ff027424 */ /* 0x000fca00078e00ff */
[----:B------:R-:W-:-:S04]  /*a930*/  SHF.L.U32 R2, R2, 0x1f, RZ ;  /* 0x0000001f02027819 */ /* 0x000fc800000006ff */
[----:B------:R-:W0:Y:S02]  /*a940*/  SYNCS.PHASECHK.TRANS64.TRYWAIT P0, [UR42+0x32440], R2 ;  /* 0x03244002ff0075a7 */ /* 0x000e24000800016a */
[----:B0-----:R-:W-:Y:S05]  /*a950*/  @!P0 BRA `(.L_x_224) ;  /* 0x00000038001c8947 */ /* 0x001fea0003800000 */
.L_x_269:
[----:B------:R-:W-:Y:S01]  /*a960*/  SHF.R.S32.HI R25, RZ, 0x1f, R23 ;  /* 0x0000001fff197819 */ /* 0x000fe20000011417 */
[----:B------:R-:W-:Y:S01]  /*a970*/  ULDC.64 UR4, c[0x0][0x300] ;  /* 0x0000c00000047ab9 */ /* 0x000fe20000000a00 */
[----:B------:R-:W-:Y:S01]  /*a980*/  R2UR UR6, R29 ;  /* 0x000000001d0672ca */ /* 0x000fe200000e0000 */
[----:B------:R-:W-:Y:S01]  /*a990*/  IMAD.MOV.U32 R9, RZ, RZ, -0x60 ;  /* 0xffffffa0ff097424 */ /* 0x000fe200078e00ff */
[----:B------:R-:W-:Y:S01]  /*a9a0*/  LOP3.LUT R16, R16, 0xfffffffd, RZ, 0xc0, !PT ;  /* 0xfffffffd10107812 */ /* 0x000fe200078ec0ff */
[----:B0-----:R-:W-:Y:S02]  /*a9b0*/  IMAD R2, R25, UR4, RZ ;  /* 0x0000000419027c24 */ /* 0x001fe4000f8e02ff */
[----:B------:R-:W-:Y:S02]  /*a9c0*/  IMAD R0, R0, R9, UR41 ;  /* 0x0000002900007e24 */ /* 0x000fe4000f8e0209 */
[C---:B------:R-:W-:Y:S02]  /*a9d0*/  IMAD R5, R23.reuse, UR5, R2 ;  /* 0x0000000517057c24 */ /* 0x040fe4000f8e0202 */
[----:B------:R-:W-:Y:S01]  /*a9e0*/  IMAD.WIDE.U32 R2, R23, UR4, RZ ;  /* 0x0000000417027c25 */ /* 0x000fe2000f8e00ff */
[----:B------:R-:W-:Y:S01]  /*a9f0*/  ULDC.64 UR4, c[0x0][0x310] ;  /* 0x0000c40000047ab9 */ /* 0x000fe20000000a00 */
[----:B------:R-:W-:-:S02]  /*aa00*/  IADD3 R17, -R37, R0, RZ ;  /* 0x0000000025117210 */ /* 0x000fc40007ffe1ff */
[----:B------:R-:W-:Y:S02]  /*aa10*/  IMAD.IADD R3, R3, 0x1, R5 ;  /* 0x0000000103037824 */ /* 0x000fe400078e0205 */
[----:B------:R-:W-:Y:S02]  /*aa20*/  IMAD R5, R19, UR4, RZ ;  /* 0x0000000413057c24 */ /* 0x000fe4000f8e02ff */
[----:B------:R-:W-:-:S04]  /*aa30*/  IMAD.WIDE.U32 R2, R18, UR4, R2 ;  /* 0x0000000412027c25 */ /* 0x000fc8000f8e0002 */
[----:B------:R-:W-:Y:S01]  /*aa40*/  IMAD R5, R18, UR5, R5 ;  /* 0x0000000512057c24 */ /* 0x000fe2000f8e0205 */
[----:B------:R-:W-:-:S03]  /*aa50*/  ULDC.64 UR4, c[0x0][0x308] ;  /* 0x0000c20000047ab9 */ /* 0x000fc60000000a00 */
[----:B------:R-:W-:Y:S01]  /*aa60*/  IMAD.IADD R3, R3, 0x1, R5 ;  /* 0x0000000103037824 */ /* 0x000fe200078e0205 */
[----:B------:R-:W-:Y:S01]  /*aa70*/  MOV R5, UR4 ;  /* 0x0000000400057c02 */ /* 0x000fe20008000f00 */
[----:B------:R-:W-:-:S03]  /*aa80*/  UIMAD UR4, UR6, UR4, URZ ;  /* 0x00000004060472a4 */ /* 0x000fc6000f8e023f */
[----:B------:R-:W-:Y:S01]  /*aa90*/  ULDC.64 UR6, c[0x0][0x2e8] ;  /* 0x0000ba0000067ab9 */ /* 0x000fe20000000a00 */
[----:B------:R-:W-:Y:S02]  /*aaa0*/  UIMAD UR4, UR39, UR5, UR4 ;  /* 0x00000005270472a4 */ /* 0x000fe4000f8e0204 */
[----:B------:R-:W-:Y:S01]  /*aab0*/  IMAD.WIDE.U32 R2, R5, UR39, R2 ;  /* 0x0000002705027c25 */ /* 0x000fe2000f8e0002 */
[----:B------:R-:W-:-:S03]  /*aac0*/  UMOV UR5, 0xffffffff ;  /* 0xffffffff00057882 */ /* 0x000fc60000000000 */
[----:B------:R-:W-:Y:S01]  /*aad0*/  VIADD R5, R3, UR4 ;  /* 0x0000000403057c36 */ /* 0x000fe20008000000 */
[----:B------:R-:W-:Y:S01]  /*aae0*/  ULDC UR4, c[0x0][0x2f4] ;  /* 0x0000bd0000047ab9 */ /* 0x000fe20000000800 */
[----:B------:R-:W-:Y:S02]  /*aaf0*/  LOP3.LUT R3, R6, 0x1c0, RZ, 0xc0, !PT ;  /* 0x000001c006037812 */ /* 0x000fe400078ec0ff */
[----:B------:R-:W-:Y:S02]  /*ab00*/  ISETP.GE.AND P2, PT, R22, UR4, PT ;  /* 0x0000000416007c0c */ /* 0x000fe4000bf46270 */
[----:B------:R-:W-:Y:S02]  /*ab10*/  LOP3.LUT R3, R3, 0x38, R6, 0xf8, !PT ;  /* 0x0000003803037812 */ /* 0x000fe400078ef806 */
[C---:B------:R-:W-:Y:S02]  /*ab20*/  LEA R4, P0, R2.reuse, UR6, 0x1 ;  /* 0x0000000602047c11 */ /* 0x040fe4000f8008ff */
[----:B------:R-:W-:Y:S01]  /*ab30*/  LOP3.LUT R3, R3, 0x38, R28, 0x78, !PT ;  /* 0x0000003803037812 */ /* 0x000fe200078e781c */
[----:B------:R-:W-:Y:S01]  /*ab40*/  IMAD.SHL.U32 R28, R7, 0x8, RZ ;  /* 0x00000008071c7824 */ /* 0x000fe200078e00ff */
[----:B------:R-:W-:-:S02]  /*ab50*/  LEA.HI.X R5, R2, UR7, R5, 0x1, P0 ;  /* 0x0000000702057c11 */ /* 0x000fc400080f0c05 */
[----:B------:R-:W-:Y:S02]  /*ab60*/  ISETP.GE.AND P0, PT, R17, 0x1, PT ;  /* 0x000000011100780c */ /* 0x000fe40003f06270 */
[----:B------:R-:W-:Y:S02]  /*ab70*/  LOP3.LUT R28, R3, 0x200, R28, 0xf8, !PT ;  /* 0x00000200031c7812 */ /* 0x000fe400078ef81c */
[----:B------:R-:W-:Y:S01]  /*ab80*/  @P2 LOP3.LUT R16, R16, 0x2, RZ, 0xfc, !PT ;  /* 0x0000000210102812 */ /* 0x000fe200078efcff */
[----:B------:R-:W-:Y:S08]  /*ab90*/  BRA.DIV UR5, `(.L_x_225) ;  /* 0x0000003605a47947 */ /* 0x000ff0000b800000 */
[----:B------:R-:W0:Y:S01]  /*aba0*/  SHFL.IDX PT, R14, R4, RZ, 0x181f ;  /* 0x00181fff040e7589 */ /* 0x000e2200000e0000 */
[----:B------:R-:W-:-:S03]  /*abb0*/  @P0 LEA R7, R28, UR42, 0x1 ;  /* 0x0000002a1c070c11 */ /* 0x000fc6000f8e08ff */
[----:B------:R-:W1:Y:S01]  /*abc0*/  SHFL.IDX PT, R0, R5, RZ, 0x181f ;  /* 0x00181fff05007589 */ /* 0x000e6200000e0000 */
[----:B0-----:R-:W-:-:S03]  /*abd0*/  @P0 LEA R2, P1, R22, R14, 0x1 ;  /* 0x0000000e16020211 */ /* 0x001fc600078208ff */
[----:B------:R-:W0:Y:S02]  /*abe0*/  SHFL.IDX PT, R14, R4, 0x1, 0x181f ;  /* 0x00381f00040e7f89 */ /* 0x000e2400000e0000 */
        /* <DEDUP_REMOVED lines=20> */
[----:B------:R-:W0:Y:S02]  /*ad30*/  SHFL.IDX PT, R14, R4, 0x4, 0x181f ;  /* 0x00981f00040e7f89 */ /* 0x000e2400000e0000 */
[----:B-1----:R-:W-:Y:S02]  /*ad40*/  @P0 IADD3.X R3, RZ, R0, RZ, P1, !PT ;  /* 0x00000000ff030210 */ /* 0x002fe40000ffe4ff */
[----:B------:R-:W1:Y:S04]  /*ad50*/  SHFL.IDX PT, R0, R5, 0x4, 0x181f ;  /* 0x00981f0005007f89 */ /* 0x000e6800000e0000 */
[----:B------:R0:W-:Y:S01]  /*ad60*/  @P0 LDGSTS.E.BYPASS.LTC128B.128 [R9+0x1dc00], desc[UR36][R2.64], !P2 ;  /* 0x1dc0000002090fae */ /* 0x0001e2000d101d64 */
[----:B------:R-:W-:-:S13]  /*ad70*/  ISETP.GE.AND P0, PT, R17, 0x41, PT ;  /* 0x000000411100780c */ /* 0x000fda0003f06270 */
[----:B------:R-:W-:Y:S02]  /*ad80*/  @P0 LEA R7, R28, UR42, 0x1 ;  /* 0x0000002a1c070c11 */ /* 0x000fe4000f8e08ff */
[----:B0-----:R-:W-:Y:S02]  /*ad90*/  @P0 LEA R2, P1, R22, R14, 0x1 ;  /* 0x0000000e16020211 */ /* 0x001fe400078208ff */
[----:B------:R0:W2:Y:S03]  /*ada0*/  SHFL.IDX PT, R14, R4, 0x5, 0x181f ;  /* 0x00b81f00040e7f89 */ /* 0x0000a600000e0000 */
[----:B-1----:R-:W-:Y:S02]  /*adb0*/  @P0 IMAD.X R3, RZ, RZ, R0, P1 ;  /* 0x000000ffff030224 */ /* 0x002fe400008e0600 */
[----:B------:R0:W1:Y:S04]  /*adc0*/  SHFL.IDX PT, R0, R5, 0x5, 0x181f ;  /* 0x00b81f0005007f89 */ /* 0x00006800000e0000 */
[----:B------:R0:W-:Y:S02]  /*add0*/  @P0 LDGSTS.E.BYPASS.LTC128B.128 [R7+0x1e400], desc[UR36][R2.64], !P2 ;  /* 0x1e40000002070fae */ /* 0x0001e4000d101d64 */
.L_x_283:
        /* <DEDUP_REMOVED lines=12> */
[----:B------:R-:W-:-:S13]  /*aea0*/  LOP3.LUT P2, RZ, R16, 0x20, RZ, 0xc0, !PT ;  /* 0x0000002010ff7812 */ /* 0x000fda000784c0ff */
[----:B0-----:R-:W-:Y:S05]  /*aeb0*/  @!P2 BRA `(.L_x_226) ;  /* 0x000000000004a947 */ /* 0x001fea0003800000 */
[----:B------:R-:W-:Y:S01]  /*aec0*/  BPT.TRAP 0x1 ;  /* 0x000000040000795c */ /* 0x000fe20000300000 */
.L_x_226:
[----:B------:R-:W-:Y:S01]  /*aed0*/  SYNCS.ARRIVE.TRANS64.A1T0 RZ, [UR42+0x32430], RZ ;  /* 0x032430ffffff79a7 */ /* 0x000fe2000810002a */
[----:B------:R-:W-:Y:S05]  /*aee0*/  WARPSYNC.ALL ;  /* 0x0000000000007948 */ /* 0x000fea0003800000 */
[----:B------:R-:W-:Y:S01]  /*aef0*/  UIADD3 UR4, UR42, 0x18400, URZ ;  /* 0x000184002a047890 */ /* 0x000fe2000fffe03f */
[----:B------:R-:W-:Y:S01]  /*af00*/  BAR.SYNC.DEFER_BLOCKING 0x8, 0x180 ;  /* 0x0206000000007b1d */ /* 0x000fe20000010000 */
[----:B------:R-:W-:Y:S02]  /*af10*/  USHF.R.S32.HI UR47, URZ, 0x1f, UR43 ;  /* 0x0000001f3f2f7899 */ /* 0x000fe4000801142b */
[----:B------:R-:W-:-:S06]  /*af20*/  ULOP3.LUT UP0, URZ, UR4, 0x3ff, URZ, 0xc0, !UPT ;  /* 0x000003ff043f7892 */ /* 0x000fcc000f80c03f */
        /* <DEDUP_REMOVED lines=11> */
[----:B------:R-:W-:Y:S02]  /*afe0*/  IMAD.U32 R7, RZ, RZ, UR9 ;  /* 0x00000009ff077e24 */ /* 0x000fe4000f8e00ff */
[----:B------:R-:W-:-:S02]  /*aff0*/  IMAD.U32 R10, RZ, RZ, UR4 ;  /* 0x00000004ff0a7e24 */ /* 0x000fc4000f8e00ff */
[----:B------:R-:W-:Y:S02]  /*b000*/  IMAD.MOV.U32 R8, RZ, RZ, 0x70 ;  /* 0x00000070ff087424 */ /* 0x000fe400078e00ff */
[----:B------:R-:W-:Y:S02]  /*b010*/  IMAD.MOV.U32 R12, RZ, RZ, 0x1 ;  /* 0x00000001ff0c7424 */ /* 0x000fe400078e00ff */
[----:B------:R-:W-:-:S07]  /*b020*/  IMAD.MOV.U32 R13, RZ, RZ, RZ ;  /* 0x000000ffff0d7224 */ /* 0x000fce00078e00ff */
[----:B------:R-:W-:-:S07]  /*b030*/  LEPC R20, `(.L_x_227) ;  /* 0x000000001014794e */ /* 0x000fce0000000000 */
[----:B0-----:R-:W-:Y:S05]  /*b040*/  CALL.ABS.NOINC R2 ;  /* 0x0000000002007343 */ /* 0x001fea0003c00000 */
.L_x_227:
[----:B------:R-:W0:Y:S01]  /*b050*/  LDC R6, c[0x0][0x448] ;  /* 0x00011200ff067b82 */ /* 0x000e220000000800 */
[----:B------:R-:W-:Y:S01]  /*b060*/  R2UR UR6, R29 ;  /* 0x000000001d0672ca */ /* 0x000fe200000e0000 */
[----:B------:R-:W-:Y:S01]  /*b070*/  ULDC.64 UR8, c[0x0][0x2d8] ;  /* 0x0000b60000087ab9 */ /* 0x000fe20000000a00 */
[----:B------:R-:W-:Y:S01]  /*b080*/  LEA R35, R36, R32, 0x7 ;  /* 0x0000002024237211 */ /* 0x000fe200078e38ff */
[----:B------:R-:W-:Y:S01]  /*b090*/  UIMAD.WIDE.U32 UR4, UR39, UR8, URZ ;  /* 0x00000008270472a5 */ /* 0x000fe2000f8e003f */
[----:B------:R-:W-:-:S03]  /*b0a0*/  LOP3.LUT R16, R16, 0xfffeffff, RZ, 0xc0, !PT ;  /* 0xfffeffff10107812 */ /* 0x000fc600078ec0ff */
[----:B------:R-:W-:-:S06]  /*b0b0*/  IMAD.MOV.U32 R7, RZ, RZ, R35 ;  /* 0x000000ffff077224 */ /* 0x000fcc00078e0023 */
[----:B------:R-:W-:-:S04]  /*b0c0*/  UIMAD UR6, UR6, UR8, URZ ;  /* 0x00000008060672a4 */ /* 0x000fc8000f8e023f */
[----:B------:R-:W-:-:S03]  /*b0d0*/  UIMAD UR6, UR39, UR9, UR6 ;  /* 0x00000009270672a4 */ /* 0x000fc6000f8e0206 */
[----:B------:R-:W-:Y:S01]  /*b0e0*/  ULDC.64 UR8, c[0x0][0x2e0] ;  /* 0x0000b80000087ab9 */ /* 0x000fe20000000a00 */
[----:B------:R-:W-:Y:S01]  /*b0f0*/  UIADD3 UR5, UR5, UR6, URZ ;  /* 0x0000000605057290 */ /* 0x000fe2000fffe03f */
[----:B0-----:R-:W-:Y:S01]  /*b100*/  ISETP.NE.AND P0, PT, R6, 0x1, PT ;  /* 0x000000010600780c */ /* 0x001fe20003f05270 */
[----:B------:R-:W-:Y:S02]  /*b110*/  UIMAD UR6, UR47, UR8, URZ ;  /* 0x000000082f0672a4 */ /* 0x000fe4000f8e023f */
[----:B------:R-:W-:Y:S02]  /*b120*/  UIMAD.WIDE.U32 UR4, UR43, UR8, UR4 ;  /* 0x000000082b0472a5 */ /* 0x000fe4000f8e0004 */
[----:B------:R-:W-:-:S04]  /*b130*/  UIMAD UR6, UR43, UR9, UR6 ;  /* 0x000000092b0672a4 */ /* 0x000fc8000f8e0206 */
[----:B------:R-:W-:Y:S01]  /*b140*/  IMAD.U32 R4, RZ, RZ, UR4 ;  /* 0x00000004ff047e24 */ /* 0x000fe2000f8e00ff */
[----:B------:R-:W-:Y:S02]  /*b150*/  UIADD3 UR6, UR5, UR6, URZ ;  /* 0x0000000605067290 */ /* 0x000fe4000fffe03f */
[----:B------:R-:W-:Y:S01]  /*b160*/  MOV R5, UR5 ;  /* 0x0000000500057c02 */ /* 0x000fe20008000f00 */
[----:B------:R-:W0:Y:S01]  /*b170*/  @P0 LDC R0, c[0x0][0x44c] ;  /* 0x00011300ff000b82 */ /* 0x000e220000000800 */
[----:B------:R-:W-:Y:S01]  /*b180*/  IMAD.MOV.U32 R2, RZ, RZ, R4 ;  /* 0x000000ffff027224 */ /* 0x000fe200078e0004 */
[----:B------:R-:W-:Y:S01]  /*b190*/  ULDC.64 UR4, c[0x0][0x2d0] ;  /* 0x0000b40000047ab9 */ /* 0x000fe20000000a00 */
[----:B------:R-:W-:-:S05]  /*b1a0*/  @P0 LOP3.LUT R16, R16, 0x10000, RZ, 0xfc, !PT ;  /* 0x0001000010100812 */ /* 0x000fca00078efcff */
[----:B------:R-:W1:Y:S01]  /*b1b0*/  @P0 LDC R3, c[0x0][0x450] ;  /* 0x00011400ff030b82 */ /* 0x000e620000000800 */
[----:B0-----:R-:W-:-:S05]  /*b1c0*/  @P0 IMAD.HI.U32 R0, R35, R0, RZ ;  /* 0x0000000023000227 */ /* 0x001fca00078e00ff */
[----:B-1----:R-:W-:Y:S01]  /*b1d0*/  @P0 SHF.R.U32.HI R7, RZ, R3, R0 ;  /* 0x00000003ff070219 */ /* 0x002fe20000011600 */
[----:B------:R-:W-:-:S03]  /*b1e0*/  IMAD.U32 R3, RZ, RZ, UR6 ;  /* 0x00000006ff037e24 */ /* 0x000fc6000f8e00ff */
[--C-:B------:R-:W-:Y:S01]  /*b1f0*/  SHF.R.S32.HI R0, RZ, 0x1f, R7.reuse ;  /* 0x0000001fff007819 */ /* 0x100fe20000011407 */
[----:B------:R-:W-:Y:S02]  /*b200*/  IMAD.MOV R4, RZ, RZ, -R7 ;  /* 0x000000ffff047224 */ /* 0x000fe400078e0a07 */
[----:B------:R-:W-:-:S04]  /*b210*/  IMAD.WIDE.U32 R2, R7, UR4, R2 ;  /* 0x0000000407027c25 */ /* 0x000fc8000f8e0002 */
[----:B------:R-:W-:Y:S02]  /*b220*/  IMAD R0, R0, UR4, RZ ;  /* 0x0000000400007c24 */ /* 0x000fe4000f8e02ff */
[----:B------:R-:W-:Y:S02]  /*b230*/  IMAD R5, R6, R4, R35 ;  /* 0x0000000406057224 */ /* 0x000fe400078e0223 */
[----:B------:R-:W-:Y:S01]  /*b240*/  IMAD R9, R7, UR5, R0 ;  /* 0x0000000507097c24 */ /* 0x000fe2000f8e0200 */
[----:B------:R-:W-:Y:S02]  /*b250*/  ULDC.64 UR4, c[0x0][0x2c8] ;  /* 0x0000b20000047ab9 */ /* 0x000fe40000000a00 */
[----:B------:R-:W-:Y:S01]  /*b260*/  SHF.R.S32.HI R0, RZ, 0x1f, R5 ;  /* 0x0000001fff007819 */ /* 0x000fe20000011405 */
[----:B------:R-:W-:-:S04]  /*b270*/  IMAD.IADD R3, R3, 0x1, R9 ;  /* 0x0000000103037824 */ /* 0x000fc800078e0209 */
[----:B------:R-:W-:Y:S02]  /*b280*/  IMAD R0, R0, UR4, RZ ;  /* 0x0000000400007c24 */ /* 0x000fe4000f8e02ff */
[----:B------:R-:W-:-:S04]  /*b290*/  IMAD.WIDE.U32 R2, R5, UR4, R2 ;  /* 0x0000000405027c25 */ /* 0x000fc8000f8e0002 */
[----:B------:R-:W-:Y:S01]  /*b2a0*/  IMAD R7, R5, UR5, R0 ;  /* 0x0000000505077c24 */ /* 0x000fe2000f8e0200 */
[----:B------:R-:W-:Y:S02]  /*b2b0*/  ULDC.64 UR4, c[0x0][0x280] ;  /* 0x0000a00000047ab9 */ /* 0x000fe40000000a00 */
[----:B------:R-:W-:Y:S01]  /*b2c0*/  LEA R0, P0, R2, UR4, 0x1 ;  /* 0x0000000402007c11 */ /* 0x000fe2000f8008ff */
[----:B------:R-:W-:Y:S01]  /*b2d0*/  ULDC UR4, c[0x0][0x2b8] ;  /* 0x0000ae0000047ab9 */ /* 0x000fe20000000800 */
[----:B------:R-:W-:-:S04]  /*b2e0*/  IADD3 R3, R3, R7, RZ ;  /* 0x0000000703037210 */ /* 0x000fc80007ffe0ff */
[----:B------:R-:W-:Y:S01]  /*b2f0*/  LEA.HI.X R4, R2, UR5, R3, 0x1, P0 ;  /* 0x0000000502047c11 */ /* 0x000fe200080f0c03 */
[----:B------:R-:W-:Y:S01]  /*b300*/  UMOV UR5, 0xffffffff ;  /* 0xffffffff00057882 */ /* 0x000fe20000000000 */
[----:B------:R-:W-:Y:S02]  /*b310*/  ISETP.GE.AND P0, PT, R22, UR4, PT ;  /* 0x0000000416007c0c */ /* 0x000fe4000bf06270 */
[----:B------:R-:W-:Y:S11]  /*b320*/  BRA.DIV UR5, `(.L_x_228) ;  /* 0x00000036056c7947 */ /* 0x000ff6000b800000 */
[----:B------:R-:W0:Y:S01]  /*b330*/  LDC R2, c[0x0][0x448] ;  /* 0x00011200ff027b82 */ /* 0x000e220000000800 */
[----:B------:R-:W1:Y:S01]  /*b340*/  SHFL.IDX PT, R14, R0, RZ, 0x181f ;  /* 0x00181fff000e7589 */ /* 0x000e6200000e0000 */
[----:B------:R-:W-:Y:S01]  /*b350*/  ULDC UR4, c[0x0][0x288] ;  /* 0x0000a20000047ab9 */ /* 0x000fe20000000800 */
[----:B------:R-:W-:Y:S01]  /*b360*/  IMAD R6, R36, 0x80, R37 ;  /* 0x0000008024067824 */ /* 0x000fe200078e0225 */
[----:B------:R-:W-:Y:S01]  /*b370*/  LOP3.LUT R16, R16, 0xffffefff, RZ, 0xc0, !PT ;  /* 0xffffefff10107812 */ /* 0x000fe200078ec0ff */
[----:B------:R-:W2:Y:S02]  /*b380*/  SHFL.IDX PT, R3, R4, RZ, 0x181f ;  /* 0x00181fff04037589 */ /* 0x000ea400000e0000 */
[C---:B------:R-:W-:Y:S02]  /*b390*/  VIADD R8, R6.reuse, 0x10 ;  /* 0x0000001006087836 */ /* 0x040fe40000000000 */
[----:B------:R-:W-:Y:S01]  /*b3a0*/  SHFL.IDX PT, R7, R4, 0x1, 0x181f ;  /* 0x00381f0004077f89 */ /* 0x000fe200000e0000 */
[----:B------:R-:W-:-:S03]  /*b3b0*/  VIADD R9, R6, 0x40 ;  /* 0x0000004006097836 */ /* 0x000fc60000000000 */
[----:B------:R-:W-:Y:S04]  /*b3c0*/  SHFL.IDX PT, R20, R4, 0x2, 0x181f ;  /* 0x00581f0004147f89 */ /* 0x000fe800000e0000 */
[----:B------:R-:W-:Y:S01]  /*b3d0*/  SHFL.IDX PT, R10, R4, 0x5, 0x181f ;  /* 0x00b81f00040a7f89 */ /* 0x000fe200000e0000 */
[----:B0-----:R-:W-:-:S05]  /*b3e0*/  IMAD R5, R2, UR4, RZ ;  /* 0x0000000402057c24 */ /* 0x001fca000f8e02ff */
[-C--:B------:R-:W-:Y:S02]  /*b3f0*/  ISETP.GE.AND P3, PT, R6, R5.reuse, PT ;  /* 0x000000050600720c */ /* 0x080fe40003f66270 */
[-C--:B------:R-:W-:Y:S01]  /*b400*/  ISETP.GE.AND P2, PT, R8, R5.reuse, PT ;  /* 0x000000050800720c */ /* 0x080fe20003f46270 */
[----:B------:R-:W-:Y:S01]  /*b410*/  VIADD R8, R6, 0x20 ;  /* 0x0000002006087836 */ /* 0x000fe20000000000 */
[----:B------:R-:W-:-:S04]  /*b420*/  ISETP.GE.AND P4, PT, R9, R5, PT ;  /* 0x000000050900720c */ /* 0x000fc80003f86270 */
[----:B------:R-:W-:Y:S01]  /*b430*/  ISETP.GE.AND P6, PT, R8, R5, PT ;  /* 0x000000050800720c */ /* 0x000fe20003fc6270 */
[----:B------:R-:W-:-:S04]  /*b440*/  VIADD R8, R6, 0x30 ;  /* 0x0000003006087836 */ /* 0x000fc80000000000 */
[----:B-1----:R-:W-:Y:S02]  /*b450*/  @!P3 LEA R2, P1, R22, R14, 0x1 ;  /* 0x0000000e1602b211 */ /* 0x002fe400078208ff */
[----:B------:R-:W0:Y:S01]  /*b460*/  SHFL.IDX PT, R14, R0, 0x1, 0x181f ;  /* 0x00381f00000e7f89 */ /* 0x000e2200000e0000 */
[----:B------:R-:W-:Y:S02]  /*b470*/  ISETP.GE.AND P5, PT, R8, R5, PT ;  /* 0x000000050800720c */ /* 0x000fe40003fa6270 */
[----:B--2---:R-:W-:Y:S01]  /*b480*/  @!P3 IMAD.X R3, RZ, RZ, R3, P1 ;  /* 0x000000ffff03b224 */ /* 0x004fe200008e0603 */
[----:B------:R-:W-:Y:S01]  /*b490*/  @!P3 LEA R9, R28, UR42, 0x1 ;  /* 0x0000002a1c09bc11 */ /* 0x000fe2000f8e08ff */
[----:B------:R-:W-:Y:S01]  /*b4a0*/  SHFL.IDX PT, R8, R4, 0x4, 0x181f ;  /* 0x00981f0004087f89 */ /* 0x000fe200000e0000 */
[----:B------:R-:W-:Y:S02]  /*b4b0*/  @P3 LOP3.LUT R16, R16, 0x1000, RZ, 0xfc, !PT ;  /* 0x0000100010103812 */ /* 0x000fe400078efcff */
[----:B------:R-:W-:Y:S01]  /*b4c0*/  @!P2 LEA R21, R28, UR42, 0x1 ;  /* 0x0000002a1c15ac11 */ /* 0x000fe2000f8e08ff */
[----:B------:R1:W-:Y:S01]  /*b4d0*/  @!P3 LDGSTS.E.BYPASS.LTC128B.128 [R9+0x18400], desc[UR36][R2.64], !P0 ;  /* 0x184000000209bfae */ /* 0x0003e2000c101d64 */
[----:B------:R-:W-:-:S04]  /*b4e0*/  LOP3.LUT R16, R16, 0xfffff7ff, RZ, 0xc0, !PT ;  /* 0xfffff7ff10107812 */ /* 0x000fc800078ec0ff */
[----:B------:R-:W-:-:S04]  /*b4f0*/  @P2 LOP3.LUT R16, R16, 0x800, RZ, 0xfc, !PT ;  /* 0x0000080010102812 */ /* 0x000fc800078efcff */
[----:B------:R-:W-:Y:S01]  /*b500*/  LOP3.LUT R16, R16, 0xfffffbff, RZ, 0xc0, !PT ;  /* 0xfffffbff10107812 */ /* 0x000fe200078ec0ff */
[----:B-1----:R-:W-:Y:S01]  /*b510*/  VIADD R2, R6, 0x50 ;  /* 0x0000005006027836 */ /* 0x002fe20000000000 */
[----:B------:R-:W-:Y:S02]  /*b520*/  SHFL.IDX PT, R9, R0, 0x5, 0x181f ;  /* 0x00b81f0000097f89 */ /* 0x000fe400000e0000 */
[----:B------:R-:W-:Y:S02]  /*b530*/  @P6 LOP3.LUT R16, R16, 0x400, RZ, 0xfc, !PT ;  /* 0x0000040010106812 */ /* 0x000fe400078efcff */
[----:B0-----:R-:W-:Y:S02]  /*b540*/  @!P2 LEA R12, P1, R22, R14, 0x1 ;  /* 0x0000000e160ca211 */ /* 0x001fe400078208ff */
[----:B------:R-:W0:Y:S01]  /*b550*/  SHFL.IDX PT, R14, R0, 0x2, 0x181f ;  /* 0x00581f00000e7f89 */ /* 0x000e2200000e0000 */
[----:B------:R-:W-:Y:S02]  /*b560*/  ISETP.GE.AND P3, PT, R2, R5, PT ;  /* 0x000000050200720c */ /* 0x000fe40003f66270 */
[----:B------:R-:W-:Y:S01]  /*b570*/  @!P2 IADD3.X R11, RZ, R7, RZ, P1, !PT ;  /* 0x00000007ff0ba210 */ /* 0x000fe20000ffe4ff */
[----:B------:R-:W-:Y:S01]  /*b580*/  @!P2 IMAD.MOV.U32 R2, RZ, RZ, R12 ;  /* 0x000000ffff02a224 */ /* 0x000fe200078e000c */
[----:B------:R-:W-:Y:S01]  /*b590*/  SHFL.IDX PT, R7, R4, 0x3, 0x181f ;  /* 0x00781f0004077f89 */ /* 0x000fe200000e0000 */
[----:B------:R-:W-:-:S02]  /*b5a0*/  LOP3.LUT R16, R16, 0xfffffdff, RZ, 0xc0, !PT ;  /* 0xfffffdff10107812 */ /* 0x000fc400078ec0ff */
[----:B------:R-:W-:Y:S02]  /*b5b0*/  @!P2 IMAD.MOV.U32 R3, RZ, RZ, R11 ;  /* 0x000000ffff03a224 */ /* 0x000fe400078e000b */
[----:B------:R-:W-:Y:S01]  /*b5c0*/  SHFL.IDX PT, R11, R0, 0x6, 0x181f ;  /* 0x00d81f00000b7f89 */ /* 0x000fe200000e0000 */
[----:B------:R-:W-:-:S03]  /*b5d0*/  @P5 LOP3.LUT R16, R16, 0x200, RZ, 0xfc, !PT ;  /* 0x0000020010105812 */ /* 0x000fc600078efcff */
[----:B------:R1:W-:Y:S01]  /*b5e0*/  @!P2 LDGSTS.E.BYPASS.LTC128B.128 [R21+0x18c00], desc[UR36][R2.64], !P0 ;  /* 0x18c000000215afae */ /* 0x0003e2000c101d64 */
[----:B------:R-:W-:-:S04]  /*b5f0*/  LOP3.LUT R16, R16, 0xfffffeff, RZ, 0xc0, !PT ;  /* 0xfffffeff10107812 */ /* 0x000fc800078ec0ff */
[----:B------:R-:W-:-:S04]  /*b600*/  @P4 LOP3.LUT R16, R16, 0x100, RZ, 0xfc, !PT ;  /* 0x0000010010104812 */ /* 0x000fc800078efcff */
[----:B------:R-:W-:Y:S02]  /*b610*/  LOP3.LUT R16, R16, 0xffffff7f, RZ, 0xc0, !PT ;  /* 0xffffff7f10107812 */ /* 0x000fe400078ec0ff */
[----:B0-----:R-:W-:Y:S01]  /*b620*/  @!P6 LEA R15, P1, R22, R14, 0x1 ;  /* 0x0000000e160fe211 */ /* 0x001fe200078208ff */
[----:B-1----:R-:W-:Y:S01]  /*b630*/  SHFL.IDX PT, R2, R4, 0x6, 0x181f ;  /* 0x00d81f0004027f89 */ /* 0x002fe200000e0000 */
[----:B------:R-:W-:Y:S01]  /*b640*/  VIADD R3, R6, 0x60 ;  /* 0x0000006006037836 */ /* 0x000fe20000000000 */
[C---:B------:R-:W-:Y:S02]  /*b650*/  @!P6 LEA R21, R28.reuse, UR42, 0x1 ;  /* 0x0000002a1c15ec11 */ /* 0x040fe4000f8e08ff */
[----:B------:R-:W0:Y:S01]  /*b660*/  SHFL.IDX PT, R14, R0, 0x3, 0x181f ;  /* 0x00781f00000e7f89 */ /* 0x000e2200000e0000 */
[----:B------:R-:W-:Y:S01]  /*b670*/  @!P6 IMAD.X R20, RZ, RZ, R20, P1 ;  /* 0x000000ffff14e224 */ /* 0x000fe200008e0614 */
[----:B------:R-:W-:Y:S02]  /*b680*/  ISETP.GE.AND P2, PT, R3, R5, PT ;  /* 0x000000050300720c */ /* 0x000fe40003f46270 */
[----:B------:R-:W-:Y:S01]  /*b690*/  SHFL.IDX PT, R4, R4, 0x7, 0x181f ;  /* 0x00f81f0004047f89 */ /* 0x000fe200000e0000 */
[----:B------:R-:W-:Y:S01]  /*b6a0*/  @!P6 IMAD.MOV.U32 R3, RZ, RZ, R20 ;  /* 0x000000ffff03e224 */ /* 0x000fe200078e0014 */
[----:B------:R-:W-:-:S02]  /*b6b0*/  @!P4 LEA R20, R28, UR42, 0x1 ;  /* 0x0000002a1c14cc11 */ /* 0x000fc4000f8e08ff */
[----:B------:R-:W-:-:S04]  /*b6c0*/  @P3 LOP3.LUT R16, R16, 0x80, RZ, 0xfc, !PT ;  /* 0x0000008010103812 */ /* 0x000fc800078efcff */
[----:B------:R-:W-:-:S04]  /*b6d0*/  LOP3.LUT R16, R16, 0xffffffbf, RZ, 0xc0, !PT ;  /* 0xffffffbf10107812 */ /* 0x000fc800078ec0ff */
[----:B------:R-:W-:Y:S02]  /*b6e0*/  @P2 LOP3.LUT R16, R16, 0x40, RZ, 0xfc, !PT ;  /* 0x0000004010102812 */ /* 0x000fe400078efcff */
[----:B0-----:R-:W-:-:S04]  /*b6f0*/  @!P5 LEA R13, P1, R22, R14, 0x1 ;  /* 0x0000000e160dd211 */ /* 0x001fc800078208ff */
[----:B------:R-:W-:Y:S02]  /*b700*/  @!P5 IADD3.X R14, RZ, R7, RZ, P1, !PT ;  /* 0x00000007ff0ed210 */ /* 0x000fe40000ffe4ff */
[----:B------:R-:W0:Y:S02]  /*b710*/  SHFL.IDX PT, R7, R0, 0x4, 0x181f ;  /* 0x00981f0000077f89 */ /* 0x000e2400000e0000 */
[----:B0-----:R-:W-:-:S05]  /*b720*/  @!P4 LEA R7, P1, R22, R7, 0x1 ;  /* 0x000000071607c211 */ /* 0x001fca00078208ff */
[----:B------:R-:W-:Y:S01]  /*b730*/  @!P4 IMAD.X R8, RZ, RZ, R8, P1 ;  /* 0x000000ffff08c224 */ /* 0x000fe200008e0608 */
[----:B------:R-:W-:-:S04]  /*b740*/  @!P3 LEA R9, P1, R22, R9, 0x1 ;  /* 0x000000091609b211 */ /* 0x000fc800078208ff */
[----:B------:R-:W-:Y:S02]  /*b750*/  @!P3 IADD3.X R10, RZ, R10, RZ, P1, !PT ;  /* 0x0000000aff0ab210 */ /* 0x000fe40000ffe4ff */
[----:B------:R-:W-:-:S04]  /*b760*/  @!P2 LEA R11, P1, R22, R11, 0x1 ;  /* 0x0000000b160ba211 */ /* 0x000fc800078208ff */
[----:B------:R-:W-:Y:S01]  /*b770*/  @!P2 IADD3.X R12, RZ, R2, RZ, P1, !PT ;  /* 0x00000002ff0ca210 */ /* 0x000fe20000ffe4ff */
[----:B------:R-:W-:Y:S01]  /*b780*/  @!P6 IMAD.MOV.U32 R2, RZ, RZ, R15 ;  /* 0x000000ffff02e224 */ /* 0x000fe200078e000f */
[----:B------:R-:W-:-:S04]  /*b790*/  @!P5 LEA R15, R28, UR42, 0x1 ;  /* 0x0000002a1c0fdc11 */ /* 0x000fc8000f8e08ff */
[----:B------:R0:W-:Y:S02]  /*b7a0*/  @!P6 LDGSTS.E.BYPASS.LTC128B.128 [R21+0x19400], desc[UR36][R2.64], !P0 ;  /* 0x194000000215efae */ /* 0x0001e4000c101d64 */
[----:B0-----:R-:W-:Y:S01]  /*b7b0*/  @!P5 IMAD.MOV.U32 R2, RZ, RZ, R13 ;  /* 0x000000ffff02d224 */ /* 0x001fe200078e000d */
[----:B------:R-:W-:Y:S02]  /*b7c0*/  @!P5 MOV R3, R14 ;  /* 0x0000000e0003d202 */ /* 0x000fe40000000f00 */
[----:B------:R0:W1:Y:S04]  /*b7d0*/  SHFL.IDX PT, R14, R0, 0x7, 0x181f ;  /* 0x00f81f00000e7f89 */ /* 0x00006800000e0000 */
[----:B------:R2:W-:Y:S02]  /*b7e0*/  @!P5 LDGSTS.E.BYPASS.LTC128B.128 [R15+0x19c00], desc[UR36][R2.64], !P0 ;  /* 0x19c00000020fdfae */ /* 0x0005e4000c101d64 */
[----:B--2---:R-:W-:Y:S01]  /*b7f0*/  @!P4 IMAD.MOV.U32 R2, RZ, RZ, R7 ;  /* 0x000000ffff02c224 */ /* 0x004fe200078e0007 */
[----:B------:R-:W-:Y:S01]  /*b800*/  @!P3 LEA R7, R28, UR42, 0x1 ;  /* 0x0000002a1c07bc11 */ /* 0x000fe2000f8e08ff */
[----:B------:R-:W-:-:S05]  /*b810*/  @!P4 IMAD.MOV.U32 R3, RZ, RZ, R8 ;  /* 0x000000ffff03c224 */ /* 0x000fca00078e0008 */
[----:B------:R2:W-:Y:S02]  /*b820*/  @!P4 LDGSTS.E.BYPASS.LTC128B.128 [R20+0x1a400], desc[UR36][R2.64], !P0 ;  /* 0x1a4000000214cfae */ /* 0x0005e4000c101d64 */
[----:B--2---:R-:W-:Y:S01]  /*b830*/  @!P3 IMAD.MOV.U32 R2, RZ, RZ, R9 ;  /* 0x000000ffff02b224 */ /* 0x004fe200078e0009 */
[----:B------:R-:W-:Y:S02]  /*b840*/  @!P3 MOV R3, R10 ;  /* 0x0000000a0003b202 */ /* 0x000fe40000000f00 */
[----:B------:R-:W-:-:S03]  /*b850*/  @!P2 LEA R9, R28, UR42, 0x1 ;  /* 0x0000002a1c09ac11 */ /* 0x000fc6000f8e08ff */
[----:B------:R2:W-:Y:S02]  /*b860*/  @!P3 LDGSTS.E.BYPASS.LTC128B.128 [R7+0x1ac00], desc[UR36][R2.64], !P0 ;  /* 0x1ac000000207bfae */ /* 0x0005e4000c101d64 */
[----:B--2---:R-:W-:Y:S02]  /*b870*/  @!P2 IMAD.MOV.U32 R2, RZ, RZ, R11 ;  /* 0x000000ffff02a224 */ /* 0x004fe400078e000b */
[----:B------:R-:W-:-:S05]  /*b880*/  @!P2 IMAD.MOV.U32 R3, RZ, RZ, R12 ;  /* 0x000000ffff03a224 */ /* 0x000fca00078e000c */
[----:B-1----:R0:W-:Y:S02]  /*b890*/  @!P2 LDGSTS.E.BYPASS.LTC128B.128 [R9+0x1b400], desc[UR36][R2.64], !P0 ;  /* 0x1b4000000209afae */ /* 0x0021e4000c101d64 */
.L_x_300:
[----:B------:R-:W-:Y:S01]  /*b8a0*/  VIADD R6, R6, 0x70 ;  /* 0x0000007006067836 */ /* 0x000fe20000000000 */
[----:B------:R-:W-:-:S04]  /*b8b0*/  LOP3.LUT R16, R16, 0xffffdfff, RZ, 0xc0, !PT ;  /* 0xffffdfff10107812 */ /* 0x000fc800078ec0ff */
[----:B------:R-:W-:-:S13]  /*b8c0*/  ISETP.GE.AND P2, PT, R6, R5, PT ;  /* 0x000000050600720c */ /* 0x000fda0003f46270 */
[----:B0-----:R-:W-:Y:S02]  /*b8d0*/  @!P2 LEA R2, P1, R22, R14, 0x1 ;  /* 0x0000000e1602a211 */ /* 0x001fe400078208ff */
[----:B------:R-:W-:Y:S02]  /*b8e0*/  @!P2 LEA R5, R28, UR42, 0x1 ;  /* 0x0000002a1c05ac11 */ /* 0x000fe4000f8e08ff */
[----:B------:R-:W-:Y:S02]  /*b8f0*/  @!P2 IADD3.X R3, RZ, R4, RZ, P1, !PT ;  /* 0x00000004ff03a210 */ /* 0x000fe40000ffe4ff */
[----:B------:R-:W-:-:S03]  /*b900*/  @P2 LOP3.LUT R16, R16, 0x2000, RZ, 0xfc, !PT ;  /* 0x0000200010102812 */ /* 0x000fc600078efcff */
        /* <DEDUP_REMOVED lines=8> */
[----:B------:R-:W-:Y:S02]  /*b990*/  UIADD3 UR4, UR42, 0x22400, URZ ;  /* 0x000224002a047890 */ /* 0x000fe4000fffe03f */
[----:B------:R-:W-:Y:S02]  /*b9a0*/  SYNCS.ARRIVE.TRANS64.A1T0 RZ, [UR42+0x32400], RZ ;  /* 0x032400ffffff79a7 */ /* 0x000fe4000810002a */
[----:B------:R-:W-:-:S06]  /*b9b0*/  ULOP3.LUT UP0, URZ, UR4, 0x3ff, URZ, 0xc0, !UPT ;  /* 0x000003ff043f7892 */ /* 0x000fcc000f80c03f */
[----:B------:R-:W-:-:S13]  /*b9c0*/  PLOP3.LUT P0, PT, PT, PT, UP0, 0x80, 0x0 ;  /* 0x000000000000781c */ /* 0x000fda0003f0f008 */
[----:B0-----:R-:W-:Y:S05]  /*b9d0*/  @!P0 BRA `(.L_x_229) ;  /* 0x0000000000408947 */ /* 0x001fea0003800000 */
        /* <DEDUP_REMOVED lines=8> */
[----:B------:R-:W-:Y:S01]  /*ba60*/  MOV R12, 0x1 ;  /* 0x00000001000c7802 */ /* 0x000fe20000000f00 */
[----:B------:R-:W-:Y:S02]  /*ba70*/  IMAD.U32 R6, RZ, RZ, UR8 ;  /* 0x00000008ff067e24 */ /* 0x000fe4000f8e00ff */
[----:B------:R-:W-:-:S02]  /*ba80*/  IMAD.U32 R10, RZ, RZ, UR4 ;  /* 0x00000004ff0a7e24 */ /* 0x000fc4000f8e00ff */
[----:B------:R-:W-:Y:S02]  /*ba90*/  IMAD.U32 R11, RZ, RZ, UR5 ;  /* 0x00000005ff0b7e24 */ /* 0x000fe4000f8e00ff */
[----:B------:R-:W-:Y:S02]  /*baa0*/  IMAD.MOV.U32 R8, RZ, RZ, 0x70 ;  /* 0x00000070ff087424 */ /* 0x000fe400078e00ff */
[----:B------:R-:W-:-:S07]  /*bab0*/  IMAD.MOV.U32 R13, RZ, RZ, RZ ;  /* 0x000000ffff0d7224 */ /* 0x000fce00078e00ff */
[----:B------:R-:W-:-:S07]  /*bac0*/  LEPC R20, `(.L_x_229) ;  /* 0x000000001014794e */ /* 0x000fce0000000000 */
[----:B0-----:R-:W-:Y:S05]  /*bad0*/  CALL.ABS.NOINC R2 ;  /* 0x0000000002007343 */ /* 0x001fea0003c00000 */
.L_x_229:
[----:B------:R-:W0:Y:S01]  /*bae0*/  LDC R2, c[0x0][0x448] ;  /* 0x00011200ff027b82 */ /* 0x000e220000000800 */
[----:B------:R-:W-:Y:S01]  /*baf0*/  R2UR UR6, R29 ;  /* 0x000000001d0672ca */ /* 0x000fe200000e0000 */
[----:B------:R-:W-:Y:S01]  /*bb00*/  ULDC.64 UR8, c[0x0][0x3d8] ;  /* 0x0000f60000087ab9 */ /* 0x000fe20000000a00 */
[----:B------:R-:W-:Y:S01]  /*bb10*/  ULDC UR7, c[0x0][0x448] ;  /* 0x0001120000077ab9 */ /* 0x000fe20000000800 */
[----:B------:R-:W-:-:S10]  /*bb20*/  UIMAD.WIDE.U32 UR4, UR39, UR8, URZ ;  /* 0x00000008270472a5 */ /* 0x000fd4000f8e003f */
[----:B------:R-:W-:-:S04]  /*bb30*/  UIMAD UR6, UR6, UR8, URZ ;  /* 0x00000008060672a4 */ /* 0x000fc8000f8e023f */
[----:B------:R-:W-:-:S03]  /*bb40*/  UIMAD UR6, UR39, UR9, UR6 ;  /* 0x00000009270672a4 */ /* 0x000fc6000f8e0206 */
[----:B------:R-:W-:Y:S01]  /*bb50*/  ULDC.64 UR8, c[0x0][0x3e0] ;  /* 0x0000f80000087ab9 */ /* 0x000fe20000000a00 */
[----:B------:R-:W-:Y:S01]  /*bb60*/  UIADD3 UR5, UR5, UR6, URZ ;  /* 0x0000000605057290 */ /* 0x000fe2000fffe03f */
[----:B0-----:R-:W-:Y:S01]  /*bb70*/  ISETP.NE.AND P6, PT, R2, 0x1, PT ;  /* 0x000000010200780c */ /* 0x001fe20003fc5270 */
[----:B------:R-:W-:Y:S01]  /*bb80*/  IMAD.MOV.U32 R2, RZ, RZ, R35 ;  /* 0x000000ffff027224 */ /* 0x000fe200078e0023 */
[----:B------:R-:W-:Y:S02]  /*bb90*/  UIMAD UR6, UR47, UR8, URZ ;  /* 0x000000082f0672a4 */ /* 0x000fe4000f8e023f */
[----:B------:R-:W-:Y:S02]  /*bba0*/  UIMAD.WIDE.U32 UR4, UR43, UR8, UR4 ;  /* 0x000000082b0472a5 */ /* 0x000fe4000f8e0004 */
[----:B------:R-:W-:-:S03]  /*bbb0*/  UIMAD UR6, UR43, UR9, UR6 ;  /* 0x000000092b0672a4 */ /* 0x000fc6000f8e0206 */
[----:B------:R-:W-:Y:S01]  /*bbc0*/  ULDC.64 UR8, c[0x0][0x3d0] ;  /* 0x0000f40000087ab9 */ /* 0x000fe20000000a00 */
[----:B------:R-:W-:Y:S01]  /*bbd0*/  UIADD3 UR5, UR5, UR6, URZ ;  /* 0x0000000605057290 */ /* 0x000fe2000fffe03f */
[----:B------:R-:W-:Y:S02]  /*bbe0*/  MOV R9, UR8 ;  /* 0x0000000800097c02 */ /* 0x000fe40008000f00 */
[----:B------:R-:W0:Y:S08]  /*bbf0*/  @P6 LDC R0, c[0x0][0x44c] ;  /* 0x00011300ff006b82 */ /* 0x000e300000000800 */
[----:B------:R-:W1:Y:S01]  /*bc00*/  @P6 LDC R3, c[0x0][0x450] ;  /* 0x00011400ff036b82 */ /* 0x000e620000000800 */
[----:B0-----:R-:W-:-:S05]  /*bc10*/  @P6 IMAD.HI.U32 R0, R35, R0, RZ ;  /* 0x0000000023006227 */ /* 0x001fca00078e00ff */
[----:B-1----:R-:W-:-:S05]  /*bc20*/  @P6 SHF.R.U32.HI R2, RZ, R3, R0 ;  /* 0x00000003ff026219 */ /* 0x002fca0000011600 */
[----:B------:R-:W-:-:S04]  /*bc30*/  IMAD.MOV R0, RZ, RZ, -R2 ;  /* 0x000000ffff007224 */ /* 0x000fc800078e0a02 */
[----:B------:R-:W-:Y:S01]  /*bc40*/  IMAD R5, R0, UR7, R35 ;  /* 0x0000000700057c24 */ /* 0x000fe2000f8e0223 */
[----:B------:R-:W-:-:S05]  /*bc50*/  SHF.R.S32.HI R0, RZ, 0x1f, R2 ;  /* 0x0000001fff007819 */ /* 0x000fca0000011402 */
[----:B------:R-:W-:Y:S01]  /*bc60*/  IMAD R3, R0, UR8, RZ ;  /* 0x0000000800037c24 */ /* 0x000fe2000f8e02ff */
[----:B------:R-:W-:-:S03]  /*bc70*/  SHF.R.S32.HI R0, RZ, 0x1f, R5 ;  /* 0x0000001fff007819 */ /* 0x000fc60000011405 */
[C---:B------:R-:W-:Y:S02]  /*bc80*/  IMAD R7, R2.reuse, UR9, R3 ;  /* 0x0000000902077c24 */ /* 0x040fe4000f8e0203 */
[----:B------:R-:W-:Y:S01]  /*bc90*/  IMAD.WIDE.U32 R2, R2, R9, UR4 ;  /* 0x0000000402027e25 */ /* 0x000fe2000f8e0009 */
[----:B------:R-:W-:-:S03]  /*bca0*/  ULDC.64 UR4, c[0x0][0x3c8] ;  /* 0x0000f20000047ab9 */ /* 0x000fc60000000a00 */
[----:B------:R-:W-:Y:S02]  /*bcb0*/  IMAD.IADD R3, R3, 0x1, R7 ;  /* 0x0000000103037824 */ /* 0x000fe400078e0207 */
[----:B------:R-:W-:Y:S02]  /*bcc0*/  IMAD R0, R0, UR4, RZ ;  /* 0x0000000400007c24 */ /* 0x000fe4000f8e02ff */
[----:B------:R-:W-:-:S04]  /*bcd0*/  IMAD.WIDE.U32 R2, R5, UR4, R2 ;  /* 0x0000000405027c25 */ /* 0x000fc8000f8e0002 */
[----:B------:R-:W-:Y:S01]  /*bce0*/  IMAD R7, R5, UR5, R0 ;  /* 0x0000000505077c24 */ /* 0x000fe2000f8e0200 */
[----:B------:R-:W-:Y:S02]  /*bcf0*/  ULDC.64 UR4, c[0x0][0x390] ;  /* 0x0000e40000047ab9 */ /* 0x000fe40000000a00 */
[C---:B------:R-:W-:Y:S01]  /*bd00*/  LEA R0, P0, R2.reuse, UR4, 0x1 ;  /* 0x0000000402007c11 */ /* 0x040fe2000f8008ff */
[----:B------:R-:W-:Y:S01]  /*bd10*/  IMAD.IADD R3, R3, 0x1, R7 ;  /* 0x0000000103037824 */ /* 0x000fe200078e0207 */
[----:B------:R-:W-:Y:S02]  /*bd20*/  ULDC UR4, c[0x0][0x3b8] ;  /* 0x0000ee0000047ab9 */ /* 0x000fe40000000800 */
[----:B------:R-:W-:Y:S02]  /*bd30*/  ISETP.GE.AND P3, PT, R31, UR4, PT ;  /* 0x000000041f007c0c */ /* 0x000fe4000bf66270 */
[----:B------:R-:W-:Y:S01]  /*bd40*/  LEA.HI.X R4, R2, UR5, R3, 0x1, P0 ;  /* 0x0000000502047c11 */ /* 0x000fe200080f0c03 */
[----:B------:R-:W-:Y:S01]  /*bd50*/  UMOV UR5, 0xffffffff ;  /* 0xffffffff00057882 */ /* 0x000fe20000000000 */
[----:B------:R-:W-:-:S02]  /*bd60*/  ISETP.GE.AND P2, PT, R27, UR4, PT ;  /* 0x000000041b007c0c */ /* 0x000fc4000bf46270 */
[----:B------:R-:W-:Y:S02]  /*bd70*/  ISETP.GE.AND P1, PT, R26, UR4, PT ;  /* 0x000000041a007c0c */ /* 0x000fe4000bf26270 */
[----:B------:R-:W-:Y:S01]  /*bd80*/  ISETP.GE.AND P4, PT, R22, UR4, PT ;  /* 0x0000000416007c0c */ /* 0x000fe2000bf86270 */
[----:B------:R-:W-:-:S12]  /*bd90*/  BRA.DIV UR5, `(.L_x_230) ;  /* 0x0000003605a47947 */ /* 0x000fd8000b800000 */
[----:B------:R-:W0:Y:S01]  /*bda0*/  SHFL.IDX PT, R14, R0, RZ, 0x181f ;  /* 0x00181fff000e7589 */ /* 0x000e2200000e0000 */
[C---:B------:R-:W-:Y:S02]  /*bdb0*/  LOP3.LUT P5, RZ, R16.reuse, 0x400, RZ, 0xc0, !PT ;  /* 0x0000040010ff7812 */ /* 0x040fe400078ac0ff */
[C---:B------:R-:W-:Y:S01]  /*bdc0*/  LOP3.LUT P6, RZ, R16.reuse, 0x800, RZ, 0xc0, !PT ;  /* 0x0000080010ff7812 */ /* 0x040fe200078cc0ff */
[----:B------:R-:W1:Y:S01]  /*bdd0*/  SHFL.IDX PT, R2, R4, RZ, 0x181f ;  /* 0x00181fff04027589 */ /* 0x000e6200000e0000 */
[----:B------:R-:W-:Y:S02]  /*bde0*/  P2R R5, PR, RZ, 0x20 ;  /* 0x00000020ff057803 */ /* 0x000fe40000000000 */
[----:B------:R-:W-:-:S09]  /*bdf0*/  LOP3.LUT P5, RZ, R16, 0x1000, RZ, 0xc0, !PT ;  /* 0x0000100010ff7812 */ /* 0x000fd200078ac0ff */
[----:B------:R-:W-:-:S04]  /*be00*/  @!P6 LEA R9, R28, UR42, 0x1 ;  /* 0x0000002a1c09ec11 */ /* 0x000fc8000f8e08ff */
[----:B------:R-:W-:Y:S02]  /*be10*/  @!P5 LEA R7, R28, UR42, 0x1 ;  /* 0x0000002a1c07dc11 */ /* 0x000fe4000f8e08ff */
[----:B0-----:R-:W-:-:S05]  /*be20*/  @!P5 LEA R14, P0, R22, R14, 0x1 ;  /* 0x0000000e160ed211 */ /* 0x001fca00078008ff */
[----:B-1----:R-:W-:Y:S01]  /*be30*/  @!P5 IMAD.X R3, RZ, RZ, R2, P0 ;  /* 0x000000ffff03d224 */ /* 0x002fe200000e0602 */
[----:B------:R-:W-:Y:S02]  /*be40*/  @!P5 MOV R2, R14 ;  /* 0x0000000e0002d202 */ /* 0x000fe40000000f00 */
[----:B------:R-:W0:Y:S04]  /*be50*/  SHFL.IDX PT, R14, R0, 0x1, 0x181f ;  /* 0x00381f00000e7f89 */ /* 0x000e2800000e0000 */
[----:B------:R-:W-:Y:S04]  /*be60*/  @!P5 LDGSTS.E.BYPASS.LTC128B.128 [R7+0x22400], desc[UR36][R2.64], !P4 ;  /* 0x224000000207dfae */ /* 0x000fe8000e101d64 */
[----:B------:R-:W-:Y:S04]  /*be70*/  @!P5 LDGSTS.E.BYPASS.LTC128B.128 [R7+0x26400], desc[UR36][R2.64+0x80], !P3 ;  /* 0x264000800207dfae */ /* 0x000fe8000d901d64 */
[----:B------:R-:W-:Y:S04]  /*be80*/  @!P5 LDGSTS.E.BYPASS.LTC128B.128 [R7+0x2a400], desc[UR36][R2.64+0x100], !P2 ;  /* 0x2a4001000207dfae */ /* 0x000fe8000d101d64 */
[----:B------:R1:W-:Y:S01]  /*be90*/  @!P5 LDGSTS.E.BYPASS.LTC128B.128 [R7+0x2e400], desc[UR36][R2.64+0x180], !P1 ;  /* 0x2e4001800207dfae */ /* 0x0003e2000c901d64 */
[----:B------:R-:W-:-:S03]  /*bea0*/  ISETP.NE.AND P5, PT, R5, RZ, PT ;  /* 0x000000ff0500720c */ /* 0x000fc60003fa5270 */
[----:B------:R-:W2:Y:S01]  /*beb0*/  SHFL.IDX PT, R5, R4, 0x1, 0x181f ;  /* 0x00381f0004057f89 */ /* 0x000ea200000e0000 */
[----:B0-----:R-:W-:-:S05]  /*bec0*/  @!P6 LEA R14, P0, R22, R14, 0x1 ;  /* 0x0000000e160ee211 */ /* 0x001fca00078008ff */
[----:B-1----:R-:W-:-:S04]  /*bed0*/  @!P6 IMAD.MOV.U32 R2, RZ, RZ, R14 ;  /* 0x000000ffff02e224 */ /* 0x002fc800078e000e */
[----:B------:R-:W-:Y:S01]  /*bee0*/  @!P5 LEA R7, R28, UR42, 0x1 ;  /* 0x0000002a1c07dc11 */ /* 0x000fe2000f8e08ff */
[----:B------:R-:W0:Y:S01]  /*bef0*/  SHFL.IDX PT, R14, R0, 0x2, 0x181f ;  /* 0x00581f00000e7f89 */ /* 0x000e2200000e0000 */
[----:B--2---:R-:W-:-:S04]  /*bf00*/  @!P6 IMAD.X R5, RZ, RZ, R5, P0 ;  /* 0x000000ffff05e224 */ /* 0x004fc800000e0605 */
[----:B------:R-:W-:Y:S02]  /*bf10*/  @!P6 IMAD.MOV.U32 R3, RZ, RZ, R5 ;  /* 0x000000ffff03e224 */ /* 0x000fe400078e0005 */
[----:B------:R-:W1:Y:S04]  /*bf20*/  SHFL.IDX PT, R5, R4, 0x2, 0x181f ;  /* 0x00581f0004057f89 */ /* 0x000e6800000e0000 */
[----:B------:R-:W-:Y:S01]  /*bf30*/  @!P6 LDGSTS.E.BYPASS.LTC128B.128 [R9+0x22c00], desc[UR36][R2.64], !P4 ;  /* 0x22c000000209efae */ /* 0x000fe2000e101d64 */
[----:B0-----:R-:W-:-:S03]  /*bf40*/  @!P5 LEA R14, P0, R22, R14, 0x1 ;  /* 0x0000000e160ed211 */ /* 0x001fc600078008ff */
[----:B------:R-:W-:Y:S04]  /*bf50*/  @!P6 LDGSTS.E.BYPASS.LTC128B.128 [R9+0x26c00], desc[UR36][R2.64+0x80], !P3 ;  /* 0x26c000800209efae */ /* 0x000fe8000d901d64 */
[----:B------:R-:W-:Y:S04]  /*bf60*/  @!P6 LDGSTS.E.BYPASS.LTC128B.128 [R9+0x2ac00], desc[UR36][R2.64+0x100], !P2 ;  /* 0x2ac001000209efae */ /* 0x000fe8000d101d64 */
[----:B------:R0:W-:Y:S01]  /*bf70*/  @!P6 LDGSTS.E.BYPASS.LTC128B.128 [R9+0x2ec00], desc[UR36][R2.64+0x180], !P1 ;  /* 0x2ec001800209efae */ /* 0x0001e2000c901d64 */
[----:B------:R-:W-:-:S04]  /*bf80*/  LOP3.LUT P6, RZ, R16, 0x80, RZ, 0xc0, !PT ;  /* 0x0000008010ff7812 */ /* 0x000fc800078cc0ff */
[----:B------:R-:W-:Y:S02]  /*bf90*/  P2R R6, PR, RZ, 0x40 ;  /* 0x00000040ff067803 */ /* 0x000fe40000000000 */
[----:B------:R-:W-:Y:S02]  /*bfa0*/  LOP3.LUT P6, RZ, R16, 0x200, RZ, 0xc0, !PT ;  /* 0x0000020010ff7812 */ /* 0x000fe400078cc0ff */
[----:B-1----:R-:W-:Y:S01]  /*bfb0*/  @!P5 IADD3.X R5, RZ, R5, RZ, P0, !PT ;  /* 0x00000005ff05d210 */ /* 0x002fe200007fe4ff */
[----:B0-----:R-:W-:Y:S02]  /*bfc0*/  @!P5 IMAD.MOV.U32 R2, RZ, RZ, R14 ;  /* 0x000000ffff02d224 */ /* 0x001fe400078e000e */
[----:B------:R-:W0:Y:S02]  /*bfd0*/  SHFL.IDX PT, R14, R0, 0x3, 0x181f ;  /* 0x00781f00000e7f89 */ /* 0x000e2400000e0000 */
[----:B------:R-:W-:Y:S02]  /*bfe0*/  @!P5 IMAD.MOV.U32 R3, RZ, RZ, R5 ;  /* 0x000000ffff03d224 */ /* 0x000fe400078e0005 */
[----:B------:R-:W1:Y:S04]  /*bff0*/  SHFL.IDX PT, R5, R4, 0x3, 0x181f ;  /* 0x00781f0004057f89 */ /* 0x000e6800000e0000 */
[----:B------:R-:W-:Y:S01]  /*c000*/  @!P6 LEA R9, R28, UR42, 0x1 ;  /* 0x0000002a1c09ec11 */ /* 0x000fe2000f8e08ff */
[----:B------:R-:W-:Y:S04]  /*c010*/  @!P5 LDGSTS.E.BYPASS.LTC128B.128 [R7+0x23400], desc[UR36][R2.64], !P4 ;  /* 0x234000000207dfae */ /* 0x000fe8000e101d64 */
[----:B------:R-:W-:Y:S04]  /*c020*/  @!P5 LDGSTS.E.BYPASS.LTC128B.128 [R7+0x27400], desc[UR36][R2.64+0x80], !P3 ;  /* 0x274000800207dfae */ /* 0x000fe8000d901d64 */
[----:B------:R-:W-:Y:S04]  /*c030*/  @!P5 LDGSTS.E.BYPASS.LTC128B.128 [R7+0x2b400], desc[UR36][R2.64+0x100], !P2 ;  /* 0x2b4001000207dfae */ /* 0x000fe8000d101d64 */
[----:B------:R2:W-:Y:S01]  /*c040*/  @!P5 LDGSTS.E.BYPASS.LTC128B.128 [R7+0x2f400], desc[UR36][R2.64+0x180], !P1 ;  /* 0x2f4001800207dfae */ /* 0x0005e2000c901d64 */
[----:B------:R-:W-:-:S02]  /*c050*/  LOP3.LUT P5, RZ, R16, 0x40, RZ, 0xc0, !PT ;  /* 0x0000004010ff7812 */ /* 0x000fc400078ac0ff */
[----:B0-----:R-:W-:Y:S02]  /*c060*/  @!P6 LEA R14, P0, R22, R14, 0x1 ;  /* 0x0000000e160ee211 */ /* 0x001fe400078008ff */
[----:B------:R-:W-:Y:S02]  /*c070*/  P2R R8, PR, RZ, 0x20 ;  /* 0x00000020ff087803 */ /* 0x000fe40000000000 */
[----:B------:R-:W-:Y:S01]  /*c080*/  LOP3.LUT P5, RZ, R16, 0x100, RZ, 0xc0, !PT ;  /* 0x0000010010ff7812 */ /* 0x000fe200078ac0ff */
[----:B-1----:R-:W-:Y:S01]  /*c090*/  @!P6 IMAD.X R5, RZ, RZ, R5, P0 ;  /* 0x000000ffff05e224 */ /* 0x002fe200000e0605 */
[----:B--2---:R-:W-:-:S03]  /*c0a0*/  @!P6 MOV R2, R14 ;  /* 0x0000000e0002e202 */ /* 0x004fc60000000f00 */
[----:B------:R-:W-:Y:S01]  /*c0b0*/  @!P6 IMAD.MOV.U32 R3, RZ, RZ, R5 ;  /* 0x000000ffff03e224 */ /* 0x000fe200078e0005 */
[----:B------:R-:W0:Y:S04]  /*c0c0*/  SHFL.IDX PT, R14, R0, 0x4, 0x181f ;  /* 0x00981f00000e7f89 */ /* 0x000e2800000e0000 */
[----:B------:R-:W1:Y:S03]  /*c0d0*/  SHFL.IDX PT, R5, R4, 0x4, 0x181f ;  /* 0x00981f0004057f89 */ /* 0x000e6600000e0000 */
[----:B------:R-:W-:Y:S01]  /*c0e0*/  @!P5 LEA R7, R28, UR42, 0x1 ;  /* 0x0000002a1c07dc11 */ /* 0x000fe2000f8e08ff */
[----:B------:R-:W-:Y:S04]  /*c0f0*/  @!P6 LDGSTS.E.BYPASS.LTC128B.128 [R9+0x23c00], desc[UR36][R2.64], !P4 ;  /* 0x23c000000209efae */ /* 0x000fe8000e101d64 */
[----:B------:R-:W-:Y:S04]  /*c100*/  @!P6 LDGSTS.E.BYPASS.LTC128B.128 [R9+0x27c00], desc[UR36][R2.64+0x80], !P3 ;  /* 0x27c000800209efae */ /* 0x000fe8000d901d64 */
[----:B------:R-:W-:Y:S04]  /*c110*/  @!P6 LDGSTS.E.BYPASS.LTC128B.128 [R9+0x2bc00], desc[UR36][R2.64+0x100], !P2 ;  /* 0x2bc001000209efae */ /* 0x000fe8000d101d64 */
[----:B------:R2:W-:Y:S01]  /*c120*/  @!P6 LDGSTS.E.BYPASS.LTC128B.128 [R9+0x2fc00], desc[UR36][R2.64+0x180], !P1 ;  /* 0x2fc001800209efae */ /* 0x0005e2000c901d64 */
[----:B------:R-:W-:-:S02]  /*c130*/  ISETP.NE.AND P6, PT, R6, RZ, PT ;  /* 0x000000ff0600720c */ /* 0x000fc40003fc5270 */
[----:B0-----:R-:W-:-:S05]  /*c140*/  @!P5 LEA R14, P0, R22, R14, 0x1 ;  /* 0x0000000e160ed211 */ /* 0x001fca00078008ff */
[----:B-1----:R-:W-:Y:S02]  /*c150*/  @!P5 IMAD.X R5, RZ, RZ, R5, P0 ;  /* 0x000000ffff05d224 */ /* 0x002fe400000e0605 */
[----:B--2---:R-:W-:Y:S02]  /*c160*/  @!P5 IMAD.MOV.U32 R2, RZ, RZ, R14 ;  /* 0x000000ffff02d224 */ /* 0x004fe400078e000e */
[----:B------:R-:W0:Y:S01]  /*c170*/  SHFL.IDX PT, R14, R0, 0x5, 0x181f ;  /* 0x00b81f00000e7f89 */ /* 0x000e2200000e0000 */
[----:B------:R-:W-:Y:S02]  /*c180*/  @!P5 MOV R3, R5 ;  /* 0x000000050003d202 */ /* 0x000fe40000000f00 */
[----:B------:R-:W-:Y:S01]  /*c190*/  @!P6 LEA R9, R28, UR42, 0x1 ;  /* 0x0000002a1c09ec11 */ /* 0x000fe2000f8e08ff */
[----:B------:R-:W1:Y:S04]  /*c1a0*/  SHFL.IDX PT, R5, R4, 0x5, 0x181f ;  /* 0x00b81f0004057f89 */ /* 0x000e6800000e0000 */
        /* <DEDUP_REMOVED lines=9> */
[----:B------:R-:W-:Y:S01]  /*c240*/  @!P6 IMAD.MOV.U32 R3, RZ, RZ, R5 ;  /* 0x000000ffff03e224 */ /* 0x000fe200078e0005 */
[----:B------:R-:W-:Y:S02]  /*c250*/  @!P5 LEA R7, R28, UR42, 0x1 ;  /* 0x0000002a1c07dc11 */ /* 0x000fe4000f8e08ff */
[----:B------:R-:W1:Y:S04]  /*c260*/  SHFL.IDX PT, R5, R4, 0x6, 0x181f ;  /* 0x00d81f0004057f89 */ /* 0x000e6800000e0000 */
[----:B------:R-:W-:Y:S04]  /*c270*/  @!P6 LDGSTS.E.BYPASS.LTC128B.128 [R9+0x24c00], desc[UR36][R2.64], !P4 ;  /* 0x24c000000209efae */ /* 0x000fe8000e101d64 */
[----:B------:R-:W-:Y:S04]  /*c280*/  @!P6 LDGSTS.E.BYPASS.LTC128B.128 [R9+0x28c00], desc[UR36][R2.64+0x80], !P3 ;  /* 0x28c000800209efae */ /* 0x000fe8000d901d64 */
[----:B------:R-:W-:Y:S04]  /*c290*/  @!P6 LDGSTS.E.BYPASS.LTC128B.128 [R9+0x2cc00], desc[UR36][R2.64+0x100], !P2 ;  /* 0x2cc001000209efae */ /* 0x000fe8000d101d64 */
[----:B------:R2:W-:Y:S01]  /*c2a0*/  @!P6 LDGSTS.E.BYPASS.LTC128B.128 [R9+0x30c00], desc[UR36][R2.64+0x180], !P1 ;  /* 0x30c001800209efae */ /* 0x0005e2000c901d64 */
[----:B0-----:R-:W-:-:S04]  /*c2b0*/  @!P5 LEA R14, P0, R22, R14, 0x1 ;  /* 0x0000000e160ed211 */ /* 0x001fc800078008ff */
[----:B-1----:R-:W-:Y:S01]  /*c2c0*/  @!P5 IADD3.X R5, RZ, R5, RZ, P0, !PT ;  /* 0x00000005ff05d210 */ /* 0x002fe200007fe4ff */
[----:B--2---:R-:W-:-:S04]  /*c2d0*/  @!P5 IMAD.MOV.U32 R2, RZ, RZ, R14 ;  /* 0x000000ffff02d224 */ /* 0x004fc800078e000e */
[----:B------:R-:W-:Y:S01]  /*c2e0*/  @!P5 IMAD.MOV.U32 R3, RZ, RZ, R5 ;  /* 0x000000ffff03d224 */ /* 0x000fe200078e0005 */
[----:B------:R0:W1:Y:S04]  /*c2f0*/  SHFL.IDX PT, R14, R0, 0x7, 0x181f ;  /* 0x00f81f00000e7f89 */ /* 0x00006800000e0000 */
[----:B------:R0:W-:Y:S04]  /*c300*/  @!P5 LDGSTS.E.BYPASS.LTC128B.128 [R7+0x25400], desc[UR36][R2.64], !P4 ;  /* 0x254000000207dfae */ /* 0x0001e8000e101d64 */
[----:B------:R0:W-:Y:S04]  /*c310*/  @!P5 LDGSTS.E.BYPASS.LTC128B.128 [R7+0x29400], desc[UR36][R2.64+0x80], !P3 ;  /* 0x294000800207dfae */ /* 0x0001e8000d901d64 */
[----:B------:R0:W-:Y:S04]  /*c320*/  @!P5 LDGSTS.E.BYPASS.LTC128B.128 [R7+0x2d400], desc[UR36][R2.64+0x100], !P2 ;  /* 0x2d4001000207dfae */ /* 0x0001e8000d101d64 */
[----:B------:R0:W-:Y:S04]  /*c330*/  @!P5 LDGSTS.E.BYPASS.LTC128B.128 [R7+0x31400], desc[UR36][R2.64+0x180], !P1 ;  /* 0x314001800207dfae */ /* 0x0001e8000c901d64 */
[----:B------:R0:W2:Y:S02]  /*c340*/  SHFL.IDX PT, R5, R4, 0x7, 0x181f ;  /* 0x00f81f0004057f89 */ /* 0x0000a400000e0000 */
.L_x_318:
[----:B------:R-:W-:Y:S01]  /*c350*/  LOP3.LUT P0, RZ, R16, 0x2000, RZ, 0xc0, !PT ;  /* 0x0000200010ff7812 */ /* 0x000fe2000780c0ff */
[----:B------:R-:W-:-:S12]  /*c360*/  BSSY B0, `(.L_x_231) ;  /* 0x000000c000007945 */ /* 0x000fd80003800000 */
[----:B------:R-:W-:Y:S05]  /*c370*/  @P0 BRA `(.L_x_232) ;  /* 0x0000000000280947 */ /* 0x000fea0003800000 */
[----:B01----:R-:W-:-:S05]  /*c380*/  LEA R2, P0, R22, R14, 0x1 ;  /* 0x0000000e16027211 */ /* 0x003fca00078008ff */
[----:B--2---:R-:W-:Y:S01]  /*c390*/  IMAD.X R3, RZ, RZ, R5, P0 ;  /* 0x000000ffff037224 */ /* 0x004fe200000e0605 */
[----:B------:R-:W-:-:S05]  /*c3a0*/  LEA R5, R28, UR42, 0x1 ;  /* 0x0000002a1c057c11 */ /* 0x000fca000f8e08ff */
[----:B------:R-:W-:Y:S01]  /*c3b0*/  @!PT LDS RZ, [RZ] ;  /* 0x00000000fffff984 */ /* 0x000fe20000000800 */
[----:B------:R-:W-:Y:S01]  /*c3c0*/  @!PT LDS RZ, [RZ] ;  /* 0x00000000fffff984 */ /* 0x000fe20000000800 */
[----:B------:R-:W-:Y:S01]  /*c3d0*/  @!PT LDS RZ, [RZ] ;  /* 0x00000000fffff984 */ /* 0x000fe20000000800 */
[----:B------:R3:W-:Y:S04]  /*c3e0*/  LDGSTS.E.BYPASS.LTC128B.128 [R5+0x25c00], desc[UR36][R2.64], !P4 ;  /* 0x25c0000002057fae */ /* 0x0007e8000e101d64 */
[----:B------:R3:W-:Y:S04]  /*c3f0*/  LDGSTS.E.BYPASS.LTC128B.128 [R5+0x29c00], desc[UR36][R2.64+0x80], !P3 ;  /* 0x29c0008002057fae */ /* 0x0007e8000d901d64 */
[----:B------:R3:W-:Y:S04]  /*c400*/  LDGSTS.E.BYPASS.LTC128B.128 [R5+0x2dc00], desc[UR36][R2.64+0x100], !P2 ;  /* 0x2dc0010002057fae */ /* 0x0007e8000d101d64 */
[----:B------:R3:W-:Y:S02]  /*c410*/  LDGSTS.E.BYPASS.LTC128B.128 [R5+0x31c00], desc[UR36][R2.64+0x180], !P1 ;  /* 0x31c0018002057fae */ /* 0x0007e4000c901d64 */
.L_x_232:
[----:B------:R-:W-:Y:S05]  /*c420*/  BSYNC B0 ;  /* 0x0000000000007941 */ /* 0x000fea0003800000 */
.L_x_231:
[----:B------:R-:W-:Y:S01]  /*c430*/  NOP ;  /* 0x0000000000007918 */ /* 0x000fe20000000000 */
[----:B------:R-:W-:Y:S01]  /*c440*/  SYNCS.ARRIVE.TRANS64.RED.A0T1 RZ, [UR42+0x32410], RZ ;  /* 0x032410ffffff79a7 */ /* 0x000fe2000820042a */
[----:B0-----:R-:W-:Y:S01]  /*c450*/  MOV R0, 0x1 ;  /* 0x0000000100007802 */ /* 0x001fe20000000f00 */
[----:B------:R-:W-:Y:S03]  /*c460*/  ARRIVES.LDGSTSBAR.64.TRANSCNT [UR42+0x32410] ;  /* 0x03241000ff0079b0 */ /* 0x000fe60008000aaa */
[----:B------:R-:W-:Y:S01]  /*c470*/  SHF.L.U32 R0, R0, 0x1f, RZ ;  /* 0x0000001f00007819 */ /* 0x000fe200000006ff */
[----:B------:R-:W-:Y:S01]  /*c480*/  NOP ;  /* 0x0000000000007918 */ /* 0x000fe20000000000 */
[----:B------:R-:W-:Y:S02]  /*c490*/  SYNCS.ARRIVE.TRANS64.A1T0 RZ, [UR42+0x32410], RZ ;  /* 0x032410ffffff79a7 */ /* 0x000fe4000810002a */
[----:B------:R-:W0:Y:S02]  /*c4a0*/  SYNCS.PHASECHK.TRANS64.TRYWAIT P0, [UR42+0x32420], R0 ;  /* 0x03242000ff0075a7 */ /* 0x000e24000800016a */
[----:B0-----:R-:W-:Y:S05]  /*c4b0*/  @!P0 BRA `(.L_x_233) ;  /* 0x0000003800a48947 */ /* 0x001fea0003800000 */
.L_x_319:
[----:B------:R-:W-:-:S13]  /*c4c0*/  LOP3.LUT P0, RZ, R16, 0x20, RZ, 0xc0, !PT ;  /* 0x0000002010ff7812 */ /* 0x000fda000780c0ff */
[----:B------:R-:W-:Y:S05]  /*c4d0*/  @!P0 BRA `(.L_x_234) ;  /* 0x0000000000048947 */ /* 0x000fea0003800000 */
[----:B------:R-:W-:Y:S01]  /*c4e0*/  BPT.TRAP 0x1 ;  /* 0x000000040000795c */ /* 0x000fe20000300000 */
.L_x_234:
[----:B------:R-:W4:Y:S02]  /*c4f0*/  SYNCS.PHASECHK.TRANS64.TRYWAIT P0, [UR42+0x32460], R0 ;  /* 0x03246000ff0075a7 */ /* 0x000f24000800016a */
[----:B----4-:R-:W-:Y:S05]  /*c500*/  @!P0 BRA `(.L_x_235) ;  /* 0x0000003800a88947 */ /* 0x010fea0003800000 */
.L_x_320:
[----:B------:R-:W-:Y:S01]  /*c510*/  ULDC.64 UR4, c[0x0][0x328] ;  /* 0x0000ca0000047ab9 */ /* 0x000fe20000000a00 */
[----:B------:R-:W-:Y:S01]  /*c520*/  ULDC.64 UR6, c[0x0][0x338] ;  /* 0x0000ce0000067ab9 */ /* 0x000fe20000000a00 */
[----:B0-----:R-:W-:Y:S01]  /*c530*/  IMAD R0, R25, UR4, RZ ;  /* 0x0000000419007c24 */ /* 0x001fe2000f8e02ff */
[C---:B------:R-:W-:Y:S01]  /*c540*/  LOP3.LUT P3, RZ, R16.reuse, 0x10, RZ, 0xc0, !PT ;  /* 0x0000001010ff7812 */ /* 0x040fe2000786c0ff */
[----:B---3--:R-:W-:Y:S01]  /*c550*/  IMAD.WIDE.U32 R2, R23, UR4, RZ ;  /* 0x0000000417027c25 */ /* 0x008fe2000f8e00ff */
[----:B------:R-:W-:Y:S02]  /*c560*/  R2UR UR4, R29 ;  /* 0x000000001d0472ca */ /* 0x000fe400000e0000 */
[C---:B------:R-:W-:Y:S01]  /*c570*/  LOP3.LUT P2, RZ, R16.reuse, 0x8, RZ, 0xc0, !PT ;  /* 0x0000000810ff7812 */ /* 0x040fe2000784c0ff */
[----:B------:R-:W-:Y:S01]  /*c580*/  IMAD R23, R23, UR5, R0 ;  /* 0x0000000517177c24 */ /* 0x000fe2000f8e0200 */
[C---:B------:R-:W-:Y:S01]  /*c590*/  LOP3.LUT P1, RZ, R16.reuse, 0x4, RZ, 0xc0, !PT ;  /* 0x0000000410ff7812 */ /* 0x040fe2000782c0ff */
[----:B--2---:R-:W-:Y:S01]  /*c5a0*/  IMAD R5, R19, UR6, RZ ;  /* 0x0000000613057c24 */ /* 0x004fe2000f8e02ff */
[----:B------:R-:W-:Y:S01]  /*c5b0*/  SEL R0, RZ, 0x4, P2 ;  /* 0x00000004ff007807 */ /* 0x000fe20001000000 */
[----:B------:R-:W-:Y:S01]  /*c5c0*/  IMAD.IADD R3, R3, 0x1, R23 ;  /* 0x0000000103037824 */ /* 0x000fe200078e0217 */
[----:B------:R-:W-:Y:S01]  /*c5d0*/  LOP3.LUT P4, RZ, R16, 0x1, RZ, 0xc0, !PT ;  /* 0x0000000110ff7812 */ /* 0x000fe2000788c0ff */
[----:B------:R-:W-:-:S02]  /*c5e0*/  IMAD R5, R18, UR7, R5 ;  /* 0x0000000712057c24 */ /* 0x000fc4000f8e0205 */
[----:B------:R-:W-:Y:S01]  /*c5f0*/  IMAD.WIDE.U32 R2, R18, UR6, R2 ;  /* 0x0000000612027c25 */ /* 0x000fe2000f8e0002 */
[----:B------:R-:W-:Y:S02]  /*c600*/  ULDC.64 UR6, c[0x0][0x330] ;  /* 0x0000cc0000067ab9 */ /* 0x000fe40000000a00 */
[----:B------:R-:W-:Y:S01]  /*c610*/  UIMAD UR4, UR4, UR6, URZ ;  /* 0x00000006040472a4 */ /* 0x000fe2000f8e023f */
[----:B------:R-:W-:Y:S02]  /*c620*/  IMAD.IADD R3, R3, 0x1, R5 ;  /* 0x0000000103037824 */ /* 0x000fe400078e0205 */
[----:B------:R-:W-:Y:S01]  /*c630*/  IMAD.U32 R5, RZ, RZ, UR6 ;  /* 0x00000006ff057e24 */ /* 0x000fe2000f8e00ff */
[----:B------:R-:W-:-:S03]  /*c640*/  UIMAD UR4, UR39, UR7, UR4 ;  /* 0x00000007270472a4 */ /* 0x000fc6000f8e0204 */
[----:B------:R-:W-:Y:S01]  /*c650*/  IMAD.WIDE.U32 R2, R5, UR39, R2 ;  /* 0x0000002705027c25 */ /* 0x000fe2000f8e0002 */
[----:B------:R-:W-:Y:S01]  /*c660*/  ULDC.64 UR6, c[0x0][0x318] ;  /* 0x0000c60000067ab9 */ /* 0x000fe20000000a00 */
[----:B------:R-:W-:-:S03]  /*c670*/  SEL R5, RZ, 0x8, P1 ;  /* 0x00000008ff057807 */ /* 0x000fc60000800000 */
        /* <DEDUP_REMOVED lines=8> */
[----:B-1----:R-:W0:Y:S01]  /*c700*/  SHFL.IDX PT, R14, R18, RZ, 0x181f ;  /* 0x00181fff120e7589 */ /* 0x002e2200000e0000 */
[----:B------:R-:W-:Y:S01]  /*c710*/  IMAD.SHL.U32 R0, R22, 0x2, RZ ;  /* 0x0000000216007824 */ /* 0x000fe200078e00ff */
[----:B------:R-:W-:Y:S02]  /*c720*/  LEA R10, R28, UR42, 0x1 ;  /* 0x0000002a1c0a7c11 */ /* 0x000fe4000f8e08ff */
[----:B------:R-:W1:Y:S01]  /*c730*/  SHFL.IDX PT, R3, R19, RZ, 0x181f ;  /* 0x00181fff13037589 */ /* 0x000e6200000e0000 */
[C---:B------:R-:W-:Y:S02]  /*c740*/  LOP3.LUT P2, RZ, R5.reuse, 0x2, RZ, 0xc0, !PT ;  /* 0x0000000205ff7812 */ /* 0x040fe4000784c0ff */
[----:B------:R-:W-:Y:S01]  /*c750*/  LOP3.LUT P1, RZ, R5, 0x4, RZ, 0xc0, !PT ;  /* 0x0000000405ff7812 */ /* 0x000fe2000782c0ff */
[----:B------:R-:W-:Y:S01]  /*c760*/  SHFL.IDX PT, R4, R19, 0x1, 0x181f ;  /* 0x00381f0013047f89 */ /* 0x000fe200000e0000 */
[----:B------:R-:W-:-:S03]  /*c770*/  VIADD R31, R10, 0x400 ;  /* 0x000004000a1f7836 */ /* 0x000fc60000000000 */
[----:B------:R-:W-:Y:S01]  /*c780*/  SHFL.IDX PT, R20, R19, 0x4, 0x181f ;  /* 0x00981f0013147f89 */ /* 0x000fe200000e0000 */
[----:B0-----:R-:W-:-:S03]  /*c790*/  IADD3 R2, P0, R14, R0, RZ ;  /* 0x000000000e027210 */ /* 0x001fc60007f1e0ff */
[----:B------:R-:W0:Y:S02]  /*c7a0*/  SHFL.IDX PT, R14, R18, 0x1, 0x181f ;  /* 0x00381f00120e7f89 */ /* 0x000e2400000e0000 */
[----:B-1----:R-:W-:Y:S01]  /*c7b0*/  IMAD.X R3, RZ, RZ, R3, P0 ;  /* 0x000000ffff037224 */ /* 0x002fe200000e0603 */
[----:B0-----:R-:W-:Y:S02]  /*c7c0*/  IADD3 R6, P0, R14, R0, RZ ;  /* 0x000000000e067210 */ /* 0x001fe40007f1e0ff */
[----:B------:R-:W0:Y:S02]  /*c7d0*/  SHFL.IDX PT, R14, R18, 0x2, 0x181f ;  /* 0x00581f00120e7f89 */ /* 0x000e2400000e0000 */
[----:B------:R-:W-:Y:S02]  /*c7e0*/  IADD3.X R7, RZ, R4, RZ, P0, !PT ;  /* 0x00000004ff077210 */ /* 0x000fe400007fe4ff */
[----:B------:R-:W1:Y:S01]  /*c7f0*/  SHFL.IDX PT, R4, R19, 0x2, 0x181f ;  /* 0x00581f0013047f89 */ /* 0x000e6200000e0000 */
[----:B0-----:R-:W-:-:S03]  /*c800*/  IADD3 R8, P0, R14, R0, RZ ;  /* 0x000000000e087210 */ /* 0x001fc60007f1e0ff */
[----:B------:R-:W0:Y:S02]  /*c810*/  SHFL.IDX PT, R14, R18, 0x3, 0x181f ;  /* 0x00781f00120e7f89 */ /* 0x000e2400000e0000 */
[----:B-1----:R-:W-:Y:S01]  /*c820*/  IMAD.X R9, RZ, RZ, R4, P0 ;  /* 0x000000ffff097224 */ /* 0x002fe200000e0604 */
[----:B------:R-:W-:-:S13]  /*c830*/  ISETP.LT.OR P0, PT, R17, 0x1, P4 ;  /* 0x000000011100780c */ /* 0x000fda0002701670 */
[----:B------:R-:W-:Y:S01]  /*c840*/  LDGSTS.E.BYPASS.LTC128B.128 [R10+0x400], desc[UR36][R2.64], !P0 ;  /* 0x00400000020a7fae */ /* 0x000fe2000c101d64 */
[----:B------:R-:W-:-:S13]  /*c850*/  ISETP.LT.OR P0, PT, R17, 0x1, !P2 ;  /* 0x000000011100780c */ /* 0x000fda0005701670 */
[----:B------:R-:W-:Y:S01]  /*c860*/  LDGSTS.E.BYPASS.LTC128B.128 [R10+0x3400], desc[UR36][R2.64+0x80], !P0 ;  /* 0x03400080020a7fae */ /* 0x000fe2000c101d64 */
[----:B------:R-:W-:-:S13]  /*c870*/  ISETP.LT.OR P0, PT, R17, 0x1, !P1 ;  /* 0x000000011100780c */ /* 0x000fda0004f01670 */
[----:B------:R-:W-:Y:S01]  /*c880*/  LDGSTS.E.BYPASS.LTC128B.128 [R10+0x6400], desc[UR36][R2.64+0x100], !P0 ;  /* 0x06400100020a7fae */ /* 0x000fe2000c101d64 */
[----:B------:R-:W-:-:S03]  /*c890*/  LOP3.LUT P0, RZ, R5, 0x8, RZ, 0xc0, !PT ;  /* 0x0000000805ff7812 */ /* 0x000fc6000780c0ff */
[----:B------:R-:W1:Y:S01]  /*c8a0*/  SHFL.IDX PT, R5, R19, 0x3, 0x181f ;  /* 0x00781f0013057f89 */ /* 0x000e6200000e0000 */
[----:B------:R-:W-:-:S03]  /*c8b0*/  ISETP.LT.OR P3, PT, R17, 0x1, !P0 ;  /* 0x000000011100780c */ /* 0x000fc60004761670 */
[----:B------:R-:W-:Y:S10]  /*c8c0*/  SHFL.IDX PT, R19, R19, 0x5, 0x181f ;  /* 0x00b81f0013137f89 */ /* 0x000ff400000e0000 */
[----:B------:R2:W-:Y:S01]  /*c8d0*/  LDGSTS.E.BYPASS.LTC128B.128 [R10+0x9400], desc[UR36][R2.64+0x180], !P3 ;  /* 0x09400180020a7fae */ /* 0x0005e2000d901d64 */
[----:B0-----:R-:W-:-:S03]  /*c8e0*/  IADD3 R4, P3, R14, R0, RZ ;  /* 0x000000000e047210 */ /* 0x001fc60007f7e0ff */
[----:B------:R-:W2:Y:S02]  /*c8f0*/  SHFL.IDX PT, R14, R18, 0x4, 0x181f ;  /* 0x00981f00120e7f89 */ /* 0x000ea400000e0000 */
[----:B-1----:R-:W-:Y:S01]  /*c900*/  IMAD.X R5, RZ, RZ, R5, P3 ;  /* 0x000000ffff057224 */ /* 0x002fe200018e0605 */
[----:B------:R-:W-:-:S13]  /*c910*/  ISETP.LT.OR P3, PT, R17, 0x11, P4 ;  /* 0x000000111100780c */ /* 0x000fda0002761670 */
[----:B------:R-:W-:Y:S01]  /*c920*/  LDGSTS.E.BYPASS.LTC128B.128 [R10+0xc00], desc[UR36][R6.64], !P3 ;  /* 0x00c00000060a7fae */ /* 0x000fe2000d901d64 */
[----:B------:R-:W-:-:S13]  /*c930*/  ISETP.LT.OR P3, PT, R17, 0x11, !P2 ;  /* 0x000000111100780c */ /* 0x000fda0005761670 */
[----:B------:R-:W-:Y:S01]  /*c940*/  LDGSTS.E.BYPASS.LTC128B.128 [R10+0x3c00], desc[UR36][R6.64+0x80], !P3 ;  /* 0x03c00080060a7fae */ /* 0x000fe2000d901d64 */
[----:B------:R-:W-:-:S13]  /*c950*/  ISETP.LT.OR P3, PT, R17, 0x11, !P1 ;  /* 0x000000111100780c */ /* 0x000fda0004f61670 */
[----:B------:R-:W-:Y:S01]  /*c960*/  LDGSTS.E.BYPASS.LTC128B.128 [R10+0x6c00], desc[UR36][R6.64+0x100], !P3 ;  /* 0x06c00100060a7fae */ /* 0x000fe2000d901d64 */
[----:B------:R-:W-:-:S13]  /*c970*/  ISETP.LT.OR P3, PT, R17, 0x11, !P0 ;  /* 0x000000111100780c */ /* 0x000fda0004761670 */
[----:B------:R0:W-:Y:S01]  /*c980*/  LDGSTS.E.BYPASS.LTC128B.128 [R10+0x9c00], desc[UR36][R6.64+0x180], !P3 ;  /* 0x09c00180060a7fae */ /* 0x0001e2000d901d64 */
[----:B--2---:R-:W-:-:S03]  /*c990*/  IADD3 R2, P3, R14, R0, RZ ;  /* 0x000000000e027210 */ /* 0x004fc60007f7e0ff */
[----:B------:R1:W2:Y:S02]  /*c9a0*/  SHFL.IDX PT, R14, R18, 0x5, 0x181f ;  /* 0x00b81f00120e7f89 */ /* 0x0002a400000e0000 */
[----:B------:R-:W-:Y:S01]  /*c9b0*/  IMAD.X R3, RZ, RZ, R20, P3 ;  /* 0x000000ffff037224 */ /* 0x000fe200018e0614 */
[----:B------:R-:W-:Y:S02]  /*c9c0*/  ISETP.LT.OR P3, PT, R17, 0x21, P4 ;  /* 0x000000211100780c */ /* 0x000fe40002761670 */
[----:B0-----:R-:W-:-:S11]  /*c9d0*/  MOV R6, RZ ;  /* 0x000000ff00067202 */ /* 0x001fd60000000f00 */
        /* <DEDUP_REMOVED lines=22> */
[----:B--2---:R1:W-:Y:S02]  /*cb40*/  LDGSTS.E.BYPASS.LTC128B.128 [R10+0xb400], desc[UR36][R2.64+0x180], !P3 ;  /* 0x0b400180020a7fae */ /* 0x0043e4000d901d64 */
.L_x_334:
[----:B01----:R-:W-:Y:S02]  /*cb50*/  IADD3 R2, P3, R14, R0, RZ ;  /* 0x000000000e027210 */ /* 0x003fe40007f7e0ff */
        /* <DEDUP_REMOVED lines=16> */
[----:B------:R-:W-:-:S13]  /*cc60*/  LOP3.LUT P4, RZ, R16, 0x20, RZ, 0xc0, !PT ;  /* 0x0000002010ff7812 */ /* 0x000fda000788c0ff */
[----:B0-----:R-:W-:Y:S05]  /*cc70*/  @!P4 BRA `(.L_x_237) ;  /* 0x000000000004c947 */ /* 0x001fea0003800000 */
[----:B------:R-:W-:Y:S01]  /*cc80*/  BPT.TRAP 0x1 ;  /* 0x000000040000795c */ /* 0x000fe20000300000 */
.L_x_237:
        /* <DEDUP_REMOVED lines=8> */
[----:B------:R-:W0:Y:S01]  /*cd10*/  S2R R2, SR_TID.X ;  /* 0x0000000000027919 */ /* 0x000e220000002100 */
[----:B------:R-:W-:Y:S01]  /*cd20*/  UIADD3 UR4, UR44, 0x1, URZ ;  /* 0x000000012c047890 */ /* 0x000fe2000fffe03f */
[----:B------:R-:W-:Y:S01]  /*cd30*/  LOP3.LUT R3, RZ, UR40, RZ, 0x33, !PT ;  /* 0x00000028ff037c12 */ /* 0x000fe2000f8e33ff */
[----:B------:R-:W-:Y:S01]  /*cd40*/  IMAD.MOV.U32 R17, RZ, RZ, 0x1 ;  /* 0x00000001ff117424 */ /* 0x000fe200078e00ff */
[----:B------:R-:W-:Y:S01]  /*cd50*/  MOV R26, 0x1 ;  /* 0x00000001001a7802 */ /* 0x000fe20000000f00 */
[----:B------:R-:W-:Y:S01]  /*cd60*/  UIMAD UR4, UR4, UR38, URZ ;  /* 0x00000026040472a4 */ /* 0x000fe2000f8e023f */
[----:B0-----:R-:W-:-:S05]  /*cd70*/  IMAD.SHL.U32 R2, R2, 0x10, RZ ;  /* 0x0000001002027824 */ /* 0x001fca00078e00ff */
[----:B------:R-:W-:-:S04]  /*cd80*/  LOP3.LUT R2, R2, 0x70, RZ, 0xc0, !PT ;  /* 0x0000007002027812 */ /* 0x000fc800078ec0ff */
[----:B------:R-:W-:Y:S02]  /*cd90*/  IADD3 R24, R2, R24, R37 ;  /* 0x0000001802187210 */ /* 0x000fe40007ffe025 */
[----:B------:R-:W-:-:S03]  /*cda0*/  LOP3.LUT R2, RZ, UR4, RZ, 0x33, !PT ;  /* 0x00000004ff027c12 */ /* 0x000fc6000f8e33ff */
[----:B------:R-:W-:Y:S01]  /*cdb0*/  VIADD R5, R24, 0xfffffee0 ;  /* 0xfffffee018057836 */ /* 0x000fe20000000000 */
[----:B------:R-:W-:-:S04]  /*cdc0*/  VIMNMX R2, R2, R3, !PT ;  /* 0x0000000302027248 */ /* 0x000fc80007fe0100 */
[C---:B------:R-:W-:Y:S01]  /*cdd0*/  IADD3 R27, -R2.reuse, -0x2, RZ ;  /* 0xfffffffe021b7810 */ /* 0x040fe20007ffe1ff */
[----:B------:R-:W-:-:S07]  /*cde0*/  IMAD R18, R2, -0x60, R5 ;  /* 0xffffffa002127824 */ /* 0x000fce00078e0205 */
.L_x_253:
[----:B------:R-:W0:Y:S01]  /*cdf0*/  LDC R2, c[0x0][0x430] ;  /* 0x00010c00ff027b82 */ /* 0x000e220000000800 */
[----:B------:R-:W-:Y:S01]  /*ce00*/  ISETP.GT.U32.AND P0, PT, R32, 0x5f, PT ;  /* 0x0000005f2000780c */ /* 0x000fe20003f04070 */
[----:B------:R-:W-:Y:S01]  /*ce10*/  BSSY B1, `(.L_x_239) ;  /* 0x0000014000017945 */ /* 0x000fe20003800000 */
[----:B------:R-:W-:Y:S02]  /*ce20*/  IMAD.MOV.U32 R7, RZ, RZ, R18 ;  /* 0x000000ffff077224 */ /* 0x000fe400078e0012 */
[----:B------:R-:W-:Y:S01]  /*ce30*/  IMAD.MOV.U32 R4, RZ, RZ, RZ ;  /* 0x000000ffff047224 */ /* 0x000fe200078e00ff */
[----:B0-----:R-:W-:-:S13]  /*ce40*/  ISETP.NE.AND P1, PT, R2, 0x1, PT ;  /* 0x000000010200780c */ /* 0x001fda0003f25270 */
[----:B------:R-:W0:Y:S08]  /*ce50*/  @P1 LDC R3, c[0x0][0x434] ;  /* 0x00010d00ff031b82 */ /* 0x000e300000000800 */
[----:B------:R-:W1:Y:S01]  /*ce60*/  @P1 LDC R5, c[0x0][0x438] ;  /* 0x00010e00ff051b82 */ /* 0x000e620000000800 */
[----:B0-----:R-:W-:-:S05]  /*ce70*/  @P1 IMAD.HI.U32 R2, R18, R3, RZ ;  /* 0x0000000312021227 */ /* 0x001fca00078e00ff */
[----:B-1----:R-:W-:Y:S01]  /*ce80*/  @P1 SHF.R.U32.HI R7, RZ, R5, R2 ;  /* 0x00000005ff071219 */ /* 0x002fe20000011602 */
[----:B--2---:R-:W-:Y:S06]  /*ce90*/  @P0 BRA `(.L_x_240) ;  /* 0x00000000002c0947 */ /* 0x004fec0003800000 */
[----:B------:R-:W-:Y:S01]  /*cea0*/  ULDC.64 UR4, c[0x0][0x428] ;  /* 0x00010a0000047ab9 */ /* 0x000fe20000000a00 */
[--C-:B------:R-:W-:Y:S01]  /*ceb0*/  SHF.R.S32.HI R3, RZ, 0x1f, R7.reuse ;  /* 0x0000001fff037819 */ /* 0x100fe20000011407 */
[----:B------:R-:W-:Y:S02]  /*cec0*/  IMAD R5, R33, UR4, RZ ;  /* 0x0000000421057c24 */ /* 0x000fe4000f8e02ff */
[----:B------:R-:W-:Y:S02]  /*ced0*/  IMAD.MOV.U32 R2, RZ, RZ, R7 ;  /* 0x000000ffff027224 */ /* 0x000fe400078e0007 */
[C---:B------:R-:W-:Y:S02]  /*cee0*/  IMAD R5, R30.reuse, UR5, R5 ;  /* 0x000000051e057c24 */ /* 0x040fe4000f8e0205 */
[----:B------:R-:W-:Y:S01]  /*cef0*/  IMAD.WIDE.U32 R2, R30, UR4, R2 ;  /* 0x000000041e027c25 */ /* 0x000fe2000f8e0002 */
[----:B------:R-:W-:-:S04]  /*cf00*/  ULDC.64 UR4, c[0x0][0x418] ;  /* 0x0001060000047ab9 */ /* 0x000fc80000000a00 */
[----:B------:R-:W-:Y:S02]  /*cf10*/  IADD3 R3, R5, R3, RZ ;  /* 0x0000000305037210 */ /* 0x000fe40007ffe0ff */
[----:B------:R-:W-:-:S04]  /*cf20*/  LEA R4, P0, R2, UR4, 0x2 ;  /* 0x0000000402047c11 */ /* 0x000fc8000f8010ff */
[----:B------:R-:W-:-:S05]  /*cf30*/  LEA.HI.X R5, R2, UR5, R3, 0x2, P0 ;  /* 0x0000000502057c11 */ /* 0x000fca00080f1403 */
[----:B------:R0:W5:Y:S04]  /*cf40*/  LDG.E R4, desc[UR36][R4.64] ;  /* 0x0000002404047981 */ /* 0x000168000c1e1900 */
.L_x_240:
[----:B------:R-:W-:Y:S05]  /*cf50*/  BSYNC B1 ;  /* 0x0000000000017941 */ /* 0x000fea0003800000 */
.L_x_239:
[----:B------:R-:W-:-:S13]  /*cf60*/  LOP3.LUT P0, RZ, R16, 0x20, RZ, 0xc0, !PT ;  /* 0x0000002010ff7812 */ /* 0x000fda000780c0ff */
[----:B------:R-:W-:Y:S05]  /*cf70*/  @!P0 BRA `(.L_x_241) ;  /* 0x0000000000048947 */ /* 0x000fea0003800000 */
[----:B------:R-:W-:Y:S01]  /*cf80*/  BPT.TRAP 0x1 ;  /* 0x000000040000795c */ /* 0x000fe20000300000 */
.L_x_241:
[----:B------:R-:W-:Y:S01]  /*cf90*/  LEA R19, R17, UR42, 0x3 ;  /* 0x0000002a11137c11 */ /* 0x000fe2000f8e18ff */
[----:B------:R-:W-:Y:S01]  /*cfa0*/  BSSY B1, `(.L_x_242) ;  /* 0x0000004000017945 */ /* 0x000fe20003800000 */
[----:B------:R-:W-:-:S04]  /*cfb0*/  SHF.L.U32 R23, R26, 0x1f, RZ ;  /* 0x0000001f1a177819 */ /* 0x000fc800000006ff */
[----:B------:R-:W1:Y:S02]  /*cfc0*/  SYNCS.PHASECHK.TRANS64.TRYWAIT P0, [R19+URZ+0x32440], R23 ;  /* 0x03244017130075a7 */ /* 0x000e64000800017f */
[----:B-1----:R-:W-:Y:S05]  /*cfd0*/  @!P0 BRA `(.L_x_243) ;  /* 0x0000003800788947 */ /* 0x002fea0003800000 */
.L_x_335:
[----:B------:R-:W-:Y:S05]  /*cfe0*/  BSYNC B1 ;  /* 0x0000000000017941 */ /* 0x000fea0003800000 */
.L_x_242:
[----:B------:R-:W-:Y:S01]  /*cff0*/  ULDC UR4, c[0x0][0x430] ;  /* 0x00010c0000047ab9 */ /* 0x000fe20000000800 */
[----:B-----5:R-:W-:Y:S01]  /*d000*/  SHF.R.S32.HI R20, RZ, 0x1f, R4 ;  /* 0x0000001fff147819 */ /* 0x020fe20000011404 */
[----:B------:R-:W-:Y:S01]  /*d010*/  UIADD3 UR4, -UR4, URZ, URZ ;  /* 0x0000003f04047290 */ /* 0x000fe2000fffe13f */
[----:B------:R-:W-:Y:S01]  /*d020*/  LOP3.LUT P1, RZ, R16, 0x2, RZ, 0xc0, !PT ;  /* 0x0000000210ff7812 */ /* 0x000fe2000782c0ff */
[----:B------:R-:W-:Y:S01]  /*d030*/  ULDC.64 UR6, c[0x0][0x310] ;  /* 0x0000c40000067ab9 */ /* 0x000fe20000000a00 */
[----:B------:R-:W-:-:S03]  /*d040*/  IMAD R22, R17, 0x1800, R28 ;  /* 0x0000180011167824 */ /* 0x000fc600078e021c */
[----:B0-----:R-:W-:Y:S01]  /*d050*/  IMAD R5, R7, UR4, R18 ;  /* 0x0000000407057c24 */ /* 0x001fe2000f8e0212 */
[----:B------:R-:W-:-:S03]  /*d060*/  ULDC.64 UR4, c[0x0][0x300] ;  /* 0x0000c00000047ab9 */ /* 0x000fc60000000a00 */
[----:B------:R-:W-:Y:S01]  /*d070*/  IMAD.WIDE.U32 R2, R5, UR4, RZ ;  /* 0x0000000405027c25 */ /* 0x000fe2000f8e00ff */
[----:B------:R-:W-:-:S05]  /*d080*/  SHF.R.S32.HI R25, RZ, 0x1f, R5 ;  /* 0x0000001fff197819 */ /* 0x000fca0000011405 */
[----:B------:R-:W-:Y:S01]  /*d090*/  IMAD R6, R25, UR4, RZ ;  /* 0x0000000419067c24 */ /* 0x000fe2000f8e02ff */
[----:B------:R-:W-:-:S03]  /*d0a0*/  R2UR UR4, R29 ;  /* 0x000000001d0472ca */ /* 0x000fc600000e0000 */
[----:B------:R-:W-:-:S04]  /*d0b0*/  IMAD R7, R5, UR5, R6 ;  /* 0x0000000505077c24 */ /* 0x000fc8000f8e0206 */
[----:B------:R-:W-:Y:S02]  /*d0c0*/  IMAD.IADD R3, R3, 0x1, R7 ;  /* 0x0000000103037824 */ /* 0x000fe400078e0207 */
[----:B------:R-:W-:Y:S02]  /*d0d0*/  IMAD R7, R20, UR6, RZ ;  /* 0x0000000614077c24 */ /* 0x000fe4000f8e02ff */
[----:B------:R-:W-:-:S04]  /*d0e0*/  IMAD.WIDE.U32 R2, R4, UR6, R2 ;  /* 0x0000000604027c25 */ /* 0x000fc8000f8e0002 */
[----:B------:R-:W-:Y:S01]  /*d0f0*/  IMAD R7, R4, UR7, R7 ;  /* 0x0000000704077c24 */ /* 0x000fe2000f8e0207 */
        /* <DEDUP_REMOVED lines=13> */
[----:B------:R-:W-:-:S03]  /*d1d0*/  LEA R22, R22, UR42, 0x1 ;  /* 0x0000002a16167c11 */ /* 0x000fc6000f8e08ff */
[----:B------:R-:W2:Y:S04]  /*d1e0*/  SHFL.IDX PT, R3, R24, RZ, 0x181f ;  /* 0x00181fff18037589 */ /* 0x000ea800000e0000 */
[----:B------:R-:W-:Y:S04]  /*d1f0*/  SHFL.IDX PT, R6, R24, 0x1, 0x181f ;  /* 0x00381f0018067f89 */ /* 0x000fe800000e0000 */
[----:B------:R-:W-:Y:S01]  /*d200*/  SHFL.IDX PT, R34, R24, 0x5, 0x181f ;  /* 0x00b81f0018227f89 */ /* 0x000fe200000e0000 */
[----:B0-----:R-:W-:-:S03]  /*d210*/  IADD3 R12, P0, R14, R0, RZ ;  /* 0x000000000e0c7210 */ /* 0x001fc60007f1e0ff */
[----:B------:R-:W0:Y:S02]  /*d220*/  SHFL.IDX PT, R14, R21, 0x1, 0x181f ;  /* 0x00381f00150e7f89 */ /* 0x000e2400000e0000 */
[----:B--2---:R-:W-:Y:S02]  /*d230*/  IMAD.X R13, RZ, RZ, R3, P0 ;  /* 0x000000ffff0d7224 */ /* 0x004fe400000e0603 */
        /* <DEDUP_REMOVED lines=8> */
[----:B------:R-:W-:Y:S02]  /*d2c0*/  IMAD.X R9, RZ, RZ, R3, P0 ;  /* 0x000000ffff097224 */ /* 0x000fe400000e0603 */
[----:B------:R-:W3:Y:S04]  /*d2d0*/  SHFL.IDX PT, R3, R24, 0x3, 0x181f ;  /* 0x00781f0018037f89 */ /* 0x000ee800000e0000 */
[----:B------:R2:W-:Y:S01]  /*d2e0*/  LDGSTS.E.BYPASS.LTC128B.128 [R22+0x1d400], desc[UR36][R8.64], !P1 ;  /* 0x1d40000008167fae */ /* 0x0005e2000c901d64 */
[----:B0-----:R-:W-:-:S03]  /*d2f0*/  IADD3 R6, P0, R14, R0, RZ ;  /* 0x000000000e067210 */ /* 0x001fc60007f1e0ff */
[----:B------:R-:W0:Y:S01]  /*d300*/  SHFL.IDX PT, R14, R21, 0x4, 0x181f ;  /* 0x00981f00150e7f89 */ /* 0x000e2200000e0000 */
[----:B---3--:R-:W-:-:S03]  /*d310*/  IADD3.X R7, RZ, R3, RZ, P0, !PT ;  /* 0x00000003ff077210 */ /* 0x008fc600007fe4ff */
[----:B------:R-:W3:Y:S04]  /*d320*/  SHFL.IDX PT, R3, R24, 0x4, 0x181f ;  /* 0x00981f0018037f89 */ /* 0x000ee800000e0000 */
[----:B------:R2:W-:Y:S01]  /*d330*/  LDGSTS.E.BYPASS.LTC128B.128 [R22+0x1dc00], desc[UR36][R6.64], !P1 ;  /* 0x1dc0000006167fae */ /* 0x0005e2000c901d64 */
[----:B0-----:R-:W-:-:S03]  /*d340*/  IADD3 R2, P0, R14, R0, RZ ;  /* 0x000000000e027210 */ /* 0x001fc60007f1e0ff */
[----:B------:R2:W0:Y:S02]  /*d350*/  SHFL.IDX PT, R14, R21, 0x5, 0x181f ;  /* 0x00b81f00150e7f89 */ /* 0x00042400000e0000 */
[----:B---3--:R-:W-:-:S05]  /*d360*/  IMAD.X R3, RZ, RZ, R3, P0 ;  /* 0x000000ffff037224 */ /* 0x008fca00000e0603 */
[----:B------:R2:W-:Y:S03]  /*d370*/  LDGSTS.E.BYPASS.LTC128B.128 [R22+0x1e400], desc[UR36][R2.64], !P1 ;  /* 0x1e40000002167fae */ /* 0x0005e6000c901d64 */
.L_x_349:
[----:B0-2---:R-:W-:-:S05]  /*d380*/  IADD3 R2, P0, R14, R0, RZ ;  /* 0x000000000e027210 */ /* 0x005fca0007f1e0ff */
[----:B------:R-:W-:Y:S01]  /*d390*/  IMAD.X R3, RZ, RZ, R34, P0 ;  /* 0x000000ffff037224 */ /* 0x000fe200000e0622 */
[----:B------:R-:W-:-:S04]  /*d3a0*/  PLOP3.LUT P0, PT, PT, PT, PT, 0x80, 0x0 ;  /* 0x000000000000781c */ /* 0x000fc80003f0f070 */
[----:B------:R-:W-:Y:S01]  /*d3b0*/  @!PT LDS RZ, [RZ] ;  /* 0x00000000fffff984 */ /* 0x000fe20000000800 */
[----:B------:R-:W-:Y:S01]  /*d3c0*/  @!PT LDS RZ, [RZ] ;  /* 0x00000000fffff984 */ /* 0x000fe20000000800 */
[----:B------:R-:W-:Y:S01]  /*d3d0*/  @!PT LDS RZ, [RZ] ;  /* 0x00000000fffff984 */ /* 0x000fe20000000800 */
[----:B------:R0:W-:Y:S01]  /*d3e0*/  LDGSTS.E.BYPASS.LTC128B.128 [R22+0x1ec00], desc[UR36][R2.64], !P1 ;  /* 0x1ec0000002167fae */ /* 0x0001e2000c901d64 */
[----:B------:R-:W-:-:S08]  /*d3f0*/  NOP ;  /* 0x0000000000007918 */ /* 0x000fd00000000000 */
.L_x_245:
[----:B------:R-:W-:Y:S02]  /*d400*/  PLOP3.LUT P1, PT, P1, P0, PT, 0xa2, 0x0 ;  /* 0x000000000000781c */ /* 0x000fe40000f21472 */
[----:B------:R-:W-:-:S08]  /*d410*/  @P0 R2UR P1, UR4, R19 ;  /* 0x00000000130402ca */ /* 0x000fd00000020000 */
[----:B------:R-:W-:-:S05]  /*d420*/  @P0 PLOP3.LUT P0, PT, P1, PT, PT, 0x80, 0x0 ;  /* 0x000000000000081c */ /* 0x000fca0000f0f070 */
[----:B------:R-:W-:Y:S01]  /*d430*/  @!P1 SYNCS.ARRIVE.TRANS64.RED.A0T1 RZ, [UR4+0x32430], RZ ;  /* 0x032430ffffff99a7 */ /* 0x000fe20008200404 */
[----:B------:R-:W-:Y:S07]  /*d440*/  @!P1 ARRIVES.LDGSTSBAR.64.TRANSCNT [UR4+0x32430] ;  /* 0x03243000ff0099b0 */ /* 0x000fee0008000a84 */
[----:B------:R-:W-:Y:S05]  /*d450*/  @P0 BRA.U.ANY `(.L_x_245) ;  /* 0xfffffffd00e80947 */ /* 0x000fea000393ffff */
[----:B------:R-:W-:Y:S01]  /*d460*/  NOP ;  /* 0x0000000000007918 */ /* 0x000fe20000000000 */
[----:B------:R-:W-:-:S13]  /*d470*/  LOP3.LUT P2, RZ, R16, 0x20, RZ, 0xc0, !PT ;  /* 0x0000002010ff7812 */ /* 0x000fda000784c0ff */
[----:B------:R-:W-:Y:S05]  /*d480*/  @!P2 BRA `(.L_x_246) ;  /* 0x000000000004a947 */ /* 0x000fea0003800000 */
[----:B------:R-:W-:Y:S01]  /*d490*/  BPT.TRAP 0x1 ;  /* 0x000000040000795c */ /* 0x000fe20000300000 */
.L_x_246:
[----:B------:R2:W-:Y:S01]  /*d4a0*/  SYNCS.ARRIVE.TRANS64.A1T0 RZ, [R19+URZ+0x32430], RZ ;  /* 0x032430ff13ff79a7 */ /* 0x0005e2000810003f */
[----:B------:R-:W-:Y:S05]  /*d4b0*/  @!P2 BRA `(.L_x_247) ;  /* 0x000000000004a947 */ /* 0x000fea0003800000 */
[----:B------:R-:W-:Y:S01]  /*d4c0*/  BPT.TRAP 0x1 ;  /* 0x000000040000795c */ /* 0x000fe20000300000 */
.L_x_247:
[----:B------:R-:W3:Y:S01]  /*d4d0*/  SYNCS.PHASECHK.TRANS64.TRYWAIT P0, [R19+URZ+0x32460], R23 ;  /* 0x03246017130075a7 */ /* 0x000ee2000800017f */
[----:B------:R-:W-:Y:S04]  /*d4e0*/  BSSY B1, `(.L_x_248) ;  /* 0x0000002000017945 */ /* 0x000fe80003800000 */
[----:B---3--:R-:W-:Y:S05]  /*d4f0*/  @!P0 BRA `(.L_x_249) ;  /* 0x0000003800d08947 */ /* 0x008fea0003800000 */
.L_x_350:
[----:B------:R-:W-:Y:S05]  /*d500*/  BSYNC B1 ;  /* 0x0000000000017941 */ /* 0x000fea0003800000 */
.L_x_248:
[----:B------:R-:W-:Y:S01]  /*d510*/  ULDC.64 UR4, c[0x0][0x328] ;  /* 0x0000ca0000047ab9 */ /* 0x000fe20000000a00 */
[----:B------:R-:W-:Y:S01]  /*d520*/  ULDC.64 UR6, c[0x0][0x338] ;  /* 0x0000ce0000067ab9 */ /* 0x000fe20000000a00 */
[----:B------:R-:W-:Y:S01]  /*d530*/  IMAD R6, R25, UR4, RZ ;  /* 0x0000000419067c24 */ /* 0x000fe2000f8e02ff */
[C---:B------:R-:W-:Y:S01]  /*d540*/  LOP3.LUT P4, RZ, R16.reuse, 0x1, RZ, 0xc0, !PT ;  /* 0x0000000110ff7812 */ /* 0x040fe2000788c0ff */
[----:B0-----:R-:W-:Y:S01]  /*d550*/  IMAD.WIDE.U32 R2, R5, UR4, RZ ;  /* 0x0000000405027c25 */ /* 0x001fe2000f8e00ff */
[----:B------:R-:W-:Y:S02]  /*d560*/  R2UR UR4, R29 ;  /* 0x000000001d0472ca */ /* 0x000fe400000e0000 */
[C---:B------:R-:W-:Y:S01]  /*d570*/  LOP3.LUT P3, RZ, R16.reuse, 0x10, RZ, 0xc0, !PT ;  /* 0x0000001010ff7812 */ /* 0x040fe2000786c0ff */
[----:B------:R-:W-:Y:S01]  /*d580*/  IMAD R5, R5, UR5, R6 ;  /* 0x0000000505057c24 */ /* 0x000fe2000f8e0206 */
[----:B------:R-:W-:Y:S01]  /*d590*/  LOP3.LUT P2, RZ, R16, 0x8, RZ, 0xc0, !PT ;  /* 0x0000000810ff7812 */ /* 0x000fe2000784c0ff */
[----:B------:R-:W-:Y:S01]  /*d5a0*/  IMAD R7, R20, UR6, RZ ;  /* 0x0000000614077c24 */ /* 0x000fe2000f8e02ff */
[----:B------:R-:W-:Y:S01]  /*d5b0*/  LOP3.LUT P1, RZ, R16, 0x4, RZ, 0xc0, !PT ;  /* 0x0000000410ff7812 */ /* 0x000fe2000782c0ff */
[----:B------:R-:W-:-:S02]  /*d5c0*/  IMAD.IADD R3, R3, 0x1, R5 ;  /* 0x0000000103037824 */ /* 0x000fc400078e0205 */
[C---:B------:R-:W-:Y:S02]  /*d5d0*/  IMAD R7, R4.reuse, UR7, R7 ;  /* 0x0000000704077c24 */ /* 0x040fe4000f8e0207 */
[----:B------:R-:W-:Y:S01]  /*d5e0*/  IMAD.WIDE.U32 R2, R4, UR6, R2 ;  /* 0x0000000604027c25 */ /* 0x000fe2000f8e0002 */
[----:B------:R-:W-:Y:S02]  /*d5f0*/  ULDC.64 UR6, c[0x0][0x330] ;  /* 0x0000cc0000067ab9 */ /* 0x000fe40000000a00 */
[----:B------:R-:W-:Y:S02]  /*d600*/  UIMAD UR4, UR4, UR6, URZ ;  /* 0x00000006040472a4 */ /* 0x000fe4000f8e023f */
[----:B------:R-:W-:Y:S01]  /*d610*/  IMAD.U32 R5, RZ, RZ, UR6 ;  /* 0x00000006ff057e24 */ /* 0x000fe2000f8e00ff */
[----:B------:R-:W-:Y:S01]  /*d620*/  IADD3 R3, R3, R7, RZ ;  /* 0x0000000703037210 */ /* 0x000fe20007ffe0ff */
[----:B------:R-:W-:Y:S02]  /*d630*/  UIMAD UR4, UR39, UR7, UR4 ;  /* 0x00000007270472a4 */ /* 0x000fe4000f8e0204 */
        /* <DEDUP_REMOVED lines=8> */
[----:B------:R-:W-:-:S03]  /*d6c0*/  IMAD R21, R17, 0xc000, R31 ;  /* 0x0000c00011157824 */ /* 0x000fc600078e021f */
[----:B------:R-:W4:Y:S04]  /*d6d0*/  SHFL.IDX PT, R3, R22, RZ, 0x181f ;  /* 0x00181fff16037589 */ /* 0x000f2800000e0000 */
[----:B------:R-:W-:Y:S04]  /*d6e0*/  SHFL.IDX PT, R4, R22, 0x1, 0x181f ;  /* 0x00381f0016047f89 */ /* 0x000fe800000e0000 */
[----:B------:R-:W-:Y:S04]  /*d6f0*/  SHFL.IDX PT, R5, R22, 0x3, 0x181f ;  /* 0x00781f0016057f89 */ /* 0x000fe800000e0000 */
[----:B-1-3--:R-:W-:Y:S01]  /*d700*/  SHFL.IDX PT, R23, R22, 0x4, 0x181f ;  /* 0x00981f0016177f89 */ /* 0x00afe200000e0000 */
[----:B0-----:R-:W-:-:S03]  /*d710*/  IADD3 R10, P0, R14, R0, RZ ;  /* 0x000000000e0a7210 */ /* 0x001fc60007f1e0ff */
[----:B------:R-:W0:Y:S02]  /*d720*/  SHFL.IDX PT, R14, R20, 0x1, 0x181f ;  /* 0x00381f00140e7f89 */ /* 0x000e2400000e0000 */
[----:B----4-:R-:W-:-:S05]  /*d730*/  IMAD.X R11, RZ, RZ, R3, P0 ;  /* 0x000000ffff0b7224 */ /* 0x010fca00000e0603 */
[----:B------:R-:W-:Y:S04]  /*d740*/  LDGSTS.E.BYPASS.LTC128B.128 [R21], desc[UR36][R10.64], !P4 ;  /* 0x000000000a157fae */ /* 0x000fe8000e101d64 */
[----:B------:R-:W-:Y:S04]  /*d750*/  LDGSTS.E.BYPASS.LTC128B.128 [R21+0x3000], desc[UR36][R10.64+0x80], !P3 ;  /* 0x030000800a157fae */ /* 0x000fe8000d901d64 */
[----:B------:R-:W-:Y:S04]  /*d760*/  LDGSTS.E.BYPASS.LTC128B.128 [R21+0x6000], desc[UR36][R10.64+0x100], !P2 ;  /* 0x060001000a157fae */ /* 0x000fe8000d101d64 */
[----:B------:R-:W-:Y:S01]  /*d770*/  LDGSTS.E.BYPASS.LTC128B.128 [R21+0x9000], desc[UR36][R10.64+0x180], !P1 ;  /* 0x090001800a157fae */ /* 0x000fe2000c901d64 */
[----:B0-----:R-:W-:-:S03]  /*d780*/  IADD3 R8, P0, R14, R0, RZ ;  /* 0x000000000e087210 */ /* 0x001fc60007f1e0ff */
[----:B------:R-:W0:Y:S01]  /*d790*/  SHFL.IDX PT, R14, R20, 0x2, 0x181f ;  /* 0x00581f00140e7f89 */ /* 0x000e2200000e0000 */
[----:B------:R-:W-:-:S03]  /*d7a0*/  IADD3.X R9, RZ, R4, RZ, P0, !PT ;  /* 0x00000004ff097210 */ /* 0x000fc600007fe4ff */
[----:B------:R-:W1:Y:S04]  /*d7b0*/  SHFL.IDX PT, R4, R22, 0x2, 0x181f ;  /* 0x00581f0016047f89 */ /* 0x000e6800000e0000 */
[----:B------:R-:W-:Y:S04]  /*d7c0*/  LDGSTS.E.BYPASS.LTC128B.128 [R21+0x800], desc[UR36][R8.64], !P4 ;  /* 0x0080000008157fae */ /* 0x000fe8000e101d64 */
[----:B------:R-:W-:Y:S04]  /*d7d0*/  LDGSTS.E.BYPASS.LTC128B.128 [R21+0x3800], desc[UR36][R8.64+0x80], !P3 ;  /* 0x0380008008157fae */ /* 0x000fe8000d901d64 */
[----:B------:R-:W-:Y:S04]  /*d7e0*/  LDGSTS.E.BYPASS.LTC128B.128 [R21+0x6800], desc[UR36][R8.64+0x100], !P2 ;  /* 0x0680010008157fae */ /* 0x000fe8000d101d64 */
[----:B------:R-:W-:Y:S01]  /*d7f0*/  LDGSTS.E.BYPASS.LTC128B.128 [R21+0x9800], desc[UR36][R8.64+0x180], !P1 ;  /* 0x0980018008157fae */ /* 0x000fe2000c901d64 */
[----:B0-----:R-:W-:-:S03]  /*d800*/  IADD3 R6, P0, R14, R0, RZ ;  /* 0x000000000e067210 */ /* 0x001fc60007f1e0ff */
[----:B------:R-:W-:Y:S04]  /*d810*/  SHFL.IDX PT, R22, R22, 0x5, 0x181f ;  /* 0x00b81f0016167f89 */ /* 0x000fe800000e0000 */
[----:B------:R-:W0:Y:S01]  /*d820*/  SHFL.IDX PT, R14, R20, 0x3, 0x181f ;  /* 0x00781f00140e7f89 */ /* 0x000e2200000e0000 */
[----:B-1----:R-:W-:-:S05]  /*d830*/  IMAD.X R7, RZ, RZ, R4, P0 ;  /* 0x000000ffff077224 */ /* 0x002fca00000e0604 */
[----:B------:R-:W-:Y:S04]  /*d840*/  LDGSTS.E.BYPASS.LTC128B.128 [R21+0x1000], desc[UR36][R6.64], !P4 ;  /* 0x0100000006157fae */ /* 0x000fe8000e101d64 */
[----:B------:R-:W-:Y:S04]  /*d850*/  LDGSTS.E.BYPASS.LTC128B.128 [R21+0x4000], desc[UR36][R6.64+0x80], !P3 ;  /* 0x0400008006157fae */ /* 0x000fe8000d901d64 */
[----:B------:R-:W-:Y:S04]  /*d860*/  LDGSTS.E.BYPASS.LTC128B.128 [R21+0x7000], desc[UR36][R6.64+0x100], !P2 ;  /* 0x0700010006157fae */ /* 0x000fe8000d101d64 */
[----:B------:R1:W-:Y:S01]  /*d870*/  LDGSTS.E.BYPASS.LTC128B.128 [R21+0xa000], desc[UR36][R6.64+0x180], !P1 ;  /* 0x0a00018006157fae */ /* 0x0003e2000c901d64 */
[----:B0-----:R-:W-:-:S03]  /*d880*/  IADD3 R4, P0, R14, R0, RZ ;  /* 0x000000000e047210 */ /* 0x001fc60007f1e0ff */
[----:B------:R-:W0:Y:S02]  /*d890*/  SHFL.IDX PT, R14, R20, 0x4, 0x181f ;  /* 0x00981f00140e7f89 */ /* 0x000e2400000e0000 */
[----:B------:R-:W-:Y:S01]  /*d8a0*/  IMAD.X R5, RZ, RZ, R5, P0 ;  /* 0x000000ffff057224 */ /* 0x000fe200000e0605 */
[----:B-1----:R-:W-:-:S04]  /*d8b0*/  MOV R6, RZ ;  /* 0x000000ff00067202 */ /* 0x002fc80000000f00 */
[----:B------:R1:W-:Y:S04]  /*d8c0*/  LDGSTS.E.BYPASS.LTC128B.128 [R21+0x1800], desc[UR36][R4.64], !P4 ;  /* 0x0180000004157fae */ /* 0x0003e8000e101d64 */
[----:B------:R1:W-:Y:S04]  /*d8d0*/  LDGSTS.E.BYPASS.LTC128B.128 [R21+0x4800], desc[UR36][R4.64+0x80], !P3 ;  /* 0x0480008004157fae */ /* 0x0003e8000d901d64 */
[----:B------:R1:W-:Y:S04]  /*d8e0*/  LDGSTS.E.BYPASS.LTC128B.128 [R21+0x7800], desc[UR36][R4.64+0x100], !P2 ;  /* 0x0780010004157fae */ /* 0x0003e8000d101d64 */
[----:B------:R1:W-:Y:S01]  /*d8f0*/  LDGSTS.E.BYPASS.LTC128B.128 [R21+0xa800], desc[UR36][R4.64+0x180], !P1 ;  /* 0x0a80018004157fae */ /* 0x0003e2000c901d64 */
[----:B0-----:R-:W-:-:S03]  /*d900*/  IADD3 R2, P0, R14, R0, RZ ;  /* 0x000000000e027210 */ /* 0x001fc60007f1e0ff */
[----:B------:R1:W0:Y:S02]  /*d910*/  SHFL.IDX PT, R14, R20, 0x5, 0x181f ;  /* 0x00b81f00140e7f89 */ /* 0x00022400000e0000 */
[----:B------:R-:W-:-:S05]  /*d920*/  IMAD.X R3, RZ, RZ, R23, P0 ;  /* 0x000000ffff037224 */ /* 0x000fca00000e0617 */
[----:B------:R1:W-:Y:S04]  /*d930*/  LDGSTS.E.BYPASS.LTC128B.128 [R21+0x2000], desc[UR36][R2.64], !P4 ;  /* 0x0200000002157fae */ /* 0x0003e8000e101d64 */
[----:B------:R1:W-:Y:S04]  /*d940*/  LDGSTS.E.BYPASS.LTC128B.128 [R21+0x5000], desc[UR36][R2.64+0x80], !P3 ;  /* 0x0500008002157fae */ /* 0x0003e8000d901d64 */
[----:B------:R1:W-:Y:S04]  /*d950*/  LDGSTS.E.BYPASS.LTC128B.128 [R21+0x8000], desc[UR36][R2.64+0x100], !P2 ;  /* 0x0800010002157fae */ /* 0x0003e8000d101d64 */
[----:B------:R1:W-:Y:S02]  /*d960*/  LDGSTS.E.BYPASS.LTC128B.128 [R21+0xb000], desc[UR36][R2.64+0x180], !P1 ;  /* 0x0b00018002157fae */ /* 0x0003e4000c901d64 */
.L_x_364:
[----:B01----:R-:W-:-:S05]  /*d970*/  IADD3 R2, P0, R14, R0, RZ ;  /* 0x000000000e027210 */ /* 0x003fca0007f1e0ff */
        /* <DEDUP_REMOVED lines=10> */
.L_x_251:
        /* <DEDUP_REMOVED lines=10> */
.L_x_252:
[----:B------:R-:W-:Y:S01]  /*dac0*/  VIADD R17, R17, 0x1 ;  /* 0x0000000111117836 */ /* 0x000fe20000000000 */
[----:B------:R1:W-:Y:S01]  /*dad0*/  SYNCS.ARRIVE.TRANS64.A1T0 RZ, [R19+URZ+0x32450], RZ ;  /* 0x032450ff13ff79a7 */ /* 0x0003e2000810003f */
[----:B------:R-:W-:Y:S01]  /*dae0*/  VIADD R27, R27, 0xffffffff ;  /* 0xffffffff1b1b7836 */ /* 0x000fe20000000000 */
[----:B------:R-:W-:Y:S02]  /*daf0*/  IADD3 R18, R18, -0x60, RZ ;  /* 0xffffffa012127810 */ /* 0x000fe40007ffe0ff */
[----:B------:R-:W-:-:S04]  /*db00*/  ISETP.NE.AND P0, PT, R17, 0x2, PT ;  /* 0x000000021100780c */ /* 0x000fc80003f05270 */
[----:B------:R-:W-:Y:S02]  /*db10*/  SEL R17, R17, RZ, P0 ;  /* 0x000000ff11117207 */ /* 0x000fe40000000000 */
[----:B0-----:R-:W-:Y:S02]  /*db20*/  SEL R3, RZ, 0x1, P0 ;  /* 0x00000001ff037807 */ /* 0x001fe40000000000 */
[----:B------:R-:W-:Y:S02]  /*db30*/  ISETP.GT.AND P0, PT, R27, UR46, PT ;  /* 0x0000002e1b007c0c */ /* 0x000fe4000bf04270 */
[----:B------:R-:W-:-:S11]  /*db40*/  LOP3.LUT R26, R26, R3, RZ, 0x3c, !PT ;  /* 0x000000031a1a7212 */ /* 0x000fd600078e3cff */
[----:B-1----:R-:W-:Y:S05]  /*db50*/  @P0 BRA `(.L_x_253) ;  /* 0xfffffff000a40947 */ /* 0x002fea000383ffff */
.L_x_238:
[----:B------:R-:W-:Y:S05]  /*db60*/  BSYNC B0 ;  /* 0x0000000000007941 */ /* 0x000fea0003800000 */
.L_x_217:
[----:B------:R-:W0:Y:S01]  /*db70*/  S2R R3, SR_CgaCtaId ;  /* 0x0000000000037919 */ /* 0x000e220000008800 */
[----:B------:R-:W-:Y:S01]  /*db80*/  MOV R0, 0x400 ;  /* 0x0000040000007802 */ /* 0x000fe20000000f00 */
[----:B------:R-:W-:Y:S01]  /*db90*/  BSSY B0, `(.L_x_254) ;  /* 0x0000005000007945 */ /* 0x000fe20003800000 */
[----:B------:R-:W-:Y:S02]  /*dba0*/  SHF.L.U32 R6, R6, 0x1f, RZ ;  /* 0x0000001f06067819 */ /* 0x000fe400000006ff */
[----:B0-----:R-:W-:-:S04]  /*dbb0*/  LEA R4, R3, R0, 0x18 ;  /* 0x0000000003047211 */ /* 0x001fc800078ec0ff */
[----:B------:R-:W0:Y:S02]  /*dbc0*/  SYNCS.PHASECHK.TRANS64.TRYWAIT P0, [R4+URZ+0x32420], R6 ;  /* 0x03242006040075a7 */ /* 0x000e24000800017f */
[----:B0-----:R-:W-:Y:S05]  /*dbd0*/  @!P0 BRA `(.L_x_255) ;  /* 0x0000003800f88947 */ /* 0x001fea0003800000 */
.L_x_365:
[----:B------:R-:W-:Y:S05]  /*dbe0*/  BSYNC B0 ;  /* 0x0000000000007941 */ /* 0x000fea0003800000 */
.L_x_254:
[----:B------:R-:W-:-:S03]  /*dbf0*/  UMOV UR4, 0xffffffff ;  /* 0xffffffff00047882 */ /* 0x000fc60000000000 */
[----:B------:R-:W-:Y:S05]  /*dc00*/  BRA.DIV UR4, `(.L_x_256) ;  /* 0x0000003e04007947 */ /* 0x000fea000b800000 */
[----:B------:R-:W1:Y:S02]  /*dc10*/  S2R R0, SR_TID.X ;  /* 0x0000000000007919 */ /* 0x000e640000002100 */
[----:B-1----:R-:W-:-:S04]  /*dc20*/  SHF.R.U32.HI R0, RZ, 0x5, R0 ;  /* 0x00000005ff007819 */ /* 0x002fc80000011600 */
[----:B------:R-:W-:-:S05]  /*dc30*/  LOP3.LUT R0, R0, 0x3, RZ, 0xc0, !PT ;  /* 0x0000000300007812 */ /* 0x000fca00078ec0ff */
[----:B------:R1:W3:Y:S02]  /*dc40*/  SHFL.IDX PT, R14, R0, RZ, 0x1f ;  /* 0x00001fff000e7589 */ /* 0x0002e400000e0000 */
.L_x_368:
[----:B---3--:R-:W-:-:S13]  /*dc50*/  ISETP.NE.AND P0, PT, R14, RZ, PT ;  /* 0x000000ff0e00720c */ /* 0x008fda0003f05270 */
[----:B------:R-:W-:Y:S05]  /*dc60*/  @P0 BRA `(.L_x_184) ;  /* 0x0000000000900947 */ /* 0x000fea0003800000 */
[----:B------:R-:W-:-:S03]  /*dc70*/  UMOV UR4, 0xffffffff ;  /* 0xffffffff00047882 */ /* 0x000fc60000000000 */
[----:B------:R-:W-:Y:S05]  /*dc80*/  BRA.DIV UR4, `(.L_x_257) ;  /* 0x0000003e04147947 */ /* 0x000fea000b800000 */
[----:B------:R-:W-:-:S13]  /*dc90*/  ELECT P6, URZ, PT ;  /* 0x00000000003f782f */ /* 0x000fda00038c0000 */
.L_x_371:
[----:B------:R-:W-:Y:S05]  /*dca0*/  @!P6 BRA `(.L_x_184) ;  /* 0x000000000080e947 */ /* 0x000fea0003800000 */
[----:B-1----:R-:W3:Y:S02]  /*dcb0*/  LDL R0, [R1] ;  /* 0x0000000001007983 */ /* 0x002ee40000100800 */
[----:B---3--:R-:W-:-:S13]  /*dcc0*/  R2UR UR4, R0 ;  /* 0x00000000000472ca */ /* 0x008fda00000e0000 */
[----:B------:R-:W-:-:S06]  /*dcd0*/  ULOP3.LUT UR4, UR4, 0x2, URZ, 0xfc, !UPT ;  /* 0x0000000204047892 */ /* 0x000fcc000f8efc3f */
[----:B------:R-:W-:-:S05]  /*dce0*/  IMAD.U32 R0, RZ, RZ, UR4 ;  /* 0x00000004ff007e24 */ /* 0x000fca000f8e00ff */
[----:B------:R-:W-:-:S13]  /*dcf0*/  ISETP.NE.AND P0, PT, R0, 0x3, PT ;  /* 0x000000030000780c */ /* 0x000fda0003f05270 */
[----:B------:R-:W-:Y:S05]  /*dd00*/  @!P0 BRA `(.L_x_258) ;  /* 0x0000000000048947 */ /* 0x000fea0003800000 */
[----:B------:R-:W-:Y:S01]  /*dd10*/  BPT.TRAP 0x1 ;  /* 0x000000040000795c */ /* 0x000fe20000300000 */
.L_x_258:
[C---:B------:R-:W-:Y:S01]  /*dd20*/  IMAD R5, R17.reuse, 0x8, R4 ;  /* 0x0000000811057824 */ /* 0x040fe200078e0204 */
[----:B------:R-:W-:Y:S01]  /*dd30*/  SHF.L.U32 R0, R26, 0x1f, RZ ;  /* 0x0000001f1a007819 */ /* 0x000fe200000006ff */
[----:B------:R-:W-:-:S03]  /*dd40*/  VIADD R17, R17, 0x1 ;  /* 0x0000000111117836 */ /* 0x000fc60000000000 */
[----:B------:R-:W1:Y:S02]  /*dd50*/  SYNCS.PHASECHK.TRANS64.TRYWAIT P1, [R5+URZ+0x32440], R0 ;  /* 0x03244000050075a7 */ /* 0x000e64000802017f */
[----:B------:R-:W-:-:S04]  /*dd60*/  ISETP.NE.AND P2, PT, R17, 0x2, PT ;  /* 0x000000021100780c */ /* 0x000fc80003f45270 */
[----:B------:R-:W-:Y:S01]  /*dd70*/  SEL R3, RZ, 0x1, P2 ;  /* 0x00000001ff037807 */ /* 0x000fe20001000000 */
[----:B-1----:R-:W-:Y:S08]  /*dd80*/  @!P1 BRA `(.L_x_259) ;  /* 0x0000003800f49947 */ /* 0x002ff00003800000 */
.L_x_372:
[----:B------:R-:W-:Y:S02]  /*dd90*/  SEL R17, R17, RZ, P2 ;  /* 0x000000ff11117207 */ /* 0x000fe40001000000 */
[----:B------:R-:W-:Y:S01]  /*dda0*/  LOP3.LUT R2, R26, R3, RZ, 0x3c, !PT ;  /* 0x000000031a027212 */ /* 0x000fe200078e3cff */
[----:B------:R-:W-:Y:S06]  /*ddb0*/  @!P0 BRA `(.L_x_260) ;  /* 0x0000000000048947 */ /* 0x000fec0003800000 */
[----:B------:R-:W-:Y:S01]  /*ddc0*/  BPT.TRAP 0x1 ;  /* 0x000000040000795c */ /* 0x000fe20000300000 */
.L_x_260:
[----:B------:R-:W-:Y:S02]  /*ddd0*/  LEA R17, R17, R4, 0x3 ;  /* 0x0000000411117211 */ /* 0x000fe400078e18ff */
[----:B------:R-:W-:-:S04]  /*dde0*/  SHF.L.U32 R2, R2, 0x1f, RZ ;  /* 0x0000001f02027819 */ /* 0x000fc800000006ff */
[----:B------:R-:W3:Y:S02]  /*ddf0*/  SYNCS.PHASECHK.TRANS64.TRYWAIT P1, [R17+URZ+0x32440], R2 ;  /* 0x03244002110075a7 */ /* 0x000ee4000802017f */
[----:B---3--:R-:W-:Y:S05]  /*de00*/  @!P1 BRA `(.L_x_261) ;  /* 0x0000003800e89947 */ /* 0x008fea0003800000 */
.L_x_373:
[----:B------:R-:W-:Y:S05]  /*de10*/  @!P0 BRA `(.L_x_262) ;  /* 0x0000000000048947 */ /* 0x000fea0003800000 */
[----:B------:R-:W-:Y:S01]  /*de20*/  BPT.TRAP 0x1 ;  /* 0x000000040000795c */ /* 0x000fe20000300000 */
.L_x_262:
[----:B------:R-:W4:Y:S02]  /*de30*/  SYNCS.PHASECHK.TRANS64.TRYWAIT P1, [R5+URZ+0x32460], R0 ;  /* 0x03246000050075a7 */ /* 0x000f24000802017f */
[----:B----4-:R-:W-:Y:S05]  /*de40*/  @!P1 BRA `(.L_x_263) ;  /* 0x0000003800ec9947 */ /* 0x010fea0003800000 */
.L_x_374:
[----:B------:R-:W-:Y:S05]  /*de50*/  @!P0 BRA `(.L_x_264) ;  /* 0x0000000000048947 */ /* 0x000fea0003800000 */
[----:B------:R-:W-:Y:S01]  /*de60*/  BPT.TRAP 0x1 ;  /* 0x000000040000795c */ /* 0x000fe20000300000 */
.L_x_264:
[----:B------:R0:W0:Y:S02]  /*de70*/  SYNCS.PHASECHK.TRANS64.TRYWAIT P0, [R17+URZ+0x32460], R2 ;  /* 0x03246002110075a7 */ /* 0x000024000800017f */
[----:B0-----:R-:W-:Y:S05]  /*de80*/  @!P0 NANOSLEEP.SYNCS 0x989680 ;  /* 0x009896800000895d */ /* 0x001fea0003900000 */
[----:B------:R-:W0:Y:S02]  /*de90*/  @!P0 SYNCS.PHASECHK.TRANS64 P0, [R17+URZ+0x32460], R2 ;  /* 0x03246002110085a7 */ /* 0x000e24000800007f */
[----:B0-----:R-:W-:Y:S05]  /*dea0*/  @!P0 BRA `(.L_x_264) ;  /* 0xfffffffc00f08947 */ /* 0x001fea000383ffff */
.L_x_184:
[----:B------:R-:W-:Y:S05]  /*deb0*/  BSYNC B6 ;  /* 0x0000000000067941 */ /* 0x000fea0003800000 */
.L_x_181:
[----:B------:R-:W-:Y:S05]  /*dec0*/  EXIT ;  /* 0x000000000000794d */ /* 0x000fea0003800000 */
.L_x_188:
[----:B------:R-:W-:-:S13]  /*ded0*/  R2UR UR4, R16 ;  /* 0x00000000100472ca */ /* 0x000fda00000e0000 */
[----:B-1----:R-:W-:-:S04]  /*dee0*/  IMAD.U32 R3, RZ, RZ, UR4 ;  /* 0x00000004ff037e24 */ /* 0x002fc8000f8e00ff */
[----:B------:R1:W2:Y:S03]  /*def0*/  SYNCS.PHASECHK.TRANS64.TRYWAIT P0, [R3+URZ+0x32400], R0 ;  /* 0x03240000030075a7 */ /* 0x0002a6000800017f */
[----:B--2---:R-:W-:Y:S05]  /*df00*/  @!P0 NANOSLEEP.SYNCS 0x989680 ;  /* 0x009896800000895d */ /* 0x004fea0003900000 */
[----:B------:R-:W2:Y:S02]  /*df10*/  @!P0 SYNCS.PHASECHK.TRANS64 P0, [R3+URZ+0x32400], R0 ;  /* 0x03240000030085a7 */ /* 0x000ea4000800007f */
[----:B--2---:R-:W-:Y:S05]  /*df20*/  @!P0 BRA `(.L_x_188) ;  /* 0xfffffffc00e88947 */ /* 0x004fea000383ffff */
[----:B------:R-:W-:Y:S05]  /*df30*/  BRA `(.L_x_265) ;  /* 0xffffff3400607947 */ /* 0x000fea000383ffff */
.L_x_192:
[----:B------:R-:W-:-:S13]  /*df40*/  R2UR UR4, R16 ;  /* 0x00000000100472ca */ /* 0x000fda00000e0000 */
[----:B-1----:R-:W-:-:S04]  /*df50*/  IMAD.U32 R3, RZ, RZ, UR4 ;  /* 0x00000004ff037e24 */ /* 0x002fc8000f8e00ff */
[----:B------:R1:W2:Y:S03]  /*df60*/  SYNCS.PHASECHK.TRANS64.TRYWAIT P1, [R3+URZ+0x32430], R0 ;  /* 0x03243000030075a7 */ /* 0x0002a6000802017f */
[----:B--2---:R-:W-:Y:S05]  /*df70*/  @!P1 NANOSLEEP.SYNCS 0x989680 ;  /* 0x009896800000995d */ /* 0x004fea0003900000 */
[----:B------:R-:W2:Y:S02]  /*df80*/  @!P1 SYNCS.PHASECHK.TRANS64 P1, [R3+URZ+0x32430], R0 ;  /* 0x03243000030095a7 */ /* 0x000ea4000802007f */
[----:B--2---:R-:W-:Y:S05]  /*df90*/  @!P1 BRA `(.L_x_192) ;  /* 0xfffffffc00e89947 */ /* 0x004fea000383ffff */
[----:B------:R-:W-:Y:S05]  /*dfa0*/  BRA `(.L_x_191) ;  /* 0xffffff3400887947 */ /* 0x000fea000383ffff */
.L_x_193:
[----:B------:R-:W-:-:S13]  /*dfb0*/  R2UR UR4, R16 ;  /* 0x00000000100472ca */ /* 0x000fda00000e0000 */
[----:B-1----:R-:W-:-:S04]  /*dfc0*/  IMAD.U32 R3, RZ, RZ, UR4 ;  /* 0x00000004ff037e24 */ /* 0x002fc8000f8e00ff */
[----:B------:R1:W2:Y:S03]  /*dfd0*/  SYNCS.PHASECHK.TRANS64.TRYWAIT P1, [R3+URZ+0x32410], R0 ;  /* 0x03241000030075a7 */ /* 0x0002a6000802017f */
[----:B--2---:R-:W-:Y:S05]  /*dfe0*/  @!P1 NANOSLEEP.SYNCS 0x989680 ;  /* 0x009896800000995d */ /* 0x004fea0003900000 */
[----:B------:R-:W2:Y:S02]  /*dff0*/  @!P1 SYNCS.PHASECHK.TRANS64 P1, [R3+URZ+0x32410], R0 ;  /* 0x03241000030095a7 */ /* 0x000ea4000802007f */
[----:B--2---:R-:W-:Y:S05]  /*e000*/  @!P1 BRA `(.L_x_193) ;  /* 0xfffffffc00e89947 */ /* 0x004fea000383ffff */
[----:B------:R-:W-:Y:S05]  /*e010*/  BRA `(.L_x_266) ;  /* 0xffffff38004c7947 */ /* 0x000fea000383ffff */
.L_x_197:
[----:B------:R-:W-:-:S13]  /*e020*/  R2UR UR4, R16 ;  /* 0x00000000100472ca */ /* 0x000fda00000e0000 */
[----:B-1----:R-:W-:-:S04]  /*e030*/  MOV R3, UR4 ;  /* 0x0000000400037c02 */ /* 0x002fc80008000f00 */
[----:B------:R1:W3:Y:S03]  /*e040*/  SYNCS.PHASECHK.TRANS64.TRYWAIT P1, [R3+URZ+0x32450], R0 ;  /* 0x03245000030075a7 */ /* 0x0002e6000802017f */
[----:B---3--:R-:W-:Y:S05]  /*e050*/  @!P1 NANOSLEEP.SYNCS 0x989680 ;  /* 0x009896800000995d */ /* 0x008fea0003900000 */
[----:B------:R-:W3:Y:S02]  /*e060*/  @!P1 SYNCS.PHASECHK.TRANS64 P1, [R3+URZ+0x32450], R0 ;  /* 0x03245000030095a7 */ /* 0x000ee4000802007f */
[----:B---3--:R-:W-:Y:S05]  /*e070*/  @!P1 BRA `(.L_x_197) ;  /* 0xfffffffc00e89947 */ /* 0x008fea000383ffff */
[----:B------:R-:W-:Y:S05]  /*e080*/  BRA `(.L_x_196) ;  /* 0xffffff3800587947 */ /* 0x000fea000383ffff */
.L_x_204:
[----:B-1----:R-:W-:-:S04]  /*e090*/  IMAD.U32 R153, RZ, RZ, UR60 ;  /* 0x0000003cff997e24 */ /* 0x002fc8000f8e00ff */
[----:B------:R1:W2:Y:S03]  /*e0a0*/  SYNCS.PHASECHK.TRANS64.TRYWAIT P2, [R153+URZ+0x32430], R0 ;  /* 0x03243000990075a7 */ /* 0x0002a6000804017f */
[----:B--2---:R-:W-:Y:S05]  /*e0b0*/  @!P2 NANOSLEEP.SYNCS 0x989680 ;  /* 0x009896800000a95d */ /* 0x004fea0003900000 */
[----:B------:R-:W2:Y:S02]  /*e0c0*/  @!P2 SYNCS.PHASECHK.TRANS64 P2, [R153+URZ+0x32430], R0 ;  /* 0x032430009900a5a7 */ /* 0x000ea4000804007f */
[----:B--2---:R-:W-:Y:S05]  /*e0d0*/  @!P2 BRA `(.L_x_204) ;  /* 0xfffffffc00eca947 */ /* 0x004fea000383ffff */
[----:B------:R-:W-:Y:S05]  /*e0e0*/  BRA `(.L_x_203) ;  /* 0xffffff6000087947 */ /* 0x000fea000383ffff */
.L_x_208:
[----:B--2---:R-:W-:-:S04]  /*e0f0*/  IMAD.U32 R203, RZ, RZ, UR60 ;  /* 0x0000003cffcb7e24 */ /* 0x004fc8000f8e00ff */
[----:B------:R2:W3:Y:S03]  /*e100*/  SYNCS.PHASECHK.TRANS64.TRYWAIT P2, [R203+URZ+0x32450], R0 ;  /* 0x03245000cb0075a7 */ /* 0x0004e6000804017f */
[----:B---3--:R-:W-:Y:S05]  /*e110*/  @!P2 NANOSLEEP.SYNCS 0x989680 ;  /* 0x009896800000a95d */ /* 0x008fea0003900000 */
[----:B------:R-:W3:Y:S02]  /*e120*/  @!P2 SYNCS.PHASECHK.TRANS64 P2, [R203+URZ+0x32450], R0 ;  /* 0x03245000cb00a5a7 */ /* 0x000ee4000804007f */
[----:B---3--:R-:W-:Y:S05]  /*e130*/  @!P2 BRA `(.L_x_208) ;  /* 0xfffffffc00eca947 */ /* 0x008fea000383ffff */
[----:B------:R-:W-:Y:S05]  /*e140*/  BRA `(.L_x_207) ;  /* 0xffffff6000d47947 */ /* 0x000fea000383ffff */
.L_x_222:
[----:B------:R-:W-:Y:S01]  /*e150*/  IMAD.MOV.U32 R13, RZ, RZ, R18 ;  /* 0x000000ffff0d7224 */ /* 0x000fe200078e0012 */
[----:B------:R-:W-:Y:S01]  /*e160*/  MOV R12, RZ ;  /* 0x000000ff000c7202 */ /* 0x000fe20000000f00 */
[----:B------:R-:W-:Y:S02]  /*e170*/  IMAD.MOV.U32 R11, RZ, RZ, 0x1f ;  /* 0x0000001fff0b7424 */ /* 0x000fe400078e00ff */
[----:B------:R-:W-:-:S07]  /*e180*/  IMAD.MOV.U32 R15, RZ, RZ, -0x1 ;  /* 0xffffffffff0f7424 */ /* 0x000fce00078e00ff */
[----:B-----5:R-:W-:Y:S05]  /*e190*/  WARPSYNC.COLLECTIVE R15, `(.L_x_267) ;  /* 0x000000000f087348 */ /* 0x020fea0003c00000 */
[----:B------:R0:W1:Y:S02]  /*e1a0*/  SHFL.IDX P6, R14, R13, R12, R11 ;  /* 0x0000000c0d0e7389 */ /* 0x00006400000c000b */
[----:B01---5:R-:W-:Y:S01]  /*e1b0*/  ENDCOLLECTIVE ;  /* 0x000000000000791b */ /* 0x023fe20003800000 */
.L_x_267:
[----:B------:R-:W-:Y:S05]  /*e1c0*/  BRA `(.L_x_268) ;  /* 0xffffffc400887947 */ /* 0x000fea000383ffff */
.L_x_224:
[----:B0-----:R-:W-:-:S04]  /*e1d0*/  IMAD.U32 R3, RZ, RZ, UR42 ;  /* 0x0000002aff037e24 */ /* 0x001fc8000f8e00ff */
[----:B------:R0:W1:Y:S03]  /*e1e0*/  SYNCS.PHASECHK.TRANS64.TRYWAIT P0, [R3+URZ+0x32440], R2 ;  /* 0x03244002030075a7 */ /* 0x000066000800017f */
[----:B-1----:R-:W-:Y:S05]  /*e1f0*/  @!P0 NANOSLEEP.SYNCS 0x989680 ;  /* 0x009896800000895d */ /* 0x002fea0003900000 */
[----:B------:R-:W1:Y:S02]  /*e200*/  @!P0 SYNCS.PHASECHK.TRANS64 P0, [R3+URZ+0x32440], R2 ;  /* 0x03244002030085a7 */ /* 0x000e64000800007f */
[----:B-1----:R-:W-:Y:S05]  /*e210*/  @!P0 BRA `(.L_x_224) ;  /* 0xfffffffc00ec8947 */ /* 0x002fea000383ffff */
[----:B------:R-:W-:Y:S05]  /*e220*/  BRA `(.L_x_269) ;  /* 0xffffffc400cc7947 */ /* 0x000fea000383ffff */
.L_x_225:
[----:B------:R-:W-:Y:S01]  /*e230*/  BSSY B0, `(.L_x_270) ;  /* 0x0000008000007945 */ /* 0x000fe20003800000 */
[----:B------:R-:W-:Y:S01]  /*e240*/  MOV R13, R5 ;  /* 0x00000005000d7202 */ /* 0x000fe20000000f00 */
[----:B------:R-:W-:Y:S02]  /*e250*/  IMAD.MOV.U32 R12, RZ, RZ, RZ ;  /* 0x000000ffff0c7224 */ /* 0x000fe400078e00ff */
[----:B------:R-:W-:Y:S02]  /*e260*/  IMAD.MOV.U32 R11, RZ, RZ, 0x181f ;  /* 0x0000181fff0b7424 */ /* 0x000fe400078e00ff */
[----:B------:R-:W-:-:S07]  /*e270*/  IMAD.MOV.U32 R15, RZ, RZ, -0x1 ;  /* 0xffffffffff0f7424 */ /* 0x000fce00078e00ff */
[----:B------:R-:W-:Y:S05]  /*e280*/  WARPSYNC.COLLECTIVE R15, `(.L_x_271) ;  /* 0x000000000f087348 */ /* 0x000fea0003c00000 */
[----:B------:R0:W1:Y:S02]  /*e290*/  SHFL.IDX P6, R14, R13, R12, R11 ;  /* 0x0000000c0d0e7389 */ /* 0x00006400000c000b */
[----:B01----:R-:W-:Y:S01]  /*e2a0*/  ENDCOLLECTIVE ;  /* 0x000000000000791b */ /* 0x003fe20003800000 */
.L_x_271:
[----:B------:R-:W-:Y:S05]  /*e2b0*/  BSYNC B0 ;  /* 0x0000000000007941 */ /* 0x000fea0003800000 */
.L_x_270:
[----:B------:R-:W-:Y:S01]  /*e2c0*/  IMAD.MOV.U32 R13, RZ, RZ, R4 ;  /* 0x000000ffff0d7224 */ /* 0x000fe200078e0004 */
[----:B------:R-:W-:Y:S01]  /*e2d0*/  MOV R15, 0xffffffff ;  /* 0xffffffff000f7802 */ /* 0x000fe20000000f00 */
[----:B------:R-:W-:Y:S01]  /*e2e0*/  IMAD.MOV.U32 R12, RZ, RZ, RZ ;  /* 0x000000ffff0c7224 */ /* 0x000fe200078e00ff */
[----:B------:R-:W-:Y:S01]  /*e2f0*/  MOV R0, R14 ;  /* 0x0000000e00007202 */ /* 0x000fe20000000f00 */
[----:B------:R-:W-:Y:S01]  /*e300*/  IMAD.MOV.U32 R11, RZ, RZ, 0x181f ;  /* 0x0000181fff0b7424 */ /* 0x000fe200078e00ff */
[----:B------:R-:W-:-:S07]  /*e310*/  @P0 LEA R7, R28, UR42, 0x1 ;  /* 0x0000002a1c070c11 */ /* 0x000fce000f8e08ff */
[----:B------:R-:W-:Y:S05]  /*e320*/  WARPSYNC.COLLECTIVE R15, `(.L_x_272) ;  /* 0x000000000f087348 */ /* 0x000fea0003c00000 */
[----:B------:R0:W1:Y:S02]  /*e330*/  SHFL.IDX P6, R14, R13, R12, R11 ;  /* 0x0000000c0d0e7389 */ /* 0x00006400000c000b */
[----:B01----:R-:W-:Y:S01]  /*e340*/  ENDCOLLECTIVE ;  /* 0x000000000000791b */ /* 0x003fe20003800000 */
.L_x_272:
[----:B------:R-:W-:Y:S02]  /*e350*/  IMAD.MOV.U32 R13, RZ, RZ, R5 ;  /* 0x000000ffff0d7224 */ /* 0x000fe400078e0005 */
[----:B------:R-:W-:Y:S01]  /*e360*/  IMAD.MOV.U32 R12, RZ, RZ, 0x1 ;  /* 0x00000001ff0c7424 */ /* 0x000fe200078e00ff */
[----:B------:R-:W-:-:S13]  /*e370*/  @P0 LEA R2, P1, R22, R14, 0x1 ;  /* 0x0000000e16020211 */ /* 0x000fda00078208ff */
[----:B------:R-:W-:Y:S05]  /*e380*/  WARPSYNC.COLLECTIVE R15, `(.L_x_273) ;  /* 0x000000000f087348 */ /* 0x000fea0003c00000 */
[----:B------:R0:W1:Y:S02]  /*e390*/  SHFL.IDX P6, R14, R13, R12, R11 ;  /* 0x0000000c0d0e7389 */ /* 0x00006400000c000b */
[----:B01----:R-:W-:Y:S01]  /*e3a0*/  ENDCOLLECTIVE ;  /* 0x000000000000791b */ /* 0x003fe20003800000 */
.L_x_273:
[----:B------:R-:W-:-:S05]  /*e3b0*/  @P0 IMAD.X R3, RZ, RZ, R0, P1 ;  /* 0x000000ffff030224 */ /* 0x000fca00008e0600 */
        /* <DEDUP_REMOVED lines=11> */
.L_x_274:
[----:B------:R-:W-:Y:S01]  /*e470*/  IMAD.MOV.U32 R13, RZ, RZ, R5 ;  /* 0x000000ffff0d7224 */ /* 0x000fe200078e0005 */
[----:B------:R-:W-:Y:S02]  /*e480*/  MOV R12, 0x2 ;  /* 0x00000002000c7802 */ /* 0x000fe40000000f00 */
[----:B------:R-:W-:-:S13]  /*e490*/  @P0 LEA R2, P1, R22, R14, 0x1 ;  /* 0x0000000e16020211 */ /* 0x000fda00078208ff */
[----:B------:R-:W-:Y:S05]  /*e4a0*/  WARPSYNC.COLLECTIVE R15, `(.L_x_275) ;  /* 0x000000000f087348 */ /* 0x000fea0003c00000 */
[----:B------:R0:W1:Y:S02]  /*e4b0*/  SHFL.IDX P6, R14, R13, R12, R11 ;  /* 0x0000000c0d0e7389 */ /* 0x00006400000c000b */
[----:B01----:R-:W-:Y:S01]  /*e4c0*/  ENDCOLLECTIVE ;  /* 0x000000000000791b */ /* 0x003fe20003800000 */
.L_x_275:
        /* <DEDUP_REMOVED lines=12> */
.L_x_276:
[----:B------:R-:W-:Y:S01]  /*e590*/  MOV R13, R5 ;  /* 0x00000005000d7202 */ /* 0x000fe20000000f00 */
[----:B------:R-:W-:Y:S01]  /*e5a0*/  IMAD.MOV.U32 R12, RZ, RZ, 0x3 ;  /* 0x00000003ff0c7424 */ /* 0x000fe200078e00ff */
[----:B------:R-:W-:-:S13]  /*e5b0*/  @P0 LEA R2, P1, R22, R14, 0x1 ;  /* 0x0000000e16020211 */ /* 0x000fda00078208ff */
[----:B------:R-:W-:Y:S05]  /*e5c0*/  WARPSYNC.COLLECTIVE R15, `(.L_x_277) ;  /* 0x000000000f087348 */ /* 0x000fea0003c00000 */
[----:B------:R0:W1:Y:S02]  /*e5d0*/  SHFL.IDX P6, R14, R13, R12, R11 ;  /* 0x0000000c0d0e7389 */ /* 0x00006400000c000b */
[----:B01----:R-:W-:Y:S01]  /*e5e0*/  ENDCOLLECTIVE ;  /* 0x000000000000791b */ /* 0x003fe20003800000 */
.L_x_277:
        /* <DEDUP_REMOVED lines=12> */
.L_x_278:
[----:B------:R-:W-:Y:S02]  /*e6b0*/  IMAD.MOV.U32 R13, RZ, RZ, R5 ;  /* 0x000000ffff0d7224 */ /* 0x000fe400078e0005 */
[----:B------:R-:W-:Y:S01]  /*e6c0*/  IMAD.MOV.U32 R12, RZ, RZ, 0x4 ;  /* 0x00000004ff0c7424 */ /* 0x000fe200078e00ff */
[----:B------:R-:W-:-:S13]  /*e6d0*/  @P0 LEA R2, P1, R22, R14, 0x1 ;  /* 0x0000000e16020211 */ /* 0x000fda00078208ff */
[----:B------:R-:W-:Y:S05]  /*e6e0*/  WARPSYNC.COLLECTIVE R15, `(.L_x_279) ;  /* 0x000000000f087348 */ /* 0x000fea0003c00000 */
[----:B------:R0:W1:Y:S02]  /*e6f0*/  SHFL.IDX P6, R14, R13, R12, R11 ;  /* 0x0000000c0d0e7389 */ /* 0x00006400000c000b */
[----:B01----:R-:W-:Y:S01]  /*e700*/  ENDCOLLECTIVE ;  /* 0x000000000000791b */ /* 0x003fe20003800000 */
.L_x_279:
[----:B------:R-:W-:-:S05]  /*e710*/  @P0 IADD3.X R3, RZ, R0, RZ, P1, !PT ;  /* 0x00000000ff030210 */ /* 0x000fca0000ffe4ff */
        /* <DEDUP_REMOVED lines=11> */
.L_x_280:
[----:B------:R-:W-:Y:S02]  /*e7d0*/  IMAD.MOV.U32 R13, RZ, RZ, R5 ;  /* 0x000000ffff0d7224 */ /* 0x000fe400078e0005 */
[----:B------:R-:W-:Y:S01]  /*e7e0*/  IMAD.MOV.U32 R12, RZ, RZ, 0x5 ;  /* 0x00000005ff0c7424 */ /* 0x000fe200078e00ff */
[----:B------:R-:W-:-:S13]  /*e7f0*/  @P0 LEA R2, P1, R22, R14, 0x1 ;  /* 0x0000000e16020211 */ /* 0x000fda00078208ff */
[----:B------:R-:W-:Y:S05]  /*e800*/  WARPSYNC.COLLECTIVE R15, `(.L_x_281) ;  /* 0x000000000f087348 */ /* 0x000fea0003c00000 */
[----:B------:R0:W1:Y:S02]  /*e810*/  SHFL.IDX P6, R14, R13, R12, R11 ;  /* 0x0000000c0d0e7389 */ /* 0x00006400000c000b */
[----:B01----:R-:W-:Y:S01]  /*e820*/  ENDCOLLECTIVE ;  /* 0x000000000000791b */ /* 0x003fe20003800000 */
.L_x_281:
[----:B------:R-:W-:-:S05]  /*e830*/  @P0 IMAD.X R3, RZ, RZ, R0, P1 ;  /* 0x000000ffff030224 */ /* 0x000fca00008e0600 */
        /* <DEDUP_REMOVED lines=9> */
.L_x_282:
[----:B------:R-:W-:Y:S05]  /*e8d0*/  BRA `(.L_x_283) ;  /* 0xffffffc400407947 */ /* 0x000fea000383ffff */
.L_x_228:
[----:B------:R-:W-:Y:S01]  /*e8e0*/  IMAD.MOV.U32 R13, RZ, RZ, R4 ;  /* 0x000000ffff0d7224 */ /* 0x000fe200078e0004 */
[----:B------:R-:W-:Y:S01]  /*e8f0*/  MOV R11, 0x181f ;  /* 0x0000181f000b7802 */ /* 0x000fe20000000f00 */
[----:B------:R-:W-:Y:S01]  /*e900*/  IMAD.MOV.U32 R12, RZ, RZ, RZ ;  /* 0x000000ffff0c7224 */ /* 0x000fe200078e00ff */
[----:B------:R-:W-:Y:S01]  /*e910*/  LOP3.LUT R16, R16, 0xffffefff, RZ, 0xc0, !PT ;  /* 0xffffefff10107812 */ /* 0x000fe200078ec0ff */
[----:B------:R-:W-:-:S07]  /*e920*/  IMAD.MOV.U32 R15, RZ, RZ, -0x1 ;  /* 0xffffffffff0f7424 */ /* 0x000fce00078e00ff */
[----:B------:R-:W-:Y:S05]  /*e930*/  WARPSYNC.COLLECTIVE R15, `(.L_x_284) ;  /* 0x000000000f087348 */ /* 0x000fea0003c00000 */
[----:B------:R0:W1:Y:S02]  /*e940*/  SHFL.IDX P6, R14, R13, R12, R11 ;  /* 0x0000000c0d0e7389 */ /* 0x00006400000c000b */
[----:B01----:R-:W-:Y:S01]  /*e950*/  ENDCOLLECTIVE ;  /* 0x000000000000791b */ /* 0x003fe20003800000 */
.L_x_284:
[----:B------:R-:W-:Y:S02]  /*e960*/  IMAD.MOV.U32 R13, RZ, RZ, R0 ;  /* 0x000000ffff0d7224 */ /* 0x000fe400078e0000 */
[----:B------:R-:W-:-:S07]  /*e970*/  IMAD.MOV.U32 R3, RZ, RZ, R14 ;  /* 0x000000ffff037224 */ /* 0x000fce00078e000e */
[----:B------:R-:W-:Y:S05]  /*e980*/  WARPSYNC.COLLECTIVE R15, `(.L_x_285) ;  /* 0x000000000f087348 */ /* 0x000fea0003c00000 */
[----:B------:R0:W1:Y:S02]  /*e990*/  SHFL.IDX P6, R14, R13, R12, R11 ;  /* 0x0000000c0d0e7389 */ /* 0x00006400000c000b */
[----:B01----:R-:W-:Y:S01]  /*e9a0*/  ENDCOLLECTIVE ;  /* 0x000000000000791b */ /* 0x003fe20003800000 */
.L_x_285:
[----:B------:R-:W-:Y:S02]  /*e9b0*/  ULDC UR4, c[0x0][0x288] ;  /* 0x0000a20000047ab9 */ /* 0x000fe40000000800 */
[----:B------:R-:W-:Y:S01]  /*e9c0*/  IMAD R5, R6, UR4, RZ ;  /* 0x0000000406057c24 */ /* 0x000fe2000f8e02ff */
[----:B------:R-:W-:-:S04]  /*e9d0*/  LEA R6, R36, R37, 0x7 ;  /* 0x0000002524067211 */ /* 0x000fc800078e38ff */
[C---:B------:R-:W-:Y:S01]  /*e9e0*/  ISETP.GE.AND P2, PT, R6.reuse, R5, PT ;  /* 0x000000050600720c */ /* 0x040fe20003f46270 */
[----:B------:R-:W-:Y:S02]  /*e9f0*/  VIADD R8, R6, 0x10 ;  /* 0x0000001006087836 */ /* 0x000fe40000000000 */
[----:B------:R-:W-:Y:S01]  /*ea00*/  IMAD.MOV.U32 R13, RZ, RZ, R4 ;  /* 0x000000ffff0d7224 */ /* 0x000fe200078e0004 */
[----:B------:R-:W-:-:S09]  /*ea10*/  MOV R12, 0x1 ;  /* 0x00000001000c7802 */ /* 0x000fd20000000f00 */
[----:B------:R-:W-:Y:S02]  /*ea20*/  @!P2 LEA R9, R28, UR42, 0x1 ;  /* 0x0000002a1c09ac11 */ /* 0x000fe4000f8e08ff */
[----:B------:R-:W-:Y:S02]  /*ea30*/  @P2 LOP3.LUT R16, R16, 0x1000, RZ, 0xfc, !PT ;  /* 0x0000100010102812 */ /* 0x000fe400078efcff */
[----:B------:R-:W-:-:S13]  /*ea40*/  @!P2 LEA R2, P1, R22, R14, 0x1 ;  /* 0x0000000e1602a211 */ /* 0x000fda00078208ff */
[----:B------:R-:W-:Y:S05]  /*ea50*/  WARPSYNC.COLLECTIVE R15, `(.L_x_286) ;  /* 0x000000000f087348 */ /* 0x000fea0003c00000 */
[----:B------:R0:W1:Y:S02]  /*ea60*/  SHFL.IDX P6, R14, R13, R12, R11 ;  /* 0x0000000c0d0e7389 */ /* 0x00006400000c000b */
[----:B01----:R-:W-:Y:S01]  /*ea70*/  ENDCOLLECTIVE ;  /* 0x000000000000791b */ /* 0x003fe20003800000 */
.L_x_286:
[----:B------:R-:W-:Y:S01]  /*ea80*/  LOP3.LUT R16, R16, 0xfffff7ff, RZ, 0xc0, !PT ;  /* 0xfffff7ff10107812 */ /* 0x000fe200078ec0ff */
[----:B------:R-:W-:-:S05]  /*ea90*/  @!P2 IMAD.X R3, RZ, RZ, R3, P1 ;  /* 0x000000ffff03a224 */ /* 0x000fca00008e0603 */
[----:B------:R-:W-:Y:S01]  /*eaa0*/  @!PT LDS RZ, [RZ] ;  /* 0x00000000fffff984 */ /* 0x000fe20000000800 */
[----:B------:R-:W-:Y:S01]  /*eab0*/  @!PT LDS RZ, [RZ] ;  /* 0x00000000fffff984 */ /* 0x000fe20000000800 */
[----:B------:R-:W-:Y:S01]  /*eac0*/  @!PT LDS RZ, [RZ] ;  /* 0x00000000fffff984 */ /* 0x000fe20000000800 */
[----:B------:R0:W-:Y:S01]  /*ead0*/  @!P2 LDGSTS.E.BYPASS.LTC128B.128 [R9+0x18400], desc[UR36][R2.64], !P0 ;  /* 0x184000000209afae */ /* 0x0001e2000c101d64 */
[----:B------:R-:W-:Y:S01]  /*eae0*/  ISETP.GE.AND P2, PT, R8, R5, PT ;  /* 0x000000050800720c */ /* 0x000fe20003f46270 */
[----:B------:R-:W-:Y:S02]  /*eaf0*/  VIADD R8, R6, 0x20 ;  /* 0x0000002006087836 */ /* 0x000fe40000000000 */
[----:B------:R-:W-:-:S10]  /*eb00*/  IMAD.MOV.U32 R13, RZ, RZ, R0 ;  /* 0x000000ffff0d7224 */ /* 0x000fd400078e0000 */
[----:B------:R-:W-:Y:S01]  /*eb10*/  @!P2 LEA R21, R28, UR42, 0x1 ;  /* 0x0000002a1c15ac11 */ /* 0x000fe2000f8e08ff */
[----:B------:R-:W-:Y:S01]  /*eb20*/  IMAD.MOV.U32 R7, RZ, RZ, R14 ;  /* 0x000000ffff077224 */ /* 0x000fe200078e000e */
[----:B0-----:R-:W-:-:S07]  /*eb30*/  @P2 LOP3.LUT R16, R16, 0x800, RZ, 0xfc, !PT ;  /* 0x0000080010102812 */ /* 0x001fce00078efcff */
[----:B------:R-:W-:Y:S05]  /*eb40*/  WARPSYNC.COLLECTIVE R15, `(.L_x_287) ;  /* 0x000000000f087348 */ /* 0x000fea0003c00000 */
[----:B------:R0:W1:Y:S02]  /*eb50*/  SHFL.IDX P6, R14, R13, R12, R11 ;  /* 0x0000000c0d0e7389 */ /* 0x00006400000c000b */
[----:B01----:R-:W-:Y:S01]  /*eb60*/  ENDCOLLECTIVE ;  /* 0x000000000000791b */ /* 0x003fe20003800000 */
.L_x_287:
[----:B------:R-:W-:Y:S01]  /*eb70*/  LOP3.LUT R16, R16, 0xfffffbff, RZ, 0xc0, !PT ;  /* 0xfffffbff10107812 */ /* 0x000fe200078ec0ff */
[----:B------:R-:W-:Y:S01]  /*eb80*/  IMAD.MOV.U32 R13, RZ, RZ, R4 ;  /* 0x000000ffff0d7224 */ /* 0x000fe200078e0004 */
[----:B------:R-:W-:-:S04]  /*eb90*/  @!P2 LEA R12, P1, R22, R14, 0x1 ;  /* 0x0000000e160ca211 */ /* 0x000fc800078208ff */
[----:B------:R-:W-:Y:S01]  /*eba0*/  @!P2 MOV R2, R12 ;  /* 0x0000000c0002a202 */ /* 0x000fe20000000f00 */
[----:B------:R-:W-:Y:S01]  /*ebb0*/  @!P2 IMAD.X R11, RZ, RZ, R7, P1 ;  /* 0x000000ffff0ba224 */ /* 0x000fe200008e0607 */
[----:B------:R-:W-:-:S03]  /*ebc0*/  MOV R12, 0x2 ;  /* 0x00000002000c7802 */ /* 0x000fc60000000f00 */
[----:B------:R-:W-:Y:S02]  /*ebd0*/  @!P2 IMAD.MOV.U32 R3, RZ, RZ, R11 ;  /* 0x000000ffff03a224 */ /* 0x000fe400078e000b */
[----:B------:R-:W-:-:S03]  /*ebe0*/  IMAD.MOV.U32 R11, RZ, RZ, 0x181f ;  /* 0x0000181fff0b7424 */ /* 0x000fc600078e00ff */
[----:B------:R-:W-:Y:S01]  /*ebf0*/  @!PT LDS RZ, [RZ] ;  /* 0x00000000fffff984 */ /* 0x000fe20000000800 */
[----:B------:R-:W-:Y:S01]  /*ec00*/  @!PT LDS RZ, [RZ] ;  /* 0x00000000fffff984 */ /* 0x000fe20000000800 */
[----:B------:R-:W-:Y:S01]  /*ec10*/  @!PT LDS RZ, [RZ] ;  /* 0x00000000fffff984 */ /* 0x000fe20000000800 */
[----:B------:R0:W-:Y:S01]  /*ec20*/  @!P2 LDGSTS.E.BYPASS.LTC128B.128 [R21+0x18c00], desc[UR36][R2.64], !P0 ;  /* 0x18c000000215afae */ /* 0x0001e2000c101d64 */
[----:B------:R-:W-:Y:S01]  /*ec30*/  ISETP.GE.AND P2, PT, R8, R5, PT ;  /* 0x000000050800720c */ /* 0x000fe20003f46270 */
[----:B------:R-:W-:-:S12]  /*ec40*/  VIADD R8, R6, 0x30 ;  /* 0x0000003006087836 */ /* 0x000fd80000000000 */
[----:B0-----:R-:W-:Y:S05]  /*ec50*/  WARPSYNC.COLLECTIVE R15, `(.L_x_288) ;  /* 0x000000000f087348 */ /* 0x001fea0003c00000 */
[----:B------:R1:W2:Y:S02]  /*ec60*/  SHFL.IDX P6, R14, R13, R12, R11 ;  /* 0x0000000c0d0e7389 */ /* 0x0002a400000c000b */
[----:B012---:R-:W-:Y:S01]  /*ec70*/  ENDCOLLECTIVE ;  /* 0x000000000000791b */ /* 0x007fe20003800000 */
.L_x_288:
[----:B------:R-:W-:Y:S02]  /*ec80*/  @!P2 LEA R21, R28, UR42, 0x1 ;  /* 0x0000002a1c15ac11 */ /* 0x000fe4000f8e08ff */
[----:B------:R-:W-:Y:S01]  /*ec90*/  @P2 LOP3.LUT R16, R16, 0x400, RZ, 0xfc, !PT ;  /* 0x0000040010102812 */ /* 0x000fe200078efcff */
[----:B------:R-:W-:-:S03]  /*eca0*/  IMAD.MOV.U32 R13, RZ, RZ, R0 ;  /* 0x000000ffff0d7224 */ /* 0x000fc600078e0000 */
[----:B------:R-:W-:Y:S01]  /*ecb0*/  LOP3.LUT R16, R16, 0xfffffdff, RZ, 0xc0, !PT ;  /* 0xfffffdff10107812 */ /* 0x000fe200078ec0ff */
[----:B------:R-:W-:-:S07]  /*ecc0*/  IMAD.MOV.U32 R20, RZ, RZ, R14 ;  /* 0x000000ffff147224 */ /* 0x000fce00078e000e */
[----:B------:R-:W-:Y:S05]  /*ecd0*/  WARPSYNC.COLLECTIVE R15, `(.L_x_289) ;  /* 0x000000000f087348 */ /* 0x000fea0003c00000 */
[----:B------:R0:W1:Y:S02]  /*ece0*/  SHFL.IDX P6, R14, R13, R12, R11 ;  /* 0x0000000c0d0e7389 */ /* 0x00006400000c000b */
[----:B01----:R-:W-:Y:S01]  /*ecf0*/  ENDCOLLECTIVE ;  /* 0x000000000000791b */ /* 0x003fe20003800000 */
.L_x_289:
[----:B------:R-:W-:Y:S01]  /*ed00*/  MOV R13, R4 ;  /* 0x00000004000d7202 */ /* 0x000fe20000000f00 */
[----:B------:R-:W-:Y:S01]  /*ed10*/  IMAD.MOV.U32 R12, RZ, RZ, 0x3 ;  /* 0x00000003ff0c7424 */ /* 0x000fe200078e00ff */
[----:B------:R-:W-:-:S04]  /*ed20*/  @!P2 LEA R15, P1, R22, R14, 0x1 ;  /* 0x0000000e160fa211 */ /* 0x000fc800078208ff */
[----:B------:R-:W-:Y:S01]  /*ed30*/  @!P2 IADD3.X R20, RZ, R20, RZ, P1, !PT ;  /* 0x00000014ff14a210 */ /* 0x000fe20000ffe4ff */
[----:B------:R-:W-:Y:S02]  /*ed40*/  @!P2 IMAD.MOV.U32 R2, RZ, RZ, R15 ;  /* 0x000000ffff02a224 */ /* 0x000fe400078e000f */
[----:B------:R-:W-:Y:S02]  /*ed50*/  IMAD.MOV.U32 R15, RZ, RZ, -0x1 ;  /* 0xffffffffff0f7424 */ /* 0x000fe400078e00ff */
[----:B------:R-:W-:-:S07]  /*ed60*/  @!P2 IMAD.MOV.U32 R3, RZ, RZ, R20 ;  /* 0x000000ffff03a224 */ /* 0x000fce00078e0014 */
[----:B------:R-:W-:Y:S05]  /*ed70*/  WARPSYNC.COLLECTIVE R15, `(.L_x_290) ;  /* 0x000000000f087348 */ /* 0x000fea0003c00000 */
[----:B------:R0:W1:Y:S02]  /*ed80*/  SHFL.IDX P6, R14, R13, R12, R11 ;  /* 0x0000000c0d0e7389 */ /* 0x00006400000c000b */
[----:B01----:R-:W-:Y:S01]  /*ed90*/  ENDCOLLECTIVE ;  /* 0x000000000000791b */ /* 0x003fe20003800000 */
.L_x_290:
[----:B------:R-:W-:Y:S01]  /*eda0*/  @!PT LDS RZ, [RZ] ;  /* 0x00000000fffff984 */ /* 0x000fe20000000800 */
[----:B------:R-:W-:Y:S01]  /*edb0*/  @!PT LDS RZ, [RZ] ;  /* 0x00000000fffff984 */ /* 0x000fe20000000800 */
[----:B------:R-:W-:Y:S01]  /*edc0*/  @!PT LDS RZ, [RZ] ;  /* 0x00000000fffff984 */ /* 0x000fe20000000800 */
[----:B------:R0:W-:Y:S01]  /*edd0*/  @!P2 LDGSTS.E.BYPASS.LTC128B.128 [R21+0x19400], desc[UR36][R2.64], !P0 ;  /* 0x194000000215afae */ /* 0x0001e2000c101d64 */
[----:B------:R-:W-:Y:S02]  /*ede0*/  ISETP.GE.AND P2, PT, R8, R5, PT ;  /* 0x000000050800720c */ /* 0x000fe40003f46270 */
[----:B------:R-:W-:Y:S02]  /*edf0*/  IADD3 R8, R6, 0x40, RZ ;  /* 0x0000004006087810 */ /* 0x000fe40007ffe0ff */
[----:B------:R-:W-:-:S09]  /*ee00*/  MOV R13, R0 ;  /* 0x00000000000d7202 */ /* 0x000fd20000000f00 */
[----:B------:R-:W-:-:S04]  /*ee10*/  @P2 LOP3.LUT R16, R16, 0x200, RZ, 0xfc, !PT ;  /* 0x0000020010102812 */ /* 0x000fc800078efcff */
[----:B------:R-:W-:Y:S01]  /*ee20*/  LOP3.LUT R16, R16, 0xfffffeff, RZ, 0xc0, !PT ;  /* 0xfffffeff10107812 */ /* 0x000fe200078ec0ff */
[----:B0-----:R-:W-:-:S07]  /*ee30*/  IMAD.MOV.U32 R7, RZ, RZ, R14 ;  /* 0x000000ffff077224 */ /* 0x001fce00078e000e */
[----:B------:R-:W-:Y:S05]  /*ee40*/  WARPSYNC.COLLECTIVE R15, `(.L_x_291) ;  /* 0x000000000f087348 */ /* 0x000fea0003c00000 */
[----:B------:R0:W1:Y:S02]  /*ee50*/  SHFL.IDX P6, R14, R13, R12, R11 ;  /* 0x0000000c0d0e7389 */ /* 0x00006400000c000b */
[----:B01----:R-:W-:Y:S01]  /*ee60*/  ENDCOLLECTIVE ;  /* 0x000000000000791b */ /* 0x003fe20003800000 */
.L_x_291:
[----:B------:R-:W-:Y:S01]  /*ee70*/  @!P2 LEA R15, R28, UR42, 0x1 ;  /* 0x0000002a1c0fac11 */ /* 0x000fe2000f8e08ff */
[----:B------:R-:W-:Y:S01]  /*ee80*/  IMAD.MOV.U32 R12, RZ, RZ, 0x4 ;  /* 0x00000004ff0c7424 */ /* 0x000fe200078e00ff */
[----:B------:R-:W-:-:S05]  /*ee90*/  @!P2 LEA R13, P1, R22, R14, 0x1 ;  /* 0x0000000e160da211 */ /* 0x000fca00078208ff */
[----:B------:R-:W-:Y:S02]  /*eea0*/  @!P2 IMAD.X R14, RZ, RZ, R7, P1 ;  /* 0x000000ffff0ea224 */ /* 0x000fe400008e0607 */
[----:B------:R-:W-:Y:S02]  /*eeb0*/  @!P2 IMAD.MOV.U32 R2, RZ, RZ, R13 ;  /* 0x000000ffff02a224 */ /* 0x000fe400078e000d */
[----:B------:R-:W-:Y:S02]  /*eec0*/  @!P2 IMAD.MOV.U32 R3, RZ, RZ, R14 ;  /* 0x000000ffff03a224 */ /* 0x000fe400078e000e */
[----:B------:R-:W-:-:S03]  /*eed0*/  IMAD.MOV.U32 R13, RZ, RZ, R4 ;  /* 0x000000ffff0d7224 */ /* 0x000fc600078e0004 */
[----:B------:R-:W-:Y:S01]  /*eee0*/  @!PT LDS RZ, [RZ] ;  /* 0x00000000fffff984 */ /* 0x000fe20000000800 */
[----:B------:R-:W-:Y:S01]  /*eef0*/  @!PT LDS RZ, [RZ] ;  /* 0x00000000fffff984 */ /* 0x000fe20000000800 */
[----:B------:R-:W-:Y:S01]  /*ef00*/  @!PT LDS RZ, [RZ] ;  /* 0x00000000fffff984 */ /* 0x000fe20000000800 */
[----:B------:R0:W-:Y:S01]  /*ef10*/  @!P2 LDGSTS.E.BYPASS.LTC128B.128 [R15+0x19c00], desc[UR36][R2.64], !P0 ;  /* 0x19c00000020fafae */ /* 0x0001e2000c101d64 */
[----:B------:R-:W-:Y:S01]  /*ef20*/  ISETP.GE.AND P2, PT, R8, R5, PT ;  /* 0x000000050800720c */ /* 0x000fe20003f46270 */
[----:B0-----:R-:W-:-:S12]  /*ef30*/  IMAD.MOV.U32 R15, RZ, RZ, -0x1 ;  /* 0xffffffffff0f7424 */ /* 0x001fd800078e00ff */
[----:B------:R-:W-:Y:S02]  /*ef40*/  @!P2 LEA R20, R28, UR42, 0x1 ;  /* 0x0000002a1c14ac11 */ /* 0x000fe4000f8e08ff */
[----:B------:R-:W-:-:S07]  /*ef50*/  @P2 LOP3.LUT R16, R16, 0x100, RZ, 0xfc, !PT ;  /* 0x0000010010102812 */ /* 0x000fce00078efcff */
[----:B------:R-:W-:Y:S05]  /*ef60*/  WARPSYNC.COLLECTIVE R15, `(.L_x_292) ;  /* 0x000000000f087348 */ /* 0x000fea0003c00000 */
[----:B------:R0:W1:Y:S02]  /*ef70*/  SHFL.IDX P6, R14, R13, R12, R11 ;  /* 0x0000000c0d0e7389 */ /* 0x00006400000c000b */
[----:B01----:R-:W-:Y:S01]  /*ef80*/  ENDCOLLECTIVE ;  /* 0x000000000000791b */ /* 0x003fe20003800000 */
.L_x_292:
[----:B------:R-:W-:Y:S01]  /*ef90*/  LOP3.LUT R16, R16, 0xffffff7f, RZ, 0xc0, !PT ;  /* 0xffffff7f10107812 */ /* 0x000fe200078ec0ff */
[----:B------:R-:W-:Y:S01]  /*efa0*/  IMAD.MOV.U32 R13, RZ, RZ, R0 ;  /* 0x000000ffff0d7224 */ /* 0x000fe200078e0000 */
[----:B------:R-:W-:-:S07]  /*efb0*/  MOV R8, R14 ;  /* 0x0000000e00087202 */ /* 0x000fce0000000f00 */
[----:B------:R-:W-:Y:S05]  /*efc0*/  WARPSYNC.COLLECTIVE R15, `(.L_x_293) ;  /* 0x000000000f087348 */ /* 0x000fea0003c00000 */
[----:B------:R0:W1:Y:S02]  /*efd0*/  SHFL.IDX P6, R14, R13, R12, R11 ;  /* 0x0000000c0d0e7389 */ /* 0x00006400000c000b */
[----:B01----:R-:W-:Y:S01]  /*efe0*/  ENDCOLLECTIVE ;  /* 0x000000000000791b */ /* 0x003fe20003800000 */
.L_x_293:
[----:B------:R-:W-:Y:S01]  /*eff0*/  IMAD.MOV.U32 R13, RZ, RZ, R4 ;  /* 0x000000ffff0d7224 */ /* 0x000fe200078e0004 */
[----:B------:R-:W-:Y:S01]  /*f000*/  MOV R12, 0x5 ;  /* 0x00000005000c7802 */ /* 0x000fe20000000f00 */
[----:B------:R-:W-:-:S07]  /*f010*/  IMAD.MOV.U32 R7, RZ, RZ, R14 ;  /* 0x000000ffff077224 */ /* 0x000fce00078e000e */
[----:B------:R-:W-:Y:S05]  /*f020*/  WARPSYNC.COLLECTIVE R15, `(.L_x_294) ;  /* 0x000000000f087348 */ /* 0x000fea0003c00000 */
[----:B------:R0:W1:Y:S02]  /*f030*/  SHFL.IDX P6, R14, R13, R12, R11 ;  /* 0x0000000c0d0e7389 */ /* 0x00006400000c000b */
[----:B01----:R-:W-:Y:S01]  /*f040*/  ENDCOLLECTIVE ;  /* 0x000000000000791b */ /* 0x003fe20003800000 */
.L_x_294:
[----:B------:R-:W-:-:S04]  /*f050*/  @!P2 LEA R7, P1, R22, R7, 0x1 ;  /* 0x000000071607a211 */ /* 0x000fc800078208ff */
[----:B------:R-:W-:Y:S01]  /*f060*/  @!P2 MOV R2, R7 ;  /* 0x000000070002a202 */ /* 0x000fe20000000f00 */
[----:B------:R-:W-:-:S04]  /*f070*/  @!P2 IMAD.X R8, RZ, RZ, R8, P1 ;  /* 0x000000ffff08a224 */ /* 0x000fc800008e0608 */
[----:B------:R-:W-:Y:S02]  /*f080*/  @!P2 IMAD.MOV.U32 R3, RZ, RZ, R8 ;  /* 0x000000ffff03a224 */ /* 0x000fe400078e0008 */
[----:B------:R-:W-:Y:S02]  /*f090*/  IMAD.MOV.U32 R13, RZ, RZ, R0 ;  /* 0x000000ffff0d7224 */ /* 0x000fe400078e0000 */
[----:B------:R-:W-:Y:S01]  /*f0a0*/  VIADD R8, R6, 0x50 ;  /* 0x0000005006087836 */ /* 0x000fe20000000000 */
[----:B------:R-:W-:Y:S01]  /*f0b0*/  @!PT LDS RZ, [RZ] ;  /* 0x00000000fffff984 */ /* 0x000fe20000000800 */
[----:B------:R-:W-:Y:S01]  /*f0c0*/  @!PT LDS RZ, [RZ] ;  /* 0x00000000fffff984 */ /* 0x000fe20000000800 */
[----:B------:R-:W-:Y:S01]  /*f0d0*/  @!PT LDS RZ, [RZ] ;  /* 0x00000000fffff984 */ /* 0x000fe20000000800 */
[----:B------:R0:W-:Y:S04]  /*f0e0*/  @!P2 LDGSTS.E.BYPASS.LTC128B.128 [R20+0x1a400], desc[UR36][R2.64], !P0 ;  /* 0x1a4000000214afae */ /* 0x0001e8000c101d64 */
[----:B------:R-:W-:Y:S02]  /*f0f0*/  ISETP.GE.AND P2, PT, R8, R5, PT ;  /* 0x000000050800720c */ /* 0x000fe40003f46270 */
[----:B------:R-:W-:Y:S01]  /*f100*/  IADD3 R8, R6, 0x60, RZ ;  /* 0x0000006006087810 */ /* 0x000fe20007ffe0ff */
[----:B------:R-:W-:-:S10]  /*f110*/  IMAD.MOV.U32 R10, RZ, RZ, R14 ;  /* 0x000000ffff0a7224 */ /* 0x000fd400078e000e */
[----:B0-----:R-:W-:Y:S05]  /*f120*/  WARPSYNC.COLLECTIVE R15, `(.L_x_295) ;  /* 0x000000000f087348 */ /* 0x001fea0003c00000 */
[----:B------:R1:W2:Y:S02]  /*f130*/  SHFL.IDX P6, R14, R13, R12, R11 ;  /* 0x0000000c0d0e7389 */ /* 0x0002a400000c000b */
[----:B012---:R-:W-:Y:S01]  /*f140*/  ENDCOLLECTIVE ;  /* 0x000000000000791b */ /* 0x007fe20003800000 */
.L_x_295:
[----:B------:R-:W-:Y:S02]  /*f150*/  @!P2 LEA R7, R28, UR42, 0x1 ;  /* 0x0000002a1c07ac11 */ /* 0x000fe4000f8e08ff */
[----:B------:R-:W-:Y:S01]  /*f160*/  @P2 LOP3.LUT R16, R16, 0x80, RZ, 0xfc, !PT ;  /* 0x0000008010102812 */ /* 0x000fe200078efcff */
[----:B------:R-:W-:Y:S01]  /*f170*/  IMAD.MOV.U32 R13, RZ, RZ, R4 ;  /* 0x000000ffff0d7224 */ /* 0x000fe200078e0004 */
[----:B------:R-:W-:Y:S02]  /*f180*/  MOV R12, 0x6 ;  /* 0x00000006000c7802 */ /* 0x000fe40000000f00 */
[----:B------:R-:W-:Y:S01]  /*f190*/  LOP3.LUT R16, R16, 0xffffffbf, RZ, 0xc0, !PT ;  /* 0xffffffbf10107812 */ /* 0x000fe200078ec0ff */
[----:B------:R-:W-:-:S07]  /*f1a0*/  IMAD.MOV.U32 R9, RZ, RZ, R14 ;  /* 0x000000ffff097224 */ /* 0x000fce00078e000e */
[----:B------:R-:W-:Y:S05]  /*f1b0*/  WARPSYNC.COLLECTIVE R15, `(.L_x_296) ;  /* 0x000000000f087348 */ /* 0x000fea0003c00000 */
[----:B------:R0:W1:Y:S02]  /*f1c0*/  SHFL.IDX P6, R14, R13, R12, R11 ;  /* 0x0000000c0d0e7389 */ /* 0x00006400000c000b */
[----:B01----:R-:W-:Y:S01]  /*f1d0*/  ENDCOLLECTIVE ;  /* 0x000000000000791b */ /* 0x003fe20003800000 */
.L_x_296:
[----:B------:R-:W-:-:S04]  /*f1e0*/  @!P2 LEA R9, P1, R22, R9, 0x1 ;  /* 0x000000091609a211 */ /* 0x000fc800078208ff */
[----:B------:R-:W-:Y:S01]  /*f1f0*/  @!P2 IADD3.X R10, RZ, R10, RZ, P1, !PT ;  /* 0x0000000aff0aa210 */ /* 0x000fe20000ffe4ff */
[----:B------:R-:W-:-:S04]  /*f200*/  @!P2 IMAD.MOV.U32 R2, RZ, RZ, R9 ;  /* 0x000000ffff02a224 */ /* 0x000fc800078e0009 */
[----:B------:R-:W-:Y:S02]  /*f210*/  @!P2 IMAD.MOV.U32 R3, RZ, RZ, R10 ;  /* 0x000000ffff03a224 */ /* 0x000fe400078e000a */
[----:B------:R-:W-:-:S03]  /*f220*/  IMAD.MOV.U32 R13, RZ, RZ, R0 ;  /* 0x000000ffff0d7224 */ /* 0x000fc600078e0000 */
[----:B------:R-:W-:Y:S01]  /*f230*/  @!PT LDS RZ, [RZ] ;  /* 0x00000000fffff984 */ /* 0x000fe20000000800 */
[----:B------:R-:W-:Y:S01]  /*f240*/  @!PT LDS RZ, [RZ] ;  /* 0x00000000fffff984 */ /* 0x000fe20000000800 */
[----:B------:R-:W-:Y:S01]  /*f250*/  @!PT LDS RZ, [RZ] ;  /* 0x00000000fffff984 */ /* 0x000fe20000000800 */
[----:B------:R0:W-:Y:S01]  /*f260*/  @!P2 LDGSTS.E.BYPASS.LTC128B.128 [R7+0x1ac00], desc[UR36][R2.64], !P0 ;  /* 0x1ac000000207afae */ /* 0x0001e2000c101d64 */
[----:B------:R-:W-:Y:S01]  /*f270*/  ISETP.GE.AND P2, PT, R8, R5, PT ;  /* 0x000000050800720c */ /* 0x000fe20003f46270 */
[----:B0-----:R-:W-:-:S12]  /*f280*/  IMAD.MOV.U32 R2, RZ, RZ, R14 ;  /* 0x000000ffff027224 */ /* 0x001fd800078e000e */
[----:B------:R-:W-:Y:S05]  /*f290*/  WARPSYNC.COLLECTIVE R15, `(.L_x_297) ;  /* 0x000000000f087348 */ /* 0x000fea0003c00000 */
[----:B------:R0:W1:Y:S02]  /*f2a0*/  SHFL.IDX P6, R14, R13, R12, R11 ;  /* 0x0000000c0d0e7389 */ /* 0x00006400000c000b */
[----:B01----:R-:W-:Y:S01]  /*f2b0*/  ENDCOLLECTIVE ;  /* 0x000000000000791b */ /* 0x003fe20003800000 */
.L_x_297:
[----:B------:R-:W-:Y:S02]  /*f2c0*/  @!P2 LEA R9, R28, UR42, 0x1 ;  /* 0x0000002a1c09ac11 */ /* 0x000fe4000f8e08ff */
[----:B------:R-:W-:Y:S02]  /*f2d0*/  @P2 LOP3.LUT R16, R16, 0x40, RZ, 0xfc, !PT ;  /* 0x0000004010102812 */ /* 0x000fe400078efcff */
[----:B------:R-:W-:Y:S01]  /*f2e0*/  MOV R13, R4 ;  /* 0x00000004000d7202 */ /* 0x000fe20000000f00 */
[----:B------:R-:W-:-:S05]  /*f2f0*/  IMAD.MOV.U32 R11, RZ, RZ, R14 ;  /* 0x000000ffff0b7224 */ /* 0x000fca00078e000e */
[----:B------:R-:W-:-:S05]  /*f300*/  @!P2 LEA R11, P1, R22, R11, 0x1 ;  /* 0x0000000b160ba211 */ /* 0x000fca00078208ff */
[----:B------:R-:W-:Y:S02]  /*f310*/  @!P2 IMAD.X R12, RZ, RZ, R2, P1 ;  /* 0x000000ffff0ca224 */ /* 0x000fe400008e0602 */
[----:B------:R-:W-:Y:S02]  /*f320*/  @!P2 IMAD.MOV.U32 R2, RZ, RZ, R11 ;  /* 0x000000ffff02a224 */ /* 0x000fe400078e000b */
[----:B------:R-:W-:Y:S02]  /*f330*/  @!P2 IMAD.MOV.U32 R3, RZ, RZ, R12 ;  /* 0x000000ffff03a224 */ /* 0x000fe400078e000c */
[----:B------:R-:W-:Y:S02]  /*f340*/  IMAD.MOV.U32 R12, RZ, RZ, 0x7 ;  /* 0x00000007ff0c7424 */ /* 0x000fe400078e00ff */
[----:B------:R-:W-:Y:S01]  /*f350*/  IMAD.MOV.U32 R11, RZ, RZ, 0x181f ;  /* 0x0000181fff0b7424 */ /* 0x000fe200078e00ff */
[----:B------:R-:W-:Y:S01]  /*f360*/  @!PT LDS RZ, [RZ] ;  /* 0x00000000fffff984 */ /* 0x000fe20000000800 */
[----:B------:R-:W-:Y:S01]  /*f370*/  @!PT LDS RZ, [RZ] ;  /* 0x00000000fffff984 */ /* 0x000fe20000000800 */
[----:B------:R-:W-:Y:S01]  /*f380*/  @!PT LDS RZ, [RZ] ;  /* 0x00000000fffff984 */ /* 0x000fe20000000800 */
[----:B------:R0:W-:Y:S06]  /*f390*/  @!P2 LDGSTS.E.BYPASS.LTC128B.128 [R9+0x1b400], desc[UR36][R2.64], !P0 ;  /* 0x1b4000000209afae */ /* 0x0001ec000c101d64 */
[----:B0-----:R-:W-:Y:S05]  /*f3a0*/  WARPSYNC.COLLECTIVE R15, `(.L_x_298) ;  /* 0x000000000f087348 */ /* 0x001fea0003c00000 */
[----:B------:R1:W2:Y:S02]  /*f3b0*/  SHFL.IDX P6, R14, R13, R12, R11 ;  /* 0x0000000c0d0e7389 */ /* 0x0002a400000c000b */
[----:B012---:R-:W-:Y:S01]  /*f3c0*/  ENDCOLLECTIVE ;  /* 0x000000000000791b */ /* 0x007fe20003800000 */
.L_x_298:
[----:B------:R-:W-:Y:S01]  /*f3d0*/  MOV R13, R0 ;  /* 0x00000000000d7202 */ /* 0x000fe20000000f00 */
[----:B------:R-:W-:-:S07]  /*f3e0*/  IMAD.MOV.U32 R4, RZ, RZ, R14 ;  /* 0x000000ffff047224 */ /* 0x000fce00078e000e */
[----:B------:R-:W-:Y:S05]  /*f3f0*/  WARPSYNC.COLLECTIVE R15, `(.L_x_299) ;  /* 0x000000000f087348 */ /* 0x000fea0003c00000 */
[----:B------:R0:W1:Y:S02]  /*f400*/  SHFL.IDX P6, R14, R13, R12, R11 ;  /* 0x0000000c0d0e7389 */ /* 0x00006400000c000b */
[----:B01----:R-:W-:Y:S01]  /*f410*/  ENDCOLLECTIVE ;  /* 0x000000000000791b */ /* 0x003fe20003800000 */
.L_x_299:
[----:B------:R-:W-:Y:S05]  /*f420*/  BRA `(.L_x_300) ;  /* 0xffffffc4001c7947 */ /* 0x000fea000383ffff */
.L_x_230:
[----:B------:R-:W-:Y:S01]  /*f430*/  BSSY B0, `(.L_x_301) ;  /* 0x0000008000007945 */ /* 0x000fe20003800000 */
[----:B------:R-:W-:Y:S01]  /*f440*/  IMAD.MOV.U32 R13, RZ, RZ, R4 ;  /* 0x000000ffff0d7224 */ /* 0x000fe200078e0004 */
[----:B------:R-:W-:Y:S01]  /*f450*/  MOV R15, 0xffffffff ;  /* 0xffffffff000f7802 */ /* 0x000fe20000000f00 */
[----:B------:R-:W-:Y:S02]  /*f460*/  IMAD.MOV.U32 R12, RZ, RZ, RZ ;  /* 0x000000ffff0c7224 */ /* 0x000fe400078e00ff */
[----:B------:R-:W-:-:S07]  /*f470*/  IMAD.MOV.U32 R11, RZ, RZ, 0x181f ;  /* 0x0000181fff0b7424 */ /* 0x000fce00078e00ff */
[----:B------:R-:W-:Y:S05]  /*f480*/  WARPSYNC.COLLECTIVE R15, `(.L_x_302) ;  /* 0x000000000f087348 */ /* 0x000fea0003c00000 */
[----:B------:R0:W1:Y:S02]  /*f490*/  SHFL.IDX P6, R14, R13, R12, R11 ;  /* 0x0000000c0d0e7389 */ /* 0x00006400000c000b */
[----:B01----:R-:W-:Y:S01]  /*f4a0*/  ENDCOLLECTIVE ;  /* 0x000000000000791b */ /* 0x003fe20003800000 */
.L_x_302:
[----:B------:R-:W-:Y:S05]  /*f4b0*/  BSYNC B0 ;  /* 0x0000000000007941 */ /* 0x000fea0003800000 */
.L_x_301:
[----:B------:R-:W-:Y:S01]  /*f4c0*/  IMAD.MOV.U32 R13, RZ, RZ, R0 ;  /* 0x000000ffff0d7224 */ /* 0x000fe200078e0000 */
[----:B------:R-:W-:Y:S01]  /*f4d0*/  MOV R11, 0x181f ;  /* 0x0000181f000b7802 */ /* 0x000fe20000000f00 */
[----:B------:R-:W-:Y:S01]  /*f4e0*/  IMAD.MOV.U32 R12, RZ, RZ, RZ ;  /* 0x000000ffff0c7224 */ /* 0x000fe200078e00ff */
[----:B------:R-:W-:Y:S01]  /*f4f0*/  LOP3.LUT P5, RZ, R16, 0x1000, RZ, 0xc0, !PT ;  /* 0x0000100010ff7812 */ /* 0x000fe200078ac0ff */
[----:B------:R-:W-:Y:S02]  /*f500*/  IMAD.MOV.U32 R15, RZ, RZ, -0x1 ;  /* 0xffffffffff0f7424 */ /* 0x000fe400078e00ff */
[----:B------:R-:W-:-:S10]  /*f510*/  IMAD.MOV.U32 R2, RZ, RZ, R14 ;  /* 0x000000ffff027224 */ /* 0x000fd400078e000e */
[----:B------:R-:W-:Y:S05]  /*f520*/  WARPSYNC.COLLECTIVE R15, `(.L_x_303) ;  /* 0x000000000f087348 */ /* 0x000fea0003c00000 */
[----:B------:R0:W1:Y:S02]  /*f530*/  SHFL.IDX P6, R14, R13, R12, R11 ;  /* 0x0000000c0d0e7389 */ /* 0x00006400000c000b */
[----:B01----:R-:W-:Y:S01]  /*f540*/  ENDCOLLECTIVE ;  /* 0x000000000000791b */ /* 0x003fe20003800000 */
.L_x_303:
[----:B------:R-:W-:Y:S02]  /*f550*/  @!P5 LEA R7, R28, UR42, 0x1 ;  /* 0x0000002a1c07dc11 */ /* 0x000fe4000f8e08ff */
[----:B------:R-:W-:Y:S01]  /*f560*/  MOV R13, R4 ;  /* 0x00000004000d7202 */ /* 0x000fe20000000f00 */
[----:B------:R-:W-:Y:S01]  /*f570*/  IMAD.MOV.U32 R12, RZ, RZ, 0x1 ;  /* 0x00000001ff0c7424 */ /* 0x000fe200078e00ff */
[----:B------:R-:W-:-:S05]  /*f580*/  @!P5 LEA R14, P0, R22, R14, 0x1 ;  /* 0x0000000e160ed211 */ /* 0x000fca00078008ff */
[----:B------:R-:W-:Y:S02]  /*f590*/  @!P5 IMAD.X R3, RZ, RZ, R2, P0 ;  /* 0x000000ffff03d224 */ /* 0x000fe400000e0602 */
[----:B------:R-:W-:-:S07]  /*f5a0*/  @!P5 IMAD.MOV.U32 R2, RZ, RZ, R14 ;  /* 0x000000ffff02d224 */ /* 0x000fce00078e000e */
[----:B------:R-:W-:Y:S05]  /*f5b0*/  WARPSYNC.COLLECTIVE R15, `(.L_x_304) ;  /* 0x000000000f087348 */ /* 0x000fea0003c00000 */
[----:B------:R0:W1:Y:S02]  /*f5c0*/  SHFL.IDX P6, R14, R13, R12, R11 ;  /* 0x0000000c0d0e7389 */ /* 0x00006400000c000b */
[----:B01----:R-:W-:Y:S01]  /*f5d0*/  ENDCOLLECTIVE ;  /* 0x000000000000791b */ /* 0x003fe20003800000 */
.L_x_304:
[----:B------:R-:W-:Y:S01]  /*f5e0*/  @!PT LDS RZ, [RZ] ;  /* 0x00000000fffff984 */ /* 0x000fe20000000800 */
[----:B------:R-:W-:Y:S01]  /*f5f0*/  @!PT LDS RZ, [RZ] ;  /* 0x00000000fffff984 */ /* 0x000fe20000000800 */
[----:B------:R-:W-:Y:S01]  /*f600*/  @!PT LDS RZ, [RZ] ;  /* 0x00000000fffff984 */ /* 0x000fe20000000800 */
[----:B------:R0:W-:Y:S04]  /*f610*/  @!P5 LDGSTS.E.BYPASS.LTC128B.128 [R7+0x22400], desc[UR36][R2.64], !P4 ;  /* 0x224000000207dfae */ /* 0x0001e8000e101d64 */
[----:B------:R0:W-:Y:S04]  /*f620*/  @!P5 LDGSTS.E.BYPASS.LTC128B.128 [R7+0x26400], desc[UR36][R2.64+0x80], !P3 ;  /* 0x264000800207dfae */ /* 0x0001e8000d901d64 */
[----:B------:R0:W-:Y:S01]  /*f630*/  @!P5 LDGSTS.E.BYPASS.LTC128B.128 [R7+0x2a400], desc[UR36][R2.64+0x100], !P2 ;  /* 0x2a4001000207dfae */ /* 0x0001e2000d101d64 */
[----:B------:R-:W-:-:S03]  /*f640*/  IMAD.MOV.U32 R13, RZ, RZ, R0 ;  /* 0x000000ffff0d7224 */ /* 0x000fc600078e0000 */
[----:B------:R0:W-:Y:S01]  /*f650*/  @!P5 LDGSTS.E.BYPASS.LTC128B.128 [R7+0x2e400], desc[UR36][R2.64+0x180], !P1 ;  /* 0x2e4001800207dfae */ /* 0x0001e2000c901d64 */
[----:B------:R-:W-:Y:S01]  /*f660*/  LOP3.LUT P5, RZ, R16, 0x400, RZ, 0xc0, !PT ;  /* 0x0000040010ff7812 */ /* 0x000fe200078ac0ff */
[----:B------:R-:W-:-:S12]  /*f670*/  IMAD.MOV.U32 R5, RZ, RZ, R14 ;  /* 0x000000ffff057224 */ /* 0x000fd800078e000e */
[----:B0-----:R-:W-:Y:S05]  /*f680*/  WARPSYNC.COLLECTIVE R15, `(.L_x_305) ;  /* 0x000000000f087348 */ /* 0x001fea0003c00000 */
[----:B------:R1:W2:Y:S02]  /*f690*/  SHFL.IDX P6, R14, R13, R12, R11 ;  /* 0x0000000c0d0e7389 */ /* 0x0002a400000c000b */
[----:B012---:R-:W-:Y:S01]  /*f6a0*/  ENDCOLLECTIVE ;  /* 0x000000000000791b */ /* 0x007fe20003800000 */
.L_x_305:
[----:B------:R-:W-:Y:S01]  /*f6b0*/  @!P5 LEA R7, R28, UR42, 0x1 ;  /* 0x0000002a1c07dc11 */ /* 0x000fe2000f8e08ff */
[----:B------:R-:W-:Y:S01]  /*f6c0*/  IMAD.MOV.U32 R13, RZ, RZ, R4 ;  /* 0x000000ffff0d7224 */ /* 0x000fe200078e0004 */
[----:B------:R-:W-:Y:S02]  /*f6d0*/  MOV R12, 0x2 ;  /* 0x00000002000c7802 */ /* 0x000fe40000000f00 */
[----:B------:R-:W-:-:S13]  /*f6e0*/  LOP3.LUT P6, RZ, R16, 0x800, RZ, 0xc0, !PT ;  /* 0x0000080010ff7812 */ /* 0x000fda00078cc0ff */
[----:B------:R-:W-:Y:S02]  /*f6f0*/  @!P6 LEA R14, P0, R22, R14, 0x1 ;  /* 0x0000000e160ee211 */ /* 0x000fe400078008ff */
[----:B------:R-:W-:Y:S02]  /*f700*/  @!P6 LEA R9, R28, UR42, 0x1 ;  /* 0x0000002a1c09ec11 */ /* 0x000fe4000f8e08ff */
[----:B------:R-:W-:Y:S01]  /*f710*/  @!P6 IADD3.X R5, RZ, R5, RZ, P0, !PT ;  /* 0x00000005ff05e210 */ /* 0x000fe200007fe4ff */
[----:B------:R-:W-:-:S04]  /*f720*/  @!P6 IMAD.MOV.U32 R2, RZ, RZ, R14 ;  /* 0x000000ffff02e224 */ /* 0x000fc800078e000e */
[----:B------:R-:W-:-:S05]  /*f730*/  @!P6 IMAD.MOV.U32 R3, RZ, RZ, R5 ;  /* 0x000000ffff03e224 */ /* 0x000fca00078e0005 */
[----:B------:R-:W-:Y:S01]  /*f740*/  @!PT LDS RZ, [RZ] ;  /* 0x00000000fffff984 */ /* 0x000fe20000000800 */
[----:B------:R-:W-:Y:S01]  /*f750*/  @!PT LDS RZ, [RZ] ;  /* 0x00000000fffff984 */ /* 0x000fe20000000800 */
[----:B------:R-:W-:Y:S01]  /*f760*/  @!PT LDS RZ, [RZ] ;  /* 0x00000000fffff984 */ /* 0x000fe20000000800 */
[----:B------:R0:W-:Y:S04]  /*f770*/  @!P6 LDGSTS.E.BYPASS.LTC128B.128 [R9+0x22c00], desc[UR36][R2.64], !P4 ;  /* 0x22c000000209efae */ /* 0x0001e8000e101d64 */
[----:B------:R0:W-:Y:S04]  /*f780*/  @!P6 LDGSTS.E.BYPASS.LTC128B.128 [R9+0x26c00], desc[UR36][R2.64+0x80], !P3 ;  /* 0x26c000800209efae */ /* 0x0001e8000d901d64 */
[----:B------:R0:W-:Y:S04]  /*f790*/  @!P6 LDGSTS.E.BYPASS.LTC128B.128 [R9+0x2ac00], desc[UR36][R2.64+0x100], !P2 ;  /* 0x2ac001000209efae */ /* 0x0001e8000d101d64 */
[----:B------:R0:W-:Y:S02]  /*f7a0*/  @!P6 LDGSTS.E.BYPASS.LTC128B.128 [R9+0x2ec00], desc[UR36][R2.64+0x180], !P1 ;  /* 0x2ec001800209efae */ /* 0x0001e4000c901d64 */
[----:B0-----:R-:W-:Y:S05]  /*f7b0*/  WARPSYNC.COLLECTIVE R15, `(.L_x_306) ;  /* 0x000000000f087348 */ /* 0x001fea0003c00000 */
[----:B------:R1:W2:Y:S02]  /*f7c0*/  SHFL.IDX P6, R14, R13, R12, R11 ;  /* 0x0000000c0d0e7389 */ /* 0x0002a400000c000b */
[----:B012---:R-:W-:Y:S01]  /*f7d0*/  ENDCOLLECTIVE ;  /* 0x000000000000791b */ /* 0x007fe20003800000 */
.L_x_306:
[----:B------:R-:W-:Y:S02]  /*f7e0*/  IMAD.MOV.U32 R13, RZ, RZ, R0 ;  /* 0x000000ffff0d7224 */ /* 0x000fe400078e0000 */
[----:B------:R-:W-:-:S07]  /*f7f0*/  IMAD.MOV.U32 R5, RZ, RZ, R14 ;  /* 0x000000ffff057224 */ /* 0x000fce00078e000e */
[----:B------:R-:W-:Y:S05]  /*f800*/  WARPSYNC.COLLECTIVE R15, `(.L_x_307) ;  /* 0x000000000f087348 */ /* 0x000fea0003c00000 */
[----:B------:R0:W1:Y:S02]  /*f810*/  SHFL.IDX P6, R14, R13, R12, R11 ;  /* 0x0000000c0d0e7389 */ /* 0x00006400000c000b */
[----:B01----:R-:W-:Y:S01]  /*f820*/  ENDCOLLECTIVE ;  /* 0x000000000000791b */ /* 0x003fe20003800000 */
.L_x_307:
[----:B------:R-:W-:Y:S02]  /*f830*/  IMAD.MOV.U32 R13, RZ, RZ, R4 ;  /* 0x000000ffff0d7224 */ /* 0x000fe400078e0004 */
[----:B------:R-:W-:Y:S01]  /*f840*/  IMAD.MOV.U32 R12, RZ, RZ, 0x3 ;  /* 0x00000003ff0c7424 */ /* 0x000fe200078e00ff */
[----:B------:R-:W-:-:S04]  /*f850*/  @!P5 LEA R14, P0, R22, R14, 0x1 ;  /* 0x0000000e160ed211 */ /* 0x000fc800078008ff */
[----:B------:R-:W-:Y:S01]  /*f860*/  @!P5 MOV R2, R14 ;  /* 0x0000000e0002d202 */ /* 0x000fe20000000f00 */
[----:B------:R-:W-:-:S08]  /*f870*/  @!P5 IMAD.X R5, RZ, RZ, R5, P0 ;  /* 0x000000ffff05d224 */ /* 0x000fd000000e0605 */
[----:B------:R-:W-:Y:S05]  /*f880*/  WARPSYNC.COLLECTIVE R15, `(.L_x_308) ;  /* 0x000000000f087348 */ /* 0x000fea0003c00000 */
[----:B------:R0:W1:Y:S02]  /*f890*/  SHFL.IDX P6, R14, R13, R12, R11 ;  /* 0x0000000c0d0e7389 */ /* 0x00006400000c000b */
[----:B01----:R-:W-:Y:S01]  /*f8a0*/  ENDCOLLECTIVE ;  /* 0x000000000000791b */ /* 0x003fe20003800000 */
.L_x_308:
[----:B------:R-:W-:-:S05]  /*f8b0*/  @!P5 IMAD.MOV.U32 R3, RZ, RZ, R5 ;  /* 0x000000ffff03d224 */ /* 0x000fca00078e0005 */
[----:B------:R-:W-:Y:S01]  /*f8c0*/  @!PT LDS RZ, [RZ] ;  /* 0x00000000fffff984 */ /* 0x000fe20000000800 */
[----:B------:R-:W-:Y:S01]  /*f8d0*/  @!PT LDS RZ, [RZ] ;  /* 0x00000000fffff984 */ /* 0x000fe20000000800 */
[----:B------:R-:W-:Y:S01]  /*f8e0*/  @!PT LDS RZ, [RZ] ;  /* 0x00000000fffff984 */ /* 0x000fe20000000800 */
[----:B------:R0:W-:Y:S04]  /*f8f0*/  @!P5 LDGSTS.E.BYPASS.LTC128B.128 [R7+0x23400], desc[UR36][R2.64], !P4 ;  /* 0x234000000207dfae */ /* 0x0001e8000e101d64 */
[----:B------:R0:W-:Y:S01]  /*f900*/  @!P5 LDGSTS.E.BYPASS.LTC128B.128 [R7+0x27400], desc[UR36][R2.64+0x80], !P3 ;  /* 0x274000800207dfae */ /* 0x0001e2000d901d64 */
[----:B------:R-:W-:-:S03]  /*f910*/  IMAD.MOV.U32 R13, RZ, RZ, R0 ;  /* 0x000000ffff0d7224 */ /* 0x000fc600078e0000 */
[----:B------:R0:W-:Y:S04]  /*f920*/  @!P5 LDGSTS.E.BYPASS.LTC128B.128 [R7+0x2b400], desc[UR36][R2.64+0x100], !P2 ;  /* 0x2b4001000207dfae */ /* 0x0001e8000d101d64 */
[----:B------:R0:W-:Y:S01]  /*f930*/  @!P5 LDGSTS.E.BYPASS.LTC128B.128 [R7+0x2f400], desc[UR36][R2.64+0x180], !P1 ;  /* 0x2f4001800207dfae */ /* 0x0001e2000c901d64 */
[----:B------:R-:W-:Y:S02]  /*f940*/  LOP3.LUT P5, RZ, R16, 0x100, RZ, 0xc0, !PT ;  /* 0x0000010010ff7812 */ /* 0x000fe400078ac0ff */
[----:B------:R-:W-:-:S11]  /*f950*/  MOV R5, R14 ;  /* 0x0000000e00057202 */ /* 0x000fd60000000f00 */
[----:B0-----:R-:W-:Y:S05]  /*f960*/  WARPSYNC.COLLECTIVE R15, `(.L_x_309) ;  /* 0x000000000f087348 */ /* 0x001fea0003c00000 */
[----:B------:R1:W2:Y:S02]  /*f970*/  SHFL.IDX P6, R14, R13, R12, R11 ;  /* 0x0000000c0d0e7389 */ /* 0x0002a400000c000b */
[----:B012---:R-:W-:Y:S01]  /*f980*/  ENDCOLLECTIVE ;  /* 0x000000000000791b */ /* 0x007fe20003800000 */
.L_x_309:
[----:B------:R-:W-:Y:S01]  /*f990*/  @!P5 LEA R7, R28, UR42, 0x1 ;  /* 0x0000002a1c07dc11 */ /* 0x000fe2000f8e08ff */
[----:B------:R-:W-:Y:S02]  /*f9a0*/  IMAD.MOV.U32 R13, RZ, RZ, R4 ;  /* 0x000000ffff0d7224 */ /* 0x000fe400078e0004 */
[----:B------:R-:W-:Y:S01]  /*f9b0*/  IMAD.MOV.U32 R12, RZ, RZ, 0x4 ;  /* 0x00000004ff0c7424 */ /* 0x000fe200078e00ff */
[----:B------:R-:W-:-:S13]  /*f9c0*/  LOP3.LUT P6, RZ, R16, 0x200, RZ, 0xc0, !PT ;  /* 0x0000020010ff7812 */ /* 0x000fda00078cc0ff */
[----:B------:R-:W-:Y:S02]  /*f9d0*/  @!P6 LEA R14, P0, R22, R14, 0x1 ;  /* 0x0000000e160ee211 */ /* 0x000fe400078008ff */
[----:B------:R-:W-:-:S03]  /*f9e0*/  @!P6 LEA R9, R28, UR42, 0x1 ;  /* 0x0000002a1c09ec11 */ /* 0x000fc6000f8e08ff */
[----:B------:R-:W-:Y:S02]  /*f9f0*/  @!P6 IMAD.X R5, RZ, RZ, R5, P0 ;  /* 0x000000ffff05e224 */ /* 0x000fe400000e0605 */
[----:B------:R-:W-:-:S03]  /*fa00*/  @!P6 IMAD.MOV.U32 R2, RZ, RZ, R14 ;  /* 0x000000ffff02e224 */ /* 0x000fc600078e000e */
[----:B------:R-:W-:-:S05]  /*fa10*/  @!P6 MOV R3, R5 ;  /* 0x000000050003e202 */ /* 0x000fca0000000f00 */
        /* <DEDUP_REMOVED lines=10> */
.L_x_310:
[----:B------:R-:W-:Y:S01]  /*fac0*/  MOV R13, R0 ;  /* 0x00000000000d7202 */ /* 0x000fe20000000f00 */
[----:B------:R-:W-:-:S07]  /*fad0*/  IMAD.MOV.U32 R5, RZ, RZ, R14 ;  /* 0x000000ffff057224 */ /* 0x000fce00078e000e */
[----:B------:R-:W-:Y:S05]  /*fae0*/  WARPSYNC.COLLECTIVE R15, `(.L_x_311) ;  /* 0x000000000f087348 */ /* 0x000fea0003c00000 */
[----:B------:R0:W1:Y:S02]  /*faf0*/  SHFL.IDX P6, R14, R13, R12, R11 ;  /* 0x0000000c0d0e7389 */ /* 0x00006400000c000b */
[----:B01----:R-:W-:Y:S01]  /*fb00*/  ENDCOLLECTIVE ;  /* 0x000000000000791b */ /* 0x003fe20003800000 */
.L_x_311:
[----:B------:R-:W-:Y:S01]  /*fb10*/  MOV R13, R4 ;  /* 0x00000004000d7202 */ /* 0x000fe20000000f00 */
[----:B------:R-:W-:Y:S01]  /*fb20*/  IMAD.MOV.U32 R12, RZ, RZ, 0x5 ;  /* 0x00000005ff0c7424 */ /* 0x000fe200078e00ff */
[----:B------:R-:W-:-:S05]  /*fb30*/  @!P5 LEA R14, P0, R22, R14, 0x1 ;  /* 0x0000000e160ed211 */ /* 0x000fca00078008ff */
[----:B------:R-:W-:-:S08]  /*fb40*/  @!P5 IMAD.MOV.U32 R2, RZ, RZ, R14 ;  /* 0x000000ffff02d224 */ /* 0x000fd000078e000e */
[----:B------:R-:W-:Y:S05]  /*fb50*/  WARPSYNC.COLLECTIVE R15, `(.L_x_312) ;  /* 0x000000000f087348 */ /* 0x000fea0003c00000 */
[----:B------:R0:W1:Y:S02]  /*fb60*/  SHFL.IDX P6, R14, R13, R12, R11 ;  /* 0x0000000c0d0e7389 */ /* 0x00006400000c000b */
[----:B01----:R-:W-:Y:S01]  /*fb70*/  ENDCOLLECTIVE ;  /* 0x000000000000791b */ /* 0x003fe20003800000 */
.L_x_312:
[----:B------:R-:W-:-:S04]  /*fb80*/  @!P5 IMAD.X R5, RZ, RZ, R5, P0 ;  /* 0x000000ffff05d224 */ /* 0x000fc800000e0605 */
[----:B------:R-:W-:-:S05]  /*fb90*/  @!P5 IMAD.MOV.U32 R3, RZ, RZ, R5 ;  /* 0x000000ffff03d224 */ /* 0x000fca00078e0005 */
[----:B------:R-:W-:Y:S01]  /*fba0*/  @!PT LDS RZ, [RZ] ;  /* 0x00000000fffff984 */ /* 0x000fe20000000800 */
[----:B------:R-:W-:Y:S01]  /*fbb0*/  @!PT LDS RZ, [RZ] ;  /* 0x00000000fffff984 */ /* 0x000fe20000000800 */
[----:B------:R-:W-:Y:S01]  /*fbc0*/  @!PT LDS RZ, [RZ] ;  /* 0x00000000fffff984 */ /* 0x000fe20000000800 */
[----:B------:R0:W-:Y:S01]  /*fbd0*/  @!P5 LDGSTS.E.BYPASS.LTC128B.128 [R7+0x24400], desc[UR36][R2.64], !P4 ;  /* 0x244000000207dfae */ /* 0x0001e2000e101d64 */
[----:B------:R-:W-:-:S03]  /*fbe0*/  IMAD.MOV.U32 R13, RZ, RZ, R0 ;  /* 0x000000ffff0d7224 */ /* 0x000fc600078e0000 */
[----:B------:R0:W-:Y:S04]  /*fbf0*/  @!P5 LDGSTS.E.BYPASS.LTC128B.128 [R7+0x28400], desc[UR36][R2.64+0x80], !P3 ;  /* 0x284000800207dfae */ /* 0x0001e8000d901d64 */
[----:B------:R0:W-:Y:S04]  /*fc00*/  @!P5 LDGSTS.E.BYPASS.LTC128B.128 [R7+0x2c400], desc[UR36][R2.64+0x100], !P2 ;  /* 0x2c4001000207dfae */ /* 0x0001e8000d101d64 */
[----:B------:R0:W-:Y:S01]  /*fc10*/  @!P5 LDGSTS.E.BYPASS.LTC128B.128 [R7+0x30400], desc[UR36][R2.64+0x180], !P1 ;  /* 0x304001800207dfae */ /* 0x0001e2000c901d64 */
[----:B------:R-:W-:Y:S01]  /*fc20*/  IMAD.MOV.U32 R5, RZ, RZ, R14 ;  /* 0x000000ffff057224 */ /* 0x000fe200078e000e */
[----:B------:R-:W-:-:S13]  /*fc30*/  LOP3.LUT P5, RZ, R16, 0x40, RZ, 0xc0, !PT ;  /* 0x0000004010ff7812 */ /* 0x000fda00078ac0ff */
[----:B0-----:R-:W-:Y:S05]  /*fc40*/  WARPSYNC.COLLECTIVE R15, `(.L_x_313) ;  /* 0x000000000f087348 */ /* 0x001fea0003c00000 */
[----:B------:R1:W2:Y:S02]  /*fc50*/  SHFL.IDX P6, R14, R13, R12, R11 ;  /* 0x0000000c0d0e7389 */ /* 0x0002a400000c000b */
[----:B012---:R-:W-:Y:S01]  /*fc60*/  ENDCOLLECTIVE ;  /* 0x000000000000791b */ /* 0x007fe20003800000 */
.L_x_313:
        /* <DEDUP_REMOVED lines=19> */
.L_x_314:
[----:B------:R-:W-:Y:S02]  /*fda0*/  IMAD.MOV.U32 R13, RZ, RZ, R0 ;  /* 0x000000ffff0d7224 */ /* 0x000fe400078e0000 */
[----:B------:R-:W-:-:S07]  /*fdb0*/  IMAD.MOV.U32 R5, RZ, RZ, R14 ;  /* 0x000000ffff057224 */ /* 0x000fce00078e000e */
[----:B------:R-:W-:Y:S05]  /*fdc0*/  WARPSYNC.COLLECTIVE R15, `(.L_x_315) ;  /* 0x000000000f087348 */ /* 0x000fea0003c00000 */
[----:B------:R0:W1:Y:S02]  /*fdd0*/  SHFL.IDX P6, R14, R13, R12, R11 ;  /* 0x0000000c0d0e7389 */ /* 0x00006400000c000b */
[----:B01----:R-:W-:Y:S01]  /*fde0*/  ENDCOLLECTIVE ;  /* 0x000000000000791b */ /* 0x003fe20003800000 */
.L_x_315:
        /* <DEDUP_REMOVED lines=8> */
.L_x_316:
        /* <DEDUP_REMOVED lines=9> */
[----:B------:R-:W-:-:S07]  /*ff00*/  MOV R5, R14 ;  /* 0x0000000e00057202 */ /* 0x000fce0000000f00 */
[----:B0-----:R-:W-:Y:S05]  /*ff10*/  WARPSYNC.COLLECTIVE R15, `(.L_x_317) ;  /* 0x000000000f087348 */ /* 0x001fea0003c00000 */
[----:B------:R1:W2:Y:S02]  /*ff20*/  SHFL.IDX P6, R14, R13, R12, R11 ;  /* 0x0000000c0d0e7389 */ /* 0x0002a400000c000b */
[----:B012---:R-:W-:Y:S01]  /*ff30*/  ENDCOLLECTIVE ;  /* 0x000000000000791b */ /* 0x007fe20003800000 */
.L_x_317:
[----:B------:R-:W-:Y:S05]  /*ff40*/  BRA `(.L_x_318) ;  /* 0xffffffc400007947 */ /* 0x000fea000383ffff */
.L_x_233:
[----:B0--3--:R-:W-:-:S04]  /*ff50*/  IMAD.U32 R3, RZ, RZ, UR42 ;  /* 0x0000002aff037e24 */ /* 0x009fc8000f8e00ff */
[----:B------:R0:W3:Y:S03]  /*ff60*/  SYNCS.PHASECHK.TRANS64.TRYWAIT P0, [R3+URZ+0x32420], R0 ;  /* 0x03242000030075a7 */ /* 0x0000e6000800017f */
[----:B---3--:R-:W-:Y:S05]  /*ff70*/  @!P0 NANOSLEEP.SYNCS 0x989680 ;  /* 0x009896800000895d */ /* 0x008fea0003900000 */
[----:B------:R-:W3:Y:S02]  /*ff80*/  @!P0 SYNCS.PHASECHK.TRANS64 P0, [R3+URZ+0x32420], R0 ;  /* 0x03242000030085a7 */ /* 0x000ee4000800007f */
[----:B---3--:R-:W-:Y:S05]  /*ff90*/  @!P0 BRA `(.L_x_233) ;  /* 0xfffffffc00ec8947 */ /* 0x008fea000383ffff */
[----:B------:R-:W-:Y:S05]  /*ffa0*/  BRA `(.L_x_319) ;  /* 0xffffffc400447947 */ /* 0x000fea000383ffff */
.L_x_235:
[----:B0--3--:R-:W-:-:S04]  /*ffb0*/  IMAD.U32 R3, RZ, RZ, UR42 ;  /* 0x0000002aff037e24 */ /* 0x009fc8000f8e00ff */
[----:B------:R0:W3:Y:S03]  /*ffc0*/  SYNCS.PHASECHK.TRANS64.TRYWAIT P0, [R3+URZ+0x32460], R0 ;  /* 0x03246000030075a7 */ /* 0x0000e6000800017f */
[----:B---3--:R-:W-:Y:S05]  /*ffd0*/  @!P0 NANOSLEEP.SYNCS 0x989680 ;  /* 0x009896800000895d */ /* 0x008fea0003900000 */
[----:B------:R-:W3:Y:S02]  /*ffe0*/  @!P0 SYNCS.PHASECHK.TRANS64 P0, [R3+URZ+0x32460], R0 ;  /* 0x03246000030085a7 */ /* 0x000ee4000800007f */
[----:B---3--:R-:W-:Y:S05]  /*fff0*/  @!P0 BRA `(.L_x_235) ;  /* 0xfffffffc00ec8947 */ /* 0x008fea000383ffff */
[----:B------:R-:W-:Y:S05]  /*10000*/  BRA `(.L_x_320) ;  /* 0xffffffc400407947 */ /* 0x000fea000383ffff */
.L_x_236:
[----:B------:R-:W-:Y:S01]  /*10010*/  BSSY B0, `(.L_x_321) ;  /* 0x0000008000007945 */ /* 0x000fe20003800000 */
[----:B------:R-:W-:Y:S01]  /*10020*/  MOV R13, R19 ;  /* 0x00000013000d7202 */ /* 0x000fe20000000f00 */
[----:B------:R-:W-:Y:S02]  /*10030*/  IMAD.MOV.U32 R12, RZ, RZ, RZ ;  /* 0x000000ffff0c7224 */ /* 0x000fe400078e00ff */
[----:B------:R-:W-:Y:S02]  /*10040*/  IMAD.MOV.U32 R11, RZ, RZ, 0x181f ;  /* 0x0000181fff0b7424 */ /* 0x000fe400078e00ff */
[----:B------:R-:W-:-:S07]  /*10050*/  IMAD.MOV.U32 R15, RZ, RZ, -0x1 ;  /* 0xffffffffff0f7424 */ /* 0x000fce00078e00ff */
[----:B-1----:R-:W-:Y:S05]  /*10060*/  WARPSYNC.COLLECTIVE R15, `(.L_x_322) ;  /* 0x000000000f087348 */ /* 0x002fea0003c00000 */
[----:B-1----:R0:W1:Y:S02]  /*10070*/  SHFL.IDX P6, R14, R13, R12, R11 ;  /* 0x0000000c0d0e7389 */ /* 0x00206400000c000b */
[----:B01----:R-:W-:Y:S01]  /*10080*/  ENDCOLLECTIVE ;  /* 0x000000000000791b */ /* 0x003fe20003800000 */
.L_x_322:
[----:B------:R-:W-:Y:S05]  /*10090*/  BSYNC B0 ;  /* 0x0000000000007941 */ /* 0x000fea0003800000 */
.L_x_321:
[----:B------:R-:W-:Y:S01]  /*100a0*/  IMAD.MOV.U32 R13, RZ, RZ, R18 ;  /* 0x000000ffff0d7224 */ /* 0x000fe200078e0012 */
[----:B------:R-:W-:Y:S01]  /*100b0*/  MOV R15, 0xffffffff ;  /* 0xffffffff000f7802 */ /* 0x000fe20000000f00 */
[----:B------:R-:W-:Y:S01]  /*100c0*/  IMAD.MOV.U32 R12, RZ, RZ, RZ ;  /* 0x000000ffff0c7224 */ /* 0x000fe200078e00ff */
[----:B------:R-:W-:Y:S01]  /*100d0*/  MOV R3, R14 ;  /* 0x0000000e00037202 */ /* 0x000fe20000000f00 */
[----:B------:R-:W-:Y:S01]  /*100e0*/  IMAD.MOV.U32 R11, RZ, RZ, 0x181f ;  /* 0x0000181fff0b7424 */ /* 0x000fe200078e00ff */
[----:B------:R-:W-:Y:S01]  /*100f0*/  LEA R10, R28, UR42, 0x1 ;  /* 0x0000002a1c0a7c11 */ /* 0x000fe2000f8e08ff */
[----:B------:R-:W-:Y:S01]  /*10100*/  IMAD.SHL.U32 R0, R22, 0x2, RZ ;  /* 0x0000000216007824 */ /* 0x000fe200078e00ff */
[----:B------:R-:W-:Y:S01]  /*10110*/  LOP3.LUT P2, RZ, R5, 0x2, RZ, 0xc0, !PT ;  /* 0x0000000205ff7812 */ /* 0x000fe2000784c0ff */
[----:B------:R-:W-:-:S12]  /*10120*/  IMAD.MOV.U32 R6, RZ, RZ, RZ ;  /* 0x000000ffff067224 */ /* 0x000fd800078e00ff */
[----:B------:R-:W-:Y:S05]  /*10130*/  WARPSYNC.COLLECTIVE R15, `(.L_x_323) ;  /* 0x000000000f087348 */ /* 0x000fea0003c00000 */
[----:B------:R0:W1:Y:S02]  /*10140*/  SHFL.IDX P6, R14, R13, R12, R11 ;  /* 0x0000000c0d0e7389 */ /* 0x00006400000c000b */
[----:B01----:R-:W-:Y:S01]  /*10150*/  ENDCOLLECTIVE ;  /* 0x000000000000791b */ /* 0x003fe20003800000 */
.L_x_323:
[----:B------:R-:W-:Y:S02]  /*10160*/  LOP3.LUT P1, RZ, R5, 0x4, RZ, 0xc0, !PT ;  /* 0x0000000405ff7812 */ /* 0x000fe4000782c0ff */
[----:B------:R-:W-:Y:S02]  /*10170*/  IADD3 R31, R10, 0x400, RZ ;  /* 0x000004000a1f7810 */ /* 0x000fe40007ffe0ff */
[----:B------:R-:W-:Y:S01]  /*10180*/  ISETP.LT.OR P3, PT, R17, 0x1, !P1 ;  /* 0x000000011100780c */ /* 0x000fe20004f61670 */
[----:B------:R-:W-:Y:S01]  /*10190*/  IMAD.MOV.U32 R13, RZ, RZ, R19 ;  /* 0x000000ffff0d7224 */ /* 0x000fe200078e0013 */
[----:B------:R-:W-:Y:S02]  /*101a0*/  MOV R12, 0x1 ;  /* 0x00000001000c7802 */ /* 0x000fe40000000f00 */
[----:B------:R-:W-:-:S13]  /*101b0*/  IADD3 R2, P0, R14, R0, RZ ;  /* 0x000000000e027210 */ /* 0x000fda0007f1e0ff */
[----:B------:R-:W-:Y:S05]  /*101c0*/  WARPSYNC.COLLECTIVE R15, `(.L_x_324) ;  /* 0x000000000f087348 */ /* 0x000fea0003c00000 */
[----:B------:R0:W1:Y:S02]  /*101d0*/  SHFL.IDX P6, R14, R13, R12, R11 ;  /* 0x0000000c0d0e7389 */ /* 0x00006400000c000b */
[----:B01----:R-:W-:Y:S01]  /*101e0*/  ENDCOLLECTIVE ;  /* 0x000000000000791b */ /* 0x003fe20003800000 */
.L_x_324:
        /* <DEDUP_REMOVED lines=12> */
.L_x_325:
        /* <DEDUP_REMOVED lines=14> */
.L_x_326:
        /* <DEDUP_REMOVED lines=12> */
.L_x_327:
        /* <DEDUP_REMOVED lines=14> */
.L_x_328:
[----:B------:R-:W-:Y:S02]  /*10530*/  IADD3.X R3, RZ, R4, RZ, P3, !PT ;  /* 0x00000004ff037210 */ /* 0x000fe40001ffe4ff */
        /* <DEDUP_REMOVED lines=11> */
.L_x_329:
        /* <DEDUP_REMOVED lines=14> */
.L_x_330:
[----:B------:R-:W-:Y:S01]  /*106d0*/  IMAD.X R3, RZ, RZ, R5, P3 ;  /* 0x000000ffff037224 */ /* 0x000fe200018e0605 */
        /* <DEDUP_REMOVED lines=11> */
.L_x_331:
        /* <DEDUP_REMOVED lines=14> */
.L_x_332:
        /* <DEDUP_REMOVED lines=12> */
.L_x_333:
        /* <DEDUP_REMOVED lines=9> */
.L_x_243:
[----:B-1----:R1:W2:Y:S02]  /*109c0*/  SYNCS.PHASECHK.TRANS64.TRYWAIT P0, [R19+URZ+0x32440], R23 ;  /* 0x03244017130075a7 */ /* 0x0022a4000800017f */
[----:B--2---:R-:W-:Y:S05]  /*109d0*/  @!P0 NANOSLEEP.SYNCS 0x989680 ;  /* 0x009896800000895d */ /* 0x004fea0003900000 */
[----:B------:R-:W2:Y:S02]  /*109e0*/  @!P0 SYNCS.PHASECHK.TRANS64 P0, [R19+URZ+0x32440], R23 ;  /* 0x03244017130085a7 */ /* 0x000ea4000800007f */
[----:B--2---:R-:W-:Y:S05]  /*109f0*/  @!P0 BRA `(.L_x_243) ;  /* 0xfffffffc00f08947 */ /* 0x004fea000383ffff */
[----:B------:R-:W-:Y:S05]  /*10a00*/  BRA `(.L_x_335) ;  /* 0xffffffc400747947 */ /* 0x000fea000383ffff */
.L_x_244:
[----:B------:R-:W-:Y:S01]  /*10a10*/  BSSY B1, `(.L_x_336) ;  /* 0x0000008000017945 */ /* 0x000fe20003800000 */
[----:B------:R-:W-:Y:S01]  /*10a20*/  IMAD.MOV.U32 R13, RZ, RZ, R24 ;  /* 0x000000ffff0d7224 */ /* 0x000fe200078e0018 */
[----:B------:R-:W-:Y:S01]  /*10a30*/  MOV R15, 0xffffffff ;  /* 0xffffffff000f7802 */ /* 0x000fe20000000f00 */
[----:B------:R-:W-:Y:S02]  /*10a40*/  IMAD.MOV.U32 R12, RZ, RZ, RZ ;  /* 0x000000ffff0c7224 */ /* 0x000fe400078e00ff */
[----:B------:R-:W-:-:S07]  /*10a50*/  IMAD.MOV.U32 R11, RZ, RZ, 0x181f ;  /* 0x0000181fff0b7424 */ /* 0x000fce00078e00ff */
[----:B-1----:R-:W-:Y:S05]  /*10a60*/  WARPSYNC.COLLECTIVE R15, `(.L_x_337) ;  /* 0x000000000f087348 */ /* 0x002fea0003c00000 */
[----:B------:R0:W2:Y:S02]  /*10a70*/  SHFL.IDX P6, R14, R13, R12, R11 ;  /* 0x0000000c0d0e7389 */ /* 0x0000a400000c000b */
[----:B012---:R-:W-:Y:S01]  /*10a80*/  ENDCOLLECTIVE ;  /* 0x000000000000791b */ /* 0x007fe20003800000 */
.L_x_337:
[----:B------:R-:W-:Y:S05]  /*10a90*/  BSYNC B1 ;  /* 0x0000000000017941 */ /* 0x000fea0003800000 */
.L_x_336:
[----:B------:R-:W-:Y:S01]  /*10aa0*/  IMAD.MOV.U32 R13, RZ, RZ, R21 ;  /* 0x000000ffff0d7224 */ /* 0x000fe200078e0015 */
[----:B------:R-:W-:Y:S01]  /*10ab0*/  MOV R11, 0x181f ;  /* 0x0000181f000b7802 */ /* 0x000fe20000000f00 */
[----:B------:R-:W-:Y:S01]  /*10ac0*/  IMAD.MOV.U32 R12, RZ, RZ, RZ ;  /* 0x000000ffff0c7224 */ /* 0x000fe200078e00ff */
[----:B------:R-:W-:Y:S01]  /*10ad0*/  LEA R22, R22, UR42, 0x1 ;  /* 0x0000002a16167c11 */ /* 0x000fe2000f8e08ff */
[----:B------:R-:W-:Y:S02]  /*10ae0*/  IMAD.MOV.U32 R15, RZ, RZ, -0x1 ;  /* 0xffffffffff0f7424 */ /* 0x000fe400078e00ff */
[----:B------:R-:W-:-:S07]  /*10af0*/  IMAD.MOV.U32 R3, RZ, RZ, R14 ;  /* 0x000000ffff037224 */ /* 0x000fce00078e000e */
[----:B------:R-:W-:Y:S05]  /*10b00*/  WARPSYNC.COLLECTIVE R15, `(.L_x_338) ;  /* 0x000000000f087348 */ /* 0x000fea0003c00000 */
[----:B------:R0:W1:Y:S02]  /*10b10*/  SHFL.IDX P6, R14, R13, R12, R11 ;  /* 0x0000000c0d0e7389 */ /* 0x00006400000c000b */
[----:B01----:R-:W-:Y:S01]  /*10b20*/  ENDCOLLECTIVE ;  /* 0x000000000000791b */ /* 0x003fe20003800000 */
.L_x_338:
[----:B------:R-:W-:Y:S01]  /*10b30*/  IMAD.MOV.U32 R13, RZ, RZ, R24 ;  /* 0x000000ffff0d7224 */ /* 0x000fe200078e0018 */
[----:B------:R-:W-:Y:S02]  /*10b40*/  MOV R12, 0x1 ;  /* 0x00000001000c7802 */ /* 0x000fe40000000f00 */
[----:B------:R-:W-:-:S13]  /*10b50*/  IADD3 R2, P0, R14, R0, RZ ;  /* 0x000000000e027210 */ /* 0x000fda0007f1e0ff */
[----:B------:R-:W-:Y:S05]  /*10b60*/  WARPSYNC.COLLECTIVE R15, `(.L_x_339) ;  /* 0x000000000f087348 */ /* 0x000fea0003c00000 */
[----:B------:R0:W1:Y:S02]  /*10b70*/  SHFL.IDX P6, R14, R13, R12, R11 ;  /* 0x0000000c0d0e7389 */ /* 0x00006400000c000b */
[----:B01----:R-:W-:Y:S01]  /*10b80*/  ENDCOLLECTIVE ;  /* 0x000000000000791b */ /* 0x003fe20003800000 */
.L_x_339:
        /* <DEDUP_REMOVED lines=10> */
.L_x_340:
[----:B------:R-:W-:Y:S01]  /*10c30*/  MOV R13, R24 ;  /* 0x00000018000d7202 */ /* 0x000fe20000000f00 */
[----:B------:R-:W-:Y:S01]  /*10c40*/  IMAD.MOV.U32 R12, RZ, RZ, 0x2 ;  /* 0x00000002ff0c7424 */ /* 0x000fe200078e00ff */
[----:B------:R-:W-:-:S13]  /*10c50*/  IADD3 R2, P0, R14, R0, RZ ;  /* 0x000000000e027210 */ /* 0x000fda0007f1e0ff */
[----:B------:R-:W-:Y:S05]  /*10c60*/  WARPSYNC.COLLECTIVE R15, `(.L_x_341) ;  /* 0x000000000f087348 */ /* 0x000fea0003c00000 */
[----:B------:R0:W1:Y:S02]  /*10c70*/  SHFL.IDX P6, R14, R13, R12, R11 ;  /* 0x0000000c0d0e7389 */ /* 0x00006400000c000b */
[----:B01----:R-:W-:Y:S01]  /*10c80*/  ENDCOLLECTIVE ;  /* 0x000000000000791b */ /* 0x003fe20003800000 */
.L_x_341:
[----:B------:R-:W-:-:S05]  /*10c90*/  IMAD.X R3, RZ, RZ, R6, P0 ;  /* 0x000000ffff037224 */ /* 0x000fca00000e0606 */
[----:B------:R-:W-:Y:S01]  /*10ca0*/  @!PT LDS RZ, [RZ] ;  /* 0x00000000fffff984 */ /* 0x000fe20000000800 */
[----:B------:R-:W-:Y:S01]  /*10cb0*/  @!PT LDS RZ, [RZ] ;  /* 0x00000000fffff984 */ /* 0x000fe20000000800 */
[----:B------:R-:W-:Y:S01]  /*10cc0*/  @!PT LDS RZ, [RZ] ;  /* 0x00000000fffff984 */ /* 0x000fe20000000800 */
[----:B------:R0:W-:Y:S01]  /*10cd0*/  LDGSTS.E.BYPASS.LTC128B.128 [R22+0x1cc00], desc[UR36][R2.64], !P1 ;  /* 0x1cc0000002167fae */ /* 0x0001e2000c901d64 */
[----:B------:R-:W-:Y:S02]  /*10ce0*/  IMAD.MOV.U32 R13, RZ, RZ, R21 ;  /* 0x000000ffff0d7224 */ /* 0x000fe400078e0015 */
[----:B0-----:R-:W-:-:S07]  /*10cf0*/  IMAD.MOV.U32 R3, RZ, RZ, R14 ;  /* 0x000000ffff037224 */ /* 0x001fce00078e000e */
[----:B------:R-:W-:Y:S05]  /*10d00*/  WARPSYNC.COLLECTIVE R15, `(.L_x_342) ;  /* 0x000000000f087348 */ /* 0x000fea0003c00000 */
[----:B------:R0:W1:Y:S02]  /*10d10*/  SHFL.IDX P6, R14, R13, R12, R11 ;  /* 0x0000000c0d0e7389 */ /* 0x00006400000c000b */
[----:B01----:R-:W-:Y:S01]  /*10d20*/  ENDCOLLECTIVE ;  /* 0x000000000000791b */ /* 0x003fe20003800000 */
.L_x_342:
[----:B------:R-:W-:Y:S02]  /*10d30*/  IMAD.MOV.U32 R13, RZ, RZ, R24 ;  /* 0x000000ffff0d7224 */ /* 0x000fe400078e0018 */
[----:B------:R-:W-:Y:S01]  /*10d40*/  IMAD.MOV.U32 R12, RZ, RZ, 0x3 ;  /* 0x00000003ff0c7424 */ /* 0x000fe200078e00ff */
[----:B------:R-:W-:-:S13]  /*10d50*/  IADD3 R2, P0, R14, R0, RZ ;  /* 0x000000000e027210 */ /* 0x000fda0007f1e0ff */
[----:B------:R-:W-:Y:S05]  /*10d60*/  WARPSYNC.COLLECTIVE R15, `(.L_x_343) ;  /* 0x000000000f087348 */ /* 0x000fea0003c00000 */
[----:B------:R0:W1:Y:S02]  /*10d70*/  SHFL.IDX P6, R14, R13, R12, R11 ;  /* 0x0000000c0d0e7389 */ /* 0x00006400000c000b */
[----:B01----:R-:W-:Y:S01]  /*10d80*/  ENDCOLLECTIVE ;  /* 0x000000000000791b */ /* 0x003fe20003800000 */
.L_x_343:
[----:B------:R-:W-:-:S05]  /*10d90*/  IADD3.X R3, RZ, R3, RZ, P0, !PT ;  /* 0x00000003ff037210 */ /* 0x000fca00007fe4ff */
[----:B------:R-:W-:Y:S01]  /*10da0*/  @!PT LDS RZ, [RZ] ;  /* 0x00000000fffff984 */ /* 0x000fe20000000800 */
[----:B------:R-:W-:Y:S01]  /*10db0*/  @!PT LDS RZ, [RZ] ;  /* 0x00000000fffff984 */ /* 0x000fe20000000800 */
[----:B------:R-:W-:Y:S01]  /*10dc0*/  @!PT LDS RZ, [RZ] ;  /* 0x00000000fffff984 */ /* 0x000fe20000000800 */
[----:B------:R0:W-:Y:S01]  /*10dd0*/  LDGSTS.E.BYPASS.LTC128B.128 [R22+0x1d400], desc[UR36][R2.64], !P1 ;  /* 0x1d40000002167fae */ /* 0x0001e2000c901d64 */
[----:B------:R-:W-:Y:S01]  /*10de0*/  MOV R13, R21 ;  /* 0x00000015000d7202 */ /* 0x000fe20000000f00 */
[----:B0-----:R-:W-:-:S07]  /*10df0*/  IMAD.MOV.U32 R3, RZ, RZ, R14 ;  /* 0x000000ffff037224 */ /* 0x001fce00078e000e */
[----:B------:R-:W-:Y:S05]  /*10e00*/  WARPSYNC.COLLECTIVE R15, `(.L_x_344) ;  /* 0x000000000f087348 */ /* 0x000fea0003c00000 */
[----:B------:R0:W1:Y:S02]  /*10e10*/  SHFL.IDX P6, R14, R13, R12, R11 ;  /* 0x0000000c0d0e7389 */ /* 0x00006400000c000b */
[----:B01----:R-:W-:Y:S01]  /*10e20*/  ENDCOLLECTIVE ;  /* 0x000000000000791b */ /* 0x003fe20003800000 */
.L_x_344:
[----:B------:R-:W-:Y:S02]  /*10e30*/  IMAD.MOV.U32 R13, RZ, RZ, R24 ;  /* 0x000000ffff0d7224 */ /* 0x000fe400078e0018 */
[----:B------:R-:W-:Y:S01]  /*10e40*/  IMAD.MOV.U32 R12, RZ, RZ, 0x4 ;  /* 0x00000004ff0c7424 */ /* 0x000fe200078e00ff */
[----:B------:R-:W-:-:S13]  /*10e50*/  IADD3 R2, P0, R14, R0, RZ ;  /* 0x000000000e027210 */ /* 0x000fda0007f1e0ff */
[----:B------:R-:W-:Y:S05]  /*10e60*/  WARPSYNC.COLLECTIVE R15, `(.L_x_345) ;  /* 0x000000000f087348 */ /* 0x000fea0003c00000 */
[----:B------:R0:W1:Y:S02]  /*10e70*/  SHFL.IDX P6, R14, R13, R12, R11 ;  /* 0x0000000c0d0e7389 */ /* 0x00006400000c000b */
[----:B01----:R-:W-:Y:S01]  /*10e80*/  ENDCOLLECTIVE ;  /* 0x000000000000791b */ /* 0x003fe20003800000 */
.L_x_345:
[----:B------:R-:W-:-:S05]  /*10e90*/  IMAD.X R3, RZ, RZ, R3, P0 ;  /* 0x000000ffff037224 */ /* 0x000fca00000e0603 */
[----:B------:R-:W-:Y:S01]  /*10ea0*/  @!PT LDS RZ, [RZ] ;  /* 0x00000000fffff984 */ /* 0x000fe20000000800 */
[----:B------:R-:W-:Y:S01]  /*10eb0*/  @!PT LDS RZ, [RZ] ;  /* 0x00000000fffff984 */ /* 0x000fe20000000800 */
[----:B------:R-:W-:Y:S01]  /*10ec0*/  @!PT LDS RZ, [RZ] ;  /* 0x00000000fffff984 */ /* 0x000fe20000000800 */
[----:B------:R0:W-:Y:S01]  /*10ed0*/  LDGSTS.E.BYPASS.LTC128B.128 [R22+0x1dc00], desc[UR36][R2.64], !P1 ;  /* 0x1dc0000002167fae */ /* 0x0001e2000c901d64 */
[----:B------:R-:W-:Y:S01]  /*10ee0*/  IMAD.MOV.U32 R13, RZ, RZ, R21 ;  /* 0x000000ffff0d7224 */ /* 0x000fe200078e0015 */
[----:B0-----:R-:W-:-:S07]  /*10ef0*/  MOV R3, R14 ;  /* 0x0000000e00037202 */ /* 0x001fce0000000f00 */
[----:B------:R-:W-:Y:S05]  /*10f00*/  WARPSYNC.COLLECTIVE R15, `(.L_x_346) ;  /* 0x000000000f087348 */ /* 0x000fea0003c00000 */
[----:B------:R0:W1:Y:S02]  /*10f10*/  SHFL.IDX P6, R14, R13, R12, R11 ;  /* 0x0000000c0d0e7389 */ /* 0x00006400000c000b */
[----:B01----:R-:W-:Y:S01]  /*10f20*/  ENDCOLLECTIVE ;  /* 0x000000000000791b */ /* 0x003fe20003800000 */
.L_x_346:
[----:B------:R-:W-:Y:S01]  /*10f30*/  IMAD.MOV.U32 R13, RZ, RZ, R24 ;  /* 0x000000ffff0d7224 */ /* 0x000fe200078e0018 */
[----:B------:R-:W-:Y:S02]  /*10f40*/  MOV R12, 0x5 ;  /* 0x00000005000c7802 */ /* 0x000fe40000000f00 */
[----:B------:R-:W-:-:S13]  /*10f50*/  IADD3 R2, P0, R14, R0, RZ ;  /* 0x000000000e027210 */ /* 0x000fda0007f1e0ff */
[----:B------:R-:W-:Y:S05]  /*10f60*/  WARPSYNC.COLLECTIVE R15, `(.L_x_347) ;  /* 0x000000000f087348 */ /* 0x000fea0003c00000 */
[----:B------:R0:W1:Y:S02]  /*10f70*/  SHFL.IDX P6, R14, R13, R12, R11 ;  /* 0x0000000c0d0e7389 */ /* 0x00006400000c000b */
[----:B01----:R-:W-:Y:S01]  /*10f80*/  ENDCOLLECTIVE ;  /* 0x000000000000791b */ /* 0x003fe20003800000 */
.L_x_347:
        /* <DEDUP_REMOVED lines=10> */
.L_x_348:
[----:B------:R-:W-:Y:S05]  /*11030*/  BRA `(.L_x_349) ;  /* 0xffffffc000d07947 */ /* 0x000fea000383ffff */
.L_x_249:
[----:B---3--:R3:W4:Y:S02]  /*11040*/  SYNCS.PHASECHK.TRANS64.TRYWAIT P0, [R19+URZ+0x32460], R23 ;  /* 0x03246017130075a7 */ /* 0x008724000800017f */
[----:B----4-:R-:W-:Y:S05]  /*11050*/  @!P0 NANOSLEEP.SYNCS 0x989680 ;  /* 0x009896800000895d */ /* 0x010fea0003900000 */
[----:B------:R-:W4:Y:S02]  /*11060*/  @!P0 SYNCS.PHASECHK.TRANS64 P0, [R19+URZ+0x32460], R23 ;  /* 0x03246017130085a7 */ /* 0x000f24000800007f */
[----:B----4-:R-:W-:Y:S05]  /*11070*/  @!P0 BRA `(.L_x_249) ;  /* 0xfffffffc00f08947 */ /* 0x010fea000383ffff */
[----:B------:R-:W-:Y:S05]  /*11080*/  BRA `(.L_x_350) ;  /* 0xffffffc4001c7947 */ /* 0x000fea000383ffff */
.L_x_250:
        /* <DEDUP_REMOVED lines=8> */
.L_x_352:
[----:B------:R-:W-:Y:S05]  /*11110*/  BSYNC B1 ;  /* 0x0000000000017941 */ /* 0x000fea0003800000 */
.L_x_351:
[----:B------:R-:W-:Y:S01]  /*11120*/  MOV R13, R20 ;  /* 0x00000014000d7202 */ /* 0x000fe20000000f00 */
[----:B------:R-:W-:Y:S02]  /*11130*/  IMAD.MOV.U32 R12, RZ, RZ, RZ ;  /* 0x000000ffff0c7224 */ /* 0x000fe400078e00ff */
[----:B------:R-:W-:Y:S02]  /*11140*/  IMAD.MOV.U32 R11, RZ, RZ, 0x181f ;  /* 0x0000181fff0b7424 */ /* 0x000fe400078e00ff */
[----:B------:R-:W-:Y:S02]  /*11150*/  IMAD.MOV.U32 R15, RZ, RZ, -0x1 ;  /* 0xffffffffff0f7424 */ /* 0x000fe400078e00ff */
[----:B------:R-:W-:Y:S02]  /*11160*/  IMAD.MOV.U32 R3, RZ, RZ, R14 ;  /* 0x000000ffff037224 */ /* 0x000fe400078e000e */
[----:B------:R-:W-:-:S07]  /*11170*/  IMAD R21, R17, 0xc000, R31 ;  /* 0x0000c00011157824 */ /* 0x000fce00078e021f */
[----:B------:R-:W-:Y:S05]  /*11180*/  WARPSYNC.COLLECTIVE R15, `(.L_x_353) ;  /* 0x000000000f087348 */ /* 0x000fea0003c00000 */
[----:B------:R0:W1:Y:S02]  /*11190*/  SHFL.IDX P6, R14, R13, R12, R11 ;  /* 0x0000000c0d0e7389 */ /* 0x00006400000c000b */
[----:B01----:R-:W-:Y:S01]  /*111a0*/  ENDCOLLECTIVE ;  /* 0x000000000000791b */ /* 0x003fe20003800000 */
.L_x_353:
[----:B------:R-:W-:Y:S02]  /*111b0*/  IMAD.MOV.U32 R6, RZ, RZ, RZ ;  /* 0x000000ffff067224 */ /* 0x000fe400078e00ff */
[----:B------:R-:W-:Y:S02]  /*111c0*/  IMAD.MOV.U32 R13, RZ, RZ, R22 ;  /* 0x000000ffff0d7224 */ /* 0x000fe400078e0016 */
[----:B------:R-:W-:Y:S01]  /*111d0*/  IMAD.MOV.U32 R12, RZ, RZ, 0x1 ;  /* 0x00000001ff0c7424 */ /* 0x000fe200078e00ff */
[----:B------:R-:W-:-:S13]  /*111e0*/  IADD3 R2, P0, R14, R0, RZ ;  /* 0x000000000e027210 */ /* 0x000fda0007f1e0ff */
[----:B------:R-:W-:Y:S05]  /*111f0*/  WARPSYNC.COLLECTIVE R15, `(.L_x_354) ;  /* 0x000000000f087348 */ /* 0x000fea0003c00000 */
[----:B------:R0:W1:Y:S02]  /*11200*/  SHFL.IDX P6, R14, R13, R12, R11 ;  /* 0x0000000c0d0e7389 */ /* 0x00006400000c000b */
[----:B01----:R-:W-:Y:S01]  /*11210*/  ENDCOLLECTIVE ;  /* 0x000000000000791b */ /* 0x003fe20003800000 */
.L_x_354:
[----:B------:R-:W-:-:S05]  /*11220*/  IADD3.X R3, RZ, R3, RZ, P0, !PT ;  /* 0x00000003ff037210 */ /* 0x000fca00007fe4ff */
        /* <DEDUP_REMOVED lines=12> */
.L_x_355:
[----:B------:R-:W-:Y:S02]  /*112f0*/  IMAD.MOV.U32 R13, RZ, RZ, R22 ;  /* 0x000000ffff0d7224 */ /* 0x000fe400078e0016 */
[----:B------:R-:W-:Y:S01]  /*11300*/  IMAD.MOV.U32 R12, RZ, RZ, 0x2 ;  /* 0x00000002ff0c7424 */ /* 0x000fe200078e00ff */
[----:B------:R-:W-:-:S13]  /*11310*/  IADD3 R2, P0, R14, R0, RZ ;  /* 0x000000000e027210 */ /* 0x000fda0007f1e0ff */
[----:B------:R-:W-:Y:S05]  /*11320*/  WARPSYNC.COLLECTIVE R15, `(.L_x_356) ;  /* 0x000000000f087348 */ /* 0x000fea0003c00000 */
[----:B------:R0:W1:Y:S02]  /*11330*/  SHFL.IDX P6, R14, R13, R12, R11 ;  /* 0x0000000c0d0e7389 */ /* 0x00006400000c000b */
[----:B01----:R-:W-:Y:S01]  /*11340*/  ENDCOLLECTIVE ;  /* 0x000000000000791b */ /* 0x003fe20003800000 */
.L_x_356:
[----:B------:R-:W-:-:S05]  /*11350*/  IMAD.X R3, RZ, RZ, R4, P0 ;  /* 0x000000ffff037224 */ /* 0x000fca00000e0604 */
[----:B------:R-:W-:Y:S01]  /*11360*/  @!PT LDS RZ, [RZ] ;  /* 0x00000000fffff984 */ /* 0x000fe20000000800 */
[----:B------:R-:W-:Y:S01]  /*11370*/  @!PT LDS RZ, [RZ] ;  /* 0x00000000fffff984 */ /* 0x000fe20000000800 */
[----:B------:R-:W-:Y:S01]  /*11380*/  @!PT LDS RZ, [RZ] ;  /* 0x00000000fffff984 */ /* 0x000fe20000000800 */
[----:B------:R0:W-:Y:S04]  /*11390*/  LDGSTS.E.BYPASS.LTC128B.128 [R21+0x800], desc[UR36][R2.64], !P4 ;  /* 0x0080000002157fae */ /* 0x0001e8000e101d64 */
[----:B------:R0:W-:Y:S01]  /*113a0*/  LDGSTS.E.BYPASS.LTC128B.128 [R21+0x3800], desc[UR36][R2.64+0x80], !P3 ;  /* 0x0380008002157fae */ /* 0x0001e2000d901d64 */
[----:B------:R-:W-:-:S03]  /*113b0*/  IMAD.MOV.U32 R13, RZ, RZ, R20 ;  /* 0x000000ffff0d7224 */ /* 0x000fc600078e0014 */
[----:B------:R0:W-:Y:S04]  /*113c0*/  LDGSTS.E.BYPASS.LTC128B.128 [R21+0x6800], desc[UR36][R2.64+0x100], !P2 ;  /* 0x0680010002157fae */ /* 0x0001e8000d101d64 */
[----:B------:R0:W-:Y:S01]  /*113d0*/  LDGSTS.E.BYPASS.LTC128B.128 [R21+0x9800], desc[UR36][R2.64+0x180], !P1 ;  /* 0x0980018002157fae */ /* 0x0001e2000c901d64 */
[----:B------:R-:W-:-:S07]  /*113e0*/  MOV R4, R14 ;  /* 0x0000000e00047202 */ /* 0x000fce0000000f00 */
[----:B0-----:R-:W-:Y:S05]  /*113f0*/  WARPSYNC.COLLECTIVE R15, `(.L_x_357) ;  /* 0x000000000f087348 */ /* 0x001fea0003c00000 */
[----:B------:R1:W2:Y:S02]  /*11400*/  SHFL.IDX P6, R14, R13, R12, R11 ;  /* 0x0000000c0d0e7389 */ /* 0x0002a400000c000b */
[----:B012---:R-:W-:Y:S01]  /*11410*/  ENDCOLLECTIVE ;  /* 0x000000000000791b */ /* 0x007fe20003800000 */
.L_x_357:
[----:B------:R-:W-:Y:S01]  /*11420*/  IMAD.MOV.U32 R13, RZ, RZ, R22 ;  /* 0x000000ffff0d7224 */ /* 0x000fe200078e0016 */
[----:B------:R-:W-:Y:S02]  /*11430*/  MOV R12, 0x3 ;  /* 0x00000003000c7802 */ /* 0x000fe40000000f00 */
[----:B------:R-:W-:-:S13]  /*11440*/  IADD3 R2, P0, R14, R0, RZ ;  /* 0x000000000e027210 */ /* 0x000fda0007f1e0ff */
[----:B------:R-:W-:Y:S05]  /*11450*/  WARPSYNC.COLLECTIVE R15, `(.L_x_358) ;  /* 0x000000000f087348 */ /* 0x000fea0003c00000 */
[----:B------:R0:W1:Y:S02]  /*11460*/  SHFL.IDX P6, R14, R13, R12, R11 ;  /* 0x0000000c0d0e7389 */ /* 0x00006400000c000b */
[----:B01----:R-:W-:Y:S01]  /*11470*/  ENDCOLLECTIVE ;  /* 0x000000000000791b */ /* 0x003fe20003800000 */
.L_x_358:
        /* <DEDUP_REMOVED lines=9> */
[----:B------:R-:W-:-:S07]  /*11510*/  IMAD.MOV.U32 R5, RZ, RZ, R14 ;  /* 0x000000ffff057224 */ /* 0x000fce00078e000e */
[----:B0-----:R-:W-:Y:S05]  /*11520*/  WARPSYNC.COLLECTIVE R15, `(.L_x_359) ;  /* 0x000000000f087348 */ /* 0x001fea0003c00000 */
[----:B------:R1:W2:Y:S02]  /*11530*/  SHFL.IDX P6, R14, R13, R12, R11 ;  /* 0x0000000c0d0e7389 */ /* 0x0002a400000c000b */
[----:B012---:R-:W-:Y:S01]  /*11540*/  ENDCOLLECTIVE ;  /* 0x000000000000791b */ /* 0x007fe20003800000 */
.L_x_359:
[----:B------:R-:W-:Y:S01]  /*11550*/  MOV R13, R22 ;  /* 0x00000016000d7202 */ /* 0x000fe20000000f00 */
[----:B------:R-:W-:Y:S01]  /*11560*/  IMAD.MOV.U32 R12, RZ, RZ, 0x4 ;  /* 0x00000004ff0c7424 */ /* 0x000fe200078e00ff */
[----:B------:R-:W-:-:S13]  /*11570*/  IADD3 R2, P0, R14, R0, RZ ;  /* 0x000000000e027210 */ /* 0x000fda0007f1e0ff */
[----:B------:R-:W-:Y:S05]  /*11580*/  WARPSYNC.COLLECTIVE R15, `(.L_x_360) ;  /* 0x000000000f087348 */ /* 0x000fea0003c00000 */
[----:B------:R0:W1:Y:S02]  /*11590*/  SHFL.IDX P6, R14, R13, R12, R11 ;  /* 0x0000000c0d0e7389 */ /* 0x00006400000c000b */
[----:B01----:R-:W-:Y:S01]  /*115a0*/  ENDCOLLECTIVE ;  /* 0x000000000000791b */ /* 0x003fe20003800000 */
.L_x_360:
        /* <DEDUP_REMOVED lines=13> */
.L_x_361:
[----:B------:R-:W-:Y:S02]  /*11680*/  IMAD.MOV.U32 R13, RZ, RZ, R22 ;  /* 0x000000ffff0d7224 */ /* 0x000fe400078e0016 */
[----:B------:R-:W-:Y:S01]  /*11690*/  IMAD.MOV.U32 R12, RZ, RZ, 0x5 ;  /* 0x00000005ff0c7424 */ /* 0x000fe200078e00ff */
[----:B------:R-:W-:-:S13]  /*116a0*/  IADD3 R2, P0, R14, R0, RZ ;  /* 0x000000000e027210 */ /* 0x000fda0007f1e0ff */
[----:B------:R-:W-:Y:S05]  /*116b0*/  WARPSYNC.COLLECTIVE R15, `(.L_x_362) ;  /* 0x000000000f087348 */ /* 0x000fea0003c00000 */
[----:B------:R0:W1:Y:S02]  /*116c0*/  SHFL.IDX P6, R14, R13, R12, R11 ;  /* 0x0000000c0d0e7389 */ /* 0x00006400000c000b */
[----:B01----:R-:W-:Y:S01]  /*116d0*/  ENDCOLLECTIVE ;  /* 0x000000000000791b */ /* 0x003fe20003800000 */
.L_x_362:
[----:B------:R-:W-:-:S05]  /*116e0*/  IADD3.X R3, RZ, R23, RZ, P0, !PT ;  /* 0x00000017ff037210 */ /* 0x000fca00007fe4ff */
[----:B------:R-:W-:Y:S01]  /*116f0*/  @!PT LDS RZ, [RZ] ;  /* 0x00000000fffff984 */ /* 0x000fe20000000800 */
[----:B------:R-:W-:Y:S01]  /*11700*/  @!PT LDS RZ, [RZ] ;  /* 0x00000000fffff984 */ /* 0x000fe20000000800 */
[----:B------:R-:W-:Y:S01]  /*11710*/  @!PT LDS RZ, [RZ] ;  /* 0x00000000fffff984 */ /* 0x000fe20000000800 */
[----:B------:R0:W-:Y:S04]  /*11720*/  LDGSTS.E.BYPASS.LTC128B.128 [R21+0x2000], desc[UR36][R2.64], !P4 ;  /* 0x0200000002157fae */ /* 0x0001e8000e101d64 */
        /* <DEDUP_REMOVED lines=8> */
.L_x_363:
[----:B------:R-:W-:Y:S05]  /*117b0*/  BRA `(.L_x_364) ;  /* 0xffffffc0006c7947 */ /* 0x000fea000383ffff */
.L_x_255:
[----:B0-----:R0:W1:Y:S02]  /*117c0*/  SYNCS.PHASECHK.TRANS64.TRYWAIT P0, [R4+URZ+0x32420], R6 ;  /* 0x03242006040075a7 */ /* 0x001064000800017f */
[----:B-1----:R-:W-:Y:S05]  /*117d0*/  @!P0 NANOSLEEP.SYNCS 0x989680 ;  /* 0x009896800000895d */ /* 0x002fea0003900000 */
[----:B------:R-:W1:Y:S02]  /*117e0*/  @!P0 SYNCS.PHASECHK.TRANS64 P0, [R4+URZ+0x32420], R6 ;  /* 0x03242006040085a7 */ /* 0x000e64000800007f */
[----:B-1----:R-:W-:Y:S05]  /*117f0*/  @!P0 BRA `(.L_x_255) ;  /* 0xfffffffc00f08947 */ /* 0x002fea000383ffff */
[----:B------:R-:W-:Y:S05]  /*11800*/  BRA `(.L_x_365) ;  /* 0xffffffc000f47947 */ /* 0x000fea000383ffff */
.L_x_256:
[----:B------:R-:W1:Y:S01]  /*11810*/  S2R R0, SR_TID.X ;  /* 0x0000000000007919 */ /* 0x000e620000002100 */
[----:B------:R-:W-:Y:S01]  /*11820*/  BSSY B0, `(.L_x_366) ;  /* 0x000000a000007945 */ /* 0x000fe20003800000 */
[----:B------:R-:W-:Y:S01]  /*11830*/  IMAD.MOV.U32 R12, RZ, RZ, RZ ;  /* 0x000000ffff0c7224 */ /* 0x000fe200078e00ff */
[----:B------:R-:W-:Y:S01]  /*11840*/  MOV R11, 0x1f ;  /* 0x0000001f000b7802 */ /* 0x000fe20000000f00 */
[----:B------:R-:W-:Y:S01]  /*11850*/  IMAD.MOV.U32 R15, RZ, RZ, -0x1 ;  /* 0xffffffffff0f7424 */ /* 0x000fe200078e00ff */
[----:B-1----:R-:W-:-:S04]  /*11860*/  SHF.R.U32.HI R0, RZ, 0x5, R0 ;  /* 0x00000005ff007819 */ /* 0x002fc80000011600 */
[----:B------:R-:W-:-:S05]  /*11870*/  LOP3.LUT R0, R0, 0x3, RZ, 0xc0, !PT ;  /* 0x0000000300007812 */ /* 0x000fca00078ec0ff */
[----:B------:R-:W-:-:S07]  /*11880*/  IMAD.MOV.U32 R13, RZ, RZ, R0 ;  /* 0x000000ffff0d7224 */ /* 0x000fce00078e0000 */
[----:B0-2--5:R-:W-:Y:S05]  /*11890*/  WARPSYNC.COLLECTIVE R15, `(.L_x_367) ;  /* 0x000000000f087348 */ /* 0x025fea0003c00000 */
[----:B------:R1:W3:Y:S02]  /*118a0*/  SHFL.IDX P6, R14, R13, R12, R11 ;  /* 0x0000000c0d0e7389 */ /* 0x0002e400000c000b */
[----:B0123-5:R-:W-:Y:S01]  /*118b0*/  ENDCOLLECTIVE ;  /* 0x000000000000791b */ /* 0x02ffe20003800000 */
.L_x_367:
[----:B------:R-:W-:Y:S05]  /*118c0*/  BSYNC B0 ;  /* 0x0000000000007941 */ /* 0x000fea0003800000 */
.L_x_366:
[----:B------:R-:W-:Y:S05]  /*118d0*/  BRA `(.L_x_368) ;  /* 0xffffffc000dc7947 */ /* 0x000fea000383ffff */
.L_x_257:
[----:B------:R-:W-:Y:S01]  /*118e0*/  BSSY B0, `(.L_x_369) ;  /* 0x0000006000007945 */ /* 0x000fe20003800000 */
[----:B------:R-:W-:-:S07]  /*118f0*/  IMAD.MOV.U32 R15, RZ, RZ, -0x1 ;  /* 0xffffffffff0f7424 */ /* 0x000fce00078e00ff */
[----:B012--5:R-:W-:Y:S05]  /*11900*/  WARPSYNC.COLLECTIVE R15, `(.L_x_370) ;  /* 0x000000000f0c7348 */ /* 0x027fea0003c00000 */
[----:B------:R-:W-:Y:S02]  /*11910*/  ELECT P6, UR62, PT ;  /* 0x00000000003e782f */ /* 0x000fe400038c0000 */
[----:B------:R-:W-:Y:S01]  /*11920*/  MOV R14, UR62 ;  /* 0x0000003e000e7c02 */ /* 0x000fe20008000f00 */
[----:B012--5:R-:W-:Y:S10]  /*11930*/  ENDCOLLECTIVE ;  /* 0x000000000000791b */ /* 0x027ff40003800000 */
.L_x_370:
[----:B------:R-:W-:Y:S05]  /*11940*/  BSYNC B0 ;  /* 0x0000000000007941 */ /* 0x000fea0003800000 */
.L_x_369:
[----:B------:R-:W-:Y:S05]  /*11950*/  BRA `(.L_x_371) ;  /* 0xffffffc000d07947 */ /* 0x000fea000383ffff */
.L_x_259:
[----:B-1----:R1:W3:Y:S02]  /*11960*/  SYNCS.PHASECHK.TRANS64.TRYWAIT P1, [R5+URZ+0x32440], R0 ;  /* 0x03244000050075a7 */ /* 0x0022e4000802017f */
[----:B---3--:R-:W-:Y:S05]  /*11970*/  @!P1 NANOSLEEP.SYNCS 0x989680 ;  /* 0x009896800000995d */ /* 0x008fea0003900000 */
[----:B------:R-:W3:Y:S02]  /*11980*/  @!P1 SYNCS.PHASECHK.TRANS64 P1, [R5+URZ+0x32440], R0 ;  /* 0x03244000050095a7 */ /* 0x000ee4000802007f */
[----:B---3--:R-:W-:Y:S05]  /*11990*/  @!P1 BRA `(.L_x_259) ;  /* 0xfffffffc00f09947 */ /* 0x008fea000383ffff */
[----:B------:R-:W-:Y:S05]  /*119a0*/  BRA `(.L_x_372) ;  /* 0xffffffc000f87947 */ /* 0x000fea000383ffff */
.L_x_261:
[----:B---3--:R3:W4:Y:S02]  /*119b0*/  SYNCS.PHASECHK.TRANS64.TRYWAIT P1, [R17+URZ+0x32440], R2 ;  /* 0x03244002110075a7 */ /* 0x008724000802017f */
[----:B----4-:R-:W-:Y:S05]  /*119c0*/  @!P1 NANOSLEEP.SYNCS 0x989680 ;  /* 0x009896800000995d */ /* 0x010fea0003900000 */
[----:B------:R-:W4:Y:S02]  /*119d0*/  @!P1 SYNCS.PHASECHK.TRANS64 P1, [R17+URZ+0x32440], R2 ;  /* 0x03244002110095a7 */ /* 0x000f24000802007f */
[----:B----4-:R-:W-:Y:S05]  /*119e0*/  @!P1 BRA `(.L_x_261) ;  /* 0xfffffffc00f09947 */ /* 0x010fea000383ffff */
[----:B------:R-:W-:Y:S05]  /*119f0*/  BRA `(.L_x_373) ;  /* 0xffffffc400047947 */ /* 0x000fea000383ffff */
.L_x_263:
[----:B----4-:R4:W0:Y:S02]  /*11a00*/  SYNCS.PHASECHK.TRANS64.TRYWAIT P1, [R5+URZ+0x32460], R0 ;  /* 0x03246000050075a7 */ /* 0x010824000802017f */
[----:B0-----:R-:W-:Y:S05]  /*11a10*/  @!P1 NANOSLEEP.SYNCS 0x989680 ;  /* 0x009896800000995d */ /* 0x001fea0003900000 */
[----:B------:R-:W0:Y:S02]  /*11a20*/  @!P1 SYNCS.PHASECHK.TRANS64 P1, [R5+URZ+0x32460], R0 ;  /* 0x03246000050095a7 */ /* 0x000e24000802007f */
[----:B0-----:R-:W-:Y:S05]  /*11a30*/  @!P1 BRA `(.L_x_263) ;  /* 0xfffffffc00f09947 */ /* 0x001fea000383ffff */
[----:B------:R-:W-:Y:S05]  /*11a40*/  BRA `(.L_x_374) ;  /* 0xffffffc400007947 */ /* 0x000fea000383ffff */
.L_x_375:
        /* <DEDUP_REMOVED lines=11> */
.L_x_6557:


//--------------------- .text._ZN7cutlass13device_kernelIN5flash11enable_sm90INS1_16FlashAttnFwdSm90INS1_25CollectiveMainloopFwdSm90ILi2EN4cute5tupleIJNS5_1CILi1EEES8_S8_EEENS6_IJNS7_ILi128EEENS7_ILi96EEENS7_ILi64EEEEEELi256ENS_10bfloat16_tEfNS_4arch4Sm90ELb0ELb0ELb1ELb1ELb1ELb0ELb0ELb1ELb0ELb1ELb1ELb0EEENS1_21CollectiveEpilogueFwdINS6_IJSA_NS7_ILi256EEESB_EEES9_SE_SG_Li256ELb1ELb1ELb1ELb0EEENS1_36VarlenDynamicPersistentTileSchedulerILi128ELi96ELi256ELi128ELb1ELb1ELb1ELb0ELb1ELb1EEEEEEEEEvNT_6ParamsE --------------------------
	.section	.text._ZN7cutlass13device_kernelIN5flash11enable_sm90INS1_16FlashAttnFwdSm90INS1_25CollectiveMainloopFwdSm90ILi2EN4cute5tupleIJNS5_1CILi1EEES8_S8_EEENS6_IJNS7_ILi128EEENS7_ILi96EEENS7_ILi64EEEEEELi256ENS_10bfloat16_tEfNS_4arch4Sm90ELb0ELb0ELb1ELb1ELb1ELb0ELb0ELb1ELb0ELb1ELb1ELb0EEENS1_21CollectiveEpilogueFwdINS6_IJSA_NS7_ILi256EEESB_EEES9_SE_SG_Li256ELb1ELb1ELb1ELb0EEENS1_36VarlenDynamicPersistentTileSchedulerILi128ELi96ELi256ELi128ELb1ELb1ELb1ELb0ELb1ELb1EEEEEEEEEvNT_6ParamsE,"ax",@progbits
	.align	128
.text._ZN7cutlass13device_kernelIN5flash11enable_sm90INS1_16FlashAttnFwdSm90INS1_25CollectiveMainloopFwdSm90ILi2EN4cute5tupleIJNS5_1CILi1EEES8_S8_EEENS6_IJNS7_ILi128EEENS7_ILi96EEENS7_ILi64EEEEEELi256ENS_10bfloat16_tEfNS_4arch4Sm90ELb0ELb0ELb1ELb1ELb1ELb0ELb0ELb1ELb0ELb1ELb1ELb0EEENS1_21CollectiveEpilogueFwdINS6_IJSA_NS7_ILi256EEESB_EEES9_SE_SG_Li256ELb1ELb1ELb1ELb0EEENS1_36VarlenDynamicPersistentTileSchedulerILi128ELi96ELi256ELi128ELb1ELb1ELb1ELb0ELb1ELb1EEEEEEEEEvNT_6ParamsE:
        .type           _ZN7cutlass13device_kernelIN5flash11enable_sm90INS1_16FlashAttnFwdSm90INS1_25CollectiveMainloopFwdSm90ILi2EN4cute5tupleIJNS5_1CILi1EEES8_S8_EEENS6_IJNS7_ILi128EEENS7_ILi96EEENS7_ILi64EEEEEELi256ENS_10bfloat16_tEfNS_4arch4Sm90ELb0ELb0ELb1ELb1ELb1ELb0ELb0ELb1ELb0ELb1ELb1ELb0EEENS1_21CollectiveEpilogueFwdINS6_IJSA_NS7_ILi256EEESB_EEES9_SE_SG_Li256ELb1ELb1ELb1ELb0EEENS1_36VarlenDynamicPersistentTileSchedulerILi128ELi96ELi256ELi128ELb1ELb1ELb1ELb0ELb1ELb1EEEEEEEEEvNT_6ParamsE,@function
        .size           _ZN7cutlass13device_kernelIN5flash11enable_sm90INS1_16FlashAttnFwdSm90INS1_25CollectiveMainloopFwdSm90ILi2EN4cute5tupleIJNS5_1CILi1EEES8_S8_EEENS6_IJNS7_ILi128EEENS7_ILi96EEENS7_ILi64EEEEEELi256ENS_10bfloat16_tEfNS_4arch4Sm90ELb0ELb0ELb1ELb1ELb1ELb0ELb0ELb1ELb0ELb1ELb1ELb0EEENS1_21CollectiveEpilogueFwdINS6_IJSA_NS7_ILi256EEESB_EEES9_SE_SG_Li256ELb1ELb1ELb1ELb0EEENS1_36VarlenDynamicPersistentTileSchedulerILi128ELi96ELi256ELi128ELb1ELb1ELb1ELb0ELb1ELb1EEEEEEEEEvNT_6ParamsE,(.L_x_6558 - _ZN7cutlass13device_kernelIN5flash11enable_sm90INS1_16FlashAttnFwdSm90INS1_25CollectiveMainloopFwdSm90ILi2EN4cute5tupleIJNS5_1CILi1EEES8_S8_EEENS6_IJNS7_ILi128EEENS7_ILi96EEENS7_ILi64EEEEEELi256ENS_10bfloat16_tEfNS_4arch4Sm90ELb0ELb0ELb1ELb1ELb1ELb0ELb0ELb1ELb0ELb1ELb1ELb0EEENS1_21CollectiveEpilogueFwdINS6_IJSA_NS7_ILi256EEESB_EEES9_SE_SG_Li256ELb1ELb1ELb1ELb0EEENS1_36VarlenDynamicPersistentTileSchedulerILi128ELi96ELi256ELi128ELb1ELb1ELb1ELb0ELb1ELb1EEEEEEEEEvNT_6ParamsE)
        .other          _ZN7cutlass13device_kernelIN5flash11enable_sm90INS1_16FlashAttnFwdSm90INS1_25CollectiveMainloopFwdSm90ILi2EN4cute5tupleIJNS5_1CILi1EEES8_S8_EEENS6_IJNS7_ILi128EEENS7_ILi96EEENS7_ILi64EEEEEELi256ENS_10bfloat16_tEfNS_4arch4Sm90ELb0ELb0ELb1ELb1ELb1ELb0ELb0ELb1ELb0ELb1ELb1ELb0EEENS1_21CollectiveEpilogueFwdINS6_IJSA_NS7_ILi256EEESB_EEES9_SE_SG_Li256ELb1ELb1ELb1ELb0EEENS1_36VarlenDynamicPersistentTileSchedulerILi128ELi96ELi256ELi128ELb1ELb1ELb1ELb0ELb1ELb1EEEEEEEEEvNT_6ParamsE,@"STO_CUDA_ENTRY STV_DEFAULT"
_ZN7cutlass13device_kernelIN5flash11enable_sm90INS1_16FlashAttnFwdSm90INS1_25CollectiveMainloopFwdSm90ILi2EN4cute5tupleIJNS5_1CILi1EEES8_S8_EEENS6_IJNS7_ILi128EEENS7_ILi96EEENS7_ILi64EEEEEELi256ENS_10bfloat16_tEfNS_4arch4Sm90ELb0ELb0ELb1ELb1ELb1ELb0ELb0ELb1ELb0ELb1ELb1ELb0EEENS1_21CollectiveEpilogueFwdINS6_IJSA_NS7_ILi256EEESB_EEES9_SE_SG_Li256ELb1ELb1ELb1ELb0EEENS1_36VarlenDynamicPersistentTileSchedulerILi128ELi96ELi256ELi128ELb1ELb1ELb1ELb0ELb1ELb1EEEEEEEEEvNT_6ParamsE:
        /* <DEDUP_REMOVED lines=13> */
[----:B------:R-:W-:-:S04]  /*00d0*/  VOTEU.ALL UP1, P0 ;  /* 0x00000000003f7886 */ /* 0x000fc80000020000 */
        /* <DEDUP_REMOVED lines=10> */
[----:B------:R0:W2:Y:S06]  /*0180*/  @!UP0 SYNCS.EXCH.64 URZ, [UR8+0x22800], UR4 ;  /* 0x02280004083f85b2 */ /* 0x0000ac0008000100 */
[----:B------:R0:W3:Y:S02]  /*0190*/  @!UP1 SYNCS.EXCH.64 URZ, [UR8+0x22820], UR6 ;  /* 0x02282006083f95b2 */ /* 0x0000e40008000100 */
        /* <DEDUP_REMOVED lines=15> */
[----:B------:R0:W4:Y:S01]  /*0290*/  SYNCS.EXCH.64 URZ, [UR8+0x22840], UR6 ;  /* 0x02284006083f75b2 */ /* 0x0001220008000100 */
[----:B------:R0:W0:Y:S01]  /*02a0*/  SYNCS.EXCH.64 URZ, [UR8+0x22838], UR4 ;  /* 0x02283804083f75b2 */ /* 0x0000220008000100 */
[----:B------:R0:W0:Y:S01]  /*02b0*/  SYNCS.EXCH.64 URZ, [UR8+0x22848], UR6 ;  /* 0x02284806083f75b2 */ /* 0x0000220008000100 */
[----:B------:R-:W-:Y:S01]  /*02c0*/  NOP ;  /* 0x0000000000007918 */ /* 0x000fe20000000000 */
.L_x_376:
        /* <DEDUP_REMOVED lines=22> */
.L_x_377:
        /* <DEDUP_REMOVED lines=18> */
.L_x_378:
        /* <DEDUP_REMOVED lines=22> */
.L_x_379:
        /* <DEDUP_REMOVED lines=23> */
.L_x_380:
[----:B------:R-:W-:Y:S01]  /*0820*/  UISETP.NE.AND UP0, UPT, UR9, URZ, UPT ;  /* 0x0000003f0900728c */ /* 0x000fe2000bf05270 */
[----:B------:R-:W-:Y:S01]  /*0830*/  NOP ;  /* 0x0000000000007918 */ /* 0x000fe20000000000 */
[----:B------:R-:W-:Y:S01]  /*0840*/  UMOV UR38, 0x1 ;  /* 0x0000000100267882 */ /* 0x000fe20000000000 */
[----:B------:R-:W-:Y:S01]  /*0850*/  ULDC.64 UR50, c[0x0][0x208] ;  /* 0x0000820000327ab9 */ /* 0x000fe20000000a00 */
[----:B------:R-:W-:Y:S01]  /*0860*/  USEL UR38, UR38, 0x2, !UP0 ;  /* 0x0000000226267887 */ /* 0x000fe2000c000000 */
[----:B01234-:R-:W-:Y:S01]  /*0870*/  BAR.SYNC.DEFER_BLOCKING 0x0 ;  /* 0x0000000000007b1d */ /* 0x01ffe20000010000 */
[----:B------:R-:W-:-:S13]  /*0880*/  PLOP3.LUT P0, PT, PT, PT, UP0, 0x80, 0x0 ;  /* 0x000000000000781c */ /* 0x000fda0003f0f008 */
[----:B------:R-:W-:Y:S05]  /*0890*/  @!P0 BRA `(.L_x_381) ;  /* 0x000000ac00108947 */ /* 0x000fea0003800000 */
.L_x_382:
[----:B------:R-:W-:-:S08]  /*08a0*/  NOP ;  /* 0x0000000000007918 */ /* 0x000fd00000000000 */
[----:B------:R-:W0:Y:S02]  /*08b0*/  USETMAXREG.TRY_ALLOC.CTAPOOL UP0, 0xe8 ;  /* 0x000000e8000079c8 */ /* 0x000e240008000600 */
[----:B0-----:R-:W-:-:S13]  /*08c0*/  PLOP3.LUT P0, PT, PT, PT, UP0, 0x80, 0x0 ;  /* 0x000000000000781c */ /* 0x001fda0003f0f008 */
[----:B------:R-:W-:Y:S05]  /*08d0*/  @!P0 BRA `(.L_x_382) ;  /* 0xfffffffc00f08947 */ /* 0x000fea000383ffff */
[----:B------:R-:W-:Y:S01]  /*08e0*/  SHF.R.U32.HI R2, RZ, 0x7, R0 ;  /* 0x00000007ff027819 */ /* 0x000fe20000011600 */
[----:B------:R-:W0:Y:S08]  /*08f0*/  S2UR UR5, SR_CgaCtaId ;  /* 0x00000000000579c3 */ /* 0x000e300000008800 */
[----:B------:R-:W-:Y:S06]  /*0900*/  BAR.ARV 0x8, 0x180 ;  /* 0x0206000000007b1d */ /* 0x000fec0000002000 */
[----:B------:R-:W-:Y:S01]  /*0910*/  ISETP.NE.AND P0, PT, R2, 0x1, PT ;  /* 0x000000010200780c */ /* 0x000fe20003f05270 */
[----:B------:R-:W-:-:S12]  /*0920*/  UMOV UR4, 0x400 ;  /* 0x0000040000047882 */ /* 0x000fd80000000000 */
[----:B------:R-:W-:Y:S06]  /*0930*/  @!P0 BAR.ARV 0x9, 0x100 ;  /* 0x0244000000008b1d */ /* 0x000fec0000002000 */
[----:B0-----:R-:W-:Y:S02]  /*0940*/  ULEA UR4, UR5, UR4, 0x18 ;  /* 0x0000000405047291 */ /* 0x001fe4000f8ec03f */
[----:B------:R-:W-:Y:S07]  /*0950*/  BAR.SYNC.DEFER_BLOCKING 0x5, 0x180 ;  /* 0x0146000000007b1d */ /* 0x000fee0000010000 */
[----:B------:R-:W0:Y:S01]  /*0960*/  LDS.128 R4, [UR4+0x228d0] ;  /* 0x0228d004ff047984 */ /* 0x000e220008000c00 */
[----:B------:R-:W-:Y:S01]  /*0970*/  ULDC UR4, c[0x0][0xc3c] ;  /* 0x00030f0000047ab9 */ /* 0x000fe20000000800 */
[----:B------:R-:W-:Y:S06]  /*0980*/  BAR.ARV 0x4, 0x180 ;  /* 0x0106000000007b1d */ /* 0x000fec0000002000 */
[----:B0-----:R-:W-:-:S13]  /*0990*/  ISETP.GE.AND P0, PT, R7, UR4, PT ;  /* 0x0000000407007c0c */ /* 0x001fda000bf06270 */
[----:B------:R-:W-:Y:S05]  /*09a0*/  @P0 EXIT ;  /* 0x000000000000094d */ /* 0x000fea0003800000 */
[----:B------:R-:W-:Y:S01]  /*09b0*/  VIADD R0, R0, 0xffffff80 ;  /* 0xffffff8000007836 */ /* 0x000fe20000000000 */
[----:B------:R-:W-:Y:S01]  /*09c0*/  R2UR UR6, R5 ;  /* 0x00000000050672ca */ /* 0x000fe200000e0000 */
[----:B------:R-:W-:Y:S01]  /*09d0*/  ULOP3.LUT UR47, UR38, 0x1, URZ, 0xfc, !UPT ;  /* 0x00000001262f7892 */ /* 0x000fe2000f8efc3f */
[----:B------:R-:W-:Y:S01]  /*09e0*/  R2UR UR5, R6 ;  /* 0x00000000060572ca */ /* 0x000fe200000e0000 */
[----:B------:R-:W-:Y:S01]  /*09f0*/  UMOV UR46, URZ ;  /* 0x0000003f002e7c82 */ /* 0x000fe20008000000 */
[----:B------:R-:W-:Y:S01]  /*0a00*/  SHF.R.S32.HI R3, RZ, 0x1f, R0 ;  /* 0x0000001fff037819 */ /* 0x000fe20000011400 */
[----:B------:R-:W-:Y:S01]  /*0a10*/  UMOV UR36, URZ ;  /* 0x0000003f00247c82 */ /* 0x000fe20008000000 */
[----:B------:R-:W-:Y:S01]  /*0a20*/  R2UR UR7, R7 ;  /* 0x00000000070772ca */ /* 0x000fe200000e0000 */
[----:B------:R-:W-:Y:S01]  /*0a30*/  UMOV UR37, URZ ;  /* 0x0000003f00257c82 */ /* 0x000fe20008000000 */
[CC--:B------:R-:W-:Y:S02]  /*0a40*/  LEA.HI R2, R3.reuse, R0.reuse, RZ, 0x7 ;  /* 0x0000000003027211 */ /* 0x0c0fe400078f38ff */
[----:B------:R-:W-:-:S02]  /*0a50*/  LEA.HI R4, R3, R0, RZ, 0x5 ;  /* 0x0000000003047211 */ /* 0x000fc400078f28ff */
[----:B------:R-:W-:Y:S02]  /*0a60*/  LOP3.LUT R221, R2, 0xffffff80, RZ, 0xc0, !PT ;  /* 0xffffff8002dd7812 */ /* 0x000fe400078ec0ff */
[CC--:B------:R-:W-:Y:S01]  /*0a70*/  LEA.HI R5, R3.reuse, R0.reuse, RZ, 0x2 ;  /* 0x0000000003057211 */ /* 0x0c0fe200078f10ff */
[----:B------:R-:W-:Y:S01]  /*0a80*/  IMAD.SHL.U32 R6, R4, 0x20, RZ ;  /* 0x0000002004067824 */ /* 0x000fe200078e00ff */
[----:B------:R-:W-:Y:S01]  /*0a90*/  LEA.HI R3, R3, R0, RZ, 0x4 ;  /* 0x0000000003037211 */ /* 0x000fe200078f20ff */
[C---:B------:R-:W-:Y:S01]  /*0aa0*/  IMAD.IADD R221, R0.reuse, 0x1, -R221 ;  /* 0x0000000100dd7824 */ /* 0x040fe200078e0add */
[----:B------:R-:W-:Y:S02]  /*0ab0*/  LOP3.LUT R11, R5, 0xfffffffc, RZ, 0xc0, !PT ;  /* 0xfffffffc050b7812 */ /* 0x000fe400078ec0ff */
[----:B------:R-:W-:Y:S02]  /*0ac0*/  LOP3.LUT R5, R3, 0x3fffff0, RZ, 0xc0, !PT ;  /* 0x03fffff003057812 */ /* 0x000fe400078ec0ff */
[----:B------:R-:W-:Y:S01]  /*0ad0*/  SHF.R.S32.HI R8, RZ, 0x1f, R221 ;  /* 0x0000001fff087819 */ /* 0x000fe200000114dd */
[C---:B------:R-:W-:Y:S01]  /*0ae0*/  IMAD.IADD R12, R0.reuse, 0x1, -R11 ;  /* 0x00000001000c7824 */ /* 0x040fe200078e0a0b */
[----:B------:R-:W-:Y:S01]  /*0af0*/  SHF.R.S32.HI R4, RZ, 0x4, R3 ;  /* 0x00000004ff047819 */ /* 0x000fe20000011403 */
[----:B------:R-:W-:Y:S01]  /*0b00*/  IMAD.IADD R5, R0, 0x1, -R5 ;  /* 0x0000000100057824 */ /* 0x000fe200078e0a05 */
[----:B------:R-:W-:-:S02]  /*0b10*/  LEA.HI R9, R8, R221, RZ, 0x2 ;  /* 0x000000dd08097211 */ /* 0x000fc400078f10ff */
[----:B------:R-:W-:Y:S02]  /*0b20*/  LEA.HI R0, R3, R4, RZ, 0x1 ;  /* 0x0000000403007211 */ /* 0x000fe400078f08ff */
[--C-:B------:R-:W-:Y:S02]  /*0b30*/  SHF.R.S32.HI R10, RZ, 0x2, R9.reuse ;  /* 0x00000002ff0a7819 */ /* 0x100fe40000011409 */
[----:B------:R-:W-:Y:S02]  /*0b40*/  SHF.R.S32.HI R7, RZ, 0x1f, R9 ;  /* 0x0000001fff077819 */ /* 0x000fe40000011409 */
[----:B------:R-:W-:Y:S02]  /*0b50*/  SHF.R.S32.HI R3, RZ, 0x7, R2 ;  /* 0x00000007ff037819 */ /* 0x000fe40000011402 */
[----:B------:R-:W-:Y:S02]  /*0b60*/  LEA.HI R11, R7, R10, RZ, 0x3 ;  /* 0x0000000a070b7211 */ /* 0x000fe400078f18ff */
[----:B------:R-:W-:-:S02]  /*0b70*/  LOP3.LUT R6, R6, 0xfffffc00, RZ, 0xc0, !PT ;  /* 0xfffffc0006067812 */ /* 0x000fc400078ec0ff */
[----:B------:R-:W-:Y:S02]  /*0b80*/  LOP3.LUT R7, R0, 0x1ffffffe, RZ, 0xc0, !PT ;  /* 0x1ffffffe00077812 */ /* 0x000fe400078ec0ff */
[----:B------:R-:W-:Y:S01]  /*0b90*/  LOP3.LUT R11, R11, 0xfffffff8, RZ, 0xc0, !PT ;  /* 0xfffffff80b0b7812 */ /* 0x000fe200078ec0ff */
[----:B------:R-:W-:Y:S01]  /*0ba0*/  IMAD R6, R5, 0x40, R6 ;  /* 0x0000004005067824 */ /* 0x000fe200078e0206 */
[----:B------:R-:W-:Y:S01]  /*0bb0*/  LEA.HI R2, R2, R3, RZ, 0x1 ;  /* 0x0000000302027211 */ /* 0x000fe200078f08ff */
[----:B------:R-:W-:Y:S01]  /*0bc0*/  IMAD.IADD R7, R4, 0x1, -R7 ;  /* 0x0000000104077824 */ /* 0x000fe200078e0a07 */
[----:B------:R-:W-:Y:S01]  /*0bd0*/  LEA.HI R8, R8, R221, RZ, 0x5 ;  /* 0x000000dd08087211 */ /* 0x000fe200078f28ff */
[----:B------:R-:W-:Y:S01]  /*0be0*/  IMAD.IADD R11, R10, 0x1, -R11 ;  /* 0x000000010a0b7824 */ /* 0x000fe200078e0a0b */
[----:B------:R-:W-:Y:S02]  /*0bf0*/  LEA.HI R0, R12, R12, RZ, 0x1 ;  /* 0x0000000c0c007211 */ /* 0x000fe400078f08ff */
[----:B------:R-:W-:-:S02]  /*0c00*/  LOP3.LUT R2, R2, 0x3fffffe, RZ, 0xc0, !PT ;  /* 0x03fffffe02027812 */ /* 0x000fc400078ec0ff */
[----:B------:R-:W-:Y:S02]  /*0c10*/  SHF.R.S32.HI R8, RZ, 0x5, R8 ;  /* 0x00000005ff087819 */ /* 0x000fe40000011408 */
[----:B------:R-:W-:Y:S01]  /*0c20*/  LOP3.LUT R5, R0, 0x1ffffffe, RZ, 0xc0, !PT ;  /* 0x1ffffffe00057812 */ /* 0x000fe200078ec0ff */
[----:B------:R-:W-:Y:S01]  /*0c30*/  IMAD R0, R7, 0x8, R6 ;  /* 0x0000000807007824 */ /* 0x000fe200078e0206 */
[----:B------:R-:W-:Y:S01]  /*0c40*/  LOP3.LUT R4, R9, 0x7ffffffc, RZ, 0xc0, !PT ;  /* 0x7ffffffc09047812 */ /* 0x000fe200078ec0ff */
[----:B------:R-:W-:Y:S02]  /*0c50*/  IMAD.IADD R3, R3, 0x1, -R2 ;  /* 0x0000000103037824 */ /* 0x000fe400078e0a02 */
[----:B------:R-:W-:Y:S01]  /*0c60*/  IMAD R8, R8, 0x10, R11 ;  /* 0x0000001008087824 */ /* 0x000fe200078e020b */
[----:B------:R0:W-:Y:S01]  /*0c70*/  STL [R1+0x30], R0 ;  /* 0x0000300001007387 */ /* 0x0001e20000100800 */
[----:B------:R-:W-:Y:S02]  /*0c80*/  IMAD.IADD R5, R12, 0x1, -R5 ;  /* 0x000000010c057824 */ /* 0x000fe400078e0a05 */
[----:B------:R-:W-:-:S04]  /*0c90*/  IMAD.IADD R2, R221, 0x1, -R4 ;  /* 0x00000001dd027824 */ /* 0x000fc800078e0a04 */
[----:B------:R-:W-:Y:S02]  /*0ca0*/  IMAD.SHL.U32 R2, R2, 0x2, RZ ;  /* 0x0000000202027824 */ /* 0x000fe400078e00ff */
[----:B0-----:R-:W-:Y:S02]  /*0cb0*/  IMAD R0, R3, 0x40, R8 ;  /* 0x0000004003007824 */ /* 0x001fe400078e0208 */
[C---:B------:R-:W-:Y:S02]  /*0cc0*/  VIADD R220, R2.reuse, 0x8 ;  /* 0x0000000802dc7836 */ /* 0x040fe40000000000 */
[C---:B------:R-:W-:Y:S01]  /*0cd0*/  VIADD R219, R2.reuse, 0x10 ;  /* 0x0000001002db7836 */ /* 0x040fe20000000000 */
[----:B------:R0:W-:Y:S01]  /*0ce0*/  STL [R1+0x28], R0 ;  /* 0x0000280001007387 */ /* 0x0001e20000100800 */
[C---:B------:R-:W-:Y:S01]  /*0cf0*/  VIADD R218, R2.reuse, 0x18 ;  /* 0x0000001802da7836 */ /* 0x040fe20000000000 */
[----:B------:R-:W-:Y:S01]  /*0d00*/  SHF.R.S32.HI R6, RZ, 0x1f, R220 ;  /* 0x0000001fff067819 */ /* 0x000fe200000114dc */
        /* <DEDUP_REMOVED lines=8> */
[----:B0-----:R-:W-:Y:S01]  /*0d90*/  IMAD R0, R5, 0x8, R0 ;  /* 0x0000000805007824 */ /* 0x001fe200078e0200 */
[----:B------:R-:W-:Y:S01]  /*0da0*/  SHF.R.S32.HI R3, RZ, 0x1f, R215 ;  /* 0x0000001fff037819 */ /* 0x000fe200000114d7 */
[C---:B------:R-:W-:Y:S01]  /*0db0*/  VIADD R213, R2.reuse, 0x40 ;  /* 0x0000004002d57836 */ /* 0x040fe20000000000 */
[----:B------:R-:W-:Y:S01]  /*0dc0*/  SHF.R.S32.HI R6, RZ, 0x1f, R214 ;  /* 0x0000001fff067819 */ /* 0x000fe200000114d6 */
        /* <DEDUP_REMOVED lines=36> */
[----:B------:R-:W-:Y:S01]  /*1010*/  VIADD R16, R2, 0xd8 ;  /* 0x000000d802107836 */ /* 0x000fe20000000000 */
[----:B------:R-:W-:-:S02]  /*1020*/  SHF.R.S32.HI R223, RZ, 0x1f, R18 ;  /* 0x0000001fffdf7819 */ /* 0x000fc40000011412 */
[----:B0-----:R-:W-:-:S07]  /*1030*/  SHF.R.S32.HI R222, RZ, 0x1f, R17 ;  /* 0x0000001fffde7819 */ /* 0x001fce0000011411 */
.L_x_432:
[----:B------:R-:W-:Y:S01]  /*1040*/  ULDC.64 UR8, c[0x0][0xc88] ;  /* 0x0003220000087ab9 */ /* 0x000fe20000000a00 */
[----:B------:R-:W-:Y:S01]  /*1050*/  ULDC.64 UR10, c[0x0][0xa20] ;  /* 0x00028800000a7ab9 */ /* 0x000fe20000000a00 */
[----:B------:R-:W-:Y:S02]  /*1060*/  UIMAD.WIDE UR8, UR7, 0x4, UR8 ;  /* 0x00000004070878a5 */ /* 0x000fe4000f8e0208 */
[----:B------:R-:W-:Y:S01]  /*1070*/  UISETP.NE.U32.AND UP1, UPT, UR10, URZ, UPT ;  /* 0x0000003f0a00728c */ /* 0x000fe2000bf25070 */
[----:B------:R-:W-:Y:S01]  /*1080*/  ULDC UR4, c[0x0][0x424] ;  /* 0x0001090000047ab9 */ /* 0x000fe20000000800 */
[----:B------:R-:W-:Y:S02]  /*1090*/  ULDC UR7, c[0x0][0x2f0] ;  /* 0x0000bc0000077ab9 */ /* 0x000fe40000000800 */
[----:B0123--:R-:W-:Y:S02]  /*10a0*/  IMAD.U32 R4, RZ, RZ, UR8 ;  /* 0x00000008ff047e24 */ /* 0x00ffe4000f8e00ff */
[----:B------:R-:W-:Y:S01]  /*10b0*/  IMAD.U32 R5, RZ, RZ, UR9 ;  /* 0x00000009ff057e24 */ /* 0x000fe2000f8e00ff */
[----:B------:R-:W-:-:S04]  /*10c0*/  ULDC.64 UR8, c[0x0][0xa28] ;  /* 0x00028a0000087ab9 */ /* 0x000fc80000000a00 */
[----:B------:R-:W2:Y:S01]  /*10d0*/  LDG.E R4, desc[UR50][R4.64] ;  /* 0x0000003204047981 */ /* 0x000ea2000c1e1900 */
[----:B------:R-:W-:Y:S02]  /*10e0*/  UISETP.NE.U32.AND UP0, UPT, UR8, URZ, UPT ;  /* 0x0000003f0800728c */ /* 0x000fe4000bf05070 */
[----:B------:R-:W-:Y:S02]  /*10f0*/  UISETP.NE.AND.EX UP1, UPT, UR11, URZ, UPT, UP1 ;  /* 0x0000003f0b00728c */ /* 0x000fe4000bf25310 */
[----:B------:R-:W-:-:S04]  /*1100*/  UISETP.NE.AND.EX UP0, UPT, UR9, URZ, UPT, UP0 ;  /* 0x0000003f0900728c */ /* 0x000fc8000bf05300 */
[----:B------:R-:W-:Y:S02]  /*1110*/  PLOP3.LUT P1, PT, PT, PT, UP1, 0x80, 0x0 ;  /* 0x000000000000781c */ /* 0x000fe40003f2f018 */
[----:B------:R-:W-:Y:S02]  /*1120*/  PLOP3.LUT P0, PT, PT, PT, UP0, 0x80, 0x0 ;  /* 0x000000000000781c */ /* 0x000fe40003f0f008 */
[----:B--2---:R-:W-:-:S13]  /*1130*/  R2UR UR39, R4 ;  /* 0x00000000042772ca */ /* 0x004fda00000e0000 */
[----:B------:R-:W-:Y:S02]  /*1140*/  USHF.R.S32.HI UR40, URZ, 0x1f, UR39 ;  /* 0x0000001f3f287899 */ /* 0x000fe40008011427 */
[----:B------:R-:W-:-:S04]  /*1150*/  @UP0 ULEA UR8, UP2, UR39, UR8, 0x2 ;  /* 0x0000000827080291 */ /* 0x000fc8000f84103f */
[----:B------:R-:W-:Y:S02]  /*1160*/  @UP0 ULEA.HI.X UR9, UR39, UR9, UR40, 0x2, UP2 ;  /* 0x0000000927090291 */ /* 0x000fe400090f1428 */
[----:B------:R-:W-:Y:S01]  /*1170*/  @UP1 ULEA UR10, UP0, UR39, UR10, 0x2 ;  /* 0x0000000a270a1291 */ /* 0x000fe2000f80103f */
[----:B------:R-:W-:-:S03]  /*1180*/  IMAD.U32 R4, RZ, RZ, UR8 ;  /* 0x00000008ff047e24 */ /* 0x000fc6000f8e00ff */
[----:B------:R-:W-:Y:S01]  /*1190*/  @UP1 ULEA.HI.X UR11, UR39, UR11, UR40, 0x2, UP0 ;  /* 0x0000000b270b1291 */ /* 0x000fe200080f1428 */
[----:B------:R-:W-:Y:S01]  /*11a0*/  IMAD.U32 R5, RZ, RZ, UR9 ;  /* 0x00000009ff057e24 */ /* 0x000fe2000f8e00ff */
[----:B------:R-:W-:Y:S01]  /*11b0*/  ULDC.64 UR8, c[0x0][0x418] ;  /* 0x0001060000087ab9 */ /* 0x000fe20000000a00 */
[----:B------:R-:W-:-:S03]  /*11c0*/  IMAD.U32 R6, RZ, RZ, UR10 ;  /* 0x0000000aff067e24 */ /* 0x000fc6000f8e00ff */
[----:B------:R-:W-:Y:S01]  /*11d0*/  IMAD.U32 R7, RZ, RZ, UR11 ;  /* 0x0000000bff077e24 */ /* 0x000fe2000f8e00ff */
[----:B------:R-:W2:Y:S04]  /*11e0*/  @P0 LDG.E R4, desc[UR50][R4.64] ;  /* 0x0000003204040981 */ /* 0x000ea8000c1e1900 */
[----:B------:R-:W3:Y:S01]  /*11f0*/  @P1 LDG.E R6, desc[UR50][R6.64] ;  /* 0x0000003206061981 */ /* 0x000ee2000c1e1900 */
[----:B------:R-:W-:Y:S01]  /*1200*/  UISETP.NE.U32.AND UP0, UPT, UR8, URZ, UPT ;  /* 0x0000003f0800728c */ /* 0x000fe2000bf05070 */
[----:B------:R-:W-:Y:S01]  /*1210*/  UMOV UR49, URZ ;  /* 0x0000003f00317c82 */ /* 0x000fe20008000000 */
[----:B------:R-:W-:Y:S02]  /*1220*/  ULOP3.LUT UR8, UR5, 0xff000000, URZ, 0xc0, !UPT ;  /* 0xff00000005087892 */ /* 0x000fe4000f8ec03f */
[----:B------:R-:W-:Y:S01]  /*1230*/  UISETP.NE.AND.EX UP0, UPT, UR9, URZ, UPT, UP0 ;  /* 0x0000003f0900728c */ /* 0x000fe2000bf05300 */
[----:B------:R-:W-:-:S03]  /*1240*/  UMOV UR41, UR6 ;  /* 0x0000000600297c82 */ /* 0x000fc60008000000 */
[----:B------:R-:W-:-:S04]  /*1250*/  USEL UR4, UR4, 0x1, UP0 ;  /* 0x0000000104047887 */ /* 0x000fc80008000000 */
[----:B------:R-:W-:Y:S01]  /*1260*/  UIMAD UR4, UR4, UR7, URZ ;  /* 0x00000007040472a4 */ /* 0x000fe2000f8e023f */
[----:B--2---:R-:W-:-:S06]  /*1270*/  @P0 R2UR UR49, R4 ;  /* 0x00000000043102ca */ /* 0x004fcc00000e0000 */
[----:B---3--:R-:W-:Y:S01]  /*1280*/  @P1 R2UR UR4, R6 ;  /* 0x00000000060412ca */ /* 0x008fe200000e0000 */
[----:B----45:R-:W-:-:S14]  /*1290*/  @P1 BRA `(.L_x_383) ;  /* 0x0000000000341947 */ /* 0x030fdc0003800000 */
[----:B------:R-:W-:Y:S02]  /*12a0*/  ULDC.64 UR6, c[0x0][0xa08] ;  /* 0x0002820000067ab9 */ /* 0x000fe40000000a00 */
[----:B------:R-:W-:-:S04]  /*12b0*/  ISETP.NE.U32.AND P0, PT, RZ, UR6, PT ;  /* 0x00000006ff007c0c */ /* 0x000fc8000bf05070 */
[----:B------:R-:W-:-:S13]  /*12c0*/  ISETP.NE.AND.EX P0, PT, RZ, UR7, PT, P0 ;  /* 0x00000007ff007c0c */ /* 0x000fda000bf05300 */
[----:B------:R-:W-:Y:S05]  /*12d0*/  @!P0 BRA `(.L_x_383) ;  /* 0x0000000000248947 */ /* 0x000fea0003800000 */
[----:B------:R-:W-:Y:S02]  /*12e0*/  ULDC.64 UR6, c[0x0][0xa08] ;  /* 0x0002820000067ab9 */ /* 0x000fe40000000a00 */
[----:B------:R-:W-:-:S06]  /*12f0*/  UIMAD.WIDE UR6, UR39, 0x4, UR6 ;  /* 0x00000004270678a5 */ /* 0x000fcc000f8e0206 */
[----:B------:R-:W-:Y:S02]  /*1300*/  IMAD.U32 R4, RZ, RZ, UR6 ;  /* 0x00000006ff047e24 */ /* 0x000fe4000f8e00ff */
[----:B------:R-:W-:-:S05]  /*1310*/  IMAD.U32 R5, RZ, RZ, UR7 ;  /* 0x00000007ff057e24 */ /* 0x000fca000f8e00ff */
[----:B------:R-:W2:Y:S04]  /*1320*/  LDG.E R3, desc[UR50][R4.64] ;  /* 0x0000003204037981 */ /* 0x000ea8000c1e1900 */
[----:B------:R-:W3:Y:S01]  /*1330*/  LDG.E R0, desc[UR50][R4.64+0x4] ;  /* 0x0000043204007981 */ /* 0x000ee2000c1e1900 */
[----:B--2---:R-:W-:Y:S02]  /*1340*/  R2UR UR4, R3 ;  /* 0x00000000030472ca */ /* 0x004fe400000e0000 */
[----:B---3--:R-:W-:-:S13]  /*1350*/  R2UR UR6, R0 ;  /* 0x00000000000672ca */ /* 0x008fda00000e0000 */
[----:B------:R-:W-:-:S12]  /*1360*/  UIADD3 UR4, -UR4, UR6, URZ ;  /* 0x0000000604047290 */ /* 0x000fd8000fffe13f */
.L_x_383:
[----:B------:R-:W-:Y:S02]  /*1370*/  UIADD3 UR49, -UR49, UR4, URZ ;  /* 0x0000000431317290 */ /* 0x000fe4000fffe13f */
[----:B------:R-:W-:Y:S02]  /*1380*/  ULOP3.LUT UR4, UR5, 0xff0000, URZ, 0xc0, !UPT ;  /* 0x00ff000005047892 */ /* 0x000fe4000f8ec03f */
[----:B------:R-:W-:Y:S02]  /*1390*/  UISETP.GE.AND UP0, UPT, UR49, 0x1, UPT ;  /* 0x000000013100788c */ /* 0x000fe4000bf06270 */
[----:B------:R-:W-:Y:S02]  /*13a0*/  UIADD3 UR6, UR49, 0x5f, URZ ;  /* 0x0000005f31067890 */ /* 0x000fe4000fffe03f */
[----:B------:R-:W-:Y:S02]  /*13b0*/  USHF.R.U32.HI UR8, URZ, 0x8, UR8 ;  /* 0x000000083f087899 */ /* 0x000fe40008011608 */
[----:B------:R-:W-:Y:S01]  /*13c0*/  PLOP3.LUT P0, PT, PT, PT, UP0, 0x80, 0x0 ;  /* 0x000000000000781c */ /* 0x000fe20003f0f008 */
[----:B------:R-:W-:-:S02]  /*13d0*/  UIMAD.WIDE UR6, UR6, 0x2aaaaaab, URZ ;  /* 0x2aaaaaab060678a5 */ /* 0x000fc4000f8e023f */
[----:B------:R-:W-:Y:S02]  /*13e0*/  ULEA.HI UR8, UR4, UR8, URZ, 0x10 ;  /* 0x0000000804087291 */ /* 0x000fe4000f8f803f */
[----:B------:R-:W-:Y:S02]  /*13f0*/  USHF.R.U32.HI UR6, URZ, 0x1f, UR7 ;  /* 0x0000001f3f067899 */ /* 0x000fe40008011607 */
[----:B------:R-:W-:Y:S02]  /*1400*/  ULOP3.LUT UR42, UR8, 0xff, URZ, 0xc0, !UPT ;  /* 0x000000ff082a7892 */ /* 0x000fe4000f8ec03f */
[----:B------:R-:W-:Y:S01]  /*1410*/  ULOP3.LUT UR43, UR5, 0xffff, URZ, 0xc0, !UPT ;  /* 0x0000ffff052b7892 */ /* 0x000fe2000f8ec03f */
[----:B------:R-:W-:Y:S01]  /*1420*/  UMOV UR4, URZ ;  /* 0x0000003f00047c82 */ /* 0x000fe20008000000 */
[----:B------:R-:W-:Y:S02]  /*1430*/  USHF.R.U32.HI UR44, URZ, 0x10, UR8 ;  /* 0x000000103f2c7899 */ /* 0x000fe40008011608 */
[----:B------:R-:W-:Y:S01]  /*1440*/  ULEA.HI.SX32 UR9, UR7, UR6, 0x1c ;  /* 0x0000000607097291 */ /* 0x000fe2000f8fe23f */
[----:B------:R-:W-:Y:S11]  /*1450*/  @!P0 BRA `(.L_x_384) ;  /* 0x0000000000908947 */ /* 0x000ff60003800000 */
[----:B------:R-:W-:Y:S01]  /*1460*/  UISETP.NE.AND UP0, UPT, UR44, URZ, UPT ;  /* 0x0000003f2c00728c */ /* 0x000fe2000bf05270 */
[----:B------:R-:W-:-:S03]  /*1470*/  ULDC UR4, c[0x0][0x9f0] ;  /* 0x00027c0000047ab9 */ /* 0x000fc60000000800 */
[----:B------:R-:W-:-:S03]  /*1480*/  USEL UR10, UR44, UR4, UP0 ;  /* 0x000000042c0a7287 */ /* 0x000fc60008000000 */
[----:B------:R-:W-:Y:S01]  /*1490*/  UMOV UR4, URZ ;  /* 0x0000003f00047c82 */ /* 0x000fe20008000000 */
[----:B------:R-:W-:Y:S02]  /*14a0*/  UIADD3 UR6, UR9, -0x1, UR10 ;  /* 0xffffffff09067890 */ /* 0x000fe4000fffe00a */
[----:B------:R-:W-:-:S04]  /*14b0*/  IMAD.U32 R4, RZ, RZ, UR10 ;  /* 0x0000000aff047e24 */ /* 0x000fc8000f8e00ff */
[----:B------:R-:W-:Y:S01]  /*14c0*/  IMAD.U32 R5, RZ, RZ, UR6 ;  /* 0x00000006ff057e24 */ /* 0x000fe2000f8e00ff */
[-C--:B------:R-:W-:Y:S01]  /*14d0*/  IABS R0, R4.reuse ;  /* 0x0000000400007213 */ /* 0x080fe20000000000 */
[----:B------:R-:W-:Y:S01]  /*14e0*/  ULOP3.LUT UR6, UR6, UR10, URZ, 0x3c, !UPT ;  /* 0x0000000a06067292 */ /* 0x000fe2000f8e3c3f */
[----:B------:R-:W-:Y:S02]  /*14f0*/  IABS R6, R4 ;  /* 0x0000000400067213 */ /* 0x000fe40000000000 */
[----:B------:R-:W-:Y:S02]  /*1500*/  R2UR UR11, R0 ;  /* 0x00000000000b72ca */ /* 0x000fe400000e0000 */
[----:B------:R-:W-:-:S05]  /*1510*/  IABS R5, R5 ;  /* 0x0000000500057213 */ /* 0x000fca0000000000 */
[----:B------:R-:W-:-:S05]  /*1520*/  IMAD.MOV.U32 R4, RZ, RZ, R5 ;  /* 0x000000ffff047224 */ /* 0x000fca00078e0005 */
[----:B------:R-:W-:Y:S01]  /*1530*/  R2UR UR8, R4 ;  /* 0x00000000040872ca */ /* 0x000fe200000e0000 */
        /* <DEDUP_REMOVED lines=22> */
.L_x_384:
[----:B------:R-:W-:Y:S01]  /*16a0*/  UIMAD UR45, UR42, UR4, URZ ;  /* 0x000000042a2d72a4 */ /* 0x000fe2000f8e023f */
[----:B------:R-:W-:Y:S01]  /*16b0*/  IMAD.U32 R0, RZ, RZ, UR9 ;  /* 0x00000009ff007e24 */ /* 0x000fe2000f8e00ff */
[----:B------:R-:W-:Y:S01]  /*16c0*/  PLOP3.LUT P0, PT, PT, PT, PT, 0x80, 0x0 ;  /* 0x000000000000781c */ /* 0x000fe20003f0f070 */
[----:B------:R-:W-:Y:S01]  /*16d0*/  IMAD.U32 R3, RZ, RZ, UR4 ;  /* 0x00000004ff037e24 */ /* 0x000fe2000f8e00ff */
[----:B------:R-:W-:Y:S01]  /*16e0*/  CS2R R150, SRZ ;  /* 0x0000000000967805 */ /* 0x000fe2000001ff00 */
        /* <DEDUP_REMOVED lines=69> */
[----:B------:R-:W-:Y:S06]  /*1b40*/  @!P1 BRA `(.L_x_385) ;  /* 0x0000005000549947 */ /* 0x000fec0003800000 */
[----:B------:R-:W0:Y:S01]  /*1b50*/  S2R R0, SR_TID.X ;  /* 0x0000000000007919 */ /* 0x000e220000002100 */
[----:B------:R-:W1:Y:S01]  /*1b60*/  S2UR UR7, SR_CgaCtaId ;  /* 0x00000000000779c3 */ /* 0x000e620000008800 */
[----:B------:R-:W-:Y:S02]  /*1b70*/  UMOV UR6, 0x400 ;  /* 0x0000040000067882 */ /* 0x000fe40000000000 */
[----:B-1----:R-:W-:-:S04]  /*1b80*/  ULEA UR6, UR7, UR6, 0x18 ;  /* 0x0000000607067291 */ /* 0x002fc8000f8ec03f */
[----:B------:R-:W-:Y:S01]  /*1b90*/  UIADD3 UR6, UR6, 0x18400, URZ ;  /* 0x0001840006067890 */ /* 0x000fe2000fffe03f */
[----:B0-----:R-:W-:-:S03]  /*1ba0*/  VIADD R0, R0, 0xffffff80 ;  /* 0xffffff8000007836 */ /* 0x001fc60000000000 */
[----:B------:R-:W-:Y:S02]  /*1bb0*/  ULOP3.LUT UP0, URZ, UR6, 0x1bf, URZ, 0xc0, !UPT ;  /* 0x000001bf063f7892 */ /* 0x000fe4000f80c03f */
[----:B------:R-:W-:-:S04]  /*1bc0*/  SHF.R.S32.HI R3, RZ, 0x1f, R0 ;  /* 0x0000001fff037819 */ /* 0x000fc80000011400 */
[----:B------:R-:W-:Y:S02]  /*1bd0*/  PLOP3.LUT P0, PT, PT, PT, UP0, 0x80, 0x0 ;  /* 0x000000000000781c */ /* 0x000fe40003f0f008 */
[----:B------:R-:W-:-:S04]  /*1be0*/  LEA.HI R3, R3, R0, RZ, 0x7 ;  /* 0x0000000003037211 */ /* 0x000fc800078f38ff */
[----:B------:R-:W-:-:S06]  /*1bf0*/  SHF.R.S32.HI R3, RZ, 0x7, R3 ;  /* 0x00000007ff037819 */ /* 0x000fcc0000011403 */
[----:B------:R-:W0:Y:S02]  /*1c00*/  SHFL.IDX PT, R3, R3, RZ, 0x1f ;  /* 0x00001fff03037589 */ /* 0x000e2400000e0000 */
[----:B0-----:R-:W-:-:S13]  /*1c10*/  R2UR UR4, R3 ;  /* 0x00000000030472ca */ /* 0x001fda00000e0000 */
        /* <DEDUP_REMOVED lines=12> */
[----:B------:R-:W-:Y:S01]  /*1ce0*/  IMAD.U32 R5, RZ, RZ, UR5 ;  /* 0x00000005ff057e24 */ /* 0x000fe2000f8e00ff */
[----:B------:R-:W-:Y:S01]  /*1cf0*/  ULDC.64 UR4, c[0x4][0xa0] ;  /* 0x0100280000047ab9 */ /* 0x000fe20000000a00 */
[----:B------:R-:W-:Y:S02]  /*1d00*/  IMAD.U32 R10, RZ, RZ, UR6 ;  /* 0x00000006ff0a7e24 */ /* 0x000fe4000f8e00ff */
        /* <DEDUP_REMOVED lines=8> */
.L_x_386:
[----:B------:R-:W0:Y:S01]  /*1d90*/  S2R R0, SR_CgaCtaId ;  /* 0x0000000000007919 */ /* 0x000e220000008800 */
[----:B------:R-:W-:Y:S01]  /*1da0*/  ULEA.HI UR4, UR46, UR46, URZ, 0x1 ;  /* 0x0000002e2e047291 */ /* 0x000fe2000f8f083f */
[----:B------:R-:W-:Y:S01]  /*1db0*/  MOV R7, 0x400 ;  /* 0x0000040000077802 */ /* 0x000fe20000000f00 */
[----:B------:R-:W1:Y:S02]  /*1dc0*/  S2R R20, SR_TID.X ;  /* 0x0000000000147919 */ /* 0x000e640000002100 */
[----:B------:R-:W-:-:S04]  /*1dd0*/  ULOP3.LUT UR4, UR4, 0xfffffffe, URZ, 0xc0, !UPT ;  /* 0xfffffffe04047892 */ /* 0x000fc8000f8ec03f */
[----:B------:R-:W-:-:S06]  /*1de0*/  UIADD3 UR4, UR46, -UR4, URZ ;  /* 0x800000042e047290 */ /* 0x000fcc000fffe03f */
[----:B------:R-:W-:Y:S01]  /*1df0*/  IMAD.U32 R3, RZ, RZ, UR4 ;  /* 0x00000004ff037e24 */ /* 0x000fe2000f8e00ff */
[----:B0-----:R-:W-:-:S04]  /*1e00*/  LEA R7, R0, R7, 0x18 ;  /* 0x0000000700077211 */ /* 0x001fc800078ec0ff */
[----:B------:R-:W-:Y:S02]  /*1e10*/  SHF.L.U32 R0, R3, 0x1f, RZ ;  /* 0x0000001f03007819 */ /* 0x000fe400000006ff */
[----:B-1----:R-:W-:Y:S02]  /*1e20*/  SHF.R.U32.HI R20, RZ, 0x7, R20 ;  /* 0x00000007ff147819 */ /* 0x002fe40000011614 */
[----:B------:R-:W0:Y:S03]  /*1e30*/  SYNCS.PHASECHK.TRANS64.TRYWAIT P0, [R7+URZ+0x22800], R0 ;  /* 0x02280000070075a7 */ /* 0x000e26000800017f */
[----:B------:R-:W-:Y:S01]  /*1e40*/  VIADD R8, R20, 0x8 ;  /* 0x0000000814087836 */ /* 0x000fe20000000000 */
[----:B0-----:R-:W-:Y:S06]  /*1e50*/  @!P0 BRA `(.L_x_387) ;  /* 0x000000ec00c08947 */ /* 0x001fec0003800000 */
.L_x_515:
[----:B0-----:R-:W-:Y:S01]  /*1e60*/  IMAD.U32 R0, RZ, RZ, UR47 ;  /* 0x0000002fff007e24 */ /* 0x001fe2000f8e00ff */
[----:B------:R-:W-:Y:S05]  /*1e70*/  WARPSYNC.ALL ;  /* 0x0000000000007948 */ /* 0x000fea0003800000 */
[----:B------:R0:W-:Y:S01]  /*1e80*/  BAR.SYNC.DEFER_BLOCKING R8, 0x100 ;  /* 0x000400080000751d */ /* 0x0001e20000010000 */
[----:B------:R-:W-:-:S13]  /*1e90*/  ISETP.NE.AND P0, PT, R0, 0x3, PT ;  /* 0x000000030000780c */ /* 0x000fda0003f05270 */
[----:B0-----:R-:W-:Y:S05]  /*1ea0*/  @!P0 BRA `(.L_x_388) ;  /* 0x0000000000048947 */ /* 0x001fea0003800000 */
[----:B------:R-:W-:Y:S01]  /*1eb0*/  BPT.TRAP 0x1 ;  /* 0x000000040000795c */ /* 0x000fe20000300000 */
.L_x_388:
[----:B------:R-:W-:Y:S01]  /*1ec0*/  R2UR UR22, R7 ;  /* 0x00000000071672ca */ /* 0x000fe200000e0000 */
[----:B------:R-:W-:-:S05]  /*1ed0*/  IMAD.U32 R9, RZ, RZ, UR36 ;  /* 0x00000024ff097e24 */ /* 0x000fca000f8e00ff */
[----:B------:R-:W-:-:S07]  /*1ee0*/  SHF.L.U32 R9, R9, 0x1f, RZ ;  /* 0x0000001f09097819 */ /* 0x000fce00000006ff */
[----:B------:R-:W-:-:S09]  /*1ef0*/  ULEA UR22, UR37, UR22, 0x3 ;  /* 0x0000001625167291 */ /* 0x000fd2000f8e183f */
[----:B------:R0:W1:Y:S01]  /*1f00*/  SYNCS.PHASECHK.TRANS64.TRYWAIT P1, [UR22+0x22830], R9 ;  /* 0x02283009ff0075a7 */ /* 0x0000620008020156 */
[----:B------:R-:W-:Y:S05]  /*1f10*/  @!P0 BRA `(.L_x_389) ;  /* 0x0000000000048947 */ /* 0x000fea0003800000 */
[----:B------:R-:W-:Y:S01]  /*1f20*/  BPT.TRAP 0x1 ;  /* 0x000000040000795c */ /* 0x000fe20000300000 */
.L_x_389:
[----:B-1----:R-:W-:Y:S05]  /*1f30*/  @P1 BRA `(.L_x_390) ;  /* 0x0000000000081947 */ /* 0x002fea0003800000 */
[----:B------:R-:W1:Y:S02]  /*1f40*/  SYNCS.PHASECHK.TRANS64.TRYWAIT P1, [UR22+0x22830], R9 ;  /* 0x02283009ff0075a7 */ /* 0x000e640008020156 */
[----:B-1----:R-:W-:Y:S05]  /*1f50*/  @!P1 BRA `(.L_x_391) ;  /* 0x000000ec00949947 */ /* 0x002fea0003800000 */
.L_x_390:
[----:B------:R-:W-:Y:S01]  /*1f60*/  R2UR UR4, R7 ;  /* 0x00000000070472ca */ /* 0x000fe200000e0000 */
[----:B------:R-:W-:Y:S01]  /*1f70*/  ULOP3.LUT UR16, UR52, 0x10000, URZ, 0xfc, !UPT ;  /* 0x0001000034107892 */ /* 0x000fe2000f8efc3f */
[----:B------:R-:W-:Y:S01]  /*1f80*/  WARPGROUP.ARRIVE ;  /* 0x00000000000079c5 */ /* 0x000fe20000000000 */
[----:B------:R-:W-:Y:S01]  /*1f90*/  UMOV UR17, 0x40000040 ;  /* 0x4000004000117882 */ /* 0x000fe20000000000 */
[----:B------:R-:W-:Y:S01]  /*1fa0*/  UMOV UR19, 0x40000040 ;  /* 0x4000004000137882 */ /* 0x000fe20000000000 */
[----:B------:R-:W-:Y:S01]  /*1fb0*/  UMOV UR5, 0x40000040 ;  /* 0x4000004000057882 */ /* 0x000fe20000000000 */
[----:B------:R-:W-:Y:S01]  /*1fc0*/  UMOV UR7, 0x40000040 ;  /* 0x4000004000077882 */ /* 0x000fe20000000000 */
[----:B------:R-:W-:Y:S01]  /*1fd0*/  UIADD3 UR8, UR16, 0x4, URZ ;  /* 0x0000000410087890 */ /* 0x000fe2000fffe03f */
[----:B-1----:R-:W1:Y:S01]  /*1fe0*/  S2R R0, SR_TID.X ;  /* 0x0000000000007919 */ /* 0x002e620000002100 */
[----:B------:R-:W-:Y:S01]  /*1ff0*/  UMOV UR9, 0x40000040 ;  /* 0x4000004000097882 */ /* 0x000fe20000000000 */
[----:B------:R-:W-:Y:S01]  /*2000*/  UMOV UR11, 0x40000040 ;  /* 0x40000040000b7882 */ /* 0x000fe20000000000 */
[----:B------:R-:W-:-:S02]  /*2010*/  UIADD3 UR12, UR16, 0x6, URZ ;  /* 0x00000006100c7890 */ /* 0x000fc4000fffe03f */
[----:B------:R-:W-:Y:S01]  /*2020*/  UIADD3 UR4, UR4, 0x1c400, URZ ;  /* 0x0001c40004047890 */ /* 0x000fe2000fffe03f */
[----:B------:R-:W-:Y:S01]  /*2030*/  UMOV UR13, 0x40000040 ;  /* 0x40000040000d7882 */ /* 0x000fe20000000000 */
[----:B------:R-:W-:Y:S02]  /*2040*/  UMOV UR15, 0x40000040 ;  /* 0x40000040000f7882 */ /* 0x000fe40000000000 */
[----:B------:R-:W-:-:S04]  /*2050*/  USHF.R.U32.HI UR4, URZ, 0x4, UR4 ;  /* 0x000000043f047899 */ /* 0x000fc80008011604 */
[----:B------:R-:W-:-:S04]  /*2060*/  ULOP3.LUT UR4, UR4, 0x3fff, URZ, 0xc0, !UPT ;  /* 0x00003fff04047892 */ /* 0x000fc8000f8ec03f */
[----:B------:R-:W-:Y:S02]  /*2070*/  ULOP3.LUT UR20, UR4, 0x10000, URZ, 0xfc, !UPT ;  /* 0x0001000004147892 */ /* 0x000fe4000f8efc3f */
[----:B------:R-:W-:Y:S02]  /*2080*/  UIADD3 UR4, UR16, 0x2, URZ ;  /* 0x0000000210047890 */ /* 0x000fe4000fffe03f */
[----:B------:R-:W-:-:S04]  /*2090*/  UIMAD UR18, UR37, 0x300, UR20 ;  /* 0x00000300251278a4 */ /* 0x000fc8000f8e0214 */
[----:B------:R-:W-:Y:S02]  /*20a0*/  UIADD3 UR6, UR18, 0x2, URZ ;  /* 0x0000000212067890 */ /* 0x000fe4000fffe03f */
[----:B------:R-:W-:Y:S02]  /*20b0*/  UIADD3 UR10, UR18, 0x4, URZ ;  /* 0x00000004120a7890 */ /* 0x000fe4000fffe03f */
[----:B------:R-:W-:Y:S02]  /*20c0*/  UIADD3 UR14, UR18, 0x6, URZ ;  /* 0x00000006120e7890 */ /* 0x000fe4000fffe03f */
[----:B------:R-:W-:Y:S01]  /*20d0*/  HGMMA.64x96x16.F32.BF16 R24, gdesc[UR16], RZ, !UPT, gsb0 ;  /* 0x01600000101879f0 */ /* 0x000fe2000c0018ff */
[----:B-1----:R-:W-:-:S04]  /*20e0*/  SHF.R.U32.HI R0, RZ, 0x7, R0 ;  /* 0x00000007ff007819 */ /* 0x002fc80000011600 */
[----:B------:R-:W-:Y:S01]  /*20f0*/  IADD3 R0, -R0, 0xb, RZ ;  /* 0x0000000b00007810 */ /* 0x000fe20007ffe1ff */
        /* <DEDUP_REMOVED lines=13> */
.L_x_392:
[----:B------:R-:W-:Y:S01]  /*21d0*/  ULDC UR6, c[0x0][0x9d8] ;  /* 0x0002760000067ab9 */ /* 0x000fe20000000800 */
[----:B------:R-:W-:Y:S01]  /*21e0*/  UIMAD UR49, UR48, -0x60, UR49 ;  /* 0xffffffa0303178a4 */ /* 0x000fe2000f8e0231 */
[----:B------:R-:W-:Y:S01]  /*21f0*/  FMUL.FTZ R24, R24, UR6 ;  /* 0x0000000618187c20 */ /* 0x000fe20008410000 */
[----:B------:R-:W-:Y:S01]  /*2200*/  FMUL.FTZ R25, R25, UR6 ;  /* 0x0000000619197c20 */ /* 0x000fe20008410000 */
[----:B------:R-:W-:Y:S01]  /*2210*/  FMUL.FTZ R28, R28, UR6 ;  /* 0x000000061c1c7c20 */ /* 0x000fe20008410000 */
[----:B------:R-:W-:Y:S01]  /*2220*/  FMUL.FTZ R29, R29, UR6 ;  /* 0x000000061d1d7c20 */ /* 0x000fe20008410000 */
[----:B------:R-:W-:Y:S01]  /*2230*/  FMUL.FTZ R32, R32, UR6 ;  /* 0x0000000620207c20 */ /* 0x000fe20008410000 */
[----:B------:R-:W-:Y:S01]  /*2240*/  IMAD.U32 R3, RZ, RZ, UR49 ;  /* 0x00000031ff037e24 */ /* 0x000fe2000f8e00ff */
[----:B------:R-:W2:Y:S01]  /*2250*/  MUFU.TANH R24, R24 ;  /* 0x0000001800187308 */ /* 0x000ea20000002400 */
[----:B------:R-:W-:Y:S01]  /*2260*/  FMUL.FTZ R33, R33, UR6 ;  /* 0x0000000621217c20 */ /* 0x000fe20008410000 */
[----:B------:R-:W-:Y:S01]  /*2270*/  FMUL.FTZ R26, R26, UR6 ;  /* 0x000000061a1a7c20 */ /* 0x000fe20008410000 */
[----:B------:R-:W-:Y:S01]  /*2280*/  FMUL.FTZ R35, R35, UR6 ;  /* 0x0000000623237c20 */ /* 0x000fe20008410000 */
[----:B------:R-:W-:Y:S01]  /*2290*/  IADD3 R3, -R2, 0x60, R3 ;  /* 0x0000006002037810 */ /* 0x000fe20007ffe103 */
[----:B------:R-:W-:Y:S01]  /*22a0*/  FMUL.FTZ R36, R36, UR6 ;  /* 0x0000000624247c20 */ /* 0x000fe20008410000 */
[----:B------:R-:W-:Y:S01]  /*22b0*/  FMUL.FTZ R27, R27, UR6 ;  /* 0x000000061b1b7c20 */ /* 0x000fe20008410000 */
[----:B------:R-:W-:Y:S01]  /*22c0*/  FMUL.FTZ R34, R34, UR6 ;  /* 0x0000000622227c20 */ /* 0x000fe20008410000 */
[----:B------:R-:W-:Y:S01]  /*22d0*/  MUFU.TANH R25, R25 ;  /* 0x0000001900197308 */ /* 0x000fe20000002400 */
[----:B------:R-:W-:Y:S01]  /*22e0*/  ISETP.GT.AND P6, PT, R3, RZ, PT ;  /* 0x000000ff0300720c */ /* 0x000fe20003fc4270 */
[----:B------:R-:W-:Y:S01]  /*22f0*/  FMUL.FTZ R37, R37, UR6 ;  /* 0x0000000625257c20 */ /* 0x000fe20008410000 */
[C---:B------:R-:W-:Y:S01]  /*2300*/  ISETP.GT.AND P5, PT, R3.reuse, 0x1, PT ;  /* 0x000000010300780c */ /* 0x040fe20003fa4270 */
[----:B------:R-:W-:Y:S01]  /*2310*/  FMUL.FTZ R30, R30, UR6 ;  /* 0x000000061e1e7c20 */ /* 0x000fe20008410000 */
[C---:B------:R-:W-:Y:S01]  /*2320*/  ISETP.GT.AND P4, PT, R3.reuse, 0x8, PT ;  /* 0x000000080300780c */ /* 0x040fe20003f84270 */
[----:B------:R-:W-:Y:S01]  /*2330*/  FMUL.FTZ R38, R38, UR6 ;  /* 0x0000000626267c20 */ /* 0x000fe20008410000 */
[----:B------:R-:W-:Y:S01]  /*2340*/  ISETP.GT.AND P3, PT, R3, 0x9, PT ;  /* 0x000000090300780c */ /* 0x000fe20003f64270 */
[----:B------:R-:W-:Y:S01]  /*2350*/  MUFU.TANH R28, R28 ;  /* 0x0000001c001c7308 */ /* 0x000fe20000002400 */
[----:B--2---:R-:W-:Y:S01]  /*2360*/  FSEL R4, R24, -INF , P6 ;  /* 0xff80000018047808 */ /* 0x004fe20003000000 */
[----:B------:R-:W-:Y:S01]  /*2370*/  FMUL.FTZ R40, R40, UR6 ;  /* 0x0000000628287c20 */ /* 0x000fe20008410000 */
[----:B------:R-:W-:Y:S01]  /*2380*/  FMUL.FTZ R31, R31, UR6 ;  /* 0x000000061f1f7c20 */ /* 0x000fe20008410000 */
[----:B------:R-:W-:Y:S01]  /*2390*/  ISETP.GT.AND P2, PT, R3, 0x10, PT ;  /* 0x000000100300780c */ /* 0x000fe20003f44270 */
[----:B------:R-:W-:Y:S01]  /*23a0*/  FMUL.FTZ R41, R41, UR6 ;  /* 0x0000000629297c20 */ /* 0x000fe20008410000 */
[----:B------:R-:W-:Y:S01]  /*23b0*/  FMUL.FTZ R39, R39, UR6 ;  /* 0x0000000627277c20 */ /* 0x000fe20008410000 */
[----:B------:R-:W-:Y:S01]  /*23c0*/  ISETP.GT.AND P1, PT, R3, 0x11, PT ;  /* 0x000000110300780c */ /* 0x000fe20003f24270 */
[----:B------:R-:W-:Y:S01]  /*23d0*/  MUFU.TANH R29, R29 ;  /* 0x0000001d001d7308 */ /* 0x000fe20000002400 */
        /* <DEDUP_REMOVED lines=23> */
[----:B------:R-:W-:Y:S01]  /*2550*/  MUFU.TANH R33, R33 ;  /* 0x0000002100217308 */ /* 0x000fe20000002400 */
[----:B--2---:R-:W-:Y:S01]  /*2560*/  FSEL R32, R32, -INF , P2 ;  /* 0xff80000020207808 */ /* 0x004fe20001000000 */
[----:B------:R-:W-:Y:S01]  /*2570*/  FMUL.FTZ R59, R59, UR6 ;  /* 0x000000063b3b7c20 */ /* 0x000fe20008410000 */
[----:B------:R-:W-:Y:S01]  /*2580*/  FMUL.FTZ R68, R68, UR6 ;  /* 0x0000000644447c20 */ /* 0x000fe20008410000 */
[----:B------:R-:W-:Y:S01]  /*2590*/  FMUL.FTZ R69, R69, UR6 ;  /* 0x0000000645457c20 */ /* 0x000fe20008410000 */
[----:B------:R-:W-:Y:S01]  /*25a0*/  ULDC UR10, c[0x0][0x988] ;  /* 0x00026200000a7ab9 */ /* 0x000fe20000000800 */
[----:B------:R-:W-:Y:S01]  /*25b0*/  P2R R72, PR, RZ, 0x1 ;  /* 0x00000001ff487803 */ /* 0x000fe20000000000 */
[----:B------:R-:W-:Y:S01]  /*25c0*/  FMUL.FTZ R62, R62, UR6 ;  /* 0x000000063e3e7c20 */ /* 0x000fe20008410000 */
[----:B------:R2:W4:Y:S01]  /*25d0*/  MUFU.TANH R13, R35 ;  /* 0x00000023000d7308 */ /* 0x0005220000002400 */
        /* <DEDUP_REMOVED lines=8> */
[----:B--2---:R-:W-:Y:S01]  /*2660*/  FSEL R35, R25, -INF , P5 ;  /* 0xff80000019237808 */ /* 0x004fe20002800000 */
[----:B------:R-:W2:Y:S01]  /*2670*/  S2UR UR7, SR_CgaCtaId ;  /* 0x00000000000779c3 */ /* 0x000ea20000008800 */
[----:B------:R-:W-:-:S02]  /*2680*/  UIADD3 UR6, UR22, 0x22840, URZ ;  /* 0x0002284016067890 */ /* 0x000fc4000fffe03f */
[----:B------:R-:W-:-:S03]  /*2690*/  FMNMX.FTZ R25, R4, R35, !PT ;  /* 0x0000002304197209 */ /* 0x000fc60007810000 */
[----:B------:R5:W0:Y:S01]  /*26a0*/  MUFU.TANH R12, R34 ;  /* 0x00000022000c7308 */ /* 0x000a220000002400 */
[----:B----4-:R-:W-:-:S07]  /*26b0*/  FSEL R13, R13, -INF , P1 ;  /* 0xff8000000d0d7808 */ /* 0x010fce0000800000 */
[----:B------:R-:W4:Y:S01]  /*26c0*/  MUFU.TANH R36, R36 ;  /* 0x0000002400247308 */ /* 0x000f220000002400 */
[----:B-----5:R-:W-:Y:S02]  /*26d0*/  FSEL R34, R28, -INF , P4 ;  /* 0xff8000001c227808 */ /* 0x020fe40002000000 */
[----:B---3--:R-:W-:Y:S02]  /*26e0*/  FSEL R6, R6, -INF , P5 ;  /* 0xff80000006067808 */ /* 0x008fe40002800000 */
[----:B------:R-:W-:Y:S02]  /*26f0*/  FMNMX.FTZ R25, R34, R25, !PT ;  /* 0x0000001922197209 */ /* 0x000fe40007810000 */
[C---:B------:R-:W-:Y:S01]  /*2700*/  ISETP.GT.AND P5, PT, R3.reuse, 0x19, PT ;  /* 0x000000190300780c */ /* 0x040fe20003fa4270 */
[----:B------:R-:W3:Y:S01]  /*2710*/  MUFU.TANH R10, R30 ;  /* 0x0000001e000a7308 */ /* 0x000ee20000002400 */
[----:B0-----:R-:W-:Y:S01]  /*2720*/  FSEL R12, R12, -INF , P2 ;  /* 0xff8000000c0c7808 */ /* 0x001fe20001000000 */
[----:B--2---:R-:W-:Y:S01]  /*2730*/  UPRMT UR6, UR7, 0x654, UR6 ;  /* 0x0000065407067896 */ /* 0x004fe20008000006 */
[----:B------:R-:W-:-:S05]  /*2740*/  ISETP.GT.AND P2, PT, R3, 0x28, PT ;  /* 0x000000280300780c */ /* 0x000fca0003f44270 */
[----:B------:R-:W-:Y:S01]  /*2750*/  MUFU.TANH R37, R37 ;  /* 0x0000002500257308 */ /* 0x000fe20000002400 */
[----:B----4-:R-:W-:Y:S02]  /*2760*/  FSEL R36, R36, -INF , P6 ;  /* 0xff80000024247808 */ /* 0x010fe40003000000 */
[----:B------:R-:W-:Y:S05]  /*2770*/  SYNCS.ARRIVE.TRANS64.RED.A1T0 RZ, [UR6], RZ ;  /* 0x000000ffffff79a7 */ /* 0x000fea0008100406 */
[----:B------:R0:W2:Y:S01]  /*2780*/  MUFU.TANH R14, R38 ;  /* 0x00000026000e7308 */ /* 0x0000a20000002400 */
[----:B---3--:R-:W-:Y:S02]  /*2790*/  FSEL R10, R10, -INF , P4 ;  /* 0xff8000000a0a7808 */ /* 0x008fe40002000000 */
[----:B------:R-:W-:-:S05]  /*27a0*/  ISETP.GT.AND P4, PT, R3, 0x20, PT ;  /* 0x000000200300780c */ /* 0x000fca0003f84270 */
[----:B------:R-:W3:Y:S01]  /*27b0*/  MUFU.TANH R11, R31 ;  /* 0x0000001f000b7308 */ /* 0x000ee20000002400 */
[----:B0-----:R-:W-:-:S04]  /*27c0*/  FSEL R38, R29, -INF , P3 ;  /* 0xff8000001d267808 */ /* 0x001fc80001800000 */
[----:B------:R-:W-:-:S03]  /*27d0*/  FMNMX.FTZ R25, R38, R25, !PT ;  /* 0x0000001926197209 */ /* 0x000fc60007810000 */
[----:B------:R-:W0:Y:S01]  /*27e0*/  MUFU.TANH R40, R40 ;  /* 0x0000002800287308 */ /* 0x000e220000002400 */
[----:B------:R-:W-:Y:S02]  /*27f0*/  FMNMX.FTZ R24, R32, R25, !PT ;  /* 0x0000001920187209 */ /* 0x000fe40007810000 */
[----:B--2---:R-:W-:Y:S02]  /*2800*/  FSEL R14, R14, -INF , P6 ;  /* 0xff8000000e0e7808 */ /* 0x004fe40003000000 */
[----:B------:R-:W-:-:S03]  /*2810*/  ISETP.GT.AND P6, PT, R3, 0x30, PT ;  /* 0x000000300300780c */ /* 0x000fc60003fc4270 */
[----:B------:R2:W4:Y:S01]  /*2820*/  MUFU.TANH R15, R39 ;  /* 0x00000027000f7308 */ /* 0x0005220000002400 */
[----:B---3--:R-:W-:Y:S02]  /*2830*/  FSEL R11, R11, -INF , P3 ;  /* 0xff8000000b0b7808 */ /* 0x008fe40001800000 */
[----:B------:R-:W-:-:S05]  /*2840*/  ISETP.GT.AND P3, PT, R3, 0x21, PT ;  /* 0x000000210300780c */ /* 0x000fca0003f64270 */
[----:B------:R-:W3:Y:S01]  /*2850*/  MUFU.TANH R41, R41 ;  /* 0x0000002900297308 */ /* 0x000ee20000002400 */
[----:B--2---:R-:W-:Y:S02]  /*2860*/  FSEL R39, R33, -INF , P1 ;  /* 0xff80000021277808 */ /* 0x004fe40000800000 */
[----:B0-----:R-:W-:Y:S02]  /*2870*/  FSEL R40, R40, -INF , P4 ;  /* 0xff80000028287808 */ /* 0x001fe40002000000 */
[----:B------:R-:W-:Y:S02]  /*2880*/  FMNMX.FTZ R25, R39, R24, !PT ;  /* 0x0000001827197209 */ /* 0x000fe40007810000 */
[----:B------:R-:W-:Y:S01]  /*2890*/  ISETP.GT.AND P1, PT, R3, 0x29, PT ;  /* 0x000000290300780c */ /* 0x000fe20003f24270 */
[----:B------:R-:W0:Y:S01]  /*28a0*/  MUFU.TANH R44, R44 ;  /* 0x0000002c002c7308 */ /* 0x000e220000002400 */
[----:B------:R-:W-:Y:S02]  /*28b0*/  FMNMX.FTZ R25, R36, R25, !PT ;  /* 0x0000001924197209 */ /* 0x000fe40007810000 */
[----:B----4-:R-:W-:-:S05]  /*28c0*/  FSEL R15, R15, -INF , P5 ;  /* 0xff8000000f0f7808 */ /* 0x010fca0002800000 */
[----:B------:R2:W4:Y:S01]  /*28d0*/  MUFU.TANH R20, R42 ;  /* 0x0000002a00147308 */ /* 0x0005220000002400 */
[----:B---3--:R-:W-:-:S07]  /*28e0*/  FSEL R41, R41, -INF , P3 ;  /* 0xff80000029297808 */ /* 0x008fce0001800000 */
[----:B------:R-:W3:Y:S01]  /*28f0*/  MUFU.TANH R45, R45 ;  /* 0x0000002d002d7308 */ /* 0x000ee20000002400 */
[----:B--2---:R-:W-:Y:S02]  /*2900*/  FSEL R42, R37, -INF , P5 ;  /* 0xff800000252a7808 */ /* 0x004fe40002800000 */
[----:B0-----:R-:W-:Y:S02]  /*2910*/  FSEL R44, R44, -INF , P2 ;  /* 0xff8000002c2c7808 */ /* 0x001fe40001000000 */
[----:B------:R-:W-:Y:S02]  /*2920*/  FMNMX.FTZ R25, R42, R25, !PT ;  /* 0x000000192a197209 */ /* 0x000fe40007810000 */
[----:B------:R-:W-:Y:S01]  /*2930*/  ISETP.GT.AND P5, PT, R3, 0x31, PT ;  /* 0x000000310300780c */ /* 0x000fe20003fa4270 */
[----:B------:R-:W0:Y:S01]  /*2940*/  MUFU.TANH R48, R48 ;  /* 0x0000003000307308 */ /* 0x000e220000002400 */
[----:B------:R-:W-:Y:S02]  /*2950*/  FMNMX.FTZ R24, R40, R25, !PT ;  /* 0x0000001928187209 */ /* 0x000fe40007810000 */
[----:B----4-:R-:W-:-:S02]  /*2960*/  FSEL R20, R20, -INF , P4 ;  /* 0xff80000014147808 */ /* 0x010fc40002000000 */
[----:B------:R-:W-:Y:S02]  /*2970*/  FMNMX.FTZ R25, R41, R24, !PT ;  /* 0x0000001829197209 */ /* 0x000fe40007810000 */
[----:B------:R-:W-:Y:S01]  /*2980*/  ISETP.GT.AND P4, PT, R3, 0x38, PT ;  /* 0x000000380300780c */ /* 0x000fe20003f84270 */
[----:B------:R-:W2:Y:S01]  /*2990*/  MUFU.TANH R49, R49 ;  /* 0x0000003100317308 */ /* 0x000ea20000002400 */
[----:B---3--:R-:W-:Y:S02]  /*29a0*/  FSEL R45, R45, -INF , P1 ;  /* 0xff8000002d2d7808 */ /* 0x008fe40000800000 */
[----:B------:R-:W-:-:S04]  /*29b0*/  FMNMX.FTZ R24, R44, R25, !PT ;  /* 0x000000192c187209 */ /* 0x000fc80007810000 */
[----:B------:R-:W-:Y:S01]  /*29c0*/  FMNMX.FTZ R25, R45, R24, !PT ;  /* 0x000000182d197209 */ /* 0x000fe20007810000 */
[----:B------:R-:W3:Y:S01]  /*29d0*/  MUFU.TANH R21, R43 ;  /* 0x0000002b00157308 */ /* 0x000ee20000002400 */
[----:B0-----:R-:W-:-:S04]  /*29e0*/  FSEL R48, R48, -INF , P6 ;  /* 0xff80000030307808 */ /* 0x001fc80003000000 */
[----:B------:R-:W-:-:S03]  /*29f0*/  FMNMX.FTZ R24, R48, R25, !PT ;  /* 0x0000001930187209 */ /* 0x000fc60007810000 */
[----:B------:R-:W0:Y:S01]  /*2a00*/  MUFU.TANH R52, R52 ;  /* 0x0000003400347308 */ /* 0x000e220000002400 */
[----:B--2---:R-:W-:-:S04]  /*2a10*/  FSEL R49, R49, -INF , P5 ;  /* 0xff80000031317808 */ /* 0x004fc80002800000 */
[----:B------:R-:W-:-:S03]  /*2a20*/  FMNMX.FTZ R25, R49, R24, !PT ;  /* 0x0000001831197209 */ /* 0x000fc60007810000 */
[----:B------:R-:W2:Y:S01]  /*2a30*/  MUFU.TANH R46, R46 ;  /* 0x0000002e002e7308 */ /* 0x000ea20000002400 */
[----:B---3--:R-:W-:Y:S02]  /*2a40*/  FSEL R21, R21, -INF , P3 ;  /* 0xff80000015157808 */ /* 0x008fe40001800000 */
[----:B------:R-:W-:-:S05]  /*2a50*/  ISETP.GT.AND P3, PT, R3, 0x39, PT ;  /* 0x000000390300780c */ /* 0x000fca0003f64270 */
[----:B------:R-:W3:Y:S01]  /*2a60*/  MUFU.TANH R53, R53 ;  /* 0x0000003500357308 */ /* 0x000ee20000002400 */
[----:B0-----:R-:W-:-:S04]  /*2a70*/  FSEL R52, R52, -INF , P4 ;  /* 0xff80000034347808 */ /* 0x001fc80002000000 */
[----:B------:R-:W-:-:S03]  /*2a80*/  FMNMX.FTZ R28, R52, R25, !PT ;  /* 0x00000019341c7209 */ /* 0x000fc60007810000 */
[----:B------:R-:W0:Y:S01]  /*2a90*/  MUFU.TANH R47, R47 ;  /* 0x0000002f002f7308 */ /* 0x000e220000002400 */
[----:B--2---:R-:W-:Y:S02]  /*2aa0*/  FSEL R24, R46, -INF , P2 ;  /* 0xff8000002e187808 */ /* 0x004fe40001000000 */
[----:B------:R-:W-:-:S05]  /*2ab0*/  ISETP.GT.AND P2, PT, R3, 0x40, PT ;  /* 0x000000400300780c */ /* 0x000fca0003f44270 */
[----:B------:R-:W2:Y:S01]  /*2ac0*/  MUFU.TANH R56, R56 ;  /* 0x0000003800387308 */ /* 0x000ea20000002400 */
[----:B---3--:R-:W-:-:S04]  /*2ad0*/  FSEL R53, R53, -INF , P3 ;  /* 0xff80000035357808 */ /* 0x008fc80001800000 */
[----:B------:R-:W-:-:S03]  /*2ae0*/  FMNMX.FTZ R29, R53, R28, !PT ;  /* 0x0000001c351d7209 */ /* 0x000fc60007810000 */
[----:B------:R-:W3:Y:S01]  /*2af0*/  MUFU.TANH R26, R50 ;  /* 0x00000032001a7308 */ /* 0x000ee20000002400 */
[----:B0-----:R-:W-:Y:S02]  /*2b00*/  FSEL R25, R47, -INF , P1 ;  /* 0xff8000002f197808 */ /* 0x001fe40000800000 */
[----:B------:R-:W-:-:S05]  /*2b10*/  ISETP.GT.AND P1, PT, R3, 0x41, PT ;  /* 0x000000410300780c */ /* 0x000fca0003f24270 */
        /* <DEDUP_REMOVED lines=31> */
[----:B---3--:R-:W-:-:S07]  /*2d10*/  FSEL R65, R65, -INF , P3 ;  /* 0xff80000041417808 */ /* 0x008fce0001800000 */
[----:B------:R-:W3:Y:S01]  /*2d20*/  MUFU.TANH R69, R69 ;  /* 0x0000004500457308 */ /* 0x000ee20000002400 */
[----:B0-----:R-:W-:Y:S02]  /*2d30*/  FSEL R31, R31, -INF , P1 ;  /* 0xff8000001f1f7808 */ /* 0x001fe40000800000 */
[----:B------:R-:W-:Y:S02]  /*2d40*/  ISETP.GT.AND P1, PT, R3, 0x59, PT ;  /* 0x000000590300780c */ /* 0x000fe40003f24270 */
[----:B------:R-:W-:-:S03]  /*2d50*/  FMNMX.FTZ R3, R65, R46, !PT ;  /* 0x0000002e41037209 */ /* 0x000fc60007810000 */
[----:B------:R-:W0:Y:S01]  /*2d60*/  MUFU.TANH R62, R62 ;  /* 0x0000003e003e7308 */ /* 0x000e220000002400 */
[----:B--2---:R-:W-:-:S04]  /*2d70*/  FSEL R68, R68, -INF , P2 ;  /* 0xff80000044447808 */ /* 0x004fc80001000000 */
[----:B------:R-:W-:-:S03]  /*2d80*/  FMNMX.FTZ R46, R68, R3, !PT ;  /* 0x00000003442e7209 */ /* 0x000fc60007810000 */
[----:B------:R-:W2:Y:S01]  /*2d90*/  MUFU.TANH R63, R63 ;  /* 0x0000003f003f7308 */ /* 0x000ea20000002400 */
[----:B---3--:R-:W-:-:S04]  /*2da0*/  FSEL R69, R69, -INF , P1 ;  /* 0xff80000045457808 */ /* 0x008fc80000800000 */
[----:B------:R-:W-:-:S03]  /*2db0*/  FMNMX.FTZ R46, R69, R46, !PT ;  /* 0x0000002e452e7209 */ /* 0x000fc60007810000 */
[----:B------:R-:W3:Y:S01]  /*2dc0*/  MUFU.TANH R66, R66 ;  /* 0x0000004200427308 */ /* 0x000ee20000002400 */
[----:B0-----:R-:W-:Y:S01]  /*2dd0*/  FSEL R62, R62, -INF , P6 ;  /* 0xff8000003e3e7808 */ /* 0x001fe20003000000 */
[----:B------:R-:W0:Y:S06]  /*2de0*/  SHFL.BFLY PT, R3, R46, 0x2, 0x1f ;  /* 0x0c401f002e037f89 */ /* 0x000e2c00000e0000 */
[----:B------:R-:W4:Y:S01]  /*2df0*/  MUFU.TANH R67, R67 ;  /* 0x0000004300437308 */ /* 0x000f220000002400 */
[----:B--2---:R-:W-:-:S07]  /*2e00*/  FSEL R63, R63, -INF , P5 ;  /* 0xff8000003f3f7808 */ /* 0x004fce0002800000 */
[----:B------:R-:W2:Y:S01]  /*2e10*/  MUFU.TANH R70, R70 ;  /* 0x0000004600467308 */ /* 0x000ea20000002400 */
[----:B---3--:R-:W-:-:S07]  /*2e20*/  FSEL R66, R66, -INF , P4 ;  /* 0xff80000042427808 */ /* 0x008fce0002000000 */
[----:B------:R-:W3:Y:S01]  /*2e30*/  MUFU.TANH R71, R71 ;  /* 0x0000004700477308 */ /* 0x000ee20000002400 */
[----:B----4-:R-:W-:Y:S02]  /*2e40*/  FSEL R67, R67, -INF , P3 ;  /* 0xff80000043437808 */ /* 0x010fe40001800000 */
[----:B0-----:R-:W-:-:S05]  /*2e50*/  FMNMX.FTZ R33, R46, R3, !PT ;  /* 0x000000032e217209 */ /* 0x001fca0007810000 */
[----:B------:R-:W0:Y:S01]  /*2e60*/  SHFL.BFLY PT, R50, R33, 0x1, 0x1f ;  /* 0x0c201f0021327f89 */ /* 0x000e2200000e0000 */
[----:B--2---:R-:W-:Y:S02]  /*2e70*/  FSEL R70, R70, -INF , P2 ;  /* 0xff80000046467808 */ /* 0x004fe40001000000 */
[----:B---3--:R-:W-:Y:S02]  /*2e80*/  FSEL R71, R71, -INF , P1 ;  /* 0xff80000047477808 */ /* 0x008fe40000800000 */
[----:B0-----:R-:W-:Y:S02]  /*2e90*/  FMNMX.FTZ R3, R33, R50, !PT ;  /* 0x0000003221037209 */ /* 0x001fe40007810000 */
[----:B------:R-:W-:Y:S02]  /*2ea0*/  FMNMX.FTZ R33, R5, R6, !PT ;  /* 0x0000000605217209 */ /* 0x000fe40007810000 */
[C---:B------:R-:W-:Y:S01]  /*2eb0*/  FSETP.NEU.FTZ.AND P0, PT, R3.reuse, -INF , PT ;  /* 0xff8000000300780b */ /* 0x040fe20003f1d000 */
[----:B------:R-:W-:Y:S01]  /*2ec0*/  FMUL.FTZ R37, R3, UR10 ;  /* 0x0000000a03257c20 */ /* 0x000fe20008410000 */
[----:B------:R-:W-:-:S04]  /*2ed0*/  FMNMX.FTZ R46, R10, R33, !PT ;  /* 0x000000210a2e7209 */ /* 0x000fc80007810000 */
        /* <DEDUP_REMOVED lines=9> */
[--C-:B------:R-:W-:Y:S01]  /*2f70*/  FFMA.FTZ R154, R34, UR10, -R47.reuse ;  /* 0x0000000a229a7c23 */ /* 0x100fe2000801082f */
[----:B------:R-:W-:Y:S01]  /*2f80*/  MUFU.EX2 R152, R152 ;  /* 0x0000009800987308 */ /* 0x000fe20000000800 */
        /* <DEDUP_REMOVED lines=26> */
[----:B------:R-:W-:-:S03]  /*3130*/  FFMA.FTZ R37, R39, UR10, -R47 ;  /* 0x0000000a27257c23 */ /* 0x000fc6000801082f */
[----:B------:R-:W-:Y:S02]  /*3140*/  FMNMX.FTZ R39, R27, R4, !PT ;  /* 0x000000041b277209 */ /* 0x000fe40007810000 */
[----:B------:R-:W-:Y:S02]  /*3150*/  MUFU.EX2 R156, R156 ;  /* 0x0000009c009c7308 */ /* 0x000fe40000000800 */
[----:B------:R-:W-:-:S04]  /*3160*/  FMNMX.FTZ R4, R28, R39, !PT ;  /* 0x000000271c047209 */ /* 0x000fc80007810000 */
[----:B------:R-:W-:Y:S02]  /*3170*/  FMNMX.FTZ R39, R29, R4, !PT ;  /* 0x000000041d277209 */ /* 0x000fe40007810000 */
[----:B------:R-:W-:Y:S02]  /*3180*/  MUFU.EX2 R37, R37 ;  /* 0x0000002500257308 */ /* 0x000fe40000000800 */
[----:B------:R-:W-:Y:S01]  /*3190*/  FMNMX.FTZ R4, R30, R39, !PT ;  /* 0x000000271e047209 */ /* 0x000fe20007810000 */
[--C-:B------:R-:W-:Y:S01]  /*31a0*/  FFMA.FTZ R39, R42, UR10, -R47.reuse ;  /* 0x0000000a2a277c23 */ /* 0x100fe2000801082f */
[----:B------:R-:W-:Y:S02]  /*31b0*/  FFMA.FTZ R47, R69, UR10, -R47 ;  /* 0x0000000a452f7c23 */ /* 0x000fe4000801082f */
[----:B------:R-:W-:Y:S02]  /*31c0*/  FMNMX.FTZ R43, R31, R4, !PT ;  /* 0x000000041f2b7209 */ /* 0x000fe40007810000 */
[----:B------:R-:W-:Y:S02]  /*31d0*/  MUFU.EX2 R158, R158 ;  /* 0x0000009e009e7308 */ /* 0x000fe40000000800 */
[----:B------:R-:W-:-:S04]  /*31e0*/  FMNMX.FTZ R4, R62, R43, !PT ;  /* 0x0000002b3e047209 */ /* 0x000fc80007810000 */
[----:B------:R-:W-:Y:S02]  /*31f0*/  FMNMX.FTZ R43, R63, R4, !PT ;  /* 0x000000043f2b7209 */ /* 0x000fe40007810000 */
[----:B------:R-:W-:Y:S02]  /*3200*/  MUFU.EX2 R39, R39 ;  /* 0x0000002700277308 */ /* 0x000fe40000000800 */
[----:B------:R-:W-:-:S04]  /*3210*/  FMNMX.FTZ R4, R66, R43, !PT ;  /* 0x0000002b42047209 */ /* 0x000fc80007810000 */
[----:B------:R-:W-:Y:S02]  /*3220*/  FMNMX.FTZ R41, R67, R4, !PT ;  /* 0x0000000443297209 */ /* 0x000fe40007810000 */
[----:B------:R-:W-:Y:S02]  /*3230*/  MUFU.EX2 R43, R32 ;  /* 0x00000020002b7308 */ /* 0x000fe40000000800 */
[----:B------:R-:W-:-:S04]  /*3240*/  FMNMX.FTZ R4, R70, R41, !PT ;  /* 0x0000002946047209 */ /* 0x000fc80007810000 */
[----:B------:R-:W-:Y:S02]  /*3250*/  FMNMX.FTZ R4, R71, R4, !PT ;  /* 0x0000000447047209 */ /* 0x000fe40007810000 */
[----:B------:R-:W-:Y:S03]  /*3260*/  MUFU.EX2 R160, R160 ;  /* 0x000000a000a07308 */ /* 0x000fe60000000800 */
[----:B------:R-:W0:Y:S05]  /*3270*/  SHFL.BFLY PT, R41, R4, 0x2, 0x1f ;  /* 0x0c401f0004297f89 */ /* 0x000e2a00000e0000 */
[----:B------:R-:W-:Y:S08]  /*3280*/  MUFU.EX2 R44, R44 ;  /* 0x0000002c002c7308 */ /* 0x000ff00000000800 */
[----:B------:R-:W2:Y:S08]  /*3290*/  MUFU.EX2 R45, R45 ;  /* 0x0000002d002d7308 */ /* 0x000eb00000000800 */
[----:B------:R-:W-:Y:S01]  /*32a0*/  MUFU.EX2 R48, R48 ;  /* 0x0000003000307308 */ /* 0x000fe20000000800 */
[----:B0-----:R-:W-:-:S05]  /*32b0*/  FMNMX.FTZ R41, R4, R41, !PT ;  /* 0x0000002904297209 */ /* 0x001fca0007810000 */
[----:B------:R-:W0:Y:S02]  /*32c0*/  SHFL.BFLY PT, R4, R41, 0x1, 0x1f ;  /* 0x0c201f0029047f89 */ /* 0x000e2400000e0000 */
[----:B------:R-:W3:Y:S01]  /*32d0*/  MUFU.EX2 R49, R49 ;  /* 0x0000003100317308 */ /* 0x000ee20000000800 */
[----:B--2---:R-:W-:-:S07]  /*32e0*/  F2FP.BF16.F32.PACK_AB R162, R45, R44 ;  /* 0x0000002c2da2723e */ /* 0x004fce00000010ff */
[----:B------:R-:W-:Y:S08]  /*32f0*/  MUFU.EX2 R52, R52 ;  /* 0x0000003400347308 */ /* 0x000ff00000000800 */
[----:B------:R-:W2:Y:S01]  /*3300*/  MUFU.EX2 R53, R53 ;  /* 0x0000003500357308 */ /* 0x000ea20000000800 */
[----:B---3--:R-:W-:Y:S02]  /*3310*/  F2FP.BF16.F32.PACK_AB R164, R49, R48 ;  /* 0x0000003031a4723e */ /* 0x008fe400000010ff */
[----:B0-----:R-:W-:-:S05]  /*3320*/  FMNMX.FTZ R4, R41, R4, !PT ;  /* 0x0000000429047209 */ /* 0x001fca0007810000 */
[----:B------:R-:W-:Y:S01]  /*3330*/  MUFU.EX2 R56, R56 ;  /* 0x0000003800387308 */ /* 0x000fe20000000800 */
[C---:B------:R-:W-:Y:S01]  /*3340*/  FSETP.NEU.FTZ.AND P1, PT, R4.reuse, -INF , PT ;  /* 0xff8000000400780b */ /* 0x040fe20003f3d000 */
[----:B------:R-:W-:-:S06]  /*3350*/  FMUL.FTZ R32, R4, UR10 ;  /* 0x0000000a04207c20 */ /* 0x000fcc0008410000 */
[----:B------:R-:W-:Y:S01]  /*3360*/  MUFU.EX2 R57, R57 ;  /* 0x0000003900397308 */ /* 0x000fe20000000800 */
[----:B------:R-:W-:Y:S02]  /*3370*/  FSEL R32, R32, RZ, P1 ;  /* 0x000000ff20207208 */ /* 0x000fe40000800000 */
[----:B--2---:R-:W-:-:S03]  /*3380*/  F2FP.BF16.F32.PACK_AB R166, R53, R52 ;  /* 0x0000003435a6723e */ /* 0x004fc600000010ff */
[--C-:B------:R-:W-:Y:S01]  /*3390*/  FFMA.FTZ R6, R6, UR10, -R32.reuse ;  /* 0x0000000a06067c23 */ /* 0x100fe20008010820 */
[--C-:B------:R-:W-:Y:S01]  /*33a0*/  FFMA.FTZ R5, R5, UR10, -R32.reuse ;  /* 0x0000000a05057c23 */ /* 0x100fe20008010820 */
[--C-:B------:R-:W-:Y:S01]  /*33b0*/  FFMA.FTZ R10, R10, UR10, -R32.reuse ;  /* 0x0000000a0a0a7c23 */ /* 0x100fe20008010820 */
[--C-:B------:R-:W-:Y:S01]  /*33c0*/  FFMA.FTZ R11, R11, UR10, -R32.reuse ;  /* 0x0000000a0b0b7c23 */ /* 0x100fe20008010820 */
[--C-:B------:R-:W-:Y:S01]  /*33d0*/  FFMA.FTZ R12, R12, UR10, -R32.reuse ;  /* 0x0000000a0c0c7c23 */ /* 0x100fe20008010820 */
[----:B------:R0:W-:Y:S01]  /*33e0*/  MUFU.EX2 R153, R5 ;  /* 0x0000000500997308 */ /* 0x0001e20000000800 */
        /* <DEDUP_REMOVED lines=8> */
[----:B0-----:R-:W-:Y:S01]  /*3470*/  FADD.FTZ R5, R152, R33 ;  /* 0x0000002198057221 */ /* 0x001fe20000010000 */
[--C-:B------:R-:W-:Y:S01]  /*3480*/  FFMA.FTZ R26, R26, UR10, -R32.reuse ;  /* 0x0000000a1a1a7c23 */ /* 0x100fe20008010820 */
[--C-:B------:R-:W-:Y:S01]  /*3490*/  FFMA.FTZ R27, R27, UR10, -R32.reuse ;  /* 0x0000000a1b1b7c23 */ /* 0x100fe20008010820 */
[--C-:B------:R-:W-:Y:S01]  /*34a0*/  FFMA.FTZ R28, R28, UR10, -R32.reuse ;  /* 0x0000000a1c1c7c23 */ /* 0x100fe20008010820 */
[----:B------:R-:W-:Y:S01]  /*34b0*/  FADD.FTZ R34, R154, R5 ;  /* 0x000000059a227221 */ /* 0x000fe20000010000 */
[--C-:B------:R-:W-:Y:S01]  /*34c0*/  FFMA.FTZ R29, R29, UR10, -R32.reuse ;  /* 0x0000000a1d1d7c23 */ /* 0x100fe20008010820 */
[----:B------:R-:W-:Y:S01]  /*34d0*/  FFMA.FTZ R30, R30, UR10, -R32 ;  /* 0x0000000a1e1e7c23 */ /* 0x000fe20008010820 */
[----:B------:R-:W0:Y:S01]  /*34e0*/  MUFU.EX2 R10, R10 ;  /* 0x0000000a000a7308 */ /* 0x000e220000000800 */
[----:B------:R-:W-:Y:S01]  /*34f0*/  FADD.FTZ R5, R35, R34 ;  /* 0x0000002223057221 */ /* 0x000fe20000010000 */
[--C-:B------:R-:W-:Y:S01]  /*3500*/  FFMA.FTZ R31, R31, UR10, -R32.reuse ;  /* 0x0000000a1f1f7c23 */ /* 0x100fe20008010820 */
[----:B------:R-:W-:Y:S01]  /*3510*/  F2FP.BF16.F32.PACK_AB R152, R33, R152 ;  /* 0x000000982198723e */ /* 0x000fe200000010ff */
[--C-:B------:R-:W-:Y:S01]  /*3520*/  FFMA.FTZ R62, R62, UR10, -R32.reuse ;  /* 0x0000000a3e3e7c23 */ /* 0x100fe20008010820 */
[----:B------:R-:W-:Y:S01]  /*3530*/  FADD.FTZ R34, R156, R5 ;  /* 0x000000059c227221 */ /* 0x000fe20000010000 */
[--C-:B------:R-:W-:Y:S01]  /*3540*/  FFMA.FTZ R63, R63, UR10, -R32.reuse ;  /* 0x0000000a3f3f7c23 */ /* 0x100fe20008010820 */
[----:B------:R-:W-:Y:S01]  /*3550*/  FFMA.FTZ R66, R66, UR10, -R32 ;  /* 0x0000000a42427c23 */ /* 0x000fe20008010820 */
[----:B------:R-:W3:Y:S01]  /*3560*/  MUFU.EX2 R11, R11 ;  /* 0x0000000b000b7308 */ /* 0x000ee20000000800 */
[----:B--2---:R-:W-:Y:S01]  /*3570*/  FADD.FTZ R5, R153, R6 ;  /* 0x0000000699057221 */ /* 0x004fe20000010000 */
[----:B------:R-:W-:Y:S01]  /*3580*/  FADD.FTZ R41, R37, R34 ;  /* 0x0000002225297221 */ /* 0x000fe20000010000 */
[--C-:B------:R-:W-:Y:S01]  /*3590*/  FFMA.FTZ R67, R67, UR10, -R32.reuse ;  /* 0x0000000a43437c23 */ /* 0x100fe20008010820 */
[--C-:B------:R-:W-:Y:S01]  /*35a0*/  FFMA.FTZ R70, R70, UR10, -R32.reuse ;  /* 0x0000000a46467c23 */ /* 0x100fe20008010820 */
[----:B------:R-:W-:Y:S01]  /*35b0*/  FFMA.FTZ R32, R71, UR10, -R32 ;  /* 0x0000000a47207c23 */ /* 0x000fe20008010820 */
[----:B------:R-:W-:Y:S01]  /*35c0*/  FADD.FTZ R36, R158, R41 ;  /* 0x000000299e247221 */ /* 0x000fe20000010000 */
[----:B------:R-:W-:Y:S01]  /*35d0*/  F2FP.BF16.F32.PACK_AB R153, R6, R153 ;  /* 0x000000990699723e */ /* 0x000fe200000010ff */
[----:B------:R-:W2:Y:S01]  /*35e0*/  MUFU.EX2 R12, R12 ;  /* 0x0000000c000c7308 */ /* 0x000ea20000000800 */
[----:B0-----:R-:W-:Y:S01]  /*35f0*/  FADD.FTZ R34, R10, R5 ;  /* 0x000000050a227221 */ /* 0x001fe20000010000 */
[----:B------:R-:W-:Y:S01]  /*3600*/  FADD.FTZ R41, R39, R36 ;  /* 0x0000002427297221 */ /* 0x000fe20000010000 */
[----:B------:R-:W-:-:S02]  /*3610*/  F2FP.BF16.F32.PACK_AB R154, R35, R154 ;  /* 0x0000009a239a723e */ /* 0x000fc400000010ff */
[----:B------:R-:W-:Y:S01]  /*3620*/  F2FP.BF16.F32.PACK_AB R156, R37, R156 ;  /* 0x0000009c259c723e */ /* 0x000fe200000010ff */
[----:B------:R-:W-:Y:S01]  /*3630*/  FADD.FTZ R36, R160, R41 ;  /* 0x00000029a0247221 */ /* 0x000fe20000010000 */
[----:B------:R-:W-:Y:S01]  /*3640*/  F2FP.BF16.F32.PACK_AB R158, R39, R158 ;  /* 0x0000009e279e723e */ /* 0x000fe200000010ff */
[----:B------:R-:W0:Y:S01]  /*3650*/  MUFU.EX2 R13, R13 ;  /* 0x0000000d000d7308 */ /* 0x000e220000000800 */
[----:B---3--:R-:W-:Y:S01]  /*3660*/  FADD.FTZ R5, R11, R34 ;  /* 0x000000220b057221 */ /* 0x008fe20000010000 */
[----:B------:R-:W-:Y:S01]  /*3670*/  FADD.FTZ R41, R43, R36 ;  /* 0x000000242b297221 */ /* 0x000fe20000010000 */
[----:B------:R-:W-:Y:S02]  /*3680*/  F2FP.BF16.F32.PACK_AB R155, R11, R10 ;  /* 0x0000000a0b9b723e */ /* 0x000fe400000010ff */
[----:B------:R-:W-:Y:S01]  /*3690*/  F2FP.BF16.F32.PACK_AB R160, R43, R160 ;  /* 0x000000a02ba0723e */ /* 0x000fe200000010ff */
[----:B------:R-:W-:Y:S01]  /*36a0*/  FADD.FTZ R36, R44, R41 ;  /* 0x000000292c247221 */ /* 0x000fe20000010000 */
[----:B------:R-:W-:Y:S01]  /*36b0*/  F2FP.BF16.F32.PACK_AB R168, R57, R56 ;  /* 0x0000003839a8723e */ /* 0x000fe200000010ff */
[----:B------:R-:W3:Y:S01]  /*36c0*/  MUFU.EX2 R14, R14 ;  /* 0x0000000e000e7308 */ /* 0x000ee20000000800 */
[----:B--2---:R-:W-:Y:S01]  /*36d0*/  FADD.FTZ R34, R12, R5 ;  /* 0x000000050c227221 */ /* 0x004fe20000010000 */
[----:B------:R-:W-:-:S04]  /*36e0*/  FADD.FTZ R41, R45, R36 ;  /* 0x000000242d297221 */ /* 0x000fc80000010000 */
[----:B------:R-:W-:Y:S02]  /*36f0*/  FADD.FTZ R36, R48, R41 ;  /* 0x0000002930247221 */ /* 0x000fe40000010000 */
[----:B------:R-:W2:Y:S01]  /*3700*/  MUFU.EX2 R15, R15 ;  /* 0x0000000f000f7308 */ /* 0x000ea20000000800 */
[----:B0-----:R-:W-:Y:S01]  /*3710*/  FADD.FTZ R5, R13, R34 ;  /* 0x000000220d057221 */ /* 0x001fe20000010000 */
[----:B------:R-:W-:Y:S01]  /*3720*/  FADD.FTZ R41, R49, R36 ;  /* 0x0000002431297221 */ /* 0x000fe20000010000 */
[----:B------:R-:W-:-:S03]  /*3730*/  F2FP.BF16.F32.PACK_AB R157, R13, R12 ;  /* 0x0000000c0d9d723e */ /* 0x000fc600000010ff */
[----:B------:R-:W-:Y:S02]  /*3740*/  FADD.FTZ R36, R52, R41 ;  /* 0x0000002934247221 */ /* 0x000fe40000010000 */
[----:B------:R-:W0:Y:S01]  /*3750*/  MUFU.EX2 R20, R20 ;  /* 0x0000001400147308 */ /* 0x000e220000000800 */
[----:B---3--:R-:W-:Y:S01]  /*3760*/  FADD.FTZ R34, R14, R5 ;  /* 0x000000050e227221 */ /* 0x008fe20000010000 */
[----:B------:R-:W-:-:S04]  /*3770*/  FADD.FTZ R33, R53, R36 ;  /* 0x0000002435217221 */ /* 0x000fc80000010000 */
[----:B------:R-:W-:Y:S02]  /*3780*/  FADD.FTZ R36, R56, R33 ;  /* 0x0000002138247221 */ /* 0x000fe40000010000 */
[----:B------:R-:W3:Y:S01]  /*3790*/  MUFU.EX2 R21, R21 ;  /* 0x0000001500157308 */ /* 0x000ee20000000800 */
[----:B--2---:R-:W-:Y:S01]  /*37a0*/  FADD.FTZ R5, R15, R34 ;  /* 0x000000220f057221 */ /* 0x004fe20000010000 */
[----:B------:R-:W-:Y:S01]  /*37b0*/  FADD.FTZ R33, R57, R36 ;  /* 0x0000002439217221 */ /* 0x000fe20000010000 */
[----:B------:R-:W-:-:S05]  /*37c0*/  F2FP.BF16.F32.PACK_AB R159, R15, R14 ;  /* 0x0000000e0f9f723e */ /* 0x000fca00000010ff */
[----:B------:R-:W2:Y:S01]  /*37d0*/  MUFU.EX2 R24, R24 ;  /* 0x0000001800187308 */ /* 0x000ea20000000800 */
[----:B0-----:R-:W-:-:S07]  /*37e0*/  FADD.FTZ R34, R20, R5 ;  /* 0x0000000514227221 */ /* 0x001fce0000010000 */
[----:B------:R-:W0:Y:S01]  /*37f0*/  MUFU.EX2 R25, R25 ;  /* 0x0000001900197308 */ /* 0x000e220000000800 */
[C---:B---3--:R-:W-:Y:S01]  /*3800*/  FADD.FTZ R5, R21.reuse, R34 ;  /* 0x0000002215057221 */ /* 0x048fe20000010000 */
[----:B------:R-:W-:-:S06]  /*3810*/  F2FP.BF16.F32.PACK_AB R161, R21, R20 ;  /* 0x0000001415a1723e */ /* 0x000fcc00000010ff */
[----:B------:R-:W3:Y:S01]  /*3820*/  MUFU.EX2 R26, R26 ;  /* 0x0000001a001a7308 */ /* 0x000ee20000000800 */
[----:B--2---:R-:W-:-:S07]  /*3830*/  FADD.FTZ R34, R24, R5 ;  /* 0x0000000518227221 */ /* 0x004fce0000010000 */
[----:B------:R-:W2:Y:S01]  /*3840*/  MUFU.EX2 R27, R27 ;  /* 0x0000001b001b7308 */ /* 0x000ea20000000800 */
[C---:B0-----:R-:W-:Y:S01]  /*3850*/  FADD.FTZ R5, R25.reuse, R34 ;  /* 0x0000002219057221 */ /* 0x041fe20000010000 */
[----:B------:R-:W-:-:S06]  /*3860*/  F2FP.BF16.F32.PACK_AB R163, R25, R24 ;  /* 0x0000001819a3723e */ /* 0x000fcc00000010ff */
[----:B------:R-:W0:Y:S01]  /*3870*/  MUFU.EX2 R28, R28 ;  /* 0x0000001c001c7308 */ /* 0x000e220000000800 */
[----:B---3--:R-:W-:-:S07]  /*3880*/  FADD.FTZ R34, R26, R5 ;  /* 0x000000051a227221 */ /* 0x008fce0000010000 */
[----:B------:R-:W3:Y:S01]  /*3890*/  MUFU.EX2 R60, R60 ;  /* 0x0000003c003c7308 */ /* 0x000ee20000000800 */
[C---:B--2---:R-:W-:Y:S01]  /*38a0*/  FADD.FTZ R5, R27.reuse, R34 ;  /* 0x000000221b057221 */ /* 0x044fe20000010000 */
[----:B------:R-:W-:-:S06]  /*38b0*/  F2FP.BF16.F32.PACK_AB R165, R27, R26 ;  /* 0x0000001a1ba5723e */ /* 0x000fcc00000010ff */
[----:B------:R-:W2:Y:S01]  /*38c0*/  MUFU.EX2 R29, R29 ;  /* 0x0000001d001d7308 */ /* 0x000ea20000000800 */
[----:B0-----:R-:W-:-:S07]  /*38d0*/  FADD.FTZ R34, R28, R5 ;  /* 0x000000051c227221 */ /* 0x001fce0000010000 */
[----:B------:R-:W0:Y:S01]  /*38e0*/  MUFU.EX2 R61, R61 ;  /* 0x0000003d003d7308 */ /* 0x000e220000000800 */
[----:B---3--:R-:W-:-:S07]  /*38f0*/  FADD.FTZ R36, R60, R33 ;  /* 0x000000213c247221 */ /* 0x008fce0000010000 */
[----:B------:R-:W3:Y:S01]  /*3900*/  MUFU.EX2 R30, R30 ;  /* 0x0000001e001e7308 */ /* 0x000ee20000000800 */
[C---:B--2---:R-:W-:Y:S01]  /*3910*/  FADD.FTZ R5, R29.reuse, R34 ;  /* 0x000000221d057221 */ /* 0x044fe20000010000 */
[----:B------:R-:W-:-:S06]  /*3920*/  F2FP.BF16.F32.PACK_AB R167, R29, R28 ;  /* 0x0000001c1da7723e */ /* 0x000fcc00000010ff */
[----:B------:R-:W2:Y:S01]  /*3930*/  MUFU.EX2 R64, R64 ;  /* 0x0000004000407308 */ /* 0x000ea20000000800 */
[C---:B0-----:R-:W-:Y:S01]  /*3940*/  FADD.FTZ R33, R61.reuse, R36 ;  /* 0x000000243d217221 */ /* 0x041fe20000010000 */
[----:B------:R-:W-:-:S06]  /*3950*/  F2FP.BF16.F32.PACK_AB R170, R61, R60 ;  /* 0x0000003c3daa723e */ /* 0x000fcc00000010ff */
[----:B------:R-:W0:Y:S01]  /*3960*/  MUFU.EX2 R31, R31 ;  /* 0x0000001f001f7308 */ /* 0x000e220000000800 */
[----:B---3--:R-:W-:-:S07]  /*3970*/  FADD.FTZ R34, R30, R5 ;  /* 0x000000051e227221 */ /* 0x008fce0000010000 */
[----:B------:R-:W3:Y:S01]  /*3980*/  MUFU.EX2 R65, R65 ;  /* 0x0000004100417308 */ /* 0x000ee20000000800 */
[----:B--2---:R-:W-:-:S07]  /*3990*/  FADD.FTZ R36, R64, R33 ;  /* 0x0000002140247221 */ /* 0x004fce0000010000 */
[----:B------:R-:W2:Y:S01]  /*39a0*/  MUFU.EX2 R62, R62 ;  /* 0x0000003e003e7308 */ /* 0x000ea20000000800 */
[C---:B0-----:R-:W-:Y:S01]  /*39b0*/  FADD.FTZ R5, R31.reuse, R34 ;  /* 0x000000221f057221 */ /* 0x041fe20000010000 */
[----:B------:R-:W-:-:S06]  /*39c0*/  F2FP.BF16.F32.PACK_AB R169, R31, R30 ;  /* 0x0000001e1fa9723e */ /* 0x000fcc00000010ff */
[----:B------:R-:W0:Y:S01]  /*39d0*/  MUFU.EX2 R68, R68 ;  /* 0x0000004400447308 */ /* 0x000e220000000800 */
[C---:B---3--:R-:W-:Y:S01]  /*39e0*/  FADD.FTZ R33, R65.reuse, R36 ;  /* 0x0000002441217221 */ /* 0x048fe20000010000 */
[----:B------:R-:W-:-:S06]  /*39f0*/  F2FP.BF16.F32.PACK_AB R172, R65, R64 ;  /* 0x0000004041ac723e */ /* 0x000fcc00000010ff */
[----:B------:R-:W3:Y:S01]  /*3a00*/  MUFU.EX2 R63, R63 ;  /* 0x0000003f003f7308 */ /* 0x000ee20000000800 */
[----:B--2---:R-:W-:-:S07]  /*3a10*/  FADD.FTZ R34, R62, R5 ;  /* 0x000000053e227221 */ /* 0x004fce0000010000 */
        /* <DEDUP_REMOVED lines=11> */
[----:B---3--:R-:W-:-:S04]  /*3ad0*/  FADD.FTZ R6, R70, R11 ;  /* 0x0000000b46067221 */ /* 0x008fc80000010000 */
[C---:B--2---:R-:W-:Y:S01]  /*3ae0*/  FADD.FTZ R6, R175.reuse, R6 ;  /* 0x00000006af067221 */ /* 0x044fe20000010000 */
[----:B------:R-:W-:Y:S01]  /*3af0*/  F2FP.BF16.F32.PACK_AB R175, R175, R70 ;  /* 0x00000046afaf723e */ /* 0x000fe200000010ff */
[C---:B0-----:R-:W-:Y:S01]  /*3b00*/  FADD.FTZ R5, R47.reuse, R36 ;  /* 0x000000242f057221 */ /* 0x041fe20000010000 */
[----:B------:R-:W-:Y:S01]  /*3b10*/  F2FP.BF16.F32.PACK_AB R174, R47, R68 ;  /* 0x000000442fae723e */ /* 0x000fe200000010ff */
[----:B------:R-:W-:Y:S06]  /*3b20*/  @!P0 BRA `(.L_x_393) ;  /* 0x0000000000048947 */ /* 0x000fec0003800000 */
[----:B------:R-:W-:Y:S01]  /*3b30*/  BPT.TRAP 0x1 ;  /* 0x000000040000795c */ /* 0x000fe20000300000 */
.L_x_393:
[----:B------:R0:W2:Y:S01]  /*3b40*/  SYNCS.PHASECHK.TRANS64.TRYWAIT P1, [UR22+0x22850], R9 ;  /* 0x02285009ff0075a7 */ /* 0x0000a20008020156 */
[----:B------:R-:W-:Y:S05]  /*3b50*/  @!P0 BRA `(.L_x_394) ;  /* 0x0000000000048947 */ /* 0x000fea0003800000 */
[----:B------:R-:W-:Y:S01]  /*3b60*/  BPT.TRAP 0x1 ;  /* 0x000000040000795c */ /* 0x000fe20000300000 */
.L_x_394:
[----:B--2---:R-:W-:Y:S05]  /*3b70*/  @P1 BRA `(.L_x_395) ;  /* 0x0000000000081947 */ /* 0x004fea0003800000 */
[----:B------:R-:W2:Y:S02]  /*3b80*/  SYNCS.PHASECHK.TRANS64.TRYWAIT P1, [UR22+0x22850], R9 ;  /* 0x02285009ff0075a7 */ /* 0x000ea40008020156 */
[----:B--2---:R-:W-:Y:S05]  /*3b90*/  @!P1 BRA `(.L_x_396) ;  /* 0x000000d0009c9947 */ /* 0x004fea0003800000 */
.L_x_395:
[----:B------:R-:W-:Y:S01]  /*3ba0*/  R2UR UR6, R7 ;  /* 0x00000000070672ca */ /* 0x000fe200000e0000 */
[----:B------:R3:W-:Y:S06]  /*3bb0*/  BAR.SYNC.DEFER_BLOCKING R8, 0x100 ;  /* 0x000400080000751d */ /* 0x0007ec0000010000 */
[----:B------:R-:W-:-:S06]  /*3bc0*/  UMOV UR7, 0x40000040 ;  /* 0x4000004000077882 */ /* 0x000fcc0000000000 */
[----:B------:R-:W-:-:S04]  /*3bd0*/  UIADD3 UR6, UR6, 0x400, URZ ;  /* 0x0000040006067890 */ /* 0x000fc8000fffe03f */
[----:B------:R-:W-:-:S04]  /*3be0*/  USHF.R.U32.HI UR6, URZ, 0x4, UR6 ;  /* 0x000000043f067899 */ /* 0x000fc80008011606 */
[----:B------:R-:W-:-:S04]  /*3bf0*/  ULOP3.LUT UR6, UR6, 0x3fff, URZ, 0xc0, !UPT ;  /* 0x00003fff06067892 */ /* 0x000fc8000f8ec03f */
[----:B------:R-:W-:Y:S01]  /*3c00*/  ULOP3.LUT UR21, UR6, 0x3000000, URZ, 0xfc, !UPT ;  /* 0x0300000006157892 */ /* 0x000fe2000f8efc3f */
[----:B------:R-:W-:-:S03]  /*3c10*/  WARPGROUP.ARRIVE ;  /* 0x00000000000079c5 */ /* 0x000fc60000000000 */
[----:B------:R-:W-:-:S07]  /*3c20*/  UIMAD UR11, UR37, 0xc00, UR21 ;  /* 0x00000c00250b78a4 */ /* 0x000fce000f8e0215 */
[----:B------:R-:W-:Y:S02]  /*3c30*/  UMOV UR6, UR11 ;  /* 0x0000000b00067c82 */ /* 0x000fe40008000000 */
[----:B------:R-:W-:Y:S01]  /*3c40*/  HGMMA.64x256x16.F32.BF16 R24, R152, gdesc[UR4].tnspB, RZ, !UPT, gsb0 ;  /* 0x43e0000498187df0 */ /* 0x000fe2000c0018ff */
        /* <DEDUP_REMOVED lines=31> */
[----:B---3--:R-:W-:Y:S05]  /*3e40*/  @!P0 BRA `(.L_x_397) ;  /* 0x0000000000048947 */ /* 0x008fea0003800000 */
[----:B------:R-:W-:Y:S01]  /*3e50*/  BPT.TRAP 0x1 ;  /* 0x000000040000795c */ /* 0x000fe20000300000 */
.L_x_397:
[----:B------:R-:W3:Y:S01]  /*3e60*/  S2UR UR6, SR_CgaCtaId ;  /* 0x00000000000679c3 */ /* 0x000ee20000008800 */
[----:B------:R-:W-:-:S04]  /*3e70*/  UIADD3 UR22, UR22, 0x22860, URZ ;  /* 0x0002286016167890 */ /* 0x000fc8000fffe03f */
[----:B---3--:R-:W-:-:S09]  /*3e80*/  UPRMT UR22, UR6, 0x654, UR22 ;  /* 0x0000065406167896 */ /* 0x008fd20008000016 */
[----:B------:R-:W-:Y:S01]  /*3e90*/  SYNCS.ARRIVE.TRANS64.RED.A1T0 RZ, [UR22], RZ ;  /* 0x000000ffffff79a7 */ /* 0x000fe20008100416 */
[----:B------:R-:W-:-:S04]  /*3ea0*/  UIADD3 UR22, UR48, -0x2, URZ ;  /* 0xfffffffe30167890 */ /* 0x000fc8000fffe03f */
[----:B------:R-:W-:-:S06]  /*3eb0*/  UISETP.GE.AND UP0, UPT, UR22, UR45, UPT ;  /* 0x0000002d1600728c */ /* 0x000fcc000bf06270 */
[----:B------:R-:W-:-:S13]  /*3ec0*/  PLOP3.LUT P1, PT, PT, PT, UP0, 0x80, 0x0 ;  /* 0x000000000000781c */ /* 0x000fda0003f2f008 */
[----:B------:R-:W-:Y:S05]  /*3ed0*/  @!P1 BRA `(.L_x_398) ;  /* 0x0000002000e49947 */ /* 0x000fea0003800000 */
[----:B------:R-:W-:Y:S01]  /*3ee0*/  IMAD.MOV.U32 R8, RZ, RZ, R4 ;  /* 0x000000ffff087224 */ /* 0x000fe200078e0004 */
[----:B------:R-:W-:Y:S01]  /*3ef0*/  ULDC UR26, c[0x0][0x9d8] ;  /* 0x00027600001a7ab9 */ /* 0x000fe20000000800 */
[----:B0-2---:R-:W-:Y:S01]  /*3f00*/  IMAD.MOV.U32 R9, RZ, RZ, R3 ;  /* 0x000000ffff097224 */ /* 0x005fe200078e0003 */
[----:B------:R-:W-:-:S06]  /*3f10*/  ULDC UR23, c[0x0][0x988] ;  /* 0x0002620000177ab9 */ /* 0x000fcc0000000800 */
.L_x_409:
[----:B------:R-:W-:Y:S01]  /*3f20*/  UIADD3 UR37, UR37, 0x1, URZ ;  /* 0x0000000125257890 */ /* 0x000fe2000fffe03f */
[----:B------:R-:W-:Y:S01]  /*3f30*/  UMOV UR6, UR22 ;  /* 0x0000001600067c82 */ /* 0x000fe20008000000 */
[----:B------:R-:W-:Y:S02]  /*3f40*/  UIADD3 UR22, UR22, -0x1, URZ ;  /* 0xffffffff16167890 */ /* 0x000fe4000fffe03f */
[----:B------:R-:W-:-:S04]  /*3f50*/  UISETP.NE.AND UP0, UPT, UR37, 0x2, UPT ;  /* 0x000000022500788c */ /* 0x000fc8000bf05270 */
[----:B------:R-:W-:Y:S02]  /*3f60*/  USEL UR7, URZ, 0x1, UP0 ;  /* 0x000000013f077887 */ /* 0x000fe40008000000 */
[----:B------:R-:W-:Y:S02]  /*3f70*/  USEL UR37, UR37, URZ, UP0 ;  /* 0x0000003f25257287 */ /* 0x000fe40008000000 */
[----:B------:R-:W-:Y:S02]  /*3f80*/  ULOP3.LUT UR36, UR36, UR7, URZ, 0x3c, !UPT ;  /* 0x0000000724247292 */ /* 0x000fe4000f8e3c3f */
[----:B------:R-:W-:Y:S01]  /*3f90*/  UISETP.GT.AND UP0, UPT, UR6, UR45, UPT ;  /* 0x0000002d0600728c */ /* 0x000fe2000bf04270 */
[----:B------:R-:W-:Y:S10]  /*3fa0*/  @!P0 BRA `(.L_x_399) ;  /* 0x0000000000048947 */ /* 0x000ff40003800000 */
[----:B------:R-:W-:Y:S01]  /*3fb0*/  BPT.TRAP 0x1 ;  /* 0x000000040000795c */ /* 0x000fe20000300000 */
.L_x_399:
[----:B------:R-:W0:Y:S01]  /*3fc0*/  S2UR UR24, SR_CgaCtaId ;  /* 0x00000000001879c3 */ /* 0x000e220000008800 */
[----:B------:R-:W-:Y:S01]  /*3fd0*/  UMOV UR6, 0x400 ;  /* 0x0000040000067882 */ /* 0x000fe20000000000 */
[----:B------:R-:W-:-:S05]  /*3fe0*/  IMAD.U32 R7, RZ, RZ, UR36 ;  /* 0x00000024ff077e24 */ /* 0x000fca000f8e00ff */
[----:B------:R-:W-:Y:S01]  /*3ff0*/  SHF.L.U32 R7, R7, 0x1f, RZ ;  /* 0x0000001f07077819 */ /* 0x000fe200000006ff */
[----:B0-----:R-:W-:-:S04]  /*4000*/  ULEA UR6, UR24, UR6, 0x18 ;  /* 0x0000000618067291 */ /* 0x001fc8000f8ec03f */
[----:B------:R-:W-:-:S09]  /*4010*/  ULEA UR25, UR37, UR6, 0x3 ;  /* 0x0000000625197291 */ /* 0x000fd2000f8e183f */
[----:B------:R0:W2:Y:S01]  /*4020*/  SYNCS.PHASECHK.TRANS64.TRYWAIT P1, [UR25+0x22830], R7 ;  /* 0x02283007ff0075a7 */ /* 0x0000a20008020159 */
[----:B------:R-:W-:Y:S05]  /*4030*/  @!P0 BRA `(.L_x_400) ;  /* 0x0000000000048947 */ /* 0x000fea0003800000 */
[----:B------:R-:W-:Y:S01]  /*4040*/  BPT.TRAP 0x1 ;  /* 0x000000040000795c */ /* 0x000fe20000300000 */
.L_x_400:
[----:B--2---:R-:W-:Y:S05]  /*4050*/  @P1 BRA `(.L_x_401) ;  /* 0x0000000000081947 */ /* 0x004fea0003800000 */
[----:B------:R-:W2:Y:S02]  /*4060*/  SYNCS.PHASECHK.TRANS64.TRYWAIT P1, [UR25+0x22830], R7 ;  /* 0x02283007ff0075a7 */ /* 0x000ea40008020159 */
[----:B--2---:R-:W-:Y:S05]  /*4070*/  @!P1 BRA `(.L_x_402) ;  /* 0x000000cc007c9947 */ /* 0x004fea0003800000 */
.L_x_401:
[----:B------:R-:W-:Y:S01]  /*4080*/  UIMAD UR18, UR37, 0x300, UR20 ;  /* 0x00000300251278a4 */ /* 0x000fe2000f8e0214 */
[----:B------:R-:W-:Y:S01]  /*4090*/  WARPGROUP.ARRIVE ;  /* 0x00000000000079c5 */ /* 0x000fe20000000000 */
[----:B------:R-:W-:Y:S01]  /*40a0*/  UMOV UR19, 0x40000040 ;  /* 0x4000004000137882 */ /* 0x000fe20000000000 */
[----:B------:R-:W-:Y:S01]  /*40b0*/  UMOV UR7, 0x40000040 ;  /* 0x4000004000077882 */ /* 0x000fe20000000000 */
[----:B------:R-:W-:-:S03]  /*40c0*/  UIADD3 UR6, UR18, 0x2, URZ ;  /* 0x0000000212067890 */ /* 0x000fc6000fffe03f */
[----:B-1----:R-:W1:Y:S01]  /*40d0*/  S2R R0, SR_TID.X ;  /* 0x0000000000007919 */ /* 0x002e620000002100 */
[----:B------:R-:W-:Y:S01]  /*40e0*/  UIADD3 UR10, UR18, 0x4, URZ ;  /* 0x00000004120a7890 */ /* 0x000fe2000fffe03f */
[----:B------:R-:W-:Y:S01]  /*40f0*/  UMOV UR11, 0x40000040 ;  /* 0x40000040000b7882 */ /* 0x000fe20000000000 */
[----:B------:R-:W-:Y:S01]  /*4100*/  HGMMA.64x96x16.F32.BF16 R152, gdesc[UR16], RZ, !UPT, gsb0 ;  /* 0x01600000109879f0 */ /* 0x000fe2000c0018ff */
[----:B------:R-:W-:Y:S01]  /*4110*/  UIADD3 UR14, UR18, 0x6, URZ ;  /* 0x00000006120e7890 */ /* 0x000fe2000fffe03f */
[----:B------:R-:W-:Y:S01]  /*4120*/  UMOV UR15, 0x40000040 ;  /* 0x40000040000f7882 */ /* 0x000fe20000000000 */
        /* <DEDUP_REMOVED lines=15> */
.L_x_403:
        /* <DEDUP_REMOVED lines=26> */
[----:B------:R-:W-:Y:S01]  /*43c0*/  FMUL.FTZ R180, R196, UR26 ;  /* 0x0000001ac4b47c20 */ /* 0x000fe20008410000 */
[----:B------:R-:W-:Y:S01]  /*43d0*/  FMUL.FTZ R181, R197, UR26 ;  /* 0x0000001ac5b57c20 */ /* 0x000fe20008410000 */
[----:B------:R-:W-:Y:S01]  /*43e0*/  FMUL.FTZ R176, R154, UR26 ;  /* 0x0000001a9ab07c20 */ /* 0x000fe20008410000 */
[----:B------:R-:W-:Y:S01]  /*43f0*/  UMOV UR10, UR23 ;  /* 0x00000017000a7c82 */ /* 0x000fe20008000000 */
[----:B------:R-:W2:Y:S01]  /*4400*/  MUFU.TANH R12, R12 ;  /* 0x0000000c000c7308 */ /* 0x000ea20000002400 */
[----:B---3--:R-:W-:Y:S01]  /*4410*/  FMNMX.FTZ R3, R10, R3, !PT ;  /* 0x000000030a037209 */ /* 0x008fe20007810000 */
[----:B------:R-:W-:Y:S01]  /*4420*/  FMUL.FTZ R155, R155, UR26 ;  /* 0x0000001a9b9b7c20 */ /* 0x000fe20008410000 */
        /* <DEDUP_REMOVED lines=10> */
[----:B------:R-:W-:-:S03]  /*44d0*/  UIADD3 UR6, UR25, 0x22840, URZ ;  /* 0x0002284019067890 */ /* 0x000fc6000fffe03f */
[----:B------:R-:W4:Y:S01]  /*44e0*/  MUFU.TANH R14, R14 ;  /* 0x0000000e000e7308 */ /* 0x000f220000002400 */
[----:B--2---:R-:W-:Y:S01]  /*44f0*/  FMNMX.FTZ R3, R12, R3, !PT ;  /* 0x000000030c037209 */ /* 0x004fe20007810000 */
[----:B------:R-:W-:-:S06]  /*4500*/  UPRMT UR6, UR24, 0x654, UR6 ;  /* 0x0000065418067896 */ /* 0x000fcc0008000006 */
[----:B------:R-:W2:Y:S01]  /*4510*/  MUFU.TANH R15, R15 ;  /* 0x0000000f000f7308 */ /* 0x000ea20000002400 */
[----:B---3--:R-:W-:Y:S02]  /*4520*/  FMNMX.FTZ R3, R13, R3, !PT ;  /* 0x000000030d037209 */ /* 0x008fe40007810000 */
[----:B------:R-:W-:Y:S05]  /*4530*/  SYNCS.ARRIVE.TRANS64.RED.A1T0 RZ, [UR6], RZ ;  /* 0x000000ffffff79a7 */ /* 0x000fea0008100406 */
[----:B------:R-:W3:Y:S01]  /*4540*/  MUFU.TANH R20, R20 ;  /* 0x0000001400147308 */ /* 0x000ee20000002400 */
[----:B----4-:R-:W-:-:S07]  /*4550*/  FMNMX.FTZ R3, R14, R3, !PT ;  /* 0x000000030e037209 */ /* 0x010fce0007810000 */
[----:B------:R-:W4:Y:S01]  /*4560*/  MUFU.TANH R21, R21 ;  /* 0x0000001500157308 */ /* 0x000f220000002400 */
[----:B--2---:R-:W-:-:S07]  /*4570*/  FMNMX.FTZ R3, R15, R3, !PT ;  /* 0x000000030f037209 */ /* 0x004fce0007810000 */
[----:B------:R-:W2:Y:S01]  /*4580*/  MUFU.TANH R152, R152 ;  /* 0x0000009800987308 */ /* 0x000ea20000002400 */
[----:B---3--:R-:W-:-:S07]  /*4590*/  FMNMX.FTZ R3, R20, R3, !PT ;  /* 0x0000000314037209 */ /* 0x008fce0007810000 */
        /* <DEDUP_REMOVED lines=28> */
[----:B------:R-:W-:Y:S01]  /*4760*/  MUFU.TANH R176, R176 ;  /* 0x000000b000b07308 */ /* 0x000fe20000002400 */
[----:B---3--:R-:W-:-:S07]  /*4770*/  FMNMX.FTZ R3, R180, R3, !PT ;  /* 0x00000003b4037209 */ /* 0x008fce0007810000 */
[----:B------:R-:W-:Y:S01]  /*4780*/  MUFU.TANH R155, R155 ;  /* 0x0000009b009b7308 */ /* 0x000fe20000002400 */
[----:B----4-:R-:W-:-:S05]  /*4790*/  FMNMX.FTZ R3, R181, R3, !PT ;  /* 0x00000003b5037209 */ /* 0x010fca0007810000 */
[----:B------:R-:W2:Y:S02]  /*47a0*/  SHFL.BFLY PT, R184, R3, 0x2, 0x1f ;  /* 0x0c401f0003b87f89 */ /* 0x000ea400000e0000 */
[----:B------:R-:W-:Y:S08]  /*47b0*/  MUFU.TANH R158, R158 ;  /* 0x0000009e009e7308 */ /* 0x000ff00000002400 */
[----:B------:R-:W-:Y:S08]  /*47c0*/  MUFU.TANH R159, R159 ;  /* 0x0000009f009f7308 */ /* 0x000ff00000002400 */
[----:B------:R-:W-:Y:S01]  /*47d0*/  MUFU.TANH R162, R162 ;  /* 0x000000a200a27308 */ /* 0x000fe20000002400 */
[----:B--2---:R-:W-:-:S07]  /*47e0*/  FMNMX.FTZ R3, R3, R184, !PT ;  /* 0x000000b803037209 */ /* 0x004fce0007810000 */
[----:B------:R-:W-:Y:S01]  /*47f0*/  MUFU.TANH R163, R163 ;  /* 0x000000a300a37308 */ /* 0x000fe20000002400 */
[----:B------:R-:W2:Y:S07]  /*4800*/  SHFL.BFLY PT, R154, R3, 0x1, 0x1f ;  /* 0x0c201f00039a7f89 */ /* 0x000eae00000e0000 */
[----:B------:R-:W-:Y:S08]  /*4810*/  MUFU.TANH R166, R166 ;  /* 0x000000a600a67308 */ /* 0x000ff00000002400 */
[----:B------:R-:W-:Y:S08]  /*4820*/  MUFU.TANH R167, R167 ;  /* 0x000000a700a77308 */ /* 0x000ff00000002400 */
[----:B------:R-:W-:Y:S01]  /*4830*/  MUFU.TANH R170, R170 ;  /* 0x000000aa00aa7308 */ /* 0x000fe20000002400 */
[----:B--2---:R-:W-:-:S05]  /*4840*/  FMNMX.FTZ R3, R3, R154, !PT ;  /* 0x0000009a03037209 */ /* 0x004fca0007810000 */
[C---:B------:R-:W-:Y:S01]  /*4850*/  FADD.FTZ R9, -R3.reuse, R9 ;  /* 0x0000000903097221 */ /* 0x040fe20000010100 */
[----:B------:R-:W-:Y:S01]  /*4860*/  FMUL.FTZ R154, R3, UR10 ;  /* 0x0000000a039a7c20 */ /* 0x000fe20008410000 */
[----:B------:R-:W-:Y:S02]  /*4870*/  MUFU.TANH R188, R188 ;  /* 0x000000bc00bc7308 */ /* 0x000fe40000002400 */
        /* <DEDUP_REMOVED lines=14> */
[----:B------:R-:W3:Y:S01]  /*4960*/  MUFU.EX2 R4, R4 ;  /* 0x0000000400047308 */ /* 0x000ee20000000800 */
[--C-:B------:R-:W-:Y:S01]  /*4970*/  FFMA.FTZ R157, R157, UR10, -R154.reuse ;  /* 0x0000000a9d9d7c23 */ /* 0x100fe2000801089a */
[--C-:B------:R-:W-:Y:S01]  /*4980*/  FFMA.FTZ R160, R160, UR10, -R154.reuse ;  /* 0x0000000aa0a07c23 */ /* 0x100fe2000801089a */
[--C-:B------:R-:W-:Y:S01]  /*4990*/  FFMA.FTZ R161, R161, UR10, -R154.reuse ;  /* 0x0000000aa1a17c23 */ /* 0x100fe2000801089a */
[--C-:B------:R-:W-:Y:S01]  /*49a0*/  FFMA.FTZ R164, R164, UR10, -R154.reuse ;  /* 0x0000000aa4a47c23 */ /* 0x100fe2000801089a */
[--C-:B------:R-:W-:Y:S01]  /*49b0*/  FFMA.FTZ R165, R165, UR10, -R154.reuse ;  /* 0x0000000aa5a57c23 */ /* 0x100fe2000801089a */
[--C-:B------:R-:W-:Y:S01]  /*49c0*/  FFMA.FTZ R168, R168, UR10, -R154.reuse ;  /* 0x0000000aa8a87c23 */ /* 0x100fe2000801089a */
[--C-:B------:R-:W-:Y:S01]  /*49d0*/  FFMA.FTZ R169, R169, UR10, -R154.reuse ;  /* 0x0000000aa9a97c23 */ /* 0x100fe2000801089a */
[----:B------:R4:W5:Y:S01]  /*49e0*/  MUFU.EX2 R152, R10 ;  /* 0x0000000a00987308 */ /* 0x0009620000000800 */
[--C-:B------:R-:W-:Y:S01]  /*49f0*/  FFMA.FTZ R172, R172, UR10, -R154.reuse ;  /* 0x0000000aacac7c23 */ /* 0x100fe2000801089a */
[--C-:B------:R-:W-:Y:S01]  /*4a00*/  FFMA.FTZ R173, R173, UR10, -R154.reuse ;  /* 0x0000000aadad7c23 */ /* 0x100fe2000801089a */
[--C-:B------:R-:W-:Y:S01]  /*4a10*/  FFMA.FTZ R177, R177, UR10, -R154.reuse ;  /* 0x0000000ab1b17c23 */ /* 0x100fe2000801089a */
[--C-:B------:R-:W-:Y:S01]  /*4a20*/  FFMA.FTZ R180, R180, UR10, -R154.reuse ;  /* 0x0000000ab4b47c23 */ /* 0x100fe2000801089a */
[----:B------:R-:W-:Y:S01]  /*4a30*/  FFMA.FTZ R181, R181, UR10, -R154 ;  /* 0x0000000ab5b57c23 */ /* 0x000fe2000801089a */
[-C--:B--2---:R-:W-:Y:S01]  /*4a40*/  FMUL.FTZ R24, R24, R9.reuse ;  /* 0x0000000918187220 */ /* 0x084fe20000410000 */
[----:B------:R-:W-:Y:S01]  /*4a50*/  FMUL.FTZ R25, R25, R9 ;  /* 0x0000000919197220 */ /* 0x000fe20000410000 */
[----:B------:R2:W-:Y:S01]  /*4a60*/  MUFU.EX2 R185, R12 ;  /* 0x0000000c00b97308 */ /* 0x0005e20000000800 */
[----:B---3--:R-:W-:Y:S01]  /*4a70*/  FFMA.FTZ R154, R9, R5, R4 ;  /* 0x00000005099a7223 */ /* 0x008fe20000010004 */
[----:B----4-:R-:W-:Y:S01]  /*4a80*/  FMUL.FTZ R10, R171, UR26 ;  /* 0x0000001aab0a7c20 */ /* 0x010fe20008410000 */
[----:B------:R-:W-:Y:S01]  /*4a90*/  FMUL.FTZ R171, R174, UR26 ;  /* 0x0000001aaeab7c20 */ /* 0x000fe20008410000 */
[----:B------:R-:W-:Y:S01]  /*4aa0*/  FMUL.FTZ R5, R175, UR26 ;  /* 0x0000001aaf057c20 */ /* 0x000fe20008410000 */
[----:B------:R-:W-:Y:S01]  /*4ab0*/  FMUL.FTZ R174, R179, UR26 ;  /* 0x0000001ab3ae7c20 */ /* 0x000fe20008410000 */
[----:B------:R-:W-:Y:S01]  /*4ac0*/  FMUL.FTZ R175, R182, UR26 ;  /* 0x0000001ab6af7c20 */ /* 0x000fe20008410000 */
[----:B------:R-:W-:Y:S01]  /*4ad0*/  FMUL.FTZ R179, R186, UR26 ;  /* 0x0000001abab37c20 */ /* 0x000fe20008410000 */
[----:B------:R-:W-:Y:S01]  /*4ae0*/  MUFU.TANH R10, R10 ;  /* 0x0000000a000a7308 */ /* 0x000fe20000002400 */
[C---:B-----5:R-:W-:Y:S01]  /*4af0*/  FADD.FTZ R154, R152.reuse, R154 ;  /* 0x0000009a989a7221 */ /* 0x060fe20000010000 */
[----:B------:R-:W-:Y:S01]  /*4b00*/  F2FP.BF16.F32.PACK_AB R152, R152, R4 ;  /* 0x000000049898723e */ /* 0x000fe200000010ff */
[----:B--2---:R-:W-:Y:S01]  /*4b10*/  FMUL.FTZ R12, R178, UR26 ;  /* 0x0000001ab20c7c20 */ /* 0x004fe20008410000 */
[----:B------:R-:W-:Y:S01]  /*4b20*/  FMUL.FTZ R178, R183, UR26 ;  /* 0x0000001ab7b27c20 */ /* 0x000fe20008410000 */
[----:B------:R-:W-:Y:S01]  /*4b30*/  FMUL.FTZ R182, R187, UR26 ;  /* 0x0000001abbb67c20 */ /* 0x000fe20008410000 */
[----:B------:R-:W-:Y:S01]  /*4b40*/  FMUL.FTZ R183, R190, UR26 ;  /* 0x0000001abeb77c20 */ /* 0x000fe20008410000 */
[----:B------:R-:W-:Y:S01]  /*4b50*/  FMUL.FTZ R186, R194, UR26 ;  /* 0x0000001ac2ba7c20 */ /* 0x000fe20008410000 */
[----:B------:R-:W2:Y:S01]  /*4b60*/  MUFU.EX2 R4, R11 ;  /* 0x0000000b00047308 */ /* 0x000ea20000000800 */
[----:B------:R-:W-:Y:S01]  /*4b70*/  FMUL.FTZ R187, R195, UR26 ;  /* 0x0000001ac3bb7c20 */ /* 0x000fe20008410000 */
[----:B------:R-:W-:Y:S01]  /*4b80*/  FMUL.FTZ R195, R199, UR26 ;  /* 0x0000001ac7c37c20 */ /* 0x000fe20008410000 */
[-C--:B------:R-:W-:Y:S01]  /*4b90*/  FMUL.FTZ R28, R28, R9.reuse ;  /* 0x000000091c1c7220 */ /* 0x080fe20000410000 */
[-C--:B------:R-:W-:Y:S01]  /*4ba0*/  FMUL.FTZ R29, R29, R9.reuse ;  /* 0x000000091d1d7220 */ /* 0x080fe20000410000 */
[-C--:B------:R-:W-:Y:S01]  /*4bb0*/  FMUL.FTZ R32, R32, R9.reuse ;  /* 0x0000000920207220 */ /* 0x080fe20000410000 */
[-C--:B------:R-:W-:Y:S01]  /*4bc0*/  FMUL.FTZ R33, R33, R9.reuse ;  /* 0x0000000921217220 */ /* 0x080fe20000410000 */
[-C--:B------:R-:W-:Y:S01]  /*4bd0*/  FMUL.FTZ R36, R36, R9.reuse ;  /* 0x0000000924247220 */ /* 0x080fe20000410000 */
[----:B------:R-:W3:Y:S01]  /*4be0*/  MUFU.TANH R171, R171 ;  /* 0x000000ab00ab7308 */ /* 0x000ee20000002400 */
[-C--:B------:R-:W-:Y:S01]  /*4bf0*/  FMUL.FTZ R37, R37, R9.reuse ;  /* 0x0000000925257220 */ /* 0x080fe20000410000 */
[-C--:B------:R-:W-:Y:S01]  /*4c00*/  FMUL.FTZ R40, R40, R9.reuse ;  /* 0x0000000928287220 */ /* 0x080fe20000410000 */
[-C--:B------:R-:W-:Y:S01]  /*4c10*/  FMUL.FTZ R41, R41, R9.reuse ;  /* 0x0000000929297220 */ /* 0x080fe20000410000 */
[-C--:B------:R-:W-:Y:S01]  /*4c20*/  FMUL.FTZ R44, R44, R9.reuse ;  /* 0x000000092c2c7220 */ /* 0x080fe20000410000 */
[-C--:B------:R-:W-:Y:S01]  /*4c30*/  FMUL.FTZ R45, R45, R9.reuse ;  /* 0x000000092d2d7220 */ /* 0x080fe20000410000 */
[-C--:B------:R-:W-:Y:S01]  /*4c40*/  FMUL.FTZ R48, R48, R9.reuse ;  /* 0x0000000930307220 */ /* 0x080fe20000410000 */
[-C--:B------:R-:W-:Y:S01]  /*4c50*/  FMUL.FTZ R49, R49, R9.reuse ;  /* 0x0000000931317220 */ /* 0x080fe20000410000 */
[----:B------:R-:W4:Y:S01]  /*4c60*/  MUFU.TANH R5, R5 ;  /* 0x0000000500057308 */ /* 0x000f220000002400 */
[----:B--2---:R-:W-:Y:S01]  /*4c70*/  FADD.FTZ R11, R4, R154 ;  /* 0x0000009a040b7221 */ /* 0x004fe20000010000 */
[C---:B------:R-:W-:Y:S01]  /*4c80*/  F2FP.BF16.F32.PACK_AB R154, R185.reuse, R4 ;  /* 0x00000004b99a723e */ /* 0x040fe200000010ff */
[-C--:B------:R-:W-:Y:S01]  /*4c90*/  FMUL.FTZ R52, R52, R9.reuse ;  /* 0x0000000934347220 */ /* 0x080fe20000410000 */
[----:B------:R-:W-:Y:S01]  /*4ca0*/  FMNMX.FTZ R4, R176, R8, !PT ;  /* 0x00000008b0047209 */ /* 0x000fe20007810000 */
[----:B------:R-:W-:Y:S01]  /*4cb0*/  FADD.FTZ R11, R185, R11 ;  /* 0x0000000bb90b7221 */ /* 0x000fe20000010000 */
[----:B------:R-:W-:Y:S01]  /*4cc0*/  FMUL.FTZ R185, R191, UR26 ;  /* 0x0000001abfb97c20 */ /* 0x000fe20008410000 */
[-C--:B------:R-:W-:Y:S01]  /*4cd0*/  FMUL.FTZ R53, R53, R9.reuse ;  /* 0x0000000935357220 */ /* 0x080fe20000410000 */
[----:B------:R-:W-:Y:S01]  /*4ce0*/  FMNMX.FTZ R4, R155, R4, !PT ;  /* 0x000000049b047209 */ /* 0x000fe20007810000 */
[----:B------:R-:W2:Y:S01]  /*4cf0*/  MUFU.TANH R12, R12 ;  /* 0x0000000c000c7308 */ /* 0x000ea20000002400 */
[-C--:B------:R-:W-:Y:S01]  /*4d00*/  FMUL.FTZ R56, R56, R9.reuse ;  /* 0x0000000938387220 */ /* 0x080fe20000410000 */
[-C--:B------:R-:W-:Y:S01]  /*4d10*/  FMUL.FTZ R57, R57, R9.reuse ;  /* 0x0000000939397220 */ /* 0x080fe20000410000 */
[----:B------:R-:W-:Y:S01]  /*4d20*/  FMNMX.FTZ R4, R158, R4, !PT ;  /* 0x000000049e047209 */ /* 0x000fe20007810000 */
[-C--:B------:R-:W-:Y:S01]  /*4d30*/  FMUL.FTZ R60, R60, R9.reuse ;  /* 0x000000093c3c7220 */ /* 0x080fe20000410000 */
[-C--:B------:R-:W-:Y:S01]  /*4d40*/  FMUL.FTZ R61, R61, R9.reuse ;  /* 0x000000093d3d7220 */ /* 0x080fe20000410000 */
[-C--:B------:R-:W-:Y:S01]  /*4d50*/  FMUL.FTZ R64, R64, R9.reuse ;  /* 0x0000000940407220 */ /* 0x080fe20000410000 */
[----:B------:R-:W-:Y:S01]  /*4d60*/  FMNMX.FTZ R4, R159, R4, !PT ;  /* 0x000000049f047209 */ /* 0x000fe20007810000 */
[----:B------:R-:W5:Y:S01]  /*4d70*/  MUFU.TANH R174, R174 ;  /* 0x000000ae00ae7308 */ /* 0x000f620000002400 */
[-C--:B------:R-:W-:Y:S01]  /*4d80*/  FMUL.FTZ R65, R65, R9.reuse ;  /* 0x0000000941417220 */ /* 0x080fe20000410000 */
[-C--:B------:R-:W-:Y:S01]  /*4d90*/  FMUL.FTZ R68, R68, R9.reuse ;  /* 0x0000000944447220 */ /* 0x080fe20000410000 */
[----:B------:R-:W-:Y:S01]  /*4da0*/  FMNMX.FTZ R4, R162, R4, !PT ;  /* 0x00000004a2047209 */ /* 0x000fe20007810000 */
[-C--:B------:R-:W-:Y:S01]  /*4db0*/  FMUL.FTZ R69, R69, R9.reuse ;  /* 0x0000000945457220 */ /* 0x080fe20000410000 */
[-C--:B------:R-:W-:Y:S01]  /*4dc0*/  FMUL.FTZ R72, R72, R9.reuse ;  /* 0x0000000948487220 */ /* 0x080fe20000410000 */
[-C--:B------:R-:W-:Y:S01]  /*4dd0*/  FMUL.FTZ R73, R73, R9.reuse ;  /* 0x0000000949497220 */ /* 0x080fe20000410000 */
[----:B------:R-:W-:Y:S01]  /*4de0*/  FMNMX.FTZ R4, R163, R4, !PT ;  /* 0x00000004a3047209 */ /* 0x000fe20007810000 */
[----:B------:R-:W0:Y:S01]  /*4df0*/  MUFU.TANH R175, R175 ;  /* 0x000000af00af7308 */ /* 0x000e220000002400 */
[-C--:B------:R-:W-:Y:S01]  /*4e00*/  FMUL.FTZ R76, R76, R9.reuse ;  /* 0x000000094c4c7220 */ /* 0x080fe20000410000 */
[-C--:B------:R-:W-:Y:S01]  /*4e10*/  FMUL.FTZ R77, R77, R9.reuse ;  /* 0x000000094d4d7220 */ /* 0x080fe20000410000 */
[----:B------:R-:W-:Y:S01]  /*4e20*/  FMNMX.FTZ R4, R166, R4, !PT ;  /* 0x00000004a6047209 */ /* 0x000fe20007810000 */
[-C--:B------:R-:W-:Y:S01]  /*4e30*/  FMUL.FTZ R80, R80, R9.reuse ;  /* 0x0000000950507220 */ /* 0x080fe20000410000 */
[-C--:B------:R-:W-:Y:S01]  /*4e40*/  FMUL.FTZ R81, R81, R9.reuse ;  /* 0x0000000951517220 */ /* 0x080fe20000410000 */
[-C--:B------:R-:W-:Y:S01]  /*4e50*/  FMUL.FTZ R84, R84, R9.reuse ;  /* 0x0000000954547220 */ /* 0x080fe20000410000 */
[----:B------:R-:W-:Y:S01]  /*4e60*/  FMNMX.FTZ R4, R167, R4, !PT ;  /* 0x00000004a7047209 */ /* 0x000fe20007810000 */
[----:B------:R-:W1:Y:S01]  /*4e70*/  MUFU.TANH R178, R178 ;  /* 0x000000b200b27308 */ /* 0x000e620000002400 */
        /* <DEDUP_REMOVED lines=10> */
[----:B---3--:R-:W-:Y:S01]  /*4f20*/  FMNMX.FTZ R4, R171, R4, !PT ;  /* 0x00000004ab047209 */ /* 0x008fe20007810000 */
[-C--:B------:R-:W-:Y:S01]  /*4f30*/  FMUL.FTZ R100, R100, R9.reuse ;  /* 0x0000000964647220 */ /* 0x080fe20000410000 */
[-C--:B------:R-:W-:Y:S01]  /*4f40*/  FMUL.FTZ R101, R101, R9.reuse ;  /* 0x0000000965657220 */ /* 0x080fe20000410000 */
[-C--:B------:R-:W-:Y:S01]  /*4f50*/  FMUL.FTZ R104, R104, R9.reuse ;  /* 0x0000000968687220 */ /* 0x080fe20000410000 */
[----:B----4-:R-:W-:Y:S01]  /*4f60*/  FMNMX.FTZ R4, R5, R4, !PT ;  /* 0x0000000405047209 */ /* 0x010fe20007810000 */
[----:B------:R-:W3:Y:S01]  /*4f70*/  MUFU.TANH R182, R182 ;  /* 0x000000b600b67308 */ /* 0x000ee20000002400 */
[-C--:B------:R-:W-:Y:S01]  /*4f80*/  FMUL.FTZ R105, R105, R9.reuse ;  /* 0x0000000969697220 */ /* 0x080fe20000410000 */
[-C--:B------:R-:W-:Y:S01]  /*4f90*/  FMUL.FTZ R108, R108, R9.reuse ;  /* 0x000000096c6c7220 */ /* 0x080fe20000410000 */
[----:B--2---:R-:W-:Y:S01]  /*4fa0*/  FMNMX.FTZ R4, R12, R4, !PT ;  /* 0x000000040c047209 */ /* 0x004fe20007810000 */
[-C--:B------:R-:W-:Y:S01]  /*4fb0*/  FMUL.FTZ R109, R109, R9.reuse ;  /* 0x000000096d6d7220 */ /* 0x080fe20000410000 */
[-C--:B------:R-:W-:Y:S01]  /*4fc0*/  FMUL.FTZ R112, R112, R9.reuse ;  /* 0x0000000970707220 */ /* 0x080fe20000410000 */
[-C--:B------:R-:W-:Y:S01]  /*4fd0*/  FMUL.FTZ R113, R113, R9.reuse ;  /* 0x0000000971717220 */ /* 0x080fe20000410000 */
[----:B-----5:R-:W-:Y:S01]  /*4fe0*/  FMNMX.FTZ R4, R174, R4, !PT ;  /* 0x00000004ae047209 */ /* 0x020fe20007810000 */
[----:B------:R-:W2:Y:S01]  /*4ff0*/  MUFU.TANH R183, R183 ;  /* 0x000000b700b77308 */ /* 0x000ea20000002400 */
[-C--:B------:R-:W-:Y:S01]  /*5000*/  FMUL.FTZ R116, R116, R9.reuse ;  /* 0x0000000974747220 */ /* 0x080fe20000410000 */
[-C--:B------:R-:W-:Y:S01]  /*5010*/  FMUL.FTZ R117, R117, R9.reuse ;  /* 0x0000000975757220 */ /* 0x080fe20000410000 */
[----:B0-----:R-:W-:Y:S01]  /*5020*/  FMNMX.FTZ R4, R175, R4, !PT ;  /* 0x00000004af047209 */ /* 0x001fe20007810000 */
[-C--:B------:R-:W-:Y:S01]  /*5030*/  FMUL.FTZ R120, R120, R9.reuse ;  /* 0x0000000978787220 */ /* 0x080fe20000410000 */
[-C--:B------:R-:W-:Y:S01]  /*5040*/  FMUL.FTZ R121, R121, R9.reuse ;  /* 0x0000000979797220 */ /* 0x080fe20000410000 */
[-C--:B------:R-:W-:Y:S01]  /*5050*/  FMUL.FTZ R124, R124, R9.reuse ;  /* 0x000000097c7c7220 */ /* 0x080fe20000410000 */
[----:B-1----:R-:W-:Y:S01]  /*5060*/  FMNMX.FTZ R4, R178, R4, !PT ;  /* 0x00000004b2047209 */ /* 0x002fe20007810000 */
[----:B------:R-:W0:Y:S01]  /*5070*/  MUFU.TANH R185, R185 ;  /* 0x000000b900b97308 */ /* 0x000e220000002400 */
[-C--:B------:R-:W-:Y:S01]  /*5080*/  FMUL.FTZ R125, R125, R9.reuse ;  /* 0x000000097d7d7220 */ /* 0x080fe20000410000 */
[-C--:B------:R-:W-:Y:S01]  /*5090*/  FMUL.FTZ R128, R128, R9.reuse ;  /* 0x0000000980807220 */ /* 0x080fe20000410000 */
[----:B------:R-:W-:Y:S01]  /*50a0*/  FMNMX.FTZ R4, R179, R4, !PT ;  /* 0x00000004b3047209 */ /* 0x000fe20007810000 */
[-C--:B------:R-:W-:Y:S01]  /*50b0*/  FMUL.FTZ R129, R129, R9.reuse ;  /* 0x0000000981817220 */ /* 0x080fe20000410000 */
[-C--:B------:R-:W-:Y:S01]  /*50c0*/  FMUL.FTZ R132, R132, R9.reuse ;  /* 0x0000000984847220 */ /* 0x080fe20000410000 */
[-C--:B------:R-:W-:Y:S01]  /*50d0*/  FMUL.FTZ R133, R133, R9.reuse ;  /* 0x0000000985857220 */ /* 0x080fe20000410000 */
[----:B---3--:R-:W-:Y:S01]  /*50e0*/  FMNMX.FTZ R4, R182, R4, !PT ;  /* 0x00000004b6047209 */ /* 0x008fe20007810000 */
[----:B------:R-:W1:Y:S01]  /*50f0*/  MUFU.TANH R186, R186 ;  /* 0x000000ba00ba7308 */ /* 0x000e620000002400 */
[-C--:B------:R-:W-:Y:S01]  /*5100*/  FMUL.FTZ R136, R136, R9.reuse ;  /* 0x0000000988887220 */ /* 0x080fe20000410000 */
[-C--:B------:R-:W-:Y:S01]  /*5110*/  FMUL.FTZ R137, R137, R9.reuse ;  /* 0x0000000989897220 */ /* 0x080fe20000410000 */
[----:B--2---:R-:W-:Y:S01]  /*5120*/  FMNMX.FTZ R4, R183, R4, !PT ;  /* 0x00000004b7047209 */ /* 0x004fe20007810000 */
[-C--:B------:R-:W-:Y:S01]  /*5130*/  FMUL.FTZ R140, R140, R9.reuse ;  /* 0x000000098c8c7220 */ /* 0x080fe20000410000 */
[-C--:B------:R-:W-:Y:S01]  /*5140*/  FMUL.FTZ R141, R141, R9.reuse ;  /* 0x000000098d8d7220 */ /* 0x080fe20000410000 */
[-C--:B------:R-:W-:Y:S01]  /*5150*/  FMUL.FTZ R144, R144, R9.reuse ;  /* 0x0000000990907220 */ /* 0x080fe20000410000 */
[-C--:B------:R-:W-:Y:S01]  /*5160*/  FMUL.FTZ R145, R145, R9.reuse ;  /* 0x0000000991917220 */ /* 0x080fe20000410000 */
[----:B------:R-:W2:Y:S01]  /*5170*/  MUFU.TANH R187, R187 ;  /* 0x000000bb00bb7308 */ /* 0x000ea20000002400 */
[----:B0-----:R-:W-:Y:S01]  /*5180*/  FMNMX.FTZ R4, R185, R4, !PT ;  /* 0x00000004b9047209 */ /* 0x001fe20007810000 */
[-C--:B------:R-:W-:Y:S01]  /*5190*/  FMUL.FTZ R148, R148, R9.reuse ;  /* 0x0000000994947220 */ /* 0x080fe20000410000 */
[----:B------:R-:W-:-:S05]  /*51a0*/  FMUL.FTZ R149, R149, R9 ;  /* 0x0000000995957220 */ /* 0x000fca0000410000 */
[----:B------:R-:W0:Y:S01]  /*51b0*/  MUFU.TANH R195, R195 ;  /* 0x000000c300c37308 */ /* 0x000e220000002400 */
[----:B-1----:R-:W-:-:S07]  /*51c0*/  FMNMX.FTZ R4, R186, R4, !PT ;  /* 0x00000004ba047209 */ /* 0x002fce0007810000 */
[----:B------:R-:W-:Y:S01]  /*51d0*/  MUFU.EX2 R191, R20 ;  /* 0x0000001400bf7308 */ /* 0x000fe20000000800 */
[----:B--2---:R-:W-:-:S04]  /*51e0*/  FMNMX.FTZ R4, R187, R4, !PT ;  /* 0x00000004bb047209 */ /* 0x004fc80007810000 */
[----:B------:R-:W-:-:S03]  /*51f0*/  FMNMX.FTZ R4, R188, R4, !PT ;  /* 0x00000004bc047209 */ /* 0x000fc60007810000 */
[----:B------:R1:W-:Y:S01]  /*5200*/  MUFU.EX2 R20, R156 ;  /* 0x0000009c00147308 */ /* 0x0003e20000000800 */
[----:B0-----:R-:W-:-:S05]  /*5210*/  FMNMX.FTZ R4, R195, R4, !PT ;  /* 0x00000004c3047209 */ /* 0x001fca0007810000 */
[----:B------:R-:W0:Y:S02]  /*5220*/  SHFL.BFLY PT, R189, R4, 0x2, 0x1f ;  /* 0x0c401f0004bd7f89 */ /* 0x000e2400000e0000 */
[----:B------:R-:W-:Y:S08]  /*5230*/  MUFU.EX2 R190, R13 ;  /* 0x0000000d00be7308 */ /* 0x000ff00000000800 */
[----:B------:R-:W-:Y:S08]  /*5240*/  MUFU.EX2 R194, R14 ;  /* 0x0000000e00c27308 */ /* 0x000ff00000000800 */
[----:B------:R-:W-:Y:S01]  /*5250*/  MUFU.EX2 R193, R184 ;  /* 0x000000b800c17308 */ /* 0x000fe20000000800 */
[----:B0-----:R-:W-:-:S07]  /*5260*/  FMNMX.FTZ R4, R4, R189, !PT ;  /* 0x000000bd04047209 */ /* 0x001fce0007810000 */
[----:B------:R-:W-:Y:S01]  /*5270*/  MUFU.EX2 R189, R15 ;  /* 0x0000000f00bd7308 */ /* 0x000fe20000000800 */
[----:B------:R-:W0:Y:S07]  /*5280*/  SHFL.BFLY PT, R196, R4, 0x1, 0x1f ;  /* 0x0c201f0004c47f89 */ /* 0x000e2e00000e0000 */
[----:B------:R2:W-:Y:S08]  /*5290*/  MUFU.EX2 R15, R153 ;  /* 0x00000099000f7308 */ /* 0x0005f00000000800 */
[----:B------:R3:W-:Y:S08]  /*52a0*/  MUFU.EX2 R14, R157 ;  /* 0x0000009d000e7308 */ /* 0x0007f00000000800 */
[----:B------:R4:W-:Y:S01]  /*52b0*/  MUFU.EX2 R192, R160 ;  /* 0x000000a000c07308 */ /* 0x0009e20000000800 */
[----:B0-----:R-:W-:-:S05]  /*52c0*/  FMNMX.FTZ R4, R4, R196, !PT ;  /* 0x000000c404047209 */ /* 0x001fca0007810000 */
[C---:B-1----:R-:W-:Y:S01]  /*52d0*/  FADD.FTZ R156, -R4.reuse, R8 ;  /* 0x00000008049c7221 */ /* 0x042fe20000010100 */
[----:B--2---:R-:W-:Y:S01]  /*52e0*/  FMUL.FTZ R153, R4, UR10 ;  /* 0x0000000a04997c20 */ /* 0x004fe20008410000 */
[----:B------:R0:W-:Y:S02]  /*52f0*/  MUFU.EX2 R13, R161 ;  /* 0x000000a1000d7308 */ /* 0x0001e40000000800 */
[----:B------:R-:W-:Y:S01]  /*5300*/  FMUL.FTZ R156, R156, UR10 ;  /* 0x0000000a9c9c7c20 */ /* 0x000fe20008410000 */
        /* <DEDUP_REMOVED lines=9> */
[--C-:B---3--:R-:W-:Y:S01]  /*53a0*/  FFMA.FTZ R157, R170, UR10, -R153.reuse ;  /* 0x0000000aaa9d7c23 */ /* 0x108fe20008010899 */
[--C-:B----4-:R-:W-:Y:S01]  /*53b0*/  FFMA.FTZ R160, R10, UR10, -R153.reuse ;  /* 0x0000000a0aa07c23 */ /* 0x110fe20008010899 */
[--C-:B------:R-:W-:Y:S01]  /*53c0*/  FFMA.FTZ R171, R171, UR10, -R153.reuse ;  /* 0x0000000aabab7c23 */ /* 0x100fe20008010899 */
[--C-:B------:R-:W-:Y:S01]  /*53d0*/  FFMA.FTZ R5, R5, UR10, -R153.reuse ;  /* 0x0000000a05057c23 */ /* 0x100fe20008010899 */
[--C-:B------:R-:W-:Y:S01]  /*53e0*/  FFMA.FTZ R12, R12, UR10, -R153.reuse ;  /* 0x0000000a0c0c7c23 */ /* 0x100fe20008010899 */
[--C-:B0-----:R-:W-:Y:S01]  /*53f0*/  FFMA.FTZ R161, R174, UR10, -R153.reuse ;  /* 0x0000000aaea17c23 */ /* 0x101fe20008010899 */
[--C-:B-1----:R-:W-:Y:S01]  /*5400*/  FFMA.FTZ R164, R175, UR10, -R153.reuse ;  /* 0x0000000aafa47c23 */ /* 0x102fe20008010899 */
[--C-:B------:R-:W-:Y:S01]  /*5410*/  FFMA.FTZ R178, R178, UR10, -R153.reuse ;  /* 0x0000000ab2b27c23 */ /* 0x100fe20008010899 */
[--C-:B------:R-:W-:Y:S01]  /*5420*/  FFMA.FTZ R179, R179, UR10, -R153.reuse ;  /* 0x0000000ab3b37c23 */ /* 0x100fe20008010899 */
[--C-:B------:R-:W-:Y:S01]  /*5430*/  FFMA.FTZ R182, R182, UR10, -R153.reuse ;  /* 0x0000000ab6b67c23 */ /* 0x100fe20008010899 */
[--C-:B------:R-:W-:Y:S01]  /*5440*/  FFMA.FTZ R183, R183, UR10, -R153.reuse ;  /* 0x0000000ab7b77c23 */ /* 0x100fe20008010899 */
[--C-:B------:R-:W-:Y:S01]  /*5450*/  FFMA.FTZ R185, R185, UR10, -R153.reuse ;  /* 0x0000000ab9b97c23 */ /* 0x100fe20008010899 */
[--C-:B------:R-:W-:Y:S01]  /*5460*/  FFMA.FTZ R186, R186, UR10, -R153.reuse ;  /* 0x0000000ababa7c23 */ /* 0x100fe20008010899 */
[--C-:B------:R-:W-:Y:S01]  /*5470*/  FFMA.FTZ R187, R187, UR10, -R153.reuse ;  /* 0x0000000abbbb7c23 */ /* 0x100fe20008010899 */
[--C-:B------:R-:W-:Y:S01]  /*5480*/  FFMA.FTZ R188, R188, UR10, -R153.reuse ;  /* 0x0000000abcbc7c23 */ /* 0x100fe20008010899 */
[----:B------:R-:W-:Y:S01]  /*5490*/  FFMA.FTZ R195, R195, UR10, -R153 ;  /* 0x0000000ac3c37c23 */ /* 0x000fe20008010899 */
[----:B------:R-:W0:Y:S08]  /*54a0*/  MUFU.EX2 R10, R156 ;  /* 0x0000009c000a7308 */ /* 0x000e300000000800 */
[----:B------:R-:W1:Y:S08]  /*54b0*/  MUFU.EX2 R153, R176 ;  /* 0x000000b000997308 */ /* 0x000e700000000800 */
[----:B------:R-:W2:Y:S01]  /*54c0*/  MUFU.EX2 R155, R155 ;  /* 0x0000009b009b7308 */ /* 0x000ea20000000800 */
[-C--:B0-----:R-:W-:Y:S01]  /*54d0*/  FMUL.FTZ R26, R26, R10.reuse ;  /* 0x0000000a1a1a7220 */ /* 0x081fe20000410000 */
[-C--:B------:R-:W-:Y:S01]  /*54e0*/  FMUL.FTZ R27, R27, R10.reuse ;  /* 0x0000000a1b1b7220 */ /* 0x080fe20000410000 */
[-C--:B------:R-:W-:Y:S01]  /*54f0*/  FMUL.FTZ R30, R30, R10.reuse ;  /* 0x0000000a1e1e7220 */ /* 0x080fe20000410000 */
[-C--:B------:R-:W-:Y:S01]  /*5500*/  FMUL.FTZ R31, R31, R10.reuse ;  /* 0x0000000a1f1f7220 */ /* 0x080fe20000410000 */
[-C--:B------:R-:W-:Y:S01]  /*5510*/  FMUL.FTZ R34, R34, R10.reuse ;  /* 0x0000000a22227220 */ /* 0x080fe20000410000 */
[-C--:B------:R-:W-:Y:S01]  /*5520*/  FMUL.FTZ R35, R35, R10.reuse ;  /* 0x0000000a23237220 */ /* 0x080fe20000410000 */
[----:B------:R-:W-:Y:S01]  /*5530*/  FMUL.FTZ R38, R38, R10 ;  /* 0x0000000a26267220 */ /* 0x000fe20000410000 */
[----:B------:R-:W-:Y:S01]  /*5540*/  MUFU.EX2 R156, R159 ;  /* 0x0000009f009c7308 */ /* 0x000fe20000000800 */
[----:B-1----:R-:W-:Y:S01]  /*5550*/  FFMA.FTZ R6, R10, R6, R153 ;  /* 0x000000060a067223 */ /* 0x002fe20000010099 */
[-C--:B------:R-:W-:Y:S01]  /*5560*/  FMUL.FTZ R39, R39, R10.reuse ;  /* 0x0000000a27277220 */ /* 0x080fe20000410000 */
[-C--:B------:R-:W-:Y:S01]  /*5570*/  FMUL.FTZ R42, R42, R10.reuse ;  /* 0x0000000a2a2a7220 */ /* 0x080fe20000410000 */
[-C--:B------:R-:W-:Y:S01]  /*5580*/  FMUL.FTZ R43, R43, R10.reuse ;  /* 0x0000000a2b2b7220 */ /* 0x080fe20000410000 */
[-C--:B------:R-:W-:Y:S01]  /*5590*/  FMUL.FTZ R46, R46, R10.reuse ;  /* 0x0000000a2e2e7220 */ /* 0x080fe20000410000 */
[-C--:B------:R-:W-:Y:S01]  /*55a0*/  FMUL.FTZ R47, R47, R10.reuse ;  /* 0x0000000a2f2f7220 */ /* 0x080fe20000410000 */
[-C--:B------:R-:W-:Y:S01]  /*55b0*/  FMUL.FTZ R50, R50, R10.reuse ;  /* 0x0000000a32327220 */ /* 0x080fe20000410000 */
[----:B------:R-:W-:Y:S01]  /*55c0*/  MUFU.EX2 R8, R165 ;  /* 0x000000a500087308 */ /* 0x000fe20000000800 */
[C---:B--2---:R-:W-:Y:S01]  /*55d0*/  FADD.FTZ R6, R155.reuse, R6 ;  /* 0x000000069b067221 */ /* 0x044fe20000010000 */
[----:B------:R-:W-:Y:S01]  /*55e0*/  F2FP.BF16.F32.PACK_AB R153, R155, R153 ;  /* 0x000000999b99723e */ /* 0x000fe200000010ff */
[-C--:B------:R-:W-:Y:S01]  /*55f0*/  FMUL.FTZ R51, R51, R10.reuse ;  /* 0x0000000a33337220 */ /* 0x080fe20000410000 */
[-C--:B------:R-:W-:Y:S01]  /*5600*/  FMUL.FTZ R54, R54, R10.reuse ;  /* 0x0000000a36367220 */ /* 0x080fe20000410000 */
[-C--:B------:R-:W-:Y:S01]  /*5610*/  FMUL.FTZ R55, R55, R10.reuse ;  /* 0x0000000a37377220 */ /* 0x080fe20000410000 */
[-C--:B------:R-:W-:Y:S01]  /*5620*/  FMUL.FTZ R58, R58, R10.reuse ;  /* 0x0000000a3a3a7220 */ /* 0x080fe20000410000 */
[-C--:B------:R-:W-:Y:S01]  /*5630*/  FMUL.FTZ R59, R59, R10.reuse ;  /* 0x0000000a3b3b7220 */ /* 0x080fe20000410000 */
[----:B------:R-:W0:Y:S01]  /*5640*/  MUFU.EX2 R155, R158 ;  /* 0x0000009e009b7308 */ /* 0x000e220000000800 */
        /* <DEDUP_REMOVED lines=8> */
[-C--:B------:R-:W-:Y:S01]  /*56d0*/  FMUL.FTZ R75, R75, R10.reuse ;  /* 0x0000000a4b4b7220 */ /* 0x080fe20000410000 */
        /* <DEDUP_REMOVED lines=8> */
[----:B------:R-:W-:Y:S01]  /*5760*/  F2FP.BF16.F32.PACK_AB R155, R156, R155 ;  /* 0x0000009b9c9b723e */ /* 0x000fe200000010ff */
[-C--:B------:R-:W-:Y:S01]  /*5770*/  FMUL.FTZ R90, R90, R10.reuse ;  /* 0x0000000a5a5a7220 */ /* 0x080fe20000410000 */
[-C--:B------:R-:W-:Y:S01]  /*5780*/  FMUL.FTZ R91, R91, R10.reuse ;  /* 0x0000000a5b5b7220 */ /* 0x080fe20000410000 */
[----:B------:R-:W-:Y:S01]  /*5790*/  FADD.FTZ R6, R156, R6 ;  /* 0x000000069c067221 */ /* 0x000fe20000010000 */
[----:B------:R-:W-:Y:S01]  /*57a0*/  FADD.FTZ R156, R190, R11 ;  /* 0x0000000bbe9c7221 */ /* 0x000fe20000010000 */
[----:B------:R-:W-:Y:S01]  /*57b0*/  FMUL.FTZ R94, R94, R10 ;  /* 0x0000000a5e5e7220 */ /* 0x000fe20000410000 */
[----:B------:R-:W0:Y:S01]  /*57c0*/  MUFU.EX2 R159, R166 ;  /* 0x000000a6009f7308 */ /* 0x000e220000000800 */
[----:B-1----:R-:W-:Y:S01]  /*57d0*/  FADD.FTZ R11, R158, R6 ;  /* 0x000000069e0b7221 */ /* 0x002fe20000010000 */
[C---:B------:R-:W-:Y:S01]  /*57e0*/  FADD.FTZ R6, R194.reuse, R156 ;  /* 0x0000009cc2067221 */ /* 0x040fe20000010000 */
[----:B------:R-:W-:Y:S01]  /*57f0*/  F2FP.BF16.F32.PACK_AB R156, R194, R190 ;  /* 0x000000bec29c723e */ /* 0x000fe200000010ff */
[-C--:B------:R-:W-:Y:S01]  /*5800*/  FMUL.FTZ R95, R95, R10.reuse ;  /* 0x0000000a5f5f7220 */ /* 0x080fe20000410000 */
[-C--:B------:R-:W-:Y:S01]  /*5810*/  FMUL.FTZ R98, R98, R10.reuse ;  /* 0x0000000a62627220 */ /* 0x080fe20000410000 */
[----:B------:R-:W-:Y:S01]  /*5820*/  FADD.FTZ R6, R189, R6 ;  /* 0x00000006bd067221 */ /* 0x000fe20000010000 */
[-C--:B------:R-:W-:Y:S01]  /*5830*/  FMUL.FTZ R99, R99, R10.reuse ;  /* 0x0000000a63637220 */ /* 0x080fe20000410000 */
[----:B------:R-:W1:Y:S01]  /*5840*/  MUFU.EX2 R166, R167 ;  /* 0x000000a700a67308 */ /* 0x000e620000000800 */
[----:B--2---:R-:W-:Y:S01]  /*5850*/  FADD.FTZ R11, R165, R11 ;  /* 0x0000000ba50b7221 */ /* 0x004fe20000010000 */
[----:B------:R-:W-:Y:S01]  /*5860*/  FADD.FTZ R6, R191, R6 ;  /* 0x00000006bf067221 */ /* 0x000fe20000010000 */
        /* <DEDUP_REMOVED lines=13> */
[----:B------:R0:W3:Y:S01]  /*5940*/  MUFU.EX2 R162, R157 ;  /* 0x0000009d00a27308 */ /* 0x0000e20000000800 */
[C---:B-1----:R-:W-:Y:S01]  /*5950*/  FADD.FTZ R11, R166.reuse, R11 ;  /* 0x0000000ba60b7221 */ /* 0x042fe20000010000 */
[----:B------:R-:W-:Y:S01]  /*5960*/  F2FP.BF16.F32.PACK_AB R159, R166, R159 ;  /* 0x0000009fa69f723e */ /* 0x000fe200000010ff */
[-C--:B------:R-:W-:Y:S01]  /*5970*/  FMUL.FTZ R123, R123, R10.reuse ;  /* 0x0000000a7b7b7220 */ /* 0x080fe20000410000 */
[----:B------:R-:W-:Y:S01]  /*5980*/  F2FP.BF16.F32.PACK_AB R166, R184, R13 ;  /* 0x0000000db8a6723e */ /* 0x000fe200000010ff */
[-C--:B------:R-:W-:Y:S01]  /*5990*/  FMUL.FTZ R126, R126, R10.reuse ;  /* 0x0000000a7e7e7220 */ /* 0x080fe20000410000 */
[-C--:B------:R-:W-:Y:S01]  /*59a0*/  FMUL.FTZ R127, R127, R10.reuse ;  /* 0x0000000a7f7f7220 */ /* 0x080fe20000410000 */
[----:B------:R-:W-:Y:S01]  /*59b0*/  FMUL.FTZ R130, R130, R10 ;  /* 0x0000000a82827220 */ /* 0x000fe20000410000 */
[----:B------:R-:W-:Y:S01]  /*59c0*/  MUFU.EX2 R170, R169 ;  /* 0x000000a900aa7308 */ /* 0x000fe20000000800 */
[----:B--2---:R-:W-:Y:S01]  /*59d0*/  FADD.FTZ R6, R21, R6 ;  /* 0x0000000615067221 */ /* 0x004fe20000010000 */
[----:B0-----:R-:W-:Y:S01]  /*59e0*/  F2FP.BF16.F32.PACK_AB R157, R165, R158 ;  /* 0x0000009ea59d723e */ /* 0x001fe200000010ff */
[-C--:B------:R-:W-:Y:S01]  /*59f0*/  FMUL.FTZ R131, R131, R10.reuse ;  /* 0x0000000a83837220 */ /* 0x080fe20000410000 */
[----:B------:R-:W-:Y:S01]  /*5a00*/  F2FP.BF16.F32.PACK_AB R158, R191, R189 ;  /* 0x000000bdbf9e723e */ /* 0x000fe200000010ff */
[----:B------:R-:W-:Y:S01]  /*5a10*/  FADD.FTZ R6, R193, R6 ;  /* 0x00000006c1067221 */ /* 0x000fe20000010000 */
[-C--:B------:R-:W-:Y:S01]  /*5a20*/  FMUL.FTZ R134, R134, R10.reuse ;  /* 0x0000000a86867220 */ /* 0x080fe20000410000 */
[-C--:B------:R-:W-:Y:S01]  /*5a30*/  FMUL.FTZ R135, R135, R10.reuse ;  /* 0x0000000a87877220 */ /* 0x080fe20000410000 */
[----:B------:R0:W1:Y:S01]  /*5a40*/  MUFU.EX2 R169, R160 ;  /* 0x000000a000a97308 */ /* 0x0000620000000800 */
[----:B---3--:R-:W-:Y:S01]  /*5a50*/  FADD.FTZ R11, R162, R11 ;  /* 0x0000000ba20b7221 */ /* 0x008fe20000010000 */
[----:B------:R-:W-:Y:S01]  /*5a60*/  FADD.FTZ R6, R15, R6 ;  /* 0x000000060f067221 */ /* 0x000fe20000010000 */
[-C--:B------:R-:W-:Y:S01]  /*5a70*/  FMUL.FTZ R138, R138, R10.reuse ;  /* 0x0000000a8a8a7220 */ /* 0x080fe20000410000 */
[-C--:B------:R-:W-:Y:S01]  /*5a80*/  FMUL.FTZ R139, R139, R10.reuse ;  /* 0x0000000a8b8b7220 */ /* 0x080fe20000410000 */
[-C--:B------:R-:W-:Y:S01]  /*5a90*/  FMUL.FTZ R142, R142, R10.reuse ;  /* 0x0000000a8e8e7220 */ /* 0x080fe20000410000 */
[----:B------:R-:W-:Y:S01]  /*5aa0*/  FADD.FTZ R6, R20, R6 ;  /* 0x0000000614067221 */ /* 0x000fe20000010000 */
[-C--:B------:R-:W-:Y:S01]  /*5ab0*/  FMUL.FTZ R143, R143, R10.reuse ;  /* 0x0000000a8f8f7220 */ /* 0x080fe20000410000 */
[----:B------:R-:W2:Y:S01]  /*5ac0*/  MUFU.EX2 R163, R171 ;  /* 0x000000ab00a37308 */ /* 0x000ea20000000800 */
[----:B0-----:R-:W-:Y:S01]  /*5ad0*/  F2FP.BF16.F32.PACK_AB R160, R193, R21 ;  /* 0x00000015c1a0723e */ /* 0x001fe200000010ff */
[-C--:B------:R-:W-:Y:S01]  /*5ae0*/  FMUL.FTZ R146, R146, R10.reuse ;  /* 0x0000000a92927220 */ /* 0x080fe20000410000 */
[-C--:B------:R-:W-:Y:S01]  /*5af0*/  FMUL.FTZ R147, R147, R10.reuse ;  /* 0x0000000a93937220 */ /* 0x080fe20000410000 */
[-C--:B------:R-:W-:Y:S01]  /*5b00*/  FMUL.FTZ R150, R150, R10.reuse ;  /* 0x0000000a96967220 */ /* 0x080fe20000410000 */
[----:B------:R-:W-:-:S03]  /*5b10*/  FMUL.FTZ R151, R151, R10 ;  /* 0x0000000a97977220 */ /* 0x000fc60000410000 */
[----:B------:R-:W0:Y:S01]  /*5b20*/  MUFU.EX2 R5, R5 ;  /* 0x0000000500057308 */ /* 0x000e220000000800 */
[----:B-1----:R-:W-:-:S07]  /*5b30*/  FADD.FTZ R11, R169, R11 ;  /* 0x0000000ba90b7221 */ /* 0x002fce0000010000 */
[----:B------:R-:W1:Y:S01]  /*5b40*/  MUFU.EX2 R12, R12 ;  /* 0x0000000c000c7308 */ /* 0x000e620000000800 */
[----:B--2---:R-:W-:-:S07]  /*5b50*/  FADD.FTZ R11, R163, R11 ;  /* 0x0000000ba30b7221 */ /* 0x004fce0000010000 */
[----:B------:R2:W3:Y:S01]  /*5b60*/  MUFU.EX2 R171, R161 ;  /* 0x000000a100ab7308 */ /* 0x0004e20000000800 */
[C---:B0-----:R-:W-:Y:S01]  /*5b70*/  FADD.FTZ R11, R5.reuse, R11 ;  /* 0x0000000b050b7221 */ /* 0x041fe20000010000 */
[----:B------:R-:W-:Y:S01]  /*5b80*/  F2FP.BF16.F32.PACK_AB R163, R5, R163 ;  /* 0x000000a305a3723e */ /* 0x000fe200000010ff */
[----:B------:R-:W-:-:S04]  /*5b90*/  FADD.FTZ R5, R14, R6 ;  /* 0x000000060e057221 */ /* 0x000fc80000010000 */
[----:B------:R-:W-:Y:S01]  /*5ba0*/  FADD.FTZ R5, R192, R5 ;  /* 0x00000005c0057221 */ /* 0x000fe20000010000 */
[----:B------:R0:W4:Y:S01]  /*5bb0*/  MUFU.EX2 R167, R164 ;  /* 0x000000a400a77308 */ /* 0x0001220000000800 */
[----:B-1----:R-:W-:Y:S01]  /*5bc0*/  FADD.FTZ R11, R12, R11 ;  /* 0x0000000b0c0b7221 */ /* 0x002fe20000010000 */
[----:B--2---:R-:W-:Y:S01]  /*5bd0*/  F2FP.BF16.F32.PACK_AB R161, R169, R162 ;  /* 0x000000a2a9a1723e */ /* 0x004fe200000010ff */
[----:B------:R-:W-:Y:S01]  /*5be0*/  FADD.FTZ R5, R13, R5 ;  /* 0x000000050d057221 */ /* 0x000fe20000010000 */
[----:B------:R-:W-:-:S03]  /*5bf0*/  F2FP.BF16.F32.PACK_AB R162, R20, R15 ;  /* 0x0000000f14a2723e */ /* 0x000fc600000010ff */
[----:B------:R-:W-:Y:S01]  /*5c00*/  FADD.FTZ R5, R184, R5 ;  /* 0x00000005b8057221 */ /* 0x000fe20000010000 */
[----:B------:R-:W1:Y:S01]  /*5c10*/  MUFU.EX2 R178, R178 ;  /* 0x000000b200b27308 */ /* 0x000e620000000800 */
[C---:B---3--:R-:W-:Y:S01]  /*5c20*/  FADD.FTZ R11, R171.reuse, R11 ;  /* 0x0000000bab0b7221 */ /* 0x048fe20000010000 */
[----:B------:R-:W-:Y:S01]  /*5c30*/  F2FP.BF16.F32.PACK_AB R165, R171, R12 ;  /* 0x0000000caba5723e */ /* 0x000fe200000010ff */
[----:B------:R-:W-:Y:S01]  /*5c40*/  FADD.FTZ R5, R8, R5 ;  /* 0x0000000508057221 */ /* 0x000fe20000010000 */
[----:B0-----:R-:W-:-:S04]  /*5c50*/  F2FP.BF16.F32.PACK_AB R164, R192, R14 ;  /* 0x0000000ec0a4723e */ /* 0x001fc800000010ff */
[----:B------:R-:W0:Y:S01]  /*5c60*/  MUFU.EX2 R179, R179 ;  /* 0x000000b300b37308 */ /* 0x000e220000000800 */
[----:B----4-:R-:W-:-:S07]  /*5c70*/  FADD.FTZ R11, R167, R11 ;  /* 0x0000000ba70b7221 */ /* 0x010fce0000010000 */
[----:B------:R-:W2:Y:S01]  /*5c80*/  MUFU.EX2 R168, R168 ;  /* 0x000000a800a87308 */ /* 0x000ea20000000800 */
[C---:B-1----:R-:W-:Y:S01]  /*5c90*/  FADD.FTZ R11, R178.reuse, R11 ;  /* 0x0000000bb20b7221 */ /* 0x042fe20000010000 */
[----:B------:R-:W-:-:S06]  /*5ca0*/  F2FP.BF16.F32.PACK_AB R167, R178, R167 ;  /* 0x000000a7b2a7723e */ /* 0x000fcc00000010ff */
[----:B------:R-:W1:Y:S01]  /*5cb0*/  MUFU.EX2 R182, R182 ;  /* 0x000000b600b67308 */ /* 0x000e620000000800 */
[----:B0-----:R-:W-:-:S07]  /*5cc0*/  FADD.FTZ R11, R179, R11 ;  /* 0x0000000bb30b7221 */ /* 0x001fce0000010000 */
[----:B------:R-:W0:Y:S01]  /*5cd0*/  MUFU.EX2 R183, R183 ;  /* 0x000000b700b77308 */ /* 0x000e220000000800 */
[C---:B--2---:R-:W-:Y:S01]  /*5ce0*/  FADD.FTZ R5, R168.reuse, R5 ;  /* 0x00000005a8057221 */ /* 0x044fe20000010000 */
[----:B------:R-:W-:-:S03]  /*5cf0*/  F2FP.BF16.F32.PACK_AB R168, R168, R8 ;  /* 0x00000008a8a8723e */ /* 0x000fc600000010ff */
[----:B------:R-:W-:-:S03]  /*5d00*/  FADD.FTZ R8, R170, R5 ;  /* 0x00000005aa087221 */ /* 0x000fc60000010000 */
[----:B------:R-:W2:Y:S01]  /*5d10*/  MUFU.EX2 R175, R172 ;  /* 0x000000ac00af7308 */ /* 0x000ea20000000800 */
[C---:B-1----:R-:W-:Y:S01]  /*5d20*/  FADD.FTZ R6, R182.reuse, R11 ;  /* 0x0000000bb6067221 */ /* 0x042fe20000010000 */
[----:B------:R-:W-:-:S06]  /*5d30*/  F2FP.BF16.F32.PACK_AB R169, R182, R179 ;  /* 0x000000b3b6a9723e */ /* 0x000fcc00000010ff */
[----:B------:R-:W1:Y:S01]  /*5d40*/  MUFU.EX2 R185, R185 ;  /* 0x000000b900b97308 */ /* 0x000e620000000800 */
[----:B0-----:R-:W-:-:S07]  /*5d50*/  FADD.FTZ R6, R183, R6 ;  /* 0x00000006b7067221 */ /* 0x001fce0000010000 */
[----:B------:R-:W0:Y:S01]  /*5d60*/  MUFU.EX2 R172, R173 ;  /* 0x000000ad00ac7308 */ /* 0x000e220000000800 */
[C---:B--2---:R-:W-:Y:S01]  /*5d70*/  FADD.FTZ R5, R175.reuse, R8 ;  /* 0x00000008af057221 */ /* 0x044fe20000010000 */
[----:B------:R-:W-:-:S06]  /*5d80*/  F2FP.BF16.F32.PACK_AB R170, R175, R170 ;  /* 0x000000aaafaa723e */ /* 0x000fcc00000010ff */
[----:B------:R-:W2:Y:S01]  /*5d90*/  MUFU.EX2 R173, R186 ;  /* 0x000000ba00ad7308 */ /* 0x000ea20000000800 */
[C---:B-1----:R-:W-:Y:S01]  /*5da0*/  FADD.FTZ R6, R185.reuse, R6 ;  /* 0x00000006b9067221 */ /* 0x042fe20000010000 */
[----:B------:R-:W-:-:S06]  /*5db0*/  F2FP.BF16.F32.PACK_AB R171, R185, R183 ;  /* 0x000000b7b9ab723e */ /* 0x000fcc00000010ff */
[----:B------:R-:W1:Y:S01]  /*5dc0*/  MUFU.EX2 R177, R177 ;  /* 0x000000b100b17308 */ /* 0x000e620000000800 */
[----:B0-----:R-:W-:-:S07]  /*5dd0*/  FADD.FTZ R8, R172, R5 ;  /* 0x00000005ac087221 */ /* 0x001fce0000010000 */
[----:B------:R-:W0:Y:S01]  /*5de0*/  MUFU.EX2 R187, R187 ;  /* 0x000000bb00bb7308 */ /* 0x000e220000000800 */
[----:B--2---:R-:W-:-:S07]  /*5df0*/  FADD.FTZ R6, R173, R6 ;  /* 0x00000006ad067221 */ /* 0x004fce0000010000 */
[----:B------:R-:W2:Y:S01]  /*5e00*/  MUFU.EX2 R174, R180 ;  /* 0x000000b400ae7308 */ /* 0x000ea20000000800 */
[C---:B-1----:R-:W-:Y:S01]  /*5e10*/  FADD.FTZ R5, R177.reuse, R8 ;  /* 0x00000008b1057221 */ /* 0x042fe20000010000 */
[----:B------:R-:W-:-:S06]  /*5e20*/  F2FP.BF16.F32.PACK_AB R172, R177, R172 ;  /* 0x000000acb1ac723e */ /* 0x000fcc00000010ff */
[----:B------:R-:W1:Y:S01]  /*5e30*/  MUFU.EX2 R188, R188 ;  /* 0x000000bc00bc7308 */ /* 0x000e620000000800 */
[C---:B0-----:R-:W-:Y:S01]  /*5e40*/  FADD.FTZ R11, R187.reuse, R6 ;  /* 0x00000006bb0b7221 */ /* 0x041fe20000010000 */
[----:B------:R-:W-:-:S06]  /*5e50*/  F2FP.BF16.F32.PACK_AB R173, R187, R173 ;  /* 0x000000adbbad723e */ /* 0x000fcc00000010ff */
[----:B------:R-:W0:Y:S01]  /*5e60*/  MUFU.EX2 R181, R181 ;  /* 0x000000b500b57308 */ /* 0x000e220000000800 */
[----:B--2---:R-:W-:-:S07]  /*5e70*/  FADD.FTZ R6, R174, R5 ;  /* 0x00000005ae067221 */ /* 0x004fce0000010000 */
[----:B------:R-:W2:Y:S01]  /*5e80*/  MUFU.EX2 R175, R195 ;  /* 0x000000c300af7308 */ /* 0x000ea20000000800 */
[----:B-1----:R-:W-:Y:S01]  /*5e90*/  FADD.FTZ R8, R188, R11 ;  /* 0x0000000bbc087221 */ /* 0x002fe20000010000 */
[C---:B0-----:R-:W-:Y:S01]  /*5ea0*/  FADD.FTZ R5, R181.reuse, R6 ;  /* 0x00000006b5057221 */ /* 0x041fe20000010000 */
[----:B------:R-:W-:Y:S02]  /*5eb0*/  F2FP.BF16.F32.PACK_AB R174, R181, R174 ;  /* 0x000000aeb5ae723e */ /* 0x000fe400000010ff */
[C---:B--2---:R-:W-:Y:S01]  /*5ec0*/  FADD.FTZ R6, R175.reuse, R8 ;  /* 0x00000008af067221 */ /* 0x044fe20000010000 */
[----:B------:R-:W-:Y:S01]  /*5ed0*/  F2FP.BF16.F32.PACK_AB R175, R175, R188 ;  /* 0x000000bcafaf723e */ /* 0x000fe200000010ff */
[----:B------:R-:W-:Y:S06]  /*5ee0*/  @!P0 BRA `(.L_x_404) ;  /* 0x0000000000048947 */ /* 0x000fec0003800000 */
[----:B------:R-:W-:Y:S01]  /*5ef0*/  BPT.TRAP 0x1 ;  /* 0x000000040000795c */ /* 0x000fe20000300000 */
.L_x_404:
[----:B------:R0:W1:Y:S01]  /*5f00*/  SYNCS.PHASECHK.TRANS64.TRYWAIT P1, [UR25+0x22850], R7 ;  /* 0x02285007ff0075a7 */ /* 0x0000620008020159 */
[----:B------:R-:W-:Y:S05]  /*5f10*/  @!P0 BRA `(.L_x_405) ;  /* 0x0000000000048947 */ /* 0x000fea0003800000 */
[----:B------:R-:W-:Y:S01]  /*5f20*/  BPT.TRAP 0x1 ;  /* 0x000000040000795c */ /* 0x000fe20000300000 */
.L_x_405:
[----:B-1----:R-:W-:Y:S05]  /*5f30*/  @P1 BRA `(.L_x_406) ;  /* 0x0000000000081947 */ /* 0x002fea0003800000 */
[----:B------:R-:W1:Y:S02]  /*5f40*/  SYNCS.PHASECHK.TRANS64.TRYWAIT P1, [UR25+0x22850], R7 ;  /* 0x02285007ff0075a7 */ /* 0x000e640008020159 */
[----:B-1----:R-:W-:Y:S05]  /*5f50*/  @!P1 BRA `(.L_x_407) ;  /* 0x000000ac00dc9947 */ /* 0x002fea0003800000 */
.L_x_406:
[----:B-1----:R-:W1:Y:S01]  /*5f60*/  S2R R8, SR_TID.X ;  /* 0x0000000000087919 */ /* 0x002e620000002100 */
[----:B------:R-:W-:Y:S01]  /*5f70*/  UIMAD UR11, UR37, 0xc00, UR21 ;  /* 0x00000c00250b78a4 */ /* 0x000fe2000f8e0215 */
[----:B------:R-:W-:-:S06]  /*5f80*/  UMOV UR7, 0x40000040 ;  /* 0x4000004000077882 */ /* 0x000fcc0000000000 */
[----:B------:R-:W-:Y:S01]  /*5f90*/  UMOV UR6, UR11 ;  /* 0x0000000b00067c82 */ /* 0x000fe20008000000 */
[----:B-1----:R-:W-:-:S05]  /*5fa0*/  SHF.R.U32.HI R8, RZ, 0x7, R8 ;  /* 0x00000007ff087819 */ /* 0x002fca0000011608 */
[----:B0-----:R-:W-:-:S05]  /*5fb0*/  VIADD R7, R8, 0x8 ;  /* 0x0000000808077836 */ /* 0x001fca0000000000 */
[----:B------:R0:W-:Y:S06]  /*5fc0*/  BAR.SYNC.DEFER_BLOCKING R7, 0x100 ;  /* 0x000400070000751d */ /* 0x0001ec0000010000 */
        /* <DEDUP_REMOVED lines=33> */
[----:B0-----:R-:W-:Y:S05]  /*61e0*/  @!P0 BRA `(.L_x_408) ;  /* 0x0000000000048947 */ /* 0x001fea0003800000 */
[----:B------:R-:W-:Y:S01]  /*61f0*/  BPT.TRAP 0x1 ;  /* 0x000000040000795c */ /* 0x000fe20000300000 */
.L_x_408:
[----:B------:R-:W-:Y:S01]  /*6200*/  UIADD3 UR25, UR25, 0x22860, URZ ;  /* 0x0002286019197890 */ /* 0x000fe2000fffe03f */
[----:B------:R-:W-:Y:S01]  /*6210*/  PLOP3.LUT P1, PT, PT, PT, UP0, 0x80, 0x0 ;  /* 0x000000000000781c */ /* 0x000fe20003f2f008 */
[----:B------:R-:W-:Y:S02]  /*6220*/  IMAD.MOV.U32 R8, RZ, RZ, R4 ;  /* 0x000000ffff087224 */ /* 0x000fe400078e0004 */
[----:B------:R-:W-:Y:S01]  /*6230*/  UPRMT UR25, UR24, 0x654, UR25 ;  /* 0x0000065418197896 */ /* 0x000fe20008000019 */
[----:B------:R-:W-:-:S08]  /*6240*/  IMAD.MOV.U32 R9, RZ, RZ, R3 ;  /* 0x000000ffff097224 */ /* 0x000fd000078e0003 */
[----:B------:R-:W-:Y:S01]  /*6250*/  SYNCS.ARRIVE.TRANS64.RED.A1T0 RZ, [UR25], RZ ;  /* 0x000000ffffff79a7 */ /* 0x000fe20008100419 */
[----:B------:R-:W-:Y:S05]  /*6260*/  @P1 BRA `(.L_x_409) ;  /* 0xffffffdc002c1947 */ /* 0x000fea000383ffff */
.L_x_398:
[----:B------:R-:W0:Y:S01]  /*6270*/  SHFL.BFLY PT, R8, R5, 0x2, 0x1f ;  /* 0x0c401f0005087f89 */ /* 0x000e2200000e0000 */
[----:B------:R-:W-:Y:S01]  /*6280*/  UIADD3 UR37, UR37, 0x1, URZ ;  /* 0x0000000125257890 */ /* 0x000fe2000fffe03f */
[----:B------:R1:W-:Y:S06]  /*6290*/  BAR.ARV R0, 0x100 ;  /* 0x000400000000751d */ /* 0x0003ec0000002000 */
[----:B------:R-:W-:Y:S02]  /*62a0*/  UISETP.NE.AND UP0, UPT, UR37, 0x2, UPT ;  /* 0x000000022500788c */ /* 0x000fe4000bf05270 */
[----:B------:R-:W-:Y:S06]  /*62b0*/  BAR.ARV 0x8, 0x180 ;  /* 0x0206000000007b1d */ /* 0x000fec0000002000 */
[----:B-1----:R-:W-:Y:S01]  /*62c0*/  IMAD.MOV.U32 R0, RZ, RZ, -0x800000 ;  /* 0xff800000ff007424 */ /* 0x002fe200078e00ff */
[----:B------:R-:W-:Y:S01]  /*62d0*/  USEL UR4, URZ, 0x1, UP0 ;  /* 0x000000013f047887 */ /* 0x000fe20008000000 */
[----:B------:R-:W1:Y:S01]  /*62e0*/  SHFL.BFLY PT, R7, R6, 0x2, 0x1f ;  /* 0x0c401f0006077f89 */ /* 0x000e6200000e0000 */
[----:B------:R-:W-:Y:S01]  /*62f0*/  PLOP3.LUT P0, PT, PT, PT, PT, 0x8, 0x0 ;  /* 0x000000000000781c */ /* 0x000fe20003f0e170 */
[----:B------:R-:W-:Y:S01]  /*6300*/  UIADD3 UR46, UR46, 0x1, URZ ;  /* 0x000000012e2e7890 */ /* 0x000fe2000fffe03f */
[----:B0-2---:R-:W-:Y:S01]  /*6310*/  FADD.FTZ R9, R8, R5 ;  /* 0x0000000508097221 */ /* 0x005fe20000010000 */
[----:B------:R-:W-:Y:S01]  /*6320*/  IMAD.MOV.U32 R5, RZ, RZ, RZ ;  /* 0x000000ffff057224 */ /* 0x000fe200078e00ff */
[----:B------:R-:W-:-:S02]  /*6330*/  USEL UR37, UR37, URZ, UP0 ;  /* 0x0000003f25257287 */ /* 0x000fc40008000000 */
[----:B------:R-:W-:Y:S01]  /*6340*/  ULOP3.LUT UR36, UR36, UR4, URZ, 0x3c, !UPT ;  /* 0x0000000424247292 */ /* 0x000fe2000f8e3c3f */
[----:B------:R-:W0:Y:S01]  /*6350*/  SHFL.BFLY PT, R8, R9, 0x1, 0x1f ;  /* 0x0c201f0009087f89 */ /* 0x000e2200000e0000 */
[----:B-1----:R-:W-:-:S05]  /*6360*/  FADD.FTZ R10, R7, R6 ;  /* 0x00000006070a7221 */ /* 0x002fca0000010000 */
[----:B------:R-:W1:Y:S01]  /*6370*/  SHFL.BFLY PT, R7, R10, 0x1, 0x1f ;  /* 0x0c201f000a077f89 */ /* 0x000e6200000e0000 */
[----:B0-----:R-:W-:Y:S01]  /*6380*/  FADD.FTZ R11, R9, R8 ;  /* 0x00000008090b7221 */ /* 0x001fe20000010000 */
[----:B------:R-:W-:Y:S02]  /*6390*/  IMAD.MOV.U32 R8, RZ, RZ, RZ ;  /* 0x000000ffff087224 */ /* 0x000fe400078e00ff */
[----:B------:R-:W-:Y:S02]  /*63a0*/  IMAD.U32 R9, RZ, RZ, UR10 ;  /* 0x0000000aff097e24 */ /* 0x000fe4000f8e00ff */
[----:B------:R-:W-:-:S13]  /*63b0*/  FSETP.NE.FTZ.AND P1, PT, R11, RZ, PT ;  /* 0x000000ff0b00720b */ /* 0x000fda0003f35000 */
[----:B------:R-:W0:Y:S01]  /*63c0*/  @P1 MUFU.RCP R8, R11 ;  /* 0x0000000b00081308 */ /* 0x000e220000001000 */
[----:B------:R-:W-:Y:S01]  /*63d0*/  @P1 FMUL.FTZ R9, R9, 0.69314718246459960938 ;  /* 0x3f31721809091820 */ /* 0x000fe20000410000 */
[----:B-1----:R-:W-:-:S05]  /*63e0*/  FADD.FTZ R6, R10, R7 ;  /* 0x000000070a067221 */ /* 0x002fca0000010000 */
[----:B------:R-:W-:Y:S01]  /*63f0*/  FSETP.NE.FTZ.AND P2, PT, R6, RZ, PT ;  /* 0x000000ff0600720b */ /* 0x000fe20003f55000 */
[----:B------:R-:W1:Y:S01]  /*6400*/  @P1 MUFU.LG2 R7, R11 ;  /* 0x0000000b00071308 */ /* 0x000e620000000c00 */
[-C--:B0-----:R-:W-:Y:S01]  /*6410*/  FMUL.FTZ R24, R24, R8.reuse ;  /* 0x0000000818187220 */ /* 0x081fe20000410000 */
[-C--:B------:R-:W-:Y:S01]  /*6420*/  FMUL.FTZ R25, R25, R8.reuse ;  /* 0x0000000819197220 */ /* 0x080fe20000410000 */
[----:B------:R-:W-:-:S09]  /*6430*/  FMUL.FTZ R28, R28, R8 ;  /* 0x000000081c1c7220 */ /* 0x000fd20000410000 */
[----:B------:R-:W0:Y:S01]  /*6440*/  @P2 MUFU.LG2 R10, R6 ;  /* 0x00000006000a2308 */ /* 0x000e220000000c00 */
[-C--:B------:R-:W-:Y:S01]  /*6450*/  FMUL.FTZ R29, R29, R8.reuse ;  /* 0x000000081d1d7220 */ /* 0x080fe20000410000 */
[-C--:B------:R-:W-:Y:S01]  /*6460*/  FMUL.FTZ R32, R32, R8.reuse ;  /* 0x0000000820207220 */ /* 0x080fe20000410000 */
[-C--:B------:R-:W-:Y:S01]  /*6470*/  FMUL.FTZ R33, R33, R8.reuse ;  /* 0x0000000821217220 */ /* 0x080fe20000410000 */
[-C--:B------:R-:W-:Y:S01]  /*6480*/  FMUL.FTZ R36, R36, R8.reuse ;  /* 0x0000000824247220 */ /* 0x080fe20000410000 */
[-C--:B------:R-:W-:Y:S01]  /*6490*/  FMUL.FTZ R37, R37, R8.reuse ;  /* 0x0000000825257220 */ /* 0x080fe20000410000 */
[-C--:B------:R-:W-:Y:S01]  /*64a0*/  FMUL.FTZ R40, R40, R8.reuse ;  /* 0x0000000828287220 */ /* 0x080fe20000410000 */
[-C--:B------:R-:W-:Y:S01]  /*64b0*/  FMUL.FTZ R41, R41, R8.reuse ;  /* 0x0000000829297220 */ /* 0x080fe20000410000 */
[----:B------:R2:W3:Y:S01]  /*64c0*/  @P2 MUFU.RCP R5, R6 ;  /* 0x0000000600052308 */ /* 0x0004e20000001000 */
        /* <DEDUP_REMOVED lines=54> */
[----:B------:R-:W-:-:S02]  /*6830*/  IMAD.U32 R8, RZ, RZ, UR10 ;  /* 0x0000000aff087e24 */ /* 0x000fc4000f8e00ff */
[----:B-1----:R-:W-:Y:S01]  /*6840*/  @P1 FMUL.FTZ R7, R7, 0.69314718246459960938 ;  /* 0x3f31721807071820 */ /* 0x002fe20000410000 */
[----:B0-----:R-:W-:Y:S01]  /*6850*/  @P2 FMUL.FTZ R10, R10, 0.69314718246459960938 ;  /* 0x3f3172180a0a2820 */ /* 0x001fe20000410000 */
[----:B--2---:R-:W-:Y:S02]  /*6860*/  IMAD.MOV.U32 R6, RZ, RZ, -0x800000 ;  /* 0xff800000ff067424 */ /* 0x004fe400078e00ff */
[----:B------:R-:W-:Y:S01]  /*6870*/  @P2 FMUL.FTZ R8, R8, 0.69314718246459960938 ;  /* 0x3f31721808082820 */ /* 0x000fe20000410000 */
[-C--:B---3--:R-:W-:Y:S01]  /*6880*/  FMUL.FTZ R26, R26, R5.reuse ;  /* 0x000000051a1a7220 */ /* 0x088fe20000410000 */
        /* <DEDUP_REMOVED lines=65> */
.L_x_385:
[----:B------:R-:W0:Y:S08]  /*6ca0*/  S2UR UR4, SR_CgaCtaId ;  /* 0x00000000000479c3 */ /* 0x000e300000008800 */
[----:B------:R-:W-:Y:S06]  /*6cb0*/  BAR.SYNC.DEFER_BLOCKING 0x5, 0x180 ;  /* 0x0146000000007b1d */ /* 0x000fec0000010000 */
[----:B------:R-:W-:Y:S01]  /*6cc0*/  UMOV UR8, 0x400 ;  /* 0x0000040000087882 */ /* 0x000fe20000000000 */
[----:B------:R-:W-:Y:S01]  /*6cd0*/  BSSY B0, `(.L_x_410) ;  /* 0x000047b000007945 */ /* 0x000fe20003800000 */
[----:B0-----:R-:W-:-:S09]  /*6ce0*/  ULEA UR8, UR4, UR8, 0x18 ;  /* 0x0000000804087291 */ /* 0x001fd2000f8ec03f */
[----:B------:R-:W0:Y:S02]  /*6cf0*/  LDS.128 R8, [UR8+0x228d0] ;  /* 0x0228d008ff087984 */ /* 0x000e240008000c00 */
[----:B0-----:R-:W-:Y:S02]  /*6d00*/  R2UR UR6, R9 ;  /* 0x00000000090672ca */ /* 0x001fe400000e0000 */
[----:B------:R-:W-:Y:S02]  /*6d10*/  R2UR UR5, R10 ;  /* 0x000000000a0572ca */ /* 0x000fe400000e0000 */
[----:B------:R-:W-:Y:S01]  /*6d20*/  R2UR UR7, R11 ;  /* 0x000000000b0772ca */ /* 0x000fe200000e0000 */
[----:B------:R-:W-:Y:S06]  /*6d30*/  BAR.ARV 0x4, 0x180 ;  /* 0x0106000000007b1d */ /* 0x000fec0000002000 */
[----:B------:R-:W-:Y:S08]  /*6d40*/  @P0 BRA `(.L_x_411) ;  /* 0x0000003400f00947 */ /* 0x000ff00003800000 */
[----:B------:R-:W2:Y:S01]  /*6d50*/  LDL R3, [R1+0x30] ;  /* 0x0000300001037983 */ /* 0x000ea20000100800 */
[----:B------:R-:W0:Y:S01]  /*6d60*/  S2UR UR4, SR_SWINHI ;  /* 0x00000000000479c3 */ /* 0x000e220000002f00 */
[----:B------:R-:W-:Y:S01]  /*6d70*/  IMAD.MOV.U32 R4, RZ, RZ, 0x2 ;  /* 0x00000002ff047424 */ /* 0x000fe200078e00ff */
[----:B------:R-:W-:Y:S01]  /*6d80*/  F2FP.BF16.F32.PACK_AB R10, R29, R28 ;  /* 0x0000001c1d0a723e */ /* 0x000fe200000010ff */
[----:B------:R-:W-:Y:S01]  /*6d90*/  ULDC.64 UR14, c[0x0][0xc00] ;  /* 0x00030000000e7ab9 */ /* 0x000fe20000000a00 */
[----:B------:R-:W3:Y:S01]  /*6da0*/  LDL R176, [R1+0x2c] ;  /* 0x00002c0001b07983 */ /* 0x000ee20000100800 */
[----:B------:R-:W-:Y:S01]  /*6db0*/  UMOV UR10, UR8 ;  /* 0x00000008000a7c82 */ /* 0x000fe20008000000 */
[----:B0-----:R-:W-:Y:S01]  /*6dc0*/  UMOV UR11, UR4 ;  /* 0x00000004000b7c82 */ /* 0x001fe20008000000 */
[----:B------:R-:W-:Y:S02]  /*6dd0*/  F2FP.BF16.F32.PACK_AB R11, R31, R30 ;  /* 0x0000001e1f0b723e */ /* 0x000fe400000010ff */
[----:B------:R-:W-:-:S02]  /*6de0*/  F2FP.BF16.F32.PACK_AB R14, R37, R36 ;  /* 0x00000024250e723e */ /* 0x000fc400000010ff */
[----:B------:R-:W-:Y:S01]  /*6df0*/  F2FP.BF16.F32.PACK_AB R15, R39, R38 ;  /* 0x00000026270f723e */ /* 0x000fe200000010ff */
[----:B------:R-:W-:Y:S02]  /*6e00*/  USHF.L.U32 UR4, UR39, 0x2, URZ ;  /* 0x0000000227047899 */ /* 0x000fe4000800063f */
[----:B------:R-:W-:Y:S02]  /*6e10*/  USHF.L.U64.HI UR16, UR39, 0x2, UR40 ;  /* 0x0000000227107899 */ /* 0x000fe40008010228 */
[----:B------:R-:W-:-:S04]  /*6e20*/  UIADD3 UR9, UP0, UR4, UR14, URZ ;  /* 0x0000000e04097290 */ /* 0x000fc8000ff1e03f */
[----:B------:R-:W-:Y:S01]  /*6e30*/  UIADD3.X UR12, UR16, UR15, URZ, UP0, !UPT ;  /* 0x0000000f100c7290 */ /* 0x000fe200087fe43f */
[----:B------:R-:W-:Y:S01]  /*6e40*/  BAR.SYNC.DEFER_BLOCKING 0x1, 0x100 ;  /* 0x0044000000007b1d */ /* 0x000fe20000010000 */
[----:B--2---:R-:W-:-:S03]  /*6e50*/  IMAD.WIDE R4, R3, R4, UR10 ;  /* 0x0000000a03047e25 */ /* 0x004fc6000f8e0204 */
[C---:B------:R-:W-:Y:S02]  /*6e60*/  IADD3 R163, P0, R4.reuse, 0x40, RZ ;  /* 0x0000004004a37810 */ /* 0x040fe40007f1e0ff */
[C---:B------:R-:W-:Y:S02]  /*6e70*/  IADD3 R13, P1, R4.reuse, 0x20, RZ ;  /* 0x00000020040d7810 */ /* 0x040fe40007f3e0ff */
[----:B------:R-:W-:Y:S02]  /*6e80*/  LOP3.LUT R162, R163, 0x380, RZ, 0xc0, !PT ;  /* 0x00000380a3a27812 */ /* 0x000fe400078ec0ff */
[----:B------:R-:W-:Y:S02]  /*6e90*/  LOP3.LUT R12, R13, 0x380, RZ, 0xc0, !PT ;  /* 0x000003800d0c7812 */ /* 0x000fe400078ec0ff */
[----:B------:R-:W-:Y:S02]  /*6ea0*/  LOP3.LUT R9, R4, 0x380, RZ, 0xc0, !PT ;  /* 0x0000038004097812 */ /* 0x000fe400078ec0ff */
[----:B------:R-:W-:-:S02]  /*6eb0*/  SHF.R.U64 R162, R162, 0x3, RZ ;  /* 0x00000003a2a27819 */ /* 0x000fc400000012ff */
[C---:B------:R-:W-:Y:S02]  /*6ec0*/  IADD3 R171, P5, R4.reuse, 0x4040, RZ ;  /* 0x0000404004ab7810 */ /* 0x040fe40007fbe0ff */
[C---:B------:R-:W-:Y:S02]  /*6ed0*/  IADD3 R167, P3, R4.reuse, 0x4000, RZ ;  /* 0x0000400004a77810 */ /* 0x040fe40007f7e0ff */
[----:B------:R-:W-:Y:S02]  /*6ee0*/  IADD3 R153, P2, R4, 0x4060, RZ ;  /* 0x0000406004997810 */ /* 0x000fe40007f5e0ff */
[----:B------:R-:W-:Y:S02]  /*6ef0*/  SHF.R.U64 R12, R12, 0x3, RZ ;  /* 0x000000030c0c7819 */ /* 0x000fe400000012ff */
[----:B------:R-:W-:Y:S02]  /*6f00*/  IADD3 R165, P4, R4, 0x60, RZ ;  /* 0x0000006004a57810 */ /* 0x000fe40007f9e0ff */
[----:B------:R-:W-:-:S02]  /*6f10*/  SHF.R.U64 R9, R9, 0x3, RZ ;  /* 0x0000000309097819 */ /* 0x000fc400000012ff */
[----:B------:R-:W-:Y:S01]  /*6f20*/  LOP3.LUT R162, R162, R163, RZ, 0x3c, !PT ;  /* 0x000000a3a2a27212 */ /* 0x000fe200078e3cff */
[----:B------:R-:W-:Y:S01]  /*6f30*/  IMAD.X R163, RZ, RZ, R5, P0 ;  /* 0x000000ffffa37224 */ /* 0x000fe200000e0605 */
[C---:B------:R-:W-:Y:S02]  /*6f40*/  IADD3 R169, P6, R4.reuse, 0x4020, RZ ;  /* 0x0000402004a97810 */ /* 0x040fe40007fde0ff */
[----:B------:R-:W-:Y:S02]  /*6f50*/  LOP3.LUT R170, R171, 0x380, RZ, 0xc0, !PT ;  /* 0x00000380abaa7812 */ /* 0x000fe400078ec0ff */
[----:B------:R-:W-:Y:S02]  /*6f60*/  LOP3.LUT R166, R167, 0x380, RZ, 0xc0, !PT ;  /* 0x00000380a7a67812 */ /* 0x000fe400078ec0ff */
[----:B------:R-:W-:Y:S02]  /*6f70*/  LOP3.LUT R152, R153, 0x380, RZ, 0xc0, !PT ;  /* 0x0000038099987812 */ /* 0x000fe400078ec0ff */
[----:B------:R-:W-:-:S02]  /*6f80*/  IADD3 R155, P0, R4, 0x8020, RZ ;  /* 0x00008020049b7810 */ /* 0x000fc40007f1e0ff */
[----:B------:R-:W-:Y:S01]  /*6f90*/  LOP3.LUT R12, R12, R13, RZ, 0x3c, !PT ;  /* 0x0000000d0c0c7212 */ /* 0x000fe200078e3cff */
[--C-:B------:R-:W-:Y:S01]  /*6fa0*/  IMAD.X R13, RZ, RZ, R5.reuse, P1 ;  /* 0x000000ffff0d7224 */ /* 0x100fe200008e0605 */
[----:B------:R-:W-:Y:S02]  /*6fb0*/  LOP3.LUT R164, R165, 0x380, RZ, 0xc0, !PT ;  /* 0x00000380a5a47812 */ /* 0x000fe400078ec0ff */
[----:B------:R-:W-:Y:S01]  /*6fc0*/  LOP3.LUT R8, R9, R4, RZ, 0x3c, !PT ;  /* 0x0000000409087212 */ /* 0x000fe200078e3cff */
[----:B------:R-:W-:Y:S01]  /*6fd0*/  IMAD.MOV.U32 R9, RZ, RZ, R5 ;  /* 0x000000ffff097224 */ /* 0x000fe200078e0005 */
[----:B------:R-:W-:Y:S02]  /*6fe0*/  LOP3.LUT R168, R169, 0x380, RZ, 0xc0, !PT ;  /* 0x00000380a9a87812 */ /* 0x000fe400078ec0ff */
[----:B------:R-:W-:Y:S02]  /*6ff0*/  SHF.R.U64 R170, R170, 0x3, RZ ;  /* 0x00000003aaaa7819 */ /* 0x000fe400000012ff */
[----:B------:R-:W-:-:S02]  /*7000*/  IADD3 R173, P1, R4, 0x8000, RZ ;  /* 0x0000800004ad7810 */ /* 0x000fc40007f3e0ff */
[----:B------:R-:W-:Y:S02]  /*7010*/  SHF.R.U64 R166, R166, 0x3, RZ ;  /* 0x00000003a6a67819 */ /* 0x000fe400000012ff */
[----:B------:R-:W-:Y:S02]  /*7020*/  SHF.R.U64 R152, R152, 0x3, RZ ;  /* 0x0000000398987819 */ /* 0x000fe400000012ff */
[----:B------:R-:W-:Y:S02]  /*7030*/  LOP3.LUT R154, R155, 0x380, RZ, 0xc0, !PT ;  /* 0x000003809b9a7812 */ /* 0x000fe400078ec0ff */
[----:B------:R-:W-:Y:S02]  /*7040*/  SHF.R.U64 R164, R164, 0x3, RZ ;  /* 0x00000003a4a47819 */ /* 0x000fe400000012ff */
[----:B------:R-:W-:Y:S02]  /*7050*/  SHF.R.U64 R168, R168, 0x3, RZ ;  /* 0x00000003a8a87819 */ /* 0x000fe400000012ff */
[----:B------:R-:W-:-:S02]  /*7060*/  MOV R7, R8 ;  /* 0x0000000800077202 */ /* 0x000fc40000000f00 */
[----:B------:R-:W-:Y:S01]  /*7070*/  LOP3.LUT R170, R170, R171, RZ, 0x3c, !PT ;  /* 0x000000abaaaa7212 */ /* 0x000fe200078e3cff */
[--C-:B------:R-:W-:Y:S01]  /*7080*/  IMAD.X R171, RZ, RZ, R5.reuse, P5 ;  /* 0x000000ffffab7224 */ /* 0x100fe200028e0605 */
[----:B------:R-:W-:Y:S02]  /*7090*/  LOP3.LUT R172, R173, 0x380, RZ, 0xc0, !PT ;  /* 0x00000380adac7812 */ /* 0x000fe400078ec0ff */
[----:B------:R-:W-:Y:S01]  /*70a0*/  LOP3.LUT R166, R166, R167, RZ, 0x3c, !PT ;  /* 0x000000a7a6a67212 */ /* 0x000fe200078e3cff */
[--C-:B------:R-:W-:Y:S01]  /*70b0*/  IMAD.X R167, RZ, RZ, R5.reuse, P3 ;  /* 0x000000ffffa77224 */ /* 0x100fe200018e0605 */
[----:B------:R-:W-:Y:S02]  /*70c0*/  F2FP.BF16.F32.PACK_AB R8, R25, R24 ;  /* 0x000000181908723e */ /* 0x000fe400000010ff */
[----:B------:R-:W-:Y:S02]  /*70d0*/  F2FP.BF16.F32.PACK_AB R9, R27, R26 ;  /* 0x0000001a1b09723e */ /* 0x000fe400000010ff */
[----:B------:R-:W-:Y:S01]  /*70e0*/  LOP3.LUT R152, R152, R153, RZ, 0x3c, !PT ;  /* 0x0000009998987212 */ /* 0x000fe200078e3cff */
[----:B------:R-:W-:Y:S01]  /*70f0*/  IMAD.X R153, RZ, RZ, R5, P2 ;  /* 0x000000ffff997224 */ /* 0x000fe200010e0605 */
[----:B------:R-:W-:-:S02]  /*7100*/  MOV R3, R12 ;  /* 0x0000000c00037202 */ /* 0x000fc40000000f00 */
[----:B------:R-:W-:Y:S02]  /*7110*/  SHF.R.U64 R154, R154, 0x3, RZ ;  /* 0x000000039a9a7819 */ /* 0x000fe400000012ff */
[----:B------:R-:W-:Y:S01]  /*7120*/  LOP3.LUT R164, R164, R165, RZ, 0x3c, !PT ;  /* 0x000000a5a4a47212 */ /* 0x000fe200078e3cff */
[--C-:B------:R-:W-:Y:S01]  /*7130*/  IMAD.X R165, RZ, RZ, R5.reuse, P4 ;  /* 0x000000ffffa57224 */ /* 0x100fe200020e0605 */
[----:B------:R-:W-:Y:S02]  /*7140*/  F2FP.BF16.F32.PACK_AB R12, R33, R32 ;  /* 0x00000020210c723e */ /* 0x000fe400000010ff */
[----:B------:R-:W-:Y:S02]  /*7150*/  F2FP.BF16.F32.PACK_AB R13, R35, R34 ;  /* 0x00000022230d723e */ /* 0x000fe400000010ff */
[----:B------:R-:W-:Y:S02]  /*7160*/  IADD3 R21, P5, R4, 0xc020, RZ ;  /* 0x0000c02004157810 */ /* 0x000fe40007fbe0ff */
[----:B------:R-:W-:Y:S01]  /*7170*/  LOP3.LUT R168, R168, R169, RZ, 0x3c, !PT ;  /* 0x000000a9a8a87212 */ /* 0x000fe200078e3cff */
[----:B------:R-:W-:Y:S01]  /*7180*/  IMAD.X R169, RZ, RZ, R5, P6 ;  /* 0x000000ffffa97224 */ /* 0x000fe200030e0605 */
[----:B------:R-:W-:-:S02]  /*7190*/  IADD3 R159, P3, R4, 0x8060, RZ ;  /* 0x00008060049f7810 */ /* 0x000fc40007f7e0ff */
[----:B------:R-:W-:Y:S02]  /*71a0*/  IADD3 R157, P2, R4, 0xc040, RZ ;  /* 0x0000c040049d7810 */ /* 0x000fe40007f5e0ff */
[----:B------:R-:W-:Y:S02]  /*71b0*/  SHF.R.U64 R172, R172, 0x3, RZ ;  /* 0x00000003acac7819 */ /* 0x000fe400000012ff */
[----:B------:R-:W-:Y:S01]  /*71c0*/  IADD3 R175, P4, R4, 0x8040, RZ ;  /* 0x0000804004af7810 */ /* 0x000fe20007f9e0ff */
[----:B------:R0:W-:Y:S01]  /*71d0*/  STSM.16.M88.4 [R7], R8 ;  /* 0x0000000807007844 */ /* 0x0001e20000000200 */
[----:B------:R-:W-:Y:S01]  /*71e0*/  LOP3.LUT R154, R154, R155, RZ, 0x3c, !PT ;  /* 0x0000009b9a9a7212 */ /* 0x000fe200078e3cff */
[----:B------:R-:W-:Y:S01]  /*71f0*/  IMAD.X R155, RZ, RZ, R5, P0 ;  /* 0x000000ffff9b7224 */ /* 0x000fe200000e0605 */
[----:B------:R-:W-:Y:S01]  /*7200*/  IADD3 R161, P6, R4, 0xc000, RZ ;  /* 0x0000c00004a17810 */ /* 0x000fe20007fde0ff */
[----:B------:R1:W-:Y:S01]  /*7210*/  STSM.16.M88.4 [R3], R12 ;  /* 0x0000000c03007844 */ /* 0x0003e20000000200 */
[----:B------:R-:W-:-:S02]  /*7220*/  LOP3.LUT R20, R21, 0x380, RZ, 0xc0, !PT ;  /* 0x0000038015147812 */ /* 0x000fc400078ec0ff */
[----:B------:R-:W-:Y:S02]  /*7230*/  LOP3.LUT R158, R159, 0x380, RZ, 0xc0, !PT ;  /* 0x000003809f9e7812 */ /* 0x000fe400078ec0ff */
[----:B------:R-:W-:Y:S02]  /*7240*/  LOP3.LUT R156, R157, 0x380, RZ, 0xc0, !PT ;  /* 0x000003809d9c7812 */ /* 0x000fe400078ec0ff */
[----:B------:R-:W-:Y:S02]  /*7250*/  MOV R163, R162 ;  /* 0x000000a200a37202 */ /* 0x000fe40000000f00 */
[----:B------:R-:W-:Y:S01]  /*7260*/  LOP3.LUT R172, R172, R173, RZ, 0x3c, !PT ;  /* 0x000000adacac7212 */ /* 0x000fe200078e3cff */
[----:B------:R-:W-:Y:S01]  /*7270*/  IMAD.X R173, RZ, RZ, R5, P1 ;  /* 0x000000ffffad7224 */ /* 0x000fe200008e0605 */
[----:B------:R-:W-:Y:S02]  /*7280*/  LOP3.LUT R174, R175, 0x380, RZ, 0xc0, !PT ;  /* 0x00000380afae7812 */ /* 0x000fe400078ec0ff */
[----:B0-----:R-:W-:-:S02]  /*7290*/  F2FP.BF16.F32.PACK_AB R8, R41, R40 ;  /* 0x000000282908723e */ /* 0x001fc400000010ff */
[----:B------:R-:W-:Y:S02]  /*72a0*/  F2FP.BF16.F32.PACK_AB R9, R43, R42 ;  /* 0x0000002a2b09723e */ /* 0x000fe400000010ff */
[----:B------:R-:W-:Y:S02]  /*72b0*/  F2FP.BF16.F32.PACK_AB R10, R45, R44 ;  /* 0x0000002c2d0a723e */ /* 0x000fe400000010ff */
[----:B------:R-:W-:Y:S02]  /*72c0*/  F2FP.BF16.F32.PACK_AB R11, R47, R46 ;  /* 0x0000002e2f0b723e */ /* 0x000fe400000010ff */
[----:B------:R-:W-:Y:S02]  /*72d0*/  MOV R164, R164 ;  /* 0x000000a400a47202 */ /* 0x000fe40000000f00 */
[----:B-1----:R-:W-:Y:S02]  /*72e0*/  F2FP.BF16.F32.PACK_AB R12, R49, R48 ;  /* 0x00000030310c723e */ /* 0x002fe400000010ff */
[----:B------:R-:W-:-:S02]  /*72f0*/  F2FP.BF16.F32.PACK_AB R13, R51, R50 ;  /* 0x00000032330d723e */ /* 0x000fc400000010ff */
[----:B------:R-:W-:Y:S02]  /*7300*/  F2FP.BF16.F32.PACK_AB R14, R53, R52 ;  /* 0x00000034350e723e */ /* 0x000fe400000010ff */
[----:B------:R-:W-:Y:S02]  /*7310*/  F2FP.BF16.F32.PACK_AB R15, R55, R54 ;  /* 0x00000036370f723e */ /* 0x000fe400000010ff */
[----:B------:R-:W-:Y:S02]  /*7320*/  LOP3.LUT R160, R161, 0x380, RZ, 0xc0, !PT ;  /* 0x00000380a1a07812 */ /* 0x000fe400078ec0ff */
[----:B------:R-:W-:Y:S02]  /*7330*/  SHF.R.U64 R20, R20, 0x3, RZ ;  /* 0x0000000314147819 */ /* 0x000fe400000012ff */
[----:B------:R-:W-:Y:S01]  /*7340*/  IADD3 R3, P1, R4, 0xc060, RZ ;  /* 0x0000c06004037810 */ /* 0x000fe20007f3e0ff */
[----:B------:R0:W-:Y:S01]  /*7350*/  STSM.16.M88.4 [R163], R8 ;  /* 0x00000008a3007844 */ /* 0x0001e20000000200 */
[----:B------:R-:W-:-:S02]  /*7360*/  SHF.R.U64 R158, R158, 0x3, RZ ;  /* 0x000000039e9e7819 */ /* 0x000fc400000012ff */
[----:B------:R-:W-:Y:S02]  /*7370*/  SHF.R.U64 R156, R156, 0x3, RZ ;  /* 0x000000039c9c7819 */ /* 0x000fe400000012ff */
[----:B------:R-:W-:Y:S02]  /*7380*/  MOV R162, R152 ;  /* 0x0000009800a27202 */ /* 0x000fe40000000f00 */
[----:B------:R-:W-:Y:S01]  /*7390*/  MOV R7, R154 ;  /* 0x0000009a00077202 */ /* 0x000fe20000000f00 */
[----:B------:R1:W-:Y:S01]  /*73a0*/  STSM.16.M88.4 [R164], R12 ;  /* 0x0000000ca4007844 */ /* 0x0003e20000000200 */
[----:B------:R-:W-:Y:S02]  /*73b0*/  SHF.R.U64 R174, R174, 0x3, RZ ;  /* 0x00000003aeae7819 */ /* 0x000fe400000012ff */
[----:B------:R-:W-:Y:S02]  /*73c0*/  MOV R166, R166 ;  /* 0x000000a600a67202 */ /* 0x000fe40000000f00 */
[----:B------:R-:W-:-:S02]  /*73d0*/  F2FP.BF16.F32.PACK_AB R152, R57, R56 ;  /* 0x000000383998723e */ /* 0x000fc400000010ff */
[----:B------:R-:W-:Y:S02]  /*73e0*/  F2FP.BF16.F32.PACK_AB R153, R59, R58 ;  /* 0x0000003a3b99723e */ /* 0x000fe400000010ff */
[----:B------:R-:W-:Y:S02]  /*73f0*/  F2FP.BF16.F32.PACK_AB R154, R61, R60 ;  /* 0x0000003c3d9a723e */ /* 0x000fe400000010ff */
[----:B------:R-:W-:Y:S02]  /*7400*/  F2FP.BF16.F32.PACK_AB R155, R63, R62 ;  /* 0x0000003e3f9b723e */ /* 0x000fe400000010ff */
[----:B------:R-:W-:Y:S02]  /*7410*/  SHF.R.U64 R160, R160, 0x3, RZ ;  /* 0x00000003a0a07819 */ /* 0x000fe400000012ff */
[----:B------:R-:W-:Y:S02]  /*7420*/  MOV R168, R168 ;  /* 0x000000a800a87202 */ /* 0x000fe40000000f00 */
[----:B0-----:R-:W-:-:S02]  /*7430*/  F2FP.BF16.F32.PACK_AB R8, R65, R64 ;  /* 0x000000404108723e */ /* 0x001fc400000010ff */
[----:B------:R-:W-:Y:S02]  /*7440*/  F2FP.BF16.F32.PACK_AB R9, R67, R66 ;  /* 0x000000424309723e */ /* 0x000fe400000010ff */
[----:B------:R-:W-:Y:S02]  /*7450*/  F2FP.BF16.F32.PACK_AB R10, R69, R68 ;  /* 0x00000044450a723e */ /* 0x000fe400000010ff */
[----:B------:R-:W-:Y:S02]  /*7460*/  F2FP.BF16.F32.PACK_AB R11, R71, R70 ;  /* 0x00000046470b723e */ /* 0x000fe400000010ff */
[----:B------:R-:W-:Y:S01]  /*7470*/  LOP3.LUT R20, R20, R21, RZ, 0x3c, !PT ;  /* 0x0000001514147212 */ /* 0x000fe200078e3cff */
[----:B------:R-:W-:Y:S01]  /*7480*/  IMAD.X R21, RZ, RZ, R5, P5 ;  /* 0x000000ffff157224 */ /* 0x000fe200028e0605 */
[----:B------:R-:W-:Y:S02]  /*7490*/  LOP3.LUT R4, R3, 0x380, RZ, 0xc0, !PT ;  /* 0x0000038003047812 */ /* 0x000fe400078ec0ff */
[----:B------:R-:W-:-:S02]  /*74a0*/  MOV R170, R170 ;  /* 0x000000aa00aa7202 */ /* 0x000fc40000000f00 */
[----:B-1----:R-:W-:Y:S02]  /*74b0*/  F2FP.BF16.F32.PACK_AB R12, R73, R72 ;  /* 0x00000048490c723e */ /* 0x002fe400000010ff */
[----:B------:R-:W-:Y:S02]  /*74c0*/  F2FP.BF16.F32.PACK_AB R13, R75, R74 ;  /* 0x0000004a4b0d723e */ /* 0x000fe400000010ff */
[----:B------:R-:W-:Y:S02]  /*74d0*/  F2FP.BF16.F32.PACK_AB R14, R77, R76 ;  /* 0x0000004c4d0e723e */ /* 0x000fe400000010ff */
[----:B------:R-:W-:Y:S02]  /*74e0*/  F2FP.BF16.F32.PACK_AB R15, R79, R78 ;  /* 0x0000004e4f0f723e */ /* 0x000fe400000010ff */
[----:B------:R-:W-:Y:S01]  /*74f0*/  LOP3.LUT R158, R158, R159, RZ, 0x3c, !PT ;  /* 0x0000009f9e9e7212 */ /* 0x000fe200078e3cff */
[--C-:B------:R-:W-:Y:S01]  /*7500*/  IMAD.X R159, RZ, RZ, R5.reuse, P3 ;  /* 0x000000ffff9f7224 */ /* 0x100fe200018e0605 */
[----:B------:R-:W-:Y:S01]  /*7510*/  LOP3.LUT R156, R156, R157, RZ, 0x3c, !PT ;  /* 0x0000009d9c9c7212 */ /* 0x000fe200078e3cff */
[--C-:B------:R-:W-:Y:S01]  /*7520*/  IMAD.X R157, RZ, RZ, R5.reuse, P2 ;  /* 0x000000ffff9d7224 */ /* 0x100fe200010e0605 */
[----:B------:R-:W-:Y:S01]  /*7530*/  LOP3.LUT R174, R174, R175, RZ, 0x3c, !PT ;  /* 0x000000afaeae7212 */ /* 0x000fe200078e3cff */
[--C-:B------:R-:W-:Y:S01]  /*7540*/  IMAD.X R175, RZ, RZ, R5.reuse, P4 ;  /* 0x000000ffffaf7224 */ /* 0x100fe200020e0605 */
[----:B------:R-:W-:Y:S01]  /*7550*/  LOP3.LUT R160, R160, R161, RZ, 0x3c, !PT ;  /* 0x000000a1a0a07212 */ /* 0x000fe200078e3cff */
[----:B------:R0:W-:Y:S01]  /*7560*/  STSM.16.M88.4 [R166], R152 ;  /* 0x00000098a6007844 */ /* 0x0001e20000000200 */
[----:B------:R-:W-:Y:S01]  /*7570*/  SHF.R.U64 R4, R4, 0x3, RZ ;  /* 0x0000000304047819 */ /* 0x000fe200000012ff */
[----:B------:R-:W-:Y:S01]  /*7580*/  IMAD.X R161, RZ, RZ, R5, P6 ;  /* 0x000000ffffa17224 */ /* 0x000fe200030e0605 */
[----:B------:R-:W-:Y:S01]  /*7590*/  F2FP.BF16.F32.PACK_AB R164, R81, R80 ;  /* 0x0000005051a4723e */ /* 0x000fe200000010ff */
[----:B------:R1:W-:Y:S01]  /*75a0*/  STSM.16.M88.4 [R168], R8 ;  /* 0x00000008a8007844 */ /* 0x0003e20000000200 */
[----:B------:R-:W-:-:S02]  /*75b0*/  F2FP.BF16.F32.PACK_AB R165, R83, R82 ;  /* 0x0000005253a5723e */ /* 0x000fc400000010ff */
[----:B------:R-:W-:Y:S01]  /*75c0*/  F2FP.BF16.F32.PACK_AB R167, R87, R86 ;  /* 0x0000005657a7723e */ /* 0x000fe200000010ff */
[----:B------:R2:W-:Y:S01]  /*75d0*/  STSM.16.M88.4 [R170], R12 ;  /* 0x0000000caa007844 */ /* 0x0005e20000000200 */
[----:B------:R-:W-:Y:S02]  /*75e0*/  MOV R172, R172 ;  /* 0x000000ac00ac7202 */ /* 0x000fe40000000f00 */
[----:B------:R-:W-:Y:S02]  /*75f0*/  F2FP.BF16.F32.PACK_AB R169, R91, R90 ;  /* 0x0000005a5ba9723e */ /* 0x000fe400000010ff */
[----:B------:R-:W-:Y:S02]  /*7600*/  F2FP.BF16.F32.PACK_AB R171, R95, R94 ;  /* 0x0000005e5fab723e */ /* 0x000fe400000010ff */
[----:B0-----:R-:W-:Y:S02]  /*7610*/  F2FP.BF16.F32.PACK_AB R166, R85, R84 ;  /* 0x0000005455a6723e */ /* 0x001fe400000010ff */
[----:B------:R-:W-:-:S02]  /*7620*/  MOV R20, R20 ;  /* 0x0000001400147202 */ /* 0x000fc40000000f00 */
[----:B-1----:R-:W-:Y:S02]  /*7630*/  F2FP.BF16.F32.PACK_AB R168, R89, R88 ;  /* 0x0000005859a8723e */ /* 0x002fe400000010ff */
[----:B------:R-:W-:Y:S02]  /*7640*/  MOV R173, R158 ;  /* 0x0000009e00ad7202 */ /* 0x000fe40000000f00 */
[----:B--2---:R-:W-:Y:S02]  /*7650*/  F2FP.BF16.F32.PACK_AB R170, R93, R92 ;  /* 0x0000005c5daa723e */ /* 0x004fe400000010ff */
[----:B------:R-:W-:Y:S02]  /*7660*/  MOV R21, R156 ;  /* 0x0000009c00157202 */ /* 0x000fe40000000f00 */
[----:B------:R-:W-:Y:S02]  /*7670*/  F2FP.BF16.F32.PACK_AB R152, R97, R96 ;  /* 0x000000606198723e */ /* 0x000fe400000010ff */
[----:B------:R-:W-:-:S02]  /*7680*/  F2FP.BF16.F32.PACK_AB R153, R99, R98 ;  /* 0x000000626399723e */ /* 0x000fc400000010ff */
[----:B------:R-:W-:Y:S02]  /*7690*/  F2FP.BF16.F32.PACK_AB R154, R101, R100 ;  /* 0x00000064659a723e */ /* 0x000fe400000010ff */
[----:B------:R-:W-:Y:S01]  /*76a0*/  F2FP.BF16.F32.PACK_AB R155, R103, R102 ;  /* 0x00000066679b723e */ /* 0x000fe200000010ff */
[----:B------:R-:W-:Y:S01]  /*76b0*/  IMAD.X R5, RZ, RZ, R5, P1 ;  /* 0x000000ffff057224 */ /* 0x000fe200008e0605 */
[----:B------:R-:W-:Y:S01]  /*76c0*/  LOP3.LUT R4, R4, R3, RZ, 0x3c, !PT ;  /* 0x0000000304047212 */ /* 0x000fe200078e3cff */
[----:B------:R0:W-:Y:S01]  /*76d0*/  STSM.16.M88.4 [R162], R164 ;  /* 0x000000a4a2007844 */ /* 0x0001e20000000200 */
[----:B------:R-:W-:Y:S02]  /*76e0*/  MOV R174, R174 ;  /* 0x000000ae00ae7202 */ /* 0x000fe40000000f00 */
[----:B------:R-:W-:Y:S02]  /*76f0*/  F2FP.BF16.F32.PACK_AB R156, R105, R104 ;  /* 0x00000068699c723e */ /* 0x000fe400000010ff */
[----:B------:R-:W-:-:S02]  /*7700*/  F2FP.BF16.F32.PACK_AB R157, R107, R106 ;  /* 0x0000006a6b9d723e */ /* 0x000fc400000010ff */
[----:B------:R-:W-:Y:S02]  /*7710*/  F2FP.BF16.F32.PACK_AB R158, R109, R108 ;  /* 0x0000006c6d9e723e */ /* 0x000fe400000010ff */
[----:B------:R-:W-:Y:S02]  /*7720*/  F2FP.BF16.F32.PACK_AB R159, R111, R110 ;  /* 0x0000006e6f9f723e */ /* 0x000fe400000010ff */
[----:B------:R-:W-:Y:S01]  /*7730*/  MOV R3, R160 ;  /* 0x000000a000037202 */ /* 0x000fe20000000f00 */
[----:B------:R-:W-:Y:S01]  /*7740*/  STSM.16.M88.4 [R172], R168 ;  /* 0x000000a8ac007844 */ /* 0x000fe20000000200 */
[----:B------:R-:W-:Y:S02]  /*7750*/  F2FP.BF16.F32.PACK_AB R160, R113, R112 ;  /* 0x0000007071a0723e */ /* 0x000fe400000010ff */
[----:B------:R-:W-:Y:S02]  /*7760*/  F2FP.BF16.F32.PACK_AB R161, R115, R114 ;  /* 0x0000007273a1723e */ /* 0x000fe400000010ff */
[----:B0-----:R-:W-:-:S02]  /*7770*/  F2FP.BF16.F32.PACK_AB R162, R117, R116 ;  /* 0x0000007475a2723e */ /* 0x001fc400000010ff */
[----:B------:R-:W-:Y:S01]  /*7780*/  F2FP.BF16.F32.PACK_AB R163, R119, R118 ;  /* 0x0000007677a3723e */ /* 0x000fe200000010ff */
[----:B------:R0:W-:Y:S01]  /*7790*/  STSM.16.M88.4 [R7], R152 ;  /* 0x0000009807007844 */ /* 0x0001e20000000200 */
[----:B------:R-:W-:Y:S02]  /*77a0*/  F2FP.BF16.F32.PACK_AB R8, R121, R120 ;  /* 0x000000787908723e */ /* 0x000fe400000010ff */
[----:B------:R-:W-:Y:S02]  /*77b0*/  F2FP.BF16.F32.PACK_AB R9, R123, R122 ;  /* 0x0000007a7b09723e */ /* 0x000fe400000010ff */
[----:B------:R-:W-:Y:S02]  /*77c0*/  F2FP.BF16.F32.PACK_AB R10, R125, R124 ;  /* 0x0000007c7d0a723e */ /* 0x000fe400000010ff */
[----:B------:R-:W-:Y:S01]  /*77d0*/  F2FP.BF16.F32.PACK_AB R11, R127, R126 ;  /* 0x0000007e7f0b723e */ /* 0x000fe200000010ff */
[----:B------:R1:W-:Y:S01]  /*77e0*/  STSM.16.M88.4 [R174], R156 ;  /* 0x0000009cae007844 */ /* 0x0003e20000000200 */
[----:B------:R-:W-:-:S02]  /*77f0*/  F2FP.BF16.F32.PACK_AB R12, R129, R128 ;  /* 0x00000080810c723e */ /* 0x000fc400000010ff */
[----:B------:R-:W-:Y:S02]  /*7800*/  F2FP.BF16.F32.PACK_AB R13, R131, R130 ;  /* 0x00000082830d723e */ /* 0x000fe400000010ff */
[----:B------:R-:W-:Y:S02]  /*7810*/  F2FP.BF16.F32.PACK_AB R14, R133, R132 ;  /* 0x00000084850e723e */ /* 0x000fe400000010ff */
[----:B------:R-:W-:Y:S02]  /*7820*/  F2FP.BF16.F32.PACK_AB R15, R135, R134 ;  /* 0x00000086870f723e */ /* 0x000fe400000010ff */
[----:B0-----:R-:W-:Y:S02]  /*7830*/  F2FP.BF16.F32.PACK_AB R152, R137, R136 ;  /* 0x000000888998723e */ /* 0x001fe400000010ff */
[----:B------:R-:W-:Y:S02]  /*7840*/  F2FP.BF16.F32.PACK_AB R153, R139, R138 ;  /* 0x0000008a8b99723e */ /* 0x000fe400000010ff */
[----:B------:R-:W-:-:S02]  /*7850*/  F2FP.BF16.F32.PACK_AB R154, R141, R140 ;  /* 0x0000008c8d9a723e */ /* 0x000fc400000010ff */
[----:B------:R-:W-:Y:S01]  /*7860*/  F2FP.BF16.F32.PACK_AB R155, R143, R142 ;  /* 0x0000008e8f9b723e */ /* 0x000fe200000010ff */
[----:B------:R-:W-:Y:S01]  /*7870*/  STSM.16.M88.4 [R173], R160 ;  /* 0x000000a0ad007844 */ /* 0x000fe20000000200 */
[----:B------:R-:W-:Y:S02]  /*7880*/  MOV R164, R4 ;  /* 0x0000000400a47202 */ /* 0x000fe40000000f00 */
[----:B-1----:R-:W-:Y:S02]  /*7890*/  F2FP.BF16.F32.PACK_AB R156, R145, R144 ;  /* 0x00000090919c723e */ /* 0x002fe400000010ff */
[----:B------:R-:W-:Y:S02]  /*78a0*/  F2FP.BF16.F32.PACK_AB R157, R147, R146 ;  /* 0x00000092939d723e */ /* 0x000fe400000010ff */
[----:B------:R-:W-:Y:S02]  /*78b0*/  F2FP.BF16.F32.PACK_AB R158, R149, R148 ;  /* 0x00000094959e723e */ /* 0x000fe400000010ff */
[----:B------:R-:W-:Y:S01]  /*78c0*/  F2FP.BF16.F32.PACK_AB R159, R151, R150 ;  /* 0x00000096979f723e */ /* 0x000fe200000010ff */
[----:B------:R0:W-:Y:S04]  /*78d0*/  STSM.16.M88.4 [R3], R8 ;  /* 0x0000000803007844 */ /* 0x0001e80000000200 */
[----:B------:R1:W-:Y:S04]  /*78e0*/  STSM.16.M88.4 [R20], R12 ;  /* 0x0000000c14007844 */ /* 0x0003e80000000200 */
[----:B------:R2:W-:Y:S04]  /*78f0*/  STSM.16.M88.4 [R21], R152 ;  /* 0x0000009815007844 */ /* 0x0005e80000000200 */
[----:B------:R2:W-:Y:S01]  /*7900*/  STSM.16.M88.4 [R164], R156 ;  /* 0x0000009ca4007844 */ /* 0x0005e20000000200 */
[----:B------:R-:W-:Y:S01]  /*7910*/  BAR.SYNC.DEFER_BLOCKING 0x1, 0x100 ;  /* 0x0044000000007b1d */ /* 0x000fe20000010000 */
[----:B------:R-:W-:-:S04]  /*7920*/  ISETP.NE.U32.AND P0, PT, RZ, UR14, PT ;  /* 0x0000000eff007c0c */ /* 0x000fc8000bf05070 */
[----:B------:R-:W-:Y:S01]  /*7930*/  ISETP.NE.AND.EX P0, PT, RZ, UR15, PT, P0 ;  /* 0x0000000fff007c0c */ /* 0x000fe2000bf05300 */
[----:B------:R-:W-:Y:S01]  /*7940*/  IMAD.U32 R4, RZ, RZ, UR9 ;  /* 0x00000009ff047e24 */ /* 0x000fe2000f8e00ff */
[----:B------:R-:W-:Y:S01]  /*7950*/  ULDC UR9, c[0x0][0xbe8] ;  /* 0x0002fa0000097ab9 */ /* 0x000fe20000000800 */
[----:B------:R-:W-:Y:S01]  /*7960*/  IMAD.U32 R5, RZ, RZ, UR12 ;  /* 0x0000000cff057e24 */ /* 0x000fe2000f8e00ff */
[----:B------:R-:W-:-:S09]  /*7970*/  ULDC.64 UR12, c[0x0][0xc08] ;  /* 0x00030200000c7ab9 */ /* 0x000fd20000000a00 */
[----:B------:R-:W4:Y:S01]  /*7980*/  @P0 LDG.E R7, desc[UR50][R4.64] ;  /* 0x0000003204070981 */ /* 0x000f22000c1e1900 */
[----:B------:R-:W-:-:S04]  /*7990*/  UISETP.NE.U32.AND UP0, UPT, UR12, URZ, UPT ;  /* 0x0000003f0c00728c */ /* 0x000fc8000bf05070 */
[----:B------:R-:W-:-:S06]  /*79a0*/  UISETP.NE.AND.EX UP0, UPT, UR13, URZ, UPT, UP0 ;  /* 0x0000003f0d00728c */ /* 0x000fcc000bf05300 */
[----:B------:R-:W-:-:S05]  /*79b0*/  PLOP3.LUT P4, PT, PT, PT, UP0, 0x80, 0x0 ;  /* 0x000000000000781c */ /* 0x000fca0003f8f008 */
[----:B------:R-:W-:-:S03]  /*79c0*/  @UP0 UIADD3 UR12, UP1, UR4, UR12, URZ ;  /* 0x0000000c040c0290 */ /* 0x000fc6000ff3e03f */
[----:B------:R-:W-:Y:S01]  /*79d0*/  ULDC UR4, c[0x0][0xa88] ;  /* 0x0002a20000047ab9 */ /* 0x000fe20000000800 */
[----:B------:R-:W-:Y:S01]  /*79e0*/  @UP0 UIADD3.X UR13, UR16, UR13, URZ, UP1, !UPT ;  /* 0x0000000d100d0290 */ /* 0x000fe20008ffe43f */
[----:B0-----:R-:W-:Y:S01]  /*79f0*/  IMAD.U32 R3, RZ, RZ, UR4 ;  /* 0x00000004ff037e24 */ /* 0x001fe2000f8e00ff */
[----:B------:R-:W-:Y:S01]  /*7a00*/  UISETP.NE.AND UP0, UPT, UR44, URZ, UPT ;  /* 0x0000003f2c00728c */ /* 0x000fe2000bf05270 */
[----:B------:R-:W-:-:S03]  /*7a10*/  ULDC UR4, c[0x0][0xad4] ;  /* 0x0002b50000047ab9 */ /* 0x000fc60000000800 */
[----:B------:R-:W-:Y:S02]  /*7a20*/  USEL UR4, UR44, UR4, UP0 ;  /* 0x000000042c047287 */ /* 0x000fe40008000000 */
[----:B------:R-:W-:Y:S02]  /*7a30*/  UISETP.NE.AND UP1, UPT, UR9, 0x1, UPT ;  /* 0x000000010900788c */ /* 0x000fe4000bf25270 */
[----:B------:R-:W-:Y:S01]  /*7a40*/  UISETP.GT.AND UP2, UPT, UR4, 0x1, UPT ;  /* 0x000000010400788c */ /* 0x000fe2000bf44270 */
[----:B------:R-:W-:-:S03]  /*7a50*/  UMOV UR21, 0x9b8 ;  /* 0x000009b800157882 */ /* 0x000fc60000000000 */
[----:B------:R-:W-:Y:S01]  /*7a60*/  USEL UR21, UR21, 0x978, UP2 ;  /* 0x0000097815157887 */ /* 0x000fe20009000000 */
[----:B------:R-:W-:Y:S01]  /*7a70*/  PLOP3.LUT P1, PT, PT, PT, UP1, 0x80, 0x0 ;  /* 0x000000000000781c */ /* 0x000fe20003f2f018 */
[----:B------:R-:W-:Y:S01]  /*7a80*/  UISETP.NE.U32.AND UP0, UPT, UR14, URZ, UPT ;  /* 0x0000003f0e00728c */ /* 0x000fe2000bf05070 */
[----:B-1----:R-:W-:Y:S01]  /*7a90*/  IMAD.U32 R12, RZ, RZ, UR41 ;  /* 0x00000029ff0c7e24 */ /* 0x002fe2000f8e00ff */
[----:B------:R-:W-:Y:S01]  /*7aa0*/  UMOV UR4, URZ ;  /* 0x0000003f00047c82 */ /* 0x000fe20008000000 */
[----:B------:R-:W-:Y:S01]  /*7ab0*/  IMAD.U32 R8, RZ, RZ, UR12 ;  /* 0x0000000cff087e24 */ /* 0x000fe2000f8e00ff */
[----:B------:R-:W-:Y:S01]  /*7ac0*/  UISETP.NE.AND.EX UP0, UPT, UR15, URZ, UPT, UP0 ;  /* 0x0000003f0f00728c */ /* 0x000fe2000bf05300 */
[----:B------:R-:W-:Y:S01]  /*7ad0*/  IMAD.U32 R9, RZ, RZ, UR13 ;  /* 0x0000000dff097e24 */ /* 0x000fe2000f8e00ff */
[----:B------:R-:W-:Y:S01]  /*7ae0*/  @UP1 ULDC UR23, c[0x0][0xbec] ;  /* 0x0002fb0000171ab9 */ /* 0x000fe20000000800 */
[----:B---3--:R-:W-:Y:S01]  /*7af0*/  IMAD R12, R12, 0x80, R176 ;  /* 0x000000800c0c7824 */ /* 0x008fe200078e02b0 */
[----:B------:R-:W-:-:S02]  /*7b00*/  USEL UR39, UR39, URZ, !UP0 ;  /* 0x0000003f27277287 */ /* 0x000fc4000c000000 */
[----:B------:R0:W5:Y:S01]  /*7b10*/  @P4 LDG.E R3, desc[UR50][R8.64] ;  /* 0x0000003208034981 */ /* 0x000162000c1e1900 */
[----:B------:R-:W-:Y:S01]  /*7b20*/  USEL UR20, UR42, URZ, UP2 ;  /* 0x0000003f2a147287 */ /* 0x000fe20009000000 */
[----:B------:R-:W-:Y:S01]  /*7b30*/  ULDC.64 UR16, c[0x0][UR21+0x220] ;  /* 0x0000880015107abb */ /* 0x000fe20008000a00 */
[----:B------:R-:W-:Y:S01]  /*7b40*/  USEL UR40, UR40, URZ, !UP0 ;  /* 0x0000003f28287287 */ /* 0x000fe2000c000000 */
[----:B------:R-:W-:Y:S01]  /*7b50*/  ULDC.64 UR18, c[0x0][UR21+0x228] ;  /* 0x00008a0015127abb */ /* 0x000fe20008000a00 */
[----:B------:R-:W-:Y:S01]  /*7b60*/  UIMAD UR17, UR17, UR39, URZ ;  /* 0x00000027111172a4 */ /* 0x000fe2000f8e023f */
[----:B------:R-:W-:Y:S01]  /*7b70*/  @UP1 ULDC UR26, c[0x0][0xbf0] ;  /* 0x0002fc00001a1ab9 */ /* 0x000fe20000000800 */
[----:B0-----:R-:W-:Y:S01]  /*7b80*/  @P1 IMAD.HI.U32 R8, R12, UR23, RZ ;  /* 0x000000170c081c27 */ /* 0x001fe2000f8e00ff */
[----:B------:R-:W-:Y:S01]  /*7b90*/  ULDC.64 UR14, c[0x0][UR21+0x218] ;  /* 0x00008600150e7abb */ /* 0x000fe20008000a00 */
[----:B------:R-:W-:Y:S02]  /*7ba0*/  UIMAD.WIDE.U32 UR24, UR18, UR20, URZ ;  /* 0x00000014121872a5 */ /* 0x000fe4000f8e003f */
[----:B------:R-:W-:-:S02]  /*7bb0*/  UIMAD.WIDE.U32 UR12, UR14, UR43, URZ ;  /* 0x0000002b0e0c72a5 */ /* 0x000fc4000f8e003f */
[----:B------:R-:W-:Y:S02]  /*7bc0*/  UIMAD UR22, UR15, UR43, URZ ;  /* 0x0000002b0f1672a4 */ /* 0x000fe4000f8e023f */
[----:B------:R-:W-:Y:S02]  /*7bd0*/  UIMAD UR18, UR19, UR20, URZ ;  /* 0x00000014131272a4 */ /* 0x000fe4000f8e023f */
[----:B------:R-:W-:Y:S02]  /*7be0*/  UIMAD.WIDE.U32 UR14, UR16, UR39, URZ ;  /* 0x00000027100e72a5 */ /* 0x000fe4000f8e003f */
[----:B------:R-:W-:Y:S02]  /*7bf0*/  UIMAD UR17, UR16, UR40, UR17 ;  /* 0x00000028101172a4 */ /* 0x000fe4000f8e0211 */
[----:B------:R-:W-:Y:S02]  /*7c00*/  UIADD3 UR18, UR25, UR18, URZ ;  /* 0x0000001219127290 */ /* 0x000fe4000fffe03f */
[----:B------:R-:W-:-:S02]  /*7c10*/  UIADD3 UR22, UR13, UR22, URZ ;  /* 0x000000160d167290 */ /* 0x000fc4000fffe03f */
[----:B------:R-:W-:Y:S02]  /*7c20*/  UIADD3 UR17, UR15, UR17, URZ ;  /* 0x000000110f117290 */ /* 0x000fe4000fffe03f */
[----:B------:R-:W-:Y:S01]  /*7c30*/  IMAD.U32 R14, RZ, RZ, UR18 ;  /* 0x00000012ff0e7e24 */ /* 0x000fe2000f8e00ff */
[----:B----4-:R-:W-:Y:S01]  /*7c40*/  @P0 R2UR UR4, R7 ;  /* 0x00000000070402ca */ /* 0x010fe200000e0000 */
[----:B------:R-:W-:Y:S01]  /*7c50*/  IMAD.MOV.U32 R7, RZ, RZ, R12 ;  /* 0x000000ffff077224 */ /* 0x000fe200078e000c */
[----:B------:R-:W-:Y:S01]  /*7c60*/  @P1 SHF.R.U32.HI R7, RZ, UR26, R8 ;  /* 0x0000001aff071c19 */ /* 0x000fe20008011608 */
[----:B------:R-:W-:-:S04]  /*7c70*/  IMAD.U32 R8, RZ, RZ, UR24 ;  /* 0x00000018ff087e24 */ /* 0x000fc8000f8e00ff */
[----:B------:R-:W-:-:S06]  /*7c80*/  IMAD.MOV R11, RZ, RZ, -R7 ;  /* 0x000000ffff0b7224 */ /* 0x000fcc00078e0a07 */
[----:B------:R-:W-:Y:S02]  /*7c90*/  UIADD3 UR12, UP0, UP3, UR14, UR12, UR4 ;  /* 0x0000000c0e0c7290 */ /* 0x000fe4000fb1e004 */
[----:B------:R-:W-:Y:S01]  /*7ca0*/  USHF.R.S32.HI UR16, URZ, 0x1f, UR4 ;  /* 0x0000001f3f107899 */ /* 0x000fe20008011404 */
[----:B------:R-:W-:Y:S01]  /*7cb0*/  IMAD R11, R11, UR9, R12 ;  /* 0x000000090b0b7c24 */ /* 0x000fe2000f8e020c */
[----:B------:R-:W-:Y:S02]  /*7cc0*/  SHF.R.S32.HI R9, RZ, 0x1f, R7 ;  /* 0x0000001fff097819 */ /* 0x000fe40000011407 */
[----:B------:R-:W-:Y:S01]  /*7cd0*/  UIADD3.X UR14, UR17, UR22, UR16, UP0, UP3 ;  /* 0x00000016110e7290 */ /* 0x000fe200087e6410 */
[----:B------:R-:W-:Y:S01]  /*7ce0*/  IADD3 R8, P2, P3, R7, UR12, R8 ;  /* 0x0000000c07087c10 */ /* 0x000fe2000fb5e008 */
[----:B------:R-:W-:Y:S01]  /*7cf0*/  ULDC.64 UR12, c[0x0][UR21+0x210] ;  /* 0x00008400150c7abb */ /* 0x000fe20008000a00 */
[----:B------:R-:W-:Y:S01]  /*7d00*/  SHF.R.S32.HI R7, RZ, 0x1f, R11 ;  /* 0x0000001fff077819 */ /* 0x000fe2000001140b */
[----:B------:R-:W-:-:S02]  /*7d10*/  IMAD R10, R11, UR13, RZ ;  /* 0x0000000d0b0a7c24 */ /* 0x000fc4000f8e02ff */
[----:B------:R-:W-:Y:S01]  /*7d20*/  IADD3.X R9, R9, UR14, R14, P2, P3 ;  /* 0x0000000e09097c10 */ /* 0x000fe200097e640e */
[----:B------:R-:W-:Y:S01]  /*7d30*/  ULDC.64 UR14, c[0x0][0xba8] ;  /* 0x0002ea00000e7ab9 */ /* 0x000fe20000000a00 */
[----:B------:R-:W-:Y:S01]  /*7d40*/  IMAD R7, R7, UR12, R10 ;  /* 0x0000000c07077c24 */ /* 0x000fe2000f8e020a */
[----:B------:R-:W-:Y:S01]  /*7d50*/  @!UP2 ULDC UR14, c[0x0][0xb50] ;  /* 0x0002d400000eaab9 */ /* 0x000fe20000000800 */
[----:B------:R-:W-:Y:S01]  /*7d60*/  @!UP2 ULDC UR15, c[0x0][0xb54] ;  /* 0x0002d500000faab9 */ /* 0x000fe20000000800 */
[----:B------:R-:W-:-:S04]  /*7d70*/  IMAD.WIDE.U32 R8, R11, UR12, R8 ;  /* 0x0000000c0b087c25 */ /* 0x000fc8000f8e0008 */
[----:B------:R-:W-:Y:S01]  /*7d80*/  IMAD.IADD R7, R9, 0x1, R7 ;  /* 0x0000000109077824 */ /* 0x000fe200078e0207 */
[----:B------:R-:W-:-:S04]  /*7d90*/  LEA R11, P2, R8, UR14, 0x2 ;  /* 0x0000000e080b7c11 */ /* 0x000fc8000f8410ff */
[----:B------:R-:W-:Y:S01]  /*7da0*/  LEA.HI.X R7, R8, UR15, R7, 0x2, P2 ;  /* 0x0000000f08077c11 */ /* 0x000fe200090f1407 */
[----:B--2---:R-:W-:Y:S08]  /*7db0*/  @P4 BRA `(.L_x_412) ;  /* 0x0000000000104947 */ /* 0x004ff00003800000 */
[----:B------:R-:W-:Y:S05]  /*7dc0*/  @!P0 BRA `(.L_x_412) ;  /* 0x00000000000c8947 */ /* 0x000fea0003800000 */
[----:B------:R-:W2:Y:S04]  /*7dd0*/  LDG.E R8, desc[UR50][R4.64] ;  /* 0x0000003204087981 */ /* 0x000ea8000c1e1900 */
[----:B-----5:R-:W2:Y:S02]  /*7de0*/  LDG.E R3, desc[UR50][R4.64+0x4] ;  /* 0x0000043204037981 */ /* 0x020ea4000c1e1900 */
[----:B--2---:R-:W-:-:S07]  /*7df0*/  IMAD.IADD R3, R3, 0x1, -R8 ;  /* 0x0000000103037824 */ /* 0x004fce00078e0a08 */
.L_x_412:
[----:B------:R-:W2:Y:S01]  /*7e00*/  LDL R10, [R1+0x28] ;  /* 0x00002800010a7983 */ /* 0x000ea20000100800 */
[----:B------:R-:W-:Y:S01]  /*7e10*/  IMAD.U32 R14, RZ, RZ, UR41 ;  /* 0x00000029ff0e7e24 */ /* 0x000fe2000f8e00ff */
[----:B------:R-:W-:Y:S01]  /*7e20*/  LOP3.LUT P0, RZ, R221, 0x3, RZ, 0xc0, !PT ;  /* 0x00000003ddff7812 */ /* 0x000fe2000780c0ff */
[----:B-----5:R-:W-:Y:S01]  /*7e30*/  IMAD R3, R3, UR9, RZ ;  /* 0x0000000903037c24 */ /* 0x020fe2000f8e02ff */
[----:B------:R-:W-:Y:S01]  /*7e40*/  SHFL.IDX PT, R4, R11, RZ, 0x1c1f ;  /* 0x001c1fff0b047589 */ /* 0x000fe200000e0000 */
[----:B------:R-:W-:-:S03]  /*7e50*/  PLOP3.LUT P3, PT, PT, PT, UP2, 0x80, 0x0 ;  /* 0x000000000000781c */ /* 0x000fc60003f6f028 */
[----:B------:R-:W0:Y:S04]  /*7e60*/  SHFL.IDX PT, R5, R7, RZ, 0x1c1f ;  /* 0x001c1fff07057589 */ /* 0x000e2800000e0000 */
[----:B------:R-:W-:Y:S04]  /*7e70*/  SHFL.IDX PT, R8, R11, 0x1, 0x1c1f ;  /* 0x003c1f000b087f89 */ /* 0x000fe800000e0000 */
[----:B------:R-:W1:Y:S01]  /*7e80*/  SHFL.IDX PT, R9, R7, 0x1, 0x1c1f ;  /* 0x003c1f0007097f89 */ /* 0x000e6200000e0000 */
[----:B--2---:R-:W-:-:S04]  /*7e90*/  IMAD R14, R14, 0x80, R10 ;  /* 0x000000800e0e7824 */ /* 0x004fc800078e020a */
[C---:B------:R-:W-:Y:S01]  /*7ea0*/  VIADD R10, R14.reuse, 0x8 ;  /* 0x000000080e0a7836 */ /* 0x040fe20000000000 */
[----:B------:R-:W-:-:S04]  /*7eb0*/  ISETP.GE.OR P2, PT, R14, R3, P0 ;  /* 0x000000030e00720c */ /* 0x000fc80000746670 */
[----:B------:R-:W-:-:S09]  /*7ec0*/  ISETP.GE.OR P0, PT, R10, R3, P0 ;  /* 0x000000030a00720c */ /* 0x000fd20000706670 */
[----:B0-----:R0:W-:Y:S01]  /*7ed0*/  @!P2 ST.E desc[UR50][R4.64], R6 ;  /* 0x000000060400a985 */ /* 0x0011e2000c101932 */
[----:B------:R-:W-:-:S03]  /*7ee0*/  ISETP.GE.AND P2, PT, R14, R3, PT ;  /* 0x000000030e00720c */ /* 0x000fc60003f46270 */
[----:B-1----:R0:W-:Y:S01]  /*7ef0*/  @!P0 ST.E desc[UR50][R8.64], R0 ;  /* 0x0000000008008985 */ /* 0x0021e2000c101932 */
[----:B------:R-:W-:Y:S01]  /*7f00*/  ISETP.GE.AND P0, PT, R10, R3, PT ;  /* 0x000000030a00720c */ /* 0x000fe20003f06270 */
[----:B------:R-:W-:-:S12]  /*7f10*/  @P3 BRA `(.L_x_413) ;  /* 0x0000001000103947 */ /* 0x000fd80003800000 */
[----:B0-----:R-:W0:Y:S01]  /*7f20*/  S2R R0, SR_TID.X ;  /* 0x0000000000007919 */ /* 0x001e220000002100 */
[----:B------:R-:W-:Y:S01]  /*7f30*/  ULDC.64 UR14, c[0x0][0xaa0] ;  /* 0x0002a800000e7ab9 */ /* 0x000fe20000000a00 */
[----:B0-----:R-:W-:-:S05]  /*7f40*/  VIADD R0, R0, 0xffffff80 ;  /* 0xffffff8000007836 */ /* 0x001fca0000000000 */
[----:B------:R-:W-:-:S04]  /*7f50*/  SHF.R.S32.HI R5, RZ, 0x1f, R0 ;  /* 0x0000001fff057819 */ /* 0x000fc80000011400 */
[----:B------:R-:W-:-:S04]  /*7f60*/  LEA.HI R5, R5, R0, RZ, 0x3 ;  /* 0x0000000005057211 */ /* 0x000fc800078f18ff */
[----:B------:R-:W-:Y:S02]  /*7f70*/  LOP3.LUT R7, R5, 0xfffffff8, RZ, 0xc0, !PT ;  /* 0xfffffff805077812 */ /* 0x000fe400078ec0ff */
[----:B------:R-:W-:Y:S01]  /*7f80*/  SHF.R.S32.HI R21, RZ, 0x3, R5 ;  /* 0x00000003ff157819 */ /* 0x000fe20000011405 */
[----:B------:R-:W-:Y:S02]  /*7f90*/  IMAD.MOV.U32 R5, RZ, RZ, 0x2 ;  /* 0x00000002ff057424 */ /* 0x000fe400078e00ff */
[----:B------:R-:W-:-:S04]  /*7fa0*/  IMAD.IADD R20, R0, 0x1, -R7 ;  /* 0x0000000100147824 */ /* 0x000fc800078e0a07 */
[----:B------:R-:W-:-:S04]  /*7fb0*/  IMAD.SHL.U32 R0, R20, 0x8, RZ ;  /* 0x0000000814007824 */ /* 0x000fc800078e00ff */
[----:B------:R-:W-:-:S04]  /*7fc0*/  IMAD R4, R21, 0x40, R0 ;  /* 0x0000004015047824 */ /* 0x000fc800078e0200 */
[----:B------:R-:W-:Y:S01]  /*7fd0*/  IMAD.WIDE R4, R4, R5, UR10 ;  /* 0x0000000a04047e25 */ /* 0x000fe2000f8e0205 */
[----:B------:R-:W-:Y:S02]  /*7fe0*/  UIMAD UR12, UR16, UR14, URZ ;  /* 0x0000000e100c72a4 */ /* 0x000fe4000f8e023f */
[C---:B------:R-:W-:Y:S02]  /*7ff0*/  IADD3 R9, P4, R4.reuse, 0x1000, RZ ;  /* 0x0000100004097810 */ /* 0x040fe40007f9e0ff */
[C---:B------:R-:W-:Y:S02]  /*8000*/  IADD3 R13, P3, R4.reuse, 0x2000, RZ ;  /* 0x00002000040d7810 */ /* 0x040fe40007f7e0ff */
[----:B------:R-:W-:Y:S01]  /*8010*/  IADD3 R25, P2, R4, 0x3000, RZ ;  /* 0x0000300004197810 */ /* 0x000fe20007f5e0ff */
[----:B------:R-:W-:Y:S01]  /*8020*/  UIMAD UR12, UR4, UR15, UR12 ;  /* 0x0000000f040c72a4 */ /* 0x000fe2000f8e020c */
[----:B------:R-:W-:Y:S01]  /*8030*/  LOP3.LUT R8, R9, 0x380, RZ, 0xc0, !PT ;  /* 0x0000038009087812 */ /* 0x000fe200078ec0ff */
[----:B------:R-:W-:Y:S01]  /*8040*/  UIMAD.WIDE.U32 UR10, UR4, UR14, URZ ;  /* 0x0000000e040a72a5 */ /* 0x000fe2000f8e003f */
[----:B------:R-:W-:-:S02]  /*8050*/  LOP3.LUT R12, R13, 0x380, RZ, 0xc0, !PT ;  /* 0x000003800d0c7812 */ /* 0x000fc400078ec0ff */
[----:B------:R-:W-:Y:S01]  /*8060*/  LOP3.LUT R24, R25, 0x380, RZ, 0xc0, !PT ;  /* 0x0000038019187812 */ /* 0x000fe200078ec0ff */
[----:B------:R-:W-:Y:S01]  /*8070*/  UIADD3 UR11, UR11, UR12, URZ ;  /* 0x0000000c0b0b7290 */ /* 0x000fe2000fffe03f */
[----:B------:R-:W-:Y:S01]  /*8080*/  SHF.R.U64 R8, R8, 0x3, RZ ;  /* 0x0000000308087819 */ /* 0x000fe200000012ff */
[----:B------:R-:W-:Y:S01]  /*8090*/  IMAD.U32 R77, RZ, RZ, UR41 ;  /* 0x00000029ff4d7e24 */ /* 0x000fe2000f8e00ff */
[----:B------:R-:W-:Y:S01]  /*80a0*/  SHF.R.U64 R12, R12, 0x3, RZ ;  /* 0x000000030c0c7819 */ /* 0x000fe200000012ff */
[----:B------:R-:W-:Y:S01]  /*80b0*/  ULDC.64 UR12, c[0x0][0xae8] ;  /* 0x0002ba00000c7ab9 */ /* 0x000fe20000000a00 */
[----:B------:R-:W-:Y:S01]  /*80c0*/  SHF.R.U64 R24, R24, 0x3, RZ ;  /* 0x0000000318187819 */ /* 0x000fe200000012ff */
[----:B------:R-:W-:Y:S01]  /*80d0*/  UIMAD.WIDE.U32 UR10, UR43, UR12, UR10 ;  /* 0x0000000c2b0a72a5 */ /* 0x000fe2000f8e000a */
[----:B------:R-:W-:Y:S01]  /*80e0*/  LOP3.LUT R8, R8, R9, RZ, 0x3c, !PT ;  /* 0x0000000908087212 */ /* 0x000fe200078e3cff */
[--C-:B------:R-:W-:Y:S01]  /*80f0*/  IMAD.X R9, RZ, RZ, R5.reuse, P4 ;  /* 0x000000ffff097224 */ /* 0x100fe200020e0605 */
[----:B------:R-:W-:Y:S01]  /*8100*/  LOP3.LUT R12, R12, R13, RZ, 0x3c, !PT ;  /* 0x0000000d0c0c7212 */ /* 0x000fe200078e3cff */
[----:B------:R-:W-:Y:S01]  /*8110*/  IMAD.X R13, RZ, RZ, R5, P3 ;  /* 0x000000ffff0d7224 */ /* 0x000fe200018e0605 */
[----:B------:R-:W-:Y:S01]  /*8120*/  LOP3.LUT R24, R24, R25, RZ, 0x3c, !PT ;  /* 0x0000001918187212 */ /* 0x000fe200078e3cff */
[----:B------:R-:W-:Y:S01]  /*8130*/  IMAD R20, R20, 0x20, R21 ;  /* 0x0000002014147824 */ /* 0x000fe200078e0215 */
[C---:B------:R-:W-:Y:S01]  /*8140*/  IADD3 R29, P0, R4.reuse, 0x4000, RZ ;  /* 0x00004000041d7810 */ /* 0x040fe20007f1e0ff */
[----:B------:R-:W-:Y:S01]  /*8150*/  IMAD.X R25, RZ, RZ, R5, P2 ;  /* 0x000000ffff197224 */ /* 0x000fe200010e0605 */
[----:B------:R-:W-:-:S02]  /*8160*/  IADD3 R33, P6, R4, 0x5000, RZ ;  /* 0x0000500004217810 */ /* 0x000fc40007fde0ff */
[C---:B------:R-:W-:Y:S01]  /*8170*/  IADD3 R37, P5, R4.reuse, 0x6000, RZ ;  /* 0x0000600004257810 */ /* 0x040fe20007fbe0ff */
[----:B------:R-:W-:Y:S01]  /*8180*/  USHF.R.S32.HI UR4, URZ, 0x1f, UR39 ;  /* 0x0000001f3f047899 */ /* 0x000fe20008011427 */
[C---:B------:R-:W-:Y:S01]  /*8190*/  IADD3 R41, P4, R4.reuse, 0x7000, RZ ;  /* 0x0000700004297810 */ /* 0x040fe20007f9e0ff */
[----:B------:R-:W-:Y:S01]  /*81a0*/  @UP1 ULDC UR14, c[0x0][0xbec] ;  /* 0x0002fb00000e1ab9 */ /* 0x000fe20000000800 */
[C---:B------:R-:W-:Y:S01]  /*81b0*/  IADD3 R45, P3, R4.reuse, 0x8000, RZ ;  /* 0x00008000042d7810 */ /* 0x040fe20007f7e0ff */
[----:B------:R-:W-:Y:S01]  /*81c0*/  UIMAD UR11, UR43, UR13, UR11 ;  /* 0x0000000d2b0b72a4 */ /* 0x000fe2000f8e020b */
[----:B------:R-:W-:Y:S01]  /*81d0*/  IADD3 R49, P2, R4, 0x9000, RZ ;  /* 0x0000900004317810 */ /* 0x000fe20007f5e0ff */
[----:B------:R-:W-:Y:S01]  /*81e0*/  IMAD R78, R77, 0x80, R20 ;  /* 0x000000804d4e7824 */ /* 0x000fe200078e0214 */
[----:B------:R-:W-:Y:S01]  /*81f0*/  LOP3.LUT R28, R29, 0x380, RZ, 0xc0, !PT ;  /* 0x000003801d1c7812 */ /* 0x000fe200078ec0ff */
[----:B------:R-:W-:Y:S01]  /*8200*/  ULDC.64 UR12, c[0x0][0xaf0] ;  /* 0x0002bc00000c7ab9 */ /* 0x000fe20000000a00 */
[----:B------:R-:W-:Y:S01]  /*8210*/  LOP3.LUT R32, R33, 0x380, RZ, 0xc0, !PT ;  /* 0x0000038021207812 */ /* 0x000fe200078ec0ff */
[----:B------:R-:W-:Y:S01]  /*8220*/  IMAD.U32 R84, RZ, RZ, UR41 ;  /* 0x00000029ff547e24 */ /* 0x000fe2000f8e00ff */
[----:B------:R-:W-:Y:S01]  /*8230*/  LOP3.LUT R36, R37, 0x380, RZ, 0xc0, !PT ;  /* 0x0000038025247812 */ /* 0x000fe200078ec0ff */
[----:B------:R-:W5:Y:S01]  /*8240*/  LD.E.128 R12, desc[UR50][R12.64] ;  /* 0x000000320c0c7980 */ /* 0x000f62000c101d00 */
[----:B------:R-:W-:-:S02]  /*8250*/  LOP3.LUT R40, R41, 0x380, RZ, 0xc0, !PT ;  /* 0x0000038029287812 */ /* 0x000fc400078ec0ff */
[----:B------:R-:W-:Y:S01]  /*8260*/  LOP3.LUT R44, R45, 0x380, RZ, 0xc0, !PT ;  /* 0x000003802d2c7812 */ /* 0x000fe200078ec0ff */
[----:B------:R-:W-:Y:S01]  /*8270*/  UIMAD UR4, UR4, UR12, URZ ;  /* 0x0000000c040472a4 */ /* 0x000fe2000f8e023f */
[----:B------:R-:W-:Y:S01]  /*8280*/  LOP3.LUT R48, R49, 0x380, RZ, 0xc0, !PT ;  /* 0x0000038031307812 */ /* 0x000fe200078ec0ff */
[----:B------:R-:W-:Y:S01]  /*8290*/  @P1 IMAD.HI.U32 R20, R78, UR14, RZ ;  /* 0x0000000e4e141c27 */ /* 0x000fe2000f8e00ff */
[----:B------:R-:W-:Y:S01]  /*82a0*/  SHF.R.U64 R28, R28, 0x3, RZ ;  /* 0x000000031c1c7819 */ /* 0x000fe200000012ff */
[----:B------:R-:W-:Y:S01]  /*82b0*/  UIMAD.WIDE.U32 UR10, UR39, UR12, UR10 ;  /* 0x0000000c270a72a5 */ /* 0x000fe2000f8e000a */
[----:B------:R-:W-:Y:S01]  /*82c0*/  SHF.R.U64 R32, R32, 0x3, RZ ;  /* 0x0000000320207819 */ /* 0x000fe200000012ff */
[----:B------:R-:W5:Y:S01]  /*82d0*/  LD.E.128 R24, desc[UR50][R24.64] ;  /* 0x0000003218187980 */ /* 0x000f62000c101d00 */
[----:B------:R-:W-:Y:S02]  /*82e0*/  SHF.R.U64 R36, R36, 0x3, RZ ;  /* 0x0000000324247819 */ /* 0x000fe400000012ff */
[----:B------:R-:W-:-:S02]  /*82f0*/  SHF.R.U64 R40, R40, 0x3, RZ ;  /* 0x0000000328287819 */ /* 0x000fc400000012ff */
[----:B------:R-:W-:Y:S01]  /*8300*/  SHF.R.U64 R44, R44, 0x3, RZ ;  /* 0x000000032c2c7819 */ /* 0x000fe200000012ff */
[----:B------:R-:W-:Y:S01]  /*8310*/  UIMAD UR4, UR39, UR13, UR4 ;  /* 0x0000000d270472a4 */ /* 0x000fe2000f8e0204 */
[----:B------:R-:W-:Y:S01]  /*8320*/  SHF.R.U64 R48, R48, 0x3, RZ ;  /* 0x0000000330307819 */ /* 0x000fe200000012ff */
[----:B------:R-:W-:Y:S01]  /*8330*/  @UP1 ULDC UR12, c[0x0][0xbf0] ;  /* 0x0002fc00000c1ab9 */ /* 0x000fe20000000800 */
[----:B------:R-:W-:Y:S01]  /*8340*/  IMAD.MOV.U32 R79, RZ, RZ, R78 ;  /* 0x000000ffff4f7224 */ /* 0x000fe200078e004e */
[----:B------:R-:W-:Y:S01]  /*8350*/  LOP3.LUT R28, R28, R29, RZ, 0x3c, !PT ;  /* 0x0000001d1c1c7212 */ /* 0x000fe200078e3cff */
[--C-:B------:R-:W-:Y:S01]  /*8360*/  IMAD.X R29, RZ, RZ, R5.reuse, P0 ;  /* 0x000000ffff1d7224 */ /* 0x100fe200000e0605 */
        /* <DEDUP_REMOVED lines=8> */
[----:B------:R-:W-:Y:S01]  /*83f0*/  @P1 SHF.R.U32.HI R79, RZ, UR12, R20 ;  /* 0x0000000cff4f1c19 */ /* 0x000fe20008011614 */
[----:B------:R-:W-:Y:S01]  /*8400*/  UIADD3 UR4, UR11, UR4, URZ ;  /* 0x000000040b047290 */ /* 0x000fe2000fffe03f */
[----:B------:R-:W-:Y:S01]  /*8410*/  LOP3.LUT R48, R48, R49, RZ, 0x3c, !PT ;  /* 0x0000003130307212 */ /* 0x000fe200078e3cff */
[----:B------:R-:W-:Y:S01]  /*8420*/  IMAD.X R49, RZ, RZ, R5, P2 ;  /* 0x000000ffff317224 */ /* 0x000fe200010e0605 */
[C---:B------:R-:W-:Y:S01]  /*8430*/  IADD3 R53, P0, R4.reuse, 0xa000, RZ ;  /* 0x0000a00004357810 */ /* 0x040fe20007f1e0ff */
[----:B------:R-:W-:Y:S01]  /*8440*/  IMAD.U32 R76, RZ, RZ, UR10 ;  /* 0x0000000aff4c7e24 */ /* 0x000fe2000f8e00ff */
[C---:B------:R-:W-:Y:S01]  /*8450*/  IADD3 R57, P6, R4.reuse, 0xb000, RZ ;  /* 0x0000b00004397810 */ /* 0x040fe20007fde0ff */
[----:B------:R-:W-:Y:S01]  /*8460*/  IMAD.U32 R77, RZ, RZ, UR11 ;  /* 0x0000000bff4d7e24 */ /* 0x000fe2000f8e00ff */
[C---:B------:R-:W-:Y:S01]  /*8470*/  IADD3 R61, P5, R4.reuse, 0xc000, RZ ;  /* 0x0000c000043d7810 */ /* 0x040fe20007fbe0ff */
[----:B------:R-:W5:Y:S01]  /*8480*/  LD.E.128 R28, desc[UR50][R28.64] ;  /* 0x000000321c1c7980 */ /* 0x000f62000c101d00 */
[----:B------:R-:W-:-:S02]  /*8490*/  IADD3 R65, P4, R4, 0xd000, RZ ;  /* 0x0000d00004417810 */ /* 0x000fc40007f9e0ff */
[C---:B------:R-:W-:Y:S01]  /*84a0*/  IADD3 R69, P3, R4.reuse, 0xe000, RZ ;  /* 0x0000e00004457810 */ /* 0x040fe20007f7e0ff */
[--C-:B------:R-:W-:Y:S01]  /*84b0*/  IMAD.MOV R81, RZ, RZ, -R79.reuse ;  /* 0x000000ffff517224 */ /* 0x100fe200078e0a4f */
[----:B------:R-:W-:Y:S01]  /*84c0*/  IADD3 R7, P2, R4, 0xf000, RZ ;  /* 0x0000f00004077810 */ /* 0x000fe20007f5e0ff */
[----:B------:R-:W-:Y:S01]  /*84d0*/  ULDC.64 UR10, c[0x0][0xae0] ;  /* 0x0002b800000a7ab9 */ /* 0x000fe20000000a00 */
[----:B------:R-:W-:Y:S01]  /*84e0*/  SHF.R.S32.HI R20, RZ, 0x1f, R79 ;  /* 0x0000001fff147819 */ /* 0x000fe2000001144f */
[----:B------:R-:W5:Y:S01]  /*84f0*/  LD.E.128 R32, desc[UR50][R32.64] ;  /* 0x0000003220207980 */ /* 0x000f62000c101d00 */
[----:B------:R-:W-:Y:S02]  /*8500*/  LOP3.LUT R52, R53, 0x380, RZ, 0xc0, !PT ;  /* 0x0000038035347812 */ /* 0x000fe400078ec0ff */
[----:B------:R-:W-:Y:S01]  /*8510*/  LOP3.LUT R56, R57, 0x380, RZ, 0xc0, !PT ;  /* 0x0000038039387812 */ /* 0x000fe200078ec0ff */
[----:B------:R-:W5:Y:S01]  /*8520*/  LD.E.128 R36, desc[UR50][R36.64] ;  /* 0x0000003224247980 */ /* 0x000f62000c101d00 */
[----:B------:R-:W-:-:S02]  /*8530*/  LOP3.LUT R60, R61, 0x380, RZ, 0xc0, !PT ;  /* 0x000003803d3c7812 */ /* 0x000fc400078ec0ff */
[----:B------:R-:W-:Y:S01]  /*8540*/  LOP3.LUT R64, R65, 0x380, RZ, 0xc0, !PT ;  /* 0x0000038041407812 */ /* 0x000fe200078ec0ff */
[----:B------:R-:W5:Y:S01]  /*8550*/  LD.E.128 R40, desc[UR50][R40.64] ;  /* 0x0000003228287980 */ /* 0x000f62000c101d00 */
[----:B------:R-:W-:Y:S01]  /*8560*/  LOP3.LUT R68, R69, 0x380, RZ, 0xc0, !PT ;  /* 0x0000038045447812 */ /* 0x000fe200078ec0ff */
[----:B------:R-:W-:Y:S01]  /*8570*/  IMAD.U32 R77, RZ, RZ, UR4 ;  /* 0x00000004ff4d7e24 */ /* 0x000fe2000f8e00ff */
[----:B------:R-:W-:Y:S01]  /*8580*/  LOP3.LUT R11, R4, 0x380, RZ, 0xc0, !PT ;  /* 0x00000380040b7812 */ /* 0x000fe200078ec0ff */
[----:B------:R-:W-:Y:S01]  /*8590*/  IMAD R81, R81, UR9, R78 ;  /* 0x0000000951517c24 */ /* 0x000fe2000f8e024e */
[----:B------:R-:W-:Y:S01]  /*85a0*/  LOP3.LUT R6, R7, 0x380, RZ, 0xc0, !PT ;  /* 0x0000038007067812 */ /* 0x000fe200078ec0ff */
[----:B------:R-:W-:Y:S01]  /*85b0*/  IMAD R20, R20, UR10, RZ ;  /* 0x0000000a14147c24 */ /* 0x000fe2000f8e02ff */
[----:B------:R-:W-:Y:S01]  /*85c0*/  SHF.R.U64 R52, R52, 0x3, RZ ;  /* 0x0000000334347819 */ /* 0x000fe200000012ff */
[----:B------:R-:W-:Y:S01]  /*85d0*/  IMAD.X R73, RZ, RZ, R5, P2 ;  /* 0x000000ffff497224 */ /* 0x000fe200010e0605 */
[----:B------:R-:W-:Y:S01]  /*85e0*/  SHF.R.U64 R56, R56, 0x3, RZ ;  /* 0x0000000338387819 */ /* 0x000fe200000012ff */
[----:B------:R-:W5:Y:S01]  /*85f0*/  LD.E.128 R44, desc[UR50][R44.64] ;  /* 0x000000322c2c7980 */ /* 0x000f62000c101d00 */
[----:B------:R-:W-:-:S02]  /*8600*/  SHF.R.U64 R60, R60, 0x3, RZ ;  /* 0x000000033c3c7819 */ /* 0x000fc400000012ff */
[----:B------:R-:W-:Y:S01]  /*8610*/  SHF.R.U64 R64, R64, 0x3, RZ ;  /* 0x0000000340407819 */ /* 0x000fe200000012ff */
[----:B------:R-:W5:Y:S01]  /*8620*/  LD.E.128 R48, desc[UR50][R48.64] ;  /* 0x0000003230307980 */ /* 0x000f62000c101d00 */
[----:B------:R-:W-:Y:S01]  /*8630*/  SHF.R.U64 R68, R68, 0x3, RZ ;  /* 0x0000000344447819 */ /* 0x000fe200000012ff */
[----:B------:R-:W-:Y:S01]  /*8640*/  IMAD.WIDE.U32 R76, R79, UR10, R76 ;  /* 0x0000000a4f4c7c25 */ /* 0x000fe2000f8e004c */
[----:B------:R-:W-:Y:S02]  /*8650*/  SHF.R.U64 R11, R11, 0x3, RZ ;  /* 0x000000030b0b7819 */ /* 0x000fe400000012ff */
[----:B------:R-:W-:Y:S01]  /*8660*/  SHF.R.U64 R6, R6, 0x3, RZ ;  /* 0x0000000306067819 */ /* 0x000fe200000012ff */
[----:B------:R-:W-:Y:S01]  /*8670*/  IMAD R79, R79, UR11, R20 ;  /* 0x0000000b4f4f7c24 */ /* 0x000fe2000f8e0214 */
        /* <DEDUP_REMOVED lines=9> */
[----:B------:R-:W-:Y:S01]  /*8710*/  IMAD.X R69, RZ, RZ, R5, P3 ;  /* 0x000000ffff457224 */ /* 0x000fe200018e0605 */
[----:B------:R-:W-:Y:S01]  /*8720*/  SHF.R.S32.HI R20, RZ, 0x1f, R81 ;  /* 0x0000001fff147819 */ /* 0x000fe20000011451 */
[----:B------:R-:W-:Y:S01]  /*8730*/  ULDC.64 UR10, c[0x0][0xad8] ;  /* 0x0002b600000a7ab9 */ /* 0x000fe20000000a00 */
[----:B------:R-:W-:-:S02]  /*8740*/  LOP3.LUT R4, R11, R4, RZ, 0x3c, !PT ;  /* 0x000000040b047212 */ /* 0x000fc400078e3cff */
[----:B------:R-:W-:Y:S01]  /*8750*/  LOP3.LUT R72, R6, R7, RZ, 0x3c, !PT ;  /* 0x0000000706487212 */ /* 0x000fe200078e3cff */
[----:B------:R-:W-:Y:S01]  /*8760*/  IMAD R20, R20, UR10, RZ ;  /* 0x0000000a14147c24 */ /* 0x000fe2000f8e02ff */
[----:B------:R-:W5:Y:S01]  /*8770*/  LD.E.128 R8, desc[UR50][R8.64] ;  /* 0x0000003208087980 */ /* 0x000f62000c101d00 */
[----:B------:R-:W-:-:S03]  /*8780*/  IMAD.IADD R77, R77, 0x1, R79 ;  /* 0x000000014d4d7824 */ /* 0x000fc600078e024f */
[----:B------:R-:W5:Y:S01]  /*8790*/  LD.E.128 R4, desc[UR50][R4.64] ;  /* 0x0000003204047980 */ /* 0x000f62000c101d00 */
[----:B------:R-:W-:-:S03]  /*87a0*/  IMAD R84, R84, 0x80, R21 ;  /* 0x0000008054547824 */ /* 0x000fc600078e0215 */
[----:B------:R-:W5:Y:S01]  /*87b0*/  LD.E.128 R52, desc[UR50][R52.64] ;  /* 0x0000003234347980 */ /* 0x000f62000c101d00 */
[----:B------:R-:W-:-:S03]  /*87c0*/  IMAD R79, R81, UR11, R20 ;  /* 0x0000000b514f7c24 */ /* 0x000fc6000f8e0214 */
[----:B------:R-:W5:Y:S01]  /*87d0*/  LD.E.128 R56, desc[UR50][R56.64] ;  /* 0x0000003238387980 */ /* 0x000f62000c101d00 */
[----:B------:R-:W-:Y:S01]  /*87e0*/  IMAD.WIDE.U32 R20, R81, UR10, R76 ;  /* 0x0000000a51147c25 */ /* 0x000fe2000f8e004c */
[----:B------:R-:W-:Y:S02]  /*87f0*/  ULDC.64 UR10, c[0x0][0xa80] ;  /* 0x0002a000000a7ab9 */ /* 0x000fe40000000a00 */
[----:B------:R-:W5:Y:S04]  /*8800*/  LD.E.128 R60, desc[UR50][R60.64] ;  /* 0x000000323c3c7980 */ /* 0x000f68000c101d00 */
[----:B------:R-:W5:Y:S04]  /*8810*/  LD.E.128 R64, desc[UR50][R64.64] ;  /* 0x0000003240407980 */ /* 0x000f68000c101d00 */
[----:B------:R-:W5:Y:S04]  /*8820*/  LD.E.128 R68, desc[UR50][R68.64] ;  /* 0x0000003244447980 */ /* 0x000f68000c101d00 */
[----:B------:R-:W5:Y:S01]  /*8830*/  LD.E.128 R72, desc[UR50][R72.64] ;  /* 0x0000003248487980 */ /* 0x000f62000c101d00 */
[----:B------:R-:W-:Y:S01]  /*8840*/  @!PT LDS RZ, [RZ] ;  /* 0x00000000fffff984 */ /* 0x000fe20000000800 */
[----:B------:R-:W-:Y:S01]  /*8850*/  @!PT LDS RZ, [RZ] ;  /* 0x00000000fffff984 */ /* 0x000fe20000000800 */
[----:B------:R-:W-:Y:S01]  /*8860*/  @!PT LDS RZ, [RZ] ;  /* 0x00000000fffff984 */ /* 0x000fe20000000800 */
[----:B------:R-:W-:Y:S01]  /*8870*/  @!PT LDS RZ, [RZ] ;  /* 0x00000000fffff984 */ /* 0x000fe20000000800 */
[----:B------:R0:W-:Y:S06]  /*8880*/  MEMBAR.ALL.CTA ;  /* 0x0000000000007992 */ /* 0x0001ec0000008000 */
[----:B0-----:R-:W0:Y:S01]  /*8890*/  FENCE.VIEW.ASYNC.S ;  /* 0x00000000000073c6 */ /* 0x001e220000000000 */
[----:B------:R-:W-:Y:S01]  /*88a0*/  IMAD.IADD R21, R21, 0x1, R79 ;  /* 0x0000000115157824 */ /* 0x000fe200078e024f */
[----:B------:R-:W-:Y:S01]  /*88b0*/  LEA R82, P2, R20, UR10, 0x1 ;  /* 0x0000000a14527c11 */ /* 0x000fe2000f8408ff */
[----:B------:R-:W-:-:S03]  /*88c0*/  UIADD3 UR8, UR8, 0x22820, URZ ;  /* 0x0002282008087890 */ /* 0x000fc6000fffe03f */
[----:B------:R-:W-:Y:S02]  /*88d0*/  LEA.HI.X R83, R20, UR11, R21, 0x1, P2 ;  /* 0x0000000b14537c11 */ /* 0x000fe400090f0c15 */
[C---:B------:R-:W-:Y:S01]  /*88e0*/  ISETP.GE.AND P2, PT, R84.reuse, R3, PT ;  /* 0x000000035400720c */ /* 0x040fe20003f46270 */
[----:B------:R-:W-:Y:S01]  /*88f0*/  UPRMT UR8, URZ, 0x654, UR8 ;  /* 0x000006543f087896 */ /* 0x000fe20008000008 */
[C---:B------:R-:W-:Y:S02]  /*8900*/  VIADD R76, R84.reuse, 0x20 ;  /* 0x00000020544c7836 */ /* 0x040fe40000000000 */
[----:B------:R-:W-:Y:S02]  /*8910*/  VIADD R78, R84, 0x40 ;  /* 0x00000040544e7836 */ /* 0x000fe40000000000 */
[C---:B------:R-:W-:Y:S02]  /*8920*/  VIADD R88, R0.reuse, 0x80 ;  /* 0x0000008000587836 */ /* 0x040fe40000000000 */
[----:B------:R-:W-:-:S02]  /*8930*/  VIADD R90, R0, 0xc0 ;  /* 0x000000c0005a7836 */ /* 0x000fc40000000000 */
[----:B------:R-:W-:Y:S01]  /*8940*/  VIADD R86, R0, 0x40 ;  /* 0x0000004000567836 */ /* 0x000fe20000000000 */
[----:B0-----:R0:W1:Y:S01]  /*8950*/  SHFL.IDX PT, R85, R82, RZ, 0x181f ;  /* 0x00181fff52557589 */ /* 0x00106200000e0000 */
[----:B------:R-:W-:Y:S03]  /*8960*/  BSSY B1, `(.L_x_414) ;  /* 0x000001b000017945 */ /* 0x000fe60003800000 */
[----:B------:R0:W2:Y:S01]  /*8970*/  SHFL.IDX PT, R81, R83, RZ, 0x181f ;  /* 0x00181fff53517589 */ /* 0x0000a200000e0000 */
[----:B------:R-:W-:Y:S01]  /*8980*/  SYNCS.ARRIVE.TRANS64.RED.A1T0 RZ, [UR8], RZ ;  /* 0x000000ffffff79a7 */ /* 0x000fe20008100408 */
[-C--:B------:R-:W-:Y:S02]  /*8990*/  ISETP.GE.AND P1, PT, R76, R3.reuse, PT ;  /* 0x000000034c00720c */ /* 0x080fe40003f26270 */
[----:B------:R-:W-:Y:S02]  /*89a0*/  ISETP.GE.AND P0, PT, R78, R3, PT ;  /* 0x000000034e00720c */ /* 0x000fe40003f06270 */
[----:B------:R-:W-:-:S02]  /*89b0*/  SHF.R.S32.HI R92, RZ, 0x1f, R0 ;  /* 0x0000001fff5c7819 */ /* 0x000fc40000011400 */
[----:B------:R-:W-:Y:S02]  /*89c0*/  SHF.R.S32.HI R87, RZ, 0x1f, R88 ;  /* 0x0000001fff577819 */ /* 0x000fe40000011458 */
[----:B------:R-:W-:Y:S02]  /*89d0*/  SHF.R.S32.HI R89, RZ, 0x1f, R90 ;  /* 0x0000001fff597819 */ /* 0x000fe4000001145a */
[----:B------:R-:W-:Y:S01]  /*89e0*/  SHF.R.S32.HI R91, RZ, 0x1f, R86 ;  /* 0x0000001fff5b7819 */ /* 0x000fe20000011456 */
[----:B0-----:R-:W-:Y:S06]  /*89f0*/  @P2 BRA `(.L_x_415) ;  /* 0x0000000000442947 */ /* 0x001fec0003800000 */
[----:B------:R-:W-:Y:S02]  /*8a00*/  ULDC UR4, c[0x0][0xac8] ;  /* 0x0002b20000047ab9 */ /* 0x000fe40000000800 */
[----:B------:R-:W-:Y:S02]  /*8a10*/  ISETP.GE.AND P5, PT, R0, UR4, PT ;  /* 0x0000000400007c0c */ /* 0x000fe4000bfa6270 */
[----:B------:R-:W-:Y:S02]  /*8a20*/  ISETP.GE.AND P4, PT, R86, UR4, PT ;  /* 0x0000000456007c0c */ /* 0x000fe4000bf86270 */
[----:B------:R-:W-:Y:S02]  /*8a30*/  ISETP.GE.AND P3, PT, R88, UR4, PT ;  /* 0x0000000458007c0c */ /* 0x000fe4000bf66270 */
[----:B------:R-:W-:-:S07]  /*8a40*/  ISETP.GE.AND P2, PT, R90, UR4, PT ;  /* 0x000000045a007c0c */ /* 0x000fce000bf46270 */
[----:B-1----:R-:W-:-:S04]  /*8a50*/  @!P5 LEA R20, P6, R0, R85, 0x1 ;  /* 0x000000550014d211 */ /* 0x002fc800078c08ff */
[----:B--2---:R-:W-:Y:S02]  /*8a60*/  @!P5 LEA.HI.X R21, R0, R81, R92, 0x1, P6 ;  /* 0x000000510015d211 */ /* 0x004fe400030f0c5c */
[----:B------:R-:W-:-:S03]  /*8a70*/  @!P4 LEA R76, P6, R86, R85, 0x1 ;  /* 0x00000055564cc211 */ /* 0x000fc600078c08ff */
[----:B-----5:R0:W-:Y:S01]  /*8a80*/  @!P5 ST.E.128 desc[UR50][R20.64], R4 ;  /* 0x000000041400d985 */ /* 0x0201e2000c101d32 */
[----:B------:R-:W-:Y:S02]  /*8a90*/  @!P4 LEA.HI.X R77, R86, R81, R91, 0x1, P6 ;  /* 0x00000051564dc211 */ /* 0x000fe400030f0c5b */
[----:B------:R-:W-:-:S03]  /*8aa0*/  @!P3 LEA R78, P6, R88, R85, 0x1 ;  /* 0x00000055584eb211 */ /* 0x000fc600078c08ff */
[----:B------:R0:W-:Y:S01]  /*8ab0*/  @!P4 ST.E.128 desc[UR50][R76.64], R28 ;  /* 0x0000001c4c00c985 */ /* 0x0001e2000c101d32 */
[----:B------:R-:W-:Y:S02]  /*8ac0*/  @!P3 LEA.HI.X R79, R88, R81, R87, 0x1, P6 ;  /* 0x00000051584fb211 */ /* 0x000fe400030f0c57 */
[----:B------:R-:W-:-:S03]  /*8ad0*/  @!P2 LEA R80, P6, R90, R85, 0x1 ;  /* 0x000000555a50a211 */ /* 0x000fc600078c08ff */
[----:B------:R0:W-:Y:S01]  /*8ae0*/  @!P3 ST.E.128 desc[UR50][R78.64], R44 ;  /* 0x0000002c4e00b985 */ /* 0x0001e2000c101d32 */
[----:B------:R-:W-:-:S05]  /*8af0*/  @!P2 LEA.HI.X R81, R90, R81, R89, 0x1, P6 ;  /* 0x000000515a51a211 */ /* 0x000fca00030f0c59 */
[----:B------:R0:W-:Y:S04]  /*8b00*/  @!P2 ST.E.128 desc[UR50][R80.64], R60 ;  /* 0x0000003c5000a985 */ /* 0x0001e8000c101d32 */
.L_x_415:
[----:B------:R-:W-:Y:S05]  /*8b10*/  BSYNC B1 ;  /* 0x0000000000017941 */ /* 0x000fea0003800000 */
.L_x_414:
[----:B0----5:R0:W3:Y:S01]  /*8b20*/  SHFL.IDX PT, R29, R83, 0x1, 0x181f ;  /* 0x00381f00531d7f89 */ /* 0x0210e200000e0000 */
[----:B------:R-:W-:Y:S03]  /*8b30*/  BSSY B1, `(.L_x_416) ;  /* 0x0000014000017945 */ /* 0x000fe60003800000 */
[----:B------:R0:W4:Y:S01]  /*8b40*/  SHFL.IDX PT, R21, R82, 0x1, 0x181f ;  /* 0x00381f0052157f89 */ /* 0x00012200000e0000 */
[----:B------:R-:W-:Y:S05]  /*8b50*/  @P1 BRA `(.L_x_417) ;  /* 0x0000000000441947 */ /* 0x000fea0003800000 */
[----:B------:R-:W-:Y:S02]  /*8b60*/  ULDC UR4, c[0x0][0xac8] ;  /* 0x0002b20000047ab9 */ /* 0x000fe40000000800 */
[----:B------:R-:W-:Y:S02]  /*8b70*/  ISETP.GE.AND P4, PT, R0, UR4, PT ;  /* 0x0000000400007c0c */ /* 0x000fe4000bf86270 */
[----:B------:R-:W-:Y:S02]  /*8b80*/  ISETP.GE.AND P3, PT, R86, UR4, PT ;  /* 0x0000000456007c0c */ /* 0x000fe4000bf66270 */
[----:B------:R-:W-:Y:S02]  /*8b90*/  ISETP.GE.AND P2, PT, R88, UR4, PT ;  /* 0x0000000458007c0c */ /* 0x000fe4000bf46270 */
[----:B------:R-:W-:-:S07]  /*8ba0*/  ISETP.GE.AND P1, PT, R90, UR4, PT ;  /* 0x000000045a007c0c */ /* 0x000fce000bf26270 */
[-C--:B----4-:R-:W-:Y:S02]  /*8bb0*/  @!P4 LEA R4, P6, R0, R21.reuse, 0x1 ;  /* 0x000000150004c211 */ /* 0x090fe400078c08ff */
[----:B------:R-:W-:Y:S02]  /*8bc0*/  @!P3 LEA R6, P5, R86, R21, 0x1 ;  /* 0x000000155606b211 */ /* 0x000fe400078a08ff */
[----:B---3--:R-:W-:Y:S02]  /*8bd0*/  @!P4 LEA.HI.X R5, R0, R29, R92, 0x1, P6 ;  /* 0x0000001d0005c211 */ /* 0x008fe400030f0c5c */
[----:B------:R-:W-:Y:S02]  /*8be0*/  @!P2 LEA R20, P6, R88, R21, 0x1 ;  /* 0x000000155814a211 */ /* 0x000fe400078c08ff */
[----:B------:R-:W-:Y:S01]  /*8bf0*/  @!P3 LEA.HI.X R7, R86, R29, R91, 0x1, P5 ;  /* 0x0000001d5607b211 */ /* 0x000fe200028f0c5b */
[----:B------:R3:W-:Y:S01]  /*8c00*/  @!P4 ST.E.128 desc[UR50][R4.64], R8 ;  /* 0x000000080400c985 */ /* 0x0007e2000c101d32 */
[----:B------:R-:W-:-:S02]  /*8c10*/  @!P1 LEA R28, P5, R90, R21, 0x1 ;  /* 0x000000155a1c9211 */ /* 0x000fc400078a08ff */
[-C--:B------:R-:W-:Y:S01]  /*8c20*/  @!P2 LEA.HI.X R21, R88, R29.reuse, R87, 0x1, P6 ;  /* 0x0000001d5815a211 */ /* 0x080fe200030f0c57 */
[----:B------:R3:W-:Y:S01]  /*8c30*/  @!P3 ST.E.128 desc[UR50][R6.64], R32 ;  /* 0x000000200600b985 */ /* 0x0007e2000c101d32 */
[----:B------:R-:W-:-:S03]  /*8c40*/  @!P1 LEA.HI.X R29, R90, R29, R89, 0x1, P5 ;  /* 0x0000001d5a1d9211 */ /* 0x000fc600028f0c59 */
[----:B------:R3:W-:Y:S04]  /*8c50*/  @!P2 ST.E.128 desc[UR50][R20.64], R48 ;  /* 0x000000301400a985 */ /* 0x0007e8000c101d32 */
[----:B------:R3:W-:Y:S02]  /*8c60*/  @!P1 ST.E.128 desc[UR50][R28.64], R64 ;  /* 0x000000401c009985 */ /* 0x0007e4000c101d32 */
.L_x_417:
[----:B------:R-:W-:Y:S05]  /*8c70*/  BSYNC B1 ;  /* 0x0000000000017941 */ /* 0x000fea0003800000 */
.L_x_416:
[----:B---3--:R3:W0:Y:S01]  /*8c80*/  SHFL.IDX PT, R11, R83, 0x2, 0x181f ;  /* 0x00581f00530b7f89 */ /* 0x00862200000e0000 */
[----:B------:R-:W-:Y:S03]  /*8c90*/  BSSY B1, `(.L_x_418) ;  /* 0x0000014000017945 */ /* 0x000fe60003800000 */
[----:B------:R3:W0:Y:S01]  /*8ca0*/  SHFL.IDX PT, R7, R82, 0x2, 0x181f ;  /* 0x00581f0052077f89 */ /* 0x00062200000e0000 */
[----:B------:R-:W-:Y:S05]  /*8cb0*/  @P0 BRA `(.L_x_419) ;  /* 0x0000000000440947 */ /* 0x000fea0003800000 */
[----:B------:R-:W-:Y:S02]  /*8cc0*/  ULDC UR4, c[0x0][0xac8] ;  /* 0x0002b20000047ab9 */ /* 0x000fe40000000800 */
[----:B------:R-:W-:Y:S02]  /*8cd0*/  ISETP.GE.AND P3, PT, R0, UR4, PT ;  /* 0x0000000400007c0c */ /* 0x000fe4000bf66270 */
[----:B------:R-:W-:Y:S02]  /*8ce0*/  ISETP.GE.AND P2, PT, R86, UR4, PT ;  /* 0x0000000456007c0c */ /* 0x000fe4000bf46270 */
[----:B------:R-:W-:Y:S02]  /*8cf0*/  ISETP.GE.AND P1, PT, R88, UR4, PT ;  /* 0x0000000458007c0c */ /* 0x000fe4000bf26270 */
[----:B------:R-:W-:-:S07]  /*8d00*/  ISETP.GE.AND P0, PT, R90, UR4, PT ;  /* 0x000000045a007c0c */ /* 0x000fce000bf06270 */
[-C--:B0-----:R-:W-:Y:S02]  /*8d10*/  @!P3 LEA R4, P6, R0, R7.reuse, 0x1 ;  /* 0x000000070004b211 */ /* 0x081fe400078c08ff */
[-C--:B------:R-:W-:Y:S02]  /*8d20*/  @!P2 LEA R6, P5, R86, R7.reuse, 0x1 ;  /* 0x000000075606a211 */ /* 0x080fe400078a08ff */
[----:B------:R-:W-:Y:S02]  /*8d30*/  @!P1 LEA R8, P4, R88, R7, 0x1 ;  /* 0x0000000758089211 */ /* 0x000fe400078808ff */
[----:B------:R-:W-:Y:S02]  /*8d40*/  @!P3 LEA.HI.X R5, R0, R11, R92, 0x1, P6 ;  /* 0x0000000b0005b211 */ /* 0x000fe400030f0c5c */
[----:B------:R-:W-:Y:S02]  /*8d50*/  @!P0 LEA R10, P6, R90, R7, 0x1 ;  /* 0x000000075a0a8211 */ /* 0x000fe400078c08ff */
[-C--:B------:R-:W-:Y:S01]  /*8d60*/  @!P2 LEA.HI.X R7, R86, R11.reuse, R91, 0x1, P5 ;  /* 0x0000000b5607a211 */ /* 0x080fe200028f0c5b */
[----:B------:R0:W-:Y:S01]  /*8d70*/  @!P3 ST.E.128 desc[UR50][R4.64], R12 ;  /* 0x0000000c0400b985 */ /* 0x0001e2000c101d32 */
[----:B------:R-:W-:-:S02]  /*8d80*/  @!P1 LEA.HI.X R9, R88, R11, R87, 0x1, P4 ;  /* 0x0000000b58099211 */ /* 0x000fc400020f0c57 */
[----:B------:R-:W-:Y:S01]  /*8d90*/  @!P0 LEA.HI.X R11, R90, R11, R89, 0x1, P6 ;  /* 0x0000000b5a0b8211 */ /* 0x000fe200030f0c59 */
[----:B------:R0:W-:Y:S04]  /*8da0*/  @!P2 ST.E.128 desc[UR50][R6.64], R36 ;  /* 0x000000240600a985 */ /* 0x0001e8000c101d32 */
[----:B------:R0:W-:Y:S04]  /*8db0*/  @!P1 ST.E.128 desc[UR50][R8.64], R52 ;  /* 0x0000003408009985 */ /* 0x0001e8000c101d32 */
[----:B------:R0:W-:Y:S02]  /*8dc0*/  @!P0 ST.E.128 desc[UR50][R10.64], R68 ;  /* 0x000000440a008985 */ /* 0x0001e4000c101d32 */
.L_x_419:
[----:B------:R-:W-:Y:S05]  /*8dd0*/  BSYNC B1 ;  /* 0x0000000000017941 */ /* 0x000fea0003800000 */
.L_x_418:
[----:B0-----:R-:W-:Y:S01]  /*8de0*/  VIADD R4, R84, 0x60 ;  /* 0x0000006054047836 */ /* 0x001fe20000000000 */
[----:B---3--:R-:W0:Y:S04]  /*8df0*/  SHFL.IDX PT, R83, R83, 0x3, 0x181f ;  /* 0x00781f0053537f89 */ /* 0x008e2800000e0000 */
[----:B------:R-:W-:Y:S01]  /*8e00*/  ISETP.GE.AND P0, PT, R4, R3, PT ;  /* 0x000000030400720c */ /* 0x000fe20003f06270 */
[----:B------:R3:W0:-:S12]  /*8e10*/  SHFL.IDX PT, R11, R82, 0x3, 0x181f ;  /* 0x00781f00520b7f89 */ /* 0x00061800000e0000 */
[----:B---3--:R-:W-:Y:S05]  /*8e20*/  @P0 BRA `(.L_x_420) ;  /* 0x0000002400940947 */ /* 0x008fea0003800000 */
[----:B------:R-:W-:Y:S02]  /*8e30*/  ULDC UR4, c[0x0][0xac8] ;  /* 0x0002b20000047ab9 */ /* 0x000fe40000000800 */
[----:B------:R-:W-:Y:S02]  /*8e40*/  ISETP.GE.AND P3, PT, R0, UR4, PT ;  /* 0x0000000400007c0c */ /* 0x000fe4000bf66270 */
[----:B------:R-:W-:Y:S02]  /*8e50*/  ISETP.GE.AND P4, PT, R86, UR4, PT ;  /* 0x0000000456007c0c */ /* 0x000fe4000bf86270 */
[----:B------:R-:W-:-:S09]  /*8e60*/  ISETP.GE.AND P5, PT, R88, UR4, PT ;  /* 0x0000000458007c0c */ /* 0x000fd2000bfa6270 */
[-C--:B0-----:R-:W-:Y:S02]  /*8e70*/  @!P3 LEA R4, P0, R0, R11.reuse, 0x1 ;  /* 0x0000000b0004b211 */ /* 0x081fe400078008ff */
[-C--:B------:R-:W-:Y:S02]  /*8e80*/  @!P4 LEA R6, P1, R86, R11.reuse, 0x1 ;  /* 0x0000000b5606c211 */ /* 0x080fe400078208ff */
[----:B------:R-:W-:Y:S02]  /*8e90*/  @!P5 LEA R8, P2, R88, R11, 0x1 ;  /* 0x0000000b5808d211 */ /* 0x000fe400078408ff */
[-C--:B------:R-:W-:Y:S02]  /*8ea0*/  @!P3 LEA.HI.X R5, R0, R83.reuse, R92, 0x1, P0 ;  /* 0x000000530005b211 */ /* 0x080fe400000f0c5c */
[-C--:B------:R-:W-:Y:S02]  /*8eb0*/  @!P4 LEA.HI.X R7, R86, R83.reuse, R91, 0x1, P1 ;  /* 0x000000535607c211 */ /* 0x080fe400008f0c5b */
[----:B------:R-:W-:Y:S01]  /*8ec0*/  @!P5 LEA.HI.X R9, R88, R83, R87, 0x1, P2 ;  /* 0x000000535809d211 */ /* 0x000fe200010f0c57 */
[----:B------:R3:W-:Y:S01]  /*8ed0*/  @!P3 ST.E.128 desc[UR50][R4.64], R24 ;  /* 0x000000180400b985 */ /* 0x0007e2000c101d32 */
[----:B------:R-:W-:-:S03]  /*8ee0*/  ISETP.GE.AND P0, PT, R90, UR4, PT ;  /* 0x000000045a007c0c */ /* 0x000fc6000bf06270 */
[----:B------:R3:W-:Y:S04]  /*8ef0*/  @!P4 ST.E.128 desc[UR50][R6.64], R40 ;  /* 0x000000280600c985 */ /* 0x0007e8000c101d32 */
[----:B------:R3:W-:Y:S06]  /*8f00*/  @!P5 ST.E.128 desc[UR50][R8.64], R56 ;  /* 0x000000380800d985 */ /* 0x0007ec000c101d32 */
[----:B------:R-:W-:Y:S05]  /*8f10*/  @P0 BRA `(.L_x_420) ;  /* 0x0000002400580947 */ /* 0x000fea0003800000 */
[----:B---3--:R-:W-:-:S04]  /*8f20*/  LEA R4, P0, R90, R11, 0x1 ;  /* 0x0000000b5a047211 */ /* 0x008fc800078008ff */
[----:B------:R-:W-:-:S05]  /*8f30*/  LEA.HI.X R5, R90, R83, R89, 0x1, P0 ;  /* 0x000000535a057211 */ /* 0x000fca00000f0c59 */
[----:B------:R0:W-:Y:S01]  /*8f40*/  ST.E.128 desc[UR50][R4.64], R72 ;  /* 0x0000004804007985 */ /* 0x0001e2000c101d32 */
[----:B------:R-:W-:Y:S05]  /*8f50*/  BRA `(.L_x_420) ;  /* 0x0000002400487947 */ /* 0x000fea0003800000 */
.L_x_413:
[----:B------:R-:W-:Y:S01]  /*8f60*/  ULDC.64 UR14, c[0x0][0xb08] ;  /* 0x0002c200000e7ab9 */ /* 0x000fe20000000a00 */
[----:B------:R-:W-:Y:S01]  /*8f70*/  IMAD.MOV.U32 R3, RZ, RZ, R12 ;  /* 0x000000ffff037224 */ /* 0x000fe200078e000c */
[----:B------:R-:W-:Y:S01]  /*8f80*/  UIMAD UR12, UR16, UR14, URZ ;  /* 0x0000000e100c72a4 */ /* 0x000fe2000f8e023f */
[----:B------:R-:W-:Y:S01]  /*8f90*/  BSSY B1, `(.L_x_421) ;  /* 0x00000c9000017945 */ /* 0x000fe20003800000 */
[----:B------:R-:W-:Y:S01]  /*8fa0*/  UIMAD.WIDE.U32 UR10, UR4, UR14, URZ ;  /* 0x0000000e040a72a5 */ /* 0x000fe2000f8e003f */
[----:B------:R-:W-:Y:S01]  /*8fb0*/  SHF.R.S32.HI R152, RZ, 0x1f, R203 ;  /* 0x0000001fff987819 */ /* 0x000fe200000114cb */
[----:B------:R-:W-:Y:S01]  /*8fc0*/  UIMAD UR12, UR4, UR15, UR12 ;  /* 0x0000000f040c72a4 */ /* 0x000fe2000f8e020c */
[----:B------:R-:W-:Y:S01]  /*8fd0*/  SHF.R.S32.HI R153, RZ, 0x1f, R204 ;  /* 0x0000001fff997819 */ /* 0x000fe200000114cc */
[----:B------:R-:W-:Y:S01]  /*8fe0*/  USHF.R.S32.HI UR4, URZ, 0x1f, UR39 ;  /* 0x0000001f3f047899 */ /* 0x000fe20008011427 */
[----:B------:R-:W-:Y:S01]  /*8ff0*/  SHF.R.S32.HI R154, RZ, 0x1f, R205 ;  /* 0x0000001fff9a7819 */ /* 0x000fe200000114cd */
[----:B------:R-:W-:Y:S01]  /*9000*/  UIADD3 UR11, UR11, UR12, URZ ;  /* 0x0000000c0b0b7290 */ /* 0x000fe2000fffe03f */
[----:B------:R-:W-:Y:S01]  /*9010*/  SHF.R.S32.HI R155, RZ, 0x1f, R206 ;  /* 0x0000001fff9b7819 */ /* 0x000fe200000114ce */
[----:B------:R-:W-:Y:S01]  /*9020*/  ULDC.64 UR14, c[0x0][0xb40] ;  /* 0x0002d000000e7ab9 */ /* 0x000fe20000000a00 */
[----:B------:R-:W-:Y:S01]  /*9030*/  ULDC.64 UR12, c[0x0][0xb38] ;  /* 0x0002ce00000c7ab9 */ /* 0x000fe20000000a00 */
[----:B------:R-:W-:Y:S01]  /*9040*/  UIMAD UR4, UR4, UR14, URZ ;  /* 0x0000000e040472a4 */ /* 0x000fe2000f8e023f */
[----:B------:R-:W-:Y:S01]  /*9050*/  SHF.R.S32.HI R156, RZ, 0x1f, R207 ;  /* 0x0000001fff9c7819 */ /* 0x000fe200000114cf */
[----:B------:R-:W-:Y:S01]  /*9060*/  UIMAD.WIDE.U32 UR10, UR43, UR12, UR10 ;  /* 0x0000000c2b0a72a5 */ /* 0x000fe2000f8e000a */
[----:B------:R-:W-:Y:S01]  /*9070*/  SHF.R.S32.HI R157, RZ, 0x1f, R208 ;  /* 0x0000001fff9d7819 */ /* 0x000fe200000114d0 */
[----:B------:R-:W-:Y:S01]  /*9080*/  UIMAD UR4, UR39, UR15, UR4 ;  /* 0x0000000f270472a4 */ /* 0x000fe2000f8e0204 */
[----:B------:R-:W-:Y:S01]  /*9090*/  SHF.R.S32.HI R158, RZ, 0x1f, R209 ;  /* 0x0000001fff9e7819 */ /* 0x000fe200000114d1 */
[----:B------:R-:W-:Y:S01]  /*90a0*/  UIMAD UR11, UR43, UR13, UR11 ;  /* 0x0000000d2b0b72a4 */ /* 0x000fe2000f8e020b */
[----:B------:R-:W-:Y:S01]  /*90b0*/  SHF.R.S32.HI R159, RZ, 0x1f, R210 ;  /* 0x0000001fff9f7819 */ /* 0x000fe200000114d2 */
[----:B------:R-:W-:Y:S01]  /*90c0*/  @UP1 ULDC UR12, c[0x0][0xbec] ;  /* 0x0002fb00000c1ab9 */ /* 0x000fe20000000800 */
[----:B------:R-:W-:Y:S01]  /*90d0*/  UIADD3 UR8, UR8, 0x22820, URZ ;  /* 0x0002282008087890 */ /* 0x000fe2000fffe03f */
[----:B0-----:R-:W-:Y:S01]  /*90e0*/  @P1 IMAD.HI.U32 R0, R12, UR12, RZ ;  /* 0x0000000c0c001c27 */ /* 0x001fe2000f8e00ff */
[----:B------:R-:W-:Y:S01]  /*90f0*/  UIMAD.WIDE.U32 UR10, UR39, UR14, UR10 ;  /* 0x0000000e270a72a5 */ /* 0x000fe2000f8e000a */
[----:B------:R-:W-:Y:S01]  /*9100*/  SHF.R.S32.HI R160, RZ, 0x1f, R211 ;  /* 0x0000001fffa07819 */ /* 0x000fe200000114d3 */
[----:B------:R-:W-:Y:S01]  /*9110*/  ULDC.64 UR12, c[0x0][0xb48] ;  /* 0x0002d200000c7ab9 */ /* 0x000fe20000000a00 */
[----:B------:R-:W-:Y:S01]  /*9120*/  UPRMT UR8, URZ, 0x654, UR8 ;  /* 0x000006543f087896 */ /* 0x000fe20008000008 */
[----:B------:R-:W-:Y:S01]  /*9130*/  SHF.R.S32.HI R161, RZ, 0x1f, R212 ;  /* 0x0000001fffa17819 */ /* 0x000fe200000114d4 */
[----:B------:R-:W-:Y:S01]  /*9140*/  UIADD3 UR11, UR11, UR4, URZ ;  /* 0x000000040b0b7290 */ /* 0x000fe2000fffe03f */
[----:B------:R-:W-:-:S02]  /*9150*/  SHF.R.S32.HI R162, RZ, 0x1f, R213 ;  /* 0x0000001fffa27819 */ /* 0x000fc400000114d5 */
[----:B------:R-:W-:Y:S01]  /*9160*/  @UP1 ULDC UR4, c[0x0][0xbf0] ;  /* 0x0002fc0000041ab9 */ /* 0x000fe20000000800 */
[----:B------:R-:W-:Y:S01]  /*9170*/  UIMAD.WIDE.U32 UR10, UR42, UR12, UR10 ;  /* 0x0000000c2a0a72a5 */ /* 0x000fe2000f8e000a */
[----:B------:R-:W-:Y:S02]  /*9180*/  @P1 SHF.R.U32.HI R3, RZ, UR4, R0 ;  /* 0x00000004ff031c19 */ /* 0x000fe40008011600 */
[----:B------:R-:W-:Y:S01]  /*9190*/  SYNCS.ARRIVE.TRANS64.RED.A1T0 RZ, [UR8], RZ ;  /* 0x000000ffffff79a7 */ /* 0x000fe20008100408 */
[----:B------:R-:W-:Y:S01]  /*91a0*/  UIMAD UR42, UR42, UR13, UR11 ;  /* 0x0000000d2a2a72a4 */ /* 0x000fe2000f8e020b */
[--C-:B------:R-:W-:Y:S01]  /*91b0*/  SHF.R.S32.HI R0, RZ, 0x1f, R3.reuse ;  /* 0x0000001fff007819 */ /* 0x100fe20000011403 */
[----:B------:R-:W-:Y:S01]  /*91c0*/  IMAD.MOV R7, RZ, RZ, -R3 ;  /* 0x000000ffff077224 */ /* 0x000fe200078e0a03 */
[----:B------:R-:W-:Y:S01]  /*91d0*/  ULDC.64 UR12, c[0x0][0xb30] ;  /* 0x0002cc00000c7ab9 */ /* 0x000fe20000000a00 */
[----:B------:R-:W-:Y:S01]  /*91e0*/  IMAD.U32 R5, RZ, RZ, UR11 ;  /* 0x0000000bff057e24 */ /* 0x000fe2000f8e00ff */
[----:B------:R-:W-:Y:S01]  /*91f0*/  SHF.R.S32.HI R163, RZ, 0x1f, R214 ;  /* 0x0000001fffa37819 */ /* 0x000fe200000114d6 */
[----:B------:R-:W-:Y:S01]  /*9200*/  IMAD R7, R7, UR9, R12 ;  /* 0x0000000907077c24 */ /* 0x000fe2000f8e020c */
[----:B------:R-:W-:Y:S01]  /*9210*/  SHF.R.S32.HI R164, RZ, 0x1f, R215 ;  /* 0x0000001fffa47819 */ /* 0x000fe200000114d7 */
[----:B------:R-:W-:Y:S01]  /*9220*/  IMAD R0, R0, UR12, RZ ;  /* 0x0000000c00007c24 */ /* 0x000fe2000f8e02ff */
[----:B------:R-:W-:Y:S01]  /*9230*/  SHF.R.S32.HI R20, RZ, 0x1f, R216 ;  /* 0x0000001fff147819 */ /* 0x000fe200000114d8 */
[----:B------:R-:W-:Y:S01]  /*9240*/  IMAD.U32 R4, RZ, RZ, UR10 ;  /* 0x0000000aff047e24 */ /* 0x000fe2000f8e00ff */
[----:B------:R-:W-:Y:S01]  /*9250*/  ULDC.64 UR10, c[0x0][0xb28] ;  /* 0x0002ca00000a7ab9 */ /* 0x000fe20000000a00 */
[----:B------:R-:W-:Y:S01]  /*9260*/  IMAD.U32 R5, RZ, RZ, UR42 ;  /* 0x0000002aff057e24 */ /* 0x000fe2000f8e00ff */
[----:B------:R-:W-:Y:S01]  /*9270*/  SHF.R.S32.HI R165, RZ, 0x1f, R217 ;  /* 0x0000001fffa57819 */ /* 0x000fe200000114d9 */
[C---:B------:R-:W-:Y:S01]  /*9280*/  IMAD R9, R3.reuse, UR13, R0 ;  /* 0x0000000d03097c24 */ /* 0x040fe2000f8e0200 */
[----:B------:R-:W-:Y:S01]  /*9290*/  SHF.R.S32.HI R0, RZ, 0x1f, R7 ;  /* 0x0000001fff007819 */ /* 0x000fe20000011407 */
[----:B------:R-:W-:Y:S01]  /*92a0*/  IMAD.WIDE.U32 R4, R3, UR12, R4 ;  /* 0x0000000c03047c25 */ /* 0x000fe2000f8e0004 */
[----:B------:R-:W-:-:S02]  /*92b0*/  SHF.R.S32.HI R166, RZ, 0x1f, R218 ;  /* 0x0000001fffa67819 */ /* 0x000fc400000114da */
[----:B------:R-:W-:Y:S01]  /*92c0*/  SHF.R.S32.HI R167, RZ, 0x1f, R219 ;  /* 0x0000001fffa77819 */ /* 0x000fe200000114db */
[----:B------:R-:W-:Y:S01]  /*92d0*/  IMAD R0, R0, UR10, RZ ;  /* 0x0000000a00007c24 */ /* 0x000fe2000f8e02ff */
[----:B------:R-:W-:Y:S01]  /*92e0*/  SHF.R.S32.HI R168, RZ, 0x1f, R220 ;  /* 0x0000001fffa87819 */ /* 0x000fe200000114dc */
[----:B------:R-:W-:Y:S02]  /*92f0*/  IMAD.IADD R5, R5, 0x1, R9 ;  /* 0x0000000105057824 */ /* 0x000fe400078e0209 */
[C---:B------:R-:W-:Y:S02]  /*9300*/  IMAD R3, R7.reuse, UR11, R0 ;  /* 0x0000000b07037c24 */ /* 0x040fe4000f8e0200 */
[----:B------:R-:W-:Y:S01]  /*9310*/  IMAD.WIDE.U32 R4, R7, UR10, R4 ;  /* 0x0000000a07047c25 */ /* 0x000fe2000f8e0004 */
[----:B------:R-:W-:-:S03]  /*9320*/  ULDC.64 UR10, c[0x0][0xb00] ;  /* 0x0002c000000a7ab9 */ /* 0x000fc60000000a00 */
[----:B------:R-:W-:Y:S01]  /*9330*/  IMAD.IADD R3, R5, 0x1, R3 ;  /* 0x0000000105037824 */ /* 0x000fe200078e0203 */
[----:B------:R-:W-:-:S04]  /*9340*/  LEA R0, P1, R4, UR10, 0x2 ;  /* 0x0000000a04007c11 */ /* 0x000fc8000f8210ff */
[----:B------:R-:W-:Y:S02]  /*9350*/  LEA.HI.X R3, R4, UR11, R3, 0x2, P1 ;  /* 0x0000000b04037c11 */ /* 0x000fe400088f1403 */
[----:B------:R0:W1:Y:S04]  /*9360*/  SHFL.IDX PT, R4, R0, RZ, 0x1c1f ;  /* 0x001c1fff00047589 */ /* 0x00006800000e0000 */
[----:B------:R0:W2:Y:S01]  /*9370*/  SHFL.IDX PT, R5, R3, RZ, 0x1c1f ;  /* 0x001c1fff03057589 */ /* 0x0000a200000e0000 */
[----:B------:R-:W-:Y:S05]  /*9380*/  @P2 BRA `(.L_x_422) ;  /* 0x0000000800242947 */ /* 0x000fea0003800000 */
[----:B------:R-:W-:Y:S01]  /*9390*/  ULDC UR4, c[0x0][0xac8] ;  /* 0x0002b20000047ab9 */ /* 0x000fe20000000800 */
[----:B------:R-:W-:Y:S01]  /*93a0*/  VIADD R21, R2, 0xe0 ;  /* 0x000000e002157836 */ /* 0x000fe20000000000 */
[----:B------:R-:W-:Y:S02]  /*93b0*/  ISETP.GE.AND P2, PT, R220, UR4, PT ;  /* 0x00000004dc007c0c */ /* 0x000fe4000bf46270 */
[----:B------:R-:W-:Y:S02]  /*93c0*/  ISETP.GE.AND P3, PT, R2, UR4, PT ;  /* 0x0000000402007c0c */ /* 0x000fe4000bf66270 */
[----:B------:R-:W-:Y:S02]  /*93d0*/  ISETP.GE.AND P1, PT, R219, UR4, PT ;  /* 0x00000004db007c0c */ /* 0x000fe4000bf26270 */
[----:B------:R-:W-:-:S07]  /*93e0*/  ISETP.GE.AND P4, PT, R218, UR4, PT ;  /* 0x00000004da007c0c */ /* 0x000fce000bf86270 */
[----:B-1----:R-:W-:Y:S02]  /*93f0*/  @!P2 LEA R8, P5, R220, R4, 0x2 ;  /* 0x00000004dc08a211 */ /* 0x002fe400078a10ff */
[----:B--2---:R-:W-:Y:S02]  /*9400*/  @!P3 IMAD.WIDE R6, R2, 0x4, R4 ;  /* 0x000000040206b825 */ /* 0x004fe400078e0204 */
[----:B------:R-:W-:-:S03]  /*9410*/  @!P2 LEA.HI.X R9, R220, R5, R168, 0x2, P5 ;  /* 0x00000005dc09a211 */ /* 0x000fc600028f14a8 */
[----:B------:R1:W-:Y:S01]  /*9420*/  @!P3 ST.E.64 desc[UR50][R6.64], R24 ;  /* 0x000000180600b985 */ /* 0x0003e2000c101b32 */
[----:B------:R-:W-:-:S03]  /*9430*/  ISETP.GE.AND P3, PT, R217, UR4, PT ;  /* 0x00000004d9007c0c */ /* 0x000fc6000bf66270 */
[----:B------:R2:W-:Y:S01]  /*9440*/  @!P2 ST.E.64 desc[UR50][R8.64], R28 ;  /* 0x0000001c0800a985 */ /* 0x0005e2000c101b32 */
[----:B------:R-:W-:Y:S02]  /*9450*/  ISETP.GE.AND P2, PT, R216, UR4, PT ;  /* 0x00000004d8007c0c */ /* 0x000fe4000bf46270 */
[----:B-1----:R-:W-:Y:S01]  /*9460*/  @!P1 LEA R6, P6, R219, R4, 0x2 ;  /* 0x00000004db069211 */ /* 0x002fe200078c10ff */
[----:B------:R-:W-:-:S03]  /*9470*/  VIADD R25, R2, 0xe8 ;  /* 0x000000e802197836 */ /* 0x000fc60000000000 */
[----:B------:R-:W-:Y:S01]  /*9480*/  @!P1 LEA.HI.X R7, R219, R5, R167, 0x2, P6 ;  /* 0x00000005db079211 */ /* 0x000fe200030f14a7 */
[----:B--2---:R-:W-:Y:S01]  /*9490*/  VIADD R29, R2, 0xf0 ;  /* 0x000000f0021d7836 */ /* 0x004fe20000000000 */
[----:B------:R-:W-:-:S03]  /*94a0*/  @!P4 LEA R8, P5, R218, R4, 0x2 ;  /* 0x00000004da08c211 */ /* 0x000fc600078a10ff */
[----:B------:R1:W-:Y:S01]  /*94b0*/  @!P1 ST.E.64 desc[UR50][R6.64], R32 ;  /* 0x0000002006009985 */ /* 0x0003e2000c101b32 */
[----:B------:R-:W-:Y:S02]  /*94c0*/  @!P4 LEA.HI.X R9, R218, R5, R166, 0x2, P5 ;  /* 0x00000005da09c211 */ /* 0x000fe400028f14a6 */
[----:B------:R-:W-:-:S03]  /*94d0*/  ISETP.GE.AND P1, PT, R215, UR4, PT ;  /* 0x00000004d7007c0c */ /* 0x000fc6000bf26270 */
[----:B------:R2:W-:Y:S01]  /*94e0*/  @!P4 ST.E.64 desc[UR50][R8.64], R36 ;  /* 0x000000240800c985 */ /* 0x0005e2000c101b32 */
[----:B------:R-:W-:Y:S02]  /*94f0*/  ISETP.GE.AND P4, PT, R214, UR4, PT ;  /* 0x00000004d6007c0c */ /* 0x000fe4000bf86270 */
[----:B-1----:R-:W-:Y:S01]  /*9500*/  @!P3 LEA R6, P6, R217, R4, 0x2 ;  /* 0x00000004d906b211 */ /* 0x002fe200078c10ff */
[----:B------:R-:W-:-:S03]  /*9510*/  VIADD R33, R2, 0xf8 ;  /* 0x000000f802217836 */ /* 0x000fc60000000000 */
[----:B------:R-:W-:Y:S02]  /*9520*/  @!P3 LEA.HI.X R7, R217, R5, R165, 0x2, P6 ;  /* 0x00000005d907b211 */ /* 0x000fe400030f14a5 */
[----:B--2---:R-:W-:-:S03]  /*9530*/  @!P2 LEA R8, P5, R216, R4, 0x2 ;  /* 0x00000004d808a211 */ /* 0x004fc600078a10ff */
[----:B------:R1:W-:Y:S01]  /*9540*/  @!P3 ST.E.64 desc[UR50][R6.64], R40 ;  /* 0x000000280600b985 */ /* 0x0003e2000c101b32 */
[----:B------:R-:W-:Y:S02]  /*9550*/  @!P2 LEA.HI.X R9, R216, R5, R20, 0x2, P5 ;  /* 0x00000005d809a211 */ /* 0x000fe400028f1414 */
[----:B------:R-:W-:-:S03]  /*9560*/  ISETP.GE.AND P3, PT, R213, UR4, PT ;  /* 0x00000004d5007c0c */ /* 0x000fc6000bf66270 */
[----:B------:R2:W-:Y:S01]  /*9570*/  @!P2 ST.E.64 desc[UR50][R8.64], R44 ;  /* 0x0000002c0800a985 */ /* 0x0005e2000c101b32 */
[----:B------:R-:W-:Y:S02]  /*9580*/  ISETP.GE.AND P2, PT, R212, UR4, PT ;  /* 0x00000004d4007c0c */ /* 0x000fe4000bf46270 */
[----:B-1----:R-:W-:-:S04]  /*9590*/  @!P1 LEA R6, P6, R215, R4, 0x2 ;  /* 0x00000004d7069211 */ /* 0x002fc800078c10ff */
        /* <DEDUP_REMOVED lines=19> */
[-C--:B------:R-:W-:Y:S02]  /*96d0*/  @!P4 LEA.HI.X R9, R210, R5.reuse, R159, 0x2, P5 ;  /* 0x00000005d209c211 */ /* 0x080fe400028f149f */
[----:B------:R-:W-:Y:S02]  /*96e0*/  ISETP.GE.AND P1, PT, R207, UR4, PT ;  /* 0x00000004cf007c0c */ /* 0x000fe4000bf26270 */
[-C--:B------:R-:W-:Y:S01]  /*96f0*/  @!P2 LEA R10, P5, R208, R4.reuse, 0x2 ;  /* 0x00000004d00aa211 */ /* 0x080fe200078a10ff */
[----:B------:R2:W-:Y:S01]  /*9700*/  @!P4 ST.E.64 desc[UR50][R8.64], R68 ;  /* 0x000000440800c985 */ /* 0x0005e2000c101b32 */
[----:B------:R-:W-:Y:S02]  /*9710*/  ISETP.GE.AND P4, PT, R206, UR4, PT ;  /* 0x00000004ce007c0c */ /* 0x000fe4000bf86270 */
[----:B------:R-:W-:Y:S02]  /*9720*/  @!P2 LEA.HI.X R11, R208, R5, R157, 0x2, P5 ;  /* 0x00000005d00ba211 */ /* 0x000fe400028f149d */
[----:B-1----:R-:W-:-:S04]  /*9730*/  @!P3 LEA R6, P6, R209, R4, 0x2 ;  /* 0x00000004d106b211 */ /* 0x002fc800078c10ff */
[----:B------:R-:W-:Y:S02]  /*9740*/  @!P3 LEA.HI.X R7, R209, R5, R158, 0x2, P6 ;  /* 0x00000005d107b211 */ /* 0x000fe400030f149e */
[----:B------:R-:W-:-:S03]  /*9750*/  @!P1 LEA R12, P6, R207, R4, 0x2 ;  /* 0x00000004cf0c9211 */ /* 0x000fc600078c10ff */
[----:B------:R-:W-:Y:S01]  /*9760*/  @!P4 LEA R14, P5, R206, R4, 0x2 ;  /* 0x00000004ce0ec211 */ /* 0x000fe200078a10ff */
[----:B------:R1:W-:Y:S01]  /*9770*/  @!P3 ST.E.64 desc[UR50][R6.64], R72 ;  /* 0x000000480600b985 */ /* 0x0003e2000c101b32 */
[----:B------:R-:W-:Y:S02]  /*9780*/  ISETP.GE.AND P3, PT, R205, UR4, PT ;  /* 0x00000004cd007c0c */ /* 0x000fe4000bf66270 */
[-C--:B------:R-:W-:Y:S01]  /*9790*/  @!P1 LEA.HI.X R13, R207, R5.reuse, R156, 0x2, P6 ;  /* 0x00000005cf0d9211 */ /* 0x080fe200030f149c */
[----:B------:R3:W-:Y:S01]  /*97a0*/  @!P2 ST.E.64 desc[UR50][R10.64], R76 ;  /* 0x0000004c0a00a985 */ /* 0x0007e2000c101b32 */
[----:B------:R-:W-:Y:S02]  /*97b0*/  ISETP.GE.AND P2, PT, R204, UR4, PT ;  /* 0x00000004cc007c0c */ /* 0x000fe4000bf46270 */
[----:B------:R-:W-:Y:S01]  /*97c0*/  @!P4 LEA.HI.X R15, R206, R5, R155, 0x2, P5 ;  /* 0x00000005ce0fc211 */ /* 0x000fe200028f149b */
[----:B------:R4:W-:Y:S01]  /*97d0*/  @!P1 ST.E.64 desc[UR50][R12.64], R80 ;  /* 0x000000500c009985 */ /* 0x0009e2000c101b32 */
[----:B------:R-:W-:-:S03]  /*97e0*/  ISETP.GE.AND P1, PT, R203, UR4, PT ;  /* 0x00000004cb007c0c */ /* 0x000fc6000bf26270 */
[----:B------:R5:W-:Y:S01]  /*97f0*/  @!P4 ST.E.64 desc[UR50][R14.64], R84 ;  /* 0x000000540e00c985 */ /* 0x000be2000c101b32 */
[----:B------:R-:W-:Y:S02]  /*9800*/  ISETP.GE.AND P4, PT, R202, UR4, PT ;  /* 0x00000004ca007c0c */ /* 0x000fe4000bf86270 */
[----:B--2---:R-:W-:-:S03]  /*9810*/  @!P3 LEA R8, P6, R205, R4, 0x2 ;  /* 0x00000004cd08b211 */ /* 0x004fc600078c10ff */
[CC--:B-1----:R-:W-:Y:S02]  /*9820*/  @!P2 LEA R6, P5, R204.reuse, R4.reuse, 0x2 ;  /* 0x00000004cc06a211 */ /* 0x0c2fe400078a10ff */
[-C--:B------:R-:W-:Y:S02]  /*9830*/  @!P3 LEA.HI.X R9, R205, R5.reuse, R154, 0x2, P6 ;  /* 0x00000005cd09b211 */ /* 0x080fe400030f149a */
[-C--:B------:R-:W-:Y:S02]  /*9840*/  @!P2 LEA.HI.X R7, R204, R5.reuse, R153, 0x2, P5 ;  /* 0x00000005cc07a211 */ /* 0x080fe400028f1499 */
[----:B---3--:R-:W-:Y:S01]  /*9850*/  @!P1 LEA R10, P6, R203, R4, 0x2 ;  /* 0x00000004cb0a9211 */ /* 0x008fe200078c10ff */
[----:B------:R1:W-:Y:S01]  /*9860*/  @!P3 ST.E.64 desc[UR50][R8.64], R88 ;  /* 0x000000580800b985 */ /* 0x0003e2000c101b32 */
[----:B------:R-:W-:Y:S02]  /*9870*/  ISETP.GE.AND P3, PT, R201, UR4, PT ;  /* 0x00000004c9007c0c */ /* 0x000fe4000bf66270 */
[----:B------:R-:W-:Y:S01]  /*9880*/  @!P1 LEA.HI.X R11, R203, R5, R152, 0x2, P6 ;  /* 0x00000005cb0b9211 */ /* 0x000fe200030f1498 */
[----:B------:R2:W-:Y:S01]  /*9890*/  @!P2 ST.E.64 desc[UR50][R6.64], R92 ;  /* 0x0000005c0600a985 */ /* 0x0005e2000c101b32 */
[----:B------:R-:W-:-:S02]  /*98a0*/  ISETP.GE.AND P2, PT, R200, UR4, PT ;  /* 0x00000004c8007c0c */ /* 0x000fc4000bf46270 */
[C---:B----4-:R-:W-:Y:S01]  /*98b0*/  @!P4 LEA R12, P5, R202.reuse, R4, 0x2 ;  /* 0x00000004ca0cc211 */ /* 0x050fe200078a10ff */
[----:B------:R3:W-:Y:S01]  /*98c0*/  @!P1 ST.E.64 desc[UR50][R10.64], R96 ;  /* 0x000000600a009985 */ /* 0x0007e2000c101b32 */
[----:B------:R-:W-:Y:S02]  /*98d0*/  ISETP.GE.AND P1, PT, R23, UR4, PT ;  /* 0x0000000417007c0c */ /* 0x000fe4000bf26270 */
[----:B------:R-:W-:-:S03]  /*98e0*/  @!P4 LEA.HI.X R13, R202, R5, R229, 0x2, P5 ;  /* 0x00000005ca0dc211 */ /* 0x000fc600028f14e5 */
[CC--:B-----5:R-:W-:Y:S02]  /*98f0*/  @!P3 LEA R14, P6, R201.reuse, R4.reuse, 0x2 ;  /* 0x00000004c90eb211 */ /* 0x0e0fe400078c10ff */
[----:B------:R4:W-:Y:S01]  /*9900*/  @!P4 ST.E.64 desc[UR50][R12.64], R100 ;  /* 0x000000640c00c985 */ /* 0x0009e2000c101b32 */
[----:B------:R-:W-:Y:S02]  /*9910*/  ISETP.GE.AND P4, PT, R22, UR4, PT ;  /* 0x0000000416007c0c */ /* 0x000fe4000bf86270 */
[CC--:B-1----:R-:W-:Y:S02]  /*9920*/  @!P2 LEA R8, P5, R200.reuse, R4.reuse, 0x2 ;  /* 0x00000004c808a211 */ /* 0x0c2fe400078a10ff */
[-C--:B------:R-:W-:Y:S02]  /*9930*/  @!P3 LEA.HI.X R15, R201, R5.reuse, R228, 0x2, P6 ;  /* 0x00000005c90fb211 */ /* 0x080fe400030f14e4 */
[----:B------:R-:W-:Y:S02]  /*9940*/  @!P2 LEA.HI.X R9, R200, R5, R227, 0x2, P5 ;  /* 0x00000005c809a211 */ /* 0x000fe400028f14e3 */
[----:B--2---:R-:W-:Y:S01]  /*9950*/  @!P1 LEA R6, P6, R23, R4, 0x2 ;  /* 0x0000000417069211 */ /* 0x004fe200078c10ff */
[----:B------:R1:W-:Y:S01]  /*9960*/  @!P3 ST.E.64 desc[UR50][R14.64], R104 ;  /* 0x000000680e00b985 */ /* 0x0003e2000c101b32 */
[----:B------:R-:W-:-:S02]  /*9970*/  ISETP.GE.AND P3, PT, R19, UR4, PT ;  /* 0x0000000413007c0c */ /* 0x000fc4000bf66270 */
[-C--:B------:R-:W-:Y:S01]  /*9980*/  @!P1 LEA.HI.X R7, R23, R5.reuse, R226, 0x2, P6 ;  /* 0x0000000517079211 */ /* 0x080fe200030f14e2 */
[----:B------:R2:W-:Y:S01]  /*9990*/  @!P2 ST.E.64 desc[UR50][R8.64], R108 ;  /* 0x0000006c0800a985 */ /* 0x0005e2000c101b32 */
[----:B------:R-:W-:Y:S02]  /*99a0*/  ISETP.GE.AND P2, PT, R18, UR4, PT ;  /* 0x0000000412007c0c */ /* 0x000fe4000bf46270 */
[C---:B---3--:R-:W-:Y:S01]  /*99b0*/  @!P4 LEA R10, P5, R22.reuse, R4, 0x2 ;  /* 0x00000004160ac211 */ /* 0x048fe200078a10ff */
[----:B------:R3:W-:Y:S01]  /*99c0*/  @!P1 ST.E.64 desc[UR50][R6.64], R112 ;  /* 0x0000007006009985 */ /* 0x0007e2000c101b32 */
[----:B------:R-:W-:Y:S02]  /*99d0*/  ISETP.GE.AND P1, PT, R17, UR4, PT ;  /* 0x0000000411007c0c */ /* 0x000fe4000bf26270 */
[----:B------:R-:W-:-:S03]  /*99e0*/  @!P4 LEA.HI.X R11, R22, R5, R225, 0x2, P5 ;  /* 0x00000005160bc211 */ /* 0x000fc600028f14e1 */
[CC--:B----4-:R-:W-:Y:S02]  /*99f0*/  @!P3 LEA R12, P6, R19.reuse, R4.reuse, 0x2 ;  /* 0x00000004130cb211 */ /* 0x0d0fe400078c10ff */
[----:B------:R4:W-:Y:S02]  /*9a00*/  @!P4 ST.E.64 desc[UR50][R10.64], R116 ;  /* 0x000000740a00c985 */ /* 0x0009e4000c101b32 */
[CC--:B-1----:R-:W-:Y:S02]  /*9a10*/  @!P2 LEA R14, P4, R18.reuse, R4.reuse, 0x2 ;  /* 0x00000004120ea211 */ /* 0x0c2fe400078810ff */
[-C--:B------:R-:W-:Y:S02]  /*9a20*/  @!P3 LEA.HI.X R13, R19, R5.reuse, R224, 0x2, P6 ;  /* 0x00000005130db211 */ /* 0x080fe400030f14e0 */
[----:B------:R-:W-:Y:S02]  /*9a30*/  @!P2 LEA.HI.X R15, R18, R5, R223, 0x2, P4 ;  /* 0x00000005120fa211 */ /* 0x000fe400020f14df */
[----:B------:R-:W-:Y:S01]  /*9a40*/  ISETP.GE.AND P4, PT, R16, UR4, PT ;  /* 0x0000000410007c0c */ /* 0x000fe2000bf86270 */
[----:B------:R1:W-:Y:S01]  /*9a50*/  @!P3 ST.E.64 desc[UR50][R12.64], R120 ;  /* 0x000000780c00b985 */ /* 0x0003e2000c101b32 */
[----:B--2---:R-:W-:-:S02]  /*9a60*/  @!P1 LEA R8, P5, R17, R4, 0x2 ;  /* 0x0000000411089211 */ /* 0x004fc400078a10ff */
[----:B------:R-:W-:Y:S01]  /*9a70*/  ISETP.GE.AND P3, PT, R21, UR4, PT ;  /* 0x0000000415007c0c */ /* 0x000fe2000bf66270 */
[----:B------:R-:W-:Y:S01]  /*9a80*/  @!P2 ST.E.64 desc[UR50][R14.64], R124 ;  /* 0x0000007c0e00a985 */ /* 0x000fe2000c101b32 */
[----:B------:R-:W-:Y:S02]  /*9a90*/  @!P1 LEA.HI.X R9, R17, R5, R222, 0x2, P5 ;  /* 0x0000000511099211 */ /* 0x000fe400028f14de */
[----:B------:R-:W-:Y:S02]  /*9aa0*/  ISETP.GE.AND P2, PT, R25, UR4, PT ;  /* 0x0000000419007c0c */ /* 0x000fe4000bf46270 */
[----:B---3--:R-:W-:Y:S01]  /*9ab0*/  SHF.R.S32.HI R7, RZ, 0x1f, R16 ;  /* 0x0000001fff077819 */ /* 0x008fe20000011410 */
[----:B------:R2:W-:Y:S01]  /*9ac0*/  @!P1 ST.E.64 desc[UR50][R8.64], R128 ;  /* 0x0000008008009985 */ /* 0x0005e2000c101b32 */
[----:B------:R-:W-:Y:S02]  /*9ad0*/  ISETP.GE.AND P1, PT, R29, UR4, PT ;  /* 0x000000041d007c0c */ /* 0x000fe4000bf26270 */
[----:B------:R-:W-:-:S02]  /*9ae0*/  @!P4 LEA R6, P5, R16, R4, 0x2 ;  /* 0x000000041006c211 */ /* 0x000fc400078a10ff */
[----:B----4-:R-:W-:Y:S02]  /*9af0*/  SHF.R.S32.HI R11, RZ, 0x1f, R21 ;  /* 0x0000001fff0b7819 */ /* 0x010fe40000011415 */
[----:B------:R-:W-:Y:S02]  /*9b00*/  @!P3 LEA R10, P6, R21, R4, 0x2 ;  /* 0x00000004150ab211 */ /* 0x000fe400078c10ff */
[-C--:B------:R-:W-:Y:S02]  /*9b10*/  @!P4 LEA.HI.X R7, R16, R5.reuse, R7, 0x2, P5 ;  /* 0x000000051007c211 */ /* 0x080fe400028f1407 */
[----:B------:R-:W-:Y:S02]  /*9b20*/  ISETP.GE.AND P5, PT, R33, UR4, PT ;  /* 0x0000000421007c0c */ /* 0x000fe4000bfa6270 */
[----:B------:R-:W-:Y:S01]  /*9b30*/  @!P3 LEA.HI.X R11, R21, R5, R11, 0x2, P6 ;  /* 0x00000005150bb211 */ /* 0x000fe200030f140b */
[----:B------:R3:W-:Y:S01]  /*9b40*/  @!P4 ST.E.64 desc[UR50][R6.64], R132 ;  /* 0x000000840600c985 */ /* 0x0007e2000c101b32 */
[----:B-1----:R-:W-:-:S02]  /*9b50*/  SHF.R.S32.HI R12, RZ, 0x1f, R25 ;  /* 0x0000001fff0c7819 */ /* 0x002fc40000011419 */
[CC--:B--2---:R-:W-:Y:S01]  /*9b60*/  @!P2 LEA R8, P6, R25.reuse, R4.reuse, 0x2 ;  /* 0x000000041908a211 */ /* 0x0c4fe200078c10ff */
[----:B------:R3:W-:Y:S01]  /*9b70*/  @!P3 ST.E.64 desc[UR50][R10.64], R136 ;  /* 0x000000880a00b985 */ /* 0x0007e2000c101b32 */
[----:B------:R-:W-:Y:S02]  /*9b80*/  SHF.R.S32.HI R13, RZ, 0x1f, R29 ;  /* 0x0000001fff0d7819 */ /* 0x000fe4000001141d */
[-C--:B------:R-:W-:Y:S02]  /*9b90*/  @!P2 LEA.HI.X R9, R25, R5.reuse, R12, 0x2, P6 ;  /* 0x000000051909a211 */ /* 0x080fe400030f140c */
[C---:B------:R-:W-:Y:S02]  /*9ba0*/  @!P1 LEA R12, P6, R29.reuse, R4, 0x2 ;  /* 0x000000041d0c9211 */ /* 0x040fe400078c10ff */
[----:B------:R-:W-:Y:S01]  /*9bb0*/  SHF.R.S32.HI R14, RZ, 0x1f, R33 ;  /* 0x0000001fff0e7819 */ /* 0x000fe20000011421 */
[----:B------:R3:W-:Y:S01]  /*9bc0*/  @!P2 ST.E.64 desc[UR50][R8.64], R140 ;  /* 0x0000008c0800a985 */ /* 0x0007e2000c101b32 */
[----:B------:R-:W-:-:S02]  /*9bd0*/  @!P1 LEA.HI.X R13, R29, R5, R13, 0x2, P6 ;  /* 0x000000051d0d9211 */ /* 0x000fc400030f140d */
[----:B------:R-:W-:-:S03]  /*9be0*/  @!P5 LEA R4, P6, R33, R4, 0x2 ;  /* 0x000000042104d211 */ /* 0x000fc600078c10ff */
[----:B------:R3:W-:Y:S01]  /*9bf0*/  @!P1 ST.E.64 desc[UR50][R12.64], R144 ;  /* 0x000000900c009985 */ /* 0x0007e2000c101b32 */
[----:B------:R-:W-:-:S05]  /*9c00*/  @!P5 LEA.HI.X R5, R33, R5, R14, 0x2, P6 ;  /* 0x000000052105d211 */ /* 0x000fca00030f140e */
[----:B------:R3:W-:Y:S04]  /*9c10*/  @!P5 ST.E.64 desc[UR50][R4.64], R148 ;  /* 0x000000940400d985 */ /* 0x0007e8000c101b32 */
.L_x_422:
[----:B------:R-:W-:Y:S05]  /*9c20*/  BSYNC B1 ;  /* 0x0000000000017941 */ /* 0x000fea0003800000 */
.L_x_421:
[----:B--23--:R2:W3:Y:S04]  /*9c30*/  SHFL.IDX PT, R5, R3, 0x1, 0x1c1f ;  /* 0x003c1f0003057f89 */ /* 0x00c4e800000e0000 */
[----:B-1----:R2:W1:Y:S01]  /*9c40*/  SHFL.IDX PT, R4, R0, 0x1, 0x1c1f ;  /* 0x003c1f0000047f89 */ /* 0x00246200000e0000 */
[----:B------:R-:W-:Y:S05]  /*9c50*/  @P0 BRA `(.L_x_420) ;  /* 0x0000001800080947 */ /* 0x000fea0003800000 */
[----:B------:R-:W-:Y:S01]  /*9c60*/  ULDC UR4, c[0x0][0xac8] ;  /* 0x0002b20000047ab9 */ /* 0x000fe20000000800 */
[----:B------:R-:W-:Y:S01]  /*9c70*/  VIADD R25, R2, 0xe0 ;  /* 0x000000e002197836 */ /* 0x000fe20000000000 */
[----:B------:R-:W-:Y:S01]  /*9c80*/  ISETP.GE.AND P5, PT, R220, UR4, PT ;  /* 0x00000004dc007c0c */ /* 0x000fe2000bfa6270 */
[C---:B0-2---:R-:W-:Y:S01]  /*9c90*/  VIADD R3, R2.reuse, 0xf0 ;  /* 0x000000f002037836 */ /* 0x045fe20000000000 */
[----:B------:R-:W-:Y:S02]  /*9ca0*/  ISETP.GE.AND P4, PT, R2, UR4, PT ;  /* 0x0000000402007c0c */ /* 0x000fe4000bf86270 */
[----:B------:R-:W-:Y:S02]  /*9cb0*/  ISETP.GE.AND P2, PT, R219, UR4, PT ;  /* 0x00000004db007c0c */ /* 0x000fe4000bf46270 */
[----:B------:R-:W-:Y:S02]  /*9cc0*/  ISETP.GE.AND P1, PT, R218, UR4, PT ;  /* 0x00000004da007c0c */ /* 0x000fe4000bf26270 */
[----:B------:R-:W-:-:S02]  /*9cd0*/  ISETP.GE.AND P0, PT, R217, UR4, PT ;  /* 0x00000004d9007c0c */ /* 0x000fc4000bf06270 */
[----:B------:R-:W-:-:S03]  /*9ce0*/  SHF.R.S32.HI R0, RZ, 0x1f, R25 ;  /* 0x0000001fff007819 */ /* 0x000fc60000011419 */
[-C--:B-1----:R-:W-:Y:S02]  /*9cf0*/  @!P5 LEA R8, P3, R220, R4.reuse, 0x2 ;  /* 0x00000004dc08d211 */ /* 0x082fe400078610ff */
[----:B---3--:R-:W-:Y:S02]  /*9d00*/  @!P4 IMAD.WIDE R6, R2, 0x4, R4 ;  /* 0x000000040206c825 */ /* 0x008fe400078e0204 */
[-C--:B------:R-:W-:Y:S02]  /*9d10*/  @!P5 LEA.HI.X R9, R220, R5.reuse, R168, 0x2, P3 ;  /* 0x00000005dc09d211 */ /* 0x080fe400018f14a8 */
[CC--:B------:R-:W-:Y:S01]  /*9d20*/  @!P2 LEA R10, P6, R219.reuse, R4.reuse, 0x2 ;  /* 0x00000004db0aa211 */ /* 0x0c0fe200078c10ff */
[----:B------:R0:W-:Y:S01]  /*9d30*/  @!P4 ST.E.64 desc[UR50][R6.64], R26 ;  /* 0x0000001a0600c985 */ /* 0x0001e2000c101b32 */
[----:B------:R-:W-:Y:S02]  /*9d40*/  ISETP.GE.AND P3, PT, R216, UR4, PT ;  /* 0x00000004d8007c0c */ /* 0x000fe4000bf66270 */
[----:B------:R-:W-:Y:S01]  /*9d50*/  @!P2 LEA.HI.X R11, R219, R5, R167, 0x2, P6 ;  /* 0x00000005db0ba211 */ /* 0x000fe200030f14a7 */
[----:B------:R1:W-:Y:S01]  /*9d60*/  @!P5 ST.E.64 desc[UR50][R8.64], R30 ;  /* 0x0000001e0800d985 */ /* 0x0003e2000c101b32 */
[----:B------:R-:W-:-:S02]  /*9d70*/  @!P1 LEA R12, P5, R218, R4, 0x2 ;  /* 0x00000004da0c9211 */ /* 0x000fc400078a10ff */
[----:B------:R-:W-:Y:S01]  /*9d80*/  ISETP.GE.AND P4, PT, R215, UR4, PT ;  /* 0x00000004d7007c0c */ /* 0x000fe2000bf86270 */
[----:B------:R2:W-:Y:S01]  /*9d90*/  @!P2 ST.E.64 desc[UR50][R10.64], R34 ;  /* 0x000000220a00a985 */ /* 0x0005e2000c101b32 */
[CC--:B------:R-:W-:Y:S02]  /*9da0*/  @!P0 LEA R14, P6, R217.reuse, R4.reuse, 0x2 ;  /* 0x00000004d90e8211 */ /* 0x0c0fe400078c10ff */
[-C--:B------:R-:W-:Y:S02]  /*9db0*/  @!P1 LEA.HI.X R13, R218, R5.reuse, R166, 0x2, P5 ;  /* 0x00000005da0d9211 */ /* 0x080fe400028f14a6 */
[----:B------:R-:W-:Y:S02]  /*9dc0*/  ISETP.GE.AND P5, PT, R214, UR4, PT ;  /* 0x00000004d6007c0c */ /* 0x000fe4000bfa6270 */
[----:B------:R-:W-:Y:S01]  /*9dd0*/  @!P0 LEA.HI.X R15, R217, R5, R165, 0x2, P6 ;  /* 0x00000005d90f8211 */ /* 0x000fe200030f14a5 */
[----:B------:R3:W-:Y:S01]  /*9de0*/  @!P1 ST.E.64 desc[UR50][R12.64], R38 ;  /* 0x000000260c009985 */ /* 0x0007e2000c101b32 */
[----:B0-----:R-:W-:-:S02]  /*9df0*/  @!P3 LEA R6, P6, R216, R4, 0x2 ;  /* 0x00000004d806b211 */ /* 0x001fc400078c10ff */
[----:B------:R-:W-:Y:S01]  /*9e00*/  ISETP.GE.AND P1, PT, R212, UR4, PT ;  /* 0x00000004d4007c0c */ /* 0x000fe2000bf26270 */
[----:B------:R0:W-:Y:S01]  /*9e10*/  @!P0 ST.E.64 desc[UR50][R14.64], R42 ;  /* 0x0000002a0e008985 */ /* 0x0001e2000c101b32 */
[----:B------:R-:W-:Y:S02]  /*9e20*/  ISETP.GE.AND P0, PT, R213, UR4, PT ;  /* 0x00000004d5007c0c */ /* 0x000fe4000bf06270 */
[CC--:B-1----:R-:W-:Y:S02]  /*9e30*/  @!P4 LEA R8, P2, R215.reuse, R4.reuse, 0x2 ;  /* 0x00000004d708c211 */ /* 0x0c2fe400078410ff */
[-C--:B------:R-:W-:Y:S02]  /*9e40*/  @!P3 LEA.HI.X R7, R216, R5.reuse, R20, 0x2, P6 ;  /* 0x00000005d807b211 */ /* 0x080fe400030f1414 */
[----:B------:R-:W-:Y:S02]  /*9e50*/  @!P5 LEA R20, P6, R214, R4, 0x2 ;  /* 0x00000004d614d211 */ /* 0x000fe400078c10ff */
[----:B------:R-:W-:Y:S01]  /*9e60*/  @!P4 LEA.HI.X R9, R215, R5, R164, 0x2, P2 ;  /* 0x00000005d709c211 */ /* 0x000fe200010f14a4 */
[----:B------:R1:W-:Y:S01]  /*9e70*/  @!P3 ST.E.64 desc[UR50][R6.64], R46 ;  /* 0x0000002e0600b985 */ /* 0x0003e2000c101b32 */
[----:B------:R-:W-:-:S02]  /*9e80*/  ISETP.GE.AND P2, PT, R211, UR4, PT ;  /* 0x00000004d3007c0c */ /* 0x000fc4000bf46270 */
[-C--:B------:R-:W-:Y:S01]  /*9e90*/  @!P5 LEA.HI.X R21, R214, R5.reuse, R163, 0x2, P6 ;  /* 0x00000005d615d211 */ /* 0x080fe200030f14a3 */
[----:B------:R4:W-:Y:S01]  /*9ea0*/  @!P4 ST.E.64 desc[UR50][R8.64], R50 ;  /* 0x000000320800c985 */ /* 0x0009e2000c101b32 */
[CC--:B--2---:R-:W-:Y:S02]  /*9eb0*/  @!P0 LEA R10, P4, R213.reuse, R4.reuse, 0x2 ;  /* 0x00000004d50a8211 */ /* 0x0c4fe400078810ff */
[----:B------:R-:W-:Y:S01]  /*9ec0*/  ISETP.GE.AND P3, PT, R210, UR4, PT ;  /* 0x00000004d2007c0c */ /* 0x000fe2000bf66270 */
[----:B------:R2:W-:Y:S01]  /*9ed0*/  @!P5 ST.E.64 desc[UR50][R20.64], R54 ;  /* 0x000000361400d985 */ /* 0x0005e2000c101b32 */
[----:B---3--:R-:W-:Y:S02]  /*9ee0*/  @!P1 LEA R12, P5, R212, R4, 0x2 ;  /* 0x00000004d40c9211 */ /* 0x008fe400078a10ff */
[----:B------:R-:W-:Y:S02]  /*9ef0*/  @!P0 LEA.HI.X R11, R213, R5, R162, 0x2, P4 ;  /* 0x00000005d50b8211 */ /* 0x000fe400020f14a2 */
[----:B------:R-:W-:-:S02]  /*9f00*/  ISETP.GE.AND P4, PT, R209, UR4, PT ;  /* 0x00000004d1007c0c */ /* 0x000fc4000bf86270 */
[-C--:B------:R-:W-:Y:S01]  /*9f10*/  @!P1 LEA.HI.X R13, R212, R5.reuse, R161, 0x2, P5 ;  /* 0x00000005d40d9211 */ /* 0x080fe200028f14a1 */
[----:B------:R-:W-:Y:S01]  /*9f20*/  @!P0 ST.E.64 desc[UR50][R10.64], R58 ;  /* 0x0000003a0a008985 */ /* 0x000fe2000c101b32 */
[----:B------:R-:W-:Y:S02]  /*9f30*/  ISETP.GE.AND P5, PT, R208, UR4, PT ;  /* 0x00000004d0007c0c */ /* 0x000fe4000bfa6270 */
[CC--:B0-----:R-:W-:Y:S01]  /*9f40*/  @!P2 LEA R14, P6, R211.reuse, R4.reuse, 0x2 ;  /* 0x00000004d30ea211 */ /* 0x0c1fe200078c10ff */
[----:B------:R0:W-:Y:S01]  /*9f50*/  @!P1 ST.E.64 desc[UR50][R12.64], R62 ;  /* 0x0000003e0c009985 */ /* 0x0001e2000c101b32 */
[----:B------:R-:W-:Y:S02]  /*9f60*/  ISETP.GE.AND P1, PT, R206, UR4, PT ;  /* 0x00000004ce007c0c */ /* 0x000fe4000bf26270 */
[----:B------:R-:W-:Y:S02]  /*9f70*/  @!P2 LEA.HI.X R15, R211, R5, R160, 0x2, P6 ;  /* 0x00000005d30fa211 */ /* 0x000fe400030f14a0 */
[----:B-1----:R-:W-:-:S02]  /*9f80*/  @!P3 LEA R6, P6, R210, R4, 0x2 ;  /* 0x00000004d206b211 */ /* 0x002fc400078c10ff */
[----:B------:R-:W-:Y:S01]  /*9f90*/  ISETP.GE.AND P0, PT, R207, UR4, PT ;  /* 0x00000004cf007c0c */ /* 0x000fe2000bf06270 */
[----:B------:R1:W-:Y:S01]  /*9fa0*/  @!P2 ST.E.64 desc[UR50][R14.64], R66 ;  /* 0x000000420e00a985 */ /* 0x0003e2000c101b32 */
[CC--:B----4-:R-:W-:Y:S02]  /*9fb0*/  @!P4 LEA R8, P2, R209.reuse, R4.reuse, 0x2 ;  /* 0x00000004d108c211 */ /* 0x0d0fe400078410ff */
[-C--:B------:R-:W-:Y:S02]  /*9fc0*/  @!P3 LEA.HI.X R7, R210, R5.reuse, R159, 0x2, P6 ;  /* 0x00000005d207b211 */ /* 0x080fe400030f149f */
[----:B--2---:R-:W-:Y:S02]  /*9fd0*/  @!P5 LEA R20, P6, R208, R4, 0x2 ;  /* 0x00000004d014d211 */ /* 0x004fe400078c10ff */
[----:B------:R-:W-:Y:S01]  /*9fe0*/  @!P4 LEA.HI.X R9, R209, R5, R158, 0x2, P2 ;  /* 0x00000005d109c211 */ /* 0x000fe200010f149e */
[----:B------:R-:W-:Y:S01]  /*9ff0*/  @!P3 ST.E.64 desc[UR50][R6.64], R70 ;  /* 0x000000460600b985 */ /* 0x000fe2000c101b32 */
[----:B------:R-:W-:-:S02]  /*a000*/  ISETP.GE.AND P2, PT, R205, UR4, PT ;  /* 0x00000004cd007c0c */ /* 0x000fc4000bf46270 */
[-C--:B------:R-:W-:Y:S01]  /*a010*/  @!P5 LEA.HI.X R21, R208, R5.reuse, R157, 0x2, P6 ;  /* 0x00000005d015d211 */ /* 0x080fe200030f149d */
[----:B------:R2:W-:Y:S01]  /*a020*/  @!P4 ST.E.64 desc[UR50][R8.64], R74 ;  /* 0x0000004a0800c985 */ /* 0x0005e2000c101b32 */
[-C--:B0-----:R-:W-:Y:S02]  /*a030*/  @!P1 LEA R12, P3, R206, R4.reuse, 0x2 ;  /* 0x00000004ce0c9211 */ /* 0x081fe400078610ff */
[----:B------:R-:W-:Y:S01]  /*a040*/  @!P0 LEA R10, P6, R207, R4, 0x2 ;  /* 0x00000004cf0a8211 */ /* 0x000fe200078c10ff */
[----:B------:R0:W-:Y:S01]  /*a050*/  @!P5 ST.E.64 desc[UR50][R20.64], R78 ;  /* 0x0000004e1400d985 */ /* 0x0001e2000c101b32 */
[----:B------:R-:W-:Y:S02]  /*a060*/  ISETP.GE.AND P5, PT, R204, UR4, PT ;  /* 0x00000004cc007c0c */ /* 0x000fe4000bfa6270 */
[----:B------:R-:W-:Y:S02]  /*a070*/  ISETP.GE.AND P4, PT, R203, UR4, PT ;  /* 0x00000004cb007c0c */ /* 0x000fe4000bf86270 */
[----:B------:R-:W-:-:S02]  /*a080*/  @!P1 LEA.HI.X R13, R206, R5, R155, 0x2, P3 ;  /* 0x00000005ce0d9211 */ /* 0x000fc400018f149b */
[----:B------:R-:W-:Y:S02]  /*a090*/  ISETP.GE.AND P3, PT, R202, UR4, PT ;  /* 0x00000004ca007c0c */ /* 0x000fe4000bf66270 */
[-C--:B------:R-:W-:Y:S02]  /*a0a0*/  @!P0 LEA.HI.X R11, R207, R5.reuse, R156, 0x2, P6 ;  /* 0x00000005cf0b8211 */ /* 0x080fe400030f149c */
[CC--:B-1----:R-:W-:Y:S02]  /*a0b0*/  @!P2 LEA R14, P6, R205.reuse, R4.reuse, 0x2 ;  /* 0x00000004cd0ea211 */ /* 0x0c2fe400078c10ff */
[----:B------:R-:W-:Y:S01]  /*a0c0*/  SHF.R.S32.HI R27, RZ, 0x1f, R16 ;  /* 0x0000001fff1b7819 */ /* 0x000fe20000011410 */
[----:B------:R1:W-:Y:S01]  /*a0d0*/  @!P0 ST.E.64 desc[UR50][R10.64], R82 ;  /* 0x000000520a008985 */ /* 0x0003e2000c101b32 */
[----:B------:R-:W-:Y:S02]  /*a0e0*/  @!P2 LEA.HI.X R15, R205, R5, R154, 0x2, P6 ;  /* 0x00000005cd0fa211 */ /* 0x000fe400030f149a */
[-C--:B--2---:R-:W-:Y:S01]  /*a0f0*/  @!P4 LEA R8, P0, R203, R4.reuse, 0x2 ;  /* 0x00000004cb08c211 */ /* 0x084fe200078010ff */
[----:B------:R2:W-:Y:S01]  /*a100*/  @!P1 ST.E.64 desc[UR50][R12.64], R86 ;  /* 0x000000560c009985 */ /* 0x0005e2000c101b32 */
[----:B------:R-:W-:-:S02]  /*a110*/  @!P5 LEA R6, P1, R204, R4, 0x2 ;  /* 0x00000004cc06d211 */ /* 0x000fc400078210ff */
[----:B0-----:R-:W-:Y:S01]  /*a120*/  @!P3 LEA R20, P6, R202, R4, 0x2 ;  /* 0x00000004ca14b211 */ /* 0x001fe200078c10ff */
[----:B------:R0:W-:Y:S01]  /*a130*/  @!P2 ST.E.64 desc[UR50][R14.64], R90 ;  /* 0x0000005a0e00a985 */ /* 0x0001e2000c101b32 */
[----:B------:R-:W-:Y:S02]  /*a140*/  ISETP.GE.AND P2, PT, R201, UR4, PT ;  /* 0x00000004c9007c0c */ /* 0x000fe4000bf46270 */
[-C--:B------:R-:W-:Y:S02]  /*a150*/  @!P5 LEA.HI.X R7, R204, R5.reuse, R153, 0x2, P1 ;  /* 0x00000005cc07d211 */ /* 0x080fe400008f1499 */
[----:B------:R-:W-:Y:S02]  /*a160*/  ISETP.GE.AND P1, PT, R200, UR4, PT ;  /* 0x00000004c8007c0c */ /* 0x000fe4000bf26270 */
[-C--:B------:R-:W-:Y:S01]  /*a170*/  @!P4 LEA.HI.X R9, R203, R5.reuse, R152, 0x2, P0 ;  /* 0x00000005cb09c211 */ /* 0x080fe200000f1498 */
[----:B------:R-:W-:Y:S01]  /*a180*/  @!P5 ST.E.64 desc[UR50][R6.64], R94 ;  /* 0x0000005e0600d985 */ /* 0x000fe2000c101b32 */
[----:B------:R-:W-:-:S02]  /*a190*/  @!P3 LEA.HI.X R21, R202, R5, R229, 0x2, P6 ;  /* 0x00000005ca15b211 */ /* 0x000fc400030f14e5 */
[----:B------:R-:W-:Y:S01]  /*a1a0*/  ISETP.GE.AND P0, PT, R23, UR4, PT ;  /* 0x0000000417007c0c */ /* 0x000fe2000bf06270 */
[----:B------:R3:W-:Y:S01]  /*a1b0*/  @!P4 ST.E.64 desc[UR50][R8.64], R98 ;  /* 0x000000620800c985 */ /* 0x0007e2000c101b32 */
[----:B------:R-:W-:Y:S02]  /*a1c0*/  ISETP.GE.AND P4, PT, R19, UR4, PT ;  /* 0x0000000413007c0c */ /* 0x000fe4000bf86270 */
[CC--:B-1----:R-:W-:Y:S01]  /*a1d0*/  @!P2 LEA R10, P6, R201.reuse, R4.reuse, 0x2 ;  /* 0x00000004c90aa211 */ /* 0x0c2fe200078c10ff */
[----:B------:R1:W-:Y:S01]  /*a1e0*/  @!P3 ST.E.64 desc[UR50][R20.64], R102 ;  /* 0x000000661400b985 */ /* 0x0003e2000c101b32 */
[----:B------:R-:W-:Y:S02]  /*a1f0*/  ISETP.GE.AND P3, PT, R22, UR4, PT ;  /* 0x0000000416007c0c */ /* 0x000fe4000bf66270 */
[----:B--2---:R-:W-:Y:S02]  /*a200*/  @!P1 LEA R12, P5, R200, R4, 0x2 ;  /* 0x00000004c80c9211 */ /* 0x004fe400078a10ff */
[----:B------:R-:W-:-:S02]  /*a210*/  @!P2 LEA.HI.X R11, R201, R5, R228, 0x2, P6 ;  /* 0x00000005c90ba211 */ /* 0x000fc400030f14e4 */
[-C--:B------:R-:W-:Y:S02]  /*a220*/  @!P1 LEA.HI.X R13, R200, R5.reuse, R227, 0x2, P5 ;  /* 0x00000005c80d9211 */ /* 0x080fe400028f14e3 */
[-C--:B0-----:R-:W-:Y:S01]  /*a230*/  @!P0 LEA R14, P6, R23, R4.reuse, 0x2 ;  /* 0x00000004170e8211 */ /* 0x081fe200078c10ff */
[----:B------:R0:W-:Y:S01]  /*a240*/  @!P2 ST.E.64 desc[UR50][R10.64], R106 ;  /* 0x0000006a0a00a985 */ /* 0x0001e2000c101b32 */
[-C--:B---3--:R-:W-:Y:S02]  /*a250*/  @!P4 LEA R8, P5, R19, R4.reuse, 0x2 ;  /* 0x000000041308c211 */ /* 0x088fe400078a10ff */
[-C--:B------:R-:W-:Y:S01]  /*a260*/  @!P0 LEA.HI.X R15, R23, R5.reuse, R226, 0x2, P6 ;  /* 0x00000005170f8211 */ /* 0x080fe200030f14e2 */
[----:B------:R2:W-:Y:S01]  /*a270*/  @!P1 ST.E.64 desc[UR50][R12.64], R110 ;  /* 0x0000006e0c009985 */ /* 0x0005e2000c101b32 */
[----:B------:R-:W-:Y:S01]  /*a280*/  @!P3 LEA R6, P1, R22, R4, 0x2 ;  /* 0x000000041606b211 */ /* 0x000fe200078210ff */
[----:B-1----:R-:W-:Y:S01]  /*a290*/  VIADD R21, R2, 0xe8 ;  /* 0x000000e802157836 */ /* 0x002fe20000000000 */
[----:B------:R-:W-:Y:S01]  /*a2a0*/  ISETP.GE.AND P2, PT, R18, UR4, PT ;  /* 0x0000000412007c0c */ /* 0x000fe2000bf46270 */
[----:B------:R1:W-:Y:S01]  /*a2b0*/  @!P0 ST.E.64 desc[UR50][R14.64], R114 ;  /* 0x000000720e008985 */ /* 0x0003e2000c101b32 */
[----:B------:R-:W-:-:S02]  /*a2c0*/  @!P3 LEA.HI.X R7, R22, R5, R225, 0x2, P1 ;  /* 0x000000051607b211 */ /* 0x000fc400008f14e1 */
[----:B------:R-:W-:Y:S02]  /*a2d0*/  ISETP.GE.AND P1, PT, R17, UR4, PT ;  /* 0x0000000411007c0c */ /* 0x000fe4000bf26270 */
[----:B------:R-:W-:Y:S01]  /*a2e0*/  @!P4 LEA.HI.X R9, R19, R5, R224, 0x2, P5 ;  /* 0x000000051309c211 */ /* 0x000fe200028f14e0 */
[----:B------:R3:W-:Y:S01]  /*a2f0*/  @!P3 ST.E.64 desc[UR50][R6.64], R118 ;  /* 0x000000760600b985 */ /* 0x0007e2000c101b32 */
[----:B------:R-:W-:Y:S02]  /*a300*/  ISETP.GE.AND P0, PT, R16, UR4, PT ;  /* 0x0000000410007c0c */ /* 0x000fe4000bf06270 */
[----:B------:R-:W-:Y:S01]  /*a310*/  ISETP.GE.AND P3, PT, R21, UR4, PT ;  /* 0x0000000415007c0c */ /* 0x000fe2000bf66270 */
[----:B------:R4:W-:Y:S01]  /*a320*/  @!P4 ST.E.64 desc[UR50][R8.64], R122 ;  /* 0x0000007a0800c985 */ /* 0x0009e2000c101b32 */
[----:B------:R-:W-:Y:S02]  /*a330*/  ISETP.GE.AND P4, PT, R25, UR4, PT ;  /* 0x0000000419007c0c */ /* 0x000fe4000bf86270 */
[----:B0-----:R-:W-:-:S03]  /*a340*/  @!P2 LEA R10, P5, R18, R4, 0x2 ;  /* 0x00000004120aa211 */ /* 0x001fc600078a10ff */
[CC--:B--2---:R-:W-:Y:S02]  /*a350*/  @!P1 LEA R12, P6, R17.reuse, R4.reuse, 0x2 ;  /* 0x00000004110c9211 */ /* 0x0c4fe400078c10ff */
[-C--:B------:R-:W-:Y:S02]  /*a360*/  @!P2 LEA.HI.X R11, R18, R5.reuse, R223, 0x2, P5 ;  /* 0x00000005120ba211 */ /* 0x080fe400028f14df */
[CC--:B-1----:R-:W-:Y:S02]  /*a370*/  @!P0 LEA R14, P5, R16.reuse, R4.reuse, 0x2 ;  /* 0x00000004100e8211 */ /* 0x0c2fe400078a10ff */
[-C--:B------:R-:W-:Y:S01]  /*a380*/  @!P1 LEA.HI.X R13, R17, R5.reuse, R222, 0x2, P6 ;  /* 0x00000005110d9211 */ /* 0x080fe200030f14de */
[----:B------:R0:W-:Y:S01]  /*a390*/  @!P2 ST.E.64 desc[UR50][R10.64], R126 ;  /* 0x0000007e0a00a985 */ /* 0x0001e2000c101b32 */
[----:B------:R-:W-:Y:S02]  /*a3a0*/  ISETP.GE.AND P6, PT, R3, UR4, PT ;  /* 0x0000000403007c0c */ /* 0x000fe4000bfc6270 */
[----:B------:R-:W-:Y:S01]  /*a3b0*/  @!P0 LEA.HI.X R15, R16, R5, R27, 0x2, P5 ;  /* 0x00000005100f8211 */ /* 0x000fe200028f141b */
[----:B------:R0:W-:Y:S01]  /*a3c0*/  @!P1 ST.E.64 desc[UR50][R12.64], R130 ;  /* 0x000000820c009985 */ /* 0x0001e2000c101b32 */
[----:B---3--:R-:W-:-:S03]  /*a3d0*/  @!P4 LEA R6, P5, R25, R4, 0x2 ;  /* 0x000000041906c211 */ /* 0x008fc600078a10ff */
[----:B------:R0:W-:Y:S01]  /*a3e0*/  @!P0 ST.E.64 desc[UR50][R14.64], R134 ;  /* 0x000000860e008985 */ /* 0x0001e2000c101b32 */
[-C--:B------:R-:W-:Y:S02]  /*a3f0*/  @!P4 LEA.HI.X R7, R25, R5.reuse, R0, 0x2, P5 ;  /* 0x000000051907c211 */ /* 0x080fe400028f1400 */
[----:B------:R-:W-:Y:S02]  /*a400*/  SHF.R.S32.HI R0, RZ, 0x1f, R21 ;  /* 0x0000001fff007819 */ /* 0x000fe40000011415 */
[C---:B----4-:R-:W-:Y:S01]  /*a410*/  @!P3 LEA R8, P5, R21.reuse, R4, 0x2 ;  /* 0x000000041508b211 */ /* 0x050fe200078a10ff */
[----:B------:R0:W-:Y:S03]  /*a420*/  @!P4 ST.E.64 desc[UR50][R6.64], R138 ;  /* 0x0000008a0600c985 */ /* 0x0001e6000c101b32 */
[----:B------:R-:W-:Y:S02]  /*a430*/  @!P3 LEA.HI.X R9, R21, R5, R0, 0x2, P5 ;  /* 0x000000051509b211 */ /* 0x000fe400028f1400 */
[----:B------:R-:W-:-:S02]  /*a440*/  SHF.R.S32.HI R0, RZ, 0x1f, R3 ;  /* 0x0000001fff007819 */ /* 0x000fc40000011403 */
[C---:B------:R-:W-:Y:S01]  /*a450*/  @!P6 LEA R20, P5, R3.reuse, R4, 0x2 ;  /* 0x000000040314e211 */ /* 0x040fe200078a10ff */
[----:B------:R0:W-:Y:S03]  /*a460*/  @!P3 ST.E.64 desc[UR50][R8.64], R142 ;  /* 0x0000008e0800b985 */ /* 0x0001e6000c101b32 */
[----:B------:R-:W-:Y:S01]  /*a470*/  @!P6 LEA.HI.X R21, R3, R5, R0, 0x2, P5 ;  /* 0x000000050315e211 */ /* 0x000fe200028f1400 */
[----:B------:R-:W-:-:S04]  /*a480*/  VIADD R3, R2, 0xf8 ;  /* 0x000000f802037836 */ /* 0x000fc80000000000 */
[----:B------:R0:W-:Y:S01]  /*a490*/  @!P6 ST.E.64 desc[UR50][R20.64], R146 ;  /* 0x000000921400e985 */ /* 0x0001e2000c101b32 */
[----:B------:R-:W-:-:S13]  /*a4a0*/  ISETP.GE.AND P0, PT, R3, UR4, PT ;  /* 0x0000000403007c0c */ /* 0x000fda000bf06270 */
[----:B0-----:R-:W-:Y:S05]  /*a4b0*/  @P0 BRA `(.L_x_420) ;  /* 0x0000000c00f00947 */ /* 0x001fea0003800000 */
[----:B------:R-:W-:Y:S02]  /*a4c0*/  LEA R4, P0, R3, R4, 0x2 ;  /* 0x0000000403047211 */ /* 0x000fe400078010ff */
[----:B------:R-:W-:-:S04]  /*a4d0*/  SHF.R.S32.HI R0, RZ, 0x1f, R3 ;  /* 0x0000001fff007819 */ /* 0x000fc80000011403 */
[----:B------:R-:W-:-:S05]  /*a4e0*/  LEA.HI.X R5, R3, R5, R0, 0x2, P0 ;  /* 0x0000000503057211 */ /* 0x000fca00000f1400 */
[----:B------:R0:W-:Y:S01]  /*a4f0*/  ST.E.64 desc[UR50][R4.64], R150 ;  /* 0x0000009604007985 */ /* 0x0001e2000c101b32 */
[----:B------:R-:W-:Y:S05]  /*a500*/  BRA `(.L_x_420) ;  /* 0x0000000c00dc7947 */ /* 0x000fea0003800000 */
.L_x_411:
[----:B------:R-:W-:Y:S02]  /*a510*/  ULDC.64 UR8, c[0x0][0xc00] ;  /* 0x0003000000087ab9 */ /* 0x000fe40000000a00 */
[----:B------:R-:W-:-:S04]  /*a520*/  UISETP.NE.U32.AND UP0, UPT, UR8, URZ, UPT ;  /* 0x0000003f0800728c */ /* 0x000fc8000bf05070 */
[----:B------:R-:W-:-:S03]  /*a530*/  UISETP.NE.AND.EX UP0, UPT, UR9, URZ, UPT, UP0 ;  /* 0x0000003f0900728c */ /* 0x000fc6000bf05300 */
[----:B------:R-:W-:Y:S02]  /*a540*/  ULDC.64 UR8, c[0x0][0xc00] ;  /* 0x0003000000087ab9 */ /* 0x000fe40000000a00 */
[----:B------:R-:W-:Y:S01]  /*a550*/  UIMAD.WIDE UR8, UR39, 0x4, UR8 ;  /* 0x00000004270878a5 */ /* 0x000fe2000f8e0208 */
[----:B------:R-:W-:-:S05]  /*a560*/  PLOP3.LUT P1, PT, PT, PT, UP0, 0x80, 0x0 ;  /* 0x000000000000781c */ /* 0x000fca0003f2f008 */
[----:B------:R-:W-:Y:S02]  /*a570*/  IMAD.U32 R4, RZ, RZ, UR8 ;  /* 0x00000008ff047e24 */ /* 0x000fe4000f8e00ff */
[----:B------:R-:W-:Y:S01]  /*a580*/  IMAD.U32 R5, RZ, RZ, UR9 ;  /* 0x00000009ff057e24 */ /* 0x000fe2000f8e00ff */
[----:B------:R-:W-:Y:S02]  /*a590*/  ULDC.64 UR8, c[0x0][0xc08] ;  /* 0x0003020000087ab9 */ /* 0x000fe40000000a00 */
[----:B------:R-:W-:-:S03]  /*a5a0*/  UISETP.NE.U32.AND UP1, UPT, UR8, URZ, UPT ;  /* 0x0000003f0800728c */ /* 0x000fc6000bf25070 */
[----:B------:R-:W2:Y:S01]  /*a5b0*/  @P1 LDG.E R8, desc[UR50][R4.64] ;  /* 0x0000003204081981 */ /* 0x000ea2000c1e1900 */
[----:B------:R-:W-:Y:S01]  /*a5c0*/  UISETP.NE.AND.EX UP1, UPT, UR9, URZ, UPT, UP1 ;  /* 0x0000003f0900728c */ /* 0x000fe2000bf25310 */
[----:B------:R-:W-:Y:S02]  /*a5d0*/  ULDC UR4, c[0x0][0xa88] ;  /* 0x0002a20000047ab9 */ /* 0x000fe40000000800 */
[----:B------:R-:W-:-:S03]  /*a5e0*/  IMAD.U32 R0, RZ, RZ, UR4 ;  /* 0x00000004ff007e24 */ /* 0x000fc6000f8e00ff */
[----:B------:R-:W-:-:S05]  /*a5f0*/  PLOP3.LUT P2, PT, PT, PT, UP1, 0x80, 0x0 ;  /* 0x000000000000781c */ /* 0x000fca0003f4f018 */
[----:B------:R-:W-:Y:S02]  /*a600*/  @UP1 ULDC.64 UR8, c[0x0][0xc08] ;  /* 0x0003020000081ab9 */ /* 0x000fe40000000a00 */
[----:B------:R-:W-:-:S06]  /*a610*/  @UP1 UIMAD.WIDE UR8, UR39, 0x4, UR8 ;  /* 0x00000004270818a5 */ /* 0x000fcc000f8e0208 */
[----:B------:R-:W-:Y:S02]  /*a620*/  IMAD.U32 R6, RZ, RZ, UR8 ;  /* 0x00000008ff067e24 */ /* 0x000fe4000f8e00ff */
[----:B------:R-:W-:-:S05]  /*a630*/  IMAD.U32 R7, RZ, RZ, UR9 ;  /* 0x00000009ff077e24 */ /* 0x000fca000f8e00ff */
[----:B------:R0:W5:Y:S01]  /*a640*/  @P2 LDG.E R0, desc[UR50][R6.64] ;  /* 0x0000003206002981 */ /* 0x000162000c1e1900 */
[----:B------:R-:W-:Y:S01]  /*a650*/  UMOV UR4, URZ ;  /* 0x0000003f00047c82 */ /* 0x000fe20008000000 */
[----:B------:R-:W-:Y:S01]  /*a660*/  UISETP.NE.AND UP1, UPT, UR44, URZ, UPT ;  /* 0x0000003f2c00728c */ /* 0x000fe2000bf25270 */
[----:B------:R-:W1:Y:S10]  /*a670*/  S2R R3, SR_TID.X ;  /* 0x0000000000037919 */ /* 0x000e740000002100 */
[----:B------:R-:W-:Y:S01]  /*a680*/  @!UP1 ULDC UR44, c[0x0][0xad4] ;  /* 0x0002b500002c9ab9 */ /* 0x000fe20000000800 */
[----:B--2---:R-:W-:Y:S01]  /*a690*/  @P1 R2UR UR4, R8 ;  /* 0x00000000080412ca */ /* 0x004fe200000e0000 */
[----:B-1----:R-:W-:-:S05]  /*a6a0*/  VIADD R8, R3, 0xffffff80 ;  /* 0xffffff8003087836 */ /* 0x002fca0000000000 */
[----:B------:R-:W-:-:S07]  /*a6b0*/  ISETP.GT.AND P0, PT, R8, 0x7f, PT ;  /* 0x0000007f0800780c */ /* 0x000fce0003f04270 */
[----:B------:R-:W-:Y:S01]  /*a6c0*/  USHF.R.S32.HI UR19, URZ, 0x1f, UR4 ;  /* 0x0000001f3f137899 */ /* 0x000fe20008011404 */
[----:B0-----:R-:W-:Y:S11]  /*a6d0*/  @P2 BRA `(.L_x_423) ;  /* 0x0000000000102947 */ /* 0x001ff60003800000 */
[----:B------:R-:W-:Y:S05]  /*a6e0*/  @!P1 BRA `(.L_x_423) ;  /* 0x00000000000c9947 */ /* 0x000fea0003800000 */
[----:B------:R-:W2:Y:S04]  /*a6f0*/  LDG.E R3, desc[UR50][R4.64] ;  /* 0x0000003204037981 */ /* 0x000ea8000c1e1900 */
[----:B-----5:R-:W2:Y:S02]  /*a700*/  LDG.E R0, desc[UR50][R4.64+0x4] ;  /* 0x0000043204007981 */ /* 0x020ea4000c1e1900 */
[----:B--2---:R-:W-:-:S07]  /*a710*/  IMAD.IADD R0, R0, 0x1, -R3 ;  /* 0x0000000100007824 */ /* 0x004fce00078e0a03 */
.L_x_423:
[----:B------:R-:W-:Y:S01]  /*a720*/  USEL UR39, UR39, URZ, !UP0 ;  /* 0x0000003f27277287 */ /* 0x000fe2000c000000 */
[----:B------:R-:W-:Y:S01]  /*a730*/  BSSY B1, `(.L_x_424) ;  /* 0x0000039000017945 */ /* 0x000fe20003800000 */
[----:B------:R-:W-:-:S03]  /*a740*/  USEL UR40, UR40, URZ, !UP0 ;  /* 0x0000003f28287287 */ /* 0x000fc6000c000000 */
[----:B------:R-:W-:Y:S09]  /*a750*/  @P0 BRA `(.L_x_425) ;  /* 0x0000000000d80947 */ /* 0x000ff20003800000 */
[----:B------:R-:W0:Y:S01]  /*a760*/  S2R R3, SR_TID.X ;  /* 0x0000000000037919 */ /* 0x000e220000002100 */
[----:B------:R-:W1:Y:S01]  /*a770*/  LDC R9, c[0x0][0xbe8] ;  /* 0x0002fa00ff097b82 */ /* 0x000e620000000800 */
[----:B------:R-:W-:-:S04]  /*a780*/  IMAD.U32 R4, RZ, RZ, UR41 ;  /* 0x00000029ff047e24 */ /* 0x000fc8000f8e00ff */
[----:B0-----:R-:W-:Y:S02]  /*a790*/  IMAD R3, R4, 0x80, R3 ;  /* 0x0000008004037824 */ /* 0x001fe400078e0203 */
[----:B-1---5:R-:W-:Y:S02]  /*a7a0*/  IMAD R4, R0, R9, RZ ;  /* 0x0000000900047224 */ /* 0x022fe400078e02ff */
[----:B------:R-:W-:-:S05]  /*a7b0*/  VIADD R6, R3, 0xffffff80 ;  /* 0xffffff8003067836 */ /* 0x000fca0000000000 */
[----:B------:R-:W-:-:S13]  /*a7c0*/  ISETP.GE.AND P0, PT, R6, R4, PT ;  /* 0x000000040600720c */ /* 0x000fda0003f06270 */
[----:B------:R-:W-:Y:S05]  /*a7d0*/  @P0 BRA `(.L_x_425) ;  /* 0x0000000000b80947 */ /* 0x000fea0003800000 */
[----:B------:R-:W-:Y:S01]  /*a7e0*/  ISETP.NE.AND P0, PT, R9, 0x1, PT ;  /* 0x000000010900780c */ /* 0x000fe20003f05270 */
[----:B------:R-:W-:Y:S01]  /*a7f0*/  UISETP.GT.AND UP0, UPT, UR44, 0x1, UPT ;  /* 0x000000012c00788c */ /* 0x000fe2000bf04270 */
[----:B------:R-:W-:-:S03]  /*a800*/  UMOV UR17, 0x9b8 ;  /* 0x000009b800117882 */ /* 0x000fc60000000000 */
[----:B------:R-:W-:Y:S02]  /*a810*/  USEL UR17, UR17, 0x978, UP0 ;  /* 0x0000097811117887 */ /* 0x000fe40008000000 */
[----:B------:R-:W-:-:S06]  /*a820*/  USEL UR16, UR42, URZ, UP0 ;  /* 0x0000003f2a107287 */ /* 0x000fcc0008000000 */
[----:B------:R-:W0:Y:S04]  /*a830*/  @P0 LDC R3, c[0x0][0xbec] ;  /* 0x0002fb00ff030b82 */ /* 0x000e280000000800 */
[----:B------:R-:W-:Y:S01]  /*a840*/  ULDC.64 UR8, c[0x0][UR17+0x218] ;  /* 0x0000860011087abb */ /* 0x000fe20008000a00 */
[----:B------:R-:W-:Y:S01]  /*a850*/  ULDC.64 UR12, c[0x0][UR17+0x220] ;  /* 0x00008800110c7abb */ /* 0x000fe20008000a00 */
[----:B------:R-:W-:Y:S01]  /*a860*/  ULDC.64 UR14, c[0x0][UR17+0x228] ;  /* 0x00008a00110e7abb */ /* 0x000fe20008000a00 */
[----:B------:R-:W-:Y:S01]  /*a870*/  UIMAD.WIDE.U32 UR10, UR8, UR43, URZ ;  /* 0x0000002b080a72a5 */ /* 0x000fe2000f8e003f */
[----:B------:R-:W1:Y:S01]  /*a880*/  @P0 LDC R5, c[0x0][0xbf0] ;  /* 0x0002fc00ff050b82 */ /* 0x000e620000000800 */
[----:B------:R-:W-:Y:S02]  /*a890*/  UIMAD UR18, UR9, UR43, URZ ;  /* 0x0000002b091272a4 */ /* 0x000fe4000f8e023f */
[----:B------:R-:W-:-:S02]  /*a8a0*/  UIMAD UR13, UR13, UR39, URZ ;  /* 0x000000270d0d72a4 */ /* 0x000fc4000f8e023f */
[----:B------:R-:W-:Y:S02]  /*a8b0*/  UIMAD.WIDE.U32 UR20, UR14, UR16, URZ ;  /* 0x000000100e1472a5 */ /* 0x000fe4000f8e003f */
[----:B------:R-:W-:Y:S02]  /*a8c0*/  UIMAD.WIDE.U32 UR8, UR12, UR39, URZ ;  /* 0x000000270c0872a5 */ /* 0x000fe4000f8e003f */
[----:B------:R-:W-:Y:S02]  /*a8d0*/  UIMAD UR14, UR15, UR16, URZ ;  /* 0x000000100f0e72a4 */ /* 0x000fe4000f8e023f */
[----:B------:R-:W-:Y:S02]  /*a8e0*/  UIMAD UR13, UR12, UR40, UR13 ;  /* 0x000000280c0d72a4 */ /* 0x000fe4000f8e020d */
[----:B------:R-:W-:Y:S02]  /*a8f0*/  UIADD3 UR10, UP1, UP2, UR8, UR10, UR4 ;  /* 0x0000000a080a7290 */ /* 0x000fe4000fa3e004 */
[----:B------:R-:W-:Y:S01]  /*a900*/  UIADD3 UR14, UR21, UR14, URZ ;  /* 0x0000000e150e7290 */ /* 0x000fe2000fffe03f */
[----:B0-----:R-:W-:Y:S01]  /*a910*/  @P0 IMAD.HI.U32 R4, R6, R3, RZ ;  /* 0x0000000306040227 */ /* 0x001fe200078e00ff */
[----:B------:R-:W-:-:S02]  /*a920*/  UIADD3 UR18, UR11, UR18, URZ ;  /* 0x000000120b127290 */ /* 0x000fc4000fffe03f */
[----:B------:R-:W-:Y:S01]  /*a930*/  UIADD3 UR13, UR9, UR13, URZ ;  /* 0x0000000d090d7290 */ /* 0x000fe2000fffe03f */
[----:B------:R-:W-:Y:S02]  /*a940*/  IMAD.MOV.U32 R3, RZ, RZ, R6 ;  /* 0x000000ffff037224 */ /* 0x000fe400078e0006 */
[----:B------:R-:W-:Y:S01]  /*a950*/  IMAD.U32 R10, RZ, RZ, UR14 ;  /* 0x0000000eff0a7e24 */ /* 0x000fe2000f8e00ff */
[----:B------:R-:W-:Y:S01]  /*a960*/  ULDC.64 UR8, c[0x0][UR17+0x210] ;  /* 0x0000840011087abb */ /* 0x000fe20008000a00 */
[----:B-1----:R-:W-:Y:S01]  /*a970*/  @P0 SHF.R.U32.HI R3, RZ, R5, R4 ;  /* 0x00000005ff030219 */ /* 0x002fe20000011604 */
[----:B------:R-:W-:Y:S02]  /*a980*/  IMAD.U32 R4, RZ, RZ, UR20 ;  /* 0x00000014ff047e24 */ /* 0x000fe4000f8e00ff */
[----:B------:R-:W-:Y:S01]  /*a990*/  IMAD.U32 R5, RZ, RZ, UR21 ;  /* 0x00000015ff057e24 */ /* 0x000fe2000f8e00ff */
[--C-:B------:R-:W-:Y:S01]  /*a9a0*/  SHF.R.S32.HI R5, RZ, 0x1f, R3.reuse ;  /* 0x0000001fff057819 */ /* 0x100fe20000011403 */
[----:B------:R-:W-:Y:S01]  /*a9b0*/  IMAD.MOV R7, RZ, RZ, -R3 ;  /* 0x000000ffff077224 */ /* 0x000fe200078e0a03 */
[----:B------:R-:W-:Y:S01]  /*a9c0*/  IADD3 R4, P0, P1, R3, UR10, R4 ;  /* 0x0000000a03047c10 */ /* 0x000fe2000f91e004 */
[----:B------:R-:W-:-:S02]  /*a9d0*/  UIADD3.X UR10, UR13, UR18, UR19, UP1, UP2 ;  /* 0x000000120d0a7290 */ /* 0x000fc40008fe4413 */
[----:B------:R-:W-:-:S04]  /*a9e0*/  IMAD R7, R9, R7, R6 ;  /* 0x0000000709077224 */ /* 0x000fc800078e0206 */
[----:B------:R-:W-:Y:S01]  /*a9f0*/  IADD3.X R5, R5, UR10, R10, P0, P1 ;  /* 0x0000000a05057c10 */ /* 0x000fe200087e240a */
[C---:B------:R-:W-:Y:S01]  /*aa00*/  IMAD R6, R7.reuse, UR9, RZ ;  /* 0x0000000907067c24 */ /* 0x040fe2000f8e02ff */
[----:B------:R-:W-:Y:S01]  /*aa10*/  SHF.R.S32.HI R3, RZ, 0x1f, R7 ;  /* 0x0000001fff037819 */ /* 0x000fe20000011407 */
[----:B------:R-:W-:Y:S01]  /*aa20*/  ULDC.64 UR10, c[0x0][0xba8] ;  /* 0x0002ea00000a7ab9 */ /* 0x000fe20000000a00 */
[----:B------:R-:W-:Y:S01]  /*aa30*/  @!UP0 ULDC UR10, c[0x0][0xb50] ;  /* 0x0002d400000a8ab9 */ /* 0x000fe20000000800 */
[----:B------:R-:W-:Y:S01]  /*aa40*/  IMAD.WIDE.U32 R4, R7, UR8, R4 ;  /* 0x0000000807047c25 */ /* 0x000fe2000f8e0004 */
[----:B------:R-:W-:-:S03]  /*aa50*/  @!UP0 ULDC UR11, c[0x0][0xb54] ;  /* 0x0002d500000b8ab9 */ /* 0x000fc60000000800 */
[----:B------:R-:W-:Y:S01]  /*aa60*/  IMAD R3, R3, UR8, R6 ;  /* 0x0000000803037c24 */ /* 0x000fe2000f8e0206 */
[----:B------:R-:W-:-:S03]  /*aa70*/  LEA R6, P0, R4, UR10, 0x2 ;  /* 0x0000000a04067c11 */ /* 0x000fc6000f8010ff */
[----:B------:R-:W-:-:S05]  /*aa80*/  IMAD.IADD R3, R5, 0x1, R3 ;  /* 0x0000000105037824 */ /* 0x000fca00078e0203 */
[----:B------:R-:W-:Y:S01]  /*aa90*/  LEA.HI.X R7, R4, UR11, R3, 0x2, P0 ;  /* 0x0000000b04077c11 */ /* 0x000fe200080f1403 */
[----:B------:R-:W-:-:S05]  /*aaa0*/  IMAD.MOV.U32 R3, RZ, RZ, -0x800000 ;  /* 0xff800000ff037424 */ /* 0x000fca00078e00ff */
[----:B------:R0:W-:Y:S02]  /*aab0*/  STG.E desc[UR50][R6.64], R3 ;  /* 0x0000000306007986 */ /* 0x0001e4000c101932 */
.L_x_425:
[----:B------:R-:W-:Y:S05]  /*aac0*/  BSYNC B1 ;  /* 0x0000000000017941 */ /* 0x000fea0003800000 */
.L_x_424:
[----:B------:R-:W-:-:S06]  /*aad0*/  UISETP.GT.AND UP0, UPT, UR44, 0x1, UPT ;  /* 0x000000012c00788c */ /* 0x000fcc000bf04270 */
[----:B------:R-:W-:-:S13]  /*aae0*/  PLOP3.LUT P0, PT, PT, PT, UP0, 0x80, 0x0 ;  /* 0x000000000000781c */ /* 0x000fda0003f0f008 */
[----:B------:R-:W-:Y:S05]  /*aaf0*/  @P0 BRA `(.L_x_420) ;  /* 0x0000000800600947 */ /* 0x000fea0003800000 */
[----:B------:R-:W1:Y:S01]  /*ab00*/  LDC R11, c[0x0][0xbe8] ;  /* 0x0002fa00ff0b7b82 */ /* 0x000e620000000800 */
[----:B0-----:R-:W-:Y:S01]  /*ab10*/  SHF.R.S32.HI R3, RZ, 0x1f, R8 ;  /* 0x0000001fff037819 */ /* 0x001fe20000011408 */
[----:B------:R-:W-:Y:S01]  /*ab20*/  ULDC.64 UR10, c[0x0][0xaa0] ;  /* 0x0002a800000a7ab9 */ /* 0x000fe20000000a00 */
[----:B------:R-:W-:Y:S01]  /*ab30*/  BSSY B1, `(.L_x_426) ;  /* 0x0000052000017945 */ /* 0x000fe20003800000 */
[----:B------:R-:W-:Y:S01]  /*ab40*/  UIMAD.WIDE.U32 UR8, UR4, UR10, URZ ;  /* 0x0000000a040872a5 */ /* 0x000fe2000f8e003f */
[----:B------:R-:W-:Y:S01]  /*ab50*/  LEA.HI R3, R3, R8, RZ, 0x3 ;  /* 0x0000000803037211 */ /* 0x000fe200078f18ff */
[----:B------:R-:W-:-:S03]  /*ab60*/  UIMAD UR10, UR19, UR10, URZ ;  /* 0x0000000a130a72a4 */ /* 0x000fc6000f8e023f */
[----:B------:R-:W-:Y:S01]  /*ab70*/  LOP3.LUT R9, R3, 0xfffffff8, RZ, 0xc0, !PT ;  /* 0xfffffff803097812 */ /* 0x000fe200078ec0ff */
[----:B------:R-:W-:Y:S01]  /*ab80*/  UIMAD UR10, UR4, UR11, UR10 ;  /* 0x0000000b040a72a4 */ /* 0x000fe2000f8e020a */
[----:B------:R-:W-:-:S03]  /*ab90*/  SHF.R.S32.HI R13, RZ, 0x3, R3 ;  /* 0x00000003ff0d7819 */ /* 0x000fc60000011403 */
[----:B------:R-:W-:Y:S01]  /*aba0*/  IMAD.IADD R10, R8, 0x1, -R9 ;  /* 0x00000001080a7824 */ /* 0x000fe200078e0a09 */
[----:B------:R-:W-:Y:S01]  /*abb0*/  UIADD3 UR9, UR9, UR10, URZ ;  /* 0x0000000a09097290 */ /* 0x000fe2000fffe03f */
[----:B------:R-:W-:Y:S02]  /*abc0*/  IMAD.U32 R8, RZ, RZ, UR41 ;  /* 0x00000029ff087e24 */ /* 0x000fe4000f8e00ff */
[----:B------:R-:W-:Y:S01]  /*abd0*/  IMAD R3, R10, 0x20, R13 ;  /* 0x000000200a037824 */ /* 0x000fe200078e020d */
[----:B------:R-:W-:Y:S02]  /*abe0*/  ULDC.64 UR10, c[0x0][0xae8] ;  /* 0x0002ba00000a7ab9 */ /* 0x000fe40000000a00 */
[----:B------:R-:W-:Y:S01]  /*abf0*/  UIMAD.WIDE.U32 UR8, UR43, UR10, UR8 ;  /* 0x0000000a2b0872a5 */ /* 0x000fe2000f8e0008 */
[----:B------:R-:W-:Y:S01]  /*ac00*/  IMAD R8, R8, 0x80, R3 ;  /* 0x0000008008087824 */ /* 0x000fe200078e0203 */
[----:B-1----:R-:W-:Y:S02]  /*ac10*/  ISETP.NE.AND P0, PT, R11, 0x1, PT ;  /* 0x000000010b00780c */ /* 0x002fe40003f05270 */
[----:B------:R-:W-:Y:S01]  /*ac20*/  UIMAD UR9, UR43, UR11, UR9 ;  /* 0x0000000b2b0972a4 */ /* 0x000fe2000f8e0209 */
[----:B------:R-:W-:-:S02]  /*ac30*/  IMAD.MOV.U32 R3, RZ, RZ, R8 ;  /* 0x000000ffff037224 */ /* 0x000fc400078e0008 */
[----:B------:R-:W-:Y:S02]  /*ac40*/  ULDC.64 UR10, c[0x0][0xaf0] ;  /* 0x0002bc00000a7ab9 */ /* 0x000fe40000000a00 */
[----:B------:R-:W-:Y:S02]  /*ac50*/  UIMAD UR40, UR40, UR10, URZ ;  /* 0x0000000a282872a4 */ /* 0x000fe4000f8e023f */
[----:B------:R-:W-:Y:S02]  /*ac60*/  UIMAD.WIDE.U32 UR8, UR39, UR10, UR8 ;  /* 0x0000000a270872a5 */ /* 0x000fe4000f8e0008 */
[----:B------:R-:W-:Y:S02]  /*ac70*/  UIMAD UR4, UR39, UR11, UR40 ;  /* 0x0000000b270472a4 */ /* 0x000fe4000f8e0228 */
[----:B------:R-:W0:Y:S02]  /*ac80*/  @P0 LDC R5, c[0x0][0xbec] ;  /* 0x0002fb00ff050b82 */ /* 0x000e240000000800 */
[----:B------:R-:W-:Y:S01]  /*ac90*/  UIADD3 UR4, UR9, UR4, URZ ;  /* 0x0000000409047290 */ /* 0x000fe2000fffe03f */
[----:B------:R-:W-:-:S05]  /*aca0*/  ULDC.64 UR10, c[0x0][0xae0] ;  /* 0x0002b800000a7ab9 */ /* 0x000fca0000000a00 */
[----:B------:R-:W1:Y:S01]  /*acb0*/  @P0 LDC R7, c[0x0][0xbf0] ;  /* 0x0002fc00ff070b82 */ /* 0x000e620000000800 */
[----:B0-----:R-:W-:-:S04]  /*acc0*/  @P0 IMAD.HI.U32 R4, R8, R5, RZ ;  /* 0x0000000508040227 */ /* 0x001fc800078e00ff */
[----:B------:R-:W-:Y:S02]  /*acd0*/  IMAD.U32 R5, RZ, RZ, UR9 ;  /* 0x00000009ff057e24 */ /* 0x000fe4000f8e00ff */
[----:B------:R-:W-:Y:S01]  /*ace0*/  IMAD.U32 R5, RZ, RZ, UR4 ;  /* 0x00000004ff057e24 */ /* 0x000fe2000f8e00ff */
[----:B-1----:R-:W-:Y:S01]  /*acf0*/  @P0 SHF.R.U32.HI R3, RZ, R7, R4 ;  /* 0x00000007ff030219 */ /* 0x002fe20000011604 */
[----:B------:R-:W-:Y:S01]  /*ad00*/  IMAD.U32 R4, RZ, RZ, UR8 ;  /* 0x00000008ff047e24 */ /* 0x000fe2000f8e00ff */
[----:B------:R-:W-:Y:S02]  /*ad10*/  ULDC.64 UR8, c[0x0][0xad8] ;  /* 0x0002b60000087ab9 */ /* 0x000fe40000000a00 */
[--C-:B------:R-:W-:Y:S01]  /*ad20*/  SHF.R.S32.HI R6, RZ, 0x1f, R3.reuse ;  /* 0x0000001fff067819 */ /* 0x100fe20000011403 */
[----:B------:R-:W-:Y:S02]  /*ad30*/  IMAD.MOV R7, RZ, RZ, -R3 ;  /* 0x000000ffff077224 */ /* 0x000fe400078e0a03 */
[----:B------:R-:W-:-:S04]  /*ad40*/  IMAD.WIDE.U32 R4, R3, UR10, R4 ;  /* 0x0000000a03047c25 */ /* 0x000fc8000f8e0004 */
[----:B------:R-:W-:Y:S02]  /*ad50*/  IMAD R7, R11, R7, R8 ;  /* 0x000000070b077224 */ /* 0x000fe400078e0208 */
[----:B------:R-:W-:Y:S02]  /*ad60*/  IMAD R6, R6, UR10, RZ ;  /* 0x0000000a06067c24 */ /* 0x000fe4000f8e02ff */
[----:B------:R-:W-:Y:S02]  /*ad70*/  IMAD.U32 R8, RZ, RZ, UR41 ;  /* 0x00000029ff087e24 */ /* 0x000fe4000f8e00ff */
[----:B------:R-:W-:Y:S01]  /*ad80*/  IMAD R9, R3, UR11, R6 ;  /* 0x0000000b03097c24 */ /* 0x000fe2000f8e0206 */
[----:B------:R-:W-:Y:S01]  /*ad90*/  SHF.R.S32.HI R6, RZ, 0x1f, R7 ;  /* 0x0000001fff067819 */ /* 0x000fe20000011407 */
[----:B------:R-:W-:Y:S02]  /*ada0*/  IMAD R8, R8, 0x80, R13 ;  /* 0x0000008008087824 */ /* 0x000fe400078e020d */
[----:B------:R-:W-:-:S02]  /*adb0*/  IMAD.IADD R5, R5, 0x1, R9 ;  /* 0x0000000105057824 */ /* 0x000fc400078e0209 */
[----:B------:R-:W-:Y:S02]  /*adc0*/  IMAD R6, R6, UR8, RZ ;  /* 0x0000000806067c24 */ /* 0x000fe4000f8e02ff */
[----:B------:R-:W-:-:S04]  /*add0*/  IMAD.WIDE.U32 R4, R7, UR8, R4 ;  /* 0x0000000807047c25 */ /* 0x000fc8000f8e0004 */
[----:B------:R-:W-:Y:S01]  /*ade0*/  IMAD R9, R7, UR9, R6 ;  /* 0x0000000907097c24 */ /* 0x000fe2000f8e0206 */
[----:B------:R-:W-:Y:S01]  /*adf0*/  ULDC.64 UR8, c[0x0][0xa80] ;  /* 0x0002a00000087ab9 */ /* 0x000fe20000000a00 */
[----:B-----5:R-:W-:Y:S01]  /*ae00*/  IMAD R11, R0, R11, RZ ;  /* 0x0000000b000b7224 */ /* 0x020fe200078e02ff */
[----:B------:R-:W-:Y:S01]  /*ae10*/  LEA R6, P2, R4, UR8, 0x1 ;  /* 0x0000000804067c11 */ /* 0x000fe2000f8408ff */
[C---:B------:R-:W-:Y:S02]  /*ae20*/  VIADD R3, R8.reuse, 0x40 ;  /* 0x0000004008037836 */ /* 0x040fe40000000000 */
[----:B------:R-:W-:Y:S02]  /*ae30*/  IMAD.IADD R5, R5, 0x1, R9 ;  /* 0x0000000105057824 */ /* 0x000fe400078e0209 */
[----:B------:R-:W-:Y:S01]  /*ae40*/  VIADD R0, R8, 0x20 ;  /* 0x0000002008007836 */ /* 0x000fe20000000000 */
[----:B------:R-:W-:Y:S01]  /*ae50*/  ISETP.GE.AND P0, PT, R3, R11, PT ;  /* 0x0000000b0300720c */ /* 0x000fe20003f06270 */
[----:B------:R-:W-:Y:S01]  /*ae60*/  IMAD.SHL.U32 R7, R10, 0x8, RZ ;  /* 0x000000080a077824 */ /* 0x000fe200078e00ff */
[----:B------:R-:W-:-:S02]  /*ae70*/  LEA.HI.X R3, R4, UR9, R5, 0x1, P2 ;  /* 0x0000000904037c11 */ /* 0x000fc400090f0c05 */
[-C--:B------:R-:W-:Y:S01]  /*ae80*/  ISETP.GE.AND P2, PT, R8, R11.reuse, PT ;  /* 0x0000000b0800720c */ /* 0x080fe20003f46270 */
[C---:B------:R-:W-:Y:S01]  /*ae90*/  VIADD R9, R7.reuse, 0x80 ;  /* 0x0000008007097836 */ /* 0x040fe20000000000 */
[----:B------:R-:W-:Y:S01]  /*aea0*/  ISETP.GE.AND P1, PT, R0, R11, PT ;  /* 0x0000000b0000720c */ /* 0x000fe20003f26270 */
[C---:B------:R-:W-:Y:S01]  /*aeb0*/  VIADD R13, R7.reuse, 0xc0 ;  /* 0x000000c0070d7836 */ /* 0x040fe20000000000 */
[----:B------:R0:W1:Y:S01]  /*aec0*/  SHFL.IDX PT, R4, R6, RZ, 0x181f ;  /* 0x00181fff06047589 */ /* 0x00006200000e0000 */
[----:B------:R-:W-:Y:S01]  /*aed0*/  VIADD R15, R7, 0x40 ;  /* 0x00000040070f7836 */ /* 0x000fe20000000000 */
[----:B------:R-:W-:Y:S02]  /*aee0*/  SHF.R.S32.HI R12, RZ, 0x1f, R7 ;  /* 0x0000001fff0c7819 */ /* 0x000fe40000011407 */
[----:B------:R0:W2:Y:S01]  /*aef0*/  SHFL.IDX PT, R0, R3, RZ, 0x181f ;  /* 0x00181fff03007589 */ /* 0x0000a200000e0000 */
[----:B------:R-:W-:Y:S02]  /*af00*/  SHF.R.S32.HI R10, RZ, 0x1f, R9 ;  /* 0x0000001fff0a7819 */ /* 0x000fe40000011409 */
[----:B------:R-:W-:-:S02]  /*af10*/  SHF.R.S32.HI R14, RZ, 0x1f, R13 ;  /* 0x0000001fff0e7819 */ /* 0x000fc4000001140d */
[----:B------:R-:W-:Y:S01]  /*af20*/  SHF.R.S32.HI R20, RZ, 0x1f, R15 ;  /* 0x0000001fff147819 */ /* 0x000fe2000001140f */
[----:B------:R-:W-:Y:S06]  /*af30*/  @P2 BRA `(.L_x_427) ;  /* 0x0000000000442947 */ /* 0x000fec0003800000 */
        /* <DEDUP_REMOVED lines=8> */
[----:B------:R3:W-:Y:S01]  /*afc0*/  @!P5 ST.E.128 desc[UR50][R24.64], RZ ;  /* 0x000000ff1800d985 */ /* 0x0007e2000c101d32 */
[----:B------:R-:W-:Y:S02]  /*afd0*/  @!P4 LEA.HI.X R27, R15, R0, R20, 0x1, P6 ;  /* 0x000000000f1bc211 */ /* 0x000fe400030f0c14 */
[----:B------:R-:W-:-:S03]  /*afe0*/  @!P3 LEA R28, P6, R9, R4, 0x1 ;  /* 0x00000004091cb211 */ /* 0x000fc600078c08ff */
[----:B------:R3:W-:Y:S01]  /*aff0*/  @!P4 ST.E.128 desc[UR50][R26.64], RZ ;  /* 0x000000ff1a00c985 */ /* 0x0007e2000c101d32 */
[----:B------:R-:W-:Y:S02]  /*b000*/  @!P3 LEA.HI.X R29, R9, R0, R10, 0x1, P6 ;  /* 0x00000000091db211 */ /* 0x000fe400030f0c0a */
[----:B------:R-:W-:-:S03]  /*b010*/  @!P2 LEA R4, P6, R13, R4, 0x1 ;  /* 0x000000040d04a211 */ /* 0x000fc600078c08ff */
[----:B------:R3:W-:Y:S01]  /*b020*/  @!P3 ST.E.128 desc[UR50][R28.64], RZ ;  /* 0x000000ff1c00b985 */ /* 0x0007e2000c101d32 */
[----:B------:R-:W-:-:S05]  /*b030*/  @!P2 LEA.HI.X R5, R13, R0, R14, 0x1, P6 ;  /* 0x000000000d05a211 */ /* 0x000fca00030f0c0e */
[----:B------:R3:W-:Y:S04]  /*b040*/  @!P2 ST.E.128 desc[UR50][R4.64], RZ ;  /* 0x000000ff0400a985 */ /* 0x0007e8000c101d32 */
.L_x_427:
[----:B------:R-:W-:Y:S05]  /*b050*/  BSYNC B1 ;  /* 0x0000000000017941 */ /* 0x000fea0003800000 */
.L_x_426:
[----:B--2---:R2:W4:Y:S01]  /*b060*/  SHFL.IDX PT, R0, R3, 0x1, 0x181f ;  /* 0x00381f0003007f89 */ /* 0x00452200000e0000 */
[----:B------:R-:W-:Y:S03]  /*b070*/  BSSY B1, `(.L_x_428) ;  /* 0x0000014000017945 */ /* 0x000fe60003800000 */
[----:B-1-3--:R2:W1:Y:S01]  /*b080*/  SHFL.IDX PT, R4, R6, 0x1, 0x181f ;  /* 0x00381f0006047f89 */ /* 0x00a46200000e0000 */
[----:B------:R-:W-:Y:S05]  /*b090*/  @P1 BRA `(.L_x_429) ;  /* 0x0000000000441947 */ /* 0x000fea0003800000 */
[----:B------:R-:W-:Y:S02]  /*b0a0*/  ULDC UR4, c[0x0][0xac8] ;  /* 0x0002b20000047ab9 */ /* 0x000fe40000000800 */
[----:B------:R-:W-:Y:S02]  /*b0b0*/  ISETP.GE.AND P4, PT, R7, UR4, PT ;  /* 0x0000000407007c0c */ /* 0x000fe4000bf86270 */
[----:B------:R-:W-:Y:S02]  /*b0c0*/  ISETP.GE.AND P3, PT, R15, UR4, PT ;  /* 0x000000040f007c0c */ /* 0x000fe4000bf66270 */
[----:B------:R-:W-:Y:S02]  /*b0d0*/  ISETP.GE.AND P2, PT, R9, UR4, PT ;  /* 0x0000000409007c0c */ /* 0x000fe4000bf46270 */
[----:B------:R-:W-:-:S07]  /*b0e0*/  ISETP.GE.AND P1, PT, R13, UR4, PT ;  /* 0x000000040d007c0c */ /* 0x000fce000bf26270 */
[-C--:B-1----:R-:W-:Y:S02]  /*b0f0*/  @!P4 LEA R24, P6, R7, R4.reuse, 0x1 ;  /* 0x000000040718c211 */ /* 0x082fe400078c08ff */
[----:B------:R-:W-:Y:S02]  /*b100*/  @!P3 LEA R26, P5, R15, R4, 0x1 ;  /* 0x000000040f1ab211 */ /* 0x000fe400078a08ff */
[----:B----4-:R-:W-:Y:S02]  /*b110*/  @!P4 LEA.HI.X R25, R7, R0, R12, 0x1, P6 ;  /* 0x000000000719c211 */ /* 0x010fe400030f0c0c */
[----:B------:R-:W-:Y:S02]  /*b120*/  @!P2 LEA R28, P6, R9, R4, 0x1 ;  /* 0x00000004091ca211 */ /* 0x000fe400078c08ff */
[----:B------:R-:W-:Y:S01]  /*b130*/  @!P3 LEA.HI.X R27, R15, R0, R20, 0x1, P5 ;  /* 0x000000000f1bb211 */ /* 0x000fe200028f0c14 */
[----:B------:R3:W-:Y:S01]  /*b140*/  @!P4 ST.E.128 desc[UR50][R24.64], RZ ;  /* 0x000000ff1800c985 */ /* 0x0007e2000c101d32 */
[----:B------:R-:W-:-:S02]  /*b150*/  @!P1 LEA R4, P5, R13, R4, 0x1 ;  /* 0x000000040d049211 */ /* 0x000fc400078a08ff */
[-C--:B------:R-:W-:Y:S01]  /*b160*/  @!P2 LEA.HI.X R29, R9, R0.reuse, R10, 0x1, P6 ;  /* 0x00000000091da211 */ /* 0x080fe200030f0c0a */
[----:B------:R3:W-:Y:S01]  /*b170*/  @!P3 ST.E.128 desc[UR50][R26.64], RZ ;  /* 0x000000ff1a00b985 */ /* 0x0007e2000c101d32 */
[----:B------:R-:W-:-:S03]  /*b180*/  @!P1 LEA.HI.X R5, R13, R0, R14, 0x1, P5 ;  /* 0x000000000d059211 */ /* 0x000fc600028f0c0e */
[----:B------:R3:W-:Y:S04]  /*b190*/  @!P2 ST.E.128 desc[UR50][R28.64], RZ ;  /* 0x000000ff1c00a985 */ /* 0x0007e8000c101d32 */
[----:B------:R3:W-:Y:S02]  /*b1a0*/  @!P1 ST.E.128 desc[UR50][R4.64], RZ ;  /* 0x000000ff04009985 */ /* 0x0007e4000c101d32 */
.L_x_429:
[----:B------:R-:W-:Y:S05]  /*b1b0*/  BSYNC B1 ;  /* 0x0000000000017941 */ /* 0x000fea0003800000 */
.L_x_428:
[----:B----4-:R4:W0:Y:S01]  /*b1c0*/  SHFL.IDX PT, R0, R3, 0x2, 0x181f ;  /* 0x00581f0003007f89 */ /* 0x01082200000e0000 */
        /* <DEDUP_REMOVED lines=9> */
[-C--:B------:R-:W-:Y:S02]  /*b260*/  @!P2 LEA R26, P5, R15, R4.reuse, 0x1 ;  /* 0x000000040f1aa211 */ /* 0x080fe400078a08ff */
[----:B------:R-:W-:Y:S02]  /*b270*/  @!P1 LEA R28, P4, R9, R4, 0x1 ;  /* 0x00000004091c9211 */ /* 0x000fe400078808ff */
[----:B0-----:R-:W-:Y:S02]  /*b280*/  @!P3 LEA.HI.X R25, R7, R0, R12, 0x1, P6 ;  /* 0x000000000719b211 */ /* 0x001fe400030f0c0c */
[----:B------:R-:W-:Y:S02]  /*b290*/  @!P0 LEA R4, P6, R13, R4, 0x1 ;  /* 0x000000040d048211 */ /* 0x000fe400078c08ff */
[-C--:B------:R-:W-:Y:S01]  /*b2a0*/  @!P2 LEA.HI.X R27, R15, R0.reuse, R20, 0x1, P5 ;  /* 0x000000000f1ba211 */ /* 0x080fe200028f0c14 */
[----:B------:R3:W-:Y:S01]  /*b2b0*/  @!P3 ST.E.128 desc[UR50][R24.64], RZ ;  /* 0x000000ff1800b985 */ /* 0x0007e2000c101d32 */
[----:B------:R-:W-:-:S02]  /*b2c0*/  @!P1 LEA.HI.X R29, R9, R0, R10, 0x1, P4 ;  /* 0x00000000091d9211 */ /* 0x000fc400020f0c0a */
[----:B------:R-:W-:Y:S01]  /*b2d0*/  @!P0 LEA.HI.X R5, R13, R0, R14, 0x1, P6 ;  /* 0x000000000d058211 */ /* 0x000fe200030f0c0e */
[----:B------:R3:W-:Y:S04]  /*b2e0*/  @!P2 ST.E.128 desc[UR50][R26.64], RZ ;  /* 0x000000ff1a00a985 */ /* 0x0007e8000c101d32 */
[----:B------:R3:W-:Y:S04]  /*b2f0*/  @!P1 ST.E.128 desc[UR50][R28.64], RZ ;  /* 0x000000ff1c009985 */ /* 0x0007e8000c101d32 */
[----:B------:R3:W-:Y:S02]  /*b300*/  @!P0 ST.E.128 desc[UR50][R4.64], RZ ;  /* 0x000000ff04008985 */ /* 0x0007e4000c101d32 */
.L_x_431:
[----:B------:R-:W-:Y:S05]  /*b310*/  BSYNC B1 ;  /* 0x0000000000017941 */ /* 0x000fea0003800000 */
.L_x_430:
[----:B0-----:R-:W-:Y:S01]  /*b320*/  VIADD R0, R8, 0x60 ;  /* 0x0000006008007836 */ /* 0x001fe20000000000 */
[----:B--2-4-:R-:W0:Y:S04]  /*b330*/  SHFL.IDX PT, R3, R3, 0x3, 0x181f ;  /* 0x00781f0003037f89 */ /* 0x014e2800000e0000 */
[----:B------:R-:W-:Y:S01]  /*b340*/  ISETP.GE.AND P0, PT, R0, R11, PT ;  /* 0x0000000b0000720c */ /* 0x000fe20003f06270 */
[----:B-1-3--:R1:W2:-:S12]  /*b350*/  SHFL.IDX PT, R4, R6, 0x3, 0x181f ;  /* 0x00781f0006047f89 */ /* 0x00a29800000e0000 */
[----:B-1----:R-:W-:Y:S05]  /*b360*/  @P0 BRA `(.L_x_420) ;  /* 0x0000000000440947 */ /* 0x002fea0003800000 */
[----:B------:R-:W-:Y:S02]  /*b370*/  ULDC UR4, c[0x0][0xac8] ;  /* 0x0002b20000047ab9 */ /* 0x000fe40000000800 */
[----:B------:R-:W-:Y:S02]  /*b380*/  ISETP.GE.AND P3, PT, R7, UR4, PT ;  /* 0x0000000407007c0c */ /* 0x000fe4000bf66270 */
[----:B------:R-:W-:Y:S02]  /*b390*/  ISETP.GE.AND P2, PT, R15, UR4, PT ;  /* 0x000000040f007c0c */ /* 0x000fe4000bf46270 */
[----:B------:R-:W-:Y:S02]  /*b3a0*/  ISETP.GE.AND P1, PT, R9, UR4, PT ;  /* 0x0000000409007c0c */ /* 0x000fe4000bf26270 */
[----:B------:R-:W-:-:S07]  /*b3b0*/  ISETP.GE.AND P0, PT, R13, UR4, PT ;  /* 0x000000040d007c0c */ /* 0x000fce000bf06270 */
[----:B--2---:R-:W-:-:S04]  /*b3c0*/  @!P3 LEA R6, P4, R7, R4, 0x1 ;  /* 0x000000040706b211 */ /* 0x004fc800078808ff */
[-C--:B0-----:R-:W-:Y:S02]  /*b3d0*/  @!P3 LEA.HI.X R7, R7, R3.reuse, R12, 0x1, P4 ;  /* 0x000000030707b211 */ /* 0x081fe400020f0c0c */
[-C--:B------:R-:W-:Y:S02]  /*b3e0*/  @!P2 LEA R24, P4, R15, R4.reuse, 0x1 ;  /* 0x000000040f18a211 */ /* 0x080fe400078808ff */
[-C--:B------:R-:W-:Y:S01]  /*b3f0*/  @!P1 LEA R8, P5, R9, R4.reuse, 0x1 ;  /* 0x0000000409089211 */ /* 0x080fe200078a08ff */
[----:B------:R0:W-:Y:S01]  /*b400*/  @!P3 ST.E.128 desc[UR50][R6.64], RZ ;  /* 0x000000ff0600b985 */ /* 0x0001e2000c101d32 */
[----:B------:R-:W-:Y:S02]  /*b410*/  @!P0 LEA R4, P6, R13, R4, 0x1 ;  /* 0x000000040d048211 */ /* 0x000fe400078c08ff */
[-C--:B------:R-:W-:Y:S02]  /*b420*/  @!P2 LEA.HI.X R25, R15, R3.reuse, R20, 0x1, P4 ;  /* 0x000000030f19a211 */ /* 0x080fe400020f0c14 */
[----:B------:R-:W-:-:S02]  /*b430*/  @!P1 LEA.HI.X R9, R9, R3, R10, 0x1, P5 ;  /* 0x0000000309099211 */ /* 0x000fc400028f0c0a */
[----:B------:R-:W-:Y:S01]  /*b440*/  @!P0 LEA.HI.X R5, R13, R3, R14, 0x1, P6 ;  /* 0x000000030d058211 */ /* 0x000fe200030f0c0e */
[----:B------:R0:W-:Y:S04]  /*b450*/  @!P2 ST.E.128 desc[UR50][R24.64], RZ ;  /* 0x000000ff1800a985 */ /* 0x0001e8000c101d32 */
[----:B------:R0:W-:Y:S04]  /*b460*/  @!P1 ST.E.128 desc[UR50][R8.64], RZ ;  /* 0x000000ff08009985 */ /* 0x0001e8000c101d32 */
[----:B------:R0:W-:Y:S02]  /*b470*/  @!P0 ST.E.128 desc[UR50][R4.64], RZ ;  /* 0x000000ff04008985 */ /* 0x0001e4000c101d32 */
.L_x_420:
[----:B------:R-:W-:Y:S05]  /*b480*/  BSYNC B0 ;  /* 0x0000000000007941 */ /* 0x000fea0003800000 */
.L_x_410:
[----:B------:R-:W-:Y:S02]  /*b490*/  ULDC UR4, c[0x0][0xc3c] ;  /* 0x00030f0000047ab9 */ /* 0x000fe40000000800 */
[----:B------:R-:W-:-:S06]  /*b4a0*/  UISETP.GE.AND UP0, UPT, UR7, UR4, UPT ;  /* 0x000000040700728c */ /* 0x000fcc000bf06270 */
[----:B------:R-:W-:-:S13]  /*b4b0*/  PLOP3.LUT P0, PT, PT, PT, UP0, 0x80, 0x0 ;  /* 0x000000000000781c */ /* 0x000fda0003f0f008 */
[----:B------:R-:W-:Y:S05]  /*b4c0*/  @!P0 BRA `(.L_x_432) ;  /* 0xffffff5800dc8947 */ /* 0x000fea000383ffff */
[----:B------:R-:W-:Y:S05]  /*b4d0*/  EXIT ;  /* 0x000000000000794d */ /* 0x000fea0003800000 */
.L_x_381:
[----:B------:R-:W-:-:S08]  /*b4e0*/  NOP ;  /* 0x0000000000007918 */ /* 0x000fd00000000000 */
[----:B------:R-:W0:-:S00]  /*b4f0*/  USETMAXREG.DEALLOC.CTAPOOL 0x28 ;  /* 0x00000028000079c8 */ /* 0x000e0000080e0500 */
[----:B0-----:R-:W-:Y:S01]  /*b500*/  LOP3.LUT R2, R2, 0x3, RZ, 0xc0, !PT ;  /* 0x0000000302027812 */ /* 0x001fe200078ec0ff */
[----:B------:R-:W-:Y:S01]  /*b510*/  IMAD.MOV.U32 R6, RZ, RZ, RZ ;  /* 0x000000ffff067224 */ /* 0x000fe200078e00ff */
[----:B------:R-:W-:-:S04]  /*b520*/  LOP3.LUT R23, R23, 0xfffffdff, RZ, 0xc0, !PT ;  /* 0xfffffdff17177812 */ /* 0x000fc800078ec0ff */
[----:B------:R-:W0:Y:S02]  /*b530*/  SHFL.IDX PT, R2, R2, RZ, 0x1f ;  /* 0x00001fff02027589 */ /* 0x000e2400000e0000 */
[----:B0-----:R-:W-:-:S13]  /*b540*/  ISETP.NE.AND P0, PT, R2, RZ, PT ;  /* 0x000000ff0200720c */ /* 0x001fda0003f05270 */
[----:B------:R-:W-:Y:S01]  /*b550*/  @P0 LOP3.LUT R23, R23, 0x200, RZ, 0xfc, !PT ;  /* 0x0000020017170812 */ /* 0x000fe200078efcff */
[----:B------:R-:W-:Y:S06]  /*b560*/  @!P0 BRA `(.L_x_433) ;  /* 0x00000000001c8947 */ /* 0x000fec0003800000 */
[----:B------:R-:W0:Y:S08]  /*b570*/  S2UR UR5, SR_CgaCtaId ;  /* 0x00000000000579c3 */ /* 0x000e300000008800 */
[----:B------:R-:W-:Y:S06]  /*b580*/  BAR.SYNC.DEFER_BLOCKING 0x5, 0x180 ;  /* 0x0146000000007b1d */ /* 0x000fec0000010000 */
[----:B------:R-:W-:-:S02]  /*b590*/  UMOV UR4, 0x400 ;  /* 0x0000040000047882 */ /* 0x000fc40000000000 */
[----:B0-----:R-:W-:-:S09]  /*b5a0*/  ULEA UR4, UR5, UR4, 0x18 ;  /* 0x0000000405047291 */ /* 0x001fd2000f8ec03f */
[----:B------:R-:W0:Y:S01]  /*b5b0*/  LDS.128 R16, [UR4+0x228d0] ;  /* 0x0228d004ff107984 */ /* 0x000e220008000c00 */
[----:B------:R-:W-:Y:S06]  /*b5c0*/  BAR.ARV 0x4, 0x180 ;  /* 0x0106000000007b1d */ /* 0x000fec0000002000 */
[----:B------:R-:W-:Y:S05]  /*b5d0*/  BRA `(.L_x_434) ;  /* 0x0000000800907947 */ /* 0x000fea0003800000 */
.L_x_433:
[----:B------:R-:W-:Y:S01]  /*b5e0*/  LOP3.LUT R7, R0, 0x1f, RZ, 0xc0, !PT ;  /* 0x0000001f00077812 */ /* 0x000fe200078ec0ff */
[----:B------:R-:W-:Y:S01]  /*b5f0*/  ULDC UR4, c[0x0][0xc3c] ;  /* 0x00030f0000047ab9 */ /* 0x000fe20000000800 */
[----:B------:R-:W-:Y:S01]  /*b600*/  IMAD.MOV.U32 R9, RZ, RZ, RZ ;  /* 0x000000ffff097224 */ /* 0x000fe200078e00ff */
[----:B------:R-:W0:Y:S01]  /*b610*/  S2UR UR6, SR_CTAID.X ;  /* 0x00000000000679c3 */ /* 0x000e220000002500 */
[----:B------:R-:W-:Y:S01]  /*b620*/  ISETP.NE.AND P0, PT, R7, 0x1f, PT ;  /* 0x0000001f0700780c */ /* 0x000fe20003f05270 */
[----:B------:R-:W-:-:S03]  /*b630*/  ULDC UR5, c[0x0][0xc38] ;  /* 0x00030e0000057ab9 */ /* 0x000fc60000000800 */
[----:B------:R-:W-:-:S13]  /*b640*/  ISETP.GE.OR P1, PT, R7, UR4, !P0 ;  /* 0x0000000407007c0c */ /* 0x000fda000c726670 */
[----:B------:R-:W1:Y:S08]  /*b650*/  @!P1 LDC.64 R4, c[0x0][0xc80] ;  /* 0x00032000ff049b82 */ /* 0x000e700000000a00 */
[----:B------:R-:W2:Y:S01]  /*b660*/  @!P1 LDC.64 R2, c[0x0][0xc78] ;  /* 0x00031e00ff029b82 */ /* 0x000ea20000000a00 */
[----:B-1----:R-:W-:-:S05]  /*b670*/  @!P1 IMAD.WIDE.U32 R4, R7, 0x4, R4 ;  /* 0x0000000407049825 */ /* 0x002fca00078e0004 */
[----:B------:R-:W3:Y:S01]  /*b680*/  @!P1 LDG.E R6, desc[UR50][R4.64] ;  /* 0x0000003204069981 */ /* 0x000ee2000c1e1900 */
[----:B--2---:R-:W-:-:S05]  /*b690*/  @!P1 IMAD.WIDE.U32 R2, R7, 0x4, R2 ;  /* 0x0000000407029825 */ /* 0x004fca00078e0002 */
[----:B------:R-:W3:Y:S01]  /*b6a0*/  @!P1 LDG.E R9, desc[UR50][R2.64] ;  /* 0x0000003202099981 */ /* 0x000ee2000c1e1900 */
[C---:B------:R-:W-:Y:S02]  /*b6b0*/  ISETP.NE.AND P1, PT, R7.reuse, RZ, PT ;  /* 0x000000ff0700720c */ /* 0x040fe40003f25270 */
[C---:B------:R-:W-:Y:S02]  /*b6c0*/  ISETP.GE.U32.AND P2, PT, R7.reuse, 0x2, PT ;  /* 0x000000020700780c */ /* 0x040fe40003f46070 */
[C---:B------:R-:W-:Y:S02]  /*b6d0*/  ISETP.GE.U32.AND P3, PT, R7.reuse, 0x4, PT ;  /* 0x000000040700780c */ /* 0x040fe40003f66070 */
[C---:B------:R-:W-:Y:S02]  /*b6e0*/  ISETP.GE.U32.AND P4, PT, R7.reuse, 0x8, PT ;  /* 0x000000080700780c */ /* 0x040fe40003f86070 */
[----:B------:R-:W-:Y:S01]  /*b6f0*/  ISETP.GE.U32.AND P5, PT, R7, 0x10, PT ;  /* 0x000000100700780c */ /* 0x000fe20003fa6070 */
[----:B------:R-:W-:Y:S01]  /*b700*/  UMOV UR4, URZ ;  /* 0x0000003f00047c82 */ /* 0x000fe20008000000 */
[----:B---3--:R-:W-:-:S05]  /*b710*/  IMAD R8, R6, R9, RZ ;  /* 0x0000000906087224 */ /* 0x008fca00078e02ff */
[----:B------:R-:W1:Y:S02]  /*b720*/  SHFL.UP PT, R10, R8, 0x1, RZ ;  /* 0x04200000080a7989 */ /* 0x000e6400000e00ff */
[----:B-1----:R-:W-:-:S05]  /*b730*/  SEL R11, R10, RZ, P1 ;  /* 0x000000ff0a0b7207 */ /* 0x002fca0000800000 */
[----:B------:R-:W-:-:S05]  /*b740*/  IMAD.IADD R11, R8, 0x1, R11 ;  /* 0x00000001080b7824 */ /* 0x000fca00078e020b */
        /* <DEDUP_REMOVED lines=12> */
[----:B------:R-:W1:Y:S02]  /*b810*/  SHFL.IDX PT, R4, R5, 0x1f, 0x1f ;  /* 0x03e01f0005047f89 */ /* 0x000e6400000e0000 */
[----:B-1----:R-:W-:-:S05]  /*b820*/  IMAD R8, R4, UR5, RZ ;  /* 0x0000000504087c24 */ /* 0x002fca000f8e02ff */
[----:B0-----:R-:W-:Y:S01]  /*b830*/  ISETP.GT.AND P6, PT, R8, UR6, PT ;  /* 0x0000000608007c0c */ /* 0x001fe2000bfc4270 */
[----:B------:R-:W-:-:S12]  /*b840*/  IMAD.MOV.U32 R3, RZ, RZ, R8 ;  /* 0x000000ffff037224 */ /* 0x000fd800078e0008 */
[----:B------:R-:W-:Y:S05]  /*b850*/  @P6 BRA `(.L_x_435) ;  /* 0x0000000000986947 */ /* 0x000fea0003800000 */
[----:B------:R-:W-:Y:S01]  /*b860*/  IMAD.MOV.U32 R8, RZ, RZ, R3 ;  /* 0x000000ffff087224 */ /* 0x000fe200078e0003 */
[----:B------:R-:W-:Y:S01]  /*b870*/  UMOV UR4, URZ ;  /* 0x0000003f00047c82 */ /* 0x000fe20008000000 */
[----:B------:R-:W-:-:S05]  /*b880*/  ULDC UR5, c[0x0][0xc38] ;  /* 0x00030e0000057ab9 */ /* 0x000fca0000000800 */
.L_x_437:
[----:B------:R-:W0:Y:S01]  /*b890*/  LDC R2, c[0x0][0xc3c] ;  /* 0x00030f00ff027b82 */ /* 0x000e220000000800 */
[----:B------:R-:W-:-:S06]  /*b8a0*/  UIADD3 UR4, UR4, 0x1f, URZ ;  /* 0x0000001f04047890 */ /* 0x000fcc000fffe03f */
[----:B0-----:R-:W-:-:S13]  /*b8b0*/  ISETP.LE.AND P6, PT, R2, UR4, PT ;  /* 0x0000000402007c0c */ /* 0x001fda000bfc3270 */
[----:B------:R-:W-:Y:S05]  /*b8c0*/  @P6 BRA `(.L_x_436) ;  /* 0x0000000400a86947 */ /* 0x000fea0003800000 */
[----:B------:R-:W-:Y:S02]  /*b8d0*/  VIADD R9, R7, UR4 ;  /* 0x0000000407097c36 */ /* 0x000fe40008000000 */
[----:B------:R-:W-:-:S03]  /*b8e0*/  IMAD.MOV.U32 R6, RZ, RZ, RZ ;  /* 0x000000ffff067224 */ /* 0x000fc600078e00ff */
[----:B------:R-:W-:-:S13]  /*b8f0*/  ISETP.GE.OR P6, PT, R9, R2, !P0 ;  /* 0x000000020900720c */ /* 0x000fda00047c6670 */
[----:B------:R-:W0:Y:S08]  /*b900*/  @!P6 LDC.64 R4, c[0x0][0xc80] ;  /* 0x00032000ff04eb82 */ /* 0x000e300000000a00 */
[----:B------:R-:W1:Y:S01]  /*b910*/  @!P6 LDC.64 R2, c[0x0][0xc78] ;  /* 0x00031e00ff02eb82 */ /* 0x000e620000000a00 */
[----:B0-----:R-:W-:-:S05]  /*b920*/  @!P6 IMAD.WIDE R4, R9, 0x4, R4 ;  /* 0x000000040904e825 */ /* 0x001fca00078e0204 */
[----:B------:R-:W2:Y:S01]  /*b930*/  @!P6 LDG.E R6, desc[UR50][R4.64] ;  /* 0x000000320406e981 */ /* 0x000ea2000c1e1900 */
[----:B-1----:R-:W-:-:S04]  /*b940*/  @!P6 IMAD.WIDE R2, R9, 0x4, R2 ;  /* 0x000000040902e825 */ /* 0x002fc800078e0202 */
[----:B------:R-:W-:-:S06]  /*b950*/  IMAD.MOV.U32 R9, RZ, RZ, RZ ;  /* 0x000000ffff097224 */ /* 0x000fcc00078e00ff */
[----:B------:R-:W2:Y:S02]  /*b960*/  @!P6 LDG.E R9, desc[UR50][R2.64] ;  /* 0x000000320209e981 */ /* 0x000ea4000c1e1900 */
[----:B--2---:R-:W-:-:S05]  /*b970*/  IMAD R13, R6, R9, RZ ;  /* 0x00000009060d7224 */ /* 0x004fca00078e02ff */
[----:B------:R-:W0:Y:S02]  /*b980*/  SHFL.UP PT, R10, R13, 0x1, RZ ;  /* 0x042000000d0a7989 */ /* 0x000e2400000e00ff */
[----:B0-----:R-:W-:-:S05]  /*b990*/  SEL R10, R10, RZ, P1 ;  /* 0x000000ff0a0a7207 */ /* 0x001fca0000800000 */
[----:B------:R-:W-:-:S05]  /*b9a0*/  IMAD.IADD R10, R13, 0x1, R10 ;  /* 0x000000010d0a7824 */ /* 0x000fca00078e020a */
        /* <DEDUP_REMOVED lines=12> */
[----:B------:R-:W0:Y:S02]  /*ba70*/  SHFL.IDX PT, R2, R5, 0x1f, 0x1f ;  /* 0x03e01f0005027f89 */ /* 0x000e2400000e0000 */
[----:B0-----:R-:W-:-:S04]  /*ba80*/  IMAD R3, R2, UR5, RZ ;  /* 0x0000000502037c24 */ /* 0x001fc8000f8e02ff */
[----:B------:R-:W-:-:S05]  /*ba90*/  IMAD.IADD R8, R3, 0x1, R8 ;  /* 0x0000000103087824 */ /* 0x000fca00078e0208 */
[----:B------:R-:W-:-:S13]  /*baa0*/  ISETP.GT.AND P6, PT, R8, UR6, PT ;  /* 0x0000000608007c0c */ /* 0x000fda000bfc4270 */
[----:B------:R-:W-:Y:S05]  /*bab0*/  @!P6 BRA `(.L_x_437) ;  /* 0xfffffffc0074e947 */ /* 0x000fea000383ffff */
.L_x_435:
[----:B------:R-:W-:Y:S02]  /*bac0*/  IMAD.IADD R10, R8, 0x1, -R3 ;  /* 0x00000001080a7824 */ /* 0x000fe400078e0a03 */
[----:B------:R-:W-:Y:S02]  /*bad0*/  IMAD.MOV.U32 R16, RZ, RZ, RZ ;  /* 0x000000ffff107224 */ /* 0x000fe400078e00ff */
[----:B------:R-:W-:-:S05]  /*bae0*/  IMAD R2, R5, UR5, R10 ;  /* 0x0000000505027c24 */ /* 0x000fca000f8e020a */
[----:B------:R-:W-:-:S13]  /*baf0*/  ISETP.GT.AND P0, PT, R2, UR6, PT ;  /* 0x0000000602007c0c */ /* 0x000fda000bf04270 */
[----:B------:R-:W-:-:S04]  /*bb00*/  VOTE.ANY R4, PT, !P0 ;  /* 0x0000000000047806 */ /* 0x000fc800040e0100 */
[----:B------:R-:W0:Y:S01]  /*bb10*/  POPC R19, R4 ;  /* 0x0000000400137309 */ /* 0x000e220000000000 */
[----:B------:R-:W-:Y:S01]  /*bb20*/  ISETP.NE.AND P0, PT, R4, RZ, PT ;  /* 0x000000ff0400720c */ /* 0x000fe20003f05270 */
[----:B0-----:R-:W0:Y:S04]  /*bb30*/  SHFL.IDX PT, R6, R6, R19, 0x1f ;  /* 0x00001f1306067589 */ /* 0x001e2800000e0000 */
[----:B------:R1:W2:Y:S01]  /*bb40*/  SHFL.IDX PT, R9, R9, R19, 0x1f ;  /* 0x00001f1309097589 */ /* 0x0002a200000e0000 */
[----:B0-----:R-:W-:-:S04]  /*bb50*/  IABS R12, R6 ;  /* 0x00000006000c7213 */ /* 0x001fc80000000000 */
[----:B------:R-:W0:Y:S08]  /*bb60*/  I2F.RP R8, R12 ;  /* 0x0000000c00087306 */ /* 0x000e300000209400 */
[----:B0-----:R-:W0:Y:S02]  /*bb70*/  MUFU.RCP R8, R8 ;  /* 0x0000000800087308 */ /* 0x001e240000001000 */
[----:B0-----:R-:W-:-:S06]  /*bb80*/  VIADD R2, R8, 0xffffffe ;  /* 0x0ffffffe08027836 */ /* 0x001fcc0000000000 */
[----:B------:R-:W0:Y:S02]  /*bb90*/  F2I.FTZ.U32.TRUNC.NTZ R3, R2 ;  /* 0x0000000200037305 */ /* 0x000e24000021f000 */
[----:B0-----:R-:W-:Y:S01]  /*bba0*/  IMAD.MOV R11, RZ, RZ, -R3 ;  /* 0x000000ffff0b7224 */ /* 0x001fe200078e0a03 */
[----:B-12---:R-:W-:Y:S06]  /*bbb0*/  @!P0 BRA `(.L_x_438) ;  /* 0x0000000000088947 */ /* 0x006fec0003800000 */
[----:B------:R-:W-:-:S06]  /*bbc0*/  VIADD R16, R19, 0xffffffff ;  /* 0xffffffff13107836 */ /* 0x000fcc0000000000 */
[----:B------:R0:W1:Y:S02]  /*bbd0*/  SHFL.IDX PT, R16, R5, R16, 0x1f ;  /* 0x00001f1005107589 */ /* 0x00006400000e0000 */
.L_x_438:
[----:B-1----:R-:W-:Y:S01]  /*bbe0*/  IMAD R16, R16, UR5, R10 ;  /* 0x0000000510107c24 */ /* 0x002fe2000f8e020a */
[----:B------:R-:W-:Y:S01]  /*bbf0*/  IABS R4, R9 ;  /* 0x0000000900047213 */ /* 0x000fe20000000000 */
[----:B0-----:R-:W-:Y:S01]  /*bc00*/  IMAD.MOV.U32 R5, RZ, RZ, R11 ;  /* 0x000000ffff057224 */ /* 0x001fe200078e000b */
[----:B------:R-:W-:Y:S01]  /*bc10*/  IABS R11, R6 ;  /* 0x00000006000b7213 */ /* 0x000fe20000000000 */
[----:B------:R-:W-:Y:S01]  /*bc20*/  IMAD.MOV.U32 R2, RZ, RZ, RZ ;  /* 0x000000ffff027224 */ /* 0x000fe200078e00ff */
[----:B------:R-:W-:Y:S01]  /*bc30*/  IADD3 R17, -R16, UR6, RZ ;  /* 0x0000000610117c10 */ /* 0x000fe2000fffe1ff */
[----:B------:R-:W-:Y:S01]  /*bc40*/  IMAD R5, R5, R12, RZ ;  /* 0x0000000c05057224 */ /* 0x000fe200078e02ff */
[----:B------:R-:W0:Y:S01]  /*bc50*/  I2F.RP R8, R4 ;  /* 0x0000000400087306 */ /* 0x000e220000209400 */
[----:B------:R-:W-:Y:S01]  /*bc60*/  VIADD R19, R19, UR4 ;  /* 0x0000000413137c36 */ /* 0x000fe20008000000 */
[----:B------:R-:W-:Y:S01]  /*bc70*/  IABS R10, R17 ;  /* 0x00000011000a7213 */ /* 0x000fe20000000000 */
[----:B------:R-:W-:-:S04]  /*bc80*/  IMAD.HI.U32 R2, R3, R5, R2 ;  /* 0x0000000503027227 */ /* 0x000fc800078e0002 */
[----:B------:R-:W-:Y:S02]  /*bc90*/  IMAD.MOV.U32 R3, RZ, RZ, R10 ;  /* 0x000000ffff037224 */ /* 0x000fe400078e000a */
[----:B------:R-:W-:Y:S02]  /*bca0*/  IMAD.MOV R5, RZ, RZ, -R11 ;  /* 0x000000ffff057224 */ /* 0x000fe400078e0a0b */
[----:B------:R-:W-:-:S04]  /*bcb0*/  IMAD.HI.U32 R2, R2, R3, RZ ;  /* 0x0000000302027227 */ /* 0x000fc800078e00ff */
[----:B------:R-:W-:Y:S01]  /*bcc0*/  IMAD R3, R2, R5, R3 ;  /* 0x0000000502037224 */ /* 0x000fe200078e0203 */
[----:B0-----:R-:W0:Y:S01]  /*bcd0*/  MUFU.RCP R8, R8 ;  /* 0x0000000800087308 */ /* 0x001e220000001000 */
[----:B------:R-:W-:-:S03]  /*bce0*/  LOP3.LUT R5, R17, R6, RZ, 0x3c, !PT ;  /* 0x0000000611057212 */ /* 0x000fc600078e3cff */
[----:B------:R-:W-:Y:S02]  /*bcf0*/  ISETP.GT.U32.AND P1, PT, R12, R3, PT ;  /* 0x000000030c00720c */ /* 0x000fe40003f24070 */
[----:B------:R-:W-:-:S11]  /*bd00*/  ISETP.GE.AND P2, PT, R5, RZ, PT ;  /* 0x000000ff0500720c */ /* 0x000fd60003f46270 */
[----:B------:R-:W-:Y:S02]  /*bd10*/  @!P1 IMAD.IADD R3, R3, 0x1, -R12 ;  /* 0x0000000103039824 */ /* 0x000fe400078e0a0c */
[----:B0-----:R-:W-:Y:S02]  /*bd20*/  VIADD R10, R8, 0xffffffe ;  /* 0x0ffffffe080a7836 */ /* 0x001fe40000000000 */
[----:B------:R-:W-:Y:S01]  /*bd30*/  @!P1 VIADD R2, R2, 0x1 ;  /* 0x0000000102029836 */ /* 0x000fe20000000000 */
[----:B------:R-:W-:Y:S02]  /*bd40*/  ISETP.GE.U32.AND P0, PT, R3, R12, PT ;  /* 0x0000000c0300720c */ /* 0x000fe40003f06070 */
[----:B------:R-:W0:Y:S01]  /*bd50*/  F2I.FTZ.U32.TRUNC.NTZ R3, R10 ;  /* 0x0000000a00037305 */ /* 0x000e22000021f000 */
[----:B------:R-:W-:-:S10]  /*bd60*/  ISETP.NE.AND P1, PT, R6, RZ, PT ;  /* 0x000000ff0600720c */ /* 0x000fd40003f25270 */
[----:B------:R-:W-:-:S04]  /*bd70*/  @P0 VIADD R2, R2, 0x1 ;  /* 0x0000000102020836 */ /* 0x000fc80000000000 */
[----:B------:R-:W-:Y:S01]  /*bd80*/  IMAD.MOV.U32 R8, RZ, RZ, R2 ;  /* 0x000000ffff087224 */ /* 0x000fe200078e0002 */
[----:B------:R-:W-:Y:S01]  /*bd90*/  IABS R2, R9 ;  /* 0x0000000900027213 */ /* 0x000fe20000000000 */
[----:B0-----:R-:W-:Y:S02]  /*bda0*/  IMAD.MOV R5, RZ, RZ, -R3 ;  /* 0x000000ffff057224 */ /* 0x001fe400078e0a03 */
[----:B------:R-:W-:Y:S01]  /*bdb0*/  @!P2 IMAD.MOV R8, RZ, RZ, -R8 ;  /* 0x000000ffff08a224 */ /* 0x000fe200078e0a08 */
[----:B------:R-:W-:Y:S01]  /*bdc0*/  @!P1 LOP3.LUT R8, RZ, R6, RZ, 0x33, !PT ;  /* 0x00000006ff089212 */ /* 0x000fe200078e33ff */
[----:B------:R-:W-:Y:S02]  /*bdd0*/  IMAD.MOV R11, RZ, RZ, -R2 ;  /* 0x000000ffff0b7224 */ /* 0x000fe400078e0a02 */
[----:B------:R-:W-:Y:S01]  /*bde0*/  IMAD R5, R5, R4, RZ ;  /* 0x0000000405057224 */ /* 0x000fe200078e02ff */
[----:B------:R-:W-:Y:S01]  /*bdf0*/  IABS R10, R8 ;  /* 0x00000008000a7213 */ /* 0x000fe20000000000 */
[----:B------:R-:W-:-:S02]  /*be00*/  IMAD.MOV.U32 R2, RZ, RZ, RZ ;  /* 0x000000ffff027224 */ /* 0x000fc400078e00ff */
[----:B------:R-:W-:Y:S02]  /*be10*/  IMAD R6, R6, R8, RZ ;  /* 0x0000000806067224 */ /* 0x000fe400078e02ff */
[----:B------:R-:W-:-:S04]  /*be20*/  IMAD.HI.U32 R2, R3, R5, R2 ;  /* 0x0000000503027227 */ /* 0x000fc800078e0002 */
[----:B------:R-:W-:Y:S02]  /*be30*/  IMAD.MOV.U32 R3, RZ, RZ, R10 ;  /* 0x000000ffff037224 */ /* 0x000fe400078e000a */
[----:B------:R-:W-:Y:S02]  /*be40*/  IMAD.MOV.U32 R5, RZ, RZ, R11 ;  /* 0x000000ffff057224 */ /* 0x000fe400078e000b */
[----:B------:R-:W-:-:S04]  /*be50*/  IMAD.HI.U32 R2, R2, R3, RZ ;  /* 0x0000000302027227 */ /* 0x000fc800078e00ff */
[----:B------:R-:W-:Y:S02]  /*be60*/  IMAD R3, R2, R5, R3 ;  /* 0x0000000502037224 */ /* 0x000fe400078e0203 */
[----:B------:R-:W-:-:S03]  /*be70*/  IMAD.IADD R17, R17, 0x1, -R6 ;  /* 0x0000000111117824 */ /* 0x000fc600078e0a06 */
[----:B------:R-:W-:-:S13]  /*be80*/  ISETP.GT.U32.AND P1, PT, R4, R3, PT ;  /* 0x000000030400720c */ /* 0x000fda0003f24070 */
[----:B------:R-:W-:Y:S02]  /*be90*/  @!P1 IMAD.IADD R3, R3, 0x1, -R4 ;  /* 0x0000000103039824 */ /* 0x000fe400078e0a04 */
[----:B------:R-:W-:Y:S01]  /*bea0*/  @!P1 VIADD R2, R2, 0x1 ;  /* 0x0000000102029836 */ /* 0x000fe20000000000 */
[----:B------:R-:W-:Y:S02]  /*beb0*/  ISETP.NE.AND P1, PT, R9, RZ, PT ;  /* 0x000000ff0900720c */ /* 0x000fe40003f25270 */
[----:B------:R-:W-:Y:S02]  /*bec0*/  ISETP.GE.U32.AND P0, PT, R3, R4, PT ;  /* 0x000000040300720c */ /* 0x000fe40003f06070 */
[----:B------:R-:W-:-:S04]  /*bed0*/  LOP3.LUT R3, R8, R9, RZ, 0x3c, !PT ;  /* 0x0000000908037212 */ /* 0x000fc800078e3cff */
[----:B------:R-:W-:-:S07]  /*bee0*/  ISETP.GE.AND P2, PT, R3, RZ, PT ;  /* 0x000000ff0300720c */ /* 0x000fce0003f46270 */
[----:B------:R-:W-:-:S06]  /*bef0*/  @P0 VIADD R2, R2, 0x1 ;  /* 0x0000000102020836 */ /* 0x000fcc0000000000 */
[----:B------:R-:W-:Y:S01]  /*bf00*/  @!P2 IMAD.MOV R2, RZ, RZ, -R2 ;  /* 0x000000ffff02a224 */ /* 0x000fe200078e0a02 */
[----:B------:R-:W-:-:S05]  /*bf10*/  @!P1 LOP3.LUT R2, RZ, R9, RZ, 0x33, !PT ;  /* 0x00000009ff029212 */ /* 0x000fca00078e33ff */
[----:B------:R-:W-:-:S04]  /*bf20*/  IMAD.MOV R18, RZ, RZ, -R2 ;  /* 0x000000ffff127224 */ /* 0x000fc800078e0a02 */
[C---:B------:R-:W-:Y:S02]  /*bf30*/  IMAD R18, R9.reuse, R18, R8 ;  /* 0x0000001209127224 */ /* 0x040fe400078e0208 */
[----:B------:R-:W-:-:S04]  /*bf40*/  IMAD R9, R9, 0x1000000, R2 ;  /* 0x0100000009097824 */ /* 0x000fc800078e0202 */
[----:B------:R-:W-:Y:S01]  /*bf50*/  IMAD R18, R18, 0x10000, R9 ;  /* 0x0001000012127824 */ /* 0x000fe200078e0209 */
[----:B------:R-:W-:Y:S06]  /*bf60*/  BRA `(.L_x_439) ;  /* 0x0000000000147947 */ /* 0x000fec0003800000 */
.L_x_436:
[----:B------:R-:W-:Y:S01]  /*bf70*/  ULDC UR4, c[0x0][0xc3c] ;  /* 0x00030f0000047ab9 */ /* 0x000fe20000000800 */
[----:B------:R-:W-:Y:S02]  /*bf80*/  IMAD.MOV.U32 R17, RZ, RZ, RZ ;  /* 0x000000ffff117224 */ /* 0x000fe400078e00ff */
[----:B------:R-:W-:Y:S02]  /*bf90*/  IMAD.U32 R16, RZ, RZ, UR6 ;  /* 0x00000006ff107e24 */ /* 0x000fe4000f8e00ff */
[----:B------:R-:W-:Y:S02]  /*bfa0*/  IMAD.MOV.U32 R18, RZ, RZ, RZ ;  /* 0x000000ffff127224 */ /* 0x000fe400078e00ff */
[----:B------:R-:W-:-:S07]  /*bfb0*/  IMAD.U32 R19, RZ, RZ, UR4 ;  /* 0x00000004ff137e24 */ /* 0x000fce000f8e00ff */
.L_x_439:
[----:B------:R-:W-:-:S13]  /*bfc0*/  ISETP.NE.AND P0, PT, R7, RZ, PT ;  /* 0x000000ff0700720c */ /* 0x000fda0003f05270 */
[----:B------:R-:W0:Y:S01]  /*bfd0*/  @!P0 S2R R3, SR_CgaCtaId ;  /* 0x0000000000038919 */ /* 0x000e220000008800 */
[----:B------:R-:W-:-:S04]  /*bfe0*/  @!P0 MOV R2, 0x400 ;  /* 0x0000040000028802 */ /* 0x000fc80000000f00 */
[----:B0-----:R-:W-:-:S05]  /*bff0*/  @!P0 LEA R2, R3, R2, 0x18 ;  /* 0x0000000203028211 */ /* 0x001fca00078ec0ff */
[----:B------:R1:W-:Y:S01]  /*c000*/  @!P0 STS.128 [R2+0x228d0], R16 ;  /* 0x0228d01002008388 */ /* 0x0003e20000000c00 */
[----:B------:R-:W-:Y:S06]  /*c010*/  BAR.ARV 0x5, 0x180 ;  /* 0x0146000000007b1d */ /* 0x000fec0000002000 */
.L_x_434:
[----:B------:R2:W-:Y:S01]  /*c020*/  STL [R1+0x24], RZ ;  /* 0x000024ff01007387 */ /* 0x0005e20000100800 */
[----:B------:R-:W-:Y:S01]  /*c030*/  ULDC UR4, c[0x0][0xc3c] ;  /* 0x00030f0000047ab9 */ /* 0x000fe20000000800 */
[----:B------:R-:W-:Y:S01]  /*c040*/  IMAD.MOV.U32 R26, RZ, RZ, 0x1 ;  /* 0x00000001ff1a7424 */ /* 0x000fe200078e00ff */
[----:B0-----:R-:W-:Y:S01]  /*c050*/  ISETP.GE.AND P0, PT, R19, UR4, PT ;  /* 0x0000000413007c0c */ /* 0x001fe2000bf06270 */
[----:B------:R-:W-:-:S12]  /*c060*/  IMAD.MOV.U32 R24, RZ, RZ, RZ ;  /* 0x000000ffff187224 */ /* 0x000fd800078e00ff */
[----:B--2---:R-:W-:Y:S05]  /*c070*/  @P0 BRA `(.L_x_440) ;  /* 0x0000004800500947 */ /* 0x004fea0003800000 */
[----:B------:R-:W0:Y:S01]  /*c080*/  S2UR UR5, SR_CgaCtaId ;  /* 0x00000000000579c3 */ /* 0x000e220000008800 */
[----:B------:R2:W-:Y:S01]  /*c090*/  STL [R1+0x24], RZ ;  /* 0x000024ff01007387 */ /* 0x0005e20000100800 */
[C---:B-1----:R-:W-:Y:S01]  /*c0a0*/  IMAD.SHL.U32 R2, R0.reuse, 0x8, RZ ;  /* 0x0000000800027824 */ /* 0x042fe200078e00ff */
[----:B------:R-:W-:Y:S01]  /*c0b0*/  UMOV UR4, 0x400 ;  /* 0x0000040000047882 */ /* 0x000fe20000000000 */
[----:B------:R-:W-:Y:S01]  /*c0c0*/  LOP3.LUT R4, R0, 0x7f, RZ, 0xc0, !PT ;  /* 0x0000007f00047812 */ /* 0x000fe200078ec0ff */
[----:B------:R-:W-:Y:S01]  /*c0d0*/  BSSY B8, `(.L_x_440) ;  /* 0x000048e000087945 */ /* 0x000fe20003800000 */
[----:B------:R-:W-:Y:S01]  /*c0e0*/  IMAD.MOV.U32 R26, RZ, RZ, 0x1 ;  /* 0x00000001ff1a7424 */ /* 0x000fe200078e00ff */
[----:B------:R-:W-:Y:S01]  /*c0f0*/  LOP3.LUT R3, R2, 0x1f8, RZ, 0xc0, !PT ;  /* 0x000001f802037812 */ /* 0x000fe200078ec0ff */
[----:B------:R-:W-:Y:S01]  /*c100*/  IMAD.MOV.U32 R24, RZ, RZ, RZ ;  /* 0x000000ffff187224 */ /* 0x000fe200078e00ff */
[----:B------:R-:W-:Y:S01]  /*c110*/  SHF.R.U32.HI R5, RZ, 0x3, R4 ;  /* 0x00000003ff057819 */ /* 0x000fe20000011604 */
[----:B------:R-:W-:Y:S01]  /*c120*/  ULOP3.LUT UR36, UR38, 0x2, URZ, 0xfc, !UPT ;  /* 0x0000000226247892 */ /* 0x000fe2000f8efc3f */
[----:B------:R-:W-:Y:S01]  /*c130*/  LOP3.LUT R3, R3, 0x38, R0, 0x78, !PT ;  /* 0x0000003803037812 */ /* 0x000fe200078e7800 */
[----:B------:R-:W-:Y:S01]  /*c140*/  IMAD.SHL.U32 R0, R0, 0x10, RZ ;  /* 0x0000001000007824 */ /* 0x000fe200078e00ff */
[----:B------:R-:W-:Y:S01]  /*c150*/  LOP3.LUT R4, R2, 0x38, RZ, 0xc0, !PT ;  /* 0x0000003802047812 */ /* 0x000fe200078ec0ff */
[----:B------:R-:W-:Y:S01]  /*c160*/  ULDC UR37, c[0x0][0xc] ;  /* 0x0000030000257ab9 */ /* 0x000fe20000000800 */
[----:B------:R-:W-:-:S02]  /*c170*/  LOP3.LUT R28, R3, 0x200, R2, 0xf8, !PT ;  /* 0x00000200031c7812 */ /* 0x000fc400078ef802 */
[----:B------:R-:W-:Y:S02]  /*c180*/  LOP3.LUT R0, R5, 0x70, R0, 0xf8, !PT ;  /* 0x0000007005007812 */ /* 0x000fe400078ef800 */
[C---:B------:R-:W-:Y:S02]  /*c190*/  LOP3.LUT R3, R4.reuse, 0x40, RZ, 0xfc, !PT ;  /* 0x0000004004037812 */ /* 0x040fe400078efcff */
[C---:B------:R-:W-:Y:S02]  /*c1a0*/  LOP3.LUT R2, R4.reuse, 0x80, RZ, 0xfc, !PT ;  /* 0x0000008004027812 */ /* 0x040fe400078efcff */
[----:B------:R-:W-:Y:S01]  /*c1b0*/  LOP3.LUT R0, R4, 0xc0, RZ, 0xfc, !PT ;  /* 0x000000c004007812 */ /* 0x000fe200078efcff */
[----:B0-----:R-:W-:-:S06]  /*c1c0*/  ULEA UR4, UR5, UR4, 0x18 ;  /* 0x0000000405047291 */ /* 0x001fcc000f8ec03f */
[----:B------:R-:W-:-:S04]  /*c1d0*/  IMAD.U32 R22, RZ, RZ, UR4 ;  /* 0x00000004ff167e24 */ /* 0x000fc8000f8e00ff */
[----:B--2---:R-:W-:-:S07]  /*c1e0*/  IMAD R36, R28, 0x2, R22 ;  /* 0x000000021c247824 */ /* 0x004fce00078e0216 */
.L_x_501:
[----:B0-----:R-:W0:Y:S02]  /*c1f0*/  LDC.64 R2, c[0x0][0xc88] ;  /* 0x00032200ff027b82 */ /* 0x001e240000000a00 */
[----:B0-----:R-:W-:-:S05]  /*c200*/  IMAD.WIDE R2, R19, 0x4, R2 ;  /* 0x0000000413027825 */ /* 0x001fca00078e0202 */
[----:B------:R-:W2:Y:S01]  /*c210*/  LDG.E R25, desc[UR50][R2.64] ;  /* 0x0000003202197981 */ /* 0x000ea2000c1e1900 */
[----:B------:R-:W-:Y:S05]  /*c220*/  YIELD ;  /* 0x0000000000007946 */ /* 0x000fea0003800000 */
[----:B------:R-:W-:Y:S01]  /*c230*/  ULDC.64 UR4, c[0x0][0xa28] ;  /* 0x00028a0000047ab9 */ /* 0x000fe20000000a00 */
[----:B------:R-:W-:Y:S01]  /*c240*/  IMAD.MOV.U32 R30, RZ, RZ, RZ ;  /* 0x000000ffff1e7224 */ /* 0x000fe200078e00ff */
[----:B------:R-:W-:Y:S01]  /*c250*/  ISETP.NE.U32.AND P0, PT, RZ, UR4, PT ;  /* 0x00000004ff007c0c */ /* 0x000fe2000bf05070 */
[----:B------:R-:W-:-:S03]  /*c260*/  ULDC.64 UR6, c[0x0][0xa18] ;  /* 0x0002860000067ab9 */ /* 0x000fc60000000a00 */
[----:B------:R-:W-:Y:S01]  /*c270*/  ISETP.NE.AND.EX P0, PT, RZ, UR5, PT, P0 ;  /* 0x00000005ff007c0c */ /* 0x000fe2000bf05300 */
[----:B------:R-:W-:Y:S01]  /*c280*/  IMAD.MOV.U32 R37, RZ, RZ, RZ ;  /* 0x000000ffff257224 */ /* 0x000fe200078e00ff */
[----:B--2---:R-:W-:-:S11]  /*c290*/  SHF.R.S32.HI R0, RZ, 0x1f, R25 ;  /* 0x0000001fff007819 */ /* 0x004fd60000011419 */
[C---:B------:R-:W-:Y:S01]  /*c2a0*/  @P0 LEA R2, P1, R25.reuse, UR4, 0x2 ;  /* 0x0000000419020c11 */ /* 0x040fe2000f8210ff */
[C---:B------:R-:W-:Y:S01]  /*c2b0*/  IMAD.SHL.U32 R31, R25.reuse, 0x4, RZ ;  /* 0x00000004191f7824 */ /* 0x040fe200078e00ff */
[C-C-:B------:R-:W-:Y:S01]  /*c2c0*/  SHF.L.U64.HI R33, R25.reuse, 0x2, R0.reuse ;  /* 0x0000000219217819 */ /* 0x140fe20000010200 */
[----:B------:R0:W-:Y:S01]  /*c2d0*/  STL [R1], R0 ;  /* 0x0000000001007387 */ /* 0x0001e20000100800 */
[----:B------:R-:W-:Y:S01]  /*c2e0*/  @P0 LEA.HI.X R3, R25, UR5, R0, 0x2, P1 ;  /* 0x0000000519030c11 */ /* 0x000fe200088f1400 */
[----:B------:R-:W-:-:S04]  /*c2f0*/  ULDC.64 UR4, c[0x0][0xa00] ;  /* 0x0002800000047ab9 */ /* 0x000fc80000000a00 */
[----:B-1----:R1:W5:Y:S01]  /*c300*/  @P0 LDG.E R30, desc[UR50][R2.64] ;  /* 0x00000032021e0981 */ /* 0x002362000c1e1900 */
[----:B------:R-:W-:Y:S02]  /*c310*/  ISETP.NE.U32.AND P0, PT, RZ, UR4, PT ;  /* 0x00000004ff007c0c */ /* 0x000fe4000bf05070 */
[----:B------:R-:W-:Y:S02]  /*c320*/  LOP3.LUT R23, R23, 0xfffffeff, RZ, 0xc0, !PT ;  /* 0xfffffeff17177812 */ /* 0x000fe400078ec0ff */
[----:B------:R-:W-:Y:S02]  /*c330*/  ISETP.NE.AND.EX P2, PT, RZ, UR5, PT, P0 ;  /* 0x00000005ff007c0c */ /* 0x000fe4000bf45300 */
[----:B------:R-:W-:Y:S02]  /*c340*/  ISETP.NE.U32.AND P0, PT, RZ, UR6, PT ;  /* 0x00000006ff007c0c */ /* 0x000fe4000bf05070 */
[----:B-1----:R-:W-:Y:S02]  /*c350*/  IADD3 R2, P1, R31, UR4, RZ ;  /* 0x000000041f027c10 */ /* 0x002fe4000ff3e0ff */
[----:B------:R-:W-:-:S02]  /*c360*/  ISETP.NE.AND.EX P0, PT, RZ, UR7, PT, P0 ;  /* 0x00000007ff007c0c */ /* 0x000fc4000bf05300 */
[----:B------:R-:W-:Y:S01]  /*c370*/  IADD3.X R3, R33, UR5, RZ, P1, !PT ;  /* 0x0000000521037c10 */ /* 0x000fe20008ffe4ff */
[----:B------:R-:W-:-:S04]  /*c380*/  ULDC.64 UR4, c[0x0][0x418] ;  /* 0x0001060000047ab9 */ /* 0x000fc80000000a00 */
[----:B------:R-:W-:Y:S01]  /*c390*/  @P2 LOP3.LUT R23, R23, 0x100, RZ, 0xfc, !PT ;  /* 0x0000010017172812 */ /* 0x000fe200078efcff */
[----:B------:R1:W5:Y:S05]  /*c3a0*/  @P2 LDG.E R37, desc[UR50][R2.64] ;  /* 0x0000003202252981 */ /* 0x00036a000c1e1900 */
[----:B------:R-:W-:-:S04]  /*c3b0*/  @P0 IADD3 R4, P1, R31, UR6, RZ ;  /* 0x000000061f040c10 */ /* 0x000fc8000ff3e0ff */
[----:B------:R-:W-:-:S05]  /*c3c0*/  @P0 IADD3.X R5, R33, UR7, RZ, P1, !PT ;  /* 0x0000000721050c10 */ /* 0x000fca0008ffe4ff */
[----:B0-----:R-:W2:Y:S01]  /*c3d0*/  @P0 LDG.E R0, desc[UR50][R4.64] ;  /* 0x0000003204000981 */ /* 0x001ea2000c1e1900 */
[----:B------:R-:W-:-:S03]  /*c3e0*/  UISETP.NE.U32.AND UP0, UPT, UR4, URZ, UPT ;  /* 0x0000003f0400728c */ /* 0x000fc6000bf05070 */
[----:B------:R-:W-:Y:S01]  /*c3f0*/  ULDC UR4, c[0x0][0x424] ;  /* 0x0001090000047ab9 */ /* 0x000fe20000000800 */
[----:B------:R-:W-:-:S03]  /*c400*/  UISETP.NE.AND.EX UP0, UPT, UR5, URZ, UPT, UP0 ;  /* 0x0000003f0500728c */ /* 0x000fc6000bf05300 */
[----:B------:R-:W-:Y:S01]  /*c410*/  ULDC UR5, c[0x0][0x2f0] ;  /* 0x0000bc0000057ab9 */ /* 0x000fe20000000800 */
[----:B------:R-:W-:-:S04]  /*c420*/  USEL UR4, UR4, 0x1, UP0 ;  /* 0x0000000104047887 */ /* 0x000fc80008000000 */
[----:B------:R-:W-:-:S06]  /*c430*/  UIMAD UR4, UR4, UR5, URZ ;  /* 0x00000005040472a4 */ /* 0x000fcc000f8e023f */
[----:B------:R-:W-:Y:S01]  /*c440*/  IMAD.U32 R7, RZ, RZ, UR4 ;  /* 0x00000004ff077e24 */ /* 0x000fe2000f8e00ff */
[----:B--2---:R1:W-:Y:S01]  /*c450*/  @P0 STL [R1+0x10], R0 ;  /* 0x0000100001000387 */ /* 0x0043e20000100800 */
[----:B---34-:R-:W-:Y:S05]  /*c460*/  @P0 BRA `(.L_x_441) ;  /* 0x0000000000200947 */ /* 0x018fea0003800000 */
[----:B------:R-:W-:Y:S02]  /*c470*/  ULDC UR4, c[0x0][0x288] ;  /* 0x0000a20000047ab9 */ /* 0x000fe40000000800 */
[----:B-1----:R-:W-:-:S05]  /*c480*/  IMAD.U32 R0, RZ, RZ, UR4 ;  /* 0x00000004ff007e24 */ /* 0x002fca000f8e00ff */
[----:B------:R0:W-:Y:S01]  /*c490*/  STL [R1+0x10], R0 ;  /* 0x0000100001007387 */ /* 0x0001e20000100800 */
[----:B------:R-:W-:Y:S05]  /*c4a0*/  @!P2 BRA `(.L_x_441) ;  /* 0x000000000010a947 */ /* 0x000fea0003800000 */
[----:B------:R-:W2:Y:S04]  /*c4b0*/  LDG.E R5, desc[UR50][R2.64] ;  /* 0x0000003202057981 */ /* 0x000ea8000c1e1900 */
[----:B0-----:R-:W2:Y:S02]  /*c4c0*/  LDG.E R0, desc[UR50][R2.64+0x4] ;  /* 0x0000043202007981 */ /* 0x001ea4000c1e1900 */
[----:B--2---:R-:W-:-:S05]  /*c4d0*/  IMAD.IADD R0, R0, 0x1, -R5 ;  /* 0x0000000100007824 */ /* 0x004fca00078e0a05 */
[----:B------:R2:W-:Y:S02]  /*c4e0*/  STL [R1+0x10], R0 ;  /* 0x0000100001007387 */ /* 0x0005e40000100800 */
.L_x_441:
[----:B------:R-:W-:Y:S01]  /*c4f0*/  ULDC.64 UR4, c[0x0][0xa20] ;  /* 0x0002880000047ab9 */ /* 0x000fe20000000a00 */
[----:B------:R-:W-:Y:S01]  /*c500*/  IMAD.MOV.U32 R27, RZ, RZ, R25 ;  /* 0x000000ffff1b7224 */ /* 0x000fe200078e0019 */
[----:B------:R-:W-:-:S04]  /*c510*/  ISETP.NE.U32.AND P0, PT, RZ, UR4, PT ;  /* 0x00000004ff007c0c */ /* 0x000fc8000bf05070 */
[----:B------:R-:W-:-:S13]  /*c520*/  ISETP.NE.AND.EX P0, PT, RZ, UR5, PT, P0 ;  /* 0x00000005ff007c0c */ /* 0x000fda000bf05300 */
[----:B------:R-:W-:Y:S05]  /*c530*/  @!P0 BRA `(.L_x_442) ;  /* 0x0000000000108947 */ /* 0x000fea0003800000 */
[----:B-1----:R-:W-:-:S04]  /*c540*/  IADD3 R2, P0, R31, UR4, RZ ;  /* 0x000000041f027c10 */ /* 0x002fc8000ff1e0ff */
[----:B------:R-:W-:-:S05]  /*c550*/  IADD3.X R3, R33, UR5, RZ, P0, !PT ;  /* 0x0000000521037c10 */ /* 0x000fca00087fe4ff */
[----:B------:R1:W5:Y:S01]  /*c560*/  LDG.E R7, desc[UR50][R2.64] ;  /* 0x0000003202077981 */ /* 0x000362000c1e1900 */
[----:B------:R-:W-:Y:S05]  /*c570*/  BRA `(.L_x_443) ;  /* 0x0000000000247947 */ /* 0x000fea0003800000 */
.L_x_442:
[----:B------:R-:W-:Y:S02]  /*c580*/  ULDC.64 UR4, c[0x0][0xa08] ;  /* 0x0002820000047ab9 */ /* 0x000fe40000000a00 */
[----:B------:R-:W-:-:S04]  /*c590*/  ISETP.NE.U32.AND P0, PT, RZ, UR4, PT ;  /* 0x00000004ff007c0c */ /* 0x000fc8000bf05070 */
[----:B------:R-:W-:-:S13]  /*c5a0*/  ISETP.NE.AND.EX P0, PT, RZ, UR5, PT, P0 ;  /* 0x00000005ff007c0c */ /* 0x000fda000bf05300 */
[----:B------:R-:W-:Y:S05]  /*c5b0*/  @!P0 BRA `(.L_x_443) ;  /* 0x0000000000148947 */ /* 0x000fea0003800000 */
[----:B-1----:R-:W1:Y:S02]  /*c5c0*/  LDC.64 R2, c[0x0][0xa08] ;  /* 0x00028200ff027b82 */ /* 0x002e640000000a00 */
[----:B-1----:R-:W-:-:S05]  /*c5d0*/  IMAD.WIDE R2, R27, 0x4, R2 ;  /* 0x000000041b027825 */ /* 0x002fca00078e0202 */
[----:B------:R-:W3:Y:S04]  /*c5e0*/  LDG.E R7, desc[UR50][R2.64] ;  /* 0x0000003202077981 */ /* 0x000ee8000c1e1900 */
[----:B0-2---:R-:W3:Y:S02]  /*c5f0*/  LDG.E R0, desc[UR50][R2.64+0x4] ;  /* 0x0000043202007981 */ /* 0x005ee4000c1e1900 */
[----:B---3--:R-:W-:-:S07]  /*c600*/  IMAD.IADD R7, R0, 0x1, -R7 ;  /* 0x0000000100077824 */ /* 0x008fce00078e0a07 */
.L_x_443:
[----:B-----5:R-:W-:Y:S01]  /*c610*/  IMAD.IADD R32, R7, 0x1, -R30 ;  /* 0x0000000107207824 */ /* 0x020fe200078e0a1e */
[----:B012---:R-:W-:Y:S01]  /*c620*/  LOP3.LUT R0, R18, 0xff000000, RZ, 0xc0, !PT ;  /* 0xff00000012007812 */ /* 0x007fe200078ec0ff */
[----:B------:R-:W-:Y:S02]  /*c630*/  BSSY B0, `(.L_x_444) ;  /* 0x0000028000007945 */ /* 0x000fe40003800000 */
[C---:B------:R-:W-:Y:S01]  /*c640*/  VIADD R2, R32.reuse, 0x5f ;  /* 0x0000005f20027836 */ /* 0x040fe20000000000 */
[----:B------:R-:W-:Y:S02]  /*c650*/  ISETP.GE.AND P0, PT, R32, 0x1, PT ;  /* 0x000000012000780c */ /* 0x000fe40003f06270 */
[----:B------:R-:W-:Y:S01]  /*c660*/  SHF.R.U32.HI R3, RZ, 0x8, R0 ;  /* 0x00000008ff037819 */ /* 0x000fe20000011600 */
[----:B------:R-:W-:Y:S01]  /*c670*/  IMAD.HI R2, R2, 0x2aaaaaab, RZ ;  /* 0x2aaaaaab02027827 */ /* 0x000fe200078e02ff */
[----:B------:R-:W-:-:S04]  /*c680*/  LOP3.LUT R0, R18, 0xff0000, RZ, 0xc0, !PT ;  /* 0x00ff000012007812 */ /* 0x000fc800078ec0ff */
[----:B------:R-:W-:Y:S02]  /*c690*/  LEA.HI R5, R0, R3, RZ, 0x10 ;  /* 0x0000000300057211 */ /* 0x000fe400078f80ff */
[----:B------:R-:W-:Y:S02]  /*c6a0*/  SHF.R.U32.HI R3, RZ, 0x1f, R2 ;  /* 0x0000001fff037819 */ /* 0x000fe40000011602 */
[----:B------:R-:W-:Y:S02]  /*c6b0*/  LOP3.LUT R29, R5, 0xff, RZ, 0xc0, !PT ;  /* 0x000000ff051d7812 */ /* 0x000fe400078ec0ff */
[----:B------:R-:W-:Y:S01]  /*c6c0*/  LEA.HI.SX32 R0, R2, R3, 0x1c ;  /* 0x0000000302007211 */ /* 0x000fe200078fe2ff */
[----:B------:R-:W-:Y:S01]  /*c6d0*/  IMAD.MOV.U32 R2, RZ, RZ, RZ ;  /* 0x000000ffff027224 */ /* 0x000fe200078e00ff */
[----:B------:R-:W-:Y:S06]  /*c6e0*/  @!P0 BRA `(.L_x_445) ;  /* 0x0000000000708947 */ /* 0x000fec0003800000 */
[----:B------:R-:W-:-:S04]  /*c6f0*/  SHF.R.U32.HI R5, RZ, 0x10, R5 ;  /* 0x00000010ff057819 */ /* 0x000fc80000011605 */
[----:B------:R-:W-:-:S13]  /*c700*/  ISETP.NE.AND P0, PT, R5, RZ, PT ;  /* 0x000000ff0500720c */ /* 0x000fda0003f05270 */
[----:B------:R-:W0:Y:S02]  /*c710*/  @!P0 LDC R5, c[0x0][0x9f0] ;  /* 0x00027c00ff058b82 */ /* 0x000e240000000800 */
[-C--:B0-----:R-:W-:Y:S02]  /*c720*/  IABS R4, R5.reuse ;  /* 0x0000000500047213 */ /* 0x081fe40000000000 */
[----:B------:R-:W-:Y:S02]  /*c730*/  IADD3 R6, R5, -0x1, R0 ;  /* 0xffffffff05067810 */ /* 0x000fe40007ffe000 */
[----:B------:R-:W0:Y:S02]  /*c740*/  I2F.RP R7, R4 ;  /* 0x0000000400077306 */ /* 0x000e240000209400 */
[----:B------:R-:W-:-:S04]  /*c750*/  LOP3.LUT R2, R6, R5, RZ, 0x3c, !PT ;  /* 0x0000000506027212 */ /* 0x000fc800078e3cff */
[----:B------:R-:W-:Y:S01]  /*c760*/  ISETP.GE.AND P2, PT, R2, RZ, PT ;  /* 0x000000ff0200720c */ /* 0x000fe20003f46270 */
[----:B------:R-:W-:Y:S01]  /*c770*/  IMAD.MOV.U32 R2, RZ, RZ, RZ ;  /* 0x000000ffff027224 */ /* 0x000fe200078e00ff */
[----:B0-----:R-:W0:Y:S02]  /*c780*/  MUFU.RCP R7, R7 ;  /* 0x0000000700077308 */ /* 0x001e240000001000 */
[----:B0-----:R-:W-:-:S06]  /*c790*/  VIADD R3, R7, 0xffffffe ;  /* 0x0ffffffe07037836 */ /* 0x001fcc0000000000 */
[----:B------:R-:W0:Y:S02]  /*c7a0*/  F2I.FTZ.U32.TRUNC.NTZ R3, R3 ;  /* 0x0000000300037305 */ /* 0x000e24000021f000 */
[----:B0-----:R-:W-:-:S04]  /*c7b0*/  IMAD.MOV R9, RZ, RZ, -R3 ;  /* 0x000000ffff097224 */ /* 0x001fc800078e0a03 */
[----:B------:R-:W-:-:S04]  /*c7c0*/  IMAD R9, R9, R4, RZ ;  /* 0x0000000409097224 */ /* 0x000fc800078e02ff */
[----:B------:R-:W-:Y:S01]  /*c7d0*/  IMAD.HI.U32 R2, R3, R9, R2 ;  /* 0x0000000903027227 */ /* 0x000fe200078e0002 */
[----:B------:R-:W-:Y:S02]  /*c7e0*/  IABS R3, R6 ;  /* 0x0000000600037213 */ /* 0x000fe40000000000 */
[----:B------:R-:W-:-:S03]  /*c7f0*/  IABS R6, R5 ;  /* 0x0000000500067213 */ /* 0x000fc60000000000 */
[----:B------:R-:W-:-:S04]  /*c800*/  IMAD.HI.U32 R2, R2, R3, RZ ;  /* 0x0000000302027227 */ /* 0x000fc800078e00ff */
[----:B------:R-:W-:-:S04]  /*c810*/  IMAD.MOV R6, RZ, RZ, -R6 ;  /* 0x000000ffff067224 */ /* 0x000fc800078e0a06 */
[----:B------:R-:W-:-:S05]  /*c820*/  IMAD R3, R2, R6, R3 ;  /* 0x0000000602037224 */ /* 0x000fca00078e0203 */
[----:B------:R-:W-:-:S13]  /*c830*/  ISETP.GT.U32.AND P1, PT, R4, R3, PT ;  /* 0x000000030400720c */ /* 0x000fda0003f24070 */
[----:B------:R-:W-:Y:S02]  /*c840*/  @!P1 IMAD.IADD R3, R3, 0x1, -R4 ;  /* 0x0000000103039824 */ /* 0x000fe400078e0a04 */
[----:B------:R-:W-:Y:S01]  /*c850*/  @!P1 VIADD R2, R2, 0x1 ;  /* 0x0000000102029836 */ /* 0x000fe20000000000 */
[----:B------:R-:W-:Y:S02]  /*c860*/  ISETP.NE.AND P1, PT, R5, RZ, PT ;  /* 0x000000ff0500720c */ /* 0x000fe40003f25270 */
[----:B------:R-:W-:-:S13]  /*c870*/  ISETP.GE.U32.AND P0, PT, R3, R4, PT ;  /* 0x000000040300720c */ /* 0x000fda0003f06070 */
[----:B------:R-:W-:-:S04]  /*c880*/  @P0 VIADD R2, R2, 0x1 ;  /* 0x0000000102020836 */ /* 0x000fc80000000000 */
[----:B------:R-:W-:Y:S01]  /*c890*/  @!P2 IMAD.MOV R2, RZ, RZ, -R2 ;  /* 0x000000ffff02a224 */ /* 0x000fe200078e0a02 */
[----:B------:R-:W-:-:S07]  /*c8a0*/  @!P1 LOP3.LUT R2, RZ, R5, RZ, 0x33, !PT ;  /* 0x00000005ff029212 */ /* 0x000fce00078e33ff */
.L_x_445:
[----:B------:R-:W-:Y:S05]  /*c8b0*/  BSYNC B0 ;  /* 0x0000000000007941 */ /* 0x000fea0003800000 */
.L_x_444:
[-C--:B------:R-:W-:Y:S01]  /*c8c0*/  IMAD R29, R29, R2.reuse, RZ ;  /* 0x000000021d1d7224 */ /* 0x080fe200078e02ff */
[----:B------:R-:W-:Y:S04]  /*c8d0*/  BSSY B7, `(.L_x_446) ;  /* 0x000034b000077945 */ /* 0x000fe80003800000 */
[----:B------:R-:W-:-:S04]  /*c8e0*/  VIADDMNMX R35, R29, R2, R0, PT ;  /* 0x000000021d237246 */ /* 0x000fc80003800100 */
[----:B------:R-:W-:Y:S01]  /*c8f0*/  ISETP.GT.AND P0, PT, R35, R29, PT ;  /* 0x0000001d2300720c */ /* 0x000fe20003f04270 */
[----:B------:R0:W-:-:S12]  /*c900*/  STL [R1+0x18], R35 ;  /* 0x0000182301007387 */ /* 0x0001d80000100800 */
[----:B0-----:R-:W-:Y:S05]  /*c910*/  @P0 BRA `(.L_x_447) ;  /* 0x0000000000440947 */ /* 0x001fea0003800000 */
[----:B------:R-:W0:Y:S02]  /*c920*/  S2R R3, SR_TID.X ;  /* 0x0000000000037919 */ /* 0x000e240000002100 */
[----:B0-----:R-:W-:-:S04]  /*c930*/  LOP3.LUT R3, R3, 0x7f, RZ, 0xc0, !PT ;  /* 0x0000007f03037812 */ /* 0x001fc800078ec0ff */
[----:B------:R-:W-:-:S13]  /*c940*/  ISETP.NE.AND P0, PT, R3, RZ, PT ;  /* 0x000000ff0300720c */ /* 0x000fda0003f05270 */
[----:B------:R-:W-:Y:S05]  /*c950*/  @P0 BRA `(.L_x_448) ;  /* 0x0000003400080947 */ /* 0x000fea0003800000 */
[----:B------:R-:W0:Y:S01]  /*c960*/  S2R R5, SR_LANEID ;  /* 0x0000000000057919 */ /* 0x000e220000000000 */
[----:B------:R-:W-:Y:S01]  /*c970*/  VOTEU.ANY UR4, UPT, PT ;  /* 0x0000000000047886 */ /* 0x000fe200038e0100 */
[----:B------:R-:W1:Y:S01]  /*c980*/  LDC.64 R2, c[0x0][0xc60] ;  /* 0x00031800ff027b82 */ /* 0x000e620000000a00 */
[----:B------:R-:W0:Y:S02]  /*c990*/  FLO.U32 R0, UR4 ;  /* 0x0000000400007d00 */ /* 0x000e2400080e0000 */
[----:B0-----:R-:W-:-:S06]  /*c9a0*/  ISETP.EQ.U32.AND P0, PT, R0, R5, PT ;  /* 0x000000050000720c */ /* 0x001fcc0003f02070 */
[----:B------:R-:W1:Y:S07]  /*c9b0*/  POPC R5, UR4 ;  /* 0x0000000400057d09 */ /* 0x000e6e0008000000 */
[----:B-1----:R-:W2:Y:S01]  /*c9c0*/  @P0 ATOMG.E.ADD.STRONG.GPU PT, R3, desc[UR50][R2.64], R5 ;  /* 0x00000005020309a8 */ /* 0x002ea200081ee1f2 */
[----:B------:R-:W0:Y:S02]  /*c9d0*/  S2R R4, SR_LTMASK ;  /* 0x0000000000047919 */ /* 0x000e240000003900 */
[----:B0-----:R-:W-:-:S04]  /*c9e0*/  LOP3.LUT R4, R4, UR4, RZ, 0xc0, !PT ;  /* 0x0000000404047c12 */ /* 0x001fc8000f8ec0ff */
[----:B------:R-:W0:Y:S01]  /*c9f0*/  POPC R7, R4 ;  /* 0x0000000400077309 */ /* 0x000e220000000000 */
[----:B--2---:R-:W0:Y:S02]  /*ca00*/  SHFL.IDX PT, R0, R3, R0, 0x1f ;  /* 0x00001f0003007589 */ /* 0x004e2400000e0000 */
[----:B0-----:R-:W-:Y:S01]  /*ca10*/  IADD3 R16, R0, UR37, R7 ;  /* 0x0000002500107c10 */ /* 0x001fe2000fffe007 */
[----:B------:R-:W-:Y:S06]  /*ca20*/  BRA `(.L_x_448) ;  /* 0x0000003000d47947 */ /* 0x000fec0003800000 */
.L_x_447:
[----:B------:R-:W-:Y:S01]  /*ca30*/  VIADD R0, R22, 0x1c400 ;  /* 0x0001c40016007836 */ /* 0x000fe20000000000 */
[----:B------:R-:W-:Y:S04]  /*ca40*/  BSSY B6, `(.L_x_449) ;  /* 0x0000013000067945 */ /* 0x000fe80003800000 */
[----:B------:R-:W-:-:S13]  /*ca50*/  LOP3.LUT P0, RZ, R0, 0x3ff, RZ, 0xc0, !PT ;  /* 0x000003ff00ff7812 */ /* 0x000fda000780c0ff */
[----:B------:R-:W-:Y:S05]  /*ca60*/  @!P0 BRA `(.L_x_450) ;  /* 0x0000000000408947 */ /* 0x000fea0003800000 */
[----:B------:R-:W-:Y:S01]  /*ca70*/  MOV R2, 0x0 ;  /* 0x0000000000027802 */ /* 0x000fe20000000f00 */
[----:B------:R-:W-:Y:S01]  /*ca80*/  ULDC.64 UR6, c[0x4][0x98] ;  /* 0x0100260000067ab9 */ /* 0x000fe20000000a00 */
[----:B------:R-:W-:Y:S01]  /*ca90*/  ULDC.64 UR8, c[0x4][0xa0] ;  /* 0x0100280000087ab9 */ /* 0x000fe20000000a00 */
[----:B------:R-:W-:Y:S01]  /*caa0*/  ULDC.64 UR4, c[0x4][0x8] ;  /* 0x0100020000047ab9 */ /* 0x000fe20000000a00 */
[----:B------:R-:W-:Y:S02]  /*cab0*/  IMAD.U32 R4, RZ, RZ, UR6 ;  /* 0x00000006ff047e24 */ /* 0x000fe4000f8e00ff */
[----:B------:R-:W0:Y:S01]  /*cac0*/  LDC.64 R2, c[0x4][R2] ;  /* 0x0100000002027b82 */ /* 0x000e220000000a00 */
[----:B------:R-:W-:Y:S02]  /*cad0*/  IMAD.U32 R5, RZ, RZ, UR7 ;  /* 0x00000007ff057e24 */ /* 0x000fe4000f8e00ff */
[----:B------:R-:W-:Y:S02]  /*cae0*/  IMAD.U32 R6, RZ, RZ, UR8 ;  /* 0x00000008ff067e24 */ /* 0x000fe4000f8e00ff */
[----:B------:R-:W-:-:S02]  /*caf0*/  IMAD.U32 R7, RZ, RZ, UR9 ;  /* 0x00000009ff077e24 */ /* 0x000fc4000f8e00ff */
[----:B------:R-:W-:Y:S02]  /*cb00*/  IMAD.U32 R10, RZ, RZ, UR4 ;  /* 0x00000004ff0a7e24 */ /* 0x000fe4000f8e00ff */
[----:B------:R-:W-:Y:S02]  /*cb10*/  IMAD.U32 R11, RZ, RZ, UR5 ;  /* 0x00000005ff0b7e24 */ /* 0x000fe4000f8e00ff */
[----:B------:R-:W-:Y:S02]  /*cb20*/  IMAD.MOV.U32 R8, RZ, RZ, 0x70 ;  /* 0x00000070ff087424 */ /* 0x000fe400078e00ff */
[----:B------:R-:W-:Y:S02]  /*cb30*/  IMAD.MOV.U32 R12, RZ, RZ, 0x1 ;  /* 0x00000001ff0c7424 */ /* 0x000fe400078e00ff */
[----:B------:R-:W-:-:S07]  /*cb40*/  IMAD.MOV.U32 R13, RZ, RZ, RZ ;  /* 0x000000ffff0d7224 */ /* 0x000fce00078e00ff */
[----:B------:R-:W-:-:S07]  /*cb50*/  LEPC R20, `(.L_x_450) ;  /* 0x000000001014794e */ /* 0x000fce0000000000 */
[----:B0-----:R-:W-:Y:S05]  /*cb60*/  CALL.ABS.NOINC R2 ;  /* 0x0000000002007343 */ /* 0x001fea0003c00000 */
.L_x_450:
[----:B------:R-:W-:Y:S05]  /*cb70*/  BSYNC B6 ;  /* 0x0000000000067941 */ /* 0x000fea0003800000 */
.L_x_449:
        /* <DEDUP_REMOVED lines=8> */
[----:B------:R0:W1:Y:S01]  /*cc00*/  LDC.64 R2, c[0x4][R34] ;  /* 0x0100000022027b82 */ /* 0x0000620000000a00 */
[----:B------:R-:W-:Y:S02]  /*cc10*/  IMAD.U32 R4, RZ, RZ, UR6 ;  /* 0x00000006ff047e24 */ /* 0x000fe4000f8e00ff */
[----:B------:R-:W-:Y:S02]  /*cc20*/  IMAD.U32 R5, RZ, RZ, UR7 ;  /* 0x00000007ff057e24 */ /* 0x000fe4000f8e00ff */
[----:B------:R-:W-:Y:S02]  /*cc30*/  IMAD.U32 R6, RZ, RZ, UR8 ;  /* 0x00000008ff067e24 */ /* 0x000fe4000f8e00ff */
[----:B------:R-:W-:-:S02]  /*cc40*/  IMAD.U32 R7, RZ, RZ, UR9 ;  /* 0x00000009ff077e24 */ /* 0x000fc4000f8e00ff */
[----:B------:R-:W-:Y:S02]  /*cc50*/  IMAD.U32 R10, RZ, RZ, UR4 ;  /* 0x00000004ff0a7e24 */ /* 0x000fe4000f8e00ff */
[----:B------:R-:W-:Y:S02]  /*cc60*/  IMAD.U32 R11, RZ, RZ, UR5 ;  /* 0x00000005ff0b7e24 */ /* 0x000fe4000f8e00ff */
[----:B------:R-:W-:Y:S02]  /*cc70*/  IMAD.MOV.U32 R8, RZ, RZ, 0x70 ;  /* 0x00000070ff087424 */ /* 0x000fe400078e00ff */
[----:B------:R-:W-:Y:S02]  /*cc80*/  IMAD.MOV.U32 R12, RZ, RZ, 0x1 ;  /* 0x00000001ff0c7424 */ /* 0x000fe400078e00ff */
[----:B0-----:R-:W-:-:S07]  /*cc90*/  IMAD.MOV.U32 R13, RZ, RZ, RZ ;  /* 0x000000ffff0d7224 */ /* 0x001fce00078e00ff */
[----:B------:R-:W-:-:S07]  /*cca0*/  LEPC R20, `(.L_x_453) ;  /* 0x000000001014794e */ /* 0x000fce0000000000 */
[----:B-1----:R-:W-:Y:S05]  /*ccb0*/  CALL.ABS.NOINC R2 ;  /* 0x0000000002007343 */ /* 0x002fea0003c00000 */
.L_x_453:
[----:B------:R0:W1:Y:S01]  /*ccc0*/  LDC.64 R2, c[0x4][R34] ;  /* 0x0100000022027b82 */ /* 0x0000620000000a00 */
[----:B------:R-:W-:Y:S01]  /*ccd0*/  ULDC.64 UR6, c[0x4][0x98] ;  /* 0x0100260000067ab9 */ /* 0x000fe20000000a00 */
[----:B------:R-:W-:Y:S01]  /*cce0*/  ULDC.64 UR8, c[0x4][0xa0] ;  /* 0x0100280000087ab9 */ /* 0x000fe20000000a00 */
[----:B------:R-:W-:Y:S01]  /*ccf0*/  ULDC.64 UR4, c[0x4][0x18] ;  /* 0x0100060000047ab9 */ /* 0x000fe20000000a00 */
        /* <DEDUP_REMOVED lines=11> */
.L_x_452:
[----:B------:R-:W-:Y:S05]  /*cdb0*/  BSYNC B6 ;  /* 0x0000000000067941 */ /* 0x000fea0003800000 */
.L_x_451:
[----:B------:R-:W-:Y:S01]  /*cdc0*/  ULDC.64 UR4, c[0x0][0x9f8] ;  /* 0x00027e0000047ab9 */ /* 0x000fe20000000a00 */
[----:B------:R-:W0:Y:S01]  /*cdd0*/  S2R R20, SR_TID.X ;  /* 0x0000000000147919 */ /* 0x000e220000002100 */
[----:B------:R-:W-:Y:S01]  /*cde0*/  ISETP.NE.U32.AND P0, PT, RZ, UR4, PT ;  /* 0x00000004ff007c0c */ /* 0x000fe2000bf05070 */
[----:B------:R-:W1:Y:S03]  /*cdf0*/  LDC R8, c[0x0][0x430] ;  /* 0x00010c00ff087b82 */ /* 0x000e660000000800 */
[----:B------:R-:W-:-:S13]  /*ce00*/  ISETP.NE.AND.EX P0, PT, RZ, UR5, PT, P0 ;  /* 0x00000005ff007c0c */ /* 0x000fda000bf05300 */
[----:B------:R-:W-:Y:S01]  /*ce10*/  @P0 IADD3 R2, P1, R31, UR4, RZ ;  /* 0x000000041f020c10 */ /* 0x000fe2000ff3e0ff */
[----:B------:R-:W-:Y:S01]  /*ce20*/  VIADD R0, R35, 0xffffffff ;  /* 0xffffffff23007836 */ /* 0x000fe20000000000 */
[----:B------:R-:W-:Y:S02]  /*ce30*/  ULDC UR4, c[0x0][0x320] ;  /* 0x0000c80000047ab9 */ /* 0x000fe40000000800 */
[----:B------:R-:W-:-:S05]  /*ce40*/  @P0 IADD3.X R3, R33, UR5, RZ, P1, !PT ;  /* 0x0000000521030c10 */ /* 0x000fca0008ffe4ff */
[----:B------:R2:W3:Y:S01]  /*ce50*/  @P0 LDG.E R27, desc[UR50][R2.64] ;  /* 0x00000032021b0981 */ /* 0x0004e2000c1e1900 */
[----:B0-----:R-:W-:-:S04]  /*ce60*/  LOP3.LUT R20, R20, 0x7f, RZ, 0xc0, !PT ;  /* 0x0000007f14147812 */ /* 0x001fc800078ec0ff */
[----:B------:R-:W-:Y:S02]  /*ce70*/  SHF.R.U32.HI R21, RZ, 0x3, R20 ;  /* 0x00000003ff157819 */ /* 0x000fe40000011614 */
[----:B------:R-:W0:Y:S01]  /*ce80*/  S2R R20, SR_TID.X ;  /* 0x0000000000147919 */ /* 0x000e220000002100 */
[----:B-1----:R-:W-:-:S13]  /*ce90*/  ISETP.NE.AND P2, PT, R8, 0x1, PT ;  /* 0x000000010800780c */ /* 0x002fda0003f45270 */
[----:B------:R-:W2:Y:S08]  /*cea0*/  @P2 LDC R6, c[0x0][0x434] ;  /* 0x00010d00ff062b82 */ /* 0x000eb00000000800 */
[----:B------:R-:W1:Y:S01]  /*ceb0*/  @P2 LDC R7, c[0x0][0x438] ;  /* 0x00010e00ff072b82 */ /* 0x000e620000000800 */
[----:B0-----:R-:W-:-:S05]  /*cec0*/  IMAD.SHL.U32 R20, R20, 0x10, RZ ;  /* 0x0000001014147824 */ /* 0x001fca00078e00ff */
[----:B------:R-:W-:-:S05]  /*ced0*/  LOP3.LUT R20, R21, 0x70, R20, 0xf8, !PT ;  /* 0x0000007015147812 */ /* 0x000fca00078ef814 */
[----:B------:R-:W-:-:S05]  /*cee0*/  IMAD R35, R0, 0x60, R20 ;  /* 0x0000006000237824 */ /* 0x000fca00078e0214 */
[----:B------:R-:W-:-:S04]  /*cef0*/  ISETP.GE.AND P0, PT, R35, R32, PT ;  /* 0x000000202300720c */ /* 0x000fc80003f06270 */
[----:B------:R-:W-:Y:S01]  /*cf00*/  ISETP.GT.U32.OR P0, PT, R20, 0x5f, P0 ;  /* 0x0000005f1400780c */ /* 0x000fe20000704470 */
[----:B------:R-:W0:Y:S01]  /*cf10*/  S2R R21, SR_TID.X ;  /* 0x0000000000157919 */ /* 0x000e220000002100 */
[----:B------:R-:W-:-:S11]  /*cf20*/  IMAD.IADD R35, R35, 0x1, R30 ;  /* 0x0000000123237824 */ /* 0x000fd600078e021e */
[----:B------:R-:W4:Y:S01]  /*cf30*/  @!P0 LDC.64 R4, c[0x0][0x428] ;  /* 0x00010a00ff048b82 */ /* 0x000f220000000a00 */
[----:B--2---:R-:W-:-:S04]  /*cf40*/  @P2 IMAD.HI.U32 R2, R35, R6, RZ ;  /* 0x0000000623022227 */ /* 0x004fc800078e00ff */
[----:B------:R-:W-:Y:S01]  /*cf50*/  IMAD.MOV.U32 R6, RZ, RZ, R35 ;  /* 0x000000ffff067224 */ /* 0x000fe200078e0023 */
[----:B-1----:R-:W-:-:S04]  /*cf60*/  @P2 SHF.R.U32.HI R6, RZ, R7, R2 ;  /* 0x00000007ff062219 */ /* 0x002fc80000011602 */
[--C-:B------:R-:W-:Y:S01]  /*cf70*/  @!P0 SHF.R.S32.HI R3, RZ, 0x1f, R6.reuse ;  /* 0x0000001fff038819 */ /* 0x100fe20000011406 */
[----:B------:R-:W-:Y:S02]  /*cf80*/  @!P0 IMAD.MOV.U32 R2, RZ, RZ, R6 ;  /* 0x000000ffff028224 */ /* 0x000fe400078e0006 */
[----:B0-----:R-:W-:-:S05]  /*cf90*/  IMAD.SHL.U32 R21, R21, 0x8, RZ ;  /* 0x0000000815157824 */ /* 0x001fca00078e00ff */
[----:B------:R-:W-:-:S04]  /*cfa0*/  LOP3.LUT R21, R21, 0x38, RZ, 0xc0, !PT ;  /* 0x0000003815157812 */ /* 0x000fc800078ec0ff */
[----:B------:R-:W-:Y:S02]  /*cfb0*/  LOP3.LUT R10, R21, 0x40, RZ, 0xfc, !PT ;  /* 0x00000040150a7812 */ /* 0x000fe400078efcff */
[----:B------:R-:W-:Y:S02]  /*cfc0*/  LOP3.LUT R23, R23, 0xffffff7f, RZ, 0xc0, !PT ;  /* 0xffffff7f17177812 */ /* 0x000fe400078ec0ff */
[----:B------:R-:W-:Y:S02]  /*cfd0*/  ISETP.GE.AND P3, PT, R10, UR4, PT ;  /* 0x000000040a007c0c */ /* 0x000fe4000bf66270 */
[----:B------:R-:W-:Y:S02]  /*cfe0*/  @P2 LOP3.LUT R23, R23, 0x80, RZ, 0xfc, !PT ;  /* 0x0000008017172812 */ /* 0x000fe400078efcff */
[----:B------:R-:W-:Y:S02]  /*cff0*/  LOP3.LUT R9, R21, 0x80, RZ, 0xfc, !PT ;  /* 0x0000008015097812 */ /* 0x000fe400078efcff */
[----:B------:R-:W-:Y:S01]  /*d000*/  LOP3.LUT R23, R23, 0xfffffff7, RZ, 0xc0, !PT ;  /* 0xfffffff717177812 */ /* 0x000fe200078ec0ff */
[----:B------:R-:W-:Y:S01]  /*d010*/  IMAD.MOV.U32 R34, RZ, RZ, RZ ;  /* 0x000000ffff227224 */ /* 0x000fe200078e00ff */
[----:B------:R-:W-:-:S05]  /*d020*/  ISETP.GE.AND P2, PT, R21, UR4, PT ;  /* 0x0000000415007c0c */ /* 0x000fca000bf46270 */
[----:B------:R-:W-:-:S04]  /*d030*/  @P3 LOP3.LUT R23, R23, 0x8, RZ, 0xfc, !PT ;  /* 0x0000000817173812 */ /* 0x000fc800078efcff */
[----:B------:R-:W-:-:S04]  /*d040*/  LOP3.LUT R23, R23, 0xffffffef, RZ, 0xc0, !PT ;  /* 0xffffffef17177812 */ /* 0x000fc800078ec0ff */
[----:B------:R-:W-:Y:S01]  /*d050*/  LOP3.LUT R23, R23, 0xfffffffb, RZ, 0xc0, !PT ;  /* 0xfffffffb17177812 */ /* 0x000fe200078ec0ff */
[----:B------:R-:W-:Y:S01]  /*d060*/  UMOV UR5, 0xffffffff ;  /* 0xffffffff00057882 */ /* 0x000fe20000000000 */
[----:B------:R-:W-:Y:S02]  /*d070*/  LOP3.LUT R18, R18, 0xffff, RZ, 0xc0, !PT ;  /* 0x0000ffff12127812 */ /* 0x000fe400078ec0ff */
[----:B---3--:R-:W-:Y:S01]  /*d080*/  SHF.R.S32.HI R31, RZ, 0x1f, R27 ;  /* 0x0000001fff1f7819 */ /* 0x008fe2000001141b */
[----:B----4-:R-:W-:-:S04]  /*d090*/  @!P0 IMAD.WIDE.U32 R2, R27, R4, R2 ;  /* 0x000000041b028225 */ /* 0x010fc800078e0002 */
[----:B------:R-:W-:-:S04]  /*d0a0*/  @!P0 IMAD R7, R31, R4, RZ ;  /* 0x000000041f078224 */ /* 0x000fc800078e02ff */
[----:B------:R-:W-:Y:S02]  /*d0b0*/  @!P0 IMAD R7, R27, R5, R7 ;  /* 0x000000051b078224 */ /* 0x000fe400078e0207 */
[----:B------:R-:W0:Y:S02]  /*d0c0*/  @!P0 LDC.64 R4, c[0x0][0x418] ;  /* 0x00010600ff048b82 */ /* 0x000e240000000a00 */
[----:B------:R-:W-:Y:S01]  /*d0d0*/  @!P0 IMAD.IADD R7, R3, 0x1, R7 ;  /* 0x0000000103078824 */ /* 0x000fe200078e0207 */
[----:B0-----:R-:W-:-:S04]  /*d0e0*/  @!P0 LEA R4, P1, R2, R4, 0x2 ;  /* 0x0000000402048211 */ /* 0x001fc800078210ff */
[----:B------:R-:W-:Y:S02]  /*d0f0*/  @!P0 LEA.HI.X R5, R2, R5, R7, 0x2, P1 ;  /* 0x0000000502058211 */ /* 0x000fe400008f1407 */
[----:B------:R-:W-:Y:S01]  /*d100*/  ISETP.GE.AND P1, PT, R9, UR4, PT ;  /* 0x0000000409007c0c */ /* 0x000fe2000bf26270 */
[----:B------:R-:W-:Y:S02]  /*d110*/  IMAD.MOV R2, RZ, RZ, -R6 ;  /* 0x000000ffff027224 */ /* 0x000fe400078e0a06 */
[----:B------:R0:W5:Y:S02]  /*d120*/  @!P0 LDG.E R34, desc[UR50][R4.64] ;  /* 0x0000003204228981 */ /* 0x000164000c1e1900 */
[----:B------:R-:W-:Y:S01]  /*d130*/  IMAD R35, R8, R2, R35 ;  /* 0x0000000208237224 */ /* 0x000fe200078e0223 */
[----:B------:R-:W-:-:S04]  /*d140*/  LOP3.LUT R8, R21, 0xc0, RZ, 0xfc, !PT ;  /* 0x000000c015087812 */ /* 0x000fc800078efcff */
[----:B------:R-:W-:-:S03]  /*d150*/  ISETP.GE.AND P0, PT, R8, UR4, PT ;  /* 0x0000000408007c0c */ /* 0x000fc6000bf06270 */
[----:B------:R-:W-:-:S04]  /*d160*/  @P1 LOP3.LUT R23, R23, 0x4, RZ, 0xfc, !PT ;  /* 0x0000000417171812 */ /* 0x000fc800078efcff */
[----:B------:R-:W-:-:S04]  /*d170*/  @P2 LOP3.LUT R23, R23, 0x10, RZ, 0xfc, !PT ;  /* 0x0000001017172812 */ /* 0x000fc800078efcff */
[----:B------:R-:W-:Y:S01]  /*d180*/  LOP3.LUT R23, R23, 0xfffffffd, RZ, 0xc0, !PT ;  /* 0xfffffffd17177812 */ /* 0x000fe200078ec0ff */
[----:B------:R-:W-:-:S03]  /*d190*/  IMAD.U32 R2, RZ, RZ, UR36 ;  /* 0x00000024ff027e24 */ /* 0x000fc6000f8e00ff */
[----:B------:R-:W-:Y:S01]  /*d1a0*/  @P0 LOP3.LUT R23, R23, 0x2, RZ, 0xfc, !PT ;  /* 0x0000000217170812 */ /* 0x000fe200078efcff */
[----:B0-----:R-:W-:Y:S06]  /*d1b0*/  BRA.DIV UR5, `(.L_x_454) ;  /* 0x0000003e055c7947 */ /* 0x001fec000b800000 */
.L_x_518:
[----:B------:R-:W-:Y:S02]  /*d1c0*/  ISETP.NE.AND P0, PT, R2, 0x3, PT ;  /* 0x000000030200780c */ /* 0x000fe40003f05270 */
[----:B------:R-:W-:Y:S02]  /*d1d0*/  ISETP.GT.U32.AND P1, PT, R20, 0x5f, PT ;  /* 0x0000005f1400780c */ /* 0x000fe40003f24070 */
[----:B------:R-:W-:Y:S02]  /*d1e0*/  LOP3.LUT R23, R23, 0xffffffbf, RZ, 0xc0, !PT ;  /* 0xffffffbf17177812 */ /* 0x000fe400078ec0ff */
[----:B------:R-:W-:-:S07]  /*d1f0*/  SEL R6, RZ, 0x1, P2 ;  /* 0x00000001ff067807 */ /* 0x000fce0001000000 */
[----:B------:R-:W-:-:S04]  /*d200*/  @P0 LOP3.LUT R23, R23, 0x40, RZ, 0xfc, !PT ;  /* 0x0000004017170812 */ /* 0x000fc800078efcff */
[----:B------:R-:W-:-:S04]  /*d210*/  LOP3.LUT R23, R23, 0xffffffdf, RZ, 0xc0, !PT ;  /* 0xffffffdf17177812 */ /* 0x000fc800078ec0ff */
[----:B------:R-:W-:Y:S01]  /*d220*/  @P1 LOP3.LUT R23, R23, 0x20, RZ, 0xfc, !PT ;  /* 0x0000002017171812 */ /* 0x000fe200078efcff */
[----:B------:R-:W-:Y:S06]  /*d230*/  @!P0 BRA `(.L_x_455) ;  /* 0x0000000000048947 */ /* 0x000fec0003800000 */
[----:B------:R-:W-:Y:S01]  /*d240*/  BPT.TRAP 0x1 ;  /* 0x000000040000795c */ /* 0x000fe20000300000 */
.L_x_455:
[----:B------:R-:W-:Y:S01]  /*d250*/  IMAD R32, R0, -0x60, R32 ;  /* 0xffffffa000207824 */ /* 0x000fe200078e0220 */
[----:B------:R-:W-:Y:S01]  /*d260*/  SHF.L.U32 R0, R26, 0x1f, RZ ;  /* 0x0000001f1a007819 */ /* 0x000fe200000006ff */
[----:B------:R-:W-:Y:S01]  /*d270*/  IMAD R33, R24, 0x8, R22 ;  /* 0x0000000818217824 */ /* 0x000fe200078e0216 */
[----:B------:R-:W-:Y:S03]  /*d280*/  BSSY B0, `(.L_x_456) ;  /* 0x0000003000007945 */ /* 0x000fe60003800000 */
[----:B------:R-:W0:Y:S02]  /*d290*/  SYNCS.PHASECHK.TRANS64.TRYWAIT P0, [R33+URZ+0x22840], R0 ;  /* 0x02284000210075a7 */ /* 0x000e24000800017f */
[----:B0-----:R-:W-:Y:S05]  /*d2a0*/  @!P0 BRA `(.L_x_457) ;  /* 0x0000003c00548947 */ /* 0x001fea0003800000 */
.L_x_519:
[----:B------:R-:W-:Y:S05]  /*d2b0*/  BSYNC B0 ;  /* 0x0000000000007941 */ /* 0x000fea0003800000 */
.L_x_456:
[----:B0-----:R-:W-:Y:S01]  /*d2c0*/  SHF.R.S32.HI R0, RZ, 0x1f, R35 ;  /* 0x0000001fff007819 */ /* 0x001fe20000011423 */
[----:B------:R-:W-:Y:S01]  /*d2d0*/  ULDC.64 UR4, c[0x0][0x300] ;  /* 0x0000c00000047ab9 */ /* 0x000fe20000000a00 */
[----:B------:R-:W0:Y:S01]  /*d2e0*/  S2R R8, SR_TID.X ;  /* 0x0000000000087919 */ /* 0x000e220000002100 */
[----:B------:R-:W-:Y:S01]  /*d2f0*/  IMAD.WIDE.U32 R2, R35, UR4, RZ ;  /* 0x0000000423027c25 */ /* 0x000fe2000f8e00ff */
[----:B-----5:R-:W-:Y:S01]  /*d300*/  SHF.R.S32.HI R4, RZ, 0x1f, R34 ;  /* 0x0000001fff047819 */ /* 0x020fe20000011422 */
[----:B------:R-:W-:Y:S01]  /*d310*/  ULDC.64 UR6, c[0x0][0x2e8] ;  /* 0x0000ba0000067ab9 */ /* 0x000fe20000000a00 */
[----:B------:R1:W-:Y:S01]  /*d320*/  STL [R1+0x1c], R0 ;  /* 0x00001c0001007387 */ /* 0x0003e20000100800 */
[----:B------:R-:W-:-:S03]  /*d330*/  LOP3.LUT R23, R23, 0xfffffffe, RZ, 0xc0, !PT ;  /* 0xfffffffe17177812 */ /* 0x000fc600078ec0ff */
[----:B------:R2:W-:Y:S01]  /*d340*/  STL [R1+0x20], R4 ;  /* 0x0000200401007387 */ /* 0x0005e20000100800 */
[----:B-1----:R-:W-:-:S04]  /*d350*/  IMAD R0, R0, UR4, RZ ;  /* 0x0000000400007c24 */ /* 0x002fc8000f8e02ff */
[----:B------:R-:W-:Y:S01]  /*d360*/  IMAD R0, R35, UR5, R0 ;  /* 0x0000000523007c24 */ /* 0x000fe2000f8e0200 */
[----:B------:R-:W-:-:S03]  /*d370*/  ULDC.64 UR4, c[0x0][0x310] ;  /* 0x0000c40000047ab9 */ /* 0x000fc60000000a00 */
[----:B------:R-:W-:Y:S02]  /*d380*/  IMAD.IADD R3, R3, 0x1, R0 ;  /* 0x0000000103037824 */ /* 0x000fe400078e0200 */
[----:B------:R-:W-:Y:S02]  /*d390*/  IMAD R0, R4, UR4, RZ ;  /* 0x0000000404007c24 */ /* 0x000fe4000f8e02ff */
[----:B--2---:R-:W1:Y:S01]  /*d3a0*/  S2R R4, SR_TID.X ;  /* 0x0000000000047919 */ /* 0x004e620000002100 */
[----:B------:R-:W-:-:S04]  /*d3b0*/  IMAD.WIDE.U32 R2, R34, UR4, R2 ;  /* 0x0000000422027c25 */ /* 0x000fc8000f8e0002 */
[----:B------:R-:W-:Y:S01]  /*d3c0*/  IMAD R0, R34, UR5, R0 ;  /* 0x0000000522007c24 */ /* 0x000fe2000f8e0200 */
[----:B------:R-:W-:Y:S01]  /*d3d0*/  ULDC.64 UR4, c[0x0][0x308] ;  /* 0x0000c20000047ab9 */ /* 0x000fe20000000a00 */
[----:B0-----:R-:W-:Y:S02]  /*d3e0*/  IMAD.SHL.U32 R8, R8, 0x8, RZ ;  /* 0x0000000808087824 */ /* 0x001fe400078e00ff */
[----:B------:R-:W-:-:S03]  /*d3f0*/  IMAD.IADD R3, R3, 0x1, R0 ;  /* 0x0000000103037824 */ /* 0x000fc600078e0200 */
[----:B------:R-:W-:Y:S01]  /*d400*/  LOP3.LUT R8, R8, 0x38, RZ, 0xc0, !PT ;  /* 0x0000003808087812 */ /* 0x000fe200078ec0ff */
[----:B------:R-:W-:Y:S01]  /*d410*/  IMAD.WIDE.U32 R2, R18, UR4, R2 ;  /* 0x0000000412027c25 */ /* 0x000fe2000f8e0002 */
[----:B------:R-:W-:Y:S02]  /*d420*/  ULDC UR4, c[0x0][0x2f4] ;  /* 0x0000bd0000047ab9 */ /* 0x000fe40000000800 */
[----:B------:R-:W-:Y:S02]  /*d430*/  ISETP.GE.AND P2, PT, R8, UR4, PT ;  /* 0x0000000408007c0c */ /* 0x000fe4000bf46270 */
[----:B------:R-:W-:-:S11]  /*d440*/  LEA R0, P0, R2, UR6, 0x1 ;  /* 0x0000000602007c11 */ /* 0x000fd6000f8008ff */
[----:B------:R-:W-:Y:S02]  /*d450*/  @P2 LOP3.LUT R23, R23, 0x1, RZ, 0xfc, !PT ;  /* 0x0000000117172812 */ /* 0x000fe400078efcff */
[----:B-1----:R-:W-:-:S04]  /*d460*/  LOP3.LUT R4, R4, 0x7f, RZ, 0xc0, !PT ;  /* 0x0000007f04047812 */ /* 0x002fc800078ec0ff */
[----:B------:R-:W-:Y:S01]  /*d470*/  SHF.R.U32.HI R5, RZ, 0x3, R4 ;  /* 0x00000003ff057819 */ /* 0x000fe20000011604 */
[----:B------:R-:W-:Y:S01]  /*d480*/  IMAD R4, R18, UR5, R3 ;  /* 0x0000000512047c24 */ /* 0x000fe2000f8e0203 */
[----:B------:R-:W-:-:S03]  /*d490*/  UMOV UR5, 0xffffffff ;  /* 0xffffffff00057882 */ /* 0x000fc60000000000 */
[----:B------:R-:W-:Y:S01]  /*d4a0*/  IMAD.IADD R32, R32, 0x1, -R5 ;  /* 0x0000000120207824 */ /* 0x000fe200078e0a05 */
[----:B------:R-:W-:Y:S01]  /*d4b0*/  LEA.HI.X R4, R2, UR7, R4, 0x1, P0 ;  /* 0x0000000702047c11 */ /* 0x000fe200080f0c04 */
[----:B------:R-:W-:-:S03]  /*d4c0*/  IMAD R5, R24, 0x1800, R28 ;  /* 0x0000180018057824 */ /* 0x000fc600078e021c */
[----:B------:R-:W-:Y:S01]  /*d4d0*/  ISETP.GE.AND P0, PT, R32, 0x1, PT ;  /* 0x000000012000780c */ /* 0x000fe20003f06270 */
[----:B------:R-:W-:-:S12]  /*d4e0*/  BRA.DIV UR5, `(.L_x_458) ;  /* 0x0000003a05d87947 */ /* 0x000fd8000b800000 */
[----:B------:R-:W0:Y:S01]  /*d4f0*/  SHFL.IDX PT, R3, R0, RZ, 0x181f ;  /* 0x00181fff00037589 */ /* 0x000e2200000e0000 */
[----:B------:R-:W-:-:S03]  /*d500*/  @P0 IMAD R7, R5, 0x2, R22 ;  /* 0x0000000205070824 */ /* 0x000fc600078e0216 */
[----:B------:R-:W1:Y:S01]  /*d510*/  SHFL.IDX PT, R2, R4, RZ, 0x181f ;  /* 0x00181fff04027589 */ /* 0x000e6200000e0000 */
[----:B0-----:R-:W-:-:S05]  /*d520*/  @P0 LEA R3, P1, R8, R3, 0x1 ;  /* 0x0000000308030211 */ /* 0x001fca00078208ff */
[----:B-1----:R-:W-:-:S05]  /*d530*/  @P0 IMAD.X R2, RZ, RZ, R2, P1 ;  /* 0x000000ffff020224 */ /* 0x002fca00008e0602 */
[----:B------:R-:W-:-:S04]  /*d540*/  @P0 LOP3.LUT R3, R3, R2, RZ, 0x3c, !PT ;  /* 0x0000000203030212 */ /* 0x000fc800078e3cff */
[----:B------:R-:W-:-:S04]  /*d550*/  @P0 LOP3.LUT R2, R3, R2, RZ, 0x3c, !PT ;  /* 0x0000000203020212 */ /* 0x000fc800078e3cff */
[----:B------:R-:W-:-:S05]  /*d560*/  @P0 LOP3.LUT R3, R3, R2, RZ, 0x3c, !PT ;  /* 0x0000000203030212 */ /* 0x000fca00078e3cff */
[----:B------:R-:W-:Y:S01]  /*d570*/  @!PT LDS RZ, [RZ] ;  /* 0x00000000fffff984 */ /* 0x000fe20000000800 */
[----:B------:R0:W-:Y:S01]  /*d580*/  @P0 LDGSTS.E.BYPASS.LTC128B.128 [R7+0x1c400], desc[UR50][R2.64], !P2 ;  /* 0x1c40000002070fae */ /* 0x0001e2000d101d72 */
[----:B------:R-:W-:-:S03]  /*d590*/  ISETP.GE.AND P0, PT, R32, 0x11, PT ;  /* 0x000000112000780c */ /* 0x000fc60003f06270 */
[----:B0-----:R-:W0:Y:S10]  /*d5a0*/  SHFL.IDX PT, R3, R0, 0x1, 0x181f ;  /* 0x00381f0000037f89 */ /* 0x001e3400000e0000 */
[----:B------:R-:W-:Y:S01]  /*d5b0*/  @P0 IMAD R7, R5, 0x2, R22 ;  /* 0x0000000205070824 */ /* 0x000fe200078e0216 */
[----:B------:R-:W1:Y:S01]  /*d5c0*/  SHFL.IDX PT, R2, R4, 0x1, 0x181f ;  /* 0x00381f0004027f89 */ /* 0x000e6200000e0000 */
[----:B0-----:R-:W-:-:S05]  /*d5d0*/  @P0 LEA R3, P1, R8, R3, 0x1 ;  /* 0x0000000308030211 */ /* 0x001fca00078208ff */
[----:B-1----:R-:W-:-:S05]  /*d5e0*/  @P0 IMAD.X R2, RZ, RZ, R2, P1 ;  /* 0x000000ffff020224 */ /* 0x002fca00008e0602 */
[----:B------:R-:W-:-:S04]  /*d5f0*/  @P0 LOP3.LUT R3, R3, R2, RZ, 0x3c, !PT ;  /* 0x0000000203030212 */ /* 0x000fc800078e3cff */
[----:B------:R-:W-:-:S04]  /*d600*/  @P0 LOP3.LUT R2, R3, R2, RZ, 0x3c, !PT ;  /* 0x0000000203020212 */ /* 0x000fc800078e3cff */
[----:B------:R-:W-:-:S05]  /*d610*/  @P0 LOP3.LUT R3, R3, R2, RZ, 0x3c, !PT ;  /* 0x0000000203030212 */ /* 0x000fca00078e3cff */
        /* <DEDUP_REMOVED lines=24> */
[----:B------:R-:W1:Y:S04]  /*d7a0*/  SHFL.IDX PT, R2, R4, 0x4, 0x181f ;  /* 0x00981f0004027f89 */ /* 0x000e6800000e0000 */
[----:B------:R-:W2:Y:S04]  /*d7b0*/  SHFL.IDX PT, R4, R4, 0x5, 0x181f ;  /* 0x00b81f0004047f89 */ /* 0x000ea800000e0000 */
[----:B------:R-:W3:Y:S01]  /*d7c0*/  SHFL.IDX PT, R0, R0, 0x5, 0x181f ;  /* 0x00b81f0000007f89 */ /* 0x000ee200000e0000 */
[----:B0-----:R-:W-:-:S05]  /*d7d0*/  @P0 LEA R3, P1, R8, R3, 0x1 ;  /* 0x0000000308030211 */ /* 0x001fca00078208ff */
[----:B-1----:R-:W-:-:S05]  /*d7e0*/  @P0 IMAD.X R2, RZ, RZ, R2, P1 ;  /* 0x000000ffff020224 */ /* 0x002fca00008e0602 */
[----:B------:R-:W-:-:S04]  /*d7f0*/  @P0 LOP3.LUT R3, R3, R2, RZ, 0x3c, !PT ;  /* 0x0000000203030212 */ /* 0x000fc800078e3cff */
[----:B------:R-:W-:-:S04]  /*d800*/  @P0 LOP3.LUT R2, R3, R2, RZ, 0x3c, !PT ;  /* 0x0000000203020212 */ /* 0x000fc800078e3cff */
[----:B------:R-:W-:-:S05]  /*d810*/  @P0 LOP3.LUT R3, R3, R2, RZ, 0x3c, !PT ;  /* 0x0000000203030212 */ /* 0x000fca00078e3cff */
[----:B--23--:R0:W-:Y:S02]  /*d820*/  @P0 LDGSTS.E.BYPASS.LTC128B.128 [R7+0x1e400], desc[UR50][R2.64], !P2 ;  /* 0x1e40000002070fae */ /* 0x00c1e4000d101d72 */
.L_x_533:
[----:B------:R-:W-:-:S13]  /*d830*/  ISETP.GE.AND P0, PT, R32, 0x51, PT ;  /* 0x000000512000780c */ /* 0x000fda0003f06270 */
[----:B01----:R-:W-:Y:S01]  /*d840*/  @P0 LEA R2, P1, R8, R0, 0x1 ;  /* 0x0000000008020211 */ /* 0x003fe200078208ff */
[----:B------:R-:W-:-:S04]  /*d850*/  @P0 IMAD R5, R5, 0x2, R22 ;  /* 0x0000000205050824 */ /* 0x000fc800078e0216 */
[----:B------:R-:W-:-:S05]  /*d860*/  @P0 IMAD.X R3, RZ, RZ, R4, P1 ;  /* 0x000000ffff030224 */ /* 0x000fca00008e0604 */
[----:B------:R-:W-:Y:S01]  /*d870*/  @!PT LDS RZ, [RZ] ;  /* 0x00000000fffff984 */ /* 0x000fe20000000800 */
[----:B------:R-:W-:Y:S01]  /*d880*/  @!PT LDS RZ, [RZ] ;  /* 0x00000000fffff984 */ /* 0x000fe20000000800 */
[----:B------:R-:W-:Y:S01]  /*d890*/  @!PT LDS RZ, [RZ] ;  /* 0x00000000fffff984 */ /* 0x000fe20000000800 */
[----:B------:R0:W-:Y:S01]  /*d8a0*/  @P0 LDGSTS.E.BYPASS.LTC128B.128 [R5+0x1ec00], desc[UR50][R2.64], !P2 ;  /* 0x1ec0000002050fae */ /* 0x0001e2000d101d72 */
[----:B------:R-:W-:Y:S01]  /*d8b0*/  PLOP3.LUT P0, PT, PT, PT, PT, 0x80, 0x0 ;  /* 0x000000000000781c */ /* 0x000fe20003f0f070 */
[----:B------:R-:W-:-:S12]  /*d8c0*/  NOP ;  /* 0x0000000000007918 */ /* 0x000fd80000000000 */
.L_x_459:
[----:B------:R-:W-:Y:S02]  /*d8d0*/  PLOP3.LUT P1, PT, P1, P0, PT, 0xa2, 0x0 ;  /* 0x000000000000781c */ /* 0x000fe40000f21472 */
[----:B------:R-:W-:-:S08]  /*d8e0*/  @P0 R2UR P1, UR4, R33 ;  /* 0x00000000210402ca */ /* 0x000fd00000020000 */
[----:B------:R-:W-:-:S05]  /*d8f0*/  @P0 PLOP3.LUT P0, PT, P1, PT, PT, 0x80, 0x0 ;  /* 0x000000000000081c */ /* 0x000fca0000f0f070 */
[----:B------:R-:W-:Y:S01]  /*d900*/  @!P1 SYNCS.ARRIVE.TRANS64.RED.A0T1 RZ, [UR4+0x22830], RZ ;  /* 0x022830ffffff99a7 */ /* 0x000fe20008200404 */
[----:B------:R-:W-:Y:S07]  /*d910*/  @!P1 ARRIVES.LDGSTSBAR.64.TRANSCNT [UR4+0x22830] ;  /* 0x02283000ff0099b0 */ /* 0x000fee0008000a84 */
[----:B------:R-:W-:Y:S05]  /*d920*/  @P0 BRA.U.ANY `(.L_x_459) ;  /* 0xfffffffd00e80947 */ /* 0x000fea000393ffff */
[----:B------:R-:W-:Y:S01]  /*d930*/  NOP ;  /* 0x0000000000007918 */ /* 0x000fe20000000000 */
[----:B------:R-:W-:-:S05]  /*d940*/  IMAD.U32 R0, RZ, RZ, UR36 ;  /* 0x00000024ff007e24 */ /* 0x000fca000f8e00ff */
[----:B------:R-:W-:-:S13]  /*d950*/  ISETP.NE.AND P2, PT, R0, 0x3, PT ;  /* 0x000000030000780c */ /* 0x000fda0003f45270 */
[----:B------:R-:W-:Y:S05]  /*d960*/  @!P2 BRA `(.L_x_460) ;  /* 0x000000000004a947 */ /* 0x000fea0003800000 */
[----:B------:R-:W-:Y:S01]  /*d970*/  BPT.TRAP 0x1 ;  /* 0x000000040000795c */ /* 0x000fe20000300000 */
.L_x_460:
[----:B0-----:R0:W5:Y:S01]  /*d980*/  LDL.LU R3, [R1] ;  /* 0x0000000001037983 */ /* 0x0011620000300800 */
[C---:B------:R-:W-:Y:S01]  /*d990*/  LOP3.LUT P3, RZ, R23.reuse, 0x8, RZ, 0xc0, !PT ;  /* 0x0000000817ff7812 */ /* 0x040fe2000786c0ff */
[----:B------:R0:W-:Y:S01]  /*d9a0*/  SYNCS.ARRIVE.TRANS64.A1T0 RZ, [R33+URZ+0x22830], RZ ;  /* 0x022830ff21ff79a7 */ /* 0x0001e2000810003f */
[----:B------:R-:W-:-:S13]  /*d9b0*/  LOP3.LUT P2, RZ, R23, 0x4, RZ, 0xc0, !PT ;  /* 0x0000000417ff7812 */ /* 0x000fda000784c0ff */
[----:B------:R-:W-:Y:S05]  /*d9c0*/  WARPSYNC.ALL ;  /* 0x0000000000007948 */ /* 0x000fea0003800000 */
[----:B------:R-:W-:Y:S01]  /*d9d0*/  BAR.SYNC.DEFER_BLOCKING 0x8, 0x180 ;  /* 0x0206000000007b1d */ /* 0x000fe20000010000 */
[----:B------:R-:W-:Y:S02]  /*d9e0*/  LOP3.LUT P1, RZ, R23, 0x100, RZ, 0xc0, !PT ;  /* 0x0000010017ff7812 */ /* 0x000fe4000782c0ff */
[----:B------:R-:W-:Y:S02]  /*d9f0*/  SEL R0, RZ, 0x2, P3 ;  /* 0x00000002ff007807 */ /* 0x000fe40001800000 */
[----:B------:R-:W-:Y:S01]  /*da00*/  SEL R2, RZ, 0x4, P2 ;  /* 0x00000004ff027807 */ /* 0x000fe20001000000 */
[----:B------:R-:W-:Y:S01]  /*da10*/  ULDC.64 UR4, c[0x0][0x298] ;  /* 0x0000a60000047ab9 */ /* 0x000fe20000000a00 */
[----:B------:R-:W-:Y:S01]  /*da20*/  SEL R4, R25, RZ, !P1 ;  /* 0x000000ff19047207 */ /* 0x000fe20004800000 */
[----:B------:R-:W-:Y:S01]  /*da30*/  BSSY B6, `(.L_x_461) ;  /* 0x0000021000067945 */ /* 0x000fe20003800000 */
[----:B------:R-:W-:-:S02]  /*da40*/  IADD3 R0, R2, R0, R6 ;  /* 0x0000000002007210 */ /* 0x000fc40007ffe006 */
[----:B------:R-:W-:Y:S01]  /*da50*/  LOP3.LUT P0, RZ, R23, 0x2, RZ, 0xc0, !PT ;  /* 0x0000000217ff7812 */ /* 0x000fe2000780c0ff */
[----:B------:R1:W-:Y:S03]  /*da60*/  STL [R1+0x14], R4 ;  /* 0x0000140401007387 */ /* 0x0003e60000100800 */
[----:B------:R-:W-:-:S05]  /*da70*/  SEL R25, RZ, 0x8, P0 ;  /* 0x00000008ff197807 */ /* 0x000fca0000000000 */
[----:B------:R-:W-:Y:S01]  /*da80*/  IMAD.IADD R25, R0, 0x1, R25 ;  /* 0x0000000100197824 */ /* 0x000fe200078e0219 */
[----:B------:R-:W-:Y:S01]  /*da90*/  SHF.R.S32.HI R0, RZ, 0x1f, R37 ;  /* 0x0000001fff007819 */ /* 0x000fe20000011425 */
[----:B-1----:R-:W-:-:S04]  /*daa0*/  IMAD.WIDE.U32 R4, R37, UR4, RZ ;  /* 0x0000000425047c25 */ /* 0x002fc8000f8e00ff */
[----:B------:R-:W-:-:S04]  /*dab0*/  IMAD R0, R0, UR4, RZ ;  /* 0x0000000400007c24 */ /* 0x000fc8000f8e02ff */
[----:B------:R-:W-:-:S04]  /*dac0*/  IMAD R0, R37, UR5, R0 ;  /* 0x0000000525007c24 */ /* 0x000fc8000f8e0200 */
[----:B------:R-:W-:Y:S01]  /*dad0*/  IMAD.IADD R37, R5, 0x1, R0 ;  /* 0x0000000105257824 */ /* 0x000fe200078e0200 */
[----:B-----5:R-:W-:-:S05]  /*dae0*/  SEL R2, R3, RZ, !P1 ;  /* 0x000000ff03027207 */ /* 0x020fca0004800000 */
[----:B------:R1:W-:Y:S04]  /*daf0*/  STL [R1], R2 ;  /* 0x0000000201007387 */ /* 0x0003e80000100800 */
[----:B------:R2:W-:Y:S01]  /*db00*/  STL.64 [R1+0x8], R4 ;  /* 0x0000080401007387 */ /* 0x0005e20000100a00 */
[----:B-1----:R-:W-:-:S05]  /*db10*/  VIADD R2, R22, 0x18400 ;  /* 0x0001840016027836 */ /* 0x002fca0000000000 */
[----:B------:R-:W-:-:S13]  /*db20*/  LOP3.LUT P0, RZ, R2, 0x3ff, RZ, 0xc0, !PT ;  /* 0x000003ff02ff7812 */ /* 0x000fda000780c0ff */
[----:B--2---:R-:W-:Y:S05]  /*db30*/  @!P0 BRA `(.L_x_462) ;  /* 0x0000000000408947 */ /* 0x004fea0003800000 */
[----:B------:R-:W-:Y:S01]  /*db40*/  MOV R2, 0x0 ;  /* 0x0000000000027802 */ /* 0x000fe20000000f00 */
[----:B------:R-:W-:Y:S01]  /*db50*/  ULDC.64 UR6, c[0x4][0x98] ;  /* 0x0100260000067ab9 */ /* 0x000fe20000000a00 */
[----:B------:R-:W-:Y:S01]  /*db60*/  ULDC.64 UR8, c[0x4][0xa0] ;  /* 0x0100280000087ab9 */ /* 0x000fe20000000a00 */
[----:B------:R-:W-:Y:S01]  /*db70*/  ULDC.64 UR4, c[0x4][0x20] ;  /* 0x0100080000047ab9 */ /* 0x000fe20000000a00 */
[----:B------:R-:W-:Y:S02]  /*db80*/  IMAD.U32 R4, RZ, RZ, UR6 ;  /* 0x00000006ff047e24 */ /* 0x000fe4000f8e00ff */
[----:B------:R-:W1:Y:S01]  /*db90*/  LDC.64 R2, c[0x4][R2] ;  /* 0x0100000002027b82 */ /* 0x000e620000000a00 */
        /* <DEDUP_REMOVED lines=9> */
[----:B01----:R-:W-:Y:S05]  /*dc30*/  CALL.ABS.NOINC R2 ;  /* 0x0000000002007343 */ /* 0x003fea0003c00000 */
.L_x_462:
[----:B------:R-:W-:Y:S05]  /*dc40*/  BSYNC B6 ;  /* 0x0000000000067941 */ /* 0x000fea0003800000 */
.L_x_461:
[----:B------:R-:W2:Y:S01]  /*dc50*/  LDL.LU.64 R2, [R1+0x8] ;  /* 0x0000080001027983 */ /* 0x000ea20000300a00 */
[----:B------:R-:W-:Y:S01]  /*dc60*/  ULDC.64 UR4, c[0x0][0x2d8] ;  /* 0x0000b60000047ab9 */ /* 0x000fe20000000a00 */
[----:B------:R-:W1:Y:S02]  /*dc70*/  LDC R6, c[0x0][0x448] ;  /* 0x00011200ff067b82 */ /* 0x000e640000000800 */
[----:B------:R-:W3:Y:S04]  /*dc80*/  LDL.LU R21, [R1] ;  /* 0x0000000001157983 */ /* 0x000ee80000300800 */
[----:B------:R-:W4:Y:S01]  /*dc90*/  LDL.LU R20, [R1+0x14] ;  /* 0x0000140001147983 */ /* 0x000f220000300800 */
[----:B------:R-:W-:-:S03]  /*dca0*/  IMAD.SHL.U32 R17, R17, 0x80, RZ ;  /* 0x0000008011117824 */ /* 0x000fc600078e00ff */
[----:B------:R0:W5:Y:S01]  /*dcb0*/  LDL R10, [R1+0x10] ;  /* 0x00001000010a7983 */ /* 0x0001620000100800 */
[----:B-1----:R-:W-:-:S13]  /*dcc0*/  ISETP.NE.AND P0, PT, R6, 0x1, PT ;  /* 0x000000010600780c */ /* 0x002fda0003f05270 */
[----:B------:R-:W1:Y:S01]  /*dcd0*/  @P0 LDC R4, c[0x0][0x44c] ;  /* 0x00011300ff040b82 */ /* 0x000e620000000800 */
[----:B------:R-:W0:Y:S02]  /*dce0*/  S2R R8, SR_TID.X ;  /* 0x0000000000087919 */ /* 0x000e240000002100 */
[----:B0-----:R-:W-:-:S05]  /*dcf0*/  IMAD.SHL.U32 R8, R8, 0x8, RZ ;  /* 0x0000000808087824 */ /* 0x001fca00078e00ff */
[----:B------:R-:W-:Y:S01]  /*dd00*/  LOP3.LUT R8, R8, 0x38, RZ, 0xc0, !PT ;  /* 0x0000003808087812 */ /* 0x000fe200078ec0ff */
[----:B--2---:R-:W-:Y:S02]  /*dd10*/  IMAD.MOV.U32 R3, RZ, RZ, R37 ;  /* 0x000000ffff037224 */ /* 0x004fe400078e0025 */
[----:B------:R-:W-:-:S04]  /*dd20*/  IMAD.WIDE.U32 R2, R18, UR4, R2 ;  /* 0x0000000412027c25 */ /* 0x000fc8000f8e0002 */
[----:B------:R-:W-:Y:S01]  /*dd30*/  IMAD R3, R18, UR5, R3 ;  /* 0x0000000512037c24 */ /* 0x000fe2000f8e0203 */
[----:B------:R-:W-:Y:S02]  /*dd40*/  ULDC.64 UR4, c[0x0][0x2e0] ;  /* 0x0000b80000047ab9 */ /* 0x000fe40000000a00 */
[----:B---3--:R-:W-:Y:S02]  /*dd50*/  IMAD R0, R21, UR4, RZ ;  /* 0x0000000415007c24 */ /* 0x008fe4000f8e02ff */
[----:B----4-:R-:W-:-:S04]  /*dd60*/  IMAD.WIDE.U32 R2, R20, UR4, R2 ;  /* 0x0000000414027c25 */ /* 0x010fc8000f8e0002 */
[----:B------:R-:W-:Y:S01]  /*dd70*/  IMAD R0, R20, UR5, R0 ;  /* 0x0000000514007c24 */ /* 0x000fe2000f8e0200 */
[----:B------:R-:W-:Y:S01]  /*dd80*/  ULDC.64 UR4, c[0x0][0x2d0] ;  /* 0x0000b40000047ab9 */ /* 0x000fe20000000a00 */
[----:B------:R-:W0:Y:S02]  /*dd90*/  S2R R20, SR_TID.X ;  /* 0x0000000000147919 */ /* 0x000e240000002100 */
[----:B------:R-:W-:Y:S02]  /*dda0*/  IMAD.IADD R3, R3, 0x1, R0 ;  /* 0x0000000103037824 */ /* 0x000fe400078e0200 */
[----:B------:R-:W2:Y:S01]  /*ddb0*/  @P0 LDC R0, c[0x0][0x450] ;  /* 0x00011400ff000b82 */ /* 0x000ea20000000800 */
[----:B0-----:R-:W-:-:S04]  /*ddc0*/  LOP3.LUT R20, R20, 0x7f, RZ, 0xc0, !PT ;  /* 0x0000007f14147812 */ /* 0x001fc800078ec0ff */
[----:B------:R-:W-:Y:S02]  /*ddd0*/  SHF.R.U32.HI R21, RZ, 0x3, R20 ;  /* 0x00000003ff157819 */ /* 0x000fe40000011614 */
[----:B------:R-:W0:Y:S02]  /*dde0*/  S2R R20, SR_TID.X ;  /* 0x0000000000147919 */ /* 0x000e240000002100 */
[----:B0-----:R-:W-:-:S05]  /*ddf0*/  IMAD.SHL.U32 R20, R20, 0x10, RZ ;  /* 0x0000001014147824 */ /* 0x001fca00078e00ff */
[----:B------:R-:W-:-:S04]  /*de00*/  LOP3.LUT R20, R21, 0x70, R20, 0xf8, !PT ;  /* 0x0000007015147812 */ /* 0x000fc800078ef814 */
[----:B------:R-:W-:-:S05]  /*de10*/  LOP3.LUT R5, R20, R17, RZ, 0xfc, !PT ;  /* 0x0000001114057212 */ /* 0x000fca00078efcff */
[----:B-1----:R-:W-:-:S04]  /*de20*/  @P0 IMAD.HI.U32 R7, R5, R4, RZ ;  /* 0x0000000405070227 */ /* 0x002fc800078e00ff */
[----:B------:R-:W-:Y:S01]  /*de30*/  IMAD.MOV.U32 R4, RZ, RZ, R5 ;  /* 0x000000ffff047224 */ /* 0x000fe200078e0005 */
[----:B--2---:R-:W-:Y:S01]  /*de40*/  @P0 SHF.R.U32.HI R4, RZ, R0, R7 ;  /* 0x00000000ff040219 */ /* 0x004fe20000011607 */
[----:B------:R-:W0:Y:S04]  /*de50*/  S2R R20, SR_TID.X ;  /* 0x0000000000147919 */ /* 0x000e280000002100 */
[----:B------:R-:W-:-:S04]  /*de60*/  IMAD.MOV R0, RZ, RZ, -R4 ;  /* 0x000000ffff007224 */ /* 0x000fc800078e0a04 */
[----:B------:R-:W-:Y:S01]  /*de70*/  IMAD R0, R6, R0, R5 ;  /* 0x0000000006007224 */ /* 0x000fe200078e0205 */
[----:B------:R-:W-:Y:S01]  /*de80*/  SHF.R.S32.HI R5, RZ, 0x1f, R4 ;  /* 0x0000001fff057819 */ /* 0x000fe20000011404 */
[----:B------:R-:W-:-:S04]  /*de90*/  IMAD.WIDE.U32 R2, R4, UR4, R2 ;  /* 0x0000000404027c25 */ /* 0x000fc8000f8e0002 */
[----:B------:R-:W-:-:S04]  /*dea0*/  IMAD R5, R5, UR4, RZ ;  /* 0x0000000405057c24 */ /* 0x000fc8000f8e02ff */
[----:B------:R-:W-:Y:S01]  /*deb0*/  IMAD R5, R4, UR5, R5 ;  /* 0x0000000504057c24 */ /* 0x000fe2000f8e0205 */
[----:B------:R-:W-:Y:S01]  /*dec0*/  SHF.R.S32.HI R4, RZ, 0x1f, R0 ;  /* 0x0000001fff047819 */ /* 0x000fe20000011400 */
[----:B------:R-:W-:Y:S02]  /*ded0*/  ULDC.64 UR4, c[0x0][0x2c8] ;  /* 0x0000b20000047ab9 */ /* 0x000fe40000000a00 */
[----:B------:R-:W-:Y:S02]  /*dee0*/  IMAD.IADD R3, R3, 0x1, R5 ;  /* 0x0000000103037824 */ /* 0x000fe400078e0205 */
[----:B------:R-:W-:Y:S02]  /*def0*/  IMAD R4, R4, UR4, RZ ;  /* 0x0000000404047c24 */ /* 0x000fe4000f8e02ff */
[----:B------:R-:W-:-:S04]  /*df00*/  IMAD.WIDE.U32 R2, R0, UR4, R2 ;  /* 0x0000000400027c25 */ /* 0x000fc8000f8e0002 */
[----:B------:R-:W-:Y:S01]  /*df10*/  IMAD R4, R0, UR5, R4 ;  /* 0x0000000500047c24 */ /* 0x000fe2000f8e0204 */
[----:B------:R-:W-:Y:S02]  /*df20*/  ULDC.64 UR4, c[0x0][0x280] ;  /* 0x0000a00000047ab9 */ /* 0x000fe40000000a00 */
[----:B------:R-:W-:Y:S01]  /*df30*/  LEA R0, P0, R2, UR4, 0x1 ;  /* 0x0000000402007c11 */ /* 0x000fe2000f8008ff */
[----:B------:R-:W-:Y:S01]  /*df40*/  IMAD.IADD R4, R3, 0x1, R4 ;  /* 0x0000000103047824 */ /* 0x000fe200078e0204 */
[----:B------:R-:W-:Y:S01]  /*df50*/  ULDC UR4, c[0x0][0x2b8] ;  /* 0x0000ae0000047ab9 */ /* 0x000fe20000000800 */
[----:B0-----:R-:W-:-:S03]  /*df60*/  LOP3.LUT R20, R20, 0x7f, RZ, 0xc0, !PT ;  /* 0x0000007f14147812 */ /* 0x001fc600078ec0ff */
[----:B------:R-:W-:Y:S01]  /*df70*/  LEA.HI.X R4, R2, UR5, R4, 0x1, P0 ;  /* 0x0000000502047c11 */ /* 0x000fe200080f0c04 */
[----:B------:R-:W-:Y:S01]  /*df80*/  UMOV UR5, 0xffffffff ;  /* 0xffffffff00057882 */ /* 0x000fe20000000000 */
[----:B------:R-:W-:Y:S02]  /*df90*/  ISETP.GE.AND P1, PT, R8, UR4, PT ;  /* 0x0000000408007c0c */ /* 0x000fe4000bf26270 */
[----:B------:R-:W-:Y:S01]  /*dfa0*/  SHF.R.U32.HI R9, RZ, 0x3, R20 ;  /* 0x00000003ff097819 */ /* 0x000fe20000011614 */
[----:B------:R-:W-:Y:S10]  /*dfb0*/  BRA.DIV UR5, `(.L_x_463) ;  /* 0x0000003a05247947 */ /* 0x000ff4000b800000 */
[----:B------:R-:W0:Y:S01]  /*dfc0*/  SHFL.IDX PT, R3, R0, RZ, 0x181f ;  /* 0x00181fff00037589 */ /* 0x000e2200000e0000 */
[----:B-----5:R-:W-:Y:S02]  /*dfd0*/  IMAD R5, R10, R6, RZ ;  /* 0x000000060a057224 */ /* 0x020fe400078e02ff */
[----:B------:R-:W-:Y:S01]  /*dfe0*/  IMAD.IADD R17, R9, 0x1, R17 ;  /* 0x0000000109117824 */ /* 0x000fe200078e0211 */
[----:B------:R-:W1:Y:S03]  /*dff0*/  SHFL.IDX PT, R2, R4, RZ, 0x181f ;  /* 0x00181fff04027589 */ /* 0x000e6600000e0000 */
[C---:B------:R-:W-:Y:S01]  /*e000*/  VIADD R6, R17.reuse, 0x10 ;  /* 0x0000001011067836 */ /* 0x040fe20000000000 */
[----:B------:R-:W-:Y:S01]  /*e010*/  ISETP.GE.AND P0, PT, R17, R5, PT ;  /* 0x000000051100720c */ /* 0x000fe20003f06270 */
[----:B------:R-:W-:-:S12]  /*e020*/  SHFL.IDX PT, R14, R0, 0x7, 0x181f ;  /* 0x00f81f00000e7f89 */ /* 0x000fd800000e0000 */
[----:B0-----:R-:W-:-:S05]  /*e030*/  @!P0 LEA R3, P2, R8, R3, 0x1 ;  /* 0x0000000308038211 */ /* 0x001fca00078408ff */
[----:B-1----:R-:W-:-:S05]  /*e040*/  @!P0 IMAD.X R2, RZ, RZ, R2, P2 ;  /* 0x000000ffff028224 */ /* 0x002fca00010e0602 */
[----:B------:R-:W-:-:S04]  /*e050*/  @!P0 LOP3.LUT R3, R3, R2, RZ, 0x3c, !PT ;  /* 0x0000000203038212 */ /* 0x000fc800078e3cff */
[----:B------:R-:W-:-:S04]  /*e060*/  @!P0 LOP3.LUT R2, R3, R2, RZ, 0x3c, !PT ;  /* 0x0000000203028212 */ /* 0x000fc800078e3cff */
[----:B------:R-:W-:-:S05]  /*e070*/  @!P0 LOP3.LUT R3, R3, R2, RZ, 0x3c, !PT ;  /* 0x0000000203038212 */ /* 0x000fca00078e3cff */
[----:B------:R0:W-:Y:S01]  /*e080*/  @!P0 LDGSTS.E.BYPASS.LTC128B.128 [R36+0x18400], desc[UR50][R2.64], !P1 ;  /* 0x1840000002248fae */ /* 0x0001e2000c901d72 */
[----:B------:R-:W-:Y:S01]  /*e090*/  ISETP.GE.AND P0, PT, R6, R5, PT ;  /* 0x000000050600720c */ /* 0x000fe20003f06270 */
[----:B------:R-:W-:Y:S02]  /*e0a0*/  VIADD R6, R17, 0x20 ;  /* 0x0000002011067836 */ /* 0x000fe40000000000 */
[----:B0-----:R-:W0:Y:S04]  /*e0b0*/  SHFL.IDX PT, R3, R0, 0x1, 0x181f ;  /* 0x00381f0000037f89 */ /* 0x001e2800000e0000 */
[----:B------:R-:W1:Y:S06]  /*e0c0*/  SHFL.IDX PT, R2, R4, 0x1, 0x181f ;  /* 0x00381f0004027f89 */ /* 0x000e6c00000e0000 */
        /* <DEDUP_REMOVED lines=46> */
[----:B------:R-:W-:-:S03]  /*e3b0*/  ISETP.GE.AND P0, PT, R6, R5, PT ;  /* 0x000000050600720c */ /* 0x000fc60003f06270 */
[----:B0-----:R-:W0:Y:S04]  /*e3c0*/  SHFL.IDX PT, R3, R0, 0x6, 0x181f ;  /* 0x00d81f0000037f89 */ /* 0x001e2800000e0000 */
[----:B------:R-:W1:Y:S04]  /*e3d0*/  SHFL.IDX PT, R2, R4, 0x6, 0x181f ;  /* 0x00d81f0004027f89 */ /* 0x000e6800000e0000 */
[----:B------:R-:W2:Y:S02]  /*e3e0*/  SHFL.IDX PT, R4, R4, 0x7, 0x181f ;  /* 0x00f81f0004047f89 */ /* 0x000ea400000e0000 */
[----:B0-----:R-:W-:-:S05]  /*e3f0*/  @!P0 LEA R3, P2, R8, R3, 0x1 ;  /* 0x0000000308038211 */ /* 0x001fca00078408ff */
[----:B-1----:R-:W-:-:S05]  /*e400*/  @!P0 IMAD.X R2, RZ, RZ, R2, P2 ;  /* 0x000000ffff028224 */ /* 0x002fca00010e0602 */
[----:B------:R-:W-:-:S04]  /*e410*/  @!P0 LOP3.LUT R3, R3, R2, RZ, 0x3c, !PT ;  /* 0x0000000203038212 */ /* 0x000fc800078e3cff */
[----:B------:R-:W-:-:S04]  /*e420*/  @!P0 LOP3.LUT R2, R3, R2, RZ, 0x3c, !PT ;  /* 0x0000000203028212 */ /* 0x000fc800078e3cff */
[----:B------:R-:W-:-:S05]  /*e430*/  @!P0 LOP3.LUT R3, R3, R2, RZ, 0x3c, !PT ;  /* 0x0000000203038212 */ /* 0x000fca00078e3cff */
[----:B--2---:R0:W-:Y:S02]  /*e440*/  @!P0 LDGSTS.E.BYPASS.LTC128B.128 [R36+0x1b400], desc[UR50][R2.64], !P1 ;  /* 0x1b40000002248fae */ /* 0x0041e4000c901d72 */
.L_x_550:
[----:B------:R-:W-:-:S05]  /*e450*/  VIADD R0, R17, 0x70 ;  /* 0x0000007011007836 */ /* 0x000fca0000000000 */
[----:B------:R-:W-:-:S13]  /*e460*/  ISETP.GE.AND P0, PT, R0, R5, PT ;  /* 0x000000050000720c */ /* 0x000fda0003f06270 */
[----:B0-----:R-:W-:-:S05]  /*e470*/  @!P0 LEA R2, P2, R8, R14, 0x1 ;  /* 0x0000000e08028211 */ /* 0x001fca00078408ff */
[----:B------:R-:W-:-:S05]  /*e480*/  @!P0 IMAD.X R3, RZ, RZ, R4, P2 ;  /* 0x000000ffff038224 */ /* 0x000fca00010e0604 */
[----:B------:R-:W-:Y:S01]  /*e490*/  @!PT LDS RZ, [RZ] ;  /* 0x00000000fffff984 */ /* 0x000fe20000000800 */
[----:B------:R-:W-:Y:S01]  /*e4a0*/  @!PT LDS RZ, [RZ] ;  /* 0x00000000fffff984 */ /* 0x000fe20000000800 */
[----:B------:R-:W-:Y:S01]  /*e4b0*/  @!PT LDS RZ, [RZ] ;  /* 0x00000000fffff984 */ /* 0x000fe20000000800 */
[----:B------:R0:W-:Y:S01]  /*e4c0*/  @!P0 LDGSTS.E.BYPASS.LTC128B.128 [R36+0x1bc00], desc[UR50][R2.64], !P1 ;  /* 0x1bc0000002248fae */ /* 0x0001e2000c901d72 */
[----:B------:R-:W-:Y:S01]  /*e4d0*/  PLOP3.LUT P0, PT, PT, PT, PT, 0x80, 0x0 ;  /* 0x000000000000781c */ /* 0x000fe20003f0f070 */
[----:B------:R-:W-:-:S12]  /*e4e0*/  NOP ;  /* 0x0000000000007918 */ /* 0x000fd80000000000 */
.L_x_464:
[----:B------:R-:W-:Y:S02]  /*e4f0*/  PLOP3.LUT P1, PT, P1, P0, PT, 0xa2, 0x0 ;  /* 0x000000000000781c */ /* 0x000fe40000f21472 */
[----:B------:R-:W-:-:S08]  /*e500*/  @P0 R2UR P1, UR4, R22 ;  /* 0x00000000160402ca */ /* 0x000fd00000020000 */
[----:B------:R-:W-:-:S05]  /*e510*/  @P0 PLOP3.LUT P0, PT, P1, PT, PT, 0x80, 0x0 ;  /* 0x000000000000081c */ /* 0x000fca0000f0f070 */
[----:B------:R-:W-:Y:S01]  /*e520*/  @!P1 SYNCS.ARRIVE.TRANS64.RED.A0T1 RZ, [UR4+0x22800], RZ ;  /* 0x022800ffffff99a7 */ /* 0x000fe20008200404 */
[----:B------:R-:W-:Y:S07]  /*e530*/  @!P1 ARRIVES.LDGSTSBAR.64.TRANSCNT [UR4+0x22800] ;  /* 0x02280000ff0099b0 */ /* 0x000fee0008000a84 */
[----:B------:R-:W-:Y:S05]  /*e540*/  @P0 BRA.U.ANY `(.L_x_464) ;  /* 0xfffffffd00e80947 */ /* 0x000fea000393ffff */
[----:B0-----:R-:W2:Y:S02]  /*e550*/  LDL.LU R2, [R1+0x24] ;  /* 0x0000240001027983 */ /* 0x001ea40000300800 */
[----:B--2---:R-:W-:-:S05]  /*e560*/  VIADD R2, R2, 0x1 ;  /* 0x0000000102027836 */ /* 0x004fca0000000000 */
[----:B------:R0:W-:Y:S01]  /*e570*/  STL [R1+0x24], R2 ;  /* 0x0000240201007387 */ /* 0x0001e20000100800 */
[----:B------:R-:W-:-:S04]  /*e580*/  LEA.HI R0, R2, R2, RZ, 0x1 ;  /* 0x0000000202007211 */ /* 0x000fc800078f08ff */
[----:B------:R-:W-:-:S05]  /*e590*/  LOP3.LUT R0, R0, 0xfffffffe, RZ, 0xc0, !PT ;  /* 0xfffffffe00007812 */ /* 0x000fca00078ec0ff */
[----:B------:R-:W-:-:S05]  /*e5a0*/  IMAD.IADD R0, R2, 0x1, -R0 ;  /* 0x0000000102007824 */ /* 0x000fca00078e0a00 */
[----:B------:R-:W-:Y:S01]  /*e5b0*/  SHF.L.U32 R3, R0, 0x1f, RZ ;  /* 0x0000001f00037819 */ /* 0x000fe200000006ff */
[----:B------:R-:W-:Y:S01]  /*e5c0*/  NOP ;  /* 0x0000000000007918 */ /* 0x000fe20000000000 */
[----:B------:R0:W-:Y:S01]  /*e5d0*/  SYNCS.ARRIVE.TRANS64.A1T0 RZ, [R22+URZ+0x22800], RZ ;  /* 0x022800ff16ff79a7 */ /* 0x0001e2000810003f */
[----:B------:R-:W-:Y:S01]  /*e5e0*/  BSSY B0, `(.L_x_465) ;  /* 0x0000003000007945 */ /* 0x000fe20003800000 */
[----:B------:R-:W1:Y:S03]  /*e5f0*/  SYNCS.PHASECHK.TRANS64.TRYWAIT P0, [R22+URZ+0x22820], R3 ;  /* 0x02282003160075a7 */ /* 0x000e66000800017f */
[----:B01----:R-:W-:Y:S05]  /*e600*/  @!P0 BRA `(.L_x_466) ;  /* 0x0000003c00308947 */ /* 0x003fea0003800000 */
.L_x_551:
[----:B------:R-:W-:Y:S05]  /*e610*/  BSYNC B0 ;  /* 0x0000000000007941 */ /* 0x000fea0003800000 */
.L_x_465:
[----:B------:R-:W-:-:S05]  /*e620*/  IMAD.U32 R0, RZ, RZ, UR36 ;  /* 0x00000024ff007e24 */ /* 0x000fca000f8e00ff */
[----:B------:R-:W-:-:S13]  /*e630*/  ISETP.NE.AND P0, PT, R0, 0x3, PT ;  /* 0x000000030000780c */ /* 0x000fda0003f05270 */
[----:B------:R-:W-:Y:S05]  /*e640*/  @!P0 BRA `(.L_x_467) ;  /* 0x0000000000048947 */ /* 0x000fea0003800000 */
[----:B------:R-:W-:Y:S01]  /*e650*/  BPT.TRAP 0x1 ;  /* 0x000000040000795c */ /* 0x000fe20000300000 */
.L_x_467:
[----:B------:R-:W-:Y:S01]  /*e660*/  SHF.L.U32 R0, R26, 0x1f, RZ ;  /* 0x0000001f1a007819 */ /* 0x000fe200000006ff */
[----:B------:R-:W-:Y:S03]  /*e670*/  BSSY B0, `(.L_x_468) ;  /* 0x0000003000007945 */ /* 0x000fe60003800000 */
[----:B------:R-:W1:Y:S02]  /*e680*/  SYNCS.PHASECHK.TRANS64.TRYWAIT P0, [R33+URZ+0x22860], R0 ;  /* 0x02286000210075a7 */ /* 0x000e64000800017f */
[----:B-1----:R-:W-:Y:S05]  /*e690*/  @!P0 BRA `(.L_x_469) ;  /* 0x0000003c00208947 */ /* 0x002fea0003800000 */
.L_x_552:
[----:B------:R-:W-:Y:S05]  /*e6a0*/  BSYNC B0 ;  /* 0x0000000000007941 */ /* 0x000fea0003800000 */
.L_x_468:
[----:B------:R-:W1:Y:S01]  /*e6b0*/  LDL.LU R2, [R1+0x1c] ;  /* 0x00001c0001027983 */ /* 0x000e620000300800 */
[----:B------:R-:W-:Y:S01]  /*e6c0*/  ULDC.64 UR4, c[0x0][0x328] ;  /* 0x0000ca0000047ab9 */ /* 0x000fe20000000a00 */
[----:B------:R-:W-:Y:S02]  /*e6d0*/  ULDC.64 UR6, c[0x0][0x318] ;  /* 0x0000c60000067ab9 */ /* 0x000fe40000000a00 */
[----:B------:R-:W2:Y:S01]  /*e6e0*/  LDL.LU R4, [R1+0x20] ;  /* 0x0000200001047983 */ /* 0x000ea20000300800 */
[----:B-1----:R-:W-:Y:S02]  /*e6f0*/  IMAD R0, R2, UR4, RZ ;  /* 0x0000000402007c24 */ /* 0x002fe4000f8e02ff */
[----:B0-----:R-:W-:-:S04]  /*e700*/  IMAD.WIDE.U32 R2, R35, UR4, RZ ;  /* 0x0000000423027c25 */ /* 0x001fc8000f8e00ff */
[----:B------:R-:W-:Y:S01]  /*e710*/  IMAD R5, R35, UR5, R0 ;  /* 0x0000000523057c24 */ /* 0x000fe2000f8e0200 */
[----:B------:R-:W-:-:S03]  /*e720*/  ULDC.64 UR4, c[0x0][0x338] ;  /* 0x0000ce0000047ab9 */ /* 0x000fc60000000a00 */
[----:B------:R-:W-:Y:S02]  /*e730*/  IMAD.IADD R3, R3, 0x1, R5 ;  /* 0x0000000103037824 */ /* 0x000fe400078e0205 */
[----:B--2---:R-:W-:Y:S02]  /*e740*/  IMAD R5, R4, UR4, RZ ;  /* 0x0000000404057c24 */ /* 0x004fe4000f8e02ff */
[----:B------:R-:W-:-:S04]  /*e750*/  IMAD.WIDE.U32 R2, R34, UR4, R2 ;  /* 0x0000000422027c25 */ /* 0x000fc8000f8e0002 */
[----:B------:R-:W-:Y:S01]  /*e760*/  IMAD R5, R34, UR5, R5 ;  /* 0x0000000522057c24 */ /* 0x000fe2000f8e0205 */
[----:B------:R-:W-:Y:S01]  /*e770*/  ULDC.64 UR4, c[0x0][0x330] ;  /* 0x0000cc0000047ab9 */ /* 0x000fe20000000a00 */
[----:B------:R-:W-:Y:S02]  /*e780*/  IMAD R4, R24, 0x6000, R28 ;  /* 0x0000600018047824 */ /* 0x000fe400078e021c */
[----:B------:R-:W-:Y:S02]  /*e790*/  IMAD.IADD R3, R3, 0x1, R5 ;  /* 0x0000000103037824 */ /* 0x000fe400078e0205 */
[----:B------:R-:W-:Y:S01]  /*e7a0*/  IMAD.WIDE.U32 R2, R18, UR4, R2 ;  /* 0x0000000412027c25 */ /* 0x000fe2000f8e0002 */
[----:B------:R-:W-:-:S03]  /*e7b0*/  UMOV UR4, 0xffffffff ;  /* 0xffffffff00047882 */ /* 0x000fc60000000000 */
[----:B------:R-:W-:Y:S01]  /*e7c0*/  IMAD R3, R18, UR5, R3 ;  /* 0x0000000512037c24 */ /* 0x000fe2000f8e0203 */
[----:B------:R-:W-:-:S04]  /*e7d0*/  LEA R5, P0, R2, UR6, 0x1 ;  /* 0x0000000602057c11 */ /* 0x000fc8000f8008ff */
[----:B------:R-:W-:Y:S01]  /*e7e0*/  LEA.HI.X R6, R2, UR7, R3, 0x1, P0 ;  /* 0x0000000702067c11 */ /* 0x000fe200080f0c03 */
[----:B------:R-:W-:Y:S08]  /*e7f0*/  BRA.DIV UR4, `(.L_x_470) ;  /* 0x0000003a04dc7947 */ /* 0x000ff0000b800000 */
[----:B------:R-:W0:Y:S01]  /*e800*/  S2R R2, SR_TID.X ;  /* 0x0000000000027919 */ /* 0x000e220000002100 */
[C---:B------:R-:W-:Y:S01]  /*e810*/  LOP3.LUT R7, R25.reuse, 0x1, RZ, 0xc0, !PT ;  /* 0x0000000119077812 */ /* 0x040fe200078ec0ff */
[----:B------:R-:W-:Y:S01]  /*e820*/  IMAD R4, R4, 0x2, R22 ;  /* 0x0000000204047824 */ /* 0x000fe200078e0216 */
[----:B------:R-:W-:Y:S01]  /*e830*/  LOP3.LUT P2, RZ, R25, 0x2, RZ, 0xc0, !PT ;  /* 0x0000000219ff7812 */ /* 0x000fe2000784c0ff */
[----:B------:R-:W1:Y:S01]  /*e840*/  SHFL.IDX PT, R14, R5, RZ, 0x181f ;  /* 0x00181fff050e7589 */ /* 0x000e6200000e0000 */
[----:B------:R-:W-:Y:S02]  /*e850*/  ISETP.NE.U32.AND P3, PT, R7, 0x1, PT ;  /* 0x000000010700780c */ /* 0x000fe40003f65070 */
[----:B------:R-:W-:Y:S01]  /*e860*/  LOP3.LUT P1, RZ, R25, 0x4, RZ, 0xc0, !PT ;  /* 0x0000000419ff7812 */ /* 0x000fe2000782c0ff */
[----:B------:R-:W2:Y:S01]  /*e870*/  SHFL.IDX PT, R3, R6, RZ, 0x181f ;  /* 0x00181fff06037589 */ /* 0x000ea200000e0000 */
[----:B0-----:R-:W-:-:S05]  /*e880*/  IMAD.SHL.U32 R2, R2, 0x8, RZ ;  /* 0x0000000802027824 */ /* 0x001fca00078e00ff */
[----:B------:R-:W-:-:S05]  /*e890*/  LOP3.LUT R2, R2, 0x38, RZ, 0xc0, !PT ;  /* 0x0000003802027812 */ /* 0x000fca00078ec0ff */
[----:B------:R-:W-:-:S05]  /*e8a0*/  IMAD.SHL.U32 R0, R2, 0x2, RZ ;  /* 0x0000000202007824 */ /* 0x000fca00078e00ff */
[----:B-1----:R-:W-:Y:S02]  /*e8b0*/  IADD3 R2, P0, R14, R0, RZ ;  /* 0x000000000e027210 */ /* 0x002fe40007f1e0ff */
[----:B------:R-:W0:Y:S03]  /*e8c0*/  SHFL.IDX PT, R14, R5, 0x1, 0x181f ;  /* 0x00381f00050e7f89 */ /* 0x000e2600000e0000 */
[----:B--2---:R-:W-:Y:S01]  /*e8d0*/  IMAD.X R3, RZ, RZ, R3, P0 ;  /* 0x000000ffff037224 */ /* 0x004fe200000e0603 */
[----:B------:R-:W-:-:S13]  /*e8e0*/  ISETP.LT.OR P0, PT, R32, 0x1, P3 ;  /* 0x000000012000780c */ /* 0x000fda0001f01670 */
[----:B------:R-:W-:Y:S01]  /*e8f0*/  LDGSTS.E.BYPASS.LTC128B.128 [R4+0x400], desc[UR50][R2.64], !P0 ;  /* 0x0040000002047fae */ /* 0x000fe2000c101d72 */
[----:B------:R-:W-:-:S13]  /*e900*/  ISETP.LT.OR P0, PT, R32, 0x1, !P2 ;  /* 0x000000012000780c */ /* 0x000fda0005701670 */
[----:B------:R-:W-:Y:S01]  /*e910*/  LDGSTS.E.BYPASS.LTC128B.128 [R4+0x3400], desc[UR50][R2.64+0x80], !P0 ;  /* 0x0340008002047fae */ /* 0x000fe2000c101d72 */
[----:B------:R-:W-:-:S13]  /*e920*/  ISETP.LT.OR P0, PT, R32, 0x1, !P1 ;  /* 0x000000012000780c */ /* 0x000fda0004f01670 */
[----:B------:R-:W-:Y:S01]  /*e930*/  LDGSTS.E.BYPASS.LTC128B.128 [R4+0x6400], desc[UR50][R2.64+0x100], !P0 ;  /* 0x0640010002047fae */ /* 0x000fe2000c101d72 */
[----:B------:R-:W-:-:S04]  /*e940*/  LOP3.LUT P0, RZ, R25, 0x8, RZ, 0xc0, !PT ;  /* 0x0000000819ff7812 */ /* 0x000fc8000780c0ff */
[----:B------:R-:W-:-:S13]  /*e950*/  ISETP.LT.OR P4, PT, R32, 0x1, !P0 ;  /* 0x000000012000780c */ /* 0x000fda0004781670 */
[----:B------:R1:W-:Y:S04]  /*e960*/  LDGSTS.E.BYPASS.LTC128B.128 [R4+0x9400], desc[UR50][R2.64+0x180], !P4 ;  /* 0x0940018002047fae */ /* 0x0003e8000e101d72 */
[----:B-1----:R-:W1:Y:S01]  /*e970*/  SHFL.IDX PT, R3, R6, 0x1, 0x181f ;  /* 0x00381f0006037f89 */ /* 0x002e6200000e0000 */
        /* <DEDUP_REMOVED lines=11> */
[----:B0-----:R-:W-:-:S03]  /*ea30*/  IADD3 R8, P4, R14, R0, RZ ;  /* 0x000000000e087210 */ /* 0x001fc60007f9e0ff */
[----:B------:R-:W-:Y:S04]  /*ea40*/  SHFL.IDX PT, R14, R5, 0x3, 0x181f ;  /* 0x00781f00050e7f89 */ /* 0x000fe800000e0000 */
[----:B-1----:R-:W0:Y:S02]  /*ea50*/  SHFL.IDX PT, R3, R6, 0x2, 0x181f ;  /* 0x00581f0006037f89 */ /* 0x002e2400000e0000 */
[----:B0-----:R-:W-:Y:S01]  /*ea60*/  IMAD.X R9, RZ, RZ, R3, P4 ;  /* 0x000000ffff097224 */ /* 0x001fe200020e0603 */
[----:B------:R-:W-:Y:S01]  /*ea70*/  ISETP.LT.OR P4, PT, R32, 0x21, P3 ;  /* 0x000000212000780c */ /* 0x000fe20001f81670 */
[----:B------:R-:W0:-:S12]  /*ea80*/  SHFL.IDX PT, R3, R6, 0x3, 0x181f ;  /* 0x00781f0006037f89 */ /* 0x000e1800000e0000 */
[----:B------:R-:W-:Y:S01]  /*ea90*/  LDGSTS.E.BYPASS.LTC128B.128 [R4+0x1400], desc[UR50][R8.64], !P4 ;  /* 0x0140000008047fae */ /* 0x000fe2000e101d72 */
[----:B------:R-:W-:-:S13]  /*eaa0*/  ISETP.LT.OR P4, PT, R32, 0x21, !P2 ;  /* 0x000000212000780c */ /* 0x000fda0005781670 */
[----:B------:R-:W-:Y:S01]  /*eab0*/  LDGSTS.E.BYPASS.LTC128B.128 [R4+0x4400], desc[UR50][R8.64+0x80], !P4 ;  /* 0x0440008008047fae */ /* 0x000fe2000e101d72 */
[----:B------:R-:W-:-:S13]  /*eac0*/  ISETP.LT.OR P4, PT, R32, 0x21, !P1 ;  /* 0x000000212000780c */ /* 0x000fda0004f81670 */
[----:B------:R-:W-:Y:S01]  /*ead0*/  LDGSTS.E.BYPASS.LTC128B.128 [R4+0x7400], desc[UR50][R8.64+0x100], !P4 ;  /* 0x0740010008047fae */ /* 0x000fe2000e101d72 */
[----:B------:R-:W-:-:S13]  /*eae0*/  ISETP.LT.OR P4, PT, R32, 0x21, !P0 ;  /* 0x000000212000780c */ /* 0x000fda0004781670 */
[----:B------:R-:W-:Y:S01]  /*eaf0*/  LDGSTS.E.BYPASS.LTC128B.128 [R4+0xa400], desc[UR50][R8.64+0x180], !P4 ;  /* 0x0a40018008047fae */ /* 0x000fe2000e101d72 */
[----:B------:R-:W-:-:S03]  /*eb00*/  IADD3 R2, P4, R14, R0, RZ ;  /* 0x000000000e027210 */ /* 0x000fc60007f9e0ff */
[----:B------:R-:W1:Y:S02]  /*eb10*/  SHFL.IDX PT, R14, R5, 0x4, 0x181f ;  /* 0x00981f00050e7f89 */ /* 0x000e6400000e0000 */
[----:B0-----:R-:W-:Y:S01]  /*eb20*/  IMAD.X R3, RZ, RZ, R3, P4 ;  /* 0x000000ffff037224 */ /* 0x001fe200020e0603 */
[----:B------:R-:W-:-:S13]  /*eb30*/  ISETP.LT.OR P4, PT, R32, 0x31, P3 ;  /* 0x000000312000780c */ /* 0x000fda0001f81670 */
[----:B------:R-:W-:Y:S01]  /*eb40*/  LDGSTS.E.BYPASS.LTC128B.128 [R4+0x1c00], desc[UR50][R2.64], !P4 ;  /* 0x01c0000002047fae */ /* 0x000fe2000e101d72 */
[----:B------:R-:W-:-:S13]  /*eb50*/  ISETP.LT.OR P4, PT, R32, 0x31, !P2 ;  /* 0x000000312000780c */ /* 0x000fda0005781670 */
[----:B------:R-:W-:Y:S01]  /*eb60*/  LDGSTS.E.BYPASS.LTC128B.128 [R4+0x4c00], desc[UR50][R2.64+0x80], !P4 ;  /* 0x04c0008002047fae */ /* 0x000fe2000e101d72 */
[----:B------:R-:W-:-:S13]  /*eb70*/  ISETP.LT.OR P4, PT, R32, 0x31, !P1 ;  /* 0x000000312000780c */ /* 0x000fda0004f81670 */
[----:B------:R-:W-:Y:S01]  /*eb80*/  LDGSTS.E.BYPASS.LTC128B.128 [R4+0x7c00], desc[UR50][R2.64+0x100], !P4 ;  /* 0x07c0010002047fae */ /* 0x000fe2000e101d72 */
[----:B------:R-:W-:-:S13]  /*eb90*/  ISETP.LT.OR P4, PT, R32, 0x31, !P0 ;  /* 0x000000312000780c */ /* 0x000fda0004781670 */
[----:B------:R0:W-:Y:S04]  /*eba0*/  LDGSTS.E.BYPASS.LTC128B.128 [R4+0xac00], desc[UR50][R2.64+0x180], !P4 ;  /* 0x0ac0018002047fae */ /* 0x0001e8000e101d72 */
[----:B0-----:R-:W0:Y:S01]  /*ebb0*/  SHFL.IDX PT, R3, R6, 0x4, 0x181f ;  /* 0x00981f0006037f89 */ /* 0x001e2200000e0000 */
[----:B-1----:R-:W-:-:S03]  /*ebc0*/  IADD3 R2, P4, R14, R0, RZ ;  /* 0x000000000e027210 */ /* 0x002fc60007f9e0ff */
[----:B------:R-:W1:Y:S04]  /*ebd0*/  SHFL.IDX PT, R6, R6, 0x5, 0x181f ;  /* 0x00b81f0006067f89 */ /* 0x000e6800000e0000 */
[----:B------:R2:W3:Y:S01]  /*ebe0*/  SHFL.IDX PT, R14, R5, 0x5, 0x181f ;  /* 0x00b81f00050e7f89 */ /* 0x0004e200000e0000 */
[----:B0-----:R-:W-:Y:S01]  /*ebf0*/  IMAD.X R3, RZ, RZ, R3, P4 ;  /* 0x000000ffff037224 */ /* 0x001fe200020e0603 */
        /* <DEDUP_REMOVED lines=8> */
.L_x_566:
[C---:B------:R-:W-:Y:S02]  /*ec80*/  ISETP.LT.OR P3, PT, R32.reuse, 0x51, P3 ;  /* 0x000000512000780c */ /* 0x040fe40001f61670 */
[C---:B------:R-:W-:Y:S02]  /*ec90*/  ISETP.LT.OR P2, PT, R32.reuse, 0x51, !P2 ;  /* 0x000000512000780c */ /* 0x040fe40005741670 */
[----:B------:R-:W-:Y:S02]  /*eca0*/  ISETP.LT.OR P1, PT, R32, 0x51, !P1 ;  /* 0x000000512000780c */ /* 0x000fe40004f21670 */
[----:B0-2---:R-:W-:Y:S02]  /*ecb0*/  IADD3 R2, P4, R14, R0, RZ ;  /* 0x000000000e027210 */ /* 0x005fe40007f9e0ff */
[----:B------:R-:W-:-:S03]  /*ecc0*/  ISETP.LT.OR P0, PT, R32, 0x51, !P0 ;  /* 0x000000512000780c */ /* 0x000fc60004701670 */
[----:B------:R-:W-:-:S05]  /*ecd0*/  IMAD.X R3, RZ, RZ, R6, P4 ;  /* 0x000000ffff037224 */ /* 0x000fca00020e0606 */
[----:B------:R-:W-:Y:S01]  /*ece0*/  @!PT LDS RZ, [RZ] ;  /* 0x00000000fffff984 */ /* 0x000fe20000000800 */
[----:B------:R-:W-:Y:S01]  /*ecf0*/  @!PT LDS RZ, [RZ] ;  /* 0x00000000fffff984 */ /* 0x000fe20000000800 */
[----:B------:R-:W-:Y:S01]  /*ed00*/  @!PT LDS RZ, [RZ] ;  /* 0x00000000fffff984 */ /* 0x000fe20000000800 */
[----:B------:R0:W-:Y:S04]  /*ed10*/  LDGSTS.E.BYPASS.LTC128B.128 [R4+0x2c00], desc[UR50][R2.64], !P3 ;  /* 0x02c0000002047fae */ /* 0x0001e8000d901d72 */
[----:B------:R0:W-:Y:S04]  /*ed20*/  LDGSTS.E.BYPASS.LTC128B.128 [R4+0x5c00], desc[UR50][R2.64+0x80], !P2 ;  /* 0x05c0008002047fae */ /* 0x0001e8000d101d72 */
[----:B------:R0:W-:Y:S04]  /*ed30*/  LDGSTS.E.BYPASS.LTC128B.128 [R4+0x8c00], desc[UR50][R2.64+0x100], !P1 ;  /* 0x08c0010002047fae */ /* 0x0001e8000c901d72 */
[----:B------:R0:W-:Y:S01]  /*ed40*/  LDGSTS.E.BYPASS.LTC128B.128 [R4+0xbc00], desc[UR50][R2.64+0x180], !P0 ;  /* 0x0bc0018002047fae */ /* 0x0001e2000c101d72 */
[----:B------:R-:W-:Y:S01]  /*ed50*/  PLOP3.LUT P0, PT, PT, PT, PT, 0x80, 0x0 ;  /* 0x000000000000781c */ /* 0x000fe20003f0f070 */
[----:B------:R-:W-:-:S12]  /*ed60*/  NOP ;  /* 0x0000000000007918 */ /* 0x000fd80000000000 */
.L_x_471:
[----:B------:R-:W-:Y:S02]  /*ed70*/  PLOP3.LUT P1, PT, P1, P0, PT, 0xa2, 0x0 ;  /* 0x000000000000781c */ /* 0x000fe40000f21472 */
[----:B------:R-:W-:-:S08]  /*ed80*/  @P0 R2UR P1, UR4, R33 ;  /* 0x00000000210402ca */ /* 0x000fd00000020000 */
[----:B------:R-:W-:-:S05]  /*ed90*/  @P0 PLOP3.LUT P0, PT, P1, PT, PT, 0x80, 0x0 ;  /* 0x000000000000081c */ /* 0x000fca0000f0f070 */
[----:B------:R-:W-:Y:S01]  /*eda0*/  @!P1 SYNCS.ARRIVE.TRANS64.RED.A0T1 RZ, [UR4+0x22850], RZ ;  /* 0x022850ffffff99a7 */ /* 0x000fe20008200404 */
[----:B------:R-:W-:Y:S07]  /*edb0*/  @!P1 ARRIVES.LDGSTSBAR.64.TRANSCNT [UR4+0x22850] ;  /* 0x02285000ff0099b0 */ /* 0x000fee0008000a84 */
[----:B------:R-:W-:Y:S05]  /*edc0*/  @P0 BRA.U.ANY `(.L_x_471) ;  /* 0xfffffffd00e80947 */ /* 0x000fea000393ffff */
[----:B------:R-:W-:Y:S01]  /*edd0*/  NOP ;  /* 0x0000000000007918 */ /* 0x000fe20000000000 */
[----:B0-----:R-:W-:-:S05]  /*ede0*/  IMAD.U32 R2, RZ, RZ, UR36 ;  /* 0x00000024ff027e24 */ /* 0x001fca000f8e00ff */
[----:B------:R-:W-:-:S13]  /*edf0*/  ISETP.NE.AND P2, PT, R2, 0x3, PT ;  /* 0x000000030200780c */ /* 0x000fda0003f45270 */
[----:B------:R-:W-:Y:S05]  /*ee00*/  @!P2 BRA `(.L_x_472) ;  /* 0x000000000004a947 */ /* 0x000fea0003800000 */
[----:B------:R-:W-:Y:S01]  /*ee10*/  BPT.TRAP 0x1 ;  /* 0x000000040000795c */ /* 0x000fe20000300000 */
.L_x_472:
[----:B------:R-:W2:Y:S01]  /*ee20*/  LDL.LU R2, [R1+0x18] ;  /* 0x0000180001027983 */ /* 0x000ea20000300800 */
[----:B------:R0:W-:Y:S01]  /*ee30*/  SYNCS.ARRIVE.TRANS64.A1T0 RZ, [R33+URZ+0x22850], RZ ;  /* 0x022850ff21ff79a7 */ /* 0x0001e2000810003f */
[----:B------:R-:W-:Y:S01]  /*ee40*/  BSSY B0, `(.L_x_473) ;  /* 0x00000dc000007945 */ /* 0x000fe20003800000 */
[----:B--2---:R-:W-:-:S05]  /*ee50*/  VIADD R21, R2, 0xfffffffe ;  /* 0xfffffffe02157836 */ /* 0x004fca0000000000 */
[----:B------:R-:W-:-:S13]  /*ee60*/  ISETP.GE.AND P0, PT, R21, R29, PT ;  /* 0x0000001d1500720c */ /* 0x000fda0003f06270 */
[----:B0-----:R-:W-:Y:S05]  /*ee70*/  @!P0 BRA `(.L_x_474) ;  /* 0x0000000c00608947 */ /* 0x001fea0003800000 */
.L_x_487:
[----:B0-----:R-:W0:Y:S01]  /*ee80*/  S2R R2, SR_TID.X ;  /* 0x0000000000027919 */ /* 0x001e220000002100 */
[----:B-1----:R-:W1:Y:S01]  /*ee90*/  LDC R3, c[0x0][0x430] ;  /* 0x00010c00ff037b82 */ /* 0x002e620000000800 */
[----:B------:R-:W-:Y:S02]  /*eea0*/  IMAD R8, R21, 0x60, R30 ;  /* 0x0000006015087824 */ /* 0x000fe400078e021e */
[----:B------:R-:W-:Y:S01]  /*eeb0*/  VIADD R24, R24, 0x1 ;  /* 0x0000000118187836 */ /* 0x000fe20000000000 */
[----:B-1----:R-:W-:Y:S02]  /*eec0*/  ISETP.NE.AND P0, PT, R3, 0x1, PT ;  /* 0x000000010300780c */ /* 0x002fe40003f05270 */
[----:B0-----:R-:W-:-:S04]  /*eed0*/  LOP3.LUT R2, R2, 0x7f, RZ, 0xc0, !PT ;  /* 0x0000007f02027812 */ /* 0x001fc800078ec0ff */
[----:B------:R-:W-:Y:S02]  /*eee0*/  SHF.R.U32.HI R4, RZ, 0x3, R2 ;  /* 0x00000003ff047819 */ /* 0x000fe40000011602 */
[----:B------:R-:W0:Y:S05]  /*eef0*/  S2R R2, SR_TID.X ;  /* 0x0000000000027919 */ /* 0x000e2a0000002100 */
[----:B------:R-:W1:Y:S08]  /*ef00*/  @P0 LDC R3, c[0x0][0x434] ;  /* 0x00010d00ff030b82 */ /* 0x000e700000000800 */
[----:B------:R-:W2:Y:S01]  /*ef10*/  @P0 LDC R7, c[0x0][0x438] ;  /* 0x00010e00ff070b82 */ /* 0x000ea20000000800 */
[----:B0-----:R-:W-:-:S05]  /*ef20*/  IMAD.SHL.U32 R2, R2, 0x10, RZ ;  /* 0x0000001002027824 */ /* 0x001fca00078e00ff */
[----:B------:R-:W-:-:S04]  /*ef30*/  LOP3.LUT R2, R4, 0x70, R2, 0xf8, !PT ;  /* 0x0000007004027812 */ /* 0x000fc800078ef802 */
[C---:B------:R-:W-:Y:S01]  /*ef40*/  ISETP.GT.U32.AND P1, PT, R2.reuse, 0x5f, PT ;  /* 0x0000005f0200780c */ /* 0x040fe20003f24070 */
[----:B------:R-:W-:-:S04]  /*ef50*/  IMAD.IADD R8, R2, 0x1, R8 ;  /* 0x0000000102087824 */ /* 0x000fc800078e0208 */
[----:B-1----:R-:W-:-:S04]  /*ef60*/  @P0 IMAD.HI.U32 R2, R8, R3, RZ ;  /* 0x0000000308020227 */ /* 0x002fc800078e00ff */
[----:B------:R-:W-:Y:S01]  /*ef70*/  IMAD.MOV.U32 R9, RZ, RZ, R8 ;  /* 0x000000ffff097224 */ /* 0x000fe200078e0008 */
[----:B--2---:R-:W-:-:S03]  /*ef80*/  @P0 SHF.R.U32.HI R9, RZ, R7, R2 ;  /* 0x00000007ff090219 */ /* 0x004fc60000011602 */
[----:B------:R-:W0:Y:S01]  /*ef90*/  @!P1 LDC.64 R4, c[0x0][0x428] ;  /* 0x00010a00ff049b82 */ /* 0x000e220000000a00 */
[----:B------:R-:W-:-:S07]  /*efa0*/  @!P1 SHF.R.S32.HI R3, RZ, 0x1f, R9 ;  /* 0x0000001fff039819 */ /* 0x000fce0000011409 */
[----:B------:R-:W1:Y:S01]  /*efb0*/  @!P1 LDC.64 R6, c[0x0][0x418] ;  /* 0x00010600ff069b82 */ /* 0x000e620000000a00 */
[----:B0-----:R-:W-:-:S04]  /*efc0*/  @!P1 IMAD R2, R31, R4, RZ ;  /* 0x000000041f029224 */ /* 0x001fc800078e02ff */
[----:B------:R-:W-:Y:S02]  /*efd0*/  @!P1 IMAD R5, R27, R5, R2 ;  /* 0x000000051b059224 */ /* 0x000fe400078e0202 */
[----:B------:R-:W-:-:S04]  /*efe0*/  @!P1 IMAD.MOV.U32 R2, RZ, RZ, R9 ;  /* 0x000000ffff029224 */ /* 0x000fc800078e0009 */
[----:B------:R-:W-:-:S04]  /*eff0*/  @!P1 IMAD.WIDE.U32 R2, R27, R4, R2 ;  /* 0x000000041b029225 */ /* 0x000fc800078e0002 */
[----:B------:R-:W-:Y:S01]  /*f000*/  @!P1 IMAD.IADD R3, R5, 0x1, R3 ;  /* 0x0000000105039824 */ /* 0x000fe200078e0203 */
[C---:B-1----:R-:W-:Y:S01]  /*f010*/  @!P1 LEA R6, P0, R2.reuse, R6, 0x2 ;  /* 0x0000000602069211 */ /* 0x042fe200078010ff */
[----:B------:R-:W-:Y:S02]  /*f020*/  IMAD.MOV.U32 R4, RZ, RZ, RZ ;  /* 0x000000ffff047224 */ /* 0x000fe400078e00ff */
[----:B------:R-:W-:Y:S01]  /*f030*/  IMAD.U32 R10, RZ, RZ, UR36 ;  /* 0x00000024ff0a7e24 */ /* 0x000fe2000f8e00ff */
[----:B------:R-:W-:Y:S01]  /*f040*/  @!P1 LEA.HI.X R7, R2, R7, R3, 0x2, P0 ;  /* 0x0000000702079211 */ /* 0x000fe200000f1403 */
[----:B------:R-:W-:Y:S01]  /*f050*/  IMAD.MOV R5, RZ, RZ, -R9 ;  /* 0x000000ffff057224 */ /* 0x000fe200078e0a09 */
[----:B------:R-:W-:-:S03]  /*f060*/  ISETP.NE.AND P0, PT, R24, 0x2, PT ;  /* 0x000000021800780c */ /* 0x000fc60003f05270 */
[----:B------:R0:W5:Y:S01]  /*f070*/  @!P1 LDG.E R4, desc[UR50][R6.64] ;  /* 0x0000003206049981 */ /* 0x000162000c1e1900 */
[----:B------:R-:W-:Y:S01]  /*f080*/  ISETP.NE.AND P1, PT, R10, 0x3, PT ;  /* 0x000000030a00780c */ /* 0x000fe20003f25270 */
[----:B------:R-:W-:Y:S05]  /*f090*/  YIELD ;  /* 0x0000000000007946 */ /* 0x000fea0003800000 */
[----:B------:R-:W-:Y:S01]  /*f0a0*/  ULDC UR4, c[0x0][0x430] ;  /* 0x00010c0000047ab9 */ /* 0x000fe20000000800 */
[----:B------:R-:W-:Y:S01]  /*f0b0*/  IMAD.MOV.U32 R2, RZ, RZ, R21 ;  /* 0x000000ffff027224 */ /* 0x000fe200078e0015 */
[----:B------:R-:W-:Y:S01]  /*f0c0*/  SEL R3, RZ, 0x1, P0 ;  /* 0x00000001ff037807 */ /* 0x000fe20000000000 */
[----:B------:R-:W-:Y:S01]  /*f0d0*/  IMAD R5, R5, UR4, R8 ;  /* 0x0000000405057c24 */ /* 0x000fe2000f8e0208 */
[----:B------:R-:W-:Y:S01]  /*f0e0*/  SEL R24, R24, RZ, P0 ;  /* 0x000000ff18187207 */ /* 0x000fe20000000000 */
[----:B------:R-:W-:Y:S01]  /*f0f0*/  VIADD R21, R21, 0xffffffff ;  /* 0xffffffff15157836 */ /* 0x000fe20000000000 */
[----:B------:R-:W-:-:S02]  /*f100*/  LOP3.LUT R26, R26, R3, RZ, 0x3c, !PT ;  /* 0x000000031a1a7212 */ /* 0x000fc400078e3cff */
[----:B------:R-:W-:Y:S01]  /*f110*/  ISETP.GT.AND P2, PT, R2, R29, PT ;  /* 0x0000001d0200720c */ /* 0x000fe20003f44270 */
[----:B0-----:R-:W-:-:S12]  /*f120*/  @!P1 BRA `(.L_x_475) ;  /* 0x0000000000049947 */ /* 0x001fd80003800000 */
[----:B------:R-:W-:Y:S01]  /*f130*/  BPT.TRAP 0x1 ;  /* 0x000000040000795c */ /* 0x000fe20000300000 */
.L_x_475:
[----:B------:R-:W-:Y:S01]  /*f140*/  IMAD R10, R24, 0x8, R22 ;  /* 0x00000008180a7824 */ /* 0x000fe200078e0216 */
[----:B------:R-:W-:Y:S01]  /*f150*/  SHF.L.U32 R20, R26, 0x1f, RZ ;  /* 0x0000001f1a147819 */ /* 0x000fe200000006ff */
[----:B------:R-:W-:Y:S01]  /*f160*/  BSSY B1, `(.L_x_476) ;  /* 0x0000004000017945 */ /* 0x000fe20003800000 */
[----:B------:R-:W-:Y:S02]  /*f170*/  SHF.R.S32.HI R9, RZ, 0x1f, R5 ;  /* 0x0000001fff097819 */ /* 0x000fe40000011405 */
[----:B------:R-:W0:Y:S02]  /*f180*/  SYNCS.PHASECHK.TRANS64.TRYWAIT P0, [R10+URZ+0x22840], R20 ;  /* 0x022840140a0075a7 */ /* 0x000e24000800017f */
[----:B0-----:R-:W-:Y:S05]  /*f190*/  @!P0 BRA `(.L_x_477) ;  /* 0x0000003800bc8947 */ /* 0x001fea0003800000 */
.L_x_567:
[----:B------:R-:W-:Y:S05]  /*f1a0*/  BSYNC B1 ;  /* 0x0000000000017941 */ /* 0x000fea0003800000 */
.L_x_476:
[----:B------:R-:W-:Y:S01]  /*f1b0*/  ULDC.64 UR4, c[0x0][0x300] ;  /* 0x0000c00000047ab9 */ /* 0x000fe20000000a00 */
[----:B-----5:R-:W-:Y:S01]  /*f1c0*/  SHF.R.S32.HI R17, RZ, 0x1f, R4 ;  /* 0x0000001fff117819 */ /* 0x020fe20000011404 */
[----:B------:R-:W-:Y:S01]  /*f1d0*/  IMAD R2, R9, UR4, RZ ;  /* 0x0000000409027c24 */ /* 0x000fe2000f8e02ff */
[----:B------:R-:W-:Y:S01]  /*f1e0*/  ULDC.64 UR6, c[0x0][0x2e8] ;  /* 0x0000ba0000067ab9 */ /* 0x000fe20000000a00 */
[----:B------:R-:W-:Y:S02]  /*f1f0*/  LOP3.LUT P1, RZ, R23, 0x1, RZ, 0xc0, !PT ;  /* 0x0000000117ff7812 */ /* 0x000fe4000782c0ff */
[C---:B------:R-:W-:Y:S02]  /*f200*/  IMAD R7, R5.reuse, UR5, R2 ;  /* 0x0000000505077c24 */ /* 0x040fe4000f8e0202 */
[----:B------:R-:W-:Y:S01]  /*f210*/  IMAD.WIDE.U32 R2, R5, UR4, RZ ;  /* 0x0000000405027c25 */ /* 0x000fe2000f8e00ff */
[----:B------:R-:W-:-:S03]  /*f220*/  ULDC.64 UR4, c[0x0][0x310] ;  /* 0x0000c40000047ab9 */ /* 0x000fc60000000a00 */
[----:B------:R-:W-:Y:S02]  /*f230*/  IMAD.IADD R3, R3, 0x1, R7 ;  /* 0x0000000103037824 */ /* 0x000fe400078e0207 */
[----:B------:R-:W-:Y:S02]  /*f240*/  IMAD R7, R17, UR4, RZ ;  /* 0x0000000411077c24 */ /* 0x000fe4000f8e02ff */
        /* <DEDUP_REMOVED lines=11> */
[----:B------:R-:W1:Y:S01]  /*f300*/  SHFL.IDX PT, R2, R6, RZ, 0x181f ;  /* 0x00181fff06027589 */ /* 0x000e6200000e0000 */
[----:B------:R-:W-:-:S03]  /*f310*/  IMAD R7, R7, 0x2, R22 ;  /* 0x0000000207077824 */ /* 0x000fc600078e0216 */
[----:B------:R-:W2:Y:S04]  /*f320*/  SHFL.IDX PT, R3, R8, RZ, 0x181f ;  /* 0x00181fff08037589 */ /* 0x000ea800000e0000 */
[----:B------:R-:W-:Y:S01]  /*f330*/  SHFL.IDX PT, R14, R6, 0x5, 0x181f ;  /* 0x00b81f00060e7f89 */ /* 0x000fe200000e0000 */
[----:B-1----:R-:W-:-:S05]  /*f340*/  IADD3 R2, P0, R2, R0, RZ ;  /* 0x0000000002027210 */ /* 0x002fca0007f1e0ff */
[----:B--2---:R-:W-:-:S05]  /*f350*/  IMAD.X R3, RZ, RZ, R3, P0 ;  /* 0x000000ffff037224 */ /* 0x004fca00000e0603 */
[----:B------:R1:W-:Y:S04]  /*f360*/  LDGSTS.E.BYPASS.LTC128B.128 [R7+0x1c400], desc[UR50][R2.64], !P1 ;  /* 0x1c40000002077fae */ /* 0x0003e8000c901d72 */
[----:B-1----:R-:W1:Y:S04]  /*f370*/  SHFL.IDX PT, R2, R6, 0x1, 0x181f ;  /* 0x00381f0006027f89 */ /* 0x002e6800000e0000 */
[----:B------:R-:W2:Y:S01]  /*f380*/  SHFL.IDX PT, R3, R8, 0x1, 0x181f ;  /* 0x00381f0008037f89 */ /* 0x000ea200000e0000 */
        /* <DEDUP_REMOVED lines=14> */
[----:B------:R-:W2:Y:S04]  /*f470*/  SHFL.IDX PT, R3, R8, 0x4, 0x181f ;  /* 0x00981f0008037f89 */ /* 0x000ea800000e0000 */
[----:B------:R-:W3:Y:S01]  /*f480*/  SHFL.IDX PT, R8, R8, 0x5, 0x181f ;  /* 0x00b81f0008087f89 */ /* 0x000ee200000e0000 */
[----:B-1----:R-:W-:-:S05]  /*f490*/  IADD3 R2, P0, R2, R0, RZ ;  /* 0x0000000002027210 */ /* 0x002fca0007f1e0ff */
[----:B--2---:R-:W-:-:S05]  /*f4a0*/  IMAD.X R3, RZ, RZ, R3, P0 ;  /* 0x000000ffff037224 */ /* 0x004fca00000e0603 */
[----:B---3--:R1:W-:Y:S03]  /*f4b0*/  LDGSTS.E.BYPASS.LTC128B.128 [R7+0x1e400], desc[UR50][R2.64], !P1 ;  /* 0x1e40000002077fae */ /* 0x0083e6000c901d72 */
.L_x_581:
[----:B-1----:R-:W-:-:S05]  /*f4c0*/  IADD3 R2, P0, R14, R0, RZ ;  /* 0x000000000e027210 */ /* 0x002fca0007f1e0ff */
[----:B------:R-:W-:Y:S01]  /*f4d0*/  IMAD.X R3, RZ, RZ, R8, P0 ;  /* 0x000000ffff037224 */ /* 0x000fe200000e0608 */
[----:B------:R-:W-:-:S04]  /*f4e0*/  PLOP3.LUT P0, PT, PT, PT, PT, 0x80, 0x0 ;  /* 0x000000000000781c */ /* 0x000fc80003f0f070 */
[----:B------:R-:W-:Y:S01]  /*f4f0*/  @!PT LDS RZ, [RZ] ;  /* 0x00000000fffff984 */ /* 0x000fe20000000800 */
[----:B------:R-:W-:Y:S01]  /*f500*/  @!PT LDS RZ, [RZ] ;  /* 0x00000000fffff984 */ /* 0x000fe20000000800 */
[----:B------:R-:W-:Y:S01]  /*f510*/  @!PT LDS RZ, [RZ] ;  /* 0x00000000fffff984 */ /* 0x000fe20000000800 */
[----:B------:R1:W-:Y:S01]  /*f520*/  LDGSTS.E.BYPASS.LTC128B.128 [R7+0x1ec00], desc[UR50][R2.64], !P1 ;  /* 0x1ec0000002077fae */ /* 0x0003e2000c901d72 */
[----:B------:R-:W-:-:S08]  /*f530*/  NOP ;  /* 0x0000000000007918 */ /* 0x000fd00000000000 */
.L_x_479:
[----:B------:R-:W-:Y:S02]  /*f540*/  PLOP3.LUT P1, PT, P1, P0, PT, 0xa2, 0x0 ;  /* 0x000000000000781c */ /* 0x000fe40000f21472 */
[----:B------:R-:W-:-:S08]  /*f550*/  @P0 R2UR P1, UR4, R10 ;  /* 0x000000000a0402ca */ /* 0x000fd00000020000 */
[----:B------:R-:W-:-:S05]  /*f560*/  @P0 PLOP3.LUT P0, PT, P1, PT, PT, 0x80, 0x0 ;  /* 0x000000000000081c */ /* 0x000fca0000f0f070 */
[----:B------:R-:W-:Y:S01]  /*f570*/  @!P1 SYNCS.ARRIVE.TRANS64.RED.A0T1 RZ, [UR4+0x22830], RZ ;  /* 0x022830ffffff99a7 */ /* 0x000fe20008200404 */
[----:B------:R-:W-:Y:S07]  /*f580*/  @!P1 ARRIVES.LDGSTSBAR.64.TRANSCNT [UR4+0x22830] ;  /* 0x02283000ff0099b0 */ /* 0x000fee0008000a84 */
[----:B------:R-:W-:Y:S05]  /*f590*/  @P0 BRA.U.ANY `(.L_x_479) ;  /* 0xfffffffd00e80947 */ /* 0x000fea000393ffff */
[----:B------:R-:W-:Y:S01]  /*f5a0*/  NOP ;  /* 0x0000000000007918 */ /* 0x000fe20000000000 */
[----:B-1----:R-:W-:-:S05]  /*f5b0*/  IMAD.U32 R2, RZ, RZ, UR36 ;  /* 0x00000024ff027e24 */ /* 0x002fca000f8e00ff */
[----:B------:R-:W-:-:S13]  /*f5c0*/  ISETP.NE.AND P3, PT, R2, 0x3, PT ;  /* 0x000000030200780c */ /* 0x000fda0003f65270 */
[----:B------:R-:W-:Y:S05]  /*f5d0*/  @!P3 BRA `(.L_x_480) ;  /* 0x000000000004b947 */ /* 0x000fea0003800000 */
[----:B------:R-:W-:Y:S01]  /*f5e0*/  BPT.TRAP 0x1 ;  /* 0x000000040000795c */ /* 0x000fe20000300000 */
.L_x_480:
[----:B------:R1:W-:Y:S01]  /*f5f0*/  SYNCS.ARRIVE.TRANS64.A1T0 RZ, [R10+URZ+0x22830], RZ ;  /* 0x022830ff0aff79a7 */ /* 0x0003e2000810003f */
[----:B------:R-:W-:Y:S05]  /*f600*/  @!P3 BRA `(.L_x_481) ;  /* 0x000000000004b947 */ /* 0x000fea0003800000 */
[----:B------:R-:W-:Y:S01]  /*f610*/  BPT.TRAP 0x1 ;  /* 0x000000040000795c */ /* 0x000fe20000300000 */
.L_x_481:
[----:B------:R-:W2:Y:S01]  /*f620*/  SYNCS.PHASECHK.TRANS64.TRYWAIT P0, [R10+URZ+0x22860], R20 ;  /* 0x022860140a0075a7 */ /* 0x000ea2000800017f */
[----:B------:R-:W-:Y:S04]  /*f630*/  BSSY B1, `(.L_x_482) ;  /* 0x0000002000017945 */ /* 0x000fe80003800000 */
[----:B--2---:R-:W-:Y:S05]  /*f640*/  @!P0 BRA `(.L_x_483) ;  /* 0x0000003c00448947 */ /* 0x004fea0003800000 */
.L_x_582:
[----:B------:R-:W-:Y:S05]  /*f650*/  BSYNC B1 ;  /* 0x0000000000017941 */ /* 0x000fea0003800000 */
.L_x_482:
[----:B------:R-:W-:Y:S01]  /*f660*/  ULDC.64 UR4, c[0x0][0x328] ;  /* 0x0000ca0000047ab9 */ /* 0x000fe20000000a00 */
[----:B------:R-:W-:Y:S01]  /*f670*/  ULDC.64 UR6, c[0x0][0x318] ;  /* 0x0000c60000067ab9 */ /* 0x000fe20000000a00 */
[----:B------:R-:W-:Y:S01]  /*f680*/  IMAD R2, R9, UR4, RZ ;  /* 0x0000000409027c24 */ /* 0x000fe2000f8e02ff */
[C---:B------:R-:W-:Y:S01]  /*f690*/  LOP3.LUT P5, RZ, R23.reuse, 0x10, RZ, 0xc0, !PT ;  /* 0x0000001017ff7812 */ /* 0x040fe200078ac0ff */
[----:B0-2---:R-:W-:Y:S01]  /*f6a0*/  IMAD R20, R24, 0x6000, R28 ;  /* 0x0000600018147824 */ /* 0x005fe200078e021c */
[----:B------:R-:W-:Y:S01]  /*f6b0*/  LOP3.LUT P4, RZ, R23, 0x8, RZ, 0xc0, !PT ;  /* 0x0000000817ff7812 */ /* 0x000fe2000788c0ff */
[----:B------:R-:W-:Y:S01]  /*f6c0*/  IMAD R7, R5, UR5, R2 ;  /* 0x0000000505077c24 */ /* 0x000fe2000f8e0202 */
[----:B------:R-:W-:Y:S01]  /*f6d0*/  LOP3.LUT P3, RZ, R23, 0x4, RZ, 0xc0, !PT ;  /* 0x0000000417ff7812 */ /* 0x000fe2000786c0ff */
[----:B------:R-:W-:Y:S01]  /*f6e0*/  IMAD.WIDE.U32 R2, R5, UR4, RZ ;  /* 0x0000000405027c25 */ /* 0x000fe2000f8e00ff */
[----:B------:R-:W-:Y:S01]  /*f6f0*/  ULDC.64 UR4, c[0x0][0x338] ;  /* 0x0000ce0000047ab9 */ /* 0x000fe20000000a00 */
[----:B------:R-:W-:-:S02]  /*f700*/  LOP3.LUT P1, RZ, R23, 0x2, RZ, 0xc0, !PT ;  /* 0x0000000217ff7812 */ /* 0x000fc4000782c0ff */
[----:B------:R-:W-:Y:S02]  /*f710*/  IMAD.IADD R3, R3, 0x1, R7 ;  /* 0x0000000103037824 */ /* 0x000fe400078e0207 */
[----:B------:R-:W-:Y:S02]  /*f720*/  IMAD R17, R17, UR4, RZ ;  /* 0x0000000411117c24 */ /* 0x000fe4000f8e02ff */
[----:B------:R-:W-:-:S04]  /*f730*/  IMAD.WIDE.U32 R2, R4, UR4, R2 ;  /* 0x0000000404027c25 */ /* 0x000fc8000f8e0002 */
[----:B------:R-:W-:Y:S01]  /*f740*/  IMAD R17, R4, UR5, R17 ;  /* 0x0000000504117c24 */ /* 0x000fe2000f8e0211 */
[----:B------:R-:W-:-:S03]  /*f750*/  ULDC.64 UR4, c[0x0][0x330] ;  /* 0x0000cc0000047ab9 */ /* 0x000fc60000000a00 */
[----:B------:R-:W-:Y:S02]  /*f760*/  IMAD.IADD R3, R3, 0x1, R17 ;  /* 0x0000000103037824 */ /* 0x000fe400078e0211 */
[----:B------:R-:W-:Y:S01]  /*f770*/  IMAD.WIDE.U32 R2, R18, UR4, R2 ;  /* 0x0000000412027c25 */ /* 0x000fe2000f8e0002 */
[----:B------:R-:W-:-:S03]  /*f780*/  UMOV UR4, 0xffffffff ;  /* 0xffffffff00047882 */ /* 0x000fc60000000000 */
[----:B------:R-:W-:Y:S01]  /*f790*/  IMAD R25, R18, UR5, R3 ;  /* 0x0000000512197c24 */ /* 0x000fe2000f8e0203 */
[----:B------:R-:W-:-:S04]  /*f7a0*/  LEA R17, P0, R2, UR6, 0x1 ;  /* 0x0000000602117c11 */ /* 0x000fc8000f8008ff */
[----:B------:R-:W-:Y:S01]  /*f7b0*/  LEA.HI.X R25, R2, UR7, R25, 0x1, P0 ;  /* 0x0000000702197c11 */ /* 0x000fe200080f0c19 */
[----:B------:R-:W-:Y:S08]  /*f7c0*/  BRA.DIV UR4, `(.L_x_484) ;  /* 0x0000003a04f87947 */ /* 0x000ff0000b800000 */
[----:B------:R-:W0:Y:S01]  /*f7d0*/  SHFL.IDX PT, R14, R17, RZ, 0x181f ;  /* 0x00181fff110e7589 */ /* 0x000e2200000e0000 */
[----:B------:R-:W-:-:S03]  /*f7e0*/  IMAD R20, R20, 0x2, R22 ;  /* 0x0000000214147824 */ /* 0x000fc600078e0216 */
[----:B------:R-:W2:Y:S04]  /*f7f0*/  SHFL.IDX PT, R3, R25, RZ, 0x181f ;  /* 0x00181fff19037589 */ /* 0x000ea800000e0000 */
[----:B------:R-:W-:Y:S04]  /*f800*/  SHFL.IDX PT, R4, R25, 0x1, 0x181f ;  /* 0x00381f0019047f89 */ /* 0x000fe800000e0000 */
[----:B------:R-:W-:Y:S04]  /*f810*/  SHFL.IDX PT, R8, R17, 0x2, 0x181f ;  /* 0x00581f0011087f89 */ /* 0x000fe800000e0000 */
[----:B------:R-:W-:Y:S01]  /*f820*/  SHFL.IDX PT, R5, R25, 0x3, 0x181f ;  /* 0x00781f0019057f89 */ /* 0x000fe200000e0000 */
[----:B0-----:R-:W-:-:S03]  /*f830*/  IADD3 R2, P0, R14, R0, RZ ;  /* 0x000000000e027210 */ /* 0x001fc60007f1e0ff */
[----:B------:R-:W0:Y:S02]  /*f840*/  SHFL.IDX PT, R14, R17, 0x1, 0x181f ;  /* 0x00381f00110e7f89 */ /* 0x000e2400000e0000 */
[----:B--2---:R-:W-:-:S05]  /*f850*/  IMAD.X R3, RZ, RZ, R3, P0 ;  /* 0x000000ffff037224 */ /* 0x004fca00000e0603 */
[----:B------:R-:W-:Y:S04]  /*f860*/  LDGSTS.E.BYPASS.LTC128B.128 [R20+0x400], desc[UR50][R2.64], !P5 ;  /* 0x0040000002147fae */ /* 0x000fe8000e901d72 */
[----:B------:R-:W-:Y:S04]  /*f870*/  LDGSTS.E.BYPASS.LTC128B.128 [R20+0x3400], desc[UR50][R2.64+0x80], !P4 ;  /* 0x0340008002147fae */ /* 0x000fe8000e101d72 */
[----:B------:R-:W-:Y:S04]  /*f880*/  LDGSTS.E.BYPASS.LTC128B.128 [R20+0x6400], desc[UR50][R2.64+0x100], !P3 ;  /* 0x0640010002147fae */ /* 0x000fe8000d901d72 */
[----:B------:R2:W-:Y:S01]  /*f890*/  LDGSTS.E.BYPASS.LTC128B.128 [R20+0x9400], desc[UR50][R2.64+0x180], !P1 ;  /* 0x0940018002147fae */ /* 0x0005e2000c901d72 */
[----:B0-----:R-:W-:-:S03]  /*f8a0*/  IADD3 R6, P0, R14, R0, RZ ;  /* 0x000000000e067210 */ /* 0x001fc60007f1e0ff */
[----:B------:R-:W-:Y:S02]  /*f8b0*/  SHFL.IDX PT, R14, R17, 0x3, 0x181f ;  /* 0x00781f00110e7f89 */ /* 0x000fe400000e0000 */
[----:B------:R-:W-:Y:S01]  /*f8c0*/  IMAD.X R7, RZ, RZ, R4, P0 ;  /* 0x000000ffff077224 */ /* 0x000fe200000e0604 */
[-C--:B------:R-:W-:Y:S01]  /*f8d0*/  IADD3 R8, P0, R8, R0.reuse, RZ ;  /* 0x0000000008087210 */ /* 0x080fe20007f1e0ff */
[----:B------:R-:W0:Y:S04]  /*f8e0*/  SHFL.IDX PT, R4, R25, 0x2, 0x181f ;  /* 0x00581f0019047f89 */ /* 0x000e2800000e0000 */
[----:B--2---:R-:W-:Y:S04]  /*f8f0*/  SHFL.IDX PT, R3, R25, 0x4, 0x181f ;  /* 0x00981f0019037f89 */ /* 0x004fe800000e0000 */
[----:B------:R2:W-:Y:S04]  /*f900*/  LDGSTS.E.BYPASS.LTC128B.128 [R20+0xc00], desc[UR50][R6.64], !P5 ;  /* 0x00c0000006147fae */ /* 0x0005e8000e901d72 */
[----:B------:R2:W-:Y:S04]  /*f910*/  LDGSTS.E.BYPASS.LTC128B.128 [R20+0x3c00], desc[UR50][R6.64+0x80], !P4 ;  /* 0x03c0008006147fae */ /* 0x0005e8000e101d72 */
[----:B------:R2:W-:Y:S04]  /*f920*/  LDGSTS.E.BYPASS.LTC128B.128 [R20+0x6c00], desc[UR50][R6.64+0x100], !P3 ;  /* 0x06c0010006147fae */ /* 0x0005e8000d901d72 */
[----:B------:R2:W-:Y:S01]  /*f930*/  LDGSTS.E.BYPASS.LTC128B.128 [R20+0x9c00], desc[UR50][R6.64+0x180], !P1 ;  /* 0x09c0018006147fae */ /* 0x0005e2000c901d72 */
[----:B0-----:R-:W-:Y:S01]  /*f940*/  IMAD.X R9, RZ, RZ, R4, P0 ;  /* 0x000000ffff097224 */ /* 0x001fe200000e0604 */
[----:B------:R-:W-:-:S02]  /*f950*/  IADD3 R4, P0, R14, R0, RZ ;  /* 0x000000000e047210 */ /* 0x000fc40007f1e0ff */
[----:B------:R-:W-:Y:S04]  /*f960*/  SHFL.IDX PT, R25, R25, 0x5, 0x181f ;  /* 0x00b81f0019197f89 */ /* 0x000fe800000e0000 */
[----:B------:R-:W0:Y:S01]  /*f970*/  SHFL.IDX PT, R14, R17, 0x4, 0x181f ;  /* 0x00981f00110e7f89 */ /* 0x000e2200000e0000 */
[----:B------:R-:W-:-:S03]  /*f980*/  IMAD.X R5, RZ, RZ, R5, P0 ;  /* 0x000000ffff057224 */ /* 0x000fc600000e0605 */
[----:B------:R2:W-:Y:S04]  /*f990*/  LDGSTS.E.BYPASS.LTC128B.128 [R20+0x1400], desc[UR50][R8.64], !P5 ;  /* 0x0140000008147fae */ /* 0x0005e8000e901d72 */
[----:B------:R2:W-:Y:S04]  /*f9a0*/  LDGSTS.E.BYPASS.LTC128B.128 [R20+0x4400], desc[UR50][R8.64+0x80], !P4 ;  /* 0x0440008008147fae */ /* 0x0005e8000e101d72 */
[----:B------:R2:W-:Y:S04]  /*f9b0*/  LDGSTS.E.BYPASS.LTC128B.128 [R20+0x7400], desc[UR50][R8.64+0x100], !P3 ;  /* 0x0740010008147fae */ /* 0x0005e8000d901d72 */
[----:B------:R2:W-:Y:S04]  /*f9c0*/  LDGSTS.E.BYPASS.LTC128B.128 [R20+0xa400], desc[UR50][R8.64+0x180], !P1 ;  /* 0x0a40018008147fae */ /* 0x0005e8000c901d72 */
[----:B------:R2:W-:Y:S01]  /*f9d0*/  LDGSTS.E.BYPASS.LTC128B.128 [R20+0x1c00], desc[UR50][R4.64], !P5 ;  /* 0x01c0000004147fae */ /* 0x0005e2000e901d72 */
[----:B0-----:R-:W-:-:S03]  /*f9e0*/  IADD3 R2, P0, R14, R0, RZ ;  /* 0x000000000e027210 */ /* 0x001fc60007f1e0ff */
[----:B------:R2:W-:Y:S02]  /*f9f0*/  LDGSTS.E.BYPASS.LTC128B.128 [R20+0x4c00], desc[UR50][R4.64+0x80], !P4 ;  /* 0x04c0008004147fae */ /* 0x0005e4000e101d72 */
[----:B------:R-:W-:Y:S02]  /*fa00*/  IMAD.X R3, RZ, RZ, R3, P0 ;  /* 0x000000ffff037224 */ /* 0x000fe400000e0603 */
[----:B------:R2:W-:Y:S04]  /*fa10*/  LDGSTS.E.BYPASS.LTC128B.128 [R20+0x7c00], desc[UR50][R4.64+0x100], !P3 ;  /* 0x07c0010004147fae */ /* 0x0005e8000d901d72 */
[----:B------:R2:W-:Y:S04]  /*fa20*/  LDGSTS.E.BYPASS.LTC128B.128 [R20+0xac00], desc[UR50][R4.64+0x180], !P1 ;  /* 0x0ac0018004147fae */ /* 0x0005e8000c901d72 */
[----:B------:R2:W-:Y:S04]  /*fa30*/  LDGSTS.E.BYPASS.LTC128B.128 [R20+0x2400], desc[UR50][R2.64], !P5 ;  /* 0x0240000002147fae */ /* 0x0005e8000e901d72 */
[----:B------:R2:W-:Y:S04]  /*fa40*/  LDGSTS.E.BYPASS.LTC128B.128 [R20+0x5400], desc[UR50][R2.64+0x80], !P4 ;  /* 0x0540008002147fae */ /* 0x0005e8000e101d72 */
[----:B------:R2:W-:Y:S04]  /*fa50*/  LDGSTS.E.BYPASS.LTC128B.128 [R20+0x8400], desc[UR50][R2.64+0x100], !P3 ;  /* 0x0840010002147fae */ /* 0x0005e8000d901d72 */
[----:B------:R2:W-:Y:S04]  /*fa60*/  LDGSTS.E.BYPASS.LTC128B.128 [R20+0xb400], desc[UR50][R2.64+0x180], !P1 ;  /* 0x0b40018002147fae */ /* 0x0005e8000c901d72 */
[----:B------:R2:W0:Y:S02]  /*fa70*/  SHFL.IDX PT, R14, R17, 0x5, 0x181f ;  /* 0x00b81f00110e7f89 */ /* 0x00042400000e0000 */
.L_x_596:
[----:B0-2---:R-:W-:-:S05]  /*fa80*/  IADD3 R2, P0, R14, R0, RZ ;  /* 0x000000000e027210 */ /* 0x005fca0007f1e0ff */
        /* <DEDUP_REMOVED lines=10> */
.L_x_485:
        /* <DEDUP_REMOVED lines=11> */
.L_x_486:
[----:B------:R0:W-:Y:S01]  /*fbe0*/  SYNCS.ARRIVE.TRANS64.A1T0 RZ, [R10+URZ+0x22850], RZ ;  /* 0x022850ff0aff79a7 */ /* 0x0001e2000810003f */
[----:B------:R-:W-:Y:S05]  /*fbf0*/  @P2 BRA `(.L_x_487) ;  /* 0xfffffff000a02947 */ /* 0x000fea000383ffff */
.L_x_474:
[----:B------:R-:W-:Y:S05]  /*fc00*/  BSYNC B0 ;  /* 0x0000000000007941 */ /* 0x000fea0003800000 */
.L_x_473:
[----:B------:R-:W2:Y:S01]  /*fc10*/  S2R R2, SR_TID.X ;  /* 0x0000000000027919 */ /* 0x000ea20000002100 */
[----:B------:R-:W-:Y:S01]  /*fc20*/  VIADD R24, R24, 0x1 ;  /* 0x0000000118187836 */ /* 0x000fe20000000000 */
[----:B------:R-:W-:Y:S04]  /*fc30*/  BSSY B0, `(.L_x_488) ;  /* 0x0000012000007945 */ /* 0x000fe80003800000 */
[----:B------:R-:W-:-:S04]  /*fc40*/  ISETP.NE.AND P0, PT, R24, 0x2, PT ;  /* 0x000000021800780c */ /* 0x000fc80003f05270 */
[----:B------:R-:W-:Y:S02]  /*fc50*/  SEL R5, RZ, 0x1, P0 ;  /* 0x00000001ff057807 */ /* 0x000fe40000000000 */
[----:B--2---:R-:W-:-:S04]  /*fc60*/  LOP3.LUT R2, R2, 0x7f, RZ, 0xc0, !PT ;  /* 0x0000007f02027812 */ /* 0x004fc800078ec0ff */
[----:B------:R-:W-:-:S13]  /*fc70*/  ISETP.NE.AND P1, PT, R2, RZ, PT ;  /* 0x000000ff0200720c */ /* 0x000fda0003f25270 */
[----:B------:R-:W-:Y:S05]  /*fc80*/  @P1 BRA `(.L_x_489) ;  /* 0x0000000000301947 */ /* 0x000fea0003800000 */
[----:B------:R-:W2:Y:S01]  /*fc90*/  S2R R7, SR_LANEID ;  /* 0x0000000000077919 */ /* 0x000ea20000000000 */
[----:B------:R-:W-:Y:S01]  /*fca0*/  VOTEU.ANY UR4, UPT, PT ;  /* 0x0000000000047886 */ /* 0x000fe200038e0100 */
[----:B------:R-:W3:Y:S01]  /*fcb0*/  LDC.64 R2, c[0x0][0xc60] ;  /* 0x00031800ff027b82 */ /* 0x000ee20000000a00 */
[----:B------:R-:W2:Y:S02]  /*fcc0*/  FLO.U32 R0, UR4 ;  /* 0x0000000400007d00 */ /* 0x000ea400080e0000 */
[----:B--2---:R-:W-:-:S06]  /*fcd0*/  ISETP.EQ.U32.AND P1, PT, R0, R7, PT ;  /* 0x000000070000720c */ /* 0x004fcc0003f22070 */
[----:B------:R-:W3:Y:S07]  /*fce0*/  POPC R7, UR4 ;  /* 0x0000000400077d09 */ /* 0x000eee0008000000 */
[----:B---3--:R-:W2:Y:S01]  /*fcf0*/  @P1 ATOMG.E.ADD.STRONG.GPU PT, R3, desc[UR50][R2.64], R7 ;  /* 0x00000007020319a8 */ /* 0x008ea200081ee1f2 */
[----:B------:R-:W3:Y:S02]  /*fd00*/  S2R R4, SR_LTMASK ;  /* 0x0000000000047919 */ /* 0x000ee40000003900 */
[----:B---3--:R-:W-:-:S04]  /*fd10*/  LOP3.LUT R4, R4, UR4, RZ, 0xc0, !PT ;  /* 0x0000000404047c12 */ /* 0x008fc8000f8ec0ff */
[----:B------:R-:W3:Y:S01]  /*fd20*/  POPC R9, R4 ;  /* 0x0000000400097309 */ /* 0x000ee20000000000 */
[----:B--2---:R-:W3:Y:S02]  /*fd30*/  SHFL.IDX PT, R0, R3, R0, 0x1f ;  /* 0x00001f0003007589 */ /* 0x004ee400000e0000 */
[----:B---3--:R-:W-:-:S07]  /*fd40*/  IADD3 R16, R0, UR37, R9 ;  /* 0x0000002500107c10 */ /* 0x008fce000fffe009 */
.L_x_489:
[----:B------:R-:W-:Y:S05]  /*fd50*/  BSYNC B0 ;  /* 0x0000000000007941 */ /* 0x000fea0003800000 */
.L_x_488:
[----:B------:R-:W-:Y:S02]  /*fd60*/  SEL R24, R24, RZ, P0 ;  /* 0x000000ff18187207 */ /* 0x000fe40000000000 */
[----:B------:R-:W-:-:S07]  /*fd70*/  LOP3.LUT R26, R26, R5, RZ, 0x3c, !PT ;  /* 0x000000051a1a7212 */ /* 0x000fce00078e3cff */
.L_x_448:
[----:B------:R-:W-:Y:S05]  /*fd80*/  BSYNC B7 ;  /* 0x0000000000077941 */ /* 0x000fea0003800000 */
.L_x_446:
[----:B------:R-:W-:-:S13]  /*fd90*/  LOP3.LUT P0, RZ, R23, 0x200, RZ, 0xc0, !PT ;  /* 0x0000020017ff7812 */ /* 0x000fda000780c0ff */
[----:B------:R-:W-:Y:S05]  /*fda0*/  @!P0 BRA `(.L_x_490) ;  /* 0x0000000000248947 */ /* 0x000fea0003800000 */
[----:B------:R-:W-:Y:S05]  /*fdb0*/  WARPSYNC.ALL ;  /* 0x0000000000007948 */ /* 0x000fea0003800000 */
[----:B------:R-:W2:Y:S08]  /*fdc0*/  S2UR UR5, SR_CgaCtaId ;  /* 0x00000000000579c3 */ /* 0x000eb00000008800 */
[----:B------:R-:W-:Y:S06]  /*fdd0*/  BAR.SYNC.DEFER_BLOCKING 0x5, 0x180 ;  /* 0x0146000000007b1d */ /* 0x000fec0000010000 */
[----:B------:R-:W-:-:S02]  /*fde0*/  UMOV UR4, 0x400 ;  /* 0x0000040000047882 */ /* 0x000fc40000000000 */
[----:B--2---:R-:W-:-:S06]  /*fdf0*/  ULEA UR4, UR5, UR4, 0x18 ;  /* 0x0000000405047291 */ /* 0x004fcc000f8ec03f */
[----:B------:R-:W-:-:S05]  /*fe00*/  IMAD.U32 R22, RZ, RZ, UR4 ;  /* 0x00000004ff167e24 */ /* 0x000fca000f8e00ff */
[----:B------:R4:W2:Y:S01]  /*fe10*/  LDS.128 R16, [R22+0x228d0] ;  /* 0x0228d00016107984 */ /* 0x0008a20000000c00 */
[----:B------:R-:W-:Y:S06]  /*fe20*/  BAR.ARV 0x4, 0x180 ;  /* 0x0106000000007b1d */ /* 0x000fec0000002000 */
[----:B------:R-:W-:Y:S05]  /*fe30*/  BRA `(.L_x_491) ;  /* 0x0000000800d07947 */ /* 0x000fea0003800000 */
.L_x_490:
[----:B------:R-:W2:Y:S01]  /*fe40*/  S2R R9, SR_TID.X ;  /* 0x0000000000097919 */ /* 0x000ea20000002100 */
[----:B------:R-:W-:Y:S01]  /*fe50*/  UMOV UR4, 0xffffffff ;  /* 0xffffffff00047882 */ /* 0x000fe20000000000 */
[----:B--2---:R-:W-:-:S04]  /*fe60*/  LOP3.LUT R9, R9, 0x1f, RZ, 0xc0, !PT ;  /* 0x0000001f09097812 */ /* 0x004fc800078ec0ff */
[----:B------:R-:W-:Y:S01]  /*fe70*/  ISETP.NE.AND P0, PT, R9, 0x1f, PT ;  /* 0x0000001f0900780c */ /* 0x000fe20003f05270 */
[----:B------:R-:W-:-:S12]  /*fe80*/  BRA.DIV UR4, `(.L_x_492) ;  /* 0x0000003e04147947 */ /* 0x000fd8000b800000 */
[----:B------:R-:W-:Y:S01]  /*fe90*/  IMAD.IADD R7, R19, 0x1, R9 ;  /* 0x0000000113077824 */ /* 0x000fe200078e0209 */
[----:B------:R-:W-:-:S04]  /*fea0*/  ULDC UR4, c[0x0][0xc3c] ;  /* 0x00030f0000047ab9 */ /* 0x000fc80000000800 */
[----:B------:R-:W-:-:S13]  /*feb0*/  ISETP.GE.OR P1, PT, R7, UR4, !P0 ;  /* 0x0000000407007c0c */ /* 0x000fda000c726670 */
[----:B------:R-:W2:Y:S08]  /*fec0*/  @!P1 LDC.64 R2, c[0x0][0xc80] ;  /* 0x00032000ff029b82 */ /* 0x000eb00000000a00 */
[----:B------:R-:W3:Y:S01]  /*fed0*/  @!P1 LDC.64 R4, c[0x0][0xc78] ;  /* 0x00031e00ff049b82 */ /* 0x000ee20000000a00 */
[----:B--2---:R-:W-:-:S05]  /*fee0*/  @!P1 IMAD.WIDE R2, R7, 0x4, R2 ;  /* 0x0000000407029825 */ /* 0x004fca00078e0202 */
[----:B------:R3:W2:Y:S02]  /*fef0*/  @!P1 LDG.E R6, desc[UR50][R2.64] ;  /* 0x0000003202069981 */ /* 0x0006a4000c1e1900 */
[----:B---3--:R-:W-:-:S05]  /*ff00*/  @!P1 IMAD.WIDE R2, R7, 0x4, R4 ;  /* 0x0000000407029825 */ /* 0x008fca00078e0204 */
[----:B------:R-:W3:Y:S01]  /*ff10*/  @!P1 LDG.E R5, desc[UR50][R2.64] ;  /* 0x0000003202059981 */ /* 0x000ee2000c1e1900 */
[----:B------:R-:W-:Y:S01]  /*ff20*/  IMAD.MOV.U32 R7, RZ, RZ, RZ ;  /* 0x000000ffff077224 */ /* 0x000fe200078e00ff */
[C---:B------:R-:W-:Y:S01]  /*ff30*/  ISETP.GE.U32.AND P2, PT, R9.reuse, 0x2, PT ;  /* 0x000000020900780c */ /* 0x040fe20003f46070 */
[----:B------:R-:W-:Y:S01]  /*ff40*/  IMAD.MOV.U32 R4, RZ, RZ, RZ ;  /* 0x000000ffff047224 */ /* 0x000fe200078e00ff */
[C---:B------:R-:W-:Y:S01]  /*ff50*/  ISETP.GE.U32.AND P3, PT, R9.reuse, 0x4, PT ;  /* 0x000000040900780c */ /* 0x040fe20003f66070 */
[----:B------:R-:W-:Y:S01]  /*ff60*/  SHFL.IDX PT, R0, R16, RZ, 0x1f ;  /* 0x00001fff10007589 */ /* 0x000fe200000e0000 */
[C---:B------:R-:W-:Y:S02]  /*ff70*/  ISETP.GE.U32.AND P4, PT, R9.reuse, 0x8, PT ;  /* 0x000000080900780c */ /* 0x040fe40003f86070 */
[----:B------:R-:W-:Y:S01]  /*ff80*/  ISETP.GE.U32.AND P5, PT, R9, 0x10, PT ;  /* 0x000000100900780c */ /* 0x000fe20003fa6070 */
[----:B------:R-:W-:Y:S01]  /*ff90*/  SHFL.IDX PT, R8, R16, 0x1, 0x1f ;  /* 0x00201f0010087f89 */ /* 0x000fe200000e0000 */
[----:B--2---:R-:W-:-:S02]  /*ffa0*/  @!P1 IMAD.MOV.U32 R7, RZ, RZ, R6 ;  /* 0x000000ffff079224 */ /* 0x004fc400078e0006 */
[----:B------:R-:W-:Y:S02]  /*ffb0*/  IMAD.MOV.U32 R6, RZ, RZ, RZ ;  /* 0x000000ffff067224 */ /* 0x000fe400078e00ff */
[----:B---3--:R-:W-:Y:S01]  /*ffc0*/  @!P1 IMAD.MOV.U32 R4, RZ, RZ, R5 ;  /* 0x000000ffff049224 */ /* 0x008fe200078e0005 */
[----:B------:R-:W-:-:S03]  /*ffd0*/  ISETP.NE.AND P1, PT, R9, RZ, PT ;  /* 0x000000ff0900720c */ /* 0x000fc60003f25270 */
[----:B------:R-:W-:-:S05]  /*ffe0*/  IMAD R13, R4, R7, RZ ;  /* 0x00000007040d7224 */ /* 0x000fca00078e02ff */
[----:B------:R-:W2:Y:S02]  /*fff0*/  SHFL.UP PT, R14, R13, 0x1, RZ ;  /* 0x042000000d0e7989 */ /* 0x000ea400000e00ff */
[----:B--2---:R-:W-:-:S05]  /*10000*/  SEL R14, R14, RZ, P1 ;  /* 0x000000ff0e0e7207 */ /* 0x004fca0000800000 */
[----:B------:R-:W-:-:S05]  /*10010*/  IMAD.IADD R5, R13, 0x1, R14 ;  /* 0x000000010d057824 */ /* 0x000fca00078e020e */
        /* <DEDUP_REMOVED lines=12> */
[----:B------:R2:W3:Y:S02]  /*100e0*/  SHFL.IDX PT, R14, R2, 0x1f, 0x1f ;  /* 0x03e01f00020e7f89 */ /* 0x0004e400000e0000 */
.L_x_606:
[----:B------:R-:W-:Y:S02]  /*100f0*/  ULDC UR4, c[0x0][0xc38] ;  /* 0x00030e0000047ab9 */ /* 0x000fe40000000800 */
[----:B------:R-:W-:-:S04]  /*10100*/  IMAD.U32 R5, RZ, RZ, UR4 ;  /* 0x00000004ff057e24 */ /* 0x000fc8000f8e00ff */
[----:B---3--:R-:W-:-:S04]  /*10110*/  IMAD R14, R14, R5, RZ ;  /* 0x000000050e0e7224 */ /* 0x008fc800078e02ff */
[----:B------:R-:W-:-:S05]  /*10120*/  IMAD.IADD R9, R8, 0x1, R14 ;  /* 0x0000000108097824 */ /* 0x000fca00078e020e */
[----:B------:R-:W-:-:S13]  /*10130*/  ISETP.GT.AND P6, PT, R9, R0, PT ;  /* 0x000000000900720c */ /* 0x000fda0003fc4270 */
[----:B------:R-:W-:Y:S05]  /*10140*/  @P6 BRA `(.L_x_493) ;  /* 0x0000000000a46947 */ /* 0x000fea0003800000 */
.L_x_496:
[----:B--2---:R-:W2:Y:S01]  /*10150*/  LDC R2, c[0x0][0xc3c] ;  /* 0x00030f00ff027b82 */ /* 0x004ea20000000800 */
[----:B------:R-:W-:-:S05]  /*10160*/  VIADD R19, R19, 0x1f ;  /* 0x0000001f13137836 */ /* 0x000fca0000000000 */
[----:B--2---:R-:W-:-:S13]  /*10170*/  ISETP.GE.AND P6, PT, R19, R2, PT ;  /* 0x000000021300720c */ /* 0x004fda0003fc6270 */
[----:B------:R-:W-:Y:S05]  /*10180*/  @P6 BRA `(.L_x_494) ;  /* 0x0000000400b86947 */ /* 0x000fea0003800000 */
[----:B------:R-:W2:Y:S01]  /*10190*/  S2R R3, SR_TID.X ;  /* 0x0000000000037919 */ /* 0x000ea20000002100 */
[----:B------:R-:W-:Y:S01]  /*101a0*/  IMAD.MOV.U32 R7, RZ, RZ, RZ ;  /* 0x000000ffff077224 */ /* 0x000fe200078e00ff */
[----:B--2---:R-:W-:-:S05]  /*101b0*/  LOP3.LUT R3, R3, 0x1f, RZ, 0xc0, !PT ;  /* 0x0000001f03037812 */ /* 0x004fca00078ec0ff */
[----:B------:R-:W-:-:S05]  /*101c0*/  IMAD.IADD R11, R19, 0x1, R3 ;  /* 0x00000001130b7824 */ /* 0x000fca00078e0203 */
[----:B------:R-:W-:-:S13]  /*101d0*/  ISETP.GE.OR P6, PT, R11, R2, !P0 ;  /* 0x000000020b00720c */ /* 0x000fda00047c6670 */
[----:B------:R-:W2:Y:S08]  /*101e0*/  @!P6 LDC.64 R2, c[0x0][0xc80] ;  /* 0x00032000ff02eb82 */ /* 0x000eb00000000a00 */
[----:B------:R-:W3:Y:S01]  /*101f0*/  @!P6 LDC.64 R4, c[0x0][0xc78] ;  /* 0x00031e00ff04eb82 */ /* 0x000ee20000000a00 */
[----:B--2---:R-:W-:-:S05]  /*10200*/  @!P6 IMAD.WIDE R2, R11, 0x4, R2 ;  /* 0x000000040b02e825 */ /* 0x004fca00078e0202 */
[----:B------:R3:W2:Y:S02]  /*10210*/  @!P6 LDG.E R7, desc[UR50][R2.64] ;  /* 0x000000320207e981 */ /* 0x0006a4000c1e1900 */
[----:B---3--:R-:W-:-:S04]  /*10220*/  @!P6 IMAD.WIDE R2, R11, 0x4, R4 ;  /* 0x000000040b02e825 */ /* 0x008fc800078e0204 */
[----:B------:R-:W-:-:S06]  /*10230*/  IMAD.MOV.U32 R4, RZ, RZ, RZ ;  /* 0x000000ffff047224 */ /* 0x000fcc00078e00ff */
[----:B------:R-:W2:Y:S01]  /*10240*/  @!P6 LDG.E R4, desc[UR50][R2.64] ;  /* 0x000000320204e981 */ /* 0x000ea2000c1e1900 */
[----:B------:R-:W-:Y:S01]  /*10250*/  UMOV UR4, 0xffffffff ;  /* 0xffffffff00047882 */ /* 0x000fe20000000000 */
[----:B--2---:R-:W-:Y:S02]  /*10260*/  IMAD R13, R4, R7, RZ ;  /* 0x00000007040d7224 */ /* 0x004fe400078e02ff */
[----:B------:R-:W-:Y:S05]  /*10270*/  BRA.DIV UR4, `(.L_x_495) ;  /* 0x0000003e04547947 */ /* 0x000fea000b800000 */
        /* <DEDUP_REMOVED lines=16> */
.L_x_614:
[----:B------:R-:W-:Y:S02]  /*10380*/  ULDC UR4, c[0x0][0xc38] ;  /* 0x00030e0000047ab9 */ /* 0x000fe40000000800 */
[----:B------:R-:W-:-:S04]  /*10390*/  IMAD.U32 R5, RZ, RZ, UR4 ;  /* 0x00000004ff057e24 */ /* 0x000fc8000f8e00ff */
[----:B---3--:R-:W-:-:S04]  /*103a0*/  IMAD R14, R14, R5, RZ ;  /* 0x000000050e0e7224 */ /* 0x008fc800078e02ff */
[----:B------:R-:W-:-:S05]  /*103b0*/  IMAD.IADD R9, R14, 0x1, R9 ;  /* 0x000000010e097824 */ /* 0x000fca00078e0209 */
[----:B------:R-:W-:-:S13]  /*103c0*/  ISETP.GT.AND P6, PT, R9, R0, PT ;  /* 0x000000000900720c */ /* 0x000fda0003fc4270 */
[----:B------:R-:W-:Y:S05]  /*103d0*/  @!P6 BRA `(.L_x_496) ;  /* 0xfffffffc005ce947 */ /* 0x000fea000383ffff */
.L_x_493:
[----:B------:R-:W-:Y:S01]  /*103e0*/  IMAD.IADD R9, R9, 0x1, -R14 ;  /* 0x0000000109097824 */ /* 0x000fe200078e0a0e */
[----:B------:R-:W-:-:S03]  /*103f0*/  UMOV UR4, 0xffffffff ;  /* 0xffffffff00047882 */ /* 0x000fc60000000000 */
[----:B------:R-:W-:-:S05]  /*10400*/  IMAD R3, R2, R5, R9 ;  /* 0x0000000502037224 */ /* 0x000fca00078e0209 */
[----:B------:R-:W-:Y:S01]  /*10410*/  ISETP.GT.AND P6, PT, R3, R0, PT ;  /* 0x000000000300720c */ /* 0x000fe20003fc4270 */
[----:B------:R-:W-:-:S12]  /*10420*/  BRA.DIV UR4, `(.L_x_497) ;  /* 0x0000003e04a07947 */ /* 0x000fd8000b800000 */
[----:B------:R-:W-:-:S04]  /*10430*/  VOTE.ANY R3, PT, !P6 ;  /* 0x0000000000037806 */ /* 0x000fc800070e0100 */
[----:B------:R-:W3:Y:S02]  /*10440*/  POPC R8, R3 ;  /* 0x0000000300087309 */ /* 0x000ee40000000000 */
[----:B---3--:R3:W4:Y:S04]  /*10450*/  SHFL.IDX PT, R7, R7, R8, 0x1f ;  /* 0x00001f0807077589 */ /* 0x00872800000e0000 */
[----:B------:R3:W0:Y:S02]  /*10460*/  SHFL.IDX PT, R4, R4, R8, 0x1f ;  /* 0x00001f0804047589 */ /* 0x00062400000e0000 */
.L_x_619:
[----:B------:R-:W-:-:S13]  /*10470*/  ISETP.NE.AND P0, PT, R3, RZ, PT ;  /* 0x000000ff0300720c */ /* 0x000fda0003f05270 */
[----:B------:R-:W-:Y:S05]  /*10480*/  @!P0 BRA `(.L_x_498) ;  /* 0x0000000000108947 */ /* 0x000fea0003800000 */
[----:B------:R-:W-:Y:S01]  /*10490*/  UMOV UR4, 0xffffffff ;  /* 0xffffffff00047882 */ /* 0x000fe20000000000 */
[----:B------:R-:W-:Y:S02]  /*104a0*/  VIADD R12, R8, 0xffffffff ;  /* 0xffffffff080c7836 */ /* 0x000fe40000000000 */
[----:B------:R-:W-:Y:S05]  /*104b0*/  BRA.DIV UR4, `(.L_x_499) ;  /* 0x0000003e04d87947 */ /* 0x000fea000b800000 */
[----:B------:R0:W0:Y:S02]  /*104c0*/  SHFL.IDX PT, R6, R2, R12, 0x1f ;  /* 0x00001f0c02067589 */ /* 0x00002400000e0000 */
.L_x_498:
[----:B01--4-:R-:W-:Y:S01]  /*104d0*/  IABS R10, R7 ;  /* 0x00000007000a7213 */ /* 0x013fe20000000000 */
[----:B------:R-:W-:Y:S01]  /*104e0*/  IMAD R16, R6, R5, R9 ;  /* 0x0000000506107224 */ /* 0x000fe200078e0209 */
[----:B------:R-:W-:Y:S01]  /*104f0*/  IABS R5, R4 ;  /* 0x0000000400057213 */ /* 0x000fe20000000000 */
[----:B------:R-:W-:Y:S01]  /*10500*/  IMAD.IADD R19, R8, 0x1, R19 ;  /* 0x0000000108137824 */ /* 0x000fe200078e0213 */
[----:B------:R-:W0:Y:S01]  /*10510*/  I2F.RP R11, R10 ;  /* 0x0000000a000b7306 */ /* 0x000e220000209400 */
[----:B------:R-:W-:-:S07]  /*10520*/  IMAD.IADD R0, R0, 0x1, -R16 ;  /* 0x0000000100007824 */ /* 0x000fce00078e0a10 */
[----:B------:R-:W1:Y:S08]  /*10530*/  I2F.RP R12, R5 ;  /* 0x00000005000c7306 */ /* 0x000e700000209400 */
[----:B0-----:R-:W2:Y:S08]  /*10540*/  MUFU.RCP R11, R11 ;  /* 0x0000000b000b7308 */ /* 0x001eb00000001000 */
[----:B-1----:R-:W-:Y:S01]  /*10550*/  MUFU.RCP R12, R12 ;  /* 0x0000000c000c7308 */ /* 0x002fe20000001000 */
[----:B--2---:R-:W-:-:S07]  /*10560*/  VIADD R2, R11, 0xffffffe ;  /* 0x0ffffffe0b027836 */ /* 0x004fce0000000000 */
[----:B------:R0:W1:Y:S02]  /*10570*/  F2I.FTZ.U32.TRUNC.NTZ R3, R2 ;  /* 0x0000000200037305 */ /* 0x000064000021f000 */
[----:B0-----:R-:W-:Y:S02]  /*10580*/  IMAD.MOV.U32 R2, RZ, RZ, RZ ;  /* 0x000000ffff027224 */ /* 0x001fe400078e00ff */
[----:B-1----:R-:W-:-:S04]  /*10590*/  IMAD.MOV R9, RZ, RZ, -R3 ;  /* 0x000000ffff097224 */ /* 0x002fc800078e0a03 */
[----:B------:R-:W-:-:S04]  /*105a0*/  IMAD R9, R9, R10, RZ ;  /* 0x0000000a09097224 */ /* 0x000fc800078e02ff */
[----:B------:R-:W-:Y:S01]  /*105b0*/  IMAD.HI.U32 R3, R3, R9, R2 ;  /* 0x0000000903037227 */ /* 0x000fe200078e0002 */
[----:B------:R-:W-:Y:S02]  /*105c0*/  IABS R2, R7 ;  /* 0x0000000700027213 */ /* 0x000fe40000000000 */
[----:B------:R-:W-:-:S03]  /*105d0*/  IABS R9, R0 ;  /* 0x0000000000097213 */ /* 0x000fc60000000000 */
[----:B------:R-:W-:Y:S02]  /*105e0*/  IMAD.MOV R2, RZ, RZ, -R2 ;  /* 0x000000ffff027224 */ /* 0x000fe400078e0a02 */
[----:B------:R-:W-:-:S04]  /*105f0*/  IMAD.HI.U32 R6, R3, R9, RZ ;  /* 0x0000000903067227 */ /* 0x000fc800078e00ff */
[----:B------:R-:W-:Y:S02]  /*10600*/  VIADD R3, R12, 0xffffffe ;  /* 0x0ffffffe0c037836 */ /* 0x000fe40000000000 */
[----:B------:R-:W-:-:S04]  /*10610*/  IMAD R9, R6, R2, R9 ;  /* 0x0000000206097224 */ /* 0x000fc800078e0209 */
[----:B------:R-:W0:Y:S01]  /*10620*/  F2I.FTZ.U32.TRUNC.NTZ R3, R3 ;  /* 0x0000000300037305 */ /* 0x000e22000021f000 */
[----:B------:R-:W-:-:S13]  /*10630*/  ISETP.GT.U32.AND P1, PT, R10, R9, PT ;  /* 0x000000090a00720c */ /* 0x000fda0003f24070 */
[----:B------:R-:W-:Y:S02]  /*10640*/  @!P1 IMAD.IADD R9, R9, 0x1, -R10 ;  /* 0x0000000109099824 */ /* 0x000fe400078e0a0a */
[----:B0-----:R-:W-:Y:S02]  /*10650*/  IMAD.MOV R2, RZ, RZ, -R3 ;  /* 0x000000ffff027224 */ /* 0x001fe400078e0a03 */
[----:B------:R-:W-:Y:S01]  /*10660*/  @!P1 VIADD R6, R6, 0x1 ;  /* 0x0000000106069836 */ /* 0x000fe20000000000 */
[----:B------:R-:W-:Y:S01]  /*10670*/  ISETP.GE.U32.AND P0, PT, R9, R10, PT ;  /* 0x0000000a0900720c */ /* 0x000fe20003f06070 */
[----:B------:R-:W-:Y:S01]  /*10680*/  IMAD R9, R2, R5, RZ ;  /* 0x0000000502097224 */ /* 0x000fe200078e02ff */
[----:B------:R-:W-:Y:S01]  /*10690*/  ISETP.NE.AND P1, PT, R7, RZ, PT ;  /* 0x000000ff0700720c */ /* 0x000fe20003f25270 */
[----:B------:R-:W-:-:S04]  /*106a0*/  IMAD.MOV.U32 R2, RZ, RZ, RZ ;  /* 0x000000ffff027224 */ /* 0x000fc800078e00ff */
[----:B------:R-:W-:Y:S01]  /*106b0*/  IMAD.HI.U32 R9, R3, R9, R2 ;  /* 0x0000000903097227 */ /* 0x000fe200078e0002 */
[----:B------:R-:W-:Y:S02]  /*106c0*/  LOP3.LUT R2, R0, R7, RZ, 0x3c, !PT ;  /* 0x0000000700027212 */ /* 0x000fe400078e3cff */
[----:B------:R-:W-:Y:S02]  /*106d0*/  IABS R3, R4 ;  /* 0x0000000400037213 */ /* 0x000fe40000000000 */
[----:B------:R-:W-:Y:S01]  /*106e0*/  ISETP.GE.AND P2, PT, R2, RZ, PT ;  /* 0x000000ff0200720c */ /* 0x000fe20003f46270 */
[----:B------:R-:W-:Y:S02]  /*106f0*/  @P0 VIADD R6, R6, 0x1 ;  /* 0x0000000106060836 */ /* 0x000fe40000000000 */
[----:B------:R-:W-:-:S10]  /*10700*/  IMAD.MOV R3, RZ, RZ, -R3 ;  /* 0x000000ffff037224 */ /* 0x000fd400078e0a03 */
[----:B------:R-:W-:Y:S01]  /*10710*/  @!P2 IMAD.MOV R6, RZ, RZ, -R6 ;  /* 0x000000ffff06a224 */ /* 0x000fe200078e0a06 */
[----:B------:R-:W-:-:S04]  /*10720*/  @!P1 LOP3.LUT R6, RZ, R7, RZ, 0x33, !PT ;  /* 0x00000007ff069212 */ /* 0x000fc800078e33ff */
[-C--:B------:R-:W-:Y:S01]  /*10730*/  IABS R2, R6.reuse ;  /* 0x0000000600027213 */ /* 0x080fe20000000000 */
[----:B------:R-:W-:-:S04]  /*10740*/  IMAD R7, R7, R6, RZ ;  /* 0x0000000607077224 */ /* 0x000fc800078e02ff */
        /* <DEDUP_REMOVED lines=13> */
[--C-:B------:R-:W-:Y:S02]  /*10820*/  IMAD.MOV R3, RZ, RZ, -R9.reuse ;  /* 0x000000ffff037224 */ /* 0x100fe400078e0a09 */
[C---:B------:R-:W-:Y:S02]  /*10830*/  IMAD R9, R4.reuse, 0x1000000, R9 ;  /* 0x0100000004097824 */ /* 0x040fe400078e0209 */
[----:B------:R-:W-:-:S04]  /*10840*/  IMAD R18, R4, R3, R6 ;  /* 0x0000000304127224 */ /* 0x000fc800078e0206 */
[----:B------:R-:W-:Y:S01]  /*10850*/  IMAD R18, R18, 0x10000, R9 ;  /* 0x0001000012127824 */ /* 0x000fe200078e0209 */
[----:B------:R-:W-:Y:S06]  /*10860*/  BRA `(.L_x_500) ;  /* 0x00000000001c7947 */ /* 0x000fec0003800000 */
.L_x_494:
[----:B------:R-:W-:Y:S01]  /*10870*/  UMOV UR4, URZ ;  /* 0x0000003f00047c82 */ /* 0x000fe20008000000 */
[----:B------:R-:W-:Y:S01]  /*10880*/  UMOV UR5, URZ ;  /* 0x0000003f00057c82 */ /* 0x000fe20008000000 */
[----:B------:R-:W-:Y:S01]  /*10890*/  ULDC UR6, c[0x0][0xc3c] ;  /* 0x00030f0000067ab9 */ /* 0x000fe20000000800 */
[----:B------:R-:W-:Y:S02]  /*108a0*/  IMAD.MOV.U32 R16, RZ, RZ, R0 ;  /* 0x000000ffff107224 */ /* 0x000fe400078e0000 */
[----:B------:R-:W-:Y:S02]  /*108b0*/  IMAD.U32 R17, RZ, RZ, UR4 ;  /* 0x00000004ff117e24 */ /* 0x000fe4000f8e00ff */
[----:B------:R-:W-:Y:S02]  /*108c0*/  IMAD.U32 R18, RZ, RZ, UR5 ;  /* 0x00000005ff127e24 */ /* 0x000fe4000f8e00ff */
[----:B------:R-:W-:-:S07]  /*108d0*/  IMAD.U32 R19, RZ, RZ, UR6 ;  /* 0x00000006ff137e24 */ /* 0x000fce000f8e00ff */
.L_x_500:
[----:B------:R-:W2:Y:S01]  /*108e0*/  S2R R0, SR_TID.X ;  /* 0x0000000000007919 */ /* 0x000ea20000002100 */
[----:B------:R-:W-:Y:S05]  /*108f0*/  WARPSYNC.ALL ;  /* 0x0000000000007948 */ /* 0x000fea0003800000 */
[----:B------:R-:W-:Y:S01]  /*10900*/  BAR.SYNC.DEFER_BLOCKING 0x4, 0x180 ;  /* 0x0106000000007b1d */ /* 0x000fe20000010000 */
[----:B--2---:R-:W-:-:S04]  /*10910*/  LOP3.LUT R0, R0, 0x1f, RZ, 0xc0, !PT ;  /* 0x0000001f00007812 */ /* 0x004fc800078ec0ff */
[----:B------:R-:W-:-:S13]  /*10920*/  ISETP.NE.AND P0, PT, R0, RZ, PT ;  /* 0x000000ff0000720c */ /* 0x000fda0003f05270 */
[----:B------:R-:W2:Y:S01]  /*10930*/  @!P0 S2R R3, SR_CgaCtaId ;  /* 0x0000000000038919 */ /* 0x000ea20000008800 */
[----:B------:R-:W-:-:S04]  /*10940*/  @!P0 MOV R0, 0x400 ;  /* 0x0000040000008802 */ /* 0x000fc80000000f00 */
[----:B--2---:R-:W-:-:S05]  /*10950*/  @!P0 LEA R22, R3, R0, 0x18 ;  /* 0x0000000003168211 */ /* 0x004fca00078ec0ff */
[----:B------:R2:W-:Y:S01]  /*10960*/  @!P0 STS.128 [R22+0x228d0], R16 ;  /* 0x0228d01016008388 */ /* 0x0005e20000000c00 */
[----:B------:R-:W-:Y:S06]  /*10970*/  BAR.ARV 0x5, 0x180 ;  /* 0x0146000000007b1d */ /* 0x000fec0000002000 */
.L_x_491:
[----:B------:R-:W-:Y:S02]  /*10980*/  ULDC UR4, c[0x0][0xc3c] ;  /* 0x00030f0000047ab9 */ /* 0x000fe40000000800 */
[----:B--2---:R-:W-:-:S13]  /*10990*/  ISETP.GE.AND P0, PT, R19, UR4, PT ;  /* 0x0000000413007c0c */ /* 0x004fda000bf06270 */
[----:B------:R-:W-:Y:S05]  /*109a0*/  @!P0 BRA `(.L_x_501) ;  /* 0xffffffb800108947 */ /* 0x000fea000383ffff */
[----:B------:R-:W-:Y:S05]  /*109b0*/  BSYNC B8 ;  /* 0x0000000000087941 */ /* 0x000fea0003800000 */
.L_x_440:
[----:B------:R-:W2:Y:S01]  /*109c0*/  LDL.LU R0, [R1+0x24] ;  /* 0x0000240001007983 */ /* 0x000ea20000300800 */
[----:B------:R-:W-:Y:S01]  /*109d0*/  BSSY B0, `(.L_x_502) ;  /* 0x000000b000007945 */ /* 0x000fe20003800000 */
[----:B------:R-:W5:Y:S01]  /*109e0*/  S2R R5, SR_CgaCtaId ;  /* 0x0000000000057919 */ /* 0x000f620000008800 */
[----:B--2---:R-:W-:-:S05]  /*109f0*/  VIADD R0, R0, 0x1 ;  /* 0x0000000100007836 */ /* 0x004fca0000000000 */
[----:B-1----:R-:W-:-:S04]  /*10a00*/  LEA.HI R2, R0, R0, RZ, 0x1 ;  /* 0x0000000000027211 */ /* 0x002fc800078f08ff */
[----:B------:R-:W-:Y:S02]  /*10a10*/  LOP3.LUT R3, R2, 0xfffffffe, RZ, 0xc0, !PT ;  /* 0xfffffffe02037812 */ /* 0x000fe400078ec0ff */
[----:B------:R-:W-:-:S03]  /*10a20*/  MOV R2, 0x400 ;  /* 0x0000040000027802 */ /* 0x000fc60000000f00 */
[----:B------:R-:W-:Y:S01]  /*10a30*/  IMAD.IADD R0, R0, 0x1, -R3 ;  /* 0x0000000100007824 */ /* 0x000fe200078e0a03 */
[----:B-----5:R-:W-:-:S04]  /*10a40*/  LEA R7, R5, R2, 0x18 ;  /* 0x0000000205077211 */ /* 0x020fc800078ec0ff */
[----:B------:R-:W-:-:S04]  /*10a50*/  SHF.L.U32 R0, R0, 0x1f, RZ ;  /* 0x0000001f00007819 */ /* 0x000fc800000006ff */
[----:B------:R-:W1:Y:S02]  /*10a60*/  SYNCS.PHASECHK.TRANS64.TRYWAIT P0, [R7+URZ+0x22820], R0 ;  /* 0x02282000070075a7 */ /* 0x000e64000800017f */
[----:B-1----:R-:W-:Y:S05]  /*10a70*/  @!P0 BRA `(.L_x_503) ;  /* 0x0000003800908947 */ /* 0x002fea0003800000 */
.L_x_622:
[----:B------:R-:W-:Y:S05]  /*10a80*/  BSYNC B0 ;  /* 0x0000000000007941 */ /* 0x000fea0003800000 */
.L_x_502:
[----:B------:R-:W-:-:S03]  /*10a90*/  UMOV UR4, 0xffffffff ;  /* 0xffffffff00047882 */ /* 0x000fc60000000000 */
[----:B------:R-:W-:Y:S05]  /*10aa0*/  BRA.DIV UR4, `(.L_x_504) ;  /* 0x0000003a04987947 */ /* 0x000fea000b800000 */
[----:B-1----:R-:W1:Y:S02]  /*10ab0*/  S2R R0, SR_TID.X ;  /* 0x0000000000007919 */ /* 0x002e640000002100 */
[----:B-1----:R-:W-:-:S04]  /*10ac0*/  SHF.R.U32.HI R0, RZ, 0x5, R0 ;  /* 0x00000005ff007819 */ /* 0x002fc80000011600 */
[----:B------:R-:W-:-:S05]  /*10ad0*/  LOP3.LUT R0, R0, 0x3, RZ, 0xc0, !PT ;  /* 0x0000000300007812 */ /* 0x000fca00078ec0ff */
[----:B------:R1:W2:Y:S02]  /*10ae0*/  SHFL.IDX PT, R14, R0, RZ, 0x1f ;  /* 0x00001fff000e7589 */ /* 0x0002a400000e0000 */
.L_x_625:
[----:B--2---:R-:W-:Y:S01]  /*10af0*/  ISETP.NE.AND P0, PT, R14, RZ, PT ;  /* 0x000000ff0e00720c */ /* 0x004fe20003f05270 */
[----:B------:R-:W-:-:S12]  /*10b00*/  BSSY B0, `(.L_x_505) ;  /* 0x0000024000007945 */ /* 0x000fd80003800000 */
[----:B------:R-:W-:Y:S05]  /*10b10*/  @P0 BRA `(.L_x_506) ;  /* 0x0000000000880947 */ /* 0x000fea0003800000 */
[----:B------:R-:W-:-:S03]  /*10b20*/  UMOV UR4, 0xffffffff ;  /* 0xffffffff00047882 */ /* 0x000fc60000000000 */
[----:B------:R-:W-:Y:S05]  /*10b30*/  BRA.DIV UR4, `(.L_x_507) ;  /* 0x0000003a04a87947 */ /* 0x000fea000b800000 */
[----:B------:R-:W-:-:S13]  /*10b40*/  ELECT P6, URZ, PT ;  /* 0x00000000003f782f */ /* 0x000fda00038c0000 */
.L_x_628:
[----:B------:R-:W-:Y:S05]  /*10b50*/  @!P6 BRA `(.L_x_506) ;  /* 0x000000000078e947 */ /* 0x000fea0003800000 */
[----:B------:R-:W-:-:S06]  /*10b60*/  ULOP3.LUT UR4, UR38, 0x2, URZ, 0xfc, !UPT ;  /* 0x0000000226047892 */ /* 0x000fcc000f8efc3f */
[----:B-1----:R-:W-:-:S05]  /*10b70*/  IMAD.U32 R0, RZ, RZ, UR4 ;  /* 0x00000004ff007e24 */ /* 0x002fca000f8e00ff */
[----:B------:R-:W-:-:S13]  /*10b80*/  ISETP.NE.AND P0, PT, R0, 0x3, PT ;  /* 0x000000030000780c */ /* 0x000fda0003f05270 */
[----:B------:R-:W-:Y:S05]  /*10b90*/  @!P0 BRA `(.L_x_508) ;  /* 0x0000000000048947 */ /* 0x000fea0003800000 */
[----:B------:R-:W-:Y:S01]  /*10ba0*/  BPT.TRAP 0x1 ;  /* 0x000000040000795c */ /* 0x000fe20000300000 */
.L_x_508:
[----:B------:R-:W-:Y:S01]  /*10bb0*/  IMAD R5, R24, 0x8, R7 ;  /* 0x0000000818057824 */ /* 0x000fe200078e0207 */
[----:B------:R-:W-:Y:S01]  /*10bc0*/  SHF.L.U32 R0, R26, 0x1f, RZ ;  /* 0x0000001f1a007819 */ /* 0x000fe200000006ff */
[----:B------:R-:W-:-:S03]  /*10bd0*/  VIADD R24, R24, 0x1 ;  /* 0x0000000118187836 */ /* 0x000fc60000000000 */
[----:B------:R-:W1:Y:S02]  /*10be0*/  SYNCS.PHASECHK.TRANS64.TRYWAIT P1, [R5+URZ+0x22840], R0 ;  /* 0x02284000050075a7 */ /* 0x000e64000802017f */
[----:B------:R-:W-:-:S04]  /*10bf0*/  ISETP.NE.AND P2, PT, R24, 0x2, PT ;  /* 0x000000021800780c */ /* 0x000fc80003f45270 */
[----:B------:R-:W-:Y:S01]  /*10c00*/  SEL R3, RZ, 0x1, P2 ;  /* 0x00000001ff037807 */ /* 0x000fe20001000000 */
[----:B-1----:R-:W-:Y:S08]  /*10c10*/  @!P1 BRA `(.L_x_509) ;  /* 0x0000003800909947 */ /* 0x002ff00003800000 */
.L_x_629:
[----:B------:R-:W-:Y:S02]  /*10c20*/  SEL R24, R24, RZ, P2 ;  /* 0x000000ff18187207 */ /* 0x000fe40001000000 */
[----:B------:R-:W-:Y:S01]  /*10c30*/  LOP3.LUT R2, R26, R3, RZ, 0x3c, !PT ;  /* 0x000000031a027212 */ /* 0x000fe200078e3cff */
[----:B------:R-:W-:Y:S06]  /*10c40*/  @!P0 BRA `(.L_x_510) ;  /* 0x0000000000048947 */ /* 0x000fec0003800000 */
[----:B------:R-:W-:Y:S01]  /*10c50*/  BPT.TRAP 0x1 ;  /* 0x000000040000795c */ /* 0x000fe20000300000 */
.L_x_510:
[----:B------:R-:W-:Y:S01]  /*10c60*/  IMAD R3, R24, 0x8, R7 ;  /* 0x0000000818037824 */ /* 0x000fe200078e0207 */
[----:B------:R-:W-:-:S04]  /*10c70*/  SHF.L.U32 R2, R2, 0x1f, RZ ;  /* 0x0000001f02027819 */ /* 0x000fc800000006ff */
[----:B------:R-:W2:Y:S02]  /*10c80*/  SYNCS.PHASECHK.TRANS64.TRYWAIT P1, [R3+URZ+0x22840], R2 ;  /* 0x02284002030075a7 */ /* 0x000ea4000802017f */
[----:B--2---:R-:W-:Y:S05]  /*10c90*/  @!P1 BRA `(.L_x_511) ;  /* 0x0000003800849947 */ /* 0x004fea0003800000 */
.L_x_630:
[----:B------:R-:W-:Y:S05]  /*10ca0*/  @!P0 BRA `(.L_x_512) ;  /* 0x0000000000048947 */ /* 0x000fea0003800000 */
[----:B------:R-:W-:Y:S01]  /*10cb0*/  BPT.TRAP 0x1 ;  /* 0x000000040000795c */ /* 0x000fe20000300000 */
.L_x_512:
[----:B------:R-:W5:Y:S02]  /*10cc0*/  SYNCS.PHASECHK.TRANS64.TRYWAIT P1, [R5+URZ+0x22860], R0 ;  /* 0x02286000050075a7 */ /* 0x000f64000802017f */
[----:B-----5:R-:W-:Y:S05]  /*10cd0*/  @!P1 BRA `(.L_x_513) ;  /* 0x0000003800889947 */ /* 0x020fea0003800000 */
.L_x_631:
[----:B------:R-:W-:Y:S05]  /*10ce0*/  @!P0 BRA `(.L_x_514) ;  /* 0x0000000000048947 */ /* 0x000fea0003800000 */
[----:B------:R-:W-:Y:S01]  /*10cf0*/  BPT.TRAP 0x1 ;  /* 0x000000040000795c */ /* 0x000fe20000300000 */
.L_x_514:
[----:B------:R0:W0:Y:S02]  /*10d00*/  SYNCS.PHASECHK.TRANS64.TRYWAIT P0, [R3+URZ+0x22860], R2 ;  /* 0x02286002030075a7 */ /* 0x000024000800017f */
[----:B0-----:R-:W-:Y:S05]  /*10d10*/  @!P0 NANOSLEEP.SYNCS 0x989680 ;  /* 0x009896800000895d */ /* 0x001fea0003900000 */
[----:B------:R-:W0:Y:S02]  /*10d20*/  @!P0 SYNCS.PHASECHK.TRANS64 P0, [R3+URZ+0x22860], R2 ;  /* 0x02286002030085a7 */ /* 0x000e24000800007f */
[----:B0-----:R-:W-:Y:S05]  /*10d30*/  @!P0 BRA `(.L_x_514) ;  /* 0xfffffffc00f08947 */ /* 0x001fea000383ffff */
.L_x_506:
[----:B------:R-:W-:Y:S05]  /*10d40*/  BSYNC B0 ;  /* 0x0000000000007941 */ /* 0x000fea0003800000 */
.L_x_505:
[----:B------:R-:W-:Y:S05]  /*10d50*/  EXIT ;  /* 0x000000000000794d */ /* 0x000fea0003800000 */
.L_x_387:
[----:B0-----:R0:W1:Y:S02]  /*10d60*/  SYNCS.PHASECHK.TRANS64.TRYWAIT P0, [R7+URZ+0x22800], R0 ;  /* 0x02280000070075a7 */ /* 0x001064000800017f */
[----:B-1----:R-:W-:Y:S05]  /*10d70*/  @!P0 NANOSLEEP.SYNCS 0x989680 ;  /* 0x009896800000895d */ /* 0x002fea0003900000 */
[----:B------:R-:W1:Y:S02]  /*10d80*/  @!P0 SYNCS.PHASECHK.TRANS64 P0, [R7+URZ+0x22800], R0 ;  /* 0x02280000070085a7 */ /* 0x000e64000800007f */
[----:B-1----:R-:W-:Y:S05]  /*10d90*/  @!P0 BRA `(.L_x_387) ;  /* 0xfffffffc00f08947 */ /* 0x002fea000383ffff */
[----:B------:R-:W-:Y:S05]  /*10da0*/  BRA `(.L_x_515) ;  /* 0xffffff10002c7947 */ /* 0x000fea000383ffff */
.L_x_391:
[----:B-1----:R-:W-:-:S04]  /*10db0*/  IMAD.U32 R0, RZ, RZ, UR22 ;  /* 0x00000016ff007e24 */ /* 0x002fc8000f8e00ff */
[----:B------:R1:W2:Y:S03]  /*10dc0*/  SYNCS.PHASECHK.TRANS64.TRYWAIT P1, [R0+URZ+0x22830], R9 ;  /* 0x02283009000075a7 */ /* 0x0002a6000802017f */
[----:B--2---:R-:W-:Y:S05]  /*10dd0*/  @!P1 NANOSLEEP.SYNCS 0x989680 ;  /* 0x009896800000995d */ /* 0x004fea0003900000 */
[----:B------:R-:W2:Y:S02]  /*10de0*/  @!P1 SYNCS.PHASECHK.TRANS64 P1, [R0+URZ+0x22830], R9 ;  /* 0x02283009000095a7 */ /* 0x000ea4000802007f */
[----:B--2---:R-:W-:Y:S05]  /*10df0*/  @!P1 BRA `(.L_x_391) ;  /* 0xfffffffc00ec9947 */ /* 0x004fea000383ffff */
[----:B------:R-:W-:Y:S05]  /*10e00*/  BRA `(.L_x_390) ;  /* 0xffffff1000547947 */ /* 0x000fea000383ffff */
.L_x_396:
[----:B--2---:R-:W-:-:S04]  /*10e10*/  IMAD.U32 R10, RZ, RZ, UR22 ;  /* 0x00000016ff0a7e24 */ /* 0x004fc8000f8e00ff */
[----:B------:R2:W3:Y:S03]  /*10e20*/  SYNCS.PHASECHK.TRANS64.TRYWAIT P1, [R10+URZ+0x22850], R9 ;  /* 0x022850090a0075a7 */ /* 0x0004e6000802017f */
[----:B---3--:R-:W-:Y:S05]  /*10e30*/  @!P1 NANOSLEEP.SYNCS 0x989680 ;  /* 0x009896800000995d */ /* 0x008fea0003900000 */
[----:B------:R-:W3:Y:S02]  /*10e40*/  @!P1 SYNCS.PHASECHK.TRANS64 P1, [R10+URZ+0x22850], R9 ;  /* 0x022850090a0095a7 */ /* 0x000ee4000802007f */
[----:B---3--:R-:W-:Y:S05]  /*10e50*/  @!P1 BRA `(.L_x_396) ;  /* 0xfffffffc00ec9947 */ /* 0x008fea000383ffff */
[----:B------:R-:W-:Y:S05]  /*10e60*/  BRA `(.L_x_395) ;  /* 0xffffff2c004c7947 */ /* 0x000fea000383ffff */
.L_x_402:
[----:B-1----:R-:W-:-:S04]  /*10e70*/  IMAD.U32 R0, RZ, RZ, UR25 ;  /* 0x00000019ff007e24 */ /* 0x002fc8000f8e00ff */
[----:B------:R1:W2:Y:S03]  /*10e80*/  SYNCS.PHASECHK.TRANS64.TRYWAIT P1, [R0+URZ+0x22830], R7 ;  /* 0x02283007000075a7 */ /* 0x0002a6000802017f */
[----:B--2---:R-:W-:Y:S05]  /*10e90*/  @!P1 NANOSLEEP.SYNCS 0x989680 ;  /* 0x009896800000995d */ /* 0x004fea0003900000 */
[----:B------:R-:W2:Y:S02]  /*10ea0*/  @!P1 SYNCS.PHASECHK.TRANS64 P1, [R0+URZ+0x22830], R7 ;  /* 0x02283007000095a7 */ /* 0x000ea4000802007f */
[----:B--2---:R-:W-:Y:S05]  /*10eb0*/  @!P1 BRA `(.L_x_402) ;  /* 0xfffffffc00ec9947 */ /* 0x004fea000383ffff */
[----:B------:R-:W-:Y:S05]  /*10ec0*/  BRA `(.L_x_401) ;  /* 0xffffff30006c7947 */ /* 0x000fea000383ffff */
.L_x_407:
[----:B-1----:R-:W-:-:S04]  /*10ed0*/  IMAD.U32 R8, RZ, RZ, UR25 ;  /* 0x00000019ff087e24 */ /* 0x002fc8000f8e00ff */
[----:B------:R1:W2:Y:S03]  /*10ee0*/  SYNCS.PHASECHK.TRANS64.TRYWAIT P1, [R8+URZ+0x22850], R7 ;  /* 0x02285007080075a7 */ /* 0x0002a6000802017f */
[----:B--2---:R-:W-:Y:S05]  /*10ef0*/  @!P1 NANOSLEEP.SYNCS 0x989680 ;  /* 0x009896800000995d */ /* 0x004fea0003900000 */
[----:B------:R-:W2:Y:S02]  /*10f00*/  @!P1 SYNCS.PHASECHK.TRANS64 P1, [R8+URZ+0x22850], R7 ;  /* 0x02285007080095a7 */ /* 0x000ea4000802007f */
[----:B--2---:R-:W-:Y:S05]  /*10f10*/  @!P1 BRA `(.L_x_407) ;  /* 0xfffffffc00ec9947 */ /* 0x004fea000383ffff */
[----:B------:R-:W-:Y:S05]  /*10f20*/  BRA `(.L_x_406) ;  /* 0xffffff50000c7947 */ /* 0x000fea000383ffff */
.L_x_454:
[----:B------:R-:W0:Y:S01]  /*10f30*/  S2R R8, SR_TID.X ;  /* 0x0000000000087919 */ /* 0x000e220000002100 */
[----:B------:R-:W-:Y:S01]  /*10f40*/  BSSY B0, `(.L_x_516) ;  /* 0x000000a000007945 */ /* 0x000fe20003800000 */
[----:B------:R-:W-:Y:S02]  /*10f50*/  IMAD.MOV.U32 R12, RZ, RZ, RZ ;  /* 0x000000ffff0c7224 */ /* 0x000fe400078e00ff */
[----:B------:R-:W-:Y:S02]  /*10f60*/  IMAD.MOV.U32 R11, RZ, RZ, 0x1f ;  /* 0x0000001fff0b7424 */ /* 0x000fe400078e00ff */
[----:B------:R-:W-:Y:S01]  /*10f70*/  IMAD.MOV.U32 R15, RZ, RZ, -0x1 ;  /* 0xffffffffff0f7424 */ /* 0x000fe200078e00ff */
[----:B0-----:R-:W-:-:S04]  /*10f80*/  SHF.R.U32.HI R8, RZ, 0x5, R8 ;  /* 0x00000005ff087819 */ /* 0x001fc80000011608 */
[----:B------:R-:W-:-:S05]  /*10f90*/  LOP3.LUT R8, R8, 0x3, RZ, 0xc0, !PT ;  /* 0x0000000308087812 */ /* 0x000fca00078ec0ff */
[----:B------:R-:W-:-:S07]  /*10fa0*/  IMAD.MOV.U32 R13, RZ, RZ, R8 ;  /* 0x000000ffff0d7224 */ /* 0x000fce00078e0008 */
[----:B-----5:R-:W-:Y:S05]  /*10fb0*/  WARPSYNC.COLLECTIVE R15, `(.L_x_517) ;  /* 0x000000000f087348 */ /* 0x020fea0003c00000 */
[----:B------:R0:W1:Y:S02]  /*10fc0*/  SHFL.IDX P6, R14, R13, R12, R11 ;  /* 0x0000000c0d0e7389 */ /* 0x00006400000c000b */
[----:B01---5:R-:W-:Y:S01]  /*10fd0*/  ENDCOLLECTIVE ;  /* 0x000000000000791b */ /* 0x023fe20003800000 */
.L_x_517:
[----:B------:R-:W-:Y:S05]  /*10fe0*/  BSYNC B0 ;  /* 0x0000000000007941 */ /* 0x000fea0003800000 */
.L_x_516:
[----:B------:R-:W-:Y:S05]  /*10ff0*/  BRA `(.L_x_518) ;  /* 0xffffffc000707947 */ /* 0x000fea000383ffff */
.L_x_457:
[----:B0-----:R0:W1:Y:S02]  /*11000*/  SYNCS.PHASECHK.TRANS64.TRYWAIT P0, [R33+URZ+0x22840], R0 ;  /* 0x02284000210075a7 */ /* 0x001064000800017f */
[----:B-1----:R-:W-:Y:S05]  /*11010*/  @!P0 NANOSLEEP.SYNCS 0x989680 ;  /* 0x009896800000895d */ /* 0x002fea0003900000 */
[----:B------:R-:W1:Y:S02]  /*11020*/  @!P0 SYNCS.PHASECHK.TRANS64 P0, [R33+URZ+0x22840], R0 ;  /* 0x02284000210085a7 */ /* 0x000e64000800007f */
[----:B-1----:R-:W-:Y:S05]  /*11030*/  @!P0 BRA `(.L_x_457) ;  /* 0xfffffffc00f08947 */ /* 0x002fea000383ffff */
[----:B------:R-:W-:Y:S05]  /*11040*/  BRA `(.L_x_519) ;  /* 0xffffffc000987947 */ /* 0x000fea000383ffff */
.L_x_458:
[----:B------:R-:W-:Y:S01]  /*11050*/  BSSY B0, `(.L_x_520) ;  /* 0x0000008000007945 */ /* 0x000fe20003800000 */
[----:B------:R-:W-:Y:S02]  /*11060*/  IMAD.MOV.U32 R13, RZ, RZ, R4 ;  /* 0x000000ffff0d7224 */ /* 0x000fe400078e0004 */
[----:B------:R-:W-:Y:S02]  /*11070*/  IMAD.MOV.U32 R12, RZ, RZ, RZ ;  /* 0x000000ffff0c7224 */ /* 0x000fe400078e00ff */
[----:B------:R-:W-:Y:S02]  /*11080*/  IMAD.MOV.U32 R11, RZ, RZ, 0x181f ;  /* 0x0000181fff0b7424 */ /* 0x000fe400078e00ff */
[----:B------:R-:W-:-:S07]  /*11090*/  IMAD.MOV.U32 R15, RZ, RZ, -0x1 ;  /* 0xffffffffff0f7424 */ /* 0x000fce00078e00ff */
[----:B------:R-:W-:Y:S05]  /*110a0*/  WARPSYNC.COLLECTIVE R15, `(.L_x_521) ;  /* 0x000000000f087348 */ /* 0x000fea0003c00000 */
[----:B------:R0:W1:Y:S02]  /*110b0*/  SHFL.IDX P6, R14, R13, R12, R11 ;  /* 0x0000000c0d0e7389 */ /* 0x00006400000c000b */
[----:B01----:R-:W-:Y:S01]  /*110c0*/  ENDCOLLECTIVE ;  /* 0x000000000000791b */ /* 0x003fe20003800000 */
.L_x_521:
[----:B------:R-:W-:Y:S05]  /*110d0*/  BSYNC B0 ;  /* 0x0000000000007941 */ /* 0x000fea0003800000 */
.L_x_520:
[----:B------:R-:W-:Y:S02]  /*110e0*/  IMAD.MOV.U32 R13, RZ, RZ, R0 ;  /* 0x000000ffff0d7224 */ /* 0x000fe400078e0000 */
[----:B------:R-:W-:Y:S02]  /*110f0*/  IMAD.MOV.U32 R12, RZ, RZ, RZ ;  /* 0x000000ffff0c7224 */ /* 0x000fe400078e00ff */
[----:B------:R-:W-:Y:S02]  /*11100*/  IMAD.MOV.U32 R11, RZ, RZ, 0x181f ;  /* 0x0000181fff0b7424 */ /* 0x000fe400078e00ff */
[----:B------:R-:W-:Y:S02]  /*11110*/  IMAD.MOV.U32 R15, RZ, RZ, -0x1 ;  /* 0xffffffffff0f7424 */ /* 0x000fe400078e00ff */
[----:B------:R-:W-:Y:S02]  /*11120*/  IMAD.MOV.U32 R2, RZ, RZ, R14 ;  /* 0x000000ffff027224 */ /* 0x000fe400078e000e */
[----:B------:R-:W-:-:S07]  /*11130*/  @P0 IMAD R7, R5, 0x2, R22 ;  /* 0x0000000205070824 */ /* 0x000fce00078e0216 */
[----:B------:R-:W-:Y:S05]  /*11140*/  WARPSYNC.COLLECTIVE R15, `(.L_x_522) ;  /* 0x000000000f087348 */ /* 0x000fea0003c00000 */
[----:B------:R0:W1:Y:S02]  /*11150*/  SHFL.IDX P6, R14, R13, R12, R11 ;  /* 0x0000000c0d0e7389 */ /* 0x00006400000c000b */
[----:B01----:R-:W-:Y:S01]  /*11160*/  ENDCOLLECTIVE ;  /* 0x000000000000791b */ /* 0x003fe20003800000 */
.L_x_522:
[----:B------:R-:W-:Y:S02]  /*11170*/  IMAD.MOV.U32 R13, RZ, RZ, R4 ;  /* 0x000000ffff0d7224 */ /* 0x000fe400078e0004 */
[----:B------:R-:W-:Y:S02]  /*11180*/  IMAD.MOV.U32 R12, RZ, RZ, 0x1 ;  /* 0x00000001ff0c7424 */ /* 0x000fe400078e00ff */
[----:B------:R-:W-:-:S07]  /*11190*/  IMAD.MOV.U32 R3, RZ, RZ, R14 ;  /* 0x000000ffff037224 */ /* 0x000fce00078e000e */
[----:B------:R-:W-:Y:S05]  /*111a0*/  WARPSYNC.COLLECTIVE R15, `(.L_x_523) ;  /* 0x000000000f087348 */ /* 0x000fea0003c00000 */
[----:B------:R0:W1:Y:S02]  /*111b0*/  SHFL.IDX P6, R14, R13, R12, R11 ;  /* 0x0000000c0d0e7389 */ /* 0x00006400000c000b */
[----:B01----:R-:W-:Y:S01]  /*111c0*/  ENDCOLLECTIVE ;  /* 0x000000000000791b */ /* 0x003fe20003800000 */
.L_x_523:
[----:B------:R-:W-:-:S05]  /*111d0*/  @P0 LEA R3, P1, R8, R3, 0x1 ;  /* 0x0000000308030211 */ /* 0x000fca00078208ff */
[----:B------:R-:W-:-:S05]  /*111e0*/  @P0 IMAD.X R2, RZ, RZ, R2, P1 ;  /* 0x000000ffff020224 */ /* 0x000fca00008e0602 */
[----:B------:R-:W-:Y:S01]  /*111f0*/  @P0 LOP3.LUT R3, R3, R2, RZ, 0x3c, !PT ;  /* 0x0000000203030212 */ /* 0x000fe200078e3cff */
[----:B------:R-:W-:-:S03]  /*11200*/  IMAD.MOV.U32 R13, RZ, RZ, R0 ;  /* 0x000000ffff0d7224 */ /* 0x000fc600078e0000 */
[----:B------:R-:W-:-:S04]  /*11210*/  @P0 LOP3.LUT R2, R3, R2, RZ, 0x3c, !PT ;  /* 0x0000000203020212 */ /* 0x000fc800078e3cff */
[----:B------:R-:W-:-:S05]  /*11220*/  @P0 LOP3.LUT R3, R3, R2, RZ, 0x3c, !PT ;  /* 0x0000000203030212 */ /* 0x000fca00078e3cff */
[----:B------:R-:W-:Y:S01]  /*11230*/  @!PT LDS RZ, [RZ] ;  /* 0x00000000fffff984 */ /* 0x000fe20000000800 */
[----:B------:R-:W-:Y:S01]  /*11240*/  @!PT LDS RZ, [RZ] ;  /* 0x00000000fffff984 */ /* 0x000fe20000000800 */
[----:B------:R-:W-:Y:S01]  /*11250*/  @!PT LDS RZ, [RZ] ;  /* 0x00000000fffff984 */ /* 0x000fe20000000800 */
[----:B------:R0:W-:Y:S01]  /*11260*/  @P0 LDGSTS.E.BYPASS.LTC128B.128 [R7+0x1c400], desc[UR50][R2.64], !P2 ;  /* 0x1c40000002070fae */ /* 0x0001e2000d101d72 */
[----:B------:R-:W-:Y:S01]  /*11270*/  ISETP.GE.AND P0, PT, R32, 0x11, PT ;  /* 0x000000112000780c */ /* 0x000fe20003f06270 */
[----:B0-----:R-:W-:-:S12]  /*11280*/  IMAD.MOV.U32 R2, RZ, RZ, R14 ;  /* 0x000000ffff027224 */ /* 0x001fd800078e000e */
[----:B------:R-:W-:Y:S05]  /*11290*/  WARPSYNC.COLLECTIVE R15, `(.L_x_524) ;  /* 0x000000000f087348 */ /* 0x000fea0003c00000 */
[----:B------:R0:W1:Y:S02]  /*112a0*/  SHFL.IDX P6, R14, R13, R12, R11 ;  /* 0x0000000c0d0e7389 */ /* 0x00006400000c000b */
[----:B01----:R-:W-:Y:S01]  /*112b0*/  ENDCOLLECTIVE ;  /* 0x000000000000791b */ /* 0x003fe20003800000 */
.L_x_524:
[----:B------:R-:W-:Y:S02]  /*112c0*/  @P0 IMAD R7, R5, 0x2, R22 ;  /* 0x0000000205070824 */ /* 0x000fe400078e0216 */
[----:B------:R-:W-:Y:S02]  /*112d0*/  IMAD.MOV.U32 R13, RZ, RZ, R4 ;  /* 0x000000ffff0d7224 */ /* 0x000fe400078e0004 */
[----:B------:R-:W-:Y:S02]  /*112e0*/  IMAD.MOV.U32 R12, RZ, RZ, 0x2 ;  /* 0x00000002ff0c7424 */ /* 0x000fe400078e00ff */
[----:B------:R-:W-:-:S07]  /*112f0*/  IMAD.MOV.U32 R3, RZ, RZ, R14 ;  /* 0x000000ffff037224 */ /* 0x000fce00078e000e */
[----:B------:R-:W-:Y:S05]  /*11300*/  WARPSYNC.COLLECTIVE R15, `(.L_x_525) ;  /* 0x000000000f087348 */ /* 0x000fea0003c00000 */
[----:B------:R0:W1:Y:S02]  /*11310*/  SHFL.IDX P6, R14, R13, R12, R11 ;  /* 0x0000000c0d0e7389 */ /* 0x00006400000c000b */
[----:B01----:R-:W-:Y:S01]  /*11320*/  ENDCOLLECTIVE ;  /* 0x000000000000791b */ /* 0x003fe20003800000 */
.L_x_525:
        /* <DEDUP_REMOVED lines=15> */
.L_x_526:
[----:B------:R-:W-:Y:S02]  /*11420*/  @P0 IMAD R7, R5, 0x2, R22 ;  /* 0x0000000205070824 */ /* 0x000fe400078e0216 */
[----:B------:R-:W-:Y:S02]  /*11430*/  IMAD.MOV.U32 R13, RZ, RZ, R4 ;  /* 0x000000ffff0d7224 */ /* 0x000fe400078e0004 */
[----:B------:R-:W-:Y:S02]  /*11440*/  IMAD.MOV.U32 R12, RZ, RZ, 0x3 ;  /* 0x00000003ff0c7424 */ /* 0x000fe400078e00ff */
[----:B------:R-:W-:-:S07]  /*11450*/  IMAD.MOV.U32 R3, RZ, RZ, R14 ;  /* 0x000000ffff037224 */ /* 0x000fce00078e000e */
[----:B------:R-:W-:Y:S05]  /*11460*/  WARPSYNC.COLLECTIVE R15, `(.L_x_527) ;  /* 0x000000000f087348 */ /* 0x000fea0003c00000 */
[----:B------:R0:W1:Y:S02]  /*11470*/  SHFL.IDX P6, R14, R13, R12, R11 ;  /* 0x0000000c0d0e7389 */ /* 0x00006400000c000b */
[----:B01----:R-:W-:Y:S01]  /*11480*/  ENDCOLLECTIVE ;  /* 0x000000000000791b */ /* 0x003fe20003800000 */
.L_x_527:
        /* <DEDUP_REMOVED lines=15> */
.L_x_528:
[----:B------:R-:W-:Y:S02]  /*11580*/  @P0 IMAD R7, R5, 0x2, R22 ;  /* 0x0000000205070824 */ /* 0x000fe400078e0216 */
[----:B------:R-:W-:Y:S02]  /*11590*/  IMAD.MOV.U32 R13, RZ, RZ, R4 ;  /* 0x000000ffff0d7224 */ /* 0x000fe400078e0004 */
[----:B------:R-:W-:Y:S02]  /*115a0*/  IMAD.MOV.U32 R12, RZ, RZ, 0x4 ;  /* 0x00000004ff0c7424 */ /* 0x000fe400078e00ff */
[----:B------:R-:W-:-:S07]  /*115b0*/  IMAD.MOV.U32 R3, RZ, RZ, R14 ;  /* 0x000000ffff037224 */ /* 0x000fce00078e000e */
[----:B------:R-:W-:Y:S05]  /*115c0*/  WARPSYNC.COLLECTIVE R15, `(.L_x_529) ;  /* 0x000000000f087348 */ /* 0x000fea0003c00000 */
[----:B------:R0:W1:Y:S02]  /*115d0*/  SHFL.IDX P6, R14, R13, R12, R11 ;  /* 0x0000000c0d0e7389 */ /* 0x00006400000c000b */
[----:B01----:R-:W-:Y:S01]  /*115e0*/  ENDCOLLECTIVE ;  /* 0x000000000000791b */ /* 0x003fe20003800000 */
.L_x_529:
        /* <DEDUP_REMOVED lines=15> */
.L_x_530:
[----:B------:R-:W-:Y:S02]  /*116e0*/  @P0 IMAD R7, R5, 0x2, R22 ;  /* 0x0000000205070824 */ /* 0x000fe400078e0216 */
[----:B------:R-:W-:Y:S02]  /*116f0*/  IMAD.MOV.U32 R13, RZ, RZ, R4 ;  /* 0x000000ffff0d7224 */ /* 0x000fe400078e0004 */
[----:B------:R-:W-:Y:S02]  /*11700*/  IMAD.MOV.U32 R12, RZ, RZ, 0x5 ;  /* 0x00000005ff0c7424 */ /* 0x000fe400078e00ff */
[----:B------:R-:W-:-:S07]  /*11710*/  IMAD.MOV.U32 R3, RZ, RZ, R14 ;  /* 0x000000ffff037224 */ /* 0x000fce00078e000e */
[----:B------:R-:W-:Y:S05]  /*11720*/  WARPSYNC.COLLECTIVE R15, `(.L_x_531) ;  /* 0x000000000f087348 */ /* 0x000fea0003c00000 */
[----:B------:R0:W1:Y:S02]  /*11730*/  SHFL.IDX P6, R14, R13, R12, R11 ;  /* 0x0000000c0d0e7389 */ /* 0x00006400000c000b */
[----:B01----:R-:W-:Y:S01]  /*11740*/  ENDCOLLECTIVE ;  /* 0x000000000000791b */ /* 0x003fe20003800000 */
.L_x_531:
[----:B------:R-:W-:-:S05]  /*11750*/  @P0 LEA R3, P1, R8, R3, 0x1 ;  /* 0x0000000308030211 */ /* 0x000fca00078208ff */
[----:B------:R-:W-:-:S05]  /*11760*/  @P0 IMAD.X R2, RZ, RZ, R2, P1 ;  /* 0x000000ffff020224 */ /* 0x000fca00008e0602 */
[----:B------:R-:W-:Y:S01]  /*11770*/  @P0 LOP3.LUT R3, R3, R2, RZ, 0x3c, !PT ;  /* 0x0000000203030212 */ /* 0x000fe200078e3cff */
[----:B------:R-:W-:-:S03]  /*11780*/  IMAD.MOV.U32 R13, RZ, RZ, R0 ;  /* 0x000000ffff0d7224 */ /* 0x000fc600078e0000 */
[----:B------:R-:W-:-:S04]  /*11790*/  @P0 LOP3.LUT R2, R3, R2, RZ, 0x3c, !PT ;  /* 0x0000000203020212 */ /* 0x000fc800078e3cff */
[----:B------:R-:W-:Y:S01]  /*117a0*/  @P0 LOP3.LUT R3, R3, R2, RZ, 0x3c, !PT ;  /* 0x0000000203030212 */ /* 0x000fe200078e3cff */
[----:B------:R-:W-:-:S07]  /*117b0*/  IMAD.MOV.U32 R4, RZ, RZ, R14 ;  /* 0x000000ffff047224 */ /* 0x000fce00078e000e */
[----:B------:R-:W-:Y:S05]  /*117c0*/  WARPSYNC.COLLECTIVE R15, `(.L_x_532) ;  /* 0x000000000f087348 */ /* 0x000fea0003c00000 */
[----:B------:R0:W1:Y:S02]  /*117d0*/  SHFL.IDX P6, R14, R13, R12, R11 ;  /* 0x0000000c0d0e7389 */ /* 0x00006400000c000b */
[----:B01----:R-:W-:Y:S01]  /*117e0*/  ENDCOLLECTIVE ;  /* 0x000000000000791b */ /* 0x003fe20003800000 */
.L_x_532:
[----:B------:R-:W-:Y:S01]  /*117f0*/  @!PT LDS RZ, [RZ] ;  /* 0x00000000fffff984 */ /* 0x000fe20000000800 */
[----:B------:R-:W-:Y:S01]  /*11800*/  @!PT LDS RZ, [RZ] ;  /* 0x00000000fffff984 */ /* 0x000fe20000000800 */
[----:B------:R-:W-:Y:S01]  /*11810*/  @!PT LDS RZ, [RZ] ;  /* 0x00000000fffff984 */ /* 0x000fe20000000800 */
[----:B------:R1:W-:Y:S01]  /*11820*/  @P0 LDGSTS.E.BYPASS.LTC128B.128 [R7+0x1e400], desc[UR50][R2.64], !P2 ;  /* 0x1e40000002070fae */ /* 0x0003e2000d101d72 */
[----:B------:R-:W-:Y:S01]  /*11830*/  IMAD.MOV.U32 R0, RZ, RZ, R14 ;  /* 0x000000ffff007224 */ /* 0x000fe200078e000e */
[----:B------:R-:W-:Y:S06]  /*11840*/  BRA `(.L_x_533) ;  /* 0xffffffbc00f87947 */ /* 0x000fec000383ffff */
.L_x_463:
[----:B------:R-:W-:Y:S02]  /*11850*/  IMAD.MOV.U32 R13, RZ, RZ, R4 ;  /* 0x000000ffff0d7224 */ /* 0x000fe400078e0004 */
[----:B------:R-:W-:Y:S02]  /*11860*/  IMAD.MOV.U32 R12, RZ, RZ, RZ ;  /* 0x000000ffff0c7224 */ /* 0x000fe400078e00ff */
[----:B------:R-:W-:Y:S02]  /*11870*/  IMAD.MOV.U32 R11, RZ, RZ, 0x181f ;  /* 0x0000181fff0b7424 */ /* 0x000fe400078e00ff */
[----:B------:R-:W-:Y:S02]  /*11880*/  IMAD.MOV.U32 R15, RZ, RZ, -0x1 ;  /* 0xffffffffff0f7424 */ /* 0x000fe400078e00ff */
[----:B-----5:R-:W-:Y:S02]  /*11890*/  IMAD R5, R10, R6, RZ ;  /* 0x000000060a057224 */ /* 0x020fe400078e02ff */
[----:B------:R-:W-:-:S07]  /*118a0*/  IMAD.IADD R17, R9, 0x1, R17 ;  /* 0x0000000109117824 */ /* 0x000fce00078e0211 */
[----:B------:R-:W-:Y:S05]  /*118b0*/  WARPSYNC.COLLECTIVE R15, `(.L_x_534) ;  /* 0x000000000f087348 */ /* 0x000fea0003c00000 */
[----:B------:R0:W1:Y:S02]  /*118c0*/  SHFL.IDX P6, R14, R13, R12, R11 ;  /* 0x0000000c0d0e7389 */ /* 0x00006400000c000b */
[----:B01----:R-:W-:Y:S01]  /*118d0*/  ENDCOLLECTIVE ;  /* 0x000000000000791b */ /* 0x003fe20003800000 */
.L_x_534:
[C---:B------:R-:W-:Y:S01]  /*118e0*/  VIADD R6, R17.reuse, 0x10 ;  /* 0x0000001011067836 */ /* 0x040fe20000000000 */
[----:B------:R-:W-:Y:S01]  /*118f0*/  ISETP.GE.AND P0, PT, R17, R5, PT ;  /* 0x000000051100720c */ /* 0x000fe20003f06270 */
[----:B------:R-:W-:Y:S02]  /*11900*/  IMAD.MOV.U32 R13, RZ, RZ, R0 ;  /* 0x000000ffff0d7224 */ /* 0x000fe400078e0000 */
[----:B------:R-:W-:-:S10]  /*11910*/  IMAD.MOV.U32 R2, RZ, RZ, R14 ;  /* 0x000000ffff027224 */ /* 0x000fd400078e000e */
[----:B------:R-:W-:Y:S05]  /*11920*/  WARPSYNC.COLLECTIVE R15, `(.L_x_535) ;  /* 0x000000000f087348 */ /* 0x000fea0003c00000 */
[----:B------:R0:W1:Y:S02]  /*11930*/  SHFL.IDX P6, R14, R13, R12, R11 ;  /* 0x0000000c0d0e7389 */ /* 0x00006400000c000b */
[----:B01----:R-:W-:Y:S01]  /*11940*/  ENDCOLLECTIVE ;  /* 0x000000000000791b */ /* 0x003fe20003800000 */
.L_x_535:
[----:B------:R-:W-:Y:S02]  /*11950*/  IMAD.MOV.U32 R13, RZ, RZ, R4 ;  /* 0x000000ffff0d7224 */ /* 0x000fe400078e0004 */
[----:B------:R-:W-:Y:S02]  /*11960*/  IMAD.MOV.U32 R12, RZ, RZ, 0x1 ;  /* 0x00000001ff0c7424 */ /* 0x000fe400078e00ff */
[----:B------:R-:W-:-:S07]  /*11970*/  IMAD.MOV.U32 R3, RZ, RZ, R14 ;  /* 0x000000ffff037224 */ /* 0x000fce00078e000e */
[----:B------:R-:W-:Y:S05]  /*11980*/  WARPSYNC.COLLECTIVE R15, `(.L_x_536) ;  /* 0x000000000f087348 */ /* 0x000fea0003c00000 */
[----:B------:R0:W1:Y:S02]  /*11990*/  SHFL.IDX P6, R14, R13, R12, R11 ;  /* 0x0000000c0d0e7389 */ /* 0x00006400000c000b */
[----:B01----:R-:W-:Y:S01]  /*119a0*/  ENDCOLLECTIVE ;  /* 0x000000000000791b */ /* 0x003fe20003800000 */
.L_x_536:
[----:B------:R-:W-:-:S05]  /*119b0*/  @!P0 LEA R3, P2, R8, R3, 0x1 ;  /* 0x0000000308038211 */ /* 0x000fca00078408ff */
[----:B------:R-:W-:-:S05]  /*119c0*/  @!P0 IMAD.X R2, RZ, RZ, R2, P2 ;  /* 0x000000ffff028224 */ /* 0x000fca00010e0602 */
[----:B------:R-:W-:Y:S01]  /*119d0*/  @!P0 LOP3.LUT R3, R3, R2, RZ, 0x3c, !PT ;  /* 0x0000000203038212 */ /* 0x000fe200078e3cff */
[----:B------:R-:W-:-:S03]  /*119e0*/  IMAD.MOV.U32 R13, RZ, RZ, R0 ;  /* 0x000000ffff0d7224 */ /* 0x000fc600078e0000 */
[----:B------:R-:W-:-:S04]  /*119f0*/  @!P0 LOP3.LUT R2, R3, R2, RZ, 0x3c, !PT ;  /* 0x0000000203028212 */ /* 0x000fc800078e3cff */
[----:B------:R-:W-:-:S05]  /*11a00*/  @!P0 LOP3.LUT R3, R3, R2, RZ, 0x3c, !PT ;  /* 0x0000000203038212 */ /* 0x000fca00078e3cff */
        /* <DEDUP_REMOVED lines=9> */
.L_x_537:
[----:B------:R-:W-:Y:S02]  /*11aa0*/  IMAD.MOV.U32 R13, RZ, RZ, R4 ;  /* 0x000000ffff0d7224 */ /* 0x000fe400078e0004 */
[----:B------:R-:W-:Y:S02]  /*11ab0*/  IMAD.MOV.U32 R12, RZ, RZ, 0x2 ;  /* 0x00000002ff0c7424 */ /* 0x000fe400078e00ff */
[----:B------:R-:W-:-:S07]  /*11ac0*/  IMAD.MOV.U32 R3, RZ, RZ, R14 ;  /* 0x000000ffff037224 */ /* 0x000fce00078e000e */
[----:B------:R-:W-:Y:S05]  /*11ad0*/  WARPSYNC.COLLECTIVE R15, `(.L_x_538) ;  /* 0x000000000f087348 */ /* 0x000fea0003c00000 */
[----:B------:R0:W1:Y:S02]  /*11ae0*/  SHFL.IDX P6, R14, R13, R12, R11 ;  /* 0x0000000c0d0e7389 */ /* 0x00006400000c000b */
[----:B01----:R-:W-:Y:S01]  /*11af0*/  ENDCOLLECTIVE ;  /* 0x000000000000791b */ /* 0x003fe20003800000 */
.L_x_538:
        /* <DEDUP_REMOVED lines=9> */
[----:B------:R0:W-:Y:S02]  /*11b90*/  @!P0 LDGSTS.E.BYPASS.LTC128B.128 [R36+0x18c00], desc[UR50][R2.64], !P1 ;  /* 0x18c0000002248fae */ /* 0x0001e4000c901d72 */
[----:B0-----:R-:W-:-:S05]  /*11ba0*/  VIADD R2, R17, 0x20 ;  /* 0x0000002011027836 */ /* 0x001fca0000000000 */
[----:B------:R-:W-:Y:S01]  /*11bb0*/  ISETP.GE.AND P0, PT, R2, R5, PT ;  /* 0x000000050200720c */ /* 0x000fe20003f06270 */
[----:B------:R-:W-:-:S12]  /*11bc0*/  IMAD.MOV.U32 R2, RZ, RZ, R14 ;  /* 0x000000ffff027224 */ /* 0x000fd800078e000e */
[----:B------:R-:W-:Y:S05]  /*11bd0*/  WARPSYNC.COLLECTIVE R15, `(.L_x_539) ;  /* 0x000000000f087348 */ /* 0x000fea0003c00000 */
[----:B------:R0:W1:Y:S02]  /*11be0*/  SHFL.IDX P6, R14, R13, R12, R11 ;  /* 0x0000000c0d0e7389 */ /* 0x00006400000c000b */
[----:B01----:R-:W-:Y:S01]  /*11bf0*/  ENDCOLLECTIVE ;  /* 0x000000000000791b */ /* 0x003fe20003800000 */
.L_x_539:
[----:B------:R-:W-:Y:S02]  /*11c00*/  IMAD.MOV.U32 R13, RZ, RZ, R4 ;  /* 0x000000ffff0d7224 */ /* 0x000fe400078e0004 */
[----:B------:R-:W-:Y:S02]  /*11c10*/  IMAD.MOV.U32 R12, RZ, RZ, 0x3 ;  /* 0x00000003ff0c7424 */ /* 0x000fe400078e00ff */
[----:B------:R-:W-:-:S07]  /*11c20*/  IMAD.MOV.U32 R3, RZ, RZ, R14 ;  /* 0x000000ffff037224 */ /* 0x000fce00078e000e */
[----:B------:R-:W-:Y:S05]  /*11c30*/  WARPSYNC.COLLECTIVE R15, `(.L_x_540) ;  /* 0x000000000f087348 */ /* 0x000fea0003c00000 */
[----:B------:R0:W1:Y:S02]  /*11c40*/  SHFL.IDX P6, R14, R13, R12, R11 ;  /* 0x0000000c0d0e7389 */ /* 0x00006400000c000b */
[----:B01----:R-:W-:Y:S01]  /*11c50*/  ENDCOLLECTIVE ;  /* 0x000000000000791b */ /* 0x003fe20003800000 */
.L_x_540:
        /* <DEDUP_REMOVED lines=16> */
.L_x_541:
[----:B------:R-:W-:Y:S02]  /*11d60*/  IMAD.MOV.U32 R13, RZ, RZ, R4 ;  /* 0x000000ffff0d7224 */ /* 0x000fe400078e0004 */
[----:B------:R-:W-:Y:S02]  /*11d70*/  IMAD.MOV.U32 R12, RZ, RZ, 0x4 ;  /* 0x00000004ff0c7424 */ /* 0x000fe400078e00ff */
[----:B------:R-:W-:-:S07]  /*11d80*/  IMAD.MOV.U32 R3, RZ, RZ, R14 ;  /* 0x000000ffff037224 */ /* 0x000fce00078e000e */
[----:B------:R-:W-:Y:S05]  /*11d90*/  WARPSYNC.COLLECTIVE R15, `(.L_x_542) ;  /* 0x000000000f087348 */ /* 0x000fea0003c00000 */
[----:B------:R0:W1:Y:S02]  /*11da0*/  SHFL.IDX P6, R14, R13, R12, R11 ;  /* 0x0000000c0d0e7389 */ /* 0x00006400000c000b */
[----:B01----:R-:W-:Y:S01]  /*11db0*/  ENDCOLLECTIVE ;  /* 0x000000000000791b */ /* 0x003fe20003800000 */
.L_x_542:
        /* <DEDUP_REMOVED lines=16> */
.L_x_543:
[----:B------:R-:W-:Y:S02]  /*11ec0*/  IMAD.MOV.U32 R13, RZ, RZ, R4 ;  /* 0x000000ffff0d7224 */ /* 0x000fe400078e0004 */
[----:B------:R-:W-:Y:S02]  /*11ed0*/  IMAD.MOV.U32 R12, RZ, RZ, 0x5 ;  /* 0x00000005ff0c7424 */ /* 0x000fe400078e00ff */
[----:B------:R-:W-:-:S07]  /*11ee0*/  IMAD.MOV.U32 R3, RZ, RZ, R14 ;  /* 0x000000ffff037224 */ /* 0x000fce00078e000e */
[----:B------:R-:W-:Y:S05]  /*11ef0*/  WARPSYNC.COLLECTIVE R15, `(.L_x_544) ;  /* 0x000000000f087348 */ /* 0x000fea0003c00000 */
[----:B------:R0:W1:Y:S02]  /*11f00*/  SHFL.IDX P6, R14, R13, R12, R11 ;  /* 0x0000000c0d0e7389 */ /* 0x00006400000c000b */
[----:B01----:R-:W-:Y:S01]  /*11f10*/  ENDCOLLECTIVE ;  /* 0x000000000000791b */ /* 0x003fe20003800000 */
.L_x_544:
        /* <DEDUP_REMOVED lines=16> */
.L_x_545:
[----:B------:R-:W-:Y:S02]  /*12020*/  IMAD.MOV.U32 R13, RZ, RZ, R4 ;  /* 0x000000ffff0d7224 */ /* 0x000fe400078e0004 */
[----:B------:R-:W-:Y:S02]  /*12030*/  IMAD.MOV.U32 R12, RZ, RZ, 0x6 ;  /* 0x00000006ff0c7424 */ /* 0x000fe400078e00ff */
[----:B------:R-:W-:-:S07]  /*12040*/  IMAD.MOV.U32 R3, RZ, RZ, R14 ;  /* 0x000000ffff037224 */ /* 0x000fce00078e000e */
[----:B------:R-:W-:Y:S05]  /*12050*/  WARPSYNC.COLLECTIVE R15, `(.L_x_546) ;  /* 0x000000000f087348 */ /* 0x000fea0003c00000 */
[----:B------:R0:W1:Y:S02]  /*12060*/  SHFL.IDX P6, R14, R13, R12, R11 ;  /* 0x0000000c0d0e7389 */ /* 0x00006400000c000b */
[----:B01----:R-:W-:Y:S01]  /*12070*/  ENDCOLLECTIVE ;  /* 0x000000000000791b */ /* 0x003fe20003800000 */
.L_x_546:
        /* <DEDUP_REMOVED lines=16> */
.L_x_547:
[----:B------:R-:W-:Y:S02]  /*12180*/  IMAD.MOV.U32 R13, RZ, RZ, R4 ;  /* 0x000000ffff0d7224 */ /* 0x000fe400078e0004 */
[----:B------:R-:W-:Y:S02]  /*12190*/  IMAD.MOV.U32 R12, RZ, RZ, 0x7 ;  /* 0x00000007ff0c7424 */ /* 0x000fe400078e00ff */
[----:B------:R-:W-:-:S07]  /*121a0*/  IMAD.MOV.U32 R3, RZ, RZ, R14 ;  /* 0x000000ffff037224 */ /* 0x000fce00078e000e */
[----:B------:R-:W-:Y:S05]  /*121b0*/  WARPSYNC.COLLECTIVE R15, `(.L_x_548) ;  /* 0x000000000f087348 */ /* 0x000fea0003c00000 */
[----:B------:R0:W1:Y:S02]  /*121c0*/  SHFL.IDX P6, R14, R13, R12, R11 ;  /* 0x0000000c0d0e7389 */ /* 0x00006400000c000b */
[----:B01----:R-:W-:Y:S01]  /*121d0*/  ENDCOLLECTIVE ;  /* 0x000000000000791b */ /* 0x003fe20003800000 */
.L_x_548:
[----:B------:R-:W-:-:S05]  /*121e0*/  @!P0 LEA R3, P2, R8, R3, 0x1 ;  /* 0x0000000308038211 */ /* 0x000fca00078408ff */
[----:B------:R-:W-:-:S05]  /*121f0*/  @!P0 IMAD.X R2, RZ, RZ, R2, P2 ;  /* 0x000000ffff028224 */ /* 0x000fca00010e0602 */
[----:B------:R-:W-:Y:S01]  /*12200*/  @!P0 LOP3.LUT R3, R3, R2, RZ, 0x3c, !PT ;  /* 0x0000000203038212 */ /* 0x000fe200078e3cff */
[----:B------:R-:W-:-:S03]  /*12210*/  IMAD.MOV.U32 R13, RZ, RZ, R0 ;  /* 0x000000ffff0d7224 */ /* 0x000fc600078e0000 */
[----:B------:R-:W-:-:S04]  /*12220*/  @!P0 LOP3.LUT R2, R3, R2, RZ, 0x3c, !PT ;  /* 0x0000000203028212 */ /* 0x000fc800078e3cff */
[----:B------:R-:W-:Y:S01]  /*12230*/  @!P0 LOP3.LUT R3, R3, R2, RZ, 0x3c, !PT ;  /* 0x0000000203038212 */ /* 0x000fe200078e3cff */
[----:B------:R-:W-:-:S04]  /*12240*/  IMAD.MOV.U32 R4, RZ, RZ, R14 ;  /* 0x000000ffff047224 */ /* 0x000fc800078e000e */
[----:B------:R-:W-:Y:S01]  /*12250*/  @!PT LDS RZ, [RZ] ;  /* 0x00000000fffff984 */ /* 0x000fe20000000800 */
[----:B------:R-:W-:Y:S01]  /*12260*/  @!PT LDS RZ, [RZ] ;  /* 0x00000000fffff984 */ /* 0x000fe20000000800 */
[----:B------:R-:W-:Y:S01]  /*12270*/  @!PT LDS RZ, [RZ] ;  /* 0x00000000fffff984 */ /* 0x000fe20000000800 */
[----:B------:R0:W-:Y:S03]  /*12280*/  @!P0 LDGSTS.E.BYPASS.LTC128B.128 [R36+0x1b400], desc[UR50][R2.64], !P1 ;  /* 0x1b40000002248fae */ /* 0x0001e6000c901d72 */
[----:B0-----:R-:W-:Y:S05]  /*12290*/  WARPSYNC.COLLECTIVE R15, `(.L_x_549) ;  /* 0x000000000f087348 */ /* 0x001fea0003c00000 */
[----:B------:R1:W2:Y:S02]  /*122a0*/  SHFL.IDX P6, R14, R13, R12, R11 ;  /* 0x0000000c0d0e7389 */ /* 0x0002a400000c000b */
[----:B012---:R-:W-:Y:S01]  /*122b0*/  ENDCOLLECTIVE ;  /* 0x000000000000791b */ /* 0x007fe20003800000 */
.L_x_549:
[----:B------:R-:W-:Y:S05]  /*122c0*/  BRA `(.L_x_550) ;  /* 0xffffffc000607947 */ /* 0x000fea000383ffff */
.L_x_466:
[----:B0-----:R0:W1:Y:S02]  /*122d0*/  SYNCS.PHASECHK.TRANS64.TRYWAIT P0, [R22+URZ+0x22820], R3 ;  /* 0x02282003160075a7 */ /* 0x001064000800017f */
[----:B-1----:R-:W-:Y:S05]  /*122e0*/  @!P0 NANOSLEEP.SYNCS 0x989680 ;  /* 0x009896800000895d */ /* 0x002fea0003900000 */
[----:B------:R-:W1:Y:S02]  /*122f0*/  @!P0 SYNCS.PHASECHK.TRANS64 P0, [R22+URZ+0x22820], R3 ;  /* 0x02282003160085a7 */ /* 0x000e64000800007f */
[----:B-1----:R-:W-:Y:S05]  /*12300*/  @!P0 BRA `(.L_x_466) ;  /* 0xfffffffc00f08947 */ /* 0x002fea000383ffff */
[----:B------:R-:W-:Y:S05]  /*12310*/  BRA `(.L_x_551) ;  /* 0xffffffc000bc7947 */ /* 0x000fea000383ffff */
.L_x_469:
[----:B-1----:R1:W2:Y:S02]  /*12320*/  SYNCS.PHASECHK.TRANS64.TRYWAIT P0, [R33+URZ+0x22860], R0 ;  /* 0x02286000210075a7 */ /* 0x0022a4000800017f */
[----:B--2---:R-:W-:Y:S05]  /*12330*/  @!P0 NANOSLEEP.SYNCS 0x989680 ;  /* 0x009896800000895d */ /* 0x004fea0003900000 */
[----:B------:R-:W2:Y:S02]  /*12340*/  @!P0 SYNCS.PHASECHK.TRANS64 P0, [R33+URZ+0x22860], R0 ;  /* 0x02286000210085a7 */ /* 0x000ea4000800007f */
[----:B--2---:R-:W-:Y:S05]  /*12350*/  @!P0 BRA `(.L_x_469) ;  /* 0xfffffffc00f08947 */ /* 0x004fea000383ffff */
[----:B------:R-:W-:Y:S05]  /*12360*/  BRA `(.L_x_552) ;  /* 0xffffffc000cc7947 */ /* 0x000fea000383ffff */
.L_x_470:
        /* <DEDUP_REMOVED lines=8> */
.L_x_554:
[----:B------:R-:W-:Y:S05]  /*123f0*/  BSYNC B0 ;  /* 0x0000000000007941 */ /* 0x000fea0003800000 */
.L_x_553:
[----:B------:R-:W0:Y:S01]  /*12400*/  S2R R7, SR_TID.X ;  /* 0x0000000000077919 */ /* 0x000e220000002100 */
[----:B------:R-:W-:Y:S01]  /*12410*/  IMAD.MOV.U32 R13, RZ, RZ, R5 ;  /* 0x000000ffff0d7224 */ /* 0x000fe200078e0005 */
[C---:B------:R-:W-:Y:S01]  /*12420*/  LOP3.LUT P2, RZ, R25.reuse, 0x2, RZ, 0xc0, !PT ;  /* 0x0000000219ff7812 */ /* 0x040fe2000784c0ff */
[----:B------:R-:W-:Y:S01]  /*12430*/  IMAD.MOV.U32 R12, RZ, RZ, RZ ;  /* 0x000000ffff0c7224 */ /* 0x000fe200078e00ff */
[----:B------:R-:W-:Y:S01]  /*12440*/  LOP3.LUT P1, RZ, R25, 0x4, RZ, 0xc0, !PT ;  /* 0x0000000419ff7812 */ /* 0x000fe2000782c0ff */
[----:B------:R-:W-:Y:S02]  /*12450*/  IMAD.MOV.U32 R11, RZ, RZ, 0x181f ;  /* 0x0000181fff0b7424 */ /* 0x000fe400078e00ff */
[----:B------:R-:W-:Y:S01]  /*12460*/  IMAD.MOV.U32 R15, RZ, RZ, -0x1 ;  /* 0xffffffffff0f7424 */ /* 0x000fe200078e00ff */
[----:B------:R-:W-:Y:S01]  /*12470*/  ISETP.LT.OR P4, PT, R32, 0x1, !P1 ;  /* 0x000000012000780c */ /* 0x000fe20004f81670 */
[----:B------:R-:W-:Y:S02]  /*12480*/  IMAD.MOV.U32 R3, RZ, RZ, R14 ;  /* 0x000000ffff037224 */ /* 0x000fe400078e000e */
[----:B------:R-:W-:-:S10]  /*12490*/  IMAD R4, R4, 0x2, R22 ;  /* 0x0000000204047824 */ /* 0x000fd400078e0216 */
[----:B0-----:R-:W-:Y:S05]  /*124a0*/  WARPSYNC.COLLECTIVE R15, `(.L_x_555) ;  /* 0x000000000f087348 */ /* 0x001fea0003c00000 */
[----:B------:R1:W2:Y:S02]  /*124b0*/  SHFL.IDX P6, R14, R13, R12, R11 ;  /* 0x0000000c0d0e7389 */ /* 0x0002a400000c000b */
[----:B012---:R-:W-:Y:S01]  /*124c0*/  ENDCOLLECTIVE ;  /* 0x000000000000791b */ /* 0x007fe20003800000 */
.L_x_555:
[----:B------:R-:W-:Y:S02]  /*124d0*/  IMAD.MOV.U32 R13, RZ, RZ, R6 ;  /* 0x000000ffff0d7224 */ /* 0x000fe400078e0006 */
[----:B------:R-:W-:Y:S02]  /*124e0*/  IMAD.MOV.U32 R12, RZ, RZ, 0x1 ;  /* 0x00000001ff0c7424 */ /* 0x000fe400078e00ff */
[----:B------:R-:W-:-:S05]  /*124f0*/  IMAD.SHL.U32 R7, R7, 0x8, RZ ;  /* 0x0000000807077824 */ /* 0x000fca00078e00ff */
[----:B------:R-:W-:-:S05]  /*12500*/  LOP3.LUT R7, R7, 0x38, RZ, 0xc0, !PT ;  /* 0x0000003807077812 */ /* 0x000fca00078ec0ff */
[----:B------:R-:W-:Y:S01]  /*12510*/  IMAD.SHL.U32 R0, R7, 0x2, RZ ;  /* 0x0000000207007824 */ /* 0x000fe200078e00ff */
[----:B------:R-:W-:-:S04]  /*12520*/  LOP3.LUT R7, R25, 0x1, RZ, 0xc0, !PT ;  /* 0x0000000119077812 */ /* 0x000fc800078ec0ff */
[----:B------:R-:W-:Y:S02]  /*12530*/  IADD3 R2, P0, R14, R0, RZ ;  /* 0x000000000e027210 */ /* 0x000fe40007f1e0ff */
[----:B------:R-:W-:-:S13]  /*12540*/  ISETP.NE.U32.AND P3, PT, R7, 0x1, PT ;  /* 0x000000010700780c */ /* 0x000fda0003f65070 */
[----:B------:R-:W-:Y:S05]  /*12550*/  WARPSYNC.COLLECTIVE R15, `(.L_x_556) ;  /* 0x000000000f087348 */ /* 0x000fea0003c00000 */
[----:B------:R0:W1:Y:S02]  /*12560*/  SHFL.IDX P6, R14, R13, R12, R11 ;  /* 0x0000000c0d0e7389 */ /* 0x00006400000c000b */
[----:B01----:R-:W-:Y:S01]  /*12570*/  ENDCOLLECTIVE ;  /* 0x000000000000791b */ /* 0x003fe20003800000 */
.L_x_556:
[----:B------:R-:W-:Y:S01]  /*12580*/  IMAD.X R3, RZ, RZ, R3, P0 ;  /* 0x000000ffff037224 */ /* 0x000fe200000e0603 */
[----:B------:R-:W-:Y:S01]  /*12590*/  ISETP.LT.OR P0, PT, R32, 0x1, P3 ;  /* 0x000000012000780c */ /* 0x000fe20001f01670 */
[----:B------:R-:W-:-:S12]  /*125a0*/  IMAD.MOV.U32 R13, RZ, RZ, R5 ;  /* 0x000000ffff0d7224 */ /* 0x000fd800078e0005 */
[----:B------:R-:W-:Y:S01]  /*125b0*/  @!PT LDS RZ, [RZ] ;  /* 0x00000000fffff984 */ /* 0x000fe20000000800 */
[----:B------:R-:W-:Y:S01]  /*125c0*/  @!PT LDS RZ, [RZ] ;  /* 0x00000000fffff984 */ /* 0x000fe20000000800 */
[----:B------:R-:W-:Y:S01]  /*125d0*/  @!PT LDS RZ, [RZ] ;  /* 0x00000000fffff984 */ /* 0x000fe20000000800 */
[----:B------:R-:W-:Y:S01]  /*125e0*/  LDGSTS.E.BYPASS.LTC128B.128 [R4+0x400], desc[UR50][R2.64], !P0 ;  /* 0x0040000002047fae */ /* 0x000fe2000c101d72 */
[----:B------:R-:W-:-:S13]  /*125f0*/  ISETP.LT.OR P0, PT, R32, 0x1, !P2 ;  /* 0x000000012000780c */ /* 0x000fda0005701670 */
[----:B------:R-:W-:Y:S01]  /*12600*/  LDGSTS.E.BYPASS.LTC128B.128 [R4+0x3400], desc[UR50][R2.64+0x80], !P0 ;  /* 0x0340008002047fae */ /* 0x000fe2000c101d72 */
[----:B------:R-:W-:-:S03]  /*12610*/  LOP3.LUT P0, RZ, R25, 0x8, RZ, 0xc0, !PT ;  /* 0x0000000819ff7812 */ /* 0x000fc6000780c0ff */
[----:B------:R-:W-:Y:S01]  /*12620*/  LDGSTS.E.BYPASS.LTC128B.128 [R4+0x6400], desc[UR50][R2.64+0x100], !P4 ;  /* 0x0640010002047fae */ /* 0x000fe2000e101d72 */
[----:B------:R-:W-:-:S13]  /*12630*/  ISETP.LT.OR P4, PT, R32, 0x1, !P0 ;  /* 0x000000012000780c */ /* 0x000fda0004781670 */
[----:B------:R0:W-:Y:S02]  /*12640*/  LDGSTS.E.BYPASS.LTC128B.128 [R4+0x9400], desc[UR50][R2.64+0x180], !P4 ;  /* 0x0940018002047fae */ /* 0x0001e4000e101d72 */
[----:B0-----:R-:W-:-:S07]  /*12650*/  IMAD.MOV.U32 R3, RZ, RZ, R14 ;  /* 0x000000ffff037224 */ /* 0x001fce00078e000e */
[----:B------:R-:W-:Y:S05]  /*12660*/  WARPSYNC.COLLECTIVE R15, `(.L_x_557) ;  /* 0x000000000f087348 */ /* 0x000fea0003c00000 */
[----:B------:R0:W1:Y:S02]  /*12670*/  SHFL.IDX P6, R14, R13, R12, R11 ;  /* 0x0000000c0d0e7389 */ /* 0x00006400000c000b */
[----:B01----:R-:W-:Y:S01]  /*12680*/  ENDCOLLECTIVE ;  /* 0x000000000000791b */ /* 0x003fe20003800000 */
.L_x_557:
[----:B------:R-:W-:Y:S02]  /*12690*/  IMAD.MOV.U32 R13, RZ, RZ, R6 ;  /* 0x000000ffff0d7224 */ /* 0x000fe400078e0006 */
[----:B------:R-:W-:Y:S01]  /*126a0*/  IMAD.MOV.U32 R12, RZ, RZ, 0x2 ;  /* 0x00000002ff0c7424 */ /* 0x000fe200078e00ff */
[----:B------:R-:W-:-:S13]  /*126b0*/  IADD3 R2, P4, R14, R0, RZ ;  /* 0x000000000e027210 */ /* 0x000fda0007f9e0ff */
[----:B------:R-:W-:Y:S05]  /*126c0*/  WARPSYNC.COLLECTIVE R15, `(.L_x_558) ;  /* 0x000000000f087348 */ /* 0x000fea0003c00000 */
[----:B------:R0:W1:Y:S02]  /*126d0*/  SHFL.IDX P6, R14, R13, R12, R11 ;  /* 0x0000000c0d0e7389 */ /* 0x00006400000c000b */
[----:B01----:R-:W-:Y:S01]  /*126e0*/  ENDCOLLECTIVE ;  /* 0x000000000000791b */ /* 0x003fe20003800000 */
.L_x_558:
        /* <DEDUP_REMOVED lines=9> */
[----:B------:R-:W-:-:S13]  /*12780*/  ISETP.LT.OR P4, PT, R32, 0x11, !P1 ;  /* 0x000000112000780c */ /* 0x000fda0004f81670 */
[----:B------:R-:W-:Y:S01]  /*12790*/  LDGSTS.E.BYPASS.LTC128B.128 [R4+0x6c00], desc[UR50][R2.64+0x100], !P4 ;  /* 0x06c0010002047fae */ /* 0x000fe2000e101d72 */
[----:B------:R-:W-:-:S13]  /*127a0*/  ISETP.LT.OR P4, PT, R32, 0x11, !P0 ;  /* 0x000000112000780c */ /* 0x000fda0004781670 */
[----:B------:R0:W-:Y:S02]  /*127b0*/  LDGSTS.E.BYPASS.LTC128B.128 [R4+0x9c00], desc[UR50][R2.64+0x180], !P4 ;  /* 0x09c0018002047fae */ /* 0x0001e4000e101d72 */
[----:B0-----:R-:W-:-:S07]  /*127c0*/  IMAD.MOV.U32 R3, RZ, RZ, R14 ;  /* 0x000000ffff037224 */ /* 0x001fce00078e000e */
[----:B------:R-:W-:Y:S05]  /*127d0*/  WARPSYNC.COLLECTIVE R15, `(.L_x_559) ;  /* 0x000000000f087348 */ /* 0x000fea0003c00000 */
[----:B------:R0:W1:Y:S02]  /*127e0*/  SHFL.IDX P6, R14, R13, R12, R11 ;  /* 0x0000000c0d0e7389 */ /* 0x00006400000c000b */
[----:B01----:R-:W-:Y:S01]  /*127f0*/  ENDCOLLECTIVE ;  /* 0x000000000000791b */ /* 0x003fe20003800000 */
.L_x_559:
[----:B------:R-:W-:Y:S02]  /*12800*/  IMAD.MOV.U32 R13, RZ, RZ, R6 ;  /* 0x000000ffff0d7224 */ /* 0x000fe400078e0006 */
[----:B------:R-:W-:Y:S01]  /*12810*/  IMAD.MOV.U32 R12, RZ, RZ, 0x3 ;  /* 0x00000003ff0c7424 */ /* 0x000fe200078e00ff */
[----:B------:R-:W-:-:S13]  /*12820*/  IADD3 R2, P4, R14, R0, RZ ;  /* 0x000000000e027210 */ /* 0x000fda0007f9e0ff */
[----:B------:R-:W-:Y:S05]  /*12830*/  WARPSYNC.COLLECTIVE R15, `(.L_x_560) ;  /* 0x000000000f087348 */ /* 0x000fea0003c00000 */
[----:B------:R0:W1:Y:S02]  /*12840*/  SHFL.IDX P6, R14, R13, R12, R11 ;  /* 0x0000000c0d0e7389 */ /* 0x00006400000c000b */
[----:B01----:R-:W-:Y:S01]  /*12850*/  ENDCOLLECTIVE ;  /* 0x000000000000791b */ /* 0x003fe20003800000 */
.L_x_560:
        /* <DEDUP_REMOVED lines=17> */
.L_x_561:
[----:B------:R-:W-:Y:S02]  /*12970*/  IMAD.MOV.U32 R13, RZ, RZ, R6 ;  /* 0x000000ffff0d7224 */ /* 0x000fe400078e0006 */
[----:B------:R-:W-:Y:S01]  /*12980*/  IMAD.MOV.U32 R12, RZ, RZ, 0x4 ;  /* 0x00000004ff0c7424 */ /* 0x000fe200078e00ff */
[----:B------:R-:W-:-:S13]  /*12990*/  IADD3 R2, P4, R14, R0, RZ ;  /* 0x000000000e027210 */ /* 0x000fda0007f9e0ff */
[----:B------:R-:W-:Y:S05]  /*129a0*/  WARPSYNC.COLLECTIVE R15, `(.L_x_562) ;  /* 0x000000000f087348 */ /* 0x000fea0003c00000 */
[----:B------:R0:W1:Y:S02]  /*129b0*/  SHFL.IDX P6, R14, R13, R12, R11 ;  /* 0x0000000c0d0e7389 */ /* 0x00006400000c000b */
[----:B01----:R-:W-:Y:S01]  /*129c0*/  ENDCOLLECTIVE ;  /* 0x000000000000791b */ /* 0x003fe20003800000 */
.L_x_562:
        /* <DEDUP_REMOVED lines=17> */
.L_x_563:
[----:B------:R-:W-:Y:S02]  /*12ae0*/  IMAD.MOV.U32 R13, RZ, RZ, R6 ;  /* 0x000000ffff0d7224 */ /* 0x000fe400078e0006 */
[----:B------:R-:W-:Y:S01]  /*12af0*/  IMAD.MOV.U32 R12, RZ, RZ, 0x5 ;  /* 0x00000005ff0c7424 */ /* 0x000fe200078e00ff */
[----:B------:R-:W-:-:S13]  /*12b00*/  IADD3 R2, P4, R14, R0, RZ ;  /* 0x000000000e027210 */ /* 0x000fda0007f9e0ff */
[----:B------:R-:W-:Y:S05]  /*12b10*/  WARPSYNC.COLLECTIVE R15, `(.L_x_564) ;  /* 0x000000000f087348 */ /* 0x000fea0003c00000 */
[----:B------:R0:W1:Y:S02]  /*12b20*/  SHFL.IDX P6, R14, R13, R12, R11 ;  /* 0x0000000c0d0e7389 */ /* 0x00006400000c000b */
[----:B01----:R-:W-:Y:S01]  /*12b30*/  ENDCOLLECTIVE ;  /* 0x000000000000791b */ /* 0x003fe20003800000 */
.L_x_564:
        /* <DEDUP_REMOVED lines=12> */
.L_x_565:
        /* <DEDUP_REMOVED lines=9> */
.L_x_477:
[----:B0-----:R0:W1:Y:S02]  /*12c90*/  SYNCS.PHASECHK.TRANS64.TRYWAIT P0, [R10+URZ+0x22840], R20 ;  /* 0x022840140a0075a7 */ /* 0x001064000800017f */
[----:B-1----:R-:W-:Y:S05]  /*12ca0*/  @!P0 NANOSLEEP.SYNCS 0x989680 ;  /* 0x009896800000895d */ /* 0x002fea0003900000 */
[----:B------:R-:W1:Y:S02]  /*12cb0*/  @!P0 SYNCS.PHASECHK.TRANS64 P0, [R10+URZ+0x22840], R20 ;  /* 0x022840140a0085a7 */ /* 0x000e64000800007f */
[----:B-1----:R-:W-:Y:S05]  /*12cc0*/  @!P0 BRA `(.L_x_477) ;  /* 0xfffffffc00f08947 */ /* 0x002fea000383ffff */
[----:B------:R-:W-:Y:S05]  /*12cd0*/  BRA `(.L_x_567) ;  /* 0xffffffc400307947 */ /* 0x000fea000383ffff */
.L_x_478:
[----:B------:R-:W-:Y:S01]  /*12ce0*/  BSSY B1, `(.L_x_568) ;  /* 0x0000008000017945 */ /* 0x000fe20003800000 */
[----:B------:R-:W-:Y:S02]  /*12cf0*/  IMAD.MOV.U32 R13, RZ, RZ, R8 ;  /* 0x000000ffff0d7224 */ /* 0x000fe400078e0008 */
[----:B------:R-:W-:Y:S02]  /*12d00*/  IMAD.MOV.U32 R12, RZ, RZ, RZ ;  /* 0x000000ffff0c7224 */ /* 0x000fe400078e00ff */
[----:B------:R-:W-:Y:S02]  /*12d10*/  IMAD.MOV.U32 R11, RZ, RZ, 0x181f ;  /* 0x0000181fff0b7424 */ /* 0x000fe400078e00ff */
[----:B------:R-:W-:-:S07]  /*12d20*/  IMAD.MOV.U32 R15, RZ, RZ, -0x1 ;  /* 0xffffffffff0f7424 */ /* 0x000fce00078e00ff */
[----:B0-----:R-:W-:Y:S05]  /*12d30*/  WARPSYNC.COLLECTIVE R15, `(.L_x_569) ;  /* 0x000000000f087348 */ /* 0x001fea0003c00000 */
[----:B------:R1:W2:Y:S02]  /*12d40*/  SHFL.IDX P6, R14, R13, R12, R11 ;  /* 0x0000000c0d0e7389 */ /* 0x0002a400000c000b */
[----:B012---:R-:W-:Y:S01]  /*12d50*/  ENDCOLLECTIVE ;  /* 0x000000000000791b */ /* 0x007fe20003800000 */
.L_x_569:
[----:B------:R-:W-:Y:S05]  /*12d60*/  BSYNC B1 ;  /* 0x0000000000017941 */ /* 0x000fea0003800000 */
.L_x_568:
[----:B------:R-:W-:Y:S02]  /*12d70*/  IMAD.MOV.U32 R13, RZ, RZ, R6 ;  /* 0x000000ffff0d7224 */ /* 0x000fe400078e0006 */
        /* <DEDUP_REMOVED lines=8> */
.L_x_570:
[----:B------:R-:W-:Y:S02]  /*12e00*/  IMAD.MOV.U32 R13, RZ, RZ, R8 ;  /* 0x000000ffff0d7224 */ /* 0x000fe400078e0008 */
[----:B------:R-:W-:Y:S02]  /*12e10*/  IMAD.MOV.U32 R12, RZ, RZ, 0x1 ;  /* 0x00000001ff0c7424 */ /* 0x000fe400078e00ff */
[----:B------:R-:W-:-:S07]  /*12e20*/  IMAD.MOV.U32 R2, RZ, RZ, R14 ;  /* 0x000000ffff027224 */ /* 0x000fce00078e000e */
[----:B------:R-:W-:Y:S05]  /*12e30*/  WARPSYNC.COLLECTIVE R15, `(.L_x_571) ;  /* 0x000000000f087348 */ /* 0x000fea0003c00000 */
[----:B------:R0:W1:Y:S02]  /*12e40*/  SHFL.IDX P6, R14, R13, R12, R11 ;  /* 0x0000000c0d0e7389 */ /* 0x00006400000c000b */
[----:B01----:R-:W-:Y:S01]  /*12e50*/  ENDCOLLECTIVE ;  /* 0x000000000000791b */ /* 0x003fe20003800000 */
.L_x_571:
[----:B------:R-:W-:-:S05]  /*12e60*/  IADD3 R2, P0, R2, R0, RZ ;  /* 0x0000000002027210 */ /* 0x000fca0007f1e0ff */
        /* <DEDUP_REMOVED lines=10> */
.L_x_572:
[----:B------:R-:W-:Y:S02]  /*12f10*/  IMAD.MOV.U32 R13, RZ, RZ, R8 ;  /* 0x000000ffff0d7224 */ /* 0x000fe400078e0008 */
[----:B------:R-:W-:Y:S02]  /*12f20*/  IMAD.MOV.U32 R12, RZ, RZ, 0x2 ;  /* 0x00000002ff0c7424 */ /* 0x000fe400078e00ff */
[----:B------:R-:W-:-:S07]  /*12f30*/  IMAD.MOV.U32 R2, RZ, RZ, R14 ;  /* 0x000000ffff027224 */ /* 0x000fce00078e000e */
[----:B------:R-:W-:Y:S05]  /*12f40*/  WARPSYNC.COLLECTIVE R15, `(.L_x_573) ;  /* 0x000000000f087348 */ /* 0x000fea0003c00000 */
[----:B------:R0:W1:Y:S02]  /*12f50*/  SHFL.IDX P6, R14, R13, R12, R11 ;  /* 0x0000000c0d0e7389 */ /* 0x00006400000c000b */
[----:B01----:R-:W-:Y:S01]  /*12f60*/  ENDCOLLECTIVE ;  /* 0x000000000000791b */ /* 0x003fe20003800000 */
.L_x_573:
        /* <DEDUP_REMOVED lines=11> */
.L_x_574:
[----:B------:R-:W-:Y:S02]  /*13020*/  IMAD.MOV.U32 R13, RZ, RZ, R8 ;  /* 0x000000ffff0d7224 */ /* 0x000fe400078e0008 */
[----:B------:R-:W-:Y:S02]  /*13030*/  IMAD.MOV.U32 R12, RZ, RZ, 0x3 ;  /* 0x00000003ff0c7424 */ /* 0x000fe400078e00ff */
[----:B------:R-:W-:-:S07]  /*13040*/  IMAD.MOV.U32 R2, RZ, RZ, R14 ;  /* 0x000000ffff027224 */ /* 0x000fce00078e000e */
[----:B------:R-:W-:Y:S05]  /*13050*/  WARPSYNC.COLLECTIVE R15, `(.L_x_575) ;  /* 0x000000000f087348 */ /* 0x000fea0003c00000 */
[----:B------:R0:W1:Y:S02]  /*13060*/  SHFL.IDX P6, R14, R13, R12, R11 ;  /* 0x0000000c0d0e7389 */ /* 0x00006400000c000b */
[----:B01----:R-:W-:Y:S01]  /*13070*/  ENDCOLLECTIVE ;  /* 0x000000000000791b */ /* 0x003fe20003800000 */
.L_x_575:
        /* <DEDUP_REMOVED lines=11> */
.L_x_576:
[----:B------:R-:W-:Y:S02]  /*13130*/  IMAD.MOV.U32 R13, RZ, RZ, R8 ;  /* 0x000000ffff0d7224 */ /* 0x000fe400078e0008 */
[----:B------:R-:W-:Y:S02]  /*13140*/  IMAD.MOV.U32 R12, RZ, RZ, 0x4 ;  /* 0x00000004ff0c7424 */ /* 0x000fe400078e00ff */
[----:B------:R-:W-:-:S07]  /*13150*/  IMAD.MOV.U32 R2, RZ, RZ, R14 ;  /* 0x000000ffff027224 */ /* 0x000fce00078e000e */
[----:B------:R-:W-:Y:S05]  /*13160*/  WARPSYNC.COLLECTIVE R15, `(.L_x_577) ;  /* 0x000000000f087348 */ /* 0x000fea0003c00000 */
[----:B------:R0:W1:Y:S02]  /*13170*/  SHFL.IDX P6, R14, R13, R12, R11 ;  /* 0x0000000c0d0e7389 */ /* 0x00006400000c000b */
[----:B01----:R-:W-:Y:S01]  /*13180*/  ENDCOLLECTIVE ;  /* 0x000000000000791b */ /* 0x003fe20003800000 */
.L_x_577:
        /* <DEDUP_REMOVED lines=11> */
.L_x_578:
[----:B------:R-:W-:Y:S02]  /*13240*/  IMAD.MOV.U32 R13, RZ, RZ, R8 ;  /* 0x000000ffff0d7224 */ /* 0x000fe400078e0008 */
[----:B------:R-:W-:Y:S02]  /*13250*/  IMAD.MOV.U32 R12, RZ, RZ, 0x5 ;  /* 0x00000005ff0c7424 */ /* 0x000fe400078e00ff */
[----:B------:R-:W-:-:S07]  /*13260*/  IMAD.MOV.U32 R2, RZ, RZ, R14 ;  /* 0x000000ffff027224 */ /* 0x000fce00078e000e */
[----:B------:R-:W-:Y:S05]  /*13270*/  WARPSYNC.COLLECTIVE R15, `(.L_x_579) ;  /* 0x000000000f087348 */ /* 0x000fea0003c00000 */
[----:B------:R0:W1:Y:S02]  /*13280*/  SHFL.IDX P6, R14, R13, R12, R11 ;  /* 0x0000000c0d0e7389 */ /* 0x00006400000c000b */
[----:B01----:R-:W-:Y:S01]  /*13290*/  ENDCOLLECTIVE ;  /* 0x000000000000791b */ /* 0x003fe20003800000 */
.L_x_579:
[----:B------:R-:W-:-:S05]  /*132a0*/  IADD3 R2, P0, R2, R0, RZ ;  /* 0x0000000002027210 */ /* 0x000fca0007f1e0ff */
        /* <DEDUP_REMOVED lines=10> */
.L_x_580:
[----:B------:R-:W-:Y:S05]  /*13350*/  BRA `(.L_x_581) ;  /* 0xffffffc000587947 */ /* 0x000fea000383ffff */
.L_x_483:
[----:B--2---:R2:W3:Y:S02]  /*13360*/  SYNCS.PHASECHK.TRANS64.TRYWAIT P0, [R10+URZ+0x22860], R20 ;  /* 0x022860140a0075a7 */ /* 0x0044e4000800017f */
[----:B---3--:R-:W-:Y:S05]  /*13370*/  @!P0 NANOSLEEP.SYNCS 0x989680 ;  /* 0x009896800000895d */ /* 0x008fea0003900000 */
[----:B------:R-:W3:Y:S02]  /*13380*/  @!P0 SYNCS.PHASECHK.TRANS64 P0, [R10+URZ+0x22860], R20 ;  /* 0x022860140a0085a7 */ /* 0x000ee4000800007f */
[----:B---3--:R-:W-:Y:S05]  /*13390*/  @!P0 BRA `(.L_x_483) ;  /* 0xfffffffc00f08947 */ /* 0x008fea000383ffff */
[----:B------:R-:W-:Y:S05]  /*133a0*/  BRA `(.L_x_582) ;  /* 0xffffffc000a87947 */ /* 0x000fea000383ffff */
.L_x_484:
[----:B------:R-:W-:Y:S01]  /*133b0*/  BSSY B1, `(.L_x_583) ;  /* 0x0000008000017945 */ /* 0x000fe20003800000 */
[----:B------:R-:W-:Y:S02]  /*133c0*/  IMAD.MOV.U32 R13, RZ, RZ, R25 ;  /* 0x000000ffff0d7224 */ /* 0x000fe400078e0019 */
[----:B------:R-:W-:Y:S02]  /*133d0*/  IMAD.MOV.U32 R12, RZ, RZ, RZ ;  /* 0x000000ffff0c7224 */ /* 0x000fe400078e00ff */
[----:B------:R-:W-:Y:S02]  /*133e0*/  IMAD.MOV.U32 R11, RZ, RZ, 0x181f ;  /* 0x0000181fff0b7424 */ /* 0x000fe400078e00ff */
[----:B------:R-:W-:-:S07]  /*133f0*/  IMAD.MOV.U32 R15, RZ, RZ, -0x1 ;  /* 0xffffffffff0f7424 */ /* 0x000fce00078e00ff */
[----:B-1----:R-:W-:Y:S05]  /*13400*/  WARPSYNC.COLLECTIVE R15, `(.L_x_584) ;  /* 0x000000000f087348 */ /* 0x002fea0003c00000 */
[----:B------:R0:W2:Y:S02]  /*13410*/  SHFL.IDX P6, R14, R13, R12, R11 ;  /* 0x0000000c0d0e7389 */ /* 0x0000a400000c000b */
[----:B012---:R-:W-:Y:S01]  /*13420*/  ENDCOLLECTIVE ;  /* 0x000000000000791b */ /* 0x007fe20003800000 */
.L_x_584:
[----:B------:R-:W-:Y:S05]  /*13430*/  BSYNC B1 ;  /* 0x0000000000017941 */ /* 0x000fea0003800000 */
.L_x_583:
        /* <DEDUP_REMOVED lines=9> */
.L_x_585:
[----:B------:R-:W-:Y:S02]  /*134d0*/  IMAD.MOV.U32 R13, RZ, RZ, R25 ;  /* 0x000000ffff0d7224 */ /* 0x000fe400078e0019 */
[----:B------:R-:W-:Y:S01]  /*134e0*/  IMAD.MOV.U32 R12, RZ, RZ, 0x1 ;  /* 0x00000001ff0c7424 */ /* 0x000fe200078e00ff */
[----:B------:R-:W-:-:S13]  /*134f0*/  IADD3 R2, P0, R14, R0, RZ ;  /* 0x000000000e027210 */ /* 0x000fda0007f1e0ff */
[----:B------:R-:W-:Y:S05]  /*13500*/  WARPSYNC.COLLECTIVE R15, `(.L_x_586) ;  /* 0x000000000f087348 */ /* 0x000fea0003c00000 */
[----:B------:R0:W1:Y:S02]  /*13510*/  SHFL.IDX P6, R14, R13, R12, R11 ;  /* 0x0000000c0d0e7389 */ /* 0x00006400000c000b */
[----:B01----:R-:W-:Y:S01]  /*13520*/  ENDCOLLECTIVE ;  /* 0x000000000000791b */ /* 0x003fe20003800000 */
.L_x_586:
        /* <DEDUP_REMOVED lines=13> */
.L_x_587:
[----:B------:R-:W-:Y:S02]  /*13600*/  IMAD.MOV.U32 R13, RZ, RZ, R25 ;  /* 0x000000ffff0d7224 */ /* 0x000fe400078e0019 */
[----:B------:R-:W-:Y:S01]  /*13610*/  IMAD.MOV.U32 R12, RZ, RZ, 0x2 ;  /* 0x00000002ff0c7424 */ /* 0x000fe200078e00ff */
[----:B------:R-:W-:-:S13]  /*13620*/  IADD3 R2, P0, R14, R0, RZ ;  /* 0x000000000e027210 */ /* 0x000fda0007f1e0ff */
[----:B------:R-:W-:Y:S05]  /*13630*/  WARPSYNC.COLLECTIVE R15, `(.L_x_588) ;  /* 0x000000000f087348 */ /* 0x000fea0003c00000 */
[----:B------:R0:W1:Y:S02]  /*13640*/  SHFL.IDX P6, R14, R13, R12, R11 ;  /* 0x0000000c0d0e7389 */ /* 0x00006400000c000b */
[----:B01----:R-:W-:Y:S01]  /*13650*/  ENDCOLLECTIVE ;  /* 0x000000000000791b */ /* 0x003fe20003800000 */
.L_x_588:
        /* <DEDUP_REMOVED lines=13> */
.L_x_589:
[----:B------:R-:W-:Y:S02]  /*13730*/  IMAD.MOV.U32 R13, RZ, RZ, R25 ;  /* 0x000000ffff0d7224 */ /* 0x000fe400078e0019 */
[----:B------:R-:W-:Y:S02]  /*13740*/  IMAD.MOV.U32 R12, RZ, RZ, 0x3 ;  /* 0x00000003ff0c7424 */ /* 0x000fe400078e00ff */
[----:B------:R-:W-:-:S07]  /*13750*/  IMAD.MOV.U32 R8, RZ, RZ, R14 ;  /* 0x000000ffff087224 */ /* 0x000fce00078e000e */
[----:B------:R-:W-:Y:S05]  /*13760*/  WARPSYNC.COLLECTIVE R15, `(.L_x_590) ;  /* 0x000000000f087348 */ /* 0x000fea0003c00000 */
[----:B------:R0:W1:Y:S02]  /*13770*/  SHFL.IDX P6, R14, R13, R12, R11 ;  /* 0x0000000c0d0e7389 */ /* 0x00006400000c000b */
[----:B01----:R-:W-:Y:S01]  /*13780*/  ENDCOLLECTIVE ;  /* 0x000000000000791b */ /* 0x003fe20003800000 */
.L_x_590:
[----:B------:R-:W-:-:S05]  /*13790*/  IADD3 R2, P0, R8, R0, RZ ;  /* 0x0000000008027210 */ /* 0x000fca0007f1e0ff */
[----:B------:R-:W-:-:S05]  /*137a0*/  IMAD.X R3, RZ, RZ, R4, P0 ;  /* 0x000000ffff037224 */ /* 0x000fca00000e0604 */
[----:B------:R-:W-:Y:S01]  /*137b0*/  @!PT LDS RZ, [RZ] ;  /* 0x00000000fffff984 */ /* 0x000fe20000000800 */
[----:B------:R-:W-:Y:S01]  /*137c0*/  @!PT LDS RZ, [RZ] ;  /* 0x00000000fffff984 */ /* 0x000fe20000000800 */
[----:B------:R-:W-:Y:S01]  /*137d0*/  @!PT LDS RZ, [RZ] ;  /* 0x00000000fffff984 */ /* 0x000fe20000000800 */
[----:B------:R0:W-:Y:S01]  /*137e0*/  LDGSTS.E.BYPASS.LTC128B.128 [R20+0x1400], desc[UR50][R2.64], !P5 ;  /* 0x0140000002147fae */ /* 0x0001e2000e901d72 */
[----:B------:R-:W-:-:S03]  /*137f0*/  IMAD.MOV.U32 R13, RZ, RZ, R17 ;  /* 0x000000ffff0d7224 */ /* 0x000fc600078e0011 */
[----:B------:R0:W-:Y:S04]  /*13800*/  LDGSTS.E.BYPASS.LTC128B.128 [R20+0x4400], desc[UR50][R2.64+0x80], !P4 ;  /* 0x0440008002147fae */ /* 0x0001e8000e101d72 */
[----:B------:R0:W-:Y:S01]  /*13810*/  LDGSTS.E.BYPASS.LTC128B.128 [R20+0x7400], desc[UR50][R2.64+0x100], !P3 ;  /* 0x0740010002147fae */ /* 0x0001e2000d901d72 */
[----:B------:R-:W-:-:S03]  /*13820*/  IMAD.MOV.U32 R5, RZ, RZ, R14 ;  /* 0x000000ffff057224 */ /* 0x000fc600078e000e */
[----:B------:R0:W-:Y:S04]  /*13830*/  LDGSTS.E.BYPASS.LTC128B.128 [R20+0xa400], desc[UR50][R2.64+0x180], !P1 ;  /* 0x0a40018002147fae */ /* 0x0001e8000c901d72 */
[----:B0-----:R-:W-:Y:S05]  /*13840*/  WARPSYNC.COLLECTIVE R15, `(.L_x_591) ;  /* 0x000000000f087348 */ /* 0x001fea0003c00000 */
[----:B------:R1:W2:Y:S02]  /*13850*/  SHFL.IDX P6, R14, R13, R12, R11 ;  /* 0x0000000c0d0e7389 */ /* 0x0002a400000c000b */
[----:B012---:R-:W-:Y:S01]  /*13860*/  ENDCOLLECTIVE ;  /* 0x000000000000791b */ /* 0x007fe20003800000 */
.L_x_591:
[----:B------:R-:W-:Y:S02]  /*13870*/  IMAD.MOV.U32 R13, RZ, RZ, R25 ;  /* 0x000000ffff0d7224 */ /* 0x000fe400078e0019 */
[----:B------:R-:W-:Y:S01]  /*13880*/  IMAD.MOV.U32 R12, RZ, RZ, 0x4 ;  /* 0x00000004ff0c7424 */ /* 0x000fe200078e00ff */
[----:B------:R-:W-:-:S13]  /*13890*/  IADD3 R2, P0, R14, R0, RZ ;  /* 0x000000000e027210 */ /* 0x000fda0007f1e0ff */
[----:B------:R-:W-:Y:S05]  /*138a0*/  WARPSYNC.COLLECTIVE R15, `(.L_x_592) ;  /* 0x000000000f087348 */ /* 0x000fea0003c00000 */
[----:B------:R0:W1:Y:S02]  /*138b0*/  SHFL.IDX P6, R14, R13, R12, R11 ;  /* 0x0000000c0d0e7389 */ /* 0x00006400000c000b */
[----:B01----:R-:W-:Y:S01]  /*138c0*/  ENDCOLLECTIVE ;  /* 0x000000000000791b */ /* 0x003fe20003800000 */
.L_x_592:
[----:B------:R-:W-:-:S05]  /*138d0*/  IMAD.X R3, RZ, RZ, R5, P0 ;  /* 0x000000ffff037224 */ /* 0x000fca00000e0605 */
[----:B------:R-:W-:Y:S01]  /*138e0*/  @!PT LDS RZ, [RZ] ;  /* 0x00000000fffff984 */ /* 0x000fe20000000800 */
[----:B------:R-:W-:Y:S01]  /*138f0*/  @!PT LDS RZ, [RZ] ;  /* 0x00000000fffff984 */ /* 0x000fe20000000800 */
[----:B------:R-:W-:Y:S01]  /*13900*/  @!PT LDS RZ, [RZ] ;  /* 0x00000000fffff984 */ /* 0x000fe20000000800 */
[----:B------:R-:W-:Y:S04]  /*13910*/  LDGSTS.E.BYPASS.LTC128B.128 [R20+0x1c00], desc[UR50][R2.64], !P5 ;  /* 0x01c0000002147fae */ /* 0x000fe8000e901d72 */
[----:B------:R-:W-:Y:S01]  /*13920*/  LDGSTS.E.BYPASS.LTC128B.128 [R20+0x4c00], desc[UR50][R2.64+0x80], !P4 ;  /* 0x04c0008002147fae */ /* 0x000fe2000e101d72 */
[----:B------:R-:W-:-:S03]  /*13930*/  IMAD.MOV.U32 R13, RZ, RZ, R17 ;  /* 0x000000ffff0d7224 */ /* 0x000fc600078e0011 */
[----:B------:R-:W-:Y:S04]  /*13940*/  LDGSTS.E.BYPASS.LTC128B.128 [R20+0x7c00], desc[UR50][R2.64+0x100], !P3 ;  /* 0x07c0010002147fae */ /* 0x000fe8000d901d72 */
[----:B------:R0:W-:Y:S02]  /*13950*/  LDGSTS.E.BYPASS.LTC128B.128 [R20+0xac00], desc[UR50][R2.64+0x180], !P1 ;  /* 0x0ac0018002147fae */ /* 0x0001e4000c901d72 */
[----:B0-----:R-:W-:-:S07]  /*13960*/  IMAD.MOV.U32 R3, RZ, RZ, R14 ;  /* 0x000000ffff037224 */ /* 0x001fce00078e000e */
[----:B------:R-:W-:Y:S05]  /*13970*/  WARPSYNC.COLLECTIVE R15, `(.L_x_593) ;  /* 0x000000000f087348 */ /* 0x000fea0003c00000 */
[----:B------:R0:W1:Y:S02]  /*13980*/  SHFL.IDX P6, R14, R13, R12, R11 ;  /* 0x0000000c0d0e7389 */ /* 0x00006400000c000b */
[----:B01----:R-:W-:Y:S01]  /*13990*/  ENDCOLLECTIVE ;  /* 0x000000000000791b */ /* 0x003fe20003800000 */
.L_x_593:
[----:B------:R-:W-:Y:S02]  /*139a0*/  IMAD.MOV.U32 R13, RZ, RZ, R25 ;  /* 0x000000ffff0d7224 */ /* 0x000fe400078e0019 */
[----:B------:R-:W-:Y:S01]  /*139b0*/  IMAD.MOV.U32 R12, RZ, RZ, 0x5 ;  /* 0x00000005ff0c7424 */ /* 0x000fe200078e00ff */
[----:B------:R-:W-:-:S13]  /*139c0*/  IADD3 R2, P0, R14, R0, RZ ;  /* 0x000000000e027210 */ /* 0x000fda0007f1e0ff */
[----:B------:R-:W-:Y:S05]  /*139d0*/  WARPSYNC.COLLECTIVE R15, `(.L_x_594) ;  /* 0x000000000f087348 */ /* 0x000fea0003c00000 */
[----:B------:R0:W1:Y:S02]  /*139e0*/  SHFL.IDX P6, R14, R13, R12, R11 ;  /* 0x0000000c0d0e7389 */ /* 0x00006400000c000b */
[----:B01----:R-:W-:Y:S01]  /*139f0*/  ENDCOLLECTIVE ;  /* 0x000000000000791b */ /* 0x003fe20003800000 */
.L_x_594:
        /* <DEDUP_REMOVED lines=13> */
.L_x_595:
[----:B------:R-:W-:Y:S05]  /*13ad0*/  BRA `(.L_x_596) ;  /* 0xffffffbc00e87947 */ /* 0x000fea000383ffff */
.L_x_492:
[----:B------:R-:W-:Y:S01]  /*13ae0*/  BSSY B0, `(.L_x_597) ;  /* 0x0000008000007945 */ /* 0x000fe20003800000 */
[----:B------:R-:W-:Y:S02]  /*13af0*/  IMAD.MOV.U32 R13, RZ, RZ, R16 ;  /* 0x000000ffff0d7224 */ /* 0x000fe400078e0010 */
[----:B------:R-:W-:Y:S02]  /*13b00*/  IMAD.MOV.U32 R12, RZ, RZ, RZ ;  /* 0x000000ffff0c7224 */ /* 0x000fe400078e00ff */
[----:B------:R-:W-:Y:S02]  /*13b10*/  IMAD.MOV.U32 R11, RZ, RZ, 0x1f ;  /* 0x0000001fff0b7424 */ /* 0x000fe400078e00ff */
[----:B------:R-:W-:-:S07]  /*13b20*/  IMAD.MOV.U32 R15, RZ, RZ, -0x1 ;  /* 0xffffffffff0f7424 */ /* 0x000fce00078e00ff */
[----:B01----:R-:W-:Y:S05]  /*13b30*/  WARPSYNC.COLLECTIVE R15, `(.L_x_598) ;  /* 0x000000000f087348 */ /* 0x003fea0003c00000 */
[----:B------:R2:W3:Y:S02]  /*13b40*/  SHFL.IDX P6, R14, R13, R12, R11 ;  /* 0x0000000c0d0e7389 */ /* 0x0004e400000c000b */
[----:B0123--:R-:W-:Y:S01]  /*13b50*/  ENDCOLLECTIVE ;  /* 0x000000000000791b */ /* 0x00ffe20003800000 */
.L_x_598:
[----:B------:R-:W-:Y:S05]  /*13b60*/  BSYNC B0 ;  /* 0x0000000000007941 */ /* 0x000fea0003800000 */
.L_x_597:
[----:B------:R-:W-:Y:S02]  /*13b70*/  IMAD.MOV.U32 R13, RZ, RZ, R16 ;  /* 0x000000ffff0d7224 */ /* 0x000fe400078e0010 */
[----:B------:R-:W-:Y:S02]  /*13b80*/  IMAD.MOV.U32 R12, RZ, RZ, 0x1 ;  /* 0x00000001ff0c7424 */ /* 0x000fe400078e00ff */
[----:B------:R-:W-:Y:S02]  /*13b90*/  IMAD.MOV.U32 R11, RZ, RZ, 0x1f ;  /* 0x0000001fff0b7424 */ /* 0x000fe400078e00ff */
[----:B------:R-:W-:Y:S02]  /*13ba0*/  IMAD.MOV.U32 R15, RZ, RZ, -0x1 ;  /* 0xffffffffff0f7424 */ /* 0x000fe400078e00ff */
[----:B------:R-:W-:Y:S02]  /*13bb0*/  IMAD.IADD R7, R19, 0x1, R9 ;  /* 0x0000000113077824 */ /* 0x000fe400078e0209 */
[----:B------:R-:W-:-:S07]  /*13bc0*/  IMAD.MOV.U32 R0, RZ, RZ, R14 ;  /* 0x000000ffff007224 */ /* 0x000fce00078e000e */
[----:B------:R-:W-:Y:S05]  /*13bd0*/  WARPSYNC.COLLECTIVE R15, `(.L_x_599) ;  /* 0x000000000f087348 */ /* 0x000fea0003c00000 */
[----:B------:R0:W1:Y:S02]  /*13be0*/  SHFL.IDX P6, R14, R13, R12, R11 ;  /* 0x0000000c0d0e7389 */ /* 0x00006400000c000b */
[----:B01----:R-:W-:Y:S01]  /*13bf0*/  ENDCOLLECTIVE ;  /* 0x000000000000791b */ /* 0x003fe20003800000 */
.L_x_599:
[----:B------:R-:W-:Y:S02]  /*13c00*/  ULDC UR4, c[0x0][0xc3c] ;  /* 0x00030f0000047ab9 */ /* 0x000fe40000000800 */
[----:B------:R-:W-:-:S13]  /*13c10*/  ISETP.GE.OR P1, PT, R7, UR4, !P0 ;  /* 0x0000000407007c0c */ /* 0x000fda000c726670 */
[----:B------:R-:W0:Y:S08]  /*13c20*/  @!P1 LDC.64 R2, c[0x0][0xc80] ;  /* 0x00032000ff029b82 */ /* 0x000e300000000a00 */
[----:B------:R-:W1:Y:S01]  /*13c30*/  @!P1 LDC.64 R4, c[0x0][0xc78] ;  /* 0x00031e00ff049b82 */ /* 0x000e620000000a00 */
[----:B------:R-:W-:Y:S02]  /*13c40*/  IMAD.MOV.U32 R11, RZ, RZ, RZ ;  /* 0x000000ffff0b7224 */ /* 0x000fe400078e00ff */
[----:B------:R-:W-:-:S02]  /*13c50*/  IMAD.MOV.U32 R8, RZ, RZ, R14 ;  /* 0x000000ffff087224 */ /* 0x000fc400078e000e */
[----:B0-----:R-:W-:-:S05]  /*13c60*/  @!P1 IMAD.WIDE R2, R7, 0x4, R2 ;  /* 0x0000000407029825 */ /* 0x001fca00078e0202 */
[----:B------:R1:W2:Y:S02]  /*13c70*/  @!P1 LDG.E R6, desc[UR50][R2.64] ;  /* 0x0000003202069981 */ /* 0x0002a4000c1e1900 */
[----:B-1----:R-:W-:-:S05]  /*13c80*/  @!P1 IMAD.WIDE R2, R7, 0x4, R4 ;  /* 0x0000000407029825 */ /* 0x002fca00078e0204 */
[----:B------:R-:W3:Y:S01]  /*13c90*/  @!P1 LDG.E R5, desc[UR50][R2.64] ;  /* 0x0000003202059981 */ /* 0x000ee2000c1e1900 */
[----:B------:R-:W-:Y:S01]  /*13ca0*/  IMAD.MOV.U32 R7, RZ, RZ, RZ ;  /* 0x000000ffff077224 */ /* 0x000fe200078e00ff */
[C---:B------:R-:W-:Y:S01]  /*13cb0*/  ISETP.GE.U32.AND P2, PT, R9.reuse, 0x2, PT ;  /* 0x000000020900780c */ /* 0x040fe20003f46070 */
[----:B------:R-:W-:Y:S01]  /*13cc0*/  IMAD.MOV.U32 R4, RZ, RZ, RZ ;  /* 0x000000ffff047224 */ /* 0x000fe200078e00ff */
[C---:B------:R-:W-:Y:S02]  /*13cd0*/  ISETP.GE.U32.AND P3, PT, R9.reuse, 0x4, PT ;  /* 0x000000040900780c */ /* 0x040fe40003f66070 */
[C---:B------:R-:W-:Y:S02]  /*13ce0*/  ISETP.GE.U32.AND P4, PT, R9.reuse, 0x8, PT ;  /* 0x000000080900780c */ /* 0x040fe40003f86070 */
[----:B------:R-:W-:Y:S01]  /*13cf0*/  ISETP.GE.U32.AND P5, PT, R9, 0x10, PT ;  /* 0x000000100900780c */ /* 0x000fe20003fa6070 */
[----:B--2---:R-:W-:Y:S02]  /*13d00*/  @!P1 IMAD.MOV.U32 R7, RZ, RZ, R6 ;  /* 0x000000ffff079224 */ /* 0x004fe400078e0006 */
[----:B------:R-:W-:-:S02]  /*13d10*/  IMAD.MOV.U32 R6, RZ, RZ, RZ ;  /* 0x000000ffff067224 */ /* 0x000fc400078e00ff */
[----:B---3--:R-:W-:Y:S01]  /*13d20*/  @!P1 IMAD.MOV.U32 R4, RZ, RZ, R5 ;  /* 0x000000ffff049224 */ /* 0x008fe200078e0005 */
[----:B------:R-:W-:-:S03]  /*13d30*/  ISETP.NE.AND P1, PT, R9, RZ, PT ;  /* 0x000000ff0900720c */ /* 0x000fc60003f25270 */
[----:B------:R-:W-:-:S10]  /*13d40*/  IMAD R13, R4, R7, RZ ;  /* 0x00000007040d7224 */ /* 0x000fd400078e02ff */
[----:B------:R-:W-:Y:S05]  /*13d50*/  WARPSYNC.COLLECTIVE R15, `(.L_x_600) ;  /* 0x000000000f087348 */ /* 0x000fea0003c00000 */
[----:B------:R0:W1:Y:S02]  /*13d60*/  SHFL.UP P6, R14, R13, R12, R11 ;  /* 0x0400000c0d0e7389 */ /* 0x00006400000c000b */
[----:B01----:R-:W-:Y:S01]  /*13d70*/  ENDCOLLECTIVE ;  /* 0x000000000000791b */ /* 0x003fe20003800000 */
.L_x_600:
[----:B------:R-:W-:Y:S01]  /*13d80*/  IMAD.MOV.U32 R12, RZ, RZ, 0x2 ;  /* 0x00000002ff0c7424 */ /* 0x000fe200078e00ff */
[----:B------:R-:W-:-:S05]  /*13d90*/  SEL R14, R14, RZ, P1 ;  /* 0x000000ff0e0e7207 */ /* 0x000fca0000800000 */
[----:B------:R-:W-:-:S04]  /*13da0*/  IMAD.IADD R5, R13, 0x1, R14 ;  /* 0x000000010d057824 */ /* 0x000fc800078e020e */
[----:B------:R-:W-:-:S07]  /*13db0*/  IMAD.MOV.U32 R13, RZ, RZ, R5 ;  /* 0x000000ffff0d7224 */ /* 0x000fce00078e0005 */
[----:B------:R-:W-:Y:S05]  /*13dc0*/  WARPSYNC.COLLECTIVE R15, `(.L_x_601) ;  /* 0x000000000f087348 */ /* 0x000fea0003c00000 */
[----:B------:R0:W1:Y:S02]  /*13dd0*/  SHFL.UP P6, R14, R13, R12, R11 ;  /* 0x0400000c0d0e7389 */ /* 0x00006400000c000b */
[----:B01----:R-:W-:Y:S01]  /*13de0*/  ENDCOLLECTIVE ;  /* 0x000000000000791b */ /* 0x003fe20003800000 */
.L_x_601:
[----:B------:R-:W-:Y:S01]  /*13df0*/  IMAD.MOV.U32 R12, RZ, RZ, 0x4 ;  /* 0x00000004ff0c7424 */ /* 0x000fe200078e00ff */
[----:B------:R-:W-:-:S05]  /*13e00*/  SEL R2, R14, RZ, P2 ;  /* 0x000000ff0e027207 */ /* 0x000fca0001000000 */
[----:B------:R-:W-:-:S04]  /*13e10*/  IMAD.IADD R2, R5, 0x1, R2 ;  /* 0x0000000105027824 */ /* 0x000fc800078e0202 */
[----:B------:R-:W-:-:S07]  /*13e20*/  IMAD.MOV.U32 R13, RZ, RZ, R2 ;  /* 0x000000ffff0d7224 */ /* 0x000fce00078e0002 */
[----:B------:R-:W-:Y:S05]  /*13e30*/  WARPSYNC.COLLECTIVE R15, `(.L_x_602) ;  /* 0x000000000f087348 */ /* 0x000fea0003c00000 */
[----:B------:R0:W1:Y:S02]  /*13e40*/  SHFL.UP P6, R14, R13, R12, R11 ;  /* 0x0400000c0d0e7389 */ /* 0x00006400000c000b */
[----:B01----:R-:W-:Y:S01]  /*13e50*/  ENDCOLLECTIVE ;  /* 0x000000000000791b */ /* 0x003fe20003800000 */
.L_x_602:
[----:B------:R-:W-:Y:S01]  /*13e60*/  IMAD.MOV.U32 R12, RZ, RZ, 0x8 ;  /* 0x00000008ff0c7424 */ /* 0x000fe200078e00ff */
[----:B------:R-:W-:-:S05]  /*13e70*/  SEL R3, R14, RZ, P3 ;  /* 0x000000ff0e037207 */ /* 0x000fca0001800000 */
[----:B------:R-:W-:-:S04]  /*13e80*/  IMAD.IADD R3, R2, 0x1, R3 ;  /* 0x0000000102037824 */ /* 0x000fc800078e0203 */
[----:B------:R-:W-:-:S07]  /*13e90*/  IMAD.MOV.U32 R13, RZ, RZ, R3 ;  /* 0x000000ffff0d7224 */ /* 0x000fce00078e0003 */
[----:B------:R-:W-:Y:S05]  /*13ea0*/  WARPSYNC.COLLECTIVE R15, `(.L_x_603) ;  /* 0x000000000f087348 */ /* 0x000fea0003c00000 */
[----:B------:R0:W1:Y:S02]  /*13eb0*/  SHFL.UP P6, R14, R13, R12, R11 ;  /* 0x0400000c0d0e7389 */ /* 0x00006400000c000b */
[----:B01----:R-:W-:Y:S01]  /*13ec0*/  ENDCOLLECTIVE ;  /* 0x000000000000791b */ /* 0x003fe20003800000 */
.L_x_603:
[----:B------:R-:W-:Y:S01]  /*13ed0*/  IMAD.MOV.U32 R12, RZ, RZ, 0x10 ;  /* 0x00000010ff0c7424 */ /* 0x000fe200078e00ff */
[----:B------:R-:W-:-:S05]  /*13ee0*/  SEL R14, R14, RZ, P4 ;  /* 0x000000ff0e0e7207 */ /* 0x000fca0002000000 */
[----:B------:R-:W-:-:S04]  /*13ef0*/  IMAD.IADD R5, R3, 0x1, R14 ;  /* 0x0000000103057824 */ /* 0x000fc800078e020e */
[----:B------:R-:W-:-:S07]  /*13f00*/  IMAD.MOV.U32 R13, RZ, RZ, R5 ;  /* 0x000000ffff0d7224 */ /* 0x000fce00078e0005 */
[----:B------:R-:W-:Y:S05]  /*13f10*/  WARPSYNC.COLLECTIVE R15, `(.L_x_604) ;  /* 0x000000000f087348 */ /* 0x000fea0003c00000 */
[----:B------:R0:W1:Y:S02]  /*13f20*/  SHFL.UP P6, R14, R13, R12, R11 ;  /* 0x0400000c0d0e7389 */ /* 0x00006400000c000b */
[----:B01----:R-:W-:Y:S01]  /*13f30*/  ENDCOLLECTIVE ;  /* 0x000000000000791b */ /* 0x003fe20003800000 */
.L_x_604:
[----:B------:R-:W-:Y:S02]  /*13f40*/  IMAD.MOV.U32 R12, RZ, RZ, 0x1f ;  /* 0x0000001fff0c7424 */ /* 0x000fe400078e00ff */
[----:B------:R-:W-:Y:S01]  /*13f50*/  IMAD.MOV.U32 R11, RZ, RZ, 0x1f ;  /* 0x0000001fff0b7424 */ /* 0x000fe200078e00ff */
[----:B------:R-:W-:-:S05]  /*13f60*/  SEL R2, R14, RZ, P5 ;  /* 0x000000ff0e027207 */ /* 0x000fca0002800000 */
[----:B------:R-:W-:-:S04]  /*13f70*/  IMAD.IADD R2, R5, 0x1, R2 ;  /* 0x0000000105027824 */ /* 0x000fc800078e0202 */
[----:B------:R-:W-:-:S07]  /*13f80*/  IMAD.MOV.U32 R13, RZ, RZ, R2 ;  /* 0x000000ffff0d7224 */ /* 0x000fce00078e0002 */
[----:B------:R-:W-:Y:S05]  /*13f90*/  WARPSYNC.COLLECTIVE R15, `(.L_x_605) ;  /* 0x000000000f087348 */ /* 0x000fea0003c00000 */
[----:B------:R0:W1:Y:S02]  /*13fa0*/  SHFL.IDX P6, R14, R13, R12, R11 ;  /* 0x0000000c0d0e7389 */ /* 0x00006400000c000b */
[----:B01----:R-:W-:Y:S01]  /*13fb0*/  ENDCOLLECTIVE ;  /* 0x000000000000791b */ /* 0x003fe20003800000 */
.L_x_605:
[----:B------:R-:W-:Y:S05]  /*13fc0*/  BRA `(.L_x_606) ;  /* 0xffffffc000487947 */ /* 0x000fea000383ffff */
.L_x_495:
[----:B------:R-:W-:Y:S01]  /*13fd0*/  BSSY B0, `(.L_x_607) ;  /* 0x0000007000007945 */ /* 0x000fe20003800000 */
[----:B------:R-:W-:Y:S02]  /*13fe0*/  IMAD.MOV.U32 R12, RZ, RZ, 0x1 ;  /* 0x00000001ff0c7424 */ /* 0x000fe400078e00ff */
[----:B------:R-:W-:Y:S02]  /*13ff0*/  IMAD.MOV.U32 R11, RZ, RZ, RZ ;  /* 0x000000ffff0b7224 */ /* 0x000fe400078e00ff */
[----:B------:R-:W-:-:S07]  /*14000*/  IMAD.MOV.U32 R15, RZ, RZ, -0x1 ;  /* 0xffffffffff0f7424 */ /* 0x000fce00078e00ff */
[----:B01----:R-:W-:Y:S05]  /*14010*/  WARPSYNC.COLLECTIVE R15, `(.L_x_608) ;  /* 0x000000000f087348 */ /* 0x003fea0003c00000 */
[----:B------:R2:W3:Y:S02]  /*14020*/  SHFL.UP P6, R14, R13, R12, R11 ;  /* 0x0400000c0d0e7389 */ /* 0x0004e400000c000b */
[----:B0123--:R-:W-:Y:S01]  /*14030*/  ENDCOLLECTIVE ;  /* 0x000000000000791b */ /* 0x00ffe20003800000 */
.L_x_608:
[----:B------:R-:W-:Y:S05]  /*14040*/  BSYNC B0 ;  /* 0x0000000000007941 */ /* 0x000fea0003800000 */
.L_x_607:
[----:B------:R-:W-:Y:S01]  /*14050*/  SEL R14, R14, RZ, P1 ;  /* 0x000000ff0e0e7207 */ /* 0x000fe20000800000 */
[----:B------:R-:W-:Y:S02]  /*14060*/  IMAD.MOV.U32 R12, RZ, RZ, 0x2 ;  /* 0x00000002ff0c7424 */ /* 0x000fe400078e00ff */
[----:B------:R-:W-:Y:S02]  /*14070*/  IMAD.MOV.U32 R11, RZ, RZ, RZ ;  /* 0x000000ffff0b7224 */ /* 0x000fe400078e00ff */
[----:B------:R-:W-:Y:S02]  /*14080*/  IMAD.IADD R13, R13, 0x1, R14 ;  /* 0x000000010d0d7824 */ /* 0x000fe400078e020e */
[----:B------:R-:W-:-:S07]  /*14090*/  IMAD.MOV.U32 R15, RZ, RZ, -0x1 ;  /* 0xffffffffff0f7424 */ /* 0x000fce00078e00ff */
[----:B------:R-:W-:Y:S05]  /*140a0*/  WARPSYNC.COLLECTIVE R15, `(.L_x_609) ;  /* 0x000000000f087348 */ /* 0x000fea0003c00000 */
[----:B------:R0:W1:Y:S02]  /*140b0*/  SHFL.UP P6, R14, R13, R12, R11 ;  /* 0x0400000c0d0e7389 */ /* 0x00006400000c000b */
[----:B01----:R-:W-:Y:S01]  /*140c0*/  ENDCOLLECTIVE ;  /* 0x000000000000791b */ /* 0x003fe20003800000 */
.L_x_609:
[----:B------:R-:W-:Y:S01]  /*140d0*/  IMAD.MOV.U32 R12, RZ, RZ, 0x4 ;  /* 0x00000004ff0c7424 */ /* 0x000fe200078e00ff */
[----:B------:R-:W-:-:S05]  /*140e0*/  SEL R2, R14, RZ, P2 ;  /* 0x000000ff0e027207 */ /* 0x000fca0001000000 */
[----:B------:R-:W-:-:S04]  /*140f0*/  IMAD.IADD R2, R13, 0x1, R2 ;  /* 0x000000010d027824 */ /* 0x000fc800078e0202 */
[----:B------:R-:W-:-:S07]  /*14100*/  IMAD.MOV.U32 R13, RZ, RZ, R2 ;  /* 0x000000ffff0d7224 */ /* 0x000fce00078e0002 */
[----:B------:R-:W-:Y:S05]  /*14110*/  WARPSYNC.COLLECTIVE R15, `(.L_x_610) ;  /* 0x000000000f087348 */ /* 0x000fea0003c00000 */
[----:B------:R0:W1:Y:S02]  /*14120*/  SHFL.UP P6, R14, R13, R12, R11 ;  /* 0x0400000c0d0e7389 */ /* 0x00006400000c000b */
[----:B01----:R-:W-:Y:S01]  /*14130*/  ENDCOLLECTIVE ;  /* 0x000000000000791b */ /* 0x003fe20003800000 */
.L_x_610:
[----:B------:R-:W-:Y:S01]  /*14140*/  IMAD.MOV.U32 R12, RZ, RZ, 0x8 ;  /* 0x00000008ff0c7424 */ /* 0x000fe200078e00ff */
[----:B------:R-:W-:-:S05]  /*14150*/  SEL R3, R14, RZ, P3 ;  /* 0x000000ff0e037207 */ /* 0x000fca0001800000 */
[----:B------:R-:W-:-:S04]  /*14160*/  IMAD.IADD R3, R2, 0x1, R3 ;  /* 0x0000000102037824 */ /* 0x000fc800078e0203 */
[----:B------:R-:W-:-:S07]  /*14170*/  IMAD.MOV.U32 R13, RZ, RZ, R3 ;  /* 0x000000ffff0d7224 */ /* 0x000fce00078e0003 */
[----:B------:R-:W-:Y:S05]  /*14180*/  WARPSYNC.COLLECTIVE R15, `(.L_x_611) ;  /* 0x000000000f087348 */ /* 0x000fea0003c00000 */
[----:B------:R0:W1:Y:S02]  /*14190*/  SHFL.UP P6, R14, R13, R12, R11 ;  /* 0x0400000c0d0e7389 */ /* 0x00006400000c000b */
[----:B01----:R-:W-:Y:S01]  /*141a0*/  ENDCOLLECTIVE ;  /* 0x000000000000791b */ /* 0x003fe20003800000 */
.L_x_611:
[----:B------:R-:W-:Y:S01]  /*141b0*/  IMAD.MOV.U32 R12, RZ, RZ, 0x10 ;  /* 0x00000010ff0c7424 */ /* 0x000fe200078e00ff */
[----:B------:R-:W-:-:S05]  /*141c0*/  SEL R14, R14, RZ, P4 ;  /* 0x000000ff0e0e7207 */ /* 0x000fca0002000000 */
[----:B------:R-:W-:-:S04]  /*141d0*/  IMAD.IADD R5, R3, 0x1, R14 ;  /* 0x0000000103057824 */ /* 0x000fc800078e020e */
[----:B------:R-:W-:-:S07]  /*141e0*/  IMAD.MOV.U32 R13, RZ, RZ, R5 ;  /* 0x000000ffff0d7224 */ /* 0x000fce00078e0005 */
[----:B------:R-:W-:Y:S05]  /*141f0*/  WARPSYNC.COLLECTIVE R15, `(.L_x_612) ;  /* 0x000000000f087348 */ /* 0x000fea0003c00000 */
[----:B------:R0:W1:Y:S02]  /*14200*/  SHFL.UP P6, R14, R13, R12, R11 ;  /* 0x0400000c0d0e7389 */ /* 0x00006400000c000b */
[----:B01----:R-:W-:Y:S01]  /*14210*/  ENDCOLLECTIVE ;  /* 0x000000000000791b */ /* 0x003fe20003800000 */
.L_x_612:
        /* <DEDUP_REMOVED lines=8> */
.L_x_613:
[----:B------:R-:W-:Y:S05]  /*142a0*/  BRA `(.L_x_614) ;  /* 0xffffffc000347947 */ /* 0x000fea000383ffff */
.L_x_497:
[----:B------:R-:W-:Y:S01]  /*142b0*/  BSSY B0, `(.L_x_615) ;  /* 0x0000006000007945 */ /* 0x000fe20003800000 */
[----:B------:R-:W-:Y:S01]  /*142c0*/  PLOP3.LUT P6, PT, P6, PT, PT, 0x8, 0x0 ;  /* 0x000000000000781c */ /* 0x000fe200037ce170 */
[----:B------:R-:W-:-:S12]  /*142d0*/  IMAD.MOV.U32 R15, RZ, RZ, -0x1 ;  /* 0xffffffffff0f7424 */ /* 0x000fd800078e00ff */
[----:B012---:R-:W-:Y:S05]  /*142e0*/  WARPSYNC.COLLECTIVE R15, `(.L_x_616) ;  /* 0x000000000f087348 */ /* 0x007fea0003c00000 */
[----:B------:R-:W-:Y:S01]  /*142f0*/  VOTE.ANY R14, PT, P6 ;  /* 0x00000000000e7806 */ /* 0x000fe200030e0100 */
[----:B012---:R-:W-:Y:S06]  /*14300*/  ENDCOLLECTIVE ;  /* 0x000000000000791b */ /* 0x007fec0003800000 */
.L_x_616:
[----:B------:R-:W-:Y:S05]  /*14310*/  BSYNC B0 ;  /* 0x0000000000007941 */ /* 0x000fea0003800000 */
.L_x_615:
[----:B------:R-:W-:Y:S02]  /*14320*/  IMAD.MOV.U32 R3, RZ, RZ, R14 ;  /* 0x000000ffff037224 */ /* 0x000fe400078e000e */
[----:B------:R-:W-:Y:S02]  /*14330*/  IMAD.MOV.U32 R13, RZ, RZ, R7 ;  /* 0x000000ffff0d7224 */ /* 0x000fe400078e0007 */
[----:B------:R-:W0:Y:S01]  /*14340*/  POPC R8, R3 ;  /* 0x0000000300087309 */ /* 0x000e220000000000 */
[----:B------:R-:W-:Y:S02]  /*14350*/  IMAD.MOV.U32 R11, RZ, RZ, 0x1f ;  /* 0x0000001fff0b7424 */ /* 0x000fe400078e00ff */
[----:B------:R-:W-:Y:S02]  /*14360*/  IMAD.MOV.U32 R15, RZ, RZ, -0x1 ;  /* 0xffffffffff0f7424 */ /* 0x000fe400078e00ff */
[----:B0-----:R-:W-:-:S07]  /*14370*/  IMAD.MOV.U32 R12, RZ, RZ, R8 ;  /* 0x000000ffff0c7224 */ /* 0x001fce00078e0008 */
[----:B------:R-:W-:Y:S05]  /*14380*/  WARPSYNC.COLLECTIVE R15, `(.L_x_617) ;  /* 0x000000000f087348 */ /* 0x000fea0003c00000 */
[----:B------:R0:W1:Y:S02]  /*14390*/  SHFL.IDX P6, R14, R13, R12, R11 ;  /* 0x0000000c0d0e7389 */ /* 0x00006400000c000b */
[----:B01----:R-:W-:Y:S01]  /*143a0*/  ENDCOLLECTIVE ;  /* 0x000000000000791b */ /* 0x003fe20003800000 */
.L_x_617:
[----:B------:R-:W-:Y:S02]  /*143b0*/  IMAD.MOV.U32 R13, RZ, RZ, R4 ;  /* 0x000000ffff0d7224 */ /* 0x000fe400078e0004 */
[----:B------:R-:W-:-:S07]  /*143c0*/  IMAD.MOV.U32 R7, RZ, RZ, R14 ;  /* 0x000000ffff077224 */ /* 0x000fce00078e000e */
[----:B------:R-:W-:Y:S05]  /*143d0*/  WARPSYNC.COLLECTIVE R15, `(.L_x_618) ;  /* 0x000000000f087348 */ /* 0x000fea0003c00000 */
[----:B------:R0:W1:Y:S02]  /*143e0*/  SHFL.IDX P6, R14, R13, R12, R11 ;  /* 0x0000000c0d0e7389 */ /* 0x00006400000c000b */
[----:B01----:R-:W-:Y:S01]  /*143f0*/  ENDCOLLECTIVE ;  /* 0x000000000000791b */ /* 0x003fe20003800000 */
.L_x_618:
[----:B------:R-:W-:Y:S01]  /*14400*/  IMAD.MOV.U32 R4, RZ, RZ, R14 ;  /* 0x000000ffff047224 */ /* 0x000fe200078e000e */
[----:B------:R-:W-:Y:S06]  /*14410*/  BRA `(.L_x_619) ;  /* 0xffffffc000147947 */ /* 0x000fec000383ffff */
.L_x_499:
[----:B------:R-:W-:Y:S01]  /*14420*/  BSSY B0, `(.L_x_620) ;  /* 0x0000007000007945 */ /* 0x000fe20003800000 */
[----:B------:R-:W-:Y:S02]  /*14430*/  IMAD.MOV.U32 R13, RZ, RZ, R2 ;  /* 0x000000ffff0d7224 */ /* 0x000fe400078e0002 */
[----:B------:R-:W-:Y:S02]  /*14440*/  IMAD.MOV.U32 R11, RZ, RZ, 0x1f ;  /* 0x0000001fff0b7424 */ /* 0x000fe400078e00ff */
[----:B------:R-:W-:-:S07]  /*14450*/  IMAD.MOV.U32 R15, RZ, RZ, -0x1 ;  /* 0xffffffffff0f7424 */ /* 0x000fce00078e00ff */
[----:B01234-:R-:W-:Y:S05]  /*14460*/  WARPSYNC.COLLECTIVE R15, `(.L_x_621) ;  /* 0x000000000f087348 */ /* 0x01ffea0003c00000 */
[----:B------:R0:W0:Y:S02]  /*14470*/  SHFL.IDX P6, R14, R13, R12, R11 ;  /* 0x0000000c0d0e7389 */ /* 0x00002400000c000b */
[----:B01234-:R-:W-:Y:S01]  /*14480*/  ENDCOLLECTIVE ;  /* 0x000000000000791b */ /* 0x01ffe20003800000 */
.L_x_621:
[----:B------:R-:W-:Y:S05]  /*14490*/  BSYNC B0 ;  /* 0x0000000000007941 */ /* 0x000fea0003800000 */
.L_x_620:
[----:B------:R-:W-:Y:S01]  /*144a0*/  IMAD.MOV.U32 R6, RZ, RZ, R14 ;  /* 0x000000ffff067224 */ /* 0x000fe200078e000e */
[----:B------:R-:W-:Y:S06]  /*144b0*/  BRA `(.L_x_498) ;  /* 0xffffffc000047947 */ /* 0x000fec000383ffff */
.L_x_503:
[----:B-1----:R1:W2:Y:S02]  /*144c0*/  SYNCS.PHASECHK.TRANS64.TRYWAIT P0, [R7+URZ+0x22820], R0 ;  /* 0x02282000070075a7 */ /* 0x0022a4000800017f */
[----:B--2---:R-:W-:Y:S05]  /*144d0*/  @!P0 NANOSLEEP.SYNCS 0x989680 ;  /* 0x009896800000895d */ /* 0x004fea0003900000 */
[----:B------:R-:W2:Y:S02]  /*144e0*/  @!P0 SYNCS.PHASECHK.TRANS64 P0, [R7+URZ+0x22820], R0 ;  /* 0x02282000070085a7 */ /* 0x000ea4000800007f */
[----:B--2---:R-:W-:Y:S05]  /*144f0*/  @!P0 BRA `(.L_x_503) ;  /* 0xfffffffc00f08947 */ /* 0x004fea000383ffff */
[----:B------:R-:W-:Y:S05]  /*14500*/  BRA `(.L_x_622) ;  /* 0xffffffc4005c7947 */ /* 0x000fea000383ffff */
.L_x_504:
[----:B------:R-:W2:Y:S01]  /*14510*/  S2R R2, SR_TID.X ;  /* 0x0000000000027919 */ /* 0x000ea20000002100 */
[----:B------:R-:W-:Y:S01]  /*14520*/  BSSY B0, `(.L_x_623) ;  /* 0x000000a000007945 */ /* 0x000fe20003800000 */
[----:B------:R-:W-:Y:S02]  /*14530*/  IMAD.MOV.U32 R12, RZ, RZ, RZ ;  /* 0x000000ffff0c7224 */ /* 0x000fe400078e00ff */
[----:B------:R-:W-:Y:S02]  /*14540*/  IMAD.MOV.U32 R11, RZ, RZ, 0x1f ;  /* 0x0000001fff0b7424 */ /* 0x000fe400078e00ff */
[----:B------:R-:W-:Y:S01]  /*14550*/  IMAD.MOV.U32 R15, RZ, RZ, -0x1 ;  /* 0xffffffffff0f7424 */ /* 0x000fe200078e00ff */
[----:B--2---:R-:W-:-:S04]  /*14560*/  SHF.R.U32.HI R2, RZ, 0x5, R2 ;  /* 0x00000005ff027819 */ /* 0x004fc80000011602 */
[----:B------:R-:W-:-:S05]  /*14570*/  LOP3.LUT R2, R2, 0x3, RZ, 0xc0, !PT ;  /* 0x0000000302027812 */ /* 0x000fca00078ec0ff */
[----:B------:R-:W-:-:S07]  /*14580*/  IMAD.MOV.U32 R13, RZ, RZ, R2 ;  /* 0x000000ffff0d7224 */ /* 0x000fce00078e0002 */
[----:B01-34-:R-:W-:Y:S05]  /*14590*/  WARPSYNC.COLLECTIVE R15, `(.L_x_624) ;  /* 0x000000000f087348 */ /* 0x01bfea0003c00000 */
[----:B------:R2:W0:Y:S02]  /*145a0*/  SHFL.IDX P6, R14, R13, R12, R11 ;  /* 0x0000000c0d0e7389 */ /* 0x00042400000c000b */
[----:B01234-:R-:W-:Y:S01]  /*145b0*/  ENDCOLLECTIVE ;  /* 0x000000000000791b */ /* 0x01ffe20003800000 */
.L_x_624:
[----:B------:R-:W-:Y:S05]  /*145c0*/  BSYNC B0 ;  /* 0x0000000000007941 */ /* 0x000fea0003800000 */
.L_x_623:
[----:B------:R-:W-:Y:S05]  /*145d0*/  BRA `(.L_x_625) ;  /* 0xffffffc400447947 */ /* 0x000fea000383ffff */
.L_x_507:
[----:B------:R-:W-:Y:S01]  /*145e0*/  BSSY B1, `(.L_x_626) ;  /* 0x0000006000017945 */ /* 0x000fe20003800000 */
[----:B------:R-:W-:-:S07]  /*145f0*/  IMAD.MOV.U32 R15, RZ, RZ, -0x1 ;  /* 0xffffffffff0f7424 */ /* 0x000fce00078e00ff */
[----:B01-34-:R-:W-:Y:S05]  /*14600*/  WARPSYNC.COLLECTIVE R15, `(.L_x_627) ;  /* 0x000000000f0c7348 */ /* 0x01bfea0003c00000 */
[----:B------:R-:W-:Y:S02]  /*14610*/  ELECT P6, UR62, PT ;  /* 0x00000000003e782f */ /* 0x000fe400038c0000 */
[----:B------:R-:W-:Y:S01]  /*14620*/  MOV R14, UR62 ;  /* 0x0000003e000e7c02 */ /* 0x000fe20008000f00 */
[----:B01-34-:R-:W-:Y:S10]  /*14630*/  ENDCOLLECTIVE ;  /* 0x000000000000791b */ /* 0x01bff40003800000 */
.L_x_627:
[----:B------:R-:W-:Y:S05]  /*14640*/  BSYNC B1 ;  /* 0x0000000000017941 */ /* 0x000fea0003800000 */
.L_x_626:
[----:B------:R-:W-:Y:S05]  /*14650*/  BRA `(.L_x_628) ;  /* 0xffffffc4003c7947 */ /* 0x000fea000383ffff */
.L_x_509:
[----:B-1----:R1:W2:Y:S02]  /*14660*/  SYNCS.PHASECHK.TRANS64.TRYWAIT P1, [R5+URZ+0x22840], R0 ;  /* 0x02284000050075a7 */ /* 0x0022a4000802017f */
[----:B--2---:R-:W-:Y:S05]  /*14670*/  @!P1 NANOSLEEP.SYNCS 0x989680 ;  /* 0x009896800000995d */ /* 0x004fea0003900000 */
[----:B------:R-:W2:Y:S02]  /*14680*/  @!P1 SYNCS.PHASECHK.TRANS64 P1, [R5+URZ+0x22840], R0 ;  /* 0x02284000050095a7 */ /* 0x000ea4000802007f */
[----:B--2---:R-:W-:Y:S05]  /*14690*/  @!P1 BRA `(.L_x_509) ;  /* 0xfffffffc00f09947 */ /* 0x004fea000383ffff */
[----:B------:R-:W-:Y:S05]  /*146a0*/  BRA `(.L_x_629) ;  /* 0xffffffc4005c7947 */ /* 0x000fea000383ffff */
.L_x_511:
[----:B--2---:R2:W0:Y:S02]  /*146b0*/  SYNCS.PHASECHK.TRANS64.TRYWAIT P1, [R3+URZ+0x22840], R2 ;  /* 0x02284002030075a7 */ /* 0x004424000802017f */
[----:B0-----:R-:W-:Y:S05]  /*146c0*/  @!P1 NANOSLEEP.SYNCS 0x989680 ;  /* 0x009896800000995d */ /* 0x001fea0003900000 */
[----:B------:R-:W0:Y:S02]  /*146d0*/  @!P1 SYNCS.PHASECHK.TRANS64 P1, [R3+URZ+0x22840], R2 ;  /* 0x02284002030095a7 */ /* 0x000e24000802007f */
[----:B0-----:R-:W-:Y:S05]  /*146e0*/  @!P1 BRA `(.L_x_511) ;  /* 0xfffffffc00f09947 */ /* 0x001fea000383ffff */
[----:B------:R-:W-:Y:S05]  /*146f0*/  BRA `(.L_x_630) ;  /* 0xffffffc400687947 */ /* 0x000fea000383ffff */
.L_x_513:
[----:B------:R0:W0:Y:S02]  /*14700*/  SYNCS.PHASECHK.TRANS64.TRYWAIT P1, [R5+URZ+0x22860], R0 ;  /* 0x02286000050075a7 */ /* 0x000024000802017f */
[----:B0-----:R-:W-:Y:S05]  /*14710*/  @!P1 NANOSLEEP.SYNCS 0x989680 ;  /* 0x009896800000995d */ /* 0x001fea0003900000 */
[----:B------:R-:W0:Y:S02]  /*14720*/  @!P1 SYNCS.PHASECHK.TRANS64 P1, [R5+URZ+0x22860], R0 ;  /* 0x02286000050095a7 */ /* 0x000e24000802007f */
[----:B0-----:R-:W-:Y:S05]  /*14730*/  @!P1 BRA `(.L_x_513) ;  /* 0xfffffffc00f09947 */ /* 0x001fea000383ffff */
[----:B------:R-:W-:Y:S05]  /*14740*/  BRA `(.L_x_631) ;  /* 0xffffffc400647947 */ /* 0x000fea000383ffff */
.L_x_632:
        /* <DEDUP_REMOVED lines=11> */
.L_x_6558:


//--------------------- .text._ZN7cutlass13device_kernelIN5flash11enable_sm90INS1_16FlashAttnFwdSm90INS1_25CollectiveMainloopFwdSm90ILi2EN4cute5tupleIJNS5_1CILi1EEES8_S8_EEENS6_IJNS7_ILi128EEENS7_ILi96EEENS7_ILi64EEEEEELi256ENS_10bfloat16_tEfNS_4arch4Sm90ELb0ELb0ELb1ELb1ELb1ELb1ELb0ELb1ELb0ELb1ELb1ELb0EEENS1_21CollectiveEpilogueFwdINS6_IJSA_NS7_ILi256EEESB_EEES9_SE_SG_Li256ELb1ELb1ELb1ELb0EEENS1_36VarlenDynamicPersistentTileSchedulerILi128ELi96ELi256ELi128ELb1ELb1ELb1ELb0ELb1ELb1EEEEEEEEEvNT_6ParamsE --------------------------
	.section	.text._ZN7cutlass13device_kernelIN5flash11enable_sm90INS1_16FlashAttnFwdSm90INS1_25CollectiveMainloopFwdSm90ILi2EN4cute5tupleIJNS5_1CILi1EEES8_S8_EEENS6_IJNS7_ILi128EEENS7_ILi96EEENS7_ILi64EEEEEELi256ENS_10bfloat16_tEfNS_4arch4Sm90ELb0ELb0ELb1ELb1ELb1ELb1ELb0ELb1ELb0ELb1ELb1ELb0EEENS1_21CollectiveEpilogueFwdINS6_IJSA_NS7_ILi256EEESB_EEES9_SE_SG_Li256ELb1ELb1ELb1ELb0EEENS1_36VarlenDynamicPersistentTileSchedulerILi128ELi96ELi256ELi128ELb1ELb1ELb1ELb0ELb1ELb1EEEEEEEEEvNT_6ParamsE,"ax",@progbits
	.align	128
.text._ZN7cutlass13device_kernelIN5flash11enable_sm90INS1_16FlashAttnFwdSm90INS1_25CollectiveMainloopFwdSm90ILi2EN4cute5tupleIJNS5_1CILi1EEES8_S8_EEENS6_IJNS7_ILi128EEENS7_ILi96EEENS7_ILi64EEEEEELi256ENS_10bfloat16_tEfNS_4arch4Sm90ELb0ELb0ELb1ELb1ELb1ELb1ELb0ELb1ELb0ELb1ELb1ELb0EEENS1_21CollectiveEpilogueFwdINS6_IJSA_NS7_ILi256EEESB_EEES9_SE_SG_Li256ELb1ELb1ELb1ELb0EEENS1_36VarlenDynamicPersistentTileSchedulerILi128ELi96ELi256ELi128ELb1ELb1ELb1ELb0ELb1ELb1EEEEEEEEEvNT_6ParamsE:
        .type           _ZN7cutlass13device_kernelIN5flash11enable_sm90INS1_16FlashAttnFwdSm90INS1_25CollectiveMainloopFwdSm90ILi2EN4cute5tupleIJNS5_1CILi1EEES8_S8_EEENS6_IJNS7_ILi128EEENS7_ILi96EEENS7_ILi64EEEEEELi256ENS_10bfloat16_tEfNS_4arch4Sm90ELb0ELb0ELb1ELb1ELb1ELb1ELb0ELb1ELb0ELb1ELb1ELb0EEENS1_21CollectiveEpilogueFwdINS6_IJSA_NS7_ILi256EEESB_EEES9_SE_SG_Li256ELb1ELb1ELb1ELb0EEENS1_36VarlenDynamicPersistentTileSchedulerILi128ELi96ELi256ELi128ELb1ELb1ELb1ELb0ELb1ELb1EEEEEEEEEvNT_6ParamsE,@function
        .size           _ZN7cutlass13device_kernelIN5flash11enable_sm90INS1_16FlashAttnFwdSm90INS1_25CollectiveMainloopFwdSm90ILi2EN4cute5tupleIJNS5_1CILi1EEES8_S8_EEENS6_IJNS7_ILi128EEENS7_ILi96EEENS7_ILi64EEEEEELi256ENS_10bfloat16_tEfNS_4arch4Sm90ELb0ELb0ELb1ELb1ELb1ELb1ELb0ELb1ELb0ELb1ELb1ELb0EEENS1_21CollectiveEpilogueFwdINS6_IJSA_NS7_ILi256EEESB_EEES9_SE_SG_Li256ELb1ELb1ELb1ELb0EEENS1_36VarlenDynamicPersistentTileSchedulerILi128ELi96ELi256ELi128ELb1ELb1ELb1ELb0ELb1ELb1EEEEEEEEEvNT_6ParamsE,(.L_x_6559 - _ZN7cutlass13device_kernelIN5flash11enable_sm90INS1_16FlashAttnFwdSm90INS1_25CollectiveMainloopFwdSm90ILi2EN4cute5tupleIJNS5_1CILi1EEES8_S8_EEENS6_IJNS7_ILi128EEENS7_ILi96EEENS7_ILi64EEEEEELi256ENS_10bfloat16_tEfNS_4arch4Sm90ELb0ELb0ELb1ELb1ELb1ELb1ELb0ELb1ELb0ELb1ELb1ELb0EEENS1_21CollectiveEpilogueFwdINS6_IJSA_NS7_ILi256EEESB_EEES9_SE_SG_Li256ELb1ELb1ELb1ELb0EEENS1_36VarlenDynamicPersistentTileSchedulerILi128ELi96ELi256ELi128ELb1ELb1ELb1ELb0ELb1ELb1EEEEEEEEEvNT_6ParamsE)
        .other          _ZN7cutlass13device_kernelIN5flash11enable_sm90INS1_16FlashAttnFwdSm90INS1_25CollectiveMainloopFwdSm90ILi2EN4cute5tupleIJNS5_1CILi1EEES8_S8_EEENS6_IJNS7_ILi128EEENS7_ILi96EEENS7_ILi64EEEEEELi256ENS_10bfloat16_tEfNS_4arch4Sm90ELb0ELb0ELb1ELb1ELb1ELb1ELb0ELb1ELb0ELb1ELb1ELb0EEENS1_21CollectiveEpilogueFwdINS6_IJSA_NS7_ILi256EEESB_EEES9_SE_SG_Li256ELb1ELb1ELb1ELb0EEENS1_36VarlenDynamicPersistentTileSchedulerILi128ELi96ELi256ELi128ELb1ELb1ELb1ELb0ELb1ELb1EEEEEEEEEvNT_6ParamsE,@"STO_CUDA_ENTRY STV_DEFAULT"
_ZN7cutlass13device_kernelIN5flash11enable_sm90INS1_16FlashAttnFwdSm90INS1_25CollectiveMainloopFwdSm90ILi2EN4cute5tupleIJNS5_1CILi1EEES8_S8_EEENS6_IJNS7_ILi128EEENS7_ILi96EEENS7_ILi64EEEEEELi256ENS_10bfloat16_tEfNS_4arch4Sm90ELb0ELb0ELb1ELb1ELb1ELb1ELb0ELb1ELb0ELb1ELb1ELb0EEENS1_21CollectiveEpilogueFwdINS6_IJSA_NS7_ILi256EEESB_EEES9_SE_SG_Li256ELb1ELb1ELb1ELb0EEENS1_36VarlenDynamicPersistentTileSchedulerILi128ELi96ELi256ELi128ELb1ELb1ELb1ELb0ELb1ELb1EEEEEEEEEvNT_6ParamsE:
[----:B------:R-:W0:Y:S02]  /*0000*/  LDC R1, c[0x0][0x28] ;  /* 0x00000a00ff017b82 */ /* 0x000e240000000800 */
[----:B0-----:R-:W-:Y:S01]  /*0010*/  VIADD R1, R1, 0xfffffea0 ;  /* 0xfffffea001017836 */ /* 0x001fe20000000000 */
[----:B------:R-:W0:Y:S01]  /*0020*/  S2R R0, SR_TID.X ;  /* 0x0000000000007919 */ /* 0x000e220000002100 */
[----:B------:R-:W-:Y:S01]  /*0030*/  ELECT P0, URZ, PT ;  /* 0x00000000003f782f */ /* 0x000fe20003800000 */
[----:B------:R-:W-:Y:S01]  /*0040*/  BSSY B0, `(.L_x_633) ;  /* 0x000000d000007945 */ /* 0x000fe20003800000 */
[----:B0-----:R-:W-:-:S05]  /*0050*/  SHF.R.U32.HI R2, RZ, 0x5, R0 ;  /* 0x00000005ff027819 */ /* 0x001fca0000011600 */
[----:B------:R-:W0:Y:S02]  /*0060*/  SHFL.IDX PT, R3, R2, RZ, 0x1f ;  /* 0x00001fff02037589 */ /* 0x000e2400000e0000 */
[----:B0-----:R-:W-:-:S13]  /*0070*/  ISETP.EQ.AND P0, PT, R3, RZ, P0 ;  /* 0x000000ff0300720c */ /* 0x001fda0000702270 */
[----:B------:R-:W-:Y:S05]  /*0080*/  @!P0 BRA `(.L_x_634) ;  /* 0x0000000000208947 */ /* 0x000fea0003800000 */
[----:B------:R-:W-:Y:S02]  /*0090*/  ULDC.64 UR4, c[0x0][0x198] ;  /* 0x0000660000047ab9 */ /* 0x000fe40000000a00 */
[----:B------:R-:W-:Y:S02]  /*00a0*/  UIADD3 UR6, UP0, UR4, 0x570, URZ ;  /* 0x0000057004067890 */ /* 0x000fe4000ff1e03f */
[----:B------:R-:W-:Y:S02]  /*00b0*/  UIADD3 UR4, UP1, UR4, 0x670, URZ ;  /* 0x0000067004047890 */ /* 0x000fe4000ff3e03f */
[----:B------:R-:W-:Y:S02]  /*00c0*/  UIADD3.X UR7, URZ, UR5, URZ, UP0, !UPT ;  /* 0x000000053f077290 */ /* 0x000fe400087fe43f */
[----:B------:R-:W-:-:S07]  /*00d0*/  UIADD3.X UR5, URZ, UR5, URZ, UP1, !UPT ;  /* 0x000000053f057290 */ /* 0x000fce0008ffe43f */
[----:B------:R0:W-:Y:S02]  /*00e0*/  UTMACCTL.PF [UR6] ;  /* 0x00000000060079b9 */ /* 0x0001e40008040000 */
[----:B------:R0:W-:Y:S02]  /*00f0*/  UTMACCTL.PF [UR4] ;  /* 0x00000000040079b9 */ /* 0x0001e40008040000 */
[----:B0-----:R-:W-:Y:S01]  /*0100*/  NOP ;  /* 0x0000000000007918 */ /* 0x001fe20000000000 */
.L_x_634:
[----:B------:R-:W-:Y:S05]  /*0110*/  BSYNC B0 ;  /* 0x0000000000007941 */ /* 0x000fea0003800000 */
.L_x_633:
[----:B------:R-:W-:Y:S01]  /*0120*/  VOTEU.ANY UP0, P0 ;  /* 0x00000000003f7886 */ /* 0x000fe20000000100 */
[----:B------:R-:W0:Y:S01]  /*0130*/  SHFL.IDX PT, R3, R2, RZ, 0x1f ;  /* 0x00001fff02037589 */ /* 0x000e2200000e0000 */
[----:B------:R-:W-:Y:S01]  /*0140*/  UMOV UR4, 0x80 ;  /* 0x0000008000047882 */ /* 0x000fe20000000000 */
[----:B------:R-:W-:Y:S01]  /*0150*/  UMOV UR7, 0x100 ;  /* 0x0000010000077882 */ /* 0x000fe20000000000 */
[----:B------:R-:W-:Y:S01]  /*0160*/  SHF.R.U32.HI R4, RZ, 0x7, R0 ;  /* 0x00000007ff047819 */ /* 0x000fe20000011600 */
[----:B------:R-:W1:Y:S01]  /*0170*/  @UP0 S2UR UR8, SR_CgaCtaId ;  /* 0x00000000000809c3 */ /* 0x000e620000008800 */
[----:B------:R-:W-:Y:S01]  /*0180*/  @UP0 UMOV UR6, 0x400 ;  /* 0x0000040000060882 */ /* 0x000fe20000000000 */
[----:B------:R-:W-:-:S04]  /*0190*/  @UP0 UIADD3 UR4, -UR4, 0x100000, URZ ;  /* 0x0010000004040890 */ /* 0x000fc8000fffe13f */
[----:B------:R-:W-:Y:S02]  /*01a0*/  @UP0 USHF.L.U32 UR5, UR4, 0xb, URZ ;  /* 0x0000000b04050899 */ /* 0x000fe4000800063f */
[----:B------:R-:W-:Y:S01]  /*01b0*/  @UP0 USHF.L.U32 UR4, UR4, 0x1, URZ ;  /* 0x0000000104040899 */ /* 0x000fe2000800063f */
[----:B------:R-:W-:Y:S01]  /*01c0*/  VOTEU.ANY UP1, P0 ;  /* 0x00000000003f7886 */ /* 0x000fe20000020100 */
[----:B0-----:R-:W-:Y:S02]  /*01d0*/  ISETP.NE.AND P1, PT, R3, RZ, PT ;  /* 0x000000ff0300720c */ /* 0x001fe40003f25270 */
[----:B------:R0:W2:Y:S01]  /*01e0*/  SHFL.IDX PT, R3, R4, RZ, 0x1f ;  /* 0x00001fff04037589 */ /* 0x0000a200000e0000 */
[----:B-1----:R-:W-:Y:S02]  /*01f0*/  @UP0 ULEA UR8, UR8, UR6, 0x18 ;  /* 0x0000000608080291 */ /* 0x002fe4000f8ec03f */
[----:B------:R-:W-:-:S04]  /*0200*/  @UP0 UIADD3 UR6, -UR7, 0x100000, URZ ;  /* 0x0010000007060890 */ /* 0x000fc8000fffe13f */
[----:B------:R-:W-:Y:S02]  /*0210*/  @UP0 USHF.L.U32 UR7, UR6, 0xb, URZ ;  /* 0x0000000b06070899 */ /* 0x000fe4000800063f */
[----:B------:R-:W-:Y:S01]  /*0220*/  @UP0 USHF.L.U32 UR6, UR6, 0x1, URZ ;  /* 0x0000000106060899 */ /* 0x000fe2000800063f */
[----:B------:R-:W-:Y:S01]  /*0230*/  VOTEU.ANY UP0, P0 ;  /* 0x00000000003f7886 */ /* 0x000fe20000000100 */
[----:B------:R-:W1:Y:S04]  /*0240*/  FENCE.VIEW.ASYNC.S ;  /* 0x00000000000073c6 */ /* 0x000e680000000000 */
[----:B-1----:R0:W1:Y:S06]  /*0250*/  @UP0 SYNCS.EXCH.64 URZ, [UR8+0x22800], UR4 ;  /* 0x02280004083f05b2 */ /* 0x00206c0008000100 */
[----:B------:R0:W3:Y:S02]  /*0260*/  @UP1 SYNCS.EXCH.64 URZ, [UR8+0x22820], UR6 ;  /* 0x02282006083f15b2 */ /* 0x0000e40008000100 */
[----:B0-----:R-:W-:Y:S05]  /*0270*/  @P1 BRA `(.L_x_635) ;  /* 0x0000000000481947 */ /* 0x001fea0003800000 */
        /* <DEDUP_REMOVED lines=13> */
[----:B0-----:R0:W4:Y:S08]  /*0350*/  SYNCS.EXCH.64 URZ, [UR8+0x22830], UR4 ;  /* 0x02283004083f75b2 */ /* 0x0011300008000100 */
[----:B------:R0:W0:Y:S01]  /*0360*/  SYNCS.EXCH.64 URZ, [UR8+0x22840], UR6 ;  /* 0x02284006083f75b2 */ /* 0x0000220008000100 */
[----:B------:R0:W0:Y:S01]  /*0370*/  SYNCS.EXCH.64 URZ, [UR8+0x22838], UR4 ;  /* 0x02283804083f75b2 */ /* 0x0000220008000100 */
[----:B------:R0:W0:Y:S01]  /*0380*/  SYNCS.EXCH.64 URZ, [UR8+0x22848], UR6 ;  /* 0x02284806083f75b2 */ /* 0x0000220008000100 */
[----:B------:R-:W-:Y:S01]  /*0390*/  NOP ;  /* 0x0000000000007918 */ /* 0x000fe20000000000 */
.L_x_635:
        /* <DEDUP_REMOVED lines=22> */
.L_x_636:
        /* <DEDUP_REMOVED lines=18> */
.L_x_637:
        /* <DEDUP_REMOVED lines=22> */
.L_x_638:
        /* <DEDUP_REMOVED lines=22> */
.L_x_639:
[----:B--2---:R-:W-:Y:S01]  /*08e0*/  ISETP.NE.AND P0, PT, R3, RZ, PT ;  /* 0x000000ff0300720c */ /* 0x004fe20003f05270 */
[----:B------:R-:W-:Y:S01]  /*08f0*/  IMAD.MOV.U32 R37, RZ, RZ, 0x1 ;  /* 0x00000001ff257424 */ /* 0x000fe200078e00ff */
[----:B------:R-:W-:Y:S01]  /*0900*/  NOP ;  /* 0x0000000000007918 */ /* 0x000fe20000000000 */
[----:B------:R-:W-:Y:S01]  /*0910*/  ULDC.64 UR40, c[0x0][0x208] ;  /* 0x0000820000287ab9 */ /* 0x000fe20000000a00 */
[----:B------:R-:W-:Y:S02]  /*0920*/  BSSY B9, `(.L_x_640) ;  /* 0x0001a37000097945 */ /* 0x000fe40003800000 */
[----:B------:R-:W-:Y:S01]  /*0930*/  SEL R37, R37, 0x2, !P0 ;  /* 0x0000000225257807 */ /* 0x000fe20004000000 */
[----:B01-34-:R-:W-:Y:S06]  /*0940*/  BAR.SYNC.DEFER_BLOCKING 0x0 ;  /* 0x0000000000007b1d */ /* 0x01bfec0000010000 */
[----:B------:R-:W-:Y:S05]  /*0950*/  @!P0 BRA `(.L_x_641) ;  /* 0x0000013000cc8947 */ /* 0x000fea0003800000 */
.L_x_642:
[----:B------:R-:W-:-:S08]  /*0960*/  NOP ;  /* 0x0000000000007918 */ /* 0x000fd00000000000 */
[----:B------:R-:W0:Y:S02]  /*0970*/  USETMAXREG.TRY_ALLOC.CTAPOOL UP0, 0xe8 ;  /* 0x000000e8000079c8 */ /* 0x000e240008000600 */
[----:B0-----:R-:W-:-:S13]  /*0980*/  PLOP3.LUT P0, PT, PT, PT, UP0, 0x80, 0x0 ;  /* 0x000000000000781c */ /* 0x001fda0003f0f008 */
[----:B------:R-:W-:Y:S05]  /*0990*/  @!P0 BRA `(.L_x_642) ;  /* 0xfffffffc00f08947 */ /* 0x000fea000383ffff */
[----:B------:R-:W2:Y:S01]  /*09a0*/  LDL.LU R2, [R1] ;  /* 0x0000000001027983 */ /* 0x000ea20000300800 */
[----:B------:R-:W-:Y:S01]  /*09b0*/  SHF.R.U32.HI R4, RZ, 0x7, R0 ;  /* 0x00000007ff047819 */ /* 0x000fe20000011600 */
[----:B------:R-:W-:Y:S01]  /*09c0*/  ULDC UR4, c[0x0][0xc3c] ;  /* 0x00030f0000047ab9 */ /* 0x000fe20000000800 */
[----:B------:R-:W0:Y:S01]  /*09d0*/  S2R R3, SR_CgaCtaId ;  /* 0x0000000000037919 */ /* 0x000e220000008800 */
[----:B------:R-:W-:Y:S06]  /*09e0*/  BAR.ARV 0x8, 0x180 ;  /* 0x0206000000007b1d */ /* 0x000fec0000002000 */
[----:B------:R-:W-:-:S13]  /*09f0*/  ISETP.NE.AND P0, PT, R4, 0x1, PT ;  /* 0x000000010400780c */ /* 0x000fda0003f05270 */
[----:B------:R-:W-:Y:S08]  /*0a00*/  @!P0 BAR.ARV 0x9, 0x100 ;  /* 0x0244000000008b1d */ /* 0x000ff00000002000 */
[----:B------:R-:W-:Y:S01]  /*0a10*/  BAR.SYNC.DEFER_BLOCKING 0x5, 0x180 ;  /* 0x0146000000007b1d */ /* 0x000fe20000010000 */
[----:B------:R-:W-:-:S04]  /*0a20*/  MOV R19, 0x400 ;  /* 0x0000040000137802 */ /* 0x000fc80000000f00 */
[----:B0-----:R-:W-:-:S05]  /*0a30*/  LEA R19, R3, R19, 0x18 ;  /* 0x0000001303137211 */ /* 0x001fca00078ec0ff */
[----:B------:R-:W0:Y:S01]  /*0a40*/  LDS.128 R48, [R19+0x228d0] ;  /* 0x0228d00013307984 */ /* 0x000e220000000c00 */
[----:B------:R-:W-:Y:S06]  /*0a50*/  BAR.ARV 0x4, 0x180 ;  /* 0x0106000000007b1d */ /* 0x000fec0000002000 */
[----:B--2---:R-:W-:-:S04]  /*0a60*/  LOP3.LUT R2, R2, 0xfffffffb, RZ, 0xc0, !PT ;  /* 0xfffffffb02027812 */ /* 0x004fc800078ec0ff */
[----:B------:R-:W-:-:S05]  /*0a70*/  @P0 LOP3.LUT R2, R2, 0x4, RZ, 0xfc, !PT ;  /* 0x0000000402020812 */ /* 0x000fca00078efcff */
[----:B------:R1:W-:Y:S01]  /*0a80*/  STL [R1], R2 ;  /* 0x0000000201007387 */ /* 0x0003e20000100800 */
[----:B0-----:R-:W-:-:S13]  /*0a90*/  ISETP.GE.AND P0, PT, R51, UR4, PT ;  /* 0x0000000433007c0c */ /* 0x001fda000bf06270 */
[----:B-1----:R-:W-:Y:S05]  /*0aa0*/  @P0 BRA `(.L_x_643) ;  /* 0x000001a000780947 */ /* 0x002fea0003800000 */
[----:B------:R-:W-:Y:S01]  /*0ab0*/  VIADD R0, R0, 0xffffff80 ;  /* 0xffffff8000007836 */ /* 0x000fe20000000000 */
[----:B------:R-:W-:Y:S01]  /*0ac0*/  LOP3.LUT R206, R37, 0x1, RZ, 0xfc, !PT ;  /* 0x0000000125ce7812 */ /* 0x000fe200078efcff */
[----:B------:R-:W-:Y:S02]  /*0ad0*/  IMAD.MOV.U32 R18, RZ, RZ, RZ ;  /* 0x000000ffff127224 */ /* 0x000fe400078e00ff */
[----:B------:R-:W-:Y:S01]  /*0ae0*/  IMAD.MOV.U32 R204, RZ, RZ, RZ ;  /* 0x000000ffffcc7224 */ /* 0x000fe200078e00ff */
[----:B------:R-:W-:Y:S01]  /*0af0*/  SHF.R.S32.HI R3, RZ, 0x1f, R0 ;  /* 0x0000001fff037819 */ /* 0x000fe20000011400 */
[----:B------:R-:W-:Y:S02]  /*0b00*/  IMAD.MOV.U32 R214, RZ, RZ, RZ ;  /* 0x000000ffffd67224 */ /* 0x000fe400078e00ff */
[----:B------:R-:W-:Y:S01]  /*0b10*/  IMAD.MOV.U32 R203, RZ, RZ, RZ ;  /* 0x000000ffffcb7224 */ /* 0x000fe200078e00ff */
[CC--:B------:R-:W-:Y:S02]  /*0b20*/  LEA.HI R2, R3.reuse, R0.reuse, RZ, 0x7 ;  /* 0x0000000003027211 */ /* 0x0c0fe400078f38ff */
[----:B------:R-:W-:-:S02]  /*0b30*/  LEA.HI R4, R3, R0, RZ, 0x4 ;  /* 0x0000000003047211 */ /* 0x000fc400078f20ff */
[----:B------:R-:W-:Y:S02]  /*0b40*/  LOP3.LUT R5, R2, 0xffffff80, RZ, 0xc0, !PT ;  /* 0xffffff8002057812 */ /* 0x000fe400078ec0ff */
[----:B------:R-:W-:Y:S02]  /*0b50*/  SHF.R.S32.HI R7, RZ, 0x4, R4 ;  /* 0x00000004ff077819 */ /* 0x000fe40000011404 */
[----:B------:R-:W-:Y:S01]  /*0b60*/  LEA.HI R200, R3, R0, RZ, 0x2 ;  /* 0x0000000003c87211 */ /* 0x000fe200078f10ff */
[----:B------:R-:W-:Y:S01]  /*0b70*/  IMAD.IADD R13, R0, 0x1, -R5 ;  /* 0x00000001000d7824 */ /* 0x000fe200078e0a05 */
[----:B------:R-:W-:Y:S02]  /*0b80*/  SHF.R.S32.HI R5, RZ, 0x7, R2 ;  /* 0x00000007ff057819 */ /* 0x000fe40000011402 */
[----:B------:R-:W-:Y:S02]  /*0b90*/  LEA.HI R6, R4, R7, RZ, 0x1 ;  /* 0x0000000704067211 */ /* 0x000fe400078f08ff */
[----:B------:R-:W-:Y:S01]  /*0ba0*/  SHF.R.S32.HI R9, RZ, 0x1f, R13 ;  /* 0x0000001fff097819 */ /* 0x000fe2000001140d */
[----:B------:R-:W-:Y:S01]  /*0bb0*/  STL [R1+0xd0], R13 ;  /* 0x0000d00d01007387 */ /* 0x000fe20000100800 */
[----:B------:R-:W-:-:S02]  /*0bc0*/  LEA.HI R2, R2, R5, RZ, 0x1 ;  /* 0x0000000502027211 */ /* 0x000fc400078f08ff */
[----:B------:R-:W-:Y:S02]  /*0bd0*/  LEA.HI R10, R9, R13, RZ, 0x2 ;  /* 0x0000000d090a7211 */ /* 0x000fe400078f10ff */
[----:B------:R-:W-:Y:S02]  /*0be0*/  LOP3.LUT R2, R2, 0x3fffffe, RZ, 0xc0, !PT ;  /* 0x03fffffe02027812 */ /* 0x000fe400078ec0ff */
[--C-:B------:R-:W-:Y:S02]  /*0bf0*/  SHF.R.S32.HI R11, RZ, 0x2, R10.reuse ;  /* 0x00000002ff0b7819 */ /* 0x100fe4000001140a */
[----:B------:R-:W-:Y:S02]  /*0c00*/  SHF.R.S32.HI R8, RZ, 0x1f, R10 ;  /* 0x0000001fff087819 */ /* 0x000fe4000001140a */
[----:B------:R-:W-:Y:S02]  /*0c10*/  LOP3.LUT R6, R6, 0x1ffffffe, RZ, 0xc0, !PT ;  /* 0x1ffffffe06067812 */ /* 0x000fe400078ec0ff */
[----:B------:R-:W-:-:S02]  /*0c20*/  LEA.HI R8, R8, R11, RZ, 0x3 ;  /* 0x0000000b08087211 */ /* 0x000fc400078f18ff */
[----:B------:R-:W-:Y:S01]  /*0c30*/  LEA.HI R9, R9, R13, RZ, 0x5 ;  /* 0x0000000d09097211 */ /* 0x000fe200078f28ff */
[----:B------:R-:W-:Y:S01]  /*0c40*/  IMAD.IADD R6, R7, 0x1, -R6 ;  /* 0x0000000107067824 */ /* 0x000fe200078e0a06 */
[----:B------:R-:W-:Y:S01]  /*0c50*/  LOP3.LUT R12, R8, 0xfffffff8, RZ, 0xc0, !PT ;  /* 0xfffffff8080c7812 */ /* 0x000fe200078ec0ff */
[----:B------:R-:W-:Y:S01]  /*0c60*/  IMAD.IADD R8, R5, 0x1, -R2 ;  /* 0x0000000105087824 */ /* 0x000fe200078e0a02 */
[-C--:B------:R-:W-:Y:S02]  /*0c70*/  LEA.HI R2, R3, R0.reuse, RZ, 0x5 ;  /* 0x0000000003027211 */ /* 0x080fe400078f28ff */
[----:B------:R-:W-:Y:S01]  /*0c80*/  LOP3.LUT R5, R4, 0x3fffff0, RZ, 0xc0, !PT ;  /* 0x03fffff004057812 */ /* 0x000fe200078ec0ff */
[----:B------:R-:W-:Y:S01]  /*0c90*/  IMAD.IADD R12, R11, 0x1, -R12 ;  /* 0x000000010b0c7824 */ /* 0x000fe200078e0a0c */
[----:B------:R-:W-:Y:S02]  /*0ca0*/  LEA.HI R3, R3, R0, RZ, 0x3 ;  /* 0x0000000003037211 */ /* 0x000fe400078f18ff */
[----:B------:R-:W-:Y:S01]  /*0cb0*/  SHF.R.S32.HI R14, RZ, 0x5, R2 ;  /* 0x00000005ff0e7819 */ /* 0x000fe20000011402 */
[----:B------:R-:W-:Y:S01]  /*0cc0*/  IMAD.IADD R5, R0, 0x1, -R5 ;  /* 0x0000000100057824 */ /* 0x000fe200078e0a05 */
[----:B------:R-:W-:-:S02]  /*0cd0*/  LOP3.LUT R7, R3, 0xfffffff8, RZ, 0xc0, !PT ;  /* 0xfffffff803077812 */ /* 0x000fc400078ec0ff */
[----:B------:R-:W-:Y:S01]  /*0ce0*/  LOP3.LUT R3, R200, 0xfffffffc, RZ, 0xc0, !PT ;  /* 0xfffffffcc8037812 */ /* 0x000fe200078ec0ff */
[----:B------:R-:W-:Y:S01]  /*0cf0*/  IMAD R5, R14, 0x10, R5 ;  /* 0x000000100e057824 */ /* 0x000fe200078e0205 */
[----:B------:R-:W-:Y:S01]  /*0d00*/  SHF.R.S32.HI R200, RZ, 0x2, R200 ;  /* 0x00000002ffc87819 */ /* 0x000fe200000114c8 */
[----:B------:R-:W-:Y:S01]  /*0d10*/  IMAD.IADD R7, R0, 0x1, -R7 ;  /* 0x0000000100077824 */ /* 0x000fe200078e0a07 */
[----:B------:R-:W-:Y:S01]  /*0d20*/  SHF.R.S32.HI R9, RZ, 0x5, R9 ;  /* 0x00000005ff097819 */ /* 0x000fe20000011409 */
[----:B------:R-:W-:Y:S01]  /*0d30*/  IMAD R5, R5, 0x8, R6 ;  /* 0x0000000805057824 */ /* 0x000fe200078e0206 */
[----:B------:R-:W-:Y:S01]  /*0d40*/  LOP3.LUT R10, R10, 0x7ffffffc, RZ, 0xc0, !PT ;  /* 0x7ffffffc0a0a7812 */ /* 0x000fe200078ec0ff */
[----:B------:R-:W-:Y:S01]  /*0d50*/  VIADD R6, R200, 0x40 ;  /* 0x00000040c8067836 */ /* 0x000fe20000000000 */
[----:B------:R-:W-:Y:S01]  /*0d60*/  STL [R1+0x1c], R14 ;  /* 0x00001c0e01007387 */ /* 0x000fe20000100800 */
[----:B------:R-:W-:Y:S02]  /*0d70*/  IMAD.IADD R3, R0, 0x1, -R3 ;  /* 0x0000000100037824 */ /* 0x000fe400078e0a03 */
[----:B------:R-:W-:Y:S01]  /*0d80*/  IMAD.SHL.U32 R2, R6, 0x40, RZ ;  /* 0x0000004006027824 */ /* 0x000fe200078e00ff */
[----:B------:R-:W-:Y:S01]  /*0d90*/  SHF.R.S32.HI R4, RZ, 0x1f, R6 ;  /* 0x0000001fff047819 */ /* 0x000fe20000011406 */
[----:B------:R-:W-:Y:S01]  /*0da0*/  IMAD R9, R9, 0x10, R12 ;  /* 0x0000001009097824 */ /* 0x000fe200078e020c */
[C---:B------:R-:W-:Y:S01]  /*0db0*/  LEA.HI R0, R3.reuse, R3, RZ, 0x1 ;  /* 0x0000000303007211 */ /* 0x040fe200078f08ff */
[C---:B------:R-:W-:Y:S01]  /*0dc0*/  IMAD.SHL.U32 R16, R3.reuse, 0x8, RZ ;  /* 0x0000000803107824 */ /* 0x040fe200078e00ff */
[----:B------:R-:W-:Y:S01]  /*0dd0*/  LEA.HI R4, R4, R6, RZ, 0x3 ;  /* 0x0000000604047211 */ /* 0x000fe200078f18ff */
[----:B------:R-:W-:Y:S01]  /*0de0*/  IMAD.SHL.U32 R22, R3, 0x4, RZ ;  /* 0x0000000403167824 */ /* 0x000fe200078e00ff */
[----:B------:R-:W-:Y:S01]  /*0df0*/  LOP3.LUT R0, R0, 0x1ffffffe, RZ, 0xc0, !PT ;  /* 0x1ffffffe00007812 */ /* 0x000fe200078ec0ff */
[----:B------:R-:W-:Y:S01]  /*0e00*/  IMAD R8, R8, 0x40, R9 ;  /* 0x0000004008087824 */ /* 0x000fe200078e0209 */
[----:B------:R-:W-:Y:S01]  /*0e10*/  SHF.R.S32.HI R17, RZ, 0x1f, R16 ;  /* 0x0000001fff117819 */ /* 0x000fe20000011410 */
[----:B------:R-:W-:-:S02]  /*0e20*/  IMAD.SHL.U32 R4, R4, 0x40, RZ ;  /* 0x0000004004047824 */ /* 0x000fc400078e00ff */
[----:B------:R-:W-:Y:S01]  /*0e30*/  IMAD.IADD R0, R3, 0x1, -R0 ;  /* 0x0000000103007824 */ /* 0x000fe200078e0a00 */
[----:B------:R-:W-:Y:S01]  /*0e40*/  LOP3.LUT R3, R2, 0x1c0, RZ, 0xc0, !PT ;  /* 0x000001c002037812 */ /* 0x000fe200078ec0ff */
[----:B------:R-:W-:Y:S01]  /*0e50*/  IMAD.SHL.U32 R207, R7, 0x8, RZ ;  /* 0x0000000807cf7824 */ /* 0x000fe200078e00ff */
[----:B------:R-:W-:Y:S01]  /*0e60*/  LOP3.LUT R4, R4, 0xfffffe00, RZ, 0xc0, !PT ;  /* 0xfffffe0004047812 */ /* 0x000fe200078ec0ff */
[----:B------:R-:W-:Y:S01]  /*0e70*/  STL [R1+0x154], R8 ;  /* 0x0001540801007387 */ /* 0x000fe20000100800 */
[----:B------:R-:W-:Y:S01]  /*0e80*/  SHF.R.U32.HI R7, RZ, 0x3, R3 ;  /* 0x00000003ff077819 */ /* 0x000fe20000011603 */
[----:B------:R-:W-:Y:S01]  /*0e90*/  IMAD.IADD R10, R13, 0x1, -R10 ;  /* 0x000000010d0a7824 */ /* 0x000fe200078e0a0a */
[----:B------:R-:W-:Y:S01]  /*0ea0*/  LOP3.LUT R3, R3, 0x38, R16, 0xf8, !PT ;  /* 0x0000003803037812 */ /* 0x000fe200078ef810 */
[----:B------:R-:W-:Y:S01]  /*0eb0*/  STL [R1+0x40], RZ ;  /* 0x000040ff01007387 */ /* 0x000fe20000100800 */
[----:B------:R-:W-:Y:S01]  /*0ec0*/  IMAD.SHL.U32 R5, R5, 0x8, RZ ;  /* 0x0000000805057824 */ /* 0x000fe200078e00ff */
[----:B------:R-:W-:Y:S01]  /*0ed0*/  SHF.R.S32.HI R6, RZ, 0x1f, R207 ;  /* 0x0000001fff067819 */ /* 0x000fe200000114cf */
[----:B------:R-:W-:Y:S01]  /*0ee0*/  IMAD.SHL.U32 R42, R10, 0x2, RZ ;  /* 0x000000020a2a7824 */ /* 0x000fe200078e00ff */
[----:B------:R0:W-:Y:S01]  /*0ef0*/  STL [R1+0x20], R4 ;  /* 0x0000200401007387 */ /* 0x0001e20000100800 */
[----:B------:R-:W-:-:S02]  /*0f00*/  VIADD R11, R207, 0x40 ;  /* 0x00000040cf0b7836 */ /* 0x000fc40000000000 */
[C---:B------:R-:W-:Y:S01]  /*0f10*/  VIADD R41, R42.reuse, 0x8 ;  /* 0x000000082a297836 */ /* 0x040fe20000000000 */
[----:B------:R-:W-:Y:S01]  /*0f20*/  STL [R1+0x4c], R42 ;  /* 0x00004c2a01007387 */ /* 0x000fe20000100800 */
[C---:B------:R-:W-:Y:S01]  /*0f30*/  VIADD R40, R42.reuse, 0x10 ;  /* 0x000000102a287836 */ /* 0x040fe20000000000 */
[----:B------:R-:W-:Y:S01]  /*0f40*/  SHF.R.S32.HI R11, RZ, 0x1f, R11 ;  /* 0x0000001fff0b7819 */ /* 0x000fe2000001140b */
[C---:B------:R-:W-:Y:S01]  /*0f50*/  VIADD R39, R42.reuse, 0x18 ;  /* 0x000000182a277836 */ /* 0x040fe20000000000 */
[----:B------:R-:W-:Y:S01]  /*0f60*/  STL [R1+0x15c], R5 ;  /* 0x00015c0501007387 */ /* 0x000fe20000100800 */
[----:B------:R-:W-:Y:S01]  /*0f70*/  VIADD R38, R42, 0x20 ;  /* 0x000000202a267836 */ /* 0x000fe20000000000 */
[----:B0-----:R-:W-:Y:S01]  /*0f80*/  LOP3.LUT R4, R4, R3, R7, 0xf6, !PT ;  /* 0x0000000304047212 */ /* 0x001fe200078ef607 */
[C---:B------:R-:W-:Y:S02]  /*0f90*/  VIADD R37, R42.reuse, 0x28 ;  /* 0x000000282a257836 */ /* 0x040fe40000000000 */
[----:B------:R-:W-:-:S02]  /*0fa0*/  VIADD R36, R42, 0x30 ;  /* 0x000000302a247836 */ /* 0x000fc40000000000 */
[----:B------:R-:W-:Y:S01]  /*0fb0*/  IMAD R3, R4, 0x2, R19 ;  /* 0x0000000204037824 */ /* 0x000fe200078e0213 */
[----:B------:R-:W-:Y:S01]  /*0fc0*/  SHF.R.S32.HI R4, RZ, 0x1f, R41 ;  /* 0x0000001fff047819 */ /* 0x000fe20000011429 */
[C---:B------:R-:W-:Y:S02]  /*0fd0*/  VIADD R35, R42.reuse, 0x38 ;  /* 0x000000382a237836 */ /* 0x040fe40000000000 */
[C---:B------:R-:W-:Y:S01]  /*0fe0*/  VIADD R34, R42.reuse, 0x40 ;  /* 0x000000402a227836 */ /* 0x040fe20000000000 */
[----:B------:R-:W-:Y:S01]  /*0ff0*/  STL [R1+0x150], R3 ;  /* 0x0001500301007387 */ /* 0x000fe20000100800 */
[C---:B------:R-:W-:Y:S02]  /*1000*/  VIADD R33, R42.reuse, 0x48 ;  /* 0x000000482a217836 */ /* 0x040fe40000000000 */
[C---:B------:R-:W-:Y:S01]  /*1010*/  VIADD R32, R42.reuse, 0x50 ;  /* 0x000000502a207836 */ /* 0x040fe20000000000 */
[----:B------:R-:W-:Y:S01]  /*1020*/  STL [R1+0xc8], R41 ;  /* 0x0000c82901007387 */ /* 0x000fe20000100800 */
[----:B------:R-:W-:-:S02]  /*1030*/  VIADD R31, R42, 0x58 ;  /* 0x000000582a1f7836 */ /* 0x000fc40000000000 */
[C---:B------:R-:W-:Y:S01]  /*1040*/  VIADD R30, R42.reuse, 0x60 ;  /* 0x000000602a1e7836 */ /* 0x040fe20000000000 */
[----:B------:R0:W-:Y:S01]  /*1050*/  STL [R1+0xc4], R40 ;  /* 0x0000c42801007387 */ /* 0x0001e20000100800 */
[C---:B------:R-:W-:Y:S02]  /*1060*/  VIADD R29, R42.reuse, 0x68 ;  /* 0x000000682a1d7836 */ /* 0x040fe40000000000 */
[C---:B------:R-:W-:Y:S01]  /*1070*/  VIADD R28, R42.reuse, 0x70 ;  /* 0x000000702a1c7836 */ /* 0x040fe20000000000 */
[----:B------:R-:W-:Y:S01]  /*1080*/  STL [R1+0xc0], R39 ;  /* 0x0000c02701007387 */ /* 0x000fe20000100800 */
[C---:B------:R-:W-:Y:S02]  /*1090*/  VIADD R27, R42.reuse, 0x78 ;  /* 0x000000782a1b7836 */ /* 0x040fe40000000000 */
[C---:B------:R-:W-:Y:S01]  /*10a0*/  VIADD R26, R42.reuse, 0x80 ;  /* 0x000000802a1a7836 */ /* 0x040fe20000000000 */
[----:B------:R1:W-:Y:S01]  /*10b0*/  STL [R1+0xbc], R38 ;  /* 0x0000bc2601007387 */ /* 0x0003e20000100800 */
[C---:B------:R-:W-:Y:S01]  /*10c0*/  VIADD R25, R42.reuse, 0x88 ;  /* 0x000000882a197836 */ /* 0x040fe20000000000 */
[----:B0-----:R-:W-:Y:S01]  /*10d0*/  SHF.R.S32.HI R40, RZ, 0x1f, R40 ;  /* 0x0000001fff287819 */ /* 0x001fe20000011428 */
[C---:B------:R-:W-:Y:S01]  /*10e0*/  VIADD R24, R42.reuse, 0x90 ;  /* 0x000000902a187836 */ /* 0x040fe20000000000 */
[----:B------:R0:W-:Y:S01]  /*10f0*/  STL [R1+0xb8], R37 ;  /* 0x0000b82501007387 */ /* 0x0001e20000100800 */
[----:B------:R-:W-:-:S02]  /*1100*/  VIADD R21, R42, 0x98 ;  /* 0x000000982a157836 */ /* 0x000fc40000000000 */
[C---:B------:R-:W-:Y:S01]  /*1110*/  VIADD R20, R42.reuse, 0xa0 ;  /* 0x000000a02a147836 */ /* 0x040fe20000000000 */
[----:B------:R-:W-:Y:S01]  /*1120*/  STL [R1+0xb4], R36 ;  /* 0x0000b42401007387 */ /* 0x000fe20000100800 */
[C---:B------:R-:W-:Y:S01]  /*1130*/  VIADD R9, R207.reuse, 0x80 ;  /* 0x00000080cf097836 */ /* 0x040fe20000000000 */
[----:B-1----:R-:W-:Y:S01]  /*1140*/  SHF.R.S32.HI R38, RZ, 0x1f, R38 ;  /* 0x0000001fff267819 */ /* 0x002fe20000011426 */
[C---:B------:R-:W-:Y:S01]  /*1150*/  VIADD R15, R42.reuse, 0xa8 ;  /* 0x000000a82a0f7836 */ /* 0x040fe20000000000 */
[----:B------:R1:W-:Y:S01]  /*1160*/  STL [R1+0xb0], R35 ;  /* 0x0000b02301007387 */ /* 0x0003e20000100800 */
[C---:B------:R-:W-:Y:S01]  /*1170*/  VIADD R14, R42.reuse, 0xb0 ;  /* 0x000000b02a0e7836 */ /* 0x040fe20000000000 */
[----:B------:R-:W-:Y:S01]  /*1180*/  SHF.R.S32.HI R9, RZ, 0x1f, R9 ;  /* 0x0000001fff097819 */ /* 0x000fe20000011409 */
[----:B------:R-:W-:Y:S01]  /*1190*/  VIADD R6, R207, 0xc0 ;  /* 0x000000c0cf067836 */ /* 0x000fe20000000000 */
[----:B------:R2:W-:Y:S01]  /*11a0*/  STL [R1+0xac], R34 ;  /* 0x0000ac2201007387 */ /* 0x0005e20000100800 */
[C---:B------:R-:W-:Y:S01]  /*11b0*/  VIADD R13, R42.reuse, 0xb8 ;  /* 0x000000b82a0d7836 */ /* 0x040fe20000000000 */
[----:B0-----:R-:W-:Y:S01]  /*11c0*/  SHF.R.S32.HI R37, RZ, 0x1f, R37 ;  /* 0x0000001fff257819 */ /* 0x001fe20000011425 */
[C---:B------:R-:W-:Y:S01]  /*11d0*/  VIADD R12, R42.reuse, 0xc0 ;  /* 0x000000c02a0c7836 */ /* 0x040fe20000000000 */
[----:B------:R-:W-:Y:S01]  /*11e0*/  STL [R1+0xa8], R33 ;  /* 0x0000a82101007387 */ /* 0x000fe20000100800 */
[C---:B------:R-:W-:Y:S01]  /*11f0*/  VIADD R11, R42.reuse, 0xc8 ;  /* 0x000000c82a0b7836 */ /* 0x040fe20000000000 */
[----:B------:R-:W-:Y:S01]  /*1200*/  SHF.R.S32.HI R6, RZ, 0x1f, R6 ;  /* 0x0000001fff067819 */ /* 0x000fe20000011406 */
[C---:B------:R-:W-:Y:S01]  /*1210*/  VIADD R10, R42.reuse, 0xd0 ;  /* 0x000000d02a0a7836 */ /* 0x040fe20000000000 */
[----:B------:R0:W-:Y:S01]  /*1220*/  STL [R1+0xa4], R32 ;  /* 0x0000a42001007387 */ /* 0x0001e20000100800 */
[C---:B------:R-:W-:Y:S01]  /*1230*/  VIADD R9, R42.reuse, 0xd8 ;  /* 0x000000d82a097836 */ /* 0x040fe20000000000 */
[----:B-1----:R-:W-:Y:S01]  /*1240*/  SHF.R.S32.HI R35, RZ, 0x1f, R35 ;  /* 0x0000001fff237819 */ /* 0x002fe20000011423 */
[C---:B------:R-:W-:Y:S01]  /*1250*/  VIADD R7, R42.reuse, 0xe0 ;  /* 0x000000e02a077836 */ /* 0x040fe20000000000 */
[----:B------:R1:W-:Y:S01]  /*1260*/  STL [R1+0xa0], R31 ;  /* 0x0000a01f01007387 */ /* 0x0003e20000100800 */
[C---:B------:R-:W-:Y:S01]  /*1270*/  VIADD R6, R42.reuse, 0xe8 ;  /* 0x000000e82a067836 */ /* 0x040fe20000000000 */
[----:B--2---:R-:W-:Y:S01]  /*1280*/  SHF.R.S32.HI R34, RZ, 0x1f, R34 ;  /* 0x0000001fff227819 */ /* 0x004fe20000011422 */
[C---:B------:R-:W-:Y:S01]  /*1290*/  VIADD R5, R42.reuse, 0xf0 ;  /* 0x000000f02a057836 */ /* 0x040fe20000000000 */
[----:B------:R-:W-:Y:S01]  /*12a0*/  STL [R1+0x9c], R30 ;  /* 0x00009c1e01007387 */ /* 0x000fe20000100800 */
[----:B------:R-:W-:Y:S01]  /*12b0*/  VIADD R3, R42, 0xf8 ;  /* 0x000000f82a037836 */ /* 0x000fe20000000000 */
[----:B0-----:R-:W-:Y:S01]  /*12c0*/  SHF.R.S32.HI R32, RZ, 0x1f, R32 ;  /* 0x0000001fff207819 */ /* 0x001fe20000011420 */
[----:B------:R-:W-:Y:S01]  /*12d0*/  IMAD R0, R0, 0x8, R8 ;  /* 0x0000000800007824 */ /* 0x000fe200078e0208 */
[----:B------:R0:W-:Y:S01]  /*12e0*/  STL [R1+0x98], R29 ;  /* 0x0000981d01007387 */ /* 0x0001e20000100800 */
[C---:B------:R-:W-:Y:S01]  /*12f0*/  VIADD R2, R16.reuse, 0x20 ;  /* 0x0000002010027836 */ /* 0x040fe20000000000 */
[----:B-1----:R-:W-:Y:S01]  /*1300*/  SHF.R.S32.HI R31, RZ, 0x1f, R31 ;  /* 0x0000001fff1f7819 */ /* 0x002fe2000001141f */
[C---:B------:R-:W-:Y:S01]  /*1310*/  VIADD R211, R16.reuse, 0x40 ;  /* 0x0000004010d37836 */ /* 0x040fe20000000000 */
[----:B------:R1:W-:Y:S01]  /*1320*/  STL [R1+0x94], R28 ;  /* 0x0000941c01007387 */ /* 0x0003e20000100800 */
[C---:B------:R-:W-:Y:S01]  /*1330*/  VIADD R210, R16.reuse, 0x60 ;  /* 0x0000006010d27836 */ /* 0x040fe20000000000 */
[----:B------:R-:W-:Y:S01]  /*1340*/  SHF.R.S32.HI R202, RZ, 0x1f, R2 ;  /* 0x0000001fffca7819 */ /* 0x000fe20000011402 */
[C---:B------:R-:W-:Y:S01]  /*1350*/  VIADD R209, R16.reuse, 0x80 ;  /* 0x0000008010d17836 */ /* 0x040fe20000000000 */
[----:B------:R-:W-:Y:S01]  /*1360*/  STL [R1+0x90], R27 ;  /* 0x0000901b01007387 */ /* 0x000fe20000100800 */
[C---:B------:R-:W-:Y:S01]  /*1370*/  VIADD R208, R16.reuse, 0xa0 ;  /* 0x000000a010d07836 */ /* 0x040fe20000000000 */
[----:B0-----:R-:W-:Y:S01]  /*1380*/  SHF.R.S32.HI R29, RZ, 0x1f, R29 ;  /* 0x0000001fff1d7819 */ /* 0x001fe2000001141d */
[C---:B------:R-:W-:Y:S01]  /*1390*/  VIADD R213, R16.reuse, 0xc0 ;  /* 0x000000c010d57836 */ /* 0x040fe20000000000 */
[----:B------:R0:W-:Y:S01]  /*13a0*/  STL [R1+0x8c], R26 ;  /* 0x00008c1a01007387 */ /* 0x0001e20000100800 */
[----:B------:R-:W-:Y:S01]  /*13b0*/  VIADD R212, R16, 0xe0 ;  /* 0x000000e010d47836 */ /* 0x000fe20000000000 */
[----:B-1----:R-:W-:Y:S01]  /*13c0*/  SHF.R.S32.HI R28, RZ, 0x1f, R28 ;  /* 0x0000001fff1c7819 */ /* 0x002fe2000001141c */
[----:B------:R-:W-:Y:S01]  /*13d0*/  VIADD R205, R22, 0x10 ;  /* 0x0000001016cd7836 */ /* 0x000fe20000000000 */
[----:B------:R1:W-:Y:S01]  /*13e0*/  STL [R1+0x88], R25 ;  /* 0x0000881901007387 */ /* 0x0003e20000100800 */
[----:B------:R-:W-:-:S02]  /*13f0*/  SHF.R.S32.HI R220, RZ, 0x1f, R211 ;  /* 0x0000001fffdc7819 */ /* 0x000fc400000114d3 */
[----:B------:R-:W-:Y:S01]  /*1400*/  SHF.R.S32.HI R219, RZ, 0x1f, R210 ;  /* 0x0000001fffdb7819 */ /* 0x000fe200000114d2 */
[----:B------:R-:W-:Y:S01]  /*1410*/  STL [R1+0x84], R24 ;  /* 0x0000841801007387 */ /* 0x000fe20000100800 */
[----:B------:R-:W-:Y:S02]  /*1420*/  SHF.R.S32.HI R218, RZ, 0x1f, R209 ;  /* 0x0000001fffda7819 */ /* 0x000fe400000114d1 */
[----:B0-----:R-:W-:Y:S01]  /*1430*/  SHF.R.S32.HI R26, RZ, 0x1f, R26 ;  /* 0x0000001fff1a7819 */ /* 0x001fe2000001141a */
[----:B------:R0:W-:Y:S01]  /*1440*/  STL [R1+0x80], R21 ;  /* 0x0000801501007387 */ /* 0x0001e20000100800 */
[----:B------:R-:W-:Y:S02]  /*1450*/  SHF.R.S32.HI R217, RZ, 0x1f, R208 ;  /* 0x0000001fffd97819 */ /* 0x000fe400000114d0 */
[----:B-1----:R-:W-:Y:S01]  /*1460*/  SHF.R.S32.HI R25, RZ, 0x1f, R25 ;  /* 0x0000001fff197819 */ /* 0x002fe20000011419 */
[----:B------:R1:W-:Y:S01]  /*1470*/  STL [R1+0x7c], R20 ;  /* 0x00007c1401007387 */ /* 0x0003e20000100800 */
[----:B------:R-:W-:-:S02]  /*1480*/  SHF.R.S32.HI R216, RZ, 0x1f, R213 ;  /* 0x0000001fffd87819 */ /* 0x000fc400000114d5 */
[----:B------:R-:W-:Y:S01]  /*1490*/  SHF.R.S32.HI R215, RZ, 0x1f, R212 ;  /* 0x0000001fffd77819 */ /* 0x000fe200000114d4 */
[----:B------:R-:W-:Y:S01]  /*14a0*/  STL [R1+0x78], R15 ;  /* 0x0000780f01007387 */ /* 0x000fe20000100800 */
[----:B0-----:R-:W-:-:S03]  /*14b0*/  SHF.R.S32.HI R21, RZ, 0x1f, R21 ;  /* 0x0000001fff157819 */ /* 0x001fc60000011415 */
[----:B------:R0:W-:Y:S01]  /*14c0*/  STL [R1+0x74], R14 ;  /* 0x0000740e01007387 */ /* 0x0001e20000100800 */
[----:B-1----:R-:W-:-:S03]  /*14d0*/  SHF.R.S32.HI R20, RZ, 0x1f, R20 ;  /* 0x0000001fff147819 */ /* 0x002fc60000011414 */
[----:B------:R1:W-:Y:S04]  /*14e0*/  STL [R1+0x70], R13 ;  /* 0x0000700d01007387 */ /* 0x0003e80000100800 */
        /* <DEDUP_REMOVED lines=10> */
[----:B------:R2:W-:Y:S01]  /*1590*/  STL [R1+0x14c], R4 ;  /* 0x00014c0401007387 */ /* 0x0005e20000100800 */
[----:B0-----:R-:W-:-:S03]  /*15a0*/  SHF.R.S32.HI R7, RZ, 0x1f, R7 ;  /* 0x0000001fff077819 */ /* 0x001fc60000011407 */
[----:B------:R-:W-:Y:S01]  /*15b0*/  STL [R1+0x54], R5 ;  /* 0x0000540501007387 */ /* 0x000fe20000100800 */
[----:B-1----:R-:W-:-:S03]  /*15c0*/  SHF.R.S32.HI R6, RZ, 0x1f, R6 ;  /* 0x0000001fff067819 */ /* 0x002fc60000011406 */
[----:B------:R-:W-:Y:S01]  /*15d0*/  STL [R1+0x148], R40 ;  /* 0x0001482801007387 */ /* 0x000fe20000100800 */
[----:B--2---:R-:W-:-:S03]  /*15e0*/  SHF.R.S32.HI R4, RZ, 0x1f, R39 ;  /* 0x0000001fff047819 */ /* 0x004fc60000011427 */
[----:B------:R0:W-:Y:S04]  /*15f0*/  STL [R1+0x50], R3 ;  /* 0x0000500301007387 */ /* 0x0001e80000100800 */
[----:B------:R1:W-:Y:S04]  /*1600*/  STL [R1+0x144], R4 ;  /* 0x0001440401007387 */ /* 0x0003e80000100800 */
[----:B------:R-:W-:Y:S01]  /*1610*/  STL [R1+0x140], R38 ;  /* 0x0001402601007387 */ /* 0x000fe20000100800 */
[----:B0-----:R-:W-:-:S03]  /*1620*/  SHF.R.S32.HI R3, RZ, 0x1f, R3 ;  /* 0x0000001fff037819 */ /* 0x001fc60000011403 */
[----:B------:R-:W-:Y:S01]  /*1630*/  STL [R1+0x13c], R37 ;  /* 0x00013c2501007387 */ /* 0x000fe20000100800 */
[----:B-1----:R-:W-:-:S05]  /*1640*/  SHF.R.S32.HI R4, RZ, 0x1f, R36 ;  /* 0x0000001fff047819 */ /* 0x002fca0000011424 */
[----:B------:R0:W-:Y:S04]  /*1650*/  STL [R1+0x138], R4 ;  /* 0x0001380401007387 */ /* 0x0001e80000100800 */
[----:B------:R-:W-:Y:S04]  /*1660*/  STL [R1+0x134], R35 ;  /* 0x0001342301007387 */ /* 0x000fe80000100800 */
[----:B------:R-:W-:Y:S01]  /*1670*/  STL [R1+0x130], R34 ;  /* 0x0001302201007387 */ /* 0x000fe20000100800 */
[----:B0-----:R-:W-:-:S05]  /*1680*/  SHF.R.S32.HI R4, RZ, 0x1f, R33 ;  /* 0x0000001fff047819 */ /* 0x001fca0000011421 */
        /* <DEDUP_REMOVED lines=25> */
[----:B------:R1:W-:Y:S04]  /*1820*/  STL [R1+0xe0], R7 ;  /* 0x0000e00701007387 */ /* 0x0003e80000100800 */
[----:B------:R1:W-:Y:S01]  /*1830*/  STL [R1+0xdc], R6 ;  /* 0x0000dc0601007387 */ /* 0x0003e20000100800 */
[----:B0-----:R-:W-:-:S05]  /*1840*/  SHF.R.S32.HI R4, RZ, 0x1f, R5 ;  /* 0x0000001fff047819 */ /* 0x001fca0000011405 */
[----:B------:R1:W-:Y:S04]  /*1850*/  STL [R1+0xd8], R4 ;  /* 0x0000d80401007387 */ /* 0x0003e80000100800 */
[----:B------:R1:W-:Y:S04]  /*1860*/  STL [R1+0x158], R0 ;  /* 0x0001580001007387 */ /* 0x0003e80000100800 */
[----:B------:R1:W-:Y:S02]  /*1870*/  STL [R1+0xd4], R3 ;  /* 0x0000d40301007387 */ /* 0x0003e40000100800 */
.L_x_799:
[----:B01--4-:R-:W0:Y:S02]  /*1880*/  LDC.64 R4, c[0x0][0xc88] ;  /* 0x00032200ff047b82 */ /* 0x013e240000000a00 */
[----:B0-----:R-:W-:-:S05]  /*1890*/  IMAD.WIDE R4, R51, 0x4, R4 ;  /* 0x0000000433047825 */ /* 0x001fca00078e0204 */
[----:B--2---:R-:W2:Y:S01]  /*18a0*/  LDG.E R31, desc[UR40][R4.64] ;  /* 0x00000028041f7981 */ /* 0x004ea2000c1e1900 */
[----:B------:R-:W-:Y:S05]  /*18b0*/  YIELD ;  /* 0x0000000000007946 */ /* 0x000fea0003800000 */
[----:B------:R-:W-:Y:S01]  /*18c0*/  ULDC.64 UR4, c[0x0][0xa28] ;  /* 0x00028a0000047ab9 */ /* 0x000fe20000000a00 */
[----:B------:R-:W-:Y:S01]  /*18d0*/  ULDC.64 UR8, c[0x0][0xa18] ;  /* 0x0002860000087ab9 */ /* 0x000fe20000000a00 */
[----:B------:R-:W-:Y:S01]  /*18e0*/  ISETP.NE.U32.AND P1, PT, RZ, UR4, PT ;  /* 0x00000004ff007c0c */ /* 0x000fe2000bf25070 */
[----:B------:R-:W-:Y:S01]  /*18f0*/  ULDC.64 UR6, c[0x0][0xa08] ;  /* 0x0002820000067ab9 */ /* 0x000fe20000000a00 */
[----:B---3--:R-:W-:Y:S01]  /*1900*/  IMAD.MOV.U32 R8, RZ, RZ, RZ ;  /* 0x000000ffff087224 */ /* 0x008fe200078e00ff */
[----:B------:R-:W-:Y:S01]  /*1910*/  ISETP.NE.U32.AND P0, PT, RZ, UR6, PT ;  /* 0x00000006ff007c0c */ /* 0x000fe2000bf05070 */
[----:B------:R-:W-:Y:S01]  /*1920*/  IMAD.MOV.U32 R32, RZ, RZ, RZ ;  /* 0x000000ffff207224 */ /* 0x000fe200078e00ff */
[----:B------:R-:W-:-:S02]  /*1930*/  ISETP.NE.AND.EX P1, PT, RZ, UR5, PT, P1 ;  /* 0x00000005ff007c0c */ /* 0x000fc4000bf25310 */
[----:B------:R-:W-:Y:S02]  /*1940*/  ISETP.NE.AND.EX P0, PT, RZ, UR7, PT, P0 ;  /* 0x00000007ff007c0c */ /* 0x000fe4000bf05300 */
[----:B--2---:R-:W-:Y:S01]  /*1950*/  SHF.R.S32.HI R0, RZ, 0x1f, R31 ;  /* 0x0000001fff007819 */ /* 0x004fe2000001141f */
[----:B------:R-:W-:-:S08]  /*1960*/  IMAD.SHL.U32 R35, R31, 0x4, RZ ;  /* 0x000000041f237824 */ /* 0x000fd000078e00ff */
[C---:B------:R-:W-:Y:S01]  /*1970*/  @P1 LEA R6, P2, R31.reuse, UR4, 0x2 ;  /* 0x000000041f061c11 */ /* 0x040fe2000f8410ff */
[----:B------:R0:W-:Y:S01]  /*1980*/  STL [R1+0x34], R31 ;  /* 0x0000341f01007387 */ /* 0x0001e20000100800 */
[C-C-:B------:R-:W-:Y:S02]  /*1990*/  SHF.L.U64.HI R34, R31.reuse, 0x2, R0.reuse ;  /* 0x000000021f227819 */ /* 0x140fe40000010200 */
[----:B------:R-:W-:Y:S01]  /*19a0*/  @P1 LEA.HI.X R7, R31, UR5, R0, 0x2, P2 ;  /* 0x000000051f071c11 */ /* 0x000fe200090f1400 */
[----:B------:R-:W-:Y:S01]  /*19b0*/  ULDC UR4, c[0x0][0x288] ;  /* 0x0000a20000047ab9 */ /* 0x000fe20000000800 */
[----:B------:R-:W-:Y:S01]  /*19c0*/  ISETP.NE.U32.AND P2, PT, RZ, UR8, PT ;  /* 0x00000008ff007c0c */ /* 0x000fe2000bf45070 */
[----:B------:R0:W-:Y:S01]  /*19d0*/  STL [R1+0xcc], R0 ;  /* 0x0000cc0001007387 */ /* 0x0001e20000100800 */
[C---:B------:R-:W-:Y:S02]  /*19e0*/  IADD3 R4, P3, R35.reuse, UR6, RZ ;  /* 0x0000000623047c10 */ /* 0x040fe4000ff7e0ff */
[----:B------:R-:W-:Y:S01]  /*19f0*/  ISETP.NE.AND.EX P2, PT, RZ, UR9, PT, P2 ;  /* 0x00000009ff007c0c */ /* 0x000fe2000bf45320 */
[----:B------:R1:W5:Y:S01]  /*1a00*/  @P1 LDG.E R8, desc[UR40][R6.64] ;  /* 0x0000002806081981 */ /* 0x000362000c1e1900 */
[----:B------:R-:W-:Y:S01]  /*1a10*/  IMAD.U32 R48, RZ, RZ, UR4 ;  /* 0x00000004ff307e24 */ /* 0x000fe2000f8e00ff */
[C---:B------:R-:W-:Y:S01]  /*1a20*/  IADD3.X R5, R34.reuse, UR7, RZ, P3, !PT ;  /* 0x0000000722057c10 */ /* 0x040fe20009ffe4ff */
[----:B------:R-:W-:Y:S01]  /*1a30*/  ULDC.64 UR4, c[0x0][0x418] ;  /* 0x0001060000047ab9 */ /* 0x000fe20000000a00 */
[----:B------:R0:W-:Y:S04]  /*1a40*/  STL [R1+0x38], R35 ;  /* 0x0000382301007387 */ /* 0x0001e80000100800 */
[----:B------:R0:W5:Y:S04]  /*1a50*/  @P0 LDG.E R32, desc[UR40][R4.64] ;  /* 0x0000002804200981 */ /* 0x000168000c1e1900 */
[----:B-1----:R-:W-:Y:S01]  /*1a60*/  @P2 IADD3 R6, P1, R35, UR8, RZ ;  /* 0x0000000823062c10 */ /* 0x002fe2000ff3e0ff */
[----:B------:R-:W-:Y:S01]  /*1a70*/  UISETP.NE.U32.AND UP0, UPT, UR4, URZ, UPT ;  /* 0x0000003f0400728c */ /* 0x000fe2000bf05070 */
[----:B------:R0:W-:Y:S02]  /*1a80*/  STL [R1+0x3c], R34 ;  /* 0x00003c2201007387 */ /* 0x0001e40000100800 */
[----:B------:R-:W-:Y:S01]  /*1a90*/  @P2 IADD3.X R7, R34, UR9, RZ, P1, !PT ;  /* 0x0000000922072c10 */ /* 0x000fe20008ffe4ff */
[----:B------:R-:W-:-:S04]  /*1aa0*/  ULDC UR4, c[0x0][0x424] ;  /* 0x0001090000047ab9 */ /* 0x000fc80000000800 */
[----:B------:R0:W5:Y:S01]  /*1ab0*/  @P2 LDG.E R48, desc[UR40][R6.64] ;  /* 0x0000002806302981 */ /* 0x000162000c1e1900 */
[----:B------:R-:W-:-:S03]  /*1ac0*/  UISETP.NE.AND.EX UP0, UPT, UR5, URZ, UPT, UP0 ;  /* 0x0000003f0500728c */ /* 0x000fc6000bf05300 */
[----:B------:R-:W-:Y:S01]  /*1ad0*/  ULDC UR5, c[0x0][0x2f0] ;  /* 0x0000bc0000057ab9 */ /* 0x000fe20000000800 */
[----:B------:R-:W-:-:S04]  /*1ae0*/  USEL UR4, UR4, 0x1, UP0 ;  /* 0x0000000104047887 */ /* 0x000fc80008000000 */
[----:B------:R-:W-:-:S03]  /*1af0*/  UIMAD UR4, UR4, UR5, URZ ;  /* 0x00000005040472a4 */ /* 0x000fc6000f8e023f */
[----:B------:R-:W-:Y:S02]  /*1b00*/  ULDC UR5, c[0x0][0x348] ;  /* 0x0000d20000057ab9 */ /* 0x000fe40000000800 */
[----:B------:R-:W-:Y:S02]  /*1b10*/  IMAD.U32 R24, RZ, RZ, UR5 ;  /* 0x00000005ff187e24 */ /* 0x000fe4000f8e00ff */
[----:B------:R-:W-:Y:S01]  /*1b20*/  IMAD.U32 R33, RZ, RZ, UR4 ;  /* 0x00000004ff217e24 */ /* 0x000fe2000f8e00ff */
[----:B0-----:R-:W-:Y:S06]  /*1b30*/  @P2 BRA `(.L_x_644) ;  /* 0x0000000000242947 */ /* 0x001fec0003800000 */
[----:B------:R-:W-:Y:S02]  /*1b40*/  ULDC.64 UR4, c[0x0][0xa00] ;  /* 0x0002800000047ab9 */ /* 0x000fe40000000a00 */
[----:B------:R-:W-:-:S04]  /*1b50*/  ISETP.NE.U32.AND P1, PT, RZ, UR4, PT ;  /* 0x00000004ff007c0c */ /* 0x000fc8000bf25070 */
[----:B------:R-:W-:-:S13]  /*1b60*/  ISETP.NE.AND.EX P1, PT, RZ, UR5, PT, P1 ;  /* 0x00000005ff007c0c */ /* 0x000fda000bf25310 */
[----:B------:R-:W-:Y:S05]  /*1b70*/  @!P1 BRA `(.L_x_644) ;  /* 0x0000000000149947 */ /* 0x000fea0003800000 */
[----:B------:R-:W0:Y:S02]  /*1b80*/  LDC.64 R6, c[0x0][0xa00] ;  /* 0x00028000ff067b82 */ /* 0x000e240000000a00 */
[----:B0-----:R-:W-:-:S05]  /*1b90*/  IMAD.WIDE R6, R31, 0x4, R6 ;  /* 0x000000041f067825 */ /* 0x001fca00078e0206 */
[----:B-----5:R-:W2:Y:S04]  /*1ba0*/  LDG.E R48, desc[UR40][R6.64] ;  /* 0x0000002806307981 */ /* 0x020ea8000c1e1900 */
[----:B------:R-:W2:Y:S02]  /*1bb0*/  LDG.E R3, desc[UR40][R6.64+0x4] ;  /* 0x0000042806037981 */ /* 0x000ea4000c1e1900 */
[----:B--2---:R-:W-:-:S07]  /*1bc0*/  IMAD.IADD R48, R3, 0x1, -R48 ;  /* 0x0000000103307824 */ /* 0x004fce00078e0a30 */
.L_x_644:
[----:B------:R-:W-:Y:S01]  /*1bd0*/  ULDC.64 UR4, c[0x0][0xa20] ;  /* 0x0002880000047ab9 */ /* 0x000fe20000000a00 */
[----:B------:R0:W-:Y:S01]  /*1be0*/  STL [R1+0x44], R49 ;  /* 0x0000443101007387 */ /* 0x0001e20000100800 */
[----:B------:R-:W-:Y:S02]  /*1bf0*/  ISETP.NE.U32.AND P1, PT, RZ, UR4, PT ;  /* 0x00000004ff007c0c */ /* 0x000fe4000bf25070 */
[C---:B------:R-:W-:Y:S02]  /*1c00*/  LOP3.LUT R3, R50.reuse, 0xff000000, RZ, 0xc0, !PT ;  /* 0xff00000032037812 */ /* 0x040fe400078ec0ff */
[----:B------:R-:W-:Y:S02]  /*1c10*/  ISETP.NE.AND.EX P1, PT, RZ, UR5, PT, P1 ;  /* 0x00000005ff007c0c */ /* 0x000fe4000bf25310 */
[----:B------:R-:W-:Y:S02]  /*1c20*/  LOP3.LUT R0, R50, 0xff0000, RZ, 0xc0, !PT ;  /* 0x00ff000032007812 */ /* 0x000fe400078ec0ff */
[----:B------:R-:W-:-:S02]  /*1c30*/  SHF.R.U32.HI R3, RZ, 0x8, R3 ;  /* 0x00000008ff037819 */ /* 0x000fc40000011603 */
[----:B------:R-:W-:Y:S02]  /*1c40*/  LOP3.LUT R201, R50, 0xffff, RZ, 0xc0, !PT ;  /* 0x0000ffff32c97812 */ /* 0x000fe400078ec0ff */
[----:B------:R-:W-:-:S05]  /*1c50*/  LEA.HI R6, R0, R3, RZ, 0x10 ;  /* 0x0000000300067211 */ /* 0x000fca00078f80ff */
[----:B0-----:R-:W-:Y:S05]  /*1c60*/  @!P1 BRA `(.L_x_645) ;  /* 0x0000000000109947 */ /* 0x001fea0003800000 */
[----:B------:R-:W-:-:S04]  /*1c70*/  IADD3 R4, P0, R35, UR4, RZ ;  /* 0x0000000423047c10 */ /* 0x000fc8000ff1e0ff */
[----:B------:R-:W-:-:S05]  /*1c80*/  IADD3.X R5, R34, UR5, RZ, P0, !PT ;  /* 0x0000000522057c10 */ /* 0x000fca00087fe4ff */
[----:B------:R0:W5:Y:S01]  /*1c90*/  LDG.E R33, desc[UR40][R4.64] ;  /* 0x0000002804217981 */ /* 0x000162000c1e1900 */
[----:B------:R-:W-:Y:S05]  /*1ca0*/  BRA `(.L_x_646) ;  /* 0x0000000000107947 */ /* 0x000fea0003800000 */
.L_x_645:
[----:B------:R-:W-:Y:S05]  /*1cb0*/  @!P0 BRA `(.L_x_646) ;  /* 0x00000000000c8947 */ /* 0x000fea0003800000 */
[----:B------:R-:W2:Y:S04]  /*1cc0*/  LDG.E R0, desc[UR40][R4.64] ;  /* 0x0000002804007981 */ /* 0x000ea8000c1e1900 */
[----:B------:R-:W2:Y:S02]  /*1cd0*/  LDG.E R33, desc[UR40][R4.64+0x4] ;  /* 0x0000042804217981 */ /* 0x000ea4000c1e1900 */
[----:B--2---:R-:W-:-:S07]  /*1ce0*/  IMAD.IADD R33, R33, 0x1, -R0 ;  /* 0x0000000121217824 */ /* 0x004fce00078e0a00 */
.L_x_646:
[----:B------:R-:W-:Y:S01]  /*1cf0*/  ULDC.64 UR4, c[0x0][0xa10] ;  /* 0x0002840000047ab9 */ /* 0x000fe20000000a00 */
[----:B------:R-:W2:Y:S01]  /*1d00*/  LDL.LU R30, [R1] ;  /* 0x00000000011e7983 */ /* 0x000ea20000300800 */
[----:B------:R-:W-:-:S04]  /*1d10*/  ISETP.NE.U32.AND P0, PT, RZ, UR4, PT ;  /* 0x00000004ff007c0c */ /* 0x000fc8000bf05070 */
[----:B------:R-:W-:Y:S01]  /*1d20*/  ISETP.NE.AND.EX P0, PT, RZ, UR5, PT, P0 ;  /* 0x00000005ff007c0c */ /* 0x000fe2000bf05300 */
[----:B------:R-:W-:-:S12]  /*1d30*/  ULDC.64 UR4, c[0x0][0xa30] ;  /* 0x00028c0000047ab9 */ /* 0x000fd80000000a00 */
[----:B0-----:R-:W0:Y:S02]  /*1d40*/  @P0 LDC.64 R4, c[0x0][0xa10] ;  /* 0x00028400ff040b82 */ /* 0x001e240000000a00 */
[----:B0-----:R-:W-:-:S05]  /*1d50*/  @P0 IMAD.WIDE R4, R31, 0x4, R4 ;  /* 0x000000041f040825 */ /* 0x001fca00078e0204 */
[----:B------:R-:W3:Y:S04]  /*1d60*/  @P0 LDG.E R0, desc[UR40][R4.64] ;  /* 0x0000002804000981 */ /* 0x000ee8000c1e1900 */
[----:B------:R0:W3:Y:S01]  /*1d70*/  @P0 LDG.E R3, desc[UR40][R4.64+0x4] ;  /* 0x0000042804030981 */ /* 0x0000e2000c1e1900 */
[----:B------:R-:W-:Y:S01]  /*1d80*/  ISETP.NE.U32.AND P1, PT, RZ, UR4, PT ;  /* 0x00000004ff007c0c */ /* 0x000fe2000bf25070 */
[----:B-----5:R-:W-:-:S03]  /*1d90*/  IMAD.MOV.U32 R50, RZ, RZ, R33 ;  /* 0x000000ffff327224 */ /* 0x020fc600078e0021 */
[----:B------:R-:W-:-:S13]  /*1da0*/  ISETP.NE.AND.EX P1, PT, RZ, UR5, PT, P1 ;  /* 0x00000005ff007c0c */ /* 0x000fda000bf25310 */
[----:B0-----:R-:W-:-:S04]  /*1db0*/  @P1 IADD3 R4, P2, R35, UR4, RZ ;  /* 0x0000000423041c10 */ /* 0x001fc8000ff5e0ff */
[----:B------:R-:W-:-:S05]  /*1dc0*/  @P1 IADD3.X R5, R34, UR5, RZ, P2, !PT ;  /* 0x0000000522051c10 */ /* 0x000fca00097fe4ff */
[----:B------:R0:W5:Y:S01]  /*1dd0*/  @P1 LDG.E R50, desc[UR40][R4.64] ;  /* 0x0000002804321981 */ /* 0x000162000c1e1900 */
[----:B------:R-:W-:Y:S01]  /*1de0*/  IMAD.IADD R9, R33, 0x1, -R8 ;  /* 0x0000000121097824 */ /* 0x000fe200078e0a08 */
[----:B------:R-:W-:Y:S01]  /*1df0*/  LOP3.LUT R12, R6, 0xff, RZ, 0xc0, !PT ;  /* 0x000000ff060c7812 */ /* 0x000fe200078ec0ff */
[----:B------:R-:W-:Y:S01]  /*1e00*/  BSSY B0, `(.L_x_647) ;  /* 0x000002d000007945 */ /* 0x000fe20003800000 */
[----:B------:R-:W-:-:S03]  /*1e10*/  SHF.R.U32.HI R7, RZ, 0x10, R6 ;  /* 0x00000010ff077819 */ /* 0x000fc60000011606 */
[----:B------:R0:W-:Y:S01]  /*1e20*/  STL [R1+0x48], R12 ;  /* 0x0000480c01007387 */ /* 0x0001e20000100800 */
[----:B--2---:R-:W-:Y:S01]  /*1e30*/  LOP3.LUT R30, R30, 0xfffffff7, RZ, 0xc0, !PT ;  /* 0xfffffff71e1e7812 */ /* 0x004fe200078ec0ff */
[----:B---3--:R-:W-:-:S04]  /*1e40*/  @P0 IMAD.IADD R24, R3, 0x1, -R0 ;  /* 0x0000000103180824 */ /* 0x008fc800078e0a00 */
[----:B------:R-:W-:-:S04]  /*1e50*/  IMAD.IADD R154, R9, 0x1, R24 ;  /* 0x00000001099a7824 */ /* 0x000fc800078e0218 */
[C---:B------:R-:W-:Y:S01]  /*1e60*/  VIADD R0, R154.reuse, 0x5f ;  /* 0x0000005f9a007836 */ /* 0x040fe20000000000 */
[----:B------:R-:W-:-:S03]  /*1e70*/  ISETP.GE.AND P3, PT, R154, 0x1, PT ;  /* 0x000000019a00780c */ /* 0x000fc60003f66270 */
[----:B------:R-:W-:-:S05]  /*1e80*/  IMAD.HI R0, R0, 0x2aaaaaab, RZ ;  /* 0x2aaaaaab00007827 */ /* 0x000fca00078e02ff */
[----:B------:R-:W-:-:S04]  /*1e90*/  SHF.R.U32.HI R177, RZ, 0x1f, R0 ;  /* 0x0000001fffb17819 */ /* 0x000fc80000011600 */
[----:B------:R-:W-:Y:S01]  /*1ea0*/  LEA.HI.SX32 R177, R0, R177, 0x1c ;  /* 0x000000b100b17211 */ /* 0x000fe200078fe2ff */
[----:B------:R-:W-:Y:S01]  /*1eb0*/  IMAD.MOV.U32 R0, RZ, RZ, RZ ;  /* 0x000000ffff007224 */ /* 0x000fe200078e00ff */
[----:B------:R-:W-:-:S05]  /*1ec0*/  @P3 LOP3.LUT R30, R30, 0x8, RZ, 0xfc, !PT ;  /* 0x000000081e1e3812 */ /* 0x000fca00078efcff */
[----:B------:R0:W-:Y:S04]  /*1ed0*/  STL [R1], R30 ;  /* 0x0000001e01007387 */ /* 0x0001e80000100800 */
[----:B------:R0:W-:Y:S01]  /*1ee0*/  STL [R1+0x30], R7 ;  /* 0x0000300701007387 */ /* 0x0001e20000100800 */
[----:B------:R-:W-:Y:S05]  /*1ef0*/  @!P3 BRA `(.L_x_648) ;  /* 0x000000000074b947 */ /* 0x000fea0003800000 */
[----:B------:R-:W-:Y:S01]  /*1f00*/  ISETP.NE.AND P0, PT, R7, RZ, PT ;  /* 0x000000ff0700720c */ /* 0x000fe20003f05270 */
[----:B------:R-:W-:-:S03]  /*1f10*/  ULDC UR4, c[0x0][0x9f0] ;  /* 0x00027c0000047ab9 */ /* 0x000fc60000000800 */
[----:B------:R-:W-:-:S04]  /*1f20*/  SEL R10, R7, UR4, P0 ;  /* 0x00000004070a7c07 */ /* 0x000fc80008000000 */
[-C--:B------:R-:W-:Y:S02]  /*1f30*/  IABS R6, R10.reuse ;  /* 0x0000000a00067213 */ /* 0x080fe40000000000 */
[----:B------:R-:W-:Y:S02]  /*1f40*/  IADD3 R0, R177, -0x1, R10 ;  /* 0xffffffffb1007810 */ /* 0x000fe40007ffe00a */
[----:B------:R-:W1:Y:S01]  /*1f50*/  I2F.RP R3, R6 ;  /* 0x0000000600037306 */ /* 0x000e620000209400 */
[----:B------:R-:W-:Y:S02]  /*1f60*/  IABS R11, R10 ;  /* 0x0000000a000b7213 */ /* 0x000fe40000000000 */
[----:B------:R-:W-:Y:S02]  /*1f70*/  IABS R8, R0 ;  /* 0x0000000000087213 */ /* 0x000fe40000000000 */
[----:B------:R-:W-:-:S04]  /*1f80*/  LOP3.LUT R0, R0, R10, RZ, 0x3c, !PT ;  /* 0x0000000a00007212 */ /* 0x000fc800078e3cff */
[----:B------:R-:W-:Y:S01]  /*1f90*/  ISETP.GE.AND P2, PT, R0, RZ, PT ;  /* 0x000000ff0000720c */ /* 0x000fe20003f46270 */
[----:B-1----:R-:W0:Y:S02]  /*1fa0*/  MUFU.RCP R3, R3 ;  /* 0x0000000300037308 */ /* 0x002e240000001000 */
[----:B0-----:R-:W-:Y:S02]  /*1fb0*/  VIADD R4, R3, 0xffffffe ;  /* 0x0ffffffe03047836 */ /* 0x001fe40000000000 */
[----:B------:R-:W-:-:S04]  /*1fc0*/  IMAD.MOV R3, RZ, RZ, -R11 ;  /* 0x000000ffff037224 */ /* 0x000fc800078e0a0b */
[----:B------:R0:W1:Y:S02]  /*1fd0*/  F2I.FTZ.U32.TRUNC.NTZ R5, R4 ;  /* 0x0000000400057305 */ /* 0x000064000021f000 */
[----:B0-----:R-:W-:Y:S02]  /*1fe0*/  IMAD.MOV.U32 R4, RZ, RZ, RZ ;  /* 0x000000ffff047224 */ /* 0x001fe400078e00ff */
[----:B-1----:R-:W-:-:S04]  /*1ff0*/  IMAD.MOV R7, RZ, RZ, -R5 ;  /* 0x000000ffff077224 */ /* 0x002fc800078e0a05 */
[----:B------:R-:W-:-:S04]  /*2000*/  IMAD R7, R7, R6, RZ ;  /* 0x0000000607077224 */ /* 0x000fc800078e02ff */
[----:B------:R-:W-:-:S06]  /*2010*/  IMAD.HI.U32 R5, R5, R7, R4 ;  /* 0x0000000705057227 */ /* 0x000fcc00078e0004 */
[----:B------:R-:W-:-:S04]  /*2020*/  IMAD.HI.U32 R5, R5, R8, RZ ;  /* 0x0000000805057227 */ /* 0x000fc800078e00ff */
[----:B------:R-:W-:-:S05]  /*2030*/  IMAD R3, R5, R3, R8 ;  /* 0x0000000305037224 */ /* 0x000fca00078e0208 */
[----:B------:R-:W-:-:S13]  /*2040*/  ISETP.GT.U32.AND P1, PT, R6, R3, PT ;  /* 0x000000030600720c */ /* 0x000fda0003f24070 */
[----:B------:R-:W-:Y:S02]  /*2050*/  @!P1 IMAD.IADD R3, R3, 0x1, -R6 ;  /* 0x0000000103039824 */ /* 0x000fe400078e0a06 */
[----:B------:R-:W-:Y:S01]  /*2060*/  @!P1 VIADD R5, R5, 0x1 ;  /* 0x0000000105059836 */ /* 0x000fe20000000000 */
[----:B------:R-:W-:Y:S02]  /*2070*/  ISETP.NE.AND P1, PT, R10, RZ, PT ;  /* 0x000000ff0a00720c */ /* 0x000fe40003f25270 */
[----:B------:R-:W-:-:S13]  /*2080*/  ISETP.GE.U32.AND P0, PT, R3, R6, PT ;  /* 0x000000060300720c */ /* 0x000fda0003f06070 */
[----:B------:R-:W-:-:S04]  /*2090*/  @P0 VIADD R5, R5, 0x1 ;  /* 0x0000000105050836 */ /* 0x000fc80000000000 */
[----:B------:R-:W-:-:S04]  /*20a0*/  IMAD.MOV.U32 R0, RZ, RZ, R5 ;  /* 0x000000ffff007224 */ /* 0x000fc800078e0005 */
[----:B------:R-:W-:Y:S01]  /*20b0*/  @!P2 IMAD.MOV R0, RZ, RZ, -R0 ;  /* 0x000000ffff00a224 */ /* 0x000fe200078e0a00 */
[----:B------:R-:W-:-:S07]  /*20c0*/  @!P1 LOP3.LUT R0, RZ, R10, RZ, 0x33, !PT ;  /* 0x0000000aff009212 */ /* 0x000fce00078e33ff */
.L_x_648:
[----:B------:R-:W-:Y:S05]  /*20d0*/  BSYNC B0 ;  /* 0x0000000000007941 */ /* 0x000fea0003800000 */
.L_x_647:
[----:B------:R-:W-:-:S05]  /*20e0*/  IMAD R3, R12, R0, RZ ;  /* 0x000000000c037224 */ /* 0x000fca00078e02ff */
[C---:B------:R-:W-:Y:S01]  /*20f0*/  VIADDMNMX R0, R3.reuse, R0, R177, PT ;  /* 0x0000000003007246 */ /* 0x040fe200038001b1 */
[----:B------:R-:W-:-:S04]  /*2100*/  IMAD R3, R3, 0x60, -R9 ;  /* 0x0000006003037824 */ /* 0x000fc800078e0a09 */
[----:B0-----:R-:W-:Y:S01]  /*2110*/  IMAD R5, R0, 0x60, -R9 ;  /* 0x0000006000057824 */ /* 0x001fe200078e0a09 */
[----:B------:R-:W-:-:S04]  /*2120*/  VIMNMX R3, RZ, R3, !PT ;  /* 0x00000003ff037248 */ /* 0x000fc80007fe0100 */
[----:B------:R-:W-:Y:S01]  /*2130*/  VIMNMX R0, R5, R24, PT ;  /* 0x0000001805007248 */ /* 0x000fe20003fe0100 */
[----:B------:R-:W-:-:S03]  /*2140*/  IMAD.WIDE.U32 R28, R3, -0x55555555, RZ ;  /* 0xaaaaaaab031c7825 */ /* 0x000fc600078e00ff */
[----:B------:R-:W-:Y:S02]  /*2150*/  ISETP.GT.AND P0, PT, R0, R3, PT ;  /* 0x000000030000720c */ /* 0x000fe40003f04270 */
[----:B------:R-:W-:-:S05]  /*2160*/  SHF.R.U32.HI R28, RZ, 0x6, R29 ;  /* 0x00000006ff1c7819 */ /* 0x000fca000001161d */
[----:B------:R-:W-:-:S06]  /*2170*/  IMAD.MOV.U32 R27, RZ, RZ, R28 ;  /* 0x000000ffff1b7224 */ /* 0x000fcc00078e001c */
[----:B------:R-:W-:-:S04]  /*2180*/  @P0 VIADD R0, R0, 0x5f ;  /* 0x0000005f00000836 */ /* 0x000fc80000000000 */
[----:B------:R-:W-:-:S05]  /*2190*/  @P0 IMAD.HI R0, R0, 0x2aaaaaab, RZ ;  /* 0x2aaaaaab00000827 */ /* 0x000fca00078e02ff */
[----:B------:R-:W-:-:S04]  /*21a0*/  @P0 SHF.R.U32.HI R3, RZ, 0x1f, R0 ;  /* 0x0000001fff030819 */ /* 0x000fc80000011600 */
[----:B------:R-:W-:Y:S02]  /*21b0*/  @P0 LEA.HI.SX32 R27, R0, R3, 0x1c ;  /* 0x00000003001b0211 */ /* 0x000fe400078fe2ff */
[----:B------:R-:W-:Y:S02]  /*21c0*/  PLOP3.LUT P0, PT, PT, PT, PT, 0x80, 0x0 ;  /* 0x000000000000781c */ /* 0x000fe40003f0f070 */
[----:B------:R-:W-:-:S13]  /*21d0*/  ISETP.GT.AND P1, PT, R27, R28, PT ;  /* 0x0000001c1b00720c */ /* 0x000fda0003f24270 */
[----:B------:R-:W-:Y:S05]  /*21e0*/  @!P1 BRA `(.L_x_649) ;  /* 0x0000004800049947 */ /* 0x000fea0003800000 */
[----:B------:R-:W-:Y:S01]  /*21f0*/  VIADD R26, R19, 0x1c400 ;  /* 0x0001c400131a7836 */ /* 0x000fe20000000000 */
[----:B------:R-:W-:Y:S04]  /*2200*/  BSSY B6, `(.L_x_650) ;  /* 0x0000013000067945 */ /* 0x000fe80003800000 */
[----:B------:R-:W-:-:S13]  /*2210*/  LOP3.LUT P0, RZ, R26, 0x3ff, RZ, 0xc0, !PT ;  /* 0x000003ff1aff7812 */ /* 0x000fda000780c0ff */
[----:B------:R-:W-:Y:S05]  /*2220*/  @!P0 BRA `(.L_x_651) ;  /* 0x0000000000408947 */ /* 0x000fea0003800000 */
[----:B------:R-:W-:Y:S01]  /*2230*/  MOV R14, 0x0 ;  /* 0x00000000000e7802 */ /* 0x000fe20000000f00 */
[----:B------:R-:W-:Y:S01]  /*2240*/  ULDC.64 UR4, c[0x4][0x98] ;  /* 0x0100260000047ab9 */ /* 0x000fe20000000a00 */
[----:B------:R-:W-:Y:S01]  /*2250*/  ULDC.64 UR6, c[0x4][0x30] ;  /* 0x01000c0000067ab9 */ /* 0x000fe20000000a00 */
[----:B------:R-:W-:Y:S02]  /*2260*/  IMAD.U32 R4, RZ, RZ, UR4 ;  /* 0x00000004ff047e24 */ /* 0x000fe4000f8e00ff */
[----:B------:R-:W-:Y:S01]  /*2270*/  IMAD.U32 R5, RZ, RZ, UR5 ;  /* 0x00000005ff057e24 */ /* 0x000fe2000f8e00ff */
[----:B------:R-:W0:Y:S01]  /*2280*/  LDC.64 R14, c[0x4][R14] ;  /* 0x010000000e0e7b82 */ /* 0x000e220000000a00 */
[----:B------:R-:W-:Y:S01]  /*2290*/  ULDC.64 UR4, c[0x4][0xa0] ;  /* 0x0100280000047ab9 */ /* 0x000fe20000000a00 */
        /* <DEDUP_REMOVED lines=8> */
[----:B0----5:R-:W-:Y:S05]  /*2320*/  CALL.ABS.NOINC R14 ;  /* 0x000000000e007343 */ /* 0x021fea0003c00000 */
.L_x_651:
[----:B------:R-:W-:Y:S05]  /*2330*/  BSYNC B6 ;  /* 0x0000000000067941 */ /* 0x000fea0003800000 */
.L_x_650:
        /* <DEDUP_REMOVED lines=20> */
.L_x_653:
[----:B------:R-:W-:Y:S05]  /*2480*/  BSYNC B6 ;  /* 0x0000000000067941 */ /* 0x000fea0003800000 */
.L_x_652:
[----:B------:R-:W-:Y:S01]  /*2490*/  ULDC.64 UR4, c[0x0][0x9f8] ;  /* 0x00027e0000047ab9 */ /* 0x000fe20000000a00 */
[----:B------:R-:W0:Y:S01]  /*24a0*/  S2R R7, SR_TID.X ;  /* 0x0000000000077919 */ /* 0x000e220000002100 */
[----:B------:R-:W-:Y:S01]  /*24b0*/  ISETP.NE.U32.AND P0, PT, RZ, UR4, PT ;  /* 0x00000004ff007c0c */ /* 0x000fe2000bf05070 */
[----:B------:R-:W-:Y:S01]  /*24c0*/  IMAD.MOV.U32 R0, RZ, RZ, R31 ;  /* 0x000000ffff007224 */ /* 0x000fe200078e001f */
[----:B------:R-:W1:Y:S02]  /*24d0*/  LDC.64 R56, c[0x0][0x408] ;  /* 0x00010200ff387b82 */ /* 0x000e640000000a00 */
[----:B------:R-:W-:-:S06]  /*24e0*/  ISETP.NE.AND.EX P0, PT, RZ, UR5, PT, P0 ;  /* 0x00000005ff007c0c */ /* 0x000fcc000bf05300 */
[----:B------:R-:W2:Y:S07]  /*24f0*/  LDC R61, c[0x0][0x3f4] ;  /* 0x0000fd00ff3d7b82 */ /* 0x000eae0000000800 */
[----:B------:R-:W-:Y:S01]  /*2500*/  @P0 IADD3 R4, P1, R35, UR4, RZ ;  /* 0x0000000423040c10 */ /* 0x000fe2000ff3e0ff */
[----:B------:R-:W-:Y:S01]  /*2510*/  ULDC UR4, c[0x0][0x320] ;  /* 0x0000c80000047ab9 */ /* 0x000fe20000000800 */
[----:B------:R-:W-:Y:S02]  /*2520*/  IMAD.MOV.U32 R35, RZ, RZ, R30 ;  /* 0x000000ffff237224 */ /* 0x000fe400078e001e */
[----:B------:R-:W-:Y:S01]  /*2530*/  @P0 IADD3.X R5, R34, UR5, RZ, P1, !PT ;  /* 0x0000000522050c10 */ /* 0x000fe20008ffe4ff */
[----:B------:R-:W3:Y:S01]  /*2540*/  LDC.64 R30, c[0x0][0x3f8] ;  /* 0x0000fe00ff1e7b82 */ /* 0x000ee20000000a00 */
[----:B------:R-:W-:Y:S01]  /*2550*/  ISETP.GE.AND P1, PT, R2, UR4, PT ;  /* 0x0000000402007c0c */ /* 0x000fe2000bf26270 */
[----:B------:R-:W4:Y:S03]  /*2560*/  LDL R34, [R1+0x20] ;  /* 0x0000200001227983 */ /* 0x000f260000100800 */
[----:B------:R-:W-:Y:S01]  /*2570*/  SEL R6, RZ, 0xffffffff, P1 ;  /* 0xffffffffff067807 */ /* 0x000fe20000800000 */
[----:B------:R0:W4:Y:S01]  /*2580*/  @P0 LDG.E R0, desc[UR40][R4.64] ;  /* 0x0000002804000981 */ /* 0x000122000c1e1900 */
[----:B------:R-:W-:Y:S01]  /*2590*/  ISETP.GE.AND P0, PT, R16, UR4, PT ;  /* 0x0000000410007c0c */ /* 0x000fe2000bf06270 */
[----:B-1----:R-:W-:Y:S01]  /*25a0*/  IMAD.WIDE.U32 R54, R200, R56, R16 ;  /* 0x00000038c8367225 */ /* 0x002fe200078e0010 */
[----:B------:R-:W-:Y:S01]  /*25b0*/  ISETP.GE.AND P1, PT, R210, UR4, PT ;  /* 0x00000004d2007c0c */ /* 0x000fe2000bf26270 */
[----:B------:R-:W1:Y:S01]  /*25c0*/  S2R R36, SR_TID.X ;  /* 0x0000000000247919 */ /* 0x000e620000002100 */
[----:B------:R-:W-:Y:S01]  /*25d0*/  SEL R3, RZ, 0x1, P0 ;  /* 0x00000001ff037807 */ /* 0x000fe20000000000 */
[----:B------:R-:W-:Y:S01]  /*25e0*/  IMAD.SHL.U32 R6, R6, 0x2, RZ ;  /* 0x0000000206067824 */ /* 0x000fe200078e00ff */
[----:B------:R-:W-:Y:S01]  /*25f0*/  ISETP.GE.AND P0, PT, R211, UR4, PT ;  /* 0x00000004d3007c0c */ /* 0x000fe2000bf06270 */
[----:B0-----:R-:W-:Y:S01]  /*2600*/  VIADD R12, R7, 0xffffff80 ;  /* 0xffffff80070c7836 */ /* 0x001fe20000000000 */
[----:B------:R-:W-:Y:S01]  /*2610*/  SHF.R.S32.HI R7, RZ, 0x1f, R200 ;  /* 0x0000001fff077819 */ /* 0x000fe200000114c8 */
[----:B------:R-:W-:Y:S01]  /*2620*/  IMAD.MOV.U32 R75, RZ, RZ, 0x20 ;  /* 0x00000020ff4b7424 */ /* 0x000fe200078e00ff */
[----:B------:R-:W-:Y:S01]  /*2630*/  LOP3.LUT R3, R6, 0x2, R3, 0xe2, !PT ;  /* 0x0000000206037812 */ /* 0x000fe200078ee203 */
[----:B------:R-:W-:Y:S01]  /*2640*/  IMAD R63, R57, 0x60, RZ ;  /* 0x00000060393f7824 */ /* 0x000fe200078e02ff */
[----:B------:R-:W-:Y:S01]  /*2650*/  SEL R4, RZ, 0x4, P0 ;  /* 0x00000004ff047807 */ /* 0x000fe20000000000 */
[----:B------:R-:W-:Y:S01]  /*2660*/  IMAD.SHL.U32 R59, R56, 0x40, RZ ;  /* 0x00000040383b7824 */ /* 0x000fe200078e00ff */
[----:B------:R-:W-:-:S02]  /*2670*/  SEL R5, RZ, 0x8, P1 ;  /* 0x00000008ff057807 */ /* 0x000fc40000800000 */
[----:B------:R-:W-:Y:S01]  /*2680*/  ISETP.GE.AND P0, PT, R209, UR4, PT ;  /* 0x00000004d1007c0c */ /* 0x000fe2000bf06270 */
[----:B---3--:R-:W-:Y:S01]  /*2690*/  IMAD.WIDE.U32 R20, R200, R30, R16 ;  /* 0x0000001ec8147225 */ /* 0x008fe200078e0010 */
[----:B------:R-:W-:Y:S02]  /*26a0*/  ISETP.GE.AND P1, PT, R208, UR4, PT ;  /* 0x00000004d0007c0c */ /* 0x000fe4000bf26270 */
[----:B------:R-:W-:Y:S01]  /*26b0*/  LOP3.LUT R4, R5, R3, R4, 0xfe, !PT ;  /* 0x0000000305047212 */ /* 0x000fe200078efe04 */
[----:B------:R-:W-:Y:S01]  /*26c0*/  IMAD.SHL.U32 R51, R30, 0x40, RZ ;  /* 0x000000401e337824 */ /* 0x000fe200078e00ff */
[----:B------:R-:W-:Y:S01]  /*26d0*/  SEL R5, RZ, 0x10, P0 ;  /* 0x00000010ff057807 */ /* 0x000fe20000000000 */
[----:B------:R-:W-:Y:S01]  /*26e0*/  IMAD.IADD R3, R32, 0x1, R33 ;  /* 0x0000000120037824 */ /* 0x000fe200078e0221 */
[----:B------:R-:W-:Y:S02]  /*26f0*/  SEL R6, RZ, 0x20, P1 ;  /* 0x00000020ff067807 */ /* 0x000fe40000800000 */
[----:B------:R-:W-:-:S02]  /*2700*/  SHF.R.S32.HI R23, RZ, 0x1f, R22 ;  /* 0x0000001fff177819 */ /* 0x000fc40000011416 */
[----:B------:R-:W-:Y:S01]  /*2710*/  LOP3.LUT R4, R6, R4, R5, 0xfe, !PT ;  /* 0x0000000406047212 */ /* 0x000fe200078efe05 */
[C---:B------:R-:W-:Y:S01]  /*2720*/  IMAD R6, R7.reuse, R30, RZ ;  /* 0x0000001e07067224 */ /* 0x040fe200078e02ff */
[----:B------:R-:W-:Y:S01]  /*2730*/  SHF.R.S32.HI R5, RZ, 0x1f, R12 ;  /* 0x0000001fff057819 */ /* 0x000fe2000001140c */
[----:B------:R-:W-:Y:S01]  /*2740*/  IMAD R7, R7, R56, RZ ;  /* 0x0000003807077224 */ /* 0x000fe200078e02ff */
[----:B------:R-:W-:Y:S01]  /*2750*/  ISETP.GE.AND P0, PT, R213, UR4, PT ;  /* 0x00000004d5007c0c */ /* 0x000fe2000bf06270 */
[C---:B------:R-:W-:Y:S01]  /*2760*/  IMAD R11, R200.reuse, R31, R6 ;  /* 0x0000001fc80b7224 */ /* 0x040fe200078e0206 */
[----:B------:R-:W-:Y:S01]  /*2770*/  LEA.HI R14, R5, R12, RZ, 0x2 ;  /* 0x0000000c050e7211 */ /* 0x000fe200078f10ff */
[----:B------:R-:W-:Y:S01]  /*2780*/  IMAD.WIDE.U32 R8, R200, R30, R22 ;  /* 0x0000001ec8087225 */ /* 0x000fe200078e0016 */
[----:B-1----:R-:W-:Y:S02]  /*2790*/  SHF.R.U32.HI R36, RZ, 0x7, R36 ;  /* 0x00000007ff247819 */ /* 0x002fe40000011624 */
[----:B------:R-:W-:Y:S01]  /*27a0*/  LOP3.LUT R13, R14, 0xfffffffc, RZ, 0xc0, !PT ;  /* 0xfffffffc0e0d7812 */ /* 0x000fe200078ec0ff */
[----:B------:R-:W-:Y:S01]  /*27b0*/  IMAD.IADD R9, R9, 0x1, R11 ;  /* 0x0000000109097824 */ /* 0x000fe200078e020b */
[----:B------:R-:W-:Y:S01]  /*27c0*/  ISETP.NE.AND P6, PT, R36, 0x1, PT ;  /* 0x000000012400780c */ /* 0x000fe20003fc5270 */
[----:B------:R-:W-:Y:S01]  /*27d0*/  IMAD.IADD R21, R11, 0x1, R21 ;  /* 0x000000010b157824 */ /* 0x000fe200078e0215 */
[----:B------:R-:W-:Y:S01]  /*27e0*/  ISETP.GE.AND P1, PT, R212, UR4, PT ;  /* 0x00000004d4007c0c */ /* 0x000fe2000bf26270 */
[----:B------:R-:W-:Y:S01]  /*27f0*/  IMAD.IADD R15, R12, 0x1, -R13 ;  /* 0x000000010c0f7824 */ /* 0x000fe200078e0a0d */
[----:B------:R-:W-:Y:S01]  /*2800*/  SEL R5, RZ, 0x40, P0 ;  /* 0x00000040ff057807 */ /* 0x000fe20000000000 */
[C---:B------:R-:W-:Y:S01]  /*2810*/  IMAD R13, R200.reuse, R57, R7 ;  /* 0x00000039c80d7224 */ /* 0x040fe200078e0207 */
[----:B-----5:R-:W-:Y:S01]  /*2820*/  SHF.R.S32.HI R7, RZ, 0x1f, R50 ;  /* 0x0000001fff077819 */ /* 0x020fe20000011432 */
[----:B------:R-:W-:Y:S01]  /*2830*/  IMAD.WIDE.U32 R52, R200, R56, R22 ;  /* 0x00000038c8347225 */ /* 0x000fe200078e0016 */
[----:B------:R-:W-:-:S02]  /*2840*/  SEL R10, RZ, 0x7fff80, P1 ;  /* 0x007fff80ff0a7807 */ /* 0x000fc40000800000 */
[----:B--2---:R-:W-:Y:S01]  /*2850*/  ISETP.GE.AND P0, PT, R16, R61, PT ;  /* 0x0000003d1000720c */ /* 0x004fe20003f06270 */
[----:B------:R-:W-:Y:S01]  /*2860*/  IMAD R6, R7, R30, RZ ;  /* 0x0000001e07067224 */ /* 0x000fe200078e02ff */
[----:B------:R-:W-:Y:S01]  /*2870*/  LOP3.LUT R35, R35, 0xfffffffe, RZ, 0xc0, !PT ;  /* 0xfffffffe23237812 */ /* 0x000fe200078ec0ff */
[----:B------:R-:W-:Y:S05]  /*2880*/  @!P6 WARPSYNC.ALL ;  /* 0x000000000000e948 */ /* 0x000fea0003800000 */
[----:B------:R-:W-:Y:S01]  /*2890*/  IMAD R11, R50, R31, R6 ;  /* 0x0000001f320b7224 */ /* 0x000fe200078e0206 */
[----:B------:R-:W-:Y:S01]  /*28a0*/  ULDC UR4, c[0x0][0x2f4] ;  /* 0x0000bd0000047ab9 */ /* 0x000fe20000000800 */
[----:B------:R-:W2:Y:S01]  /*28b0*/  LDL R6, [R1+0x1c] ;  /* 0x00001c0001067983 */ /* 0x000ea20000100800 */
[----:B------:R-:W-:Y:S01]  /*28c0*/  ISETP.GE.AND P2, PT, R2, UR4, PT ;  /* 0x0000000402007c0c */ /* 0x000fe2000bf46270 */
[----:B------:R-:W-:Y:S01]  /*28d0*/  IMAD.IADD R53, R53, 0x1, R13 ;  /* 0x0000000135357824 */ /* 0x000fe200078e020d */
[----:B------:R-:W-:Y:S01]  /*28e0*/  LOP3.LUT R10, R10, R4, R5, 0xfe, !PT ;  /* 0x000000040a0a7212 */ /* 0x000fe200078efe05 */
[----:B------:R-:W-:Y:S01]  /*28f0*/  IMAD.IADD R55, R13, 0x1, R55 ;  /* 0x000000010d377824 */ /* 0x000fe200078e0237 */
[----:B------:R-:W-:Y:S01]  /*2900*/  SEL R5, R61, RZ, P0 ;  /* 0x000000ff3d057207 */ /* 0x000fe20000000000 */
[----:B------:R-:W-:Y:S01]  /*2910*/  VIADD R60, R36, 0x8 ;  /* 0x00000008243c7836 */ /* 0x000fe20000000000 */
[----:B------:R-:W-:Y:S01]  /*2920*/  SHF.R.S32.HI R13, RZ, 0x1f, R14 ;  /* 0x0000001fff0d7819 */ /* 0x000fe2000001140e */
[----:B------:R-:W-:Y:S01]  /*2930*/  IMAD.WIDE.U32 R8, R50, R30, R8 ;  /* 0x0000001e32087225 */ /* 0x000fe200078e0008 */
[----:B------:R-:W-:-:S02]  /*2940*/  SHF.L.U64.HI R29, R30, 0x6, R31 ;  /* 0x000000061e1d7819 */ /* 0x000fc4000001021f */
[----:B------:R-:W-:Y:S01]  /*2950*/  LEA.HI R13, R13, R200, RZ, 0x3 ;  /* 0x000000c80d0d7211 */ /* 0x000fe200078f18ff */
[----:B------:R-:W-:Y:S01]  /*2960*/  IMAD.IADD R5, R16, 0x1, R5 ;  /* 0x0000000110057824 */ /* 0x000fe200078e0205 */
[----:B------:R-:W-:Y:S01]  /*2970*/  SHF.L.U64.HI R58, R56, 0x6, R57 ;  /* 0x00000006383a7819 */ /* 0x000fe20000010239 */
[----:B------:R-:W-:Y:S01]  /*2980*/  IMAD.WIDE.U32 R20, R50, R30, R20 ;  /* 0x0000001e32147225 */ /* 0x000fe200078e0014 */
[----:B------:R-:W-:Y:S02]  /*2990*/  @P2 LOP3.LUT R35, R35, 0x1, RZ, 0xfc, !PT ;  /* 0x0000000123232812 */ /* 0x000fe400078efcff */
[----:B------:R-:W-:Y:S01]  /*29a0*/  LOP3.LUT R13, R13, 0xfffffff8, RZ, 0xc0, !PT ;  /* 0xfffffff80d0d7812 */ /* 0x000fe200078ec0ff */
[----:B------:R-:W-:Y:S01]  /*29b0*/  VIADD R36, R200, 0x40 ;  /* 0x00000040c8247836 */ /* 0x000fe20000000000 */
[----:B------:R-:W-:Y:S01]  /*29c0*/  SHF.R.S32.HI R4, RZ, 0x1f, R5 ;  /* 0x0000001fff047819 */ /* 0x000fe20000011405 */
[----:B------:R0:W-:Y:S01]  /*29d0*/  STL [R1], R35 ;  /* 0x0000002301007387 */ /* 0x0001e20000100800 */
[----:B------:R-:W-:-:S02]  /*29e0*/  IMAD R7, R7, R56, RZ ;  /* 0x0000003807077224 */ /* 0x000fc400078e02ff */
[----:B------:R-:W-:Y:S01]  /*29f0*/  IMAD.SHL.U32 R36, R36, 0x40, RZ ;  /* 0x0000004024247824 */ /* 0x000fe200078e00ff */
[----:B------:R-:W-:Y:S01]  /*2a00*/  LEA.HI R4, R4, R5, RZ, 0x3 ;  /* 0x0000000504047211 */ /* 0x000fe200078f18ff */
[----:B------:R-:W-:Y:S02]  /*2a10*/  IMAD.IADD R13, R200, 0x1, -R13 ;  /* 0x00000001c80d7824 */ /* 0x000fe400078e0a0d */
[----:B------:R-:W-:Y:S02]  /*2a20*/  IMAD R5, R31, 0x60, RZ ;  /* 0x000000601f057824 */ /* 0x000fe400078e02ff */
[----:B------:R-:W-:-:S04]  /*2a30*/  IMAD.WIDE.U32 R52, R50, R56, R52 ;  /* 0x0000003832347225 */ /* 0x000fc800078e0034 */
[----:B0-----:R-:W-:Y:S01]  /*2a40*/  VIADD R35, R200, 0x40 ;  /* 0x00000040c8237836 */ /* 0x001fe20000000000 */
[----:B------:R-:W-:Y:S01]  /*2a50*/  LOP3.LUT R36, R36, 0x1c0, RZ, 0xc0, !PT ;  /* 0x000001c024247812 */ /* 0x000fe200078ec0ff */
[----:B------:R-:W-:-:S04]  /*2a60*/  IMAD.WIDE.U32 R30, R30, 0x60, RZ ;  /* 0x000000601e1e7825 */ /* 0x000fc800078e00ff */
[----:B------:R-:W-:Y:S02]  /*2a70*/  IMAD.SHL.U32 R35, R35, 0x40, RZ ;  /* 0x0000004023237824 */ /* 0x000fe400078e00ff */
[----:B------:R-:W-:Y:S02]  /*2a80*/  IMAD.SHL.U32 R73, R13, 0x40, RZ ;  /* 0x000000400d497824 */ /* 0x000fe400078e00ff */
[----:B------:R-:W-:Y:S01]  /*2a90*/  IMAD R7, R50, R57, R7 ;  /* 0x0000003932077224 */ /* 0x000fe200078e0207 */
[----:B------:R-:W-:Y:S01]  /*2aa0*/  LOP3.LUT R35, R35, 0x1c0, RZ, 0xc0, !PT ;  /* 0x000001c023237812 */ /* 0x000fe200078ec0ff */
[----:B------:R-:W-:Y:S01]  /*2ab0*/  IMAD.IADD R62, R31, 0x1, R5 ;  /* 0x000000011f3e7824 */ /* 0x000fe200078e0205 */
[----:B------:R-:W-:Y:S01]  /*2ac0*/  LOP3.LUT R5, R36, 0x38, R4, 0xf8, !PT ;  /* 0x0000003824057812 */ /* 0x000fe200078ef804 */
[----:B------:R-:W-:Y:S01]  /*2ad0*/  IMAD.WIDE.U32 R54, R50, R56, R54 ;  /* 0x0000003832367225 */ /* 0x000fe200078e0036 */
[----:B------:R-:W-:Y:S02]  /*2ae0*/  SHF.R.U32.HI R35, RZ, 0x3, R35 ;  /* 0x00000003ff237819 */ /* 0x000fe40000011623 */
[----:B------:R-:W-:Y:S01]  /*2af0*/  LOP3.LUT R73, R73, 0x1c0, RZ, 0xc0, !PT ;  /* 0x000001c049497812 */ /* 0x000fe200078ec0ff */
[----:B------:R-:W-:Y:S01]  /*2b00*/  IMAD.IADD R67, R53, 0x1, R7 ;  /* 0x0000000135437824 */ /* 0x000fe200078e0207 */
[----:B------:R-:W-:Y:S01]  /*2b10*/  LOP3.LUT R5, R5, R35, RZ, 0x3c, !PT ;  /* 0x0000002305057212 */ /* 0x000fe200078e3cff */
[----:B------:R-:W-:Y:S01]  /*2b20*/  IMAD.IADD R68, R7, 0x1, R55 ;  /* 0x0000000107447824 */ /* 0x000fe200078e0237 */
[----:B------:R-:W-:Y:S01]  /*2b30*/  SHF.R.U32.HI R76, RZ, 0x3, R73 ;  /* 0x00000003ff4c7819 */ /* 0x000fe20000011649 */
[----:B------:R-:W-:Y:S01]  /*2b40*/  IMAD.WIDE.U32 R56, R56, 0x60, RZ ;  /* 0x0000006038387825 */ /* 0x000fe200078e00ff */
[----:B------:R-:W-:-:S02]  /*2b50*/  LOP3.LUT R7, R73, 0x18, R16, 0xf8, !PT ;  /* 0x0000001849077812 */ /* 0x000fc400078ef810 */
[----:B------:R-:W-:Y:S01]  /*2b60*/  LOP3.LUT P2, RZ, R13, 0x4, RZ, 0xc0, !PT ;  /* 0x000000040dff7812 */ /* 0x000fe2000784c0ff */
[----:B------:R-:W-:Y:S01]  /*2b70*/  IMAD.SHL.U32 R61, R61, 0x2, RZ ;  /* 0x000000023d3d7824 */ /* 0x000fe200078e00ff */
[----:B------:R-:W-:Y:S02]  /*2b80*/  PRMT R84, R10, 0x8880, RZ ;  /* 0x000088800a547816 */ /* 0x000fe400000000ff */
[----:B------:R-:W-:Y:S02]  /*2b90*/  LOP3.LUT R7, R7, R76, RZ, 0x3c, !PT ;  /* 0x0000004c07077212 */ /* 0x000fe400078e3cff */
[----:B------:R-:W-:Y:S02]  /*2ba0*/  PRMT R84, R84, 0x7710, RZ ;  /* 0x0000771054547816 */ /* 0x000fe400000000ff */
[----:B------:R-:W-:Y:S02]  /*2bb0*/  SEL R75, R75, 0xffffffe0, !P2 ;  /* 0xffffffe04b4b7807 */ /* 0x000fe40005000000 */
[----:B------:R-:W-:Y:S01]  /*2bc0*/  LOP3.LUT R70, R4, 0xfffffff8, RZ, 0xc0, !PT ;  /* 0xfffffff804467812 */ /* 0x000fe200078ec0ff */
[----:B------:R-:W-:Y:S01]  /*2bd0*/  IMAD.IADD R63, R57, 0x1, R63 ;  /* 0x00000001393f7824 */ /* 0x000fe200078e023f */
[C---:B------:R-:W-:Y:S01]  /*2be0*/  LOP3.LUT R77, R84.reuse, 0x1, RZ, 0xc0, !PT ;  /* 0x00000001544d7812 */ /* 0x040fe200078ec0ff */
[----:B------:R-:W-:Y:S01]  /*2bf0*/  IMAD R64, R15, 0x40, R200 ;  /* 0x000000400f407824 */ /* 0x000fe200078e02c8 */
[C---:B------:R-:W-:Y:S01]  /*2c00*/  LOP3.LUT R78, R84.reuse, 0x2, RZ, 0xc0, !PT ;  /* 0x00000002544e7812 */ /* 0x040fe200078ec0ff */
[----:B------:R-:W-:Y:S01]  /*2c10*/  IMAD.IADD R65, R9, 0x1, R11 ;  /* 0x0000000109417824 */ /* 0x000fe200078e020b */
[C---:B------:R-:W-:Y:S01]  /*2c20*/  LOP3.LUT R79, R84.reuse, 0x4, RZ, 0xc0, !PT ;  /* 0x00000004544f7812 */ /* 0x040fe200078ec0ff */
[----:B------:R-:W-:Y:S01]  /*2c30*/  IMAD.IADD R66, R11, 0x1, R21 ;  /* 0x000000010b427824 */ /* 0x000fe200078e0215 */
[----:B------:R-:W-:-:S02]  /*2c40*/  LOP3.LUT R80, R84, 0x8, RZ, 0xc0, !PT ;  /* 0x0000000854507812 */ /* 0x000fc400078ec0ff */
[C---:B------:R-:W-:Y:S02]  /*2c50*/  LOP3.LUT R81, R84.reuse, 0x10, RZ, 0xc0, !PT ;  /* 0x0000001054517812 */ /* 0x040fe400078ec0ff */
[----:B------:R-:W-:Y:S02]  /*2c60*/  LOP3.LUT R83, R84, 0x20, RZ, 0xc0, !PT ;  /* 0x0000002054537812 */ /* 0x000fe400078ec0ff */
[----:B------:R-:W-:Y:S01]  /*2c70*/  SHF.R.S32.HI R69, RZ, 0x3, R4 ;  /* 0x00000003ff457819 */ /* 0x000fe20000011404 */
[----:B------:R-:W-:Y:S01]  /*2c80*/  @!P6 BAR.SYNC.DEFER_BLOCKING 0x9, 0x100 ;  /* 0x024400000000eb1d */ /* 0x000fe20000010000 */
[----:B------:R-:W-:Y:S02]  /*2c90*/  ISETP.GE.AND P1, PT, R16, UR4, PT ;  /* 0x0000000410007c0c */ /* 0x000fe4000bf26270 */
[----:B------:R-:W-:Y:S02]  /*2ca0*/  SHF.R.S32.HI R72, RZ, 0x1f, R70 ;  /* 0x0000001fff487819 */ /* 0x000fe40000011446 */
[----:B------:R-:W-:Y:S01]  /*2cb0*/  LOP3.LUT R84, R84, 0x40, RZ, 0xc0, !PT ;  /* 0x0000004054547812 */ /* 0x000fe200078ec0ff */
[----:B----4-:R-:W-:Y:S01]  /*2cc0*/  IMAD.IADD R74, R34, 0x1, R5 ;  /* 0x00000001224a7824 */ /* 0x010fe200078e0205 */
[----:B------:R-:W-:-:S04]  /*2cd0*/  LOP3.LUT R5, R73, 0x38, R4, 0xf8, !PT ;  /* 0x0000003849057812 */ /* 0x000fc800078ef804 */
[----:B------:R-:W-:Y:S02]  /*2ce0*/  LOP3.LUT R5, R5, R76, RZ, 0x3c, !PT ;  /* 0x0000004c05057212 */ /* 0x000fe400078e3cff */
[----:B------:R-:W-:Y:S01]  /*2cf0*/  SHF.R.S32.HI R71, RZ, 0x1f, R0 ;  /* 0x0000001fff477819 */ /* 0x000fe20000011400 */
[C---:B--2---:R-:W-:Y:S02]  /*2d00*/  IMAD R82, R6.reuse, 0x200, R7 ;  /* 0x0000020006527824 */ /* 0x044fe400078e0207 */
[----:B------:R-:W-:Y:S02]  /*2d10*/  IMAD R85, R6, 0x200, R5 ;  /* 0x0000020006557824 */ /* 0x000fe400078e0205 */
[----:B------:R-:W-:-:S07]  /*2d20*/  IMAD.IADD R86, R75, 0x1, R82 ;  /* 0x000000014b567824 */ /* 0x000fce00078e0252 */
.L_x_707:
[----:B--2---:R-:W2:Y:S01]  /*2d30*/  LDL.LU R15, [R1] ;  /* 0x00000000010f7983 */ /* 0x004ea20000300800 */
[----:B------:R-:W0:Y:S01]  /*2d40*/  LDC R91, c[0x0][0x430] ;  /* 0x00010c00ff5b7b82 */ /* 0x000e220000000800 */
[----:B------:R-:W-:Y:S02]  /*2d50*/  VIADD R27, R27, 0xffffffff ;  /* 0xffffffff1b1b7836 */ /* 0x000fe40000000000 */
[----:B------:R-:W-:Y:S02]  /*2d60*/  IMAD.MOV.U32 R90, RZ, RZ, RZ ;  /* 0x000000ffff5a7224 */ /* 0x000fe400078e00ff */
[----:B------:R-:W-:-:S03]  /*2d70*/  IMAD R4, R27, 0x60, R64 ;  /* 0x000000601b047824 */ /* 0x000fc600078e0240 */
[----:B------:R-:W1:Y:S01]  /*2d80*/  LDC R88, c[0x0][0x3f4] ;  /* 0x0000fd00ff587b82 */ /* 0x000e620000000800 */
[----:B------:R-:W-:Y:S01]  /*2d90*/  IMAD.IADD R32, R3, 0x1, R4 ;  /* 0x0000000103207824 */ /* 0x000fe200078e0204 */
[----:B------:R-:W-:-:S03]  /*2da0*/  ISETP.GE.AND P2, PT, R4, R24, PT ;  /* 0x000000180400720c */ /* 0x000fc60003f46270 */
[----:B------:R-:W-:Y:S01]  /*2db0*/  IMAD.MOV.U32 R12, RZ, RZ, R32 ;  /* 0x000000ffff0c7224 */ /* 0x000fe200078e0020 */
[----:B------:R-:W-:Y:S02]  /*2dc0*/  ISETP.GT.OR P2, PT, R64, 0x5f, P2 ;  /* 0x0000005f4000780c */ /* 0x000fe40001744670 */
[----:B0-----:R-:W-:-:S11]  /*2dd0*/  ISETP.NE.AND P3, PT, R91, 0x1, PT ;  /* 0x000000015b00780c */ /* 0x001fd60003f65270 */
[----:B------:R-:W0:Y:S08]  /*2de0*/  @!P2 LDC.64 R6, c[0x0][0x428] ;  /* 0x00010a00ff06ab82 */ /* 0x000e300000000a00 */
[----:B------:R-:W3:Y:S08]  /*2df0*/  @!P2 LDC.64 R4, c[0x0][0x418] ;  /* 0x00010600ff04ab82 */ /* 0x000ef00000000a00 */
[----:B----4-:R-:W4:Y:S08]  /*2e00*/  @P3 LDC R11, c[0x0][0x434] ;  /* 0x00010d00ff0b3b82 */ /* 0x010f300000000800 */
[----:B------:R-:W1:Y:S01]  /*2e10*/  @P3 LDC R14, c[0x0][0x438] ;  /* 0x00010e00ff0e3b82 */ /* 0x000e620000000800 */
[----:B----4-:R-:W-:-:S05]  /*2e20*/  @P3 IMAD.HI.U32 R11, R32, R11, RZ ;  /* 0x0000000b200b3227 */ /* 0x010fca00078e00ff */
[----:B-1----:R-:W-:Y:S01]  /*2e30*/  @P3 SHF.R.U32.HI R12, RZ, R14, R11 ;  /* 0x0000000eff0c3219 */ /* 0x002fe2000001160b */
[----:B0-----:R-:W-:-:S03]  /*2e40*/  @!P2 IMAD R11, R71, R6, RZ ;  /* 0x00000006470ba224 */ /* 0x001fc600078e02ff */
[--C-:B------:R-:W-:Y:S01]  /*2e50*/  @!P2 SHF.R.S32.HI R13, RZ, 0x1f, R12.reuse ;  /* 0x0000001fff0da819 */ /* 0x100fe2000001140c */
[C---:B------:R-:W-:Y:S02]  /*2e60*/  @!P2 IMAD R11, R0.reuse, R7, R11 ;  /* 0x00000007000ba224 */ /* 0x040fe400078e020b */
[----:B------:R-:W-:-:S04]  /*2e70*/  @!P2 IMAD.WIDE.U32 R6, R0, R6, R12 ;  /* 0x000000060006a225 */ /* 0x000fc800078e000c */
[----:B------:R-:W-:Y:S01]  /*2e80*/  @!P2 IMAD.IADD R7, R7, 0x1, R11 ;  /* 0x000000010707a824 */ /* 0x000fe200078e020b */
[----:B---3--:R-:W-:-:S04]  /*2e90*/  @!P2 LEA R4, P3, R6, R4, 0x2 ;  /* 0x000000040604a211 */ /* 0x008fc800078610ff */
[----:B------:R-:W-:Y:S02]  /*2ea0*/  @!P2 LEA.HI.X R5, R6, R5, R7, 0x2, P3 ;  /* 0x000000050605a211 */ /* 0x000fe400018f1407 */
[----:B------:R-:W-:-:S03]  /*2eb0*/  ISETP.GT.AND P3, PT, R27, R28, PT ;  /* 0x0000001c1b00720c */ /* 0x000fc60003f64270 */
[----:B------:R0:W5:Y:S01]  /*2ec0*/  @!P2 LDG.E R90, desc[UR40][R4.64] ;  /* 0x00000028045aa981 */ /* 0x000162000c1e1900 */
[----:B------:R-:W-:Y:S01]  /*2ed0*/  ISETP.GE.AND P2, PT, R88, 0x1, PT ;  /* 0x000000015800780c */ /* 0x000fe20003f46270 */
[----:B------:R-:W-:Y:S01]  /*2ee0*/  IMAD.MOV R6, RZ, RZ, -R12 ;  /* 0x000000ffff067224 */ /* 0x000fe200078e0a0c */
[----:B------:R-:W-:Y:S05]  /*2ef0*/  YIELD ;  /* 0x0000000000007946 */ /* 0x000fea0003800000 */
[C---:B------:R-:W-:Y:S01]  /*2f00*/  IMAD R7, R18.reuse, 0x1800, R82 ;  /* 0x0000180012077824 */ /* 0x040fe200078e0252 */
[----:B------:R-:W-:Y:S01]  /*2f10*/  BSSY B0, `(.L_x_654) ;  /* 0x000030d000007945 */ /* 0x000fe20003800000 */
[----:B------:R-:W-:-:S02]  /*2f20*/  IMAD R89, R18, 0x1800, R86 ;  /* 0x0000180012597824 */ /* 0x000fc400078e0256 */
[----:B------:R-:W-:Y:S02]  /*2f30*/  IMAD R91, R91, R6, R32 ;  /* 0x000000065b5b7224 */ /* 0x000fe400078e0220 */
[--C-:B------:R-:W-:Y:S02]  /*2f40*/  IMAD R98, R7, 0x2, R26.reuse ;  /* 0x0000000207627824 */ /* 0x100fe400078e021a */
[----:B------:R-:W-:Y:S01]  /*2f50*/  IMAD R89, R89, 0x2, R26 ;  /* 0x0000000259597824 */ /* 0x000fe200078e021a */
[----:B--2---:R-:W-:-:S04]  /*2f60*/  LOP3.LUT R15, R15, 0xfffffffd, RZ, 0xc0, !PT ;  /* 0xfffffffd0f0f7812 */ /* 0x004fc800078ec0ff */
[----:B------:R-:W-:-:S05]  /*2f70*/  @P3 LOP3.LUT R15, R15, 0x2, RZ, 0xfc, !PT ;  /* 0x000000020f0f3812 */ /* 0x000fca00078efcff */
[----:B------:R0:W-:Y:S01]  /*2f80*/  STL [R1], R15 ;  /* 0x0000000f01007387 */ /* 0x0001e20000100800 */
[----:B------:R-:W-:Y:S05]  /*2f90*/  @!P2 BRA `(.L_x_655) ;  /* 0x0000002c0008a947 */ /* 0x000fea0003800000 */
[----:B------:R-:W-:Y:S01]  /*2fa0*/  SHF.R.S32.HI R92, RZ, 0x1f, R91 ;  /* 0x0000001fff5c7819 */ /* 0x000fe2000001145b */
[----:B------:R-:W-:Y:S01]  /*2fb0*/  ULDC.64 UR4, c[0x0][0x300] ;  /* 0x0000c00000047ab9 */ /* 0x000fe20000000a00 */
[----:B-----5:R-:W-:Y:S01]  /*2fc0*/  SHF.R.S32.HI R93, RZ, 0x1f, R90 ;  /* 0x0000001fff5d7819 */ /* 0x020fe2000001145a */
[----:B0-----:R-:W-:-:S04]  /*2fd0*/  IMAD.WIDE.U32 R4, R91, UR4, RZ ;  /* 0x000000045b047c25 */ /* 0x001fc8000f8e00ff */
[----:B------:R-:W-:Y:S02]  /*2fe0*/  IMAD R6, R92, UR4, RZ ;  /* 0x000000045c067c24 */ /* 0x000fe4000f8e02ff */
[----:B------:R-:W-:Y:S02]  /*2ff0*/  IMAD R94, R27, -0x60, R24 ;  /* 0xffffffa01b5e7824 */ /* 0x000fe400078e0218 */
[----:B------:R-:W-:Y:S01]  /*3000*/  IMAD R7, R91, UR5, R6 ;  /* 0x000000055b077c24 */ /* 0x000fe2000f8e0206 */
[----:B------:R-:W-:Y:S01]  /*3010*/  ULDC.64 UR4, c[0x0][0x310] ;  /* 0x0000c40000047ab9 */ /* 0x000fe20000000a00 */
[----:B------:R-:W-:Y:S01]  /*3020*/  IMAD R6, R62, R27, RZ ;  /* 0x0000001b3e067224 */ /* 0x000fe200078e02ff */
[----:B------:R-:W-:Y:S01]  /*3030*/  VIMNMX R94, R94, 0x60, PT ;  /* 0x000000605e5e7848 */ /* 0x000fe20003fe0100 */
[----:B------:R-:W-:Y:S02]  /*3040*/  IMAD R11, R93, UR4, RZ ;  /* 0x000000045d0b7c24 */ /* 0x000fe4000f8e02ff */
[----:B------:R-:W-:Y:S01]  /*3050*/  IMAD.IADD R5, R5, 0x1, R7 ;  /* 0x0000000105057824 */ /* 0x000fe200078e0207 */
[----:B------:R-:W-:Y:S01]  /*3060*/  SHF.R.S32.HI R7, RZ, 0x1f, R27 ;  /* 0x0000001fff077819 */ /* 0x000fe2000001141b */
[----:B------:R-:W-:-:S02]  /*3070*/  IMAD R11, R90, UR5, R11 ;  /* 0x000000055a0b7c24 */ /* 0x000fc4000f8e020b */
[----:B------:R-:W-:Y:S01]  /*3080*/  IMAD.WIDE.U32 R4, R90, UR4, R4 ;  /* 0x000000045a047c25 */ /* 0x000fe2000f8e0004 */
[----:B------:R-:W-:-:S03]  /*3090*/  ULDC.64 UR4, c[0x0][0x308] ;  /* 0x0000c20000047ab9 */ /* 0x000fc60000000a00 */
[----:B------:R-:W-:Y:S02]  /*30a0*/  IMAD.IADD R5, R5, 0x1, R11 ;  /* 0x0000000105057824 */ /* 0x000fe400078e020b */
[----:B------:R-:W-:Y:S02]  /*30b0*/  IMAD R11, R7, R30, R6 ;  /* 0x0000001e070b7224 */ /* 0x000fe400078e0206 */
[----:B------:R-:W-:-:S04]  /*30c0*/  IMAD.WIDE.U32 R4, R201, UR4, R4 ;  /* 0x00000004c9047c25 */ /* 0x000fc8000f8e0004 */
[----:B------:R-:W-:Y:S01]  /*30d0*/  IMAD R97, R201, UR5, R5 ;  /* 0x00000005c9617c24 */ /* 0x000fe2000f8e0205 */
[----:B------:R-:W-:Y:S01]  /*30e0*/  ULDC.64 UR4, c[0x0][0x2e8] ;  /* 0x0000ba0000047ab9 */ /* 0x000fe20000000a00 */
[-C--:B------:R-:W-:Y:S01]  /*30f0*/  IMAD R5, R63, R27.reuse, RZ ;  /* 0x0000001b3f057224 */ /* 0x080fe200078e02ff */
[C---:B------:R-:W-:Y:S01]  /*3100*/  LEA R96, P2, R4.reuse, UR4, 0x1 ;  /* 0x0000000404607c11 */ /* 0x040fe2000f8408ff */
[----:B------:R-:W-:Y:S02]  /*3110*/  ULDC.U8 UR4, c[0x0][0x410] ;  /* 0x0001040000047ab9 */ /* 0x000fe40000000000 */
[----:B------:R-:W-:Y:S01]  /*3120*/  IMAD R13, R7, R56, R5 ;  /* 0x00000038070d7224 */ /* 0x000fe200078e0205 */
[----:B------:R-:W-:Y:S01]  /*3130*/  LEA.HI.X R97, R4, UR5, R97, 0x1, P2 ;  /* 0x0000000504617c11 */ /* 0x000fe200090f0c61 */
[----:B------:R-:W-:Y:S01]  /*3140*/  IMAD.WIDE.U32 R4, R30, R27, RZ ;  /* 0x0000001b1e047225 */ /* 0x000fe200078e00ff */
[----:B------:R-:W-:-:S03]  /*3150*/  ISETP.NE.AND P2, PT, RZ, UR4, PT ;  /* 0x00000004ff007c0c */ /* 0x000fc6000bf45270 */
[----:B------:R-:W-:-:S04]  /*3160*/  IMAD.WIDE.U32 R6, R56, R27, RZ ;  /* 0x0000001b38067225 */ /* 0x000fc800078e00ff */
[----:B------:R-:W-:Y:S02]  /*3170*/  IMAD.IADD R100, R5, 0x1, R11 ;  /* 0x0000000105647824 */ /* 0x000fe400078e020b */
[----:B------:R-:W-:-:S04]  /*3180*/  IMAD.IADD R11, R7, 0x1, R13 ;  /* 0x00000001070b7824 */ /* 0x000fc800078e020d */
[----:B------:R-:W-:Y:S05]  /*3190*/  @!P2 BRA `(.L_x_656) ;  /* 0x00000014003ca947 */ /* 0x000fea0003800000 */
[----:B------:R-:W-:Y:S01]  /*31a0*/  ISETP.GE.AND P2, PT, R200, R94, PT ;  /* 0x0000005ec800720c */ /* 0x000fe20003f46270 */
[----:B------:R-:W-:Y:S01]  /*31b0*/  BSSY B1, `(.L_x_657) ;  /* 0x000001e000017945 */ /* 0x000fe20003800000 */
        /* <DEDUP_REMOVED lines=8> */
[----:B------:R-:W-:Y:S06]  /*3240*/  @P2 BRA `(.L_x_658) ;  /* 0x0000000000502947 */ /* 0x000fec0003800000 */
[----:B------:R-:W-:Y:S01]  /*3250*/  IADD3 R13, P3, R8, R4, RZ ;  /* 0x00000004080d7210 */ /* 0x000fe20007f7e0ff */
[----:B------:R-:W-:Y:S01]  /*3260*/  ULDC.64 UR4, c[0x0][0x3e8] ;  /* 0x0000fa0000047ab9 */ /* 0x000fe20000000a00 */
[----:B------:R-:W-:Y:S02]  /*3270*/  CS2R R44, SRZ ;  /* 0x00000000002c7805 */ /* 0x000fe4000001ff00 */
[----:B------:R-:W-:Y:S01]  /*3280*/  CS2R R46, SRZ ;  /* 0x00000000002e7805 */ /* 0x000fe2000001ff00 */
[----:B------:R-:W-:Y:S01]  /*3290*/  IMAD.X R14, R100, 0x1, R65, P3 ;  /* 0x00000001640e7824 */ /* 0x000fe200018e0641 */
[----:B------:R-:W-:-:S05]  /*32a0*/  IADD3 R15, P3, R52, R6, RZ ;  /* 0x00000006340f7210 */ /* 0x000fca0007f7e0ff */
[----:B------:R-:W-:Y:S01]  /*32b0*/  IMAD.X R40, R11, 0x1, R67, P3 ;  /* 0x000000010b287824 */ /* 0x000fe200018e0643 */
[----:B------:R-:W-:-:S04]  /*32c0*/  LEA R12, P3, R13, UR4, 0x1 ;  /* 0x000000040d0c7c11 */ /* 0x000fc8000f8608ff */
[----:B------:R-:W-:Y:S01]  /*32d0*/  LEA.HI.X R13, R13, UR5, R14, 0x1, P3 ;  /* 0x000000050d0d7c11 */ /* 0x000fe200098f0c0e */
[----:B------:R-:W-:Y:S02]  /*32e0*/  ULDC.64 UR4, c[0x0][0x400] ;  /* 0x0001000000047ab9 */ /* 0x000fe40000000a00 */
[----:B------:R-:W-:-:S04]  /*32f0*/  LEA R14, P3, R15, UR4, 0x1 ;  /* 0x000000040f0e7c11 */ /* 0x000fc8000f8608ff */
[----:B------:R-:W-:Y:S02]  /*3300*/  LEA.HI.X R15, R15, UR5, R40, 0x1, P3 ;  /* 0x000000050f0f7c11 */ /* 0x000fe400098f0c28 */
[----:B------:R-:W-:Y:S02]  /*3310*/  ISETP.GE.AND P3, PT, R22, R88, PT ;  /* 0x000000581600720c */ /* 0x000fe40003f66270 */
[----:B------:R-:W-:Y:S02]  /*3320*/  CS2R R40, SRZ ;  /* 0x0000000000287805 */ /* 0x000fe4000001ff00 */
[----:B------:R-:W-:-:S09]  /*3330*/  CS2R R42, SRZ ;  /* 0x00000000002a7805 */ /* 0x000fd2000001ff00 */
[----:B------:R0:W5:Y:S04]  /*3340*/  @!P3 LDG.E.64 R44, desc[UR40][R12.64] ;  /* 0x000000280c2cb981 */ /* 0x000168000c1e1b00 */
[----:B------:R0:W5:Y:S01]  /*3350*/  @!P3 LDG.E.64 R46, desc[UR40][R14.64] ;  /* 0x000000280e2eb981 */ /* 0x000162000c1e1b00 */
[----:B------:R-:W-:-:S13]  /*3360*/  ISETP.GE.AND P3, PT, R205, R88, PT ;  /* 0x00000058cd00720c */ /* 0x000fda0003f66270 */
[----:B------:R0:W5:Y:S04]  /*3370*/  @!P3 LDG.E.64 R40, desc[UR40][R12.64+0x20] ;  /* 0x000020280c28b981 */ /* 0x000168000c1e1b00 */
[----:B------:R0:W5:Y:S02]  /*3380*/  @!P3 LDG.E.64 R42, desc[UR40][R14.64+0x20] ;  /* 0x000020280e2ab981 */ /* 0x000164000c1e1b00 */
.L_x_658:
[----:B------:R-:W-:Y:S05]  /*3390*/  BSYNC B1 ;  /* 0x0000000000017941 */ /* 0x000fea0003800000 */
.L_x_657:
[----:B0-----:R-:W-:Y:S01]  /*33a0*/  VIADD R12, R200, 0x40 ;  /* 0x00000040c80c7836 */ /* 0x001fe20000000000 */
[----:B------:R-:W-:Y:S01]  /*33b0*/  BSSY B1, `(.L_x_659) ;  /* 0x0000019000017945 */ /* 0x000fe20003800000 */
[----:B-----5:R-:W-:Y:S02]  /*33c0*/  IMAD.MOV.U32 R13, RZ, RZ, R40 ;  /* 0x000000ffff0d7224 */ /* 0x020fe400078e0028 */
[----:B------:R-:W-:Y:S01]  /*33d0*/  IMAD.MOV.U32 R15, RZ, RZ, R41 ;  /* 0x000000ffff0f7224 */ /* 0x000fe200078e0029 */
[----:B------:R-:W-:-:S13]  /*33e0*/  ISETP.GE.AND P4, PT, R12, R94, PT ;  /* 0x0000005e0c00720c */ /* 0x000fda0003f86270 */
[----:B------:R-:W-:Y:S05]  /*33f0*/  @P4 BRA `(.L_x_660) ;  /* 0x0000000000504947 */ /* 0x000fea0003800000 */
[----:B------:R-:W-:Y:S01]  /*3400*/  IADD3 R5, P3, P5, R8, R4, R51 ;  /* 0x0000000408057210 */ /* 0x000fe20007d7e033 */
[----:B------:R-:W-:Y:S01]  /*3410*/  ULDC.64 UR4, c[0x0][0x3e8] ;  /* 0x0000fa0000047ab9 */ /* 0x000fe20000000a00 */
[----:B------:R-:W-:Y:S02]  /*3420*/  CS2R R36, SRZ ;  /* 0x0000000000247805 */ /* 0x000fe4000001ff00 */
[----:B------:R-:W-:Y:S02]  /*3430*/  CS2R R38, SRZ ;  /* 0x0000000000267805 */ /* 0x000fe4000001ff00 */
[----:B------:R-:W-:Y:S02]  /*3440*/  IADD3.X R14, R65, R100, R29, P3, P5 ;  /* 0x00000064410e7210 */ /* 0x000fe40001fea41d */
[----:B------:R-:W-:-:S04]  /*3450*/  IADD3 R7, P3, P5, R52, R6, R59 ;  /* 0x0000000634077210 */ /* 0x000fc80007d7e03b */
[----:B------:R-:W-:Y:S02]  /*3460*/  IADD3.X R12, R67, R11, R58, P3, P5 ;  /* 0x0000000b430c7210 */ /* 0x000fe40001fea43a */
        /* <DEDUP_REMOVED lines=13> */
.L_x_660:
[----:B------:R-:W-:Y:S05]  /*3540*/  BSYNC B1 ;  /* 0x0000000000017941 */ /* 0x000fea0003800000 */
.L_x_659:
[----:B0-----:R-:W-:Y:S01]  /*3550*/  IMAD.MOV.U32 R4, RZ, RZ, R44 ;  /* 0x000000ffff047224 */ /* 0x001fe200078e002c */
[----:B------:R-:W-:Y:S01]  /*3560*/  ISETP.NE.AND P3, PT, R206, 0x3, PT ;  /* 0x00000003ce00780c */ /* 0x000fe20003f65270 */
[----:B------:R-:W-:Y:S01]  /*3570*/  IMAD.MOV.U32 R5, RZ, RZ, R45 ;  /* 0x000000ffff057224 */ /* 0x000fe200078e002d */
[----:B------:R-:W-:Y:S01]  /*3580*/  PRMT R112, R13, 0x7610, R112 ;  /* 0x000076100d707816 */ /* 0x000fe20000000070 */
        /* <DEDUP_REMOVED lines=8> */
[----:B-----5:R-:W-:Y:S01]  /*3610*/  IMAD.MOV.U32 R4, RZ, RZ, R32 ;  /* 0x000000ffff047224 */ /* 0x020fe200078e0020 */
        /* <DEDUP_REMOVED lines=14> */
[----:B------:R-:W-:-:S02]  /*3700*/  PRMT R102, R4, 0x7610, R102 ;  /* 0x0000761004667816 */ /* 0x000fc40000000066 */
[----:B------:R-:W-:Y:S02]  /*3710*/  PRMT R103, R5, 0x7610, R103 ;  /* 0x0000761005677816 */ /* 0x000fe40000000067 */
[----:B------:R-:W-:Y:S02]  /*3720*/  PRMT R105, R6, 0x7610, R105 ;  /* 0x0000761006697816 */ /* 0x000fe40000000069 */
[----:B------:R-:W-:Y:S01]  /*3730*/  PRMT R106, R7, 0x7610, R106 ;  /* 0x00007610076a7816 */ /* 0x000fe2000000006a */
[----:B------:R-:W-:Y:S06]  /*3740*/  @!P3 BRA `(.L_x_661) ;  /* 0x000000000004b947 */ /* 0x000fec0003800000 */
[----:B------:R-:W-:Y:S01]  /*3750*/  BPT.TRAP 0x1 ;  /* 0x000000040000795c */ /* 0x000fe20000300000 */
.L_x_661:
[----:B------:R-:W-:Y:S01]  /*3760*/  IMAD R87, R18, 0x8, R19 ;  /* 0x0000000812577824 */ /* 0x000fe200078e0213 */
[----:B------:R-:W-:Y:S01]  /*3770*/  SHF.L.U32 R95, R204, 0x1f, RZ ;  /* 0x0000001fcc5f7819 */ /* 0x000fe200000006ff */
[----:B------:R-:W-:Y:S03]  /*3780*/  BSSY B1, `(.L_x_662) ;  /* 0x0000003000017945 */ /* 0x000fe60003800000 */
[----:B------:R-:W0:Y:S02]  /*3790*/  SYNCS.PHASECHK.TRANS64.TRYWAIT P5, [R87+URZ+0x22890], R95 ;  /* 0x0228905f570075a7 */ /* 0x000e2400080a017f */
[----:B0-----:R-:W-:Y:S05]  /*37a0*/  @!P5 BRA `(.L_x_663) ;  /* 0x000001740040d947 */ /* 0x001fea0003800000 */
.L_x_920:
[----:B------:R-:W-:Y:S05]  /*37b0*/  BSYNC B1 ;  /* 0x0000000000017941 */ /* 0x000fea0003800000 */
.L_x_662:
[----:B------:R-:W-:-:S03]  /*37c0*/  UMOV UR4, 0xffffffff ;  /* 0xffffffff00047882 */ /* 0x000fc60000000000 */
[----:B------:R-:W-:Y:S05]  /*37d0*/  BRA.DIV UR4, `(.L_x_664) ;  /* 0x0000017604487947 */ /* 0x000fea000b800000 */
[----:B------:R1:W2:Y:S04]  /*37e0*/  SHFL.IDX PT, R99, R97, RZ, 0x1c1f ;  /* 0x001c1fff61637589 */ /* 0x0002a800000e0000 */
[----:B------:R1:W3:Y:S02]  /*37f0*/  SHFL.IDX PT, R14, R96, RZ, 0x1c1f ;  /* 0x001c1fff600e7589 */ /* 0x0002e400000e0000 */
.L_x_924:
[----:B------:R-:W-:Y:S04]  /*3800*/  BSSY B1, `(.L_x_665) ;  /* 0x0000070000017945 */ /* 0x000fe80003800000 */
[----:B------:R-:W-:Y:S05]  /*3810*/  @P2 BRA `(.L_x_666) ;  /* 0x0000000400b82947 */ /* 0x000fea0003800000 */
[----:B------:R-:W-:Y:S04]  /*3820*/  BSSY B2, `(.L_x_667) ;  /* 0x0000036000027945 */ /* 0x000fe80003800000 */
[----:B------:R-:W-:Y:S05]  /*3830*/  @P1 BRA `(.L_x_668) ;  /* 0x0000000000d01947 */ /* 0x000fea0003800000 */
[----:B------:R4:W0:Y:S01]  /*3840*/  LDS.128 R4, [R98] ;  /* 0x0000000062047984 */ /* 0x0008220000000c00 */
[C---:B---3--:R-:W-:Y:S01]  /*3850*/  LEA R12, P2, R16.reuse, R14, 0x1 ;  /* 0x0000000e100c7211 */ /* 0x048fe200078408ff */
[----:B------:R-:W-:Y:S03]  /*3860*/  BSSY B3, `(.L_x_669) ;  /* 0x0000030000037945 */ /* 0x000fe60003800000 */
[----:B--2---:R-:W-:Y:S02]  /*3870*/  LEA.HI.X R13, R16, R99, R17, 0x1, P2 ;  /* 0x00000063100d7211 */ /* 0x004fe400010f0c11 */
[----:B------:R-:W-:-:S13]  /*3880*/  ISETP.GE.AND P2, PT, R22, R88, PT ;  /* 0x000000581600720c */ /* 0x000fda0003f46270 */
[----:B----4-:R-:W-:Y:S05]  /*3890*/  @P2 BRA `(.L_x_670) ;  /* 0x0000000000b02947 */ /* 0x010fea0003800000 */
[----:B------:R-:W-:Y:S02]  /*38a0*/  SHF.R.U64 R15, R46, 0x10, R47 ;  /* 0x000000102e0f7819 */ /* 0x000fe4000000122f */
[----:B------:R-:W-:Y:S02]  /*38b0*/  SHF.R.U64 R11, R44, 0x10, R45 ;  /* 0x000000102c0b7819 */ /* 0x000fe4000000122d */
[----:B------:R-:W-:Y:S02]  /*38c0*/  PRMT R15, R109, 0x5410, R15 ;  /* 0x000054106d0f7816 */ /* 0x000fe4000000000f */
[----:B------:R-:W-:Y:S01]  /*38d0*/  PRMT R11, R108, 0x5410, R11 ;  /* 0x000054106c0b7816 */ /* 0x000fe2000000000b */
[C---:B0-----:R-:W-:Y:S01]  /*38e0*/  IMAD.U32 R108, R5.reuse, 0x10000, RZ ;  /* 0x00010000056c7824 */ /* 0x041fe200078e00ff */
[----:B------:R-:W-:Y:S02]  /*38f0*/  SHF.R.U32.HI R46, RZ, 0x10, R47 ;  /* 0x00000010ff2e7819 */ /* 0x000fe4000001162f */
[----:B------:R-:W-:-:S02]  /*3900*/  LOP3.LUT R110, R5, 0xffff0000, RZ, 0xc0, !PT ;  /* 0xffff0000056e7812 */ /* 0x000fc400078ec0ff */
[C---:B------:R-:W-:Y:S01]  /*3910*/  LOP3.LUT R47, R15.reuse, 0xffff0000, RZ, 0xc0, !PT ;  /* 0xffff00000f2f7812 */ /* 0x040fe200078ec0ff */
[----:B------:R-:W-:Y:S01]  /*3920*/  IMAD.U32 R15, R15, 0x10000, RZ ;  /* 0x000100000f0f7824 */ /* 0x000fe200078e00ff */
[C---:B------:R-:W-:Y:S01]  /*3930*/  LOP3.LUT R109, R11.reuse, 0xffff0000, RZ, 0xc0, !PT ;  /* 0xffff00000b6d7812 */ /* 0x040fe200078ec0ff */
[----:B------:R-:W-:Y:S01]  /*3940*/  IMAD.U32 R11, R11, 0x10000, RZ ;  /* 0x000100000b0b7824 */ /* 0x000fe200078e00ff */
[----:B------:R-:W-:Y:S01]  /*3950*/  SHF.R.U32.HI R45, RZ, 0x10, R45 ;  /* 0x00000010ff2d7819 */ /* 0x000fe2000001162d */
[C---:B------:R-:W-:Y:S01]  /*3960*/  FMUL.FTZ R5, R110.reuse, R47 ;  /* 0x0000002f6e057220 */ /* 0x040fe20000410000 */
[----:B------:R-:W-:Y:S01]  /*3970*/  PRMT R46, R101, 0x5432, R46 ;  /* 0x00005432652e7816 */ /* 0x000fe2000000002e */
[-C--:B------:R-:W-:Y:S01]  /*3980*/  FMUL.FTZ R110, R110, R109.reuse ;  /* 0x0000006d6e6e7220 */ /* 0x080fe20000410000 */
[----:B------:R-:W-:Y:S01]  /*3990*/  PRMT R45, R111, 0x5410, R45 ;  /* 0x000054106f2d7816 */ /* 0x000fe2000000002d */
[C---:B------:R-:W-:Y:S02]  /*39a0*/  FFMA.FTZ R44, R108.reuse, R109, -R5 ;  /* 0x0000006d6c2c7223 */ /* 0x040fe40000010805 */
[----:B------:R-:W-:Y:S01]  /*39b0*/  FFMA.FTZ R5, R108, R47, R110 ;  /* 0x0000002f6c057223 */ /* 0x000fe2000001006e */
[----:B------:R-:W-:Y:S01]  /*39c0*/  LOP3.LUT R110, R6, 0xffff0000, RZ, 0xc0, !PT ;  /* 0xffff0000066e7812 */ /* 0x000fe200078ec0ff */
[C---:B------:R-:W-:Y:S01]  /*39d0*/  IMAD.U32 R47, R46.reuse, 0x10000, RZ ;  /* 0x000100002e2f7824 */ /* 0x040fe200078e00ff */
[----:B------:R-:W-:Y:S01]  /*39e0*/  LOP3.LUT R46, R46, 0xffff0000, RZ, 0xc0, !PT ;  /* 0xffff00002e2e7812 */ /* 0x000fe200078ec0ff */
[C---:B------:R-:W-:Y:S01]  /*39f0*/  IMAD.U32 R109, R45.reuse, 0x10000, RZ ;  /* 0x000100002d6d7824 */ /* 0x040fe200078e00ff */
[----:B------:R-:W-:Y:S01]  /*3a00*/  LOP3.LUT R45, R45, 0xffff0000, RZ, 0xc0, !PT ;  /* 0xffff00002d2d7812 */ /* 0x000fe200078ec0ff */
[----:B------:R-:W-:Y:S01]  /*3a10*/  FMUL.FTZ R111, R110, R47 ;  /* 0x0000002f6e6f7220 */ /* 0x000fe20000410000 */
[----:B------:R-:W-:-:S02]  /*3a20*/  IMAD.U32 R108, R6, 0x10000, RZ ;  /* 0x00010000066c7824 */ /* 0x000fc400078e00ff */
[-C--:B------:R-:W-:Y:S01]  /*3a30*/  FMUL.FTZ R110, R110, R109.reuse ;  /* 0x0000006d6e6e7220 */ /* 0x080fe20000410000 */
[----:B------:R-:W-:Y:S01]  /*3a40*/  F2FP.BF16.F32.PACK_AB R5, R5, R44 ;  /* 0x0000002c0505723e */ /* 0x000fe200000010ff */
[C---:B------:R-:W-:Y:S02]  /*3a50*/  FFMA.FTZ R6, R108.reuse, R109, -R111 ;  /* 0x0000006d6c067223 */ /* 0x040fe4000001086f */
[----:B------:R-:W-:Y:S01]  /*3a60*/  FFMA.FTZ R47, R108, R47, R110 ;  /* 0x0000002f6c2f7223 */ /* 0x000fe2000001006e */
[C---:B------:R-:W-:Y:S01]  /*3a70*/  LOP3.LUT R108, R7.reuse, 0xffff0000, RZ, 0xc0, !PT ;  /* 0xffff0000076c7812 */ /* 0x040fe200078ec0ff */
[----:B------:R-:W-:-:S03]  /*3a80*/  IMAD.U32 R109, R7, 0x10000, RZ ;  /* 0x00010000076d7824 */ /* 0x000fc600078e00ff */
[----:B------:R-:W-:Y:S01]  /*3a90*/  F2FP.BF16.F32.PACK_AB R6, R47, R6 ;  /* 0x000000062f06723e */ /* 0x000fe200000010ff */
[CC--:B------:R-:W-:Y:S01]  /*3aa0*/  FMUL.FTZ R110, R108.reuse, R46.reuse ;  /* 0x0000002e6c6e7220 */ /* 0x0c0fe20000410000 */
[-C--:B------:R-:W-:Y:S01]  /*3ab0*/  FMUL.FTZ R111, R108, R45.reuse ;  /* 0x0000002d6c6f7220 */ /* 0x080fe20000410000 */
[C---:B------:R-:W-:Y:S01]  /*3ac0*/  LOP3.LUT R108, R4.reuse, 0xffff0000, RZ, 0xc0, !PT ;  /* 0xffff0000046c7812 */ /* 0x040fe200078ec0ff */
[----:B------:R-:W-:Y:S02]  /*3ad0*/  IMAD.U32 R4, R4, 0x10000, RZ ;  /* 0x0001000004047824 */ /* 0x000fe400078e00ff */
[C---:B------:R-:W-:Y:S01]  /*3ae0*/  FFMA.FTZ R7, R109.reuse, R45, -R110 ;  /* 0x0000002d6d077223 */ /* 0x040fe2000001086e */
[----:B------:R-:W-:Y:S01]  /*3af0*/  FFMA.FTZ R46, R109, R46, R111 ;  /* 0x0000002e6d2e7223 */ /* 0x000fe2000001006f */
[C---:B------:R-:W-:Y:S01]  /*3b00*/  FMUL.FTZ R45, R108.reuse, R15 ;  /* 0x0000000f6c2d7220 */ /* 0x040fe20000410000 */
[----:B------:R-:W-:-:S03]  /*3b10*/  FMUL.FTZ R108, R108, R11 ;  /* 0x0000000b6c6c7220 */ /* 0x000fc60000410000 */
[----:B------:R-:W-:Y:S01]  /*3b20*/  F2FP.BF16.F32.PACK_AB R7, R46, R7 ;  /* 0x000000072e07723e */ /* 0x000fe200000010ff */
[C---:B------:R-:W-:Y:S01]  /*3b30*/  FFMA.FTZ R11, R4.reuse, R11, -R45 ;  /* 0x0000000b040b7223 */ /* 0x040fe2000001082d */
[----:B------:R-:W-:-:S05]  /*3b40*/  FFMA.FTZ R108, R4, R15, R108 ;  /* 0x0000000f046c7223 */ /* 0x000fca000001006c */
[----:B------:R-:W-:-:S07]  /*3b50*/  F2FP.BF16.F32.PACK_AB R4, R108, R11 ;  /* 0x0000000b6c04723e */ /* 0x000fce00000010ff */
.L_x_670:
[----:B------:R-:W-:Y:S05]  /*3b60*/  BSYNC B3 ;  /* 0x0000000000037941 */ /* 0x000fea0003800000 */
.L_x_669:
[----:B0-----:R4:W-:Y:S02]  /*3b70*/  ST.E.128 desc[UR40][R12.64], R4 ;  /* 0x000000040c007985 */ /* 0x0019e4000c101d28 */
.L_x_668:
[----:B------:R-:W-:Y:S05]  /*3b80*/  BSYNC B2 ;  /* 0x0000000000027941 */ /* 0x000fea0003800000 */
.L_x_667:
[----:B----4-:R-:W4:Y:S02]  /*3b90*/  LDL R4, [R1] ;  /* 0x0000000001047983 */ /* 0x010f240000100800 */
[----:B----4-:R-:W-:-:S13]  /*3ba0*/  LOP3.LUT P2, RZ, R4, 0x1, RZ, 0xc0, !PT ;  /* 0x0000000104ff7812 */ /* 0x010fda000784c0ff */
        /* <DEDUP_REMOVED lines=8> */
[----:B------:R-:W-:Y:S01]  /*3c30*/  SHF.R.U64 R11, R40, 0x10, R41 ;  /* 0x00000010280b7819 */ /* 0x000fe20000001229 */
[C---:B0-----:R-:W-:Y:S01]  /*3c40*/  IMAD.U32 R40, R5.reuse, 0x10000, RZ ;  /* 0x0001000005287824 */ /* 0x041fe200078e00ff */
[----:B------:R-:W-:Y:S02]  /*3c50*/  PRMT R14, R100, 0x5432, R14 ;  /* 0x00005432640e7816 */ /* 0x000fe4000000000e */
[----:B------:R-:W-:Y:S02]  /*3c60*/  PRMT R11, R112, 0x5410, R11 ;  /* 0x00005410700b7816 */ /* 0x000fe4000000000b */
[----:B------:R-:W-:Y:S02]  /*3c70*/  SHF.R.U32.HI R45, RZ, 0x10, R43 ;  /* 0x00000010ff2d7819 */ /* 0x000fe4000001162b */
[----:B------:R-:W-:-:S02]  /*3c80*/  LOP3.LUT R15, R5, 0xffff0000, RZ, 0xc0, !PT ;  /* 0xffff0000050f7812 */ /* 0x000fc400078ec0ff */
[C---:B------:R-:W-:Y:S01]  /*3c90*/  LOP3.LUT R43, R14.reuse, 0xffff0000, RZ, 0xc0, !PT ;  /* 0xffff00000e2b7812 */ /* 0x040fe200078ec0ff */
[----:B------:R-:W-:Y:S01]  /*3ca0*/  IMAD.U32 R14, R14, 0x10000, RZ ;  /* 0x000100000e0e7824 */ /* 0x000fe200078e00ff */
[C---:B------:R-:W-:Y:S01]  /*3cb0*/  LOP3.LUT R42, R11.reuse, 0xffff0000, RZ, 0xc0, !PT ;  /* 0xffff00000b2a7812 */ /* 0x040fe200078ec0ff */
[----:B------:R-:W-:Y:S01]  /*3cc0*/  IMAD.U32 R11, R11, 0x10000, RZ ;  /* 0x000100000b0b7824 */ /* 0x000fe200078e00ff */
[----:B------:R-:W-:Y:S01]  /*3cd0*/  SHF.R.U32.HI R41, RZ, 0x10, R41 ;  /* 0x00000010ff297819 */ /* 0x000fe20000011629 */
[CC--:B------:R-:W-:Y:S02]  /*3ce0*/  FMUL.FTZ R5, R15.reuse, R43.reuse ;  /* 0x0000002b0f057220 */ /* 0x0c0fe40000410000 */
[-C--:B------:R-:W-:Y:S01]  /*3cf0*/  FMUL.FTZ R44, R15, R42.reuse ;  /* 0x0000002a0f2c7220 */ /* 0x080fe20000410000 */
[----:B------:R-:W-:Y:S02]  /*3d00*/  IMAD.U32 R15, R6, 0x10000, RZ ;  /* 0x00010000060f7824 */ /* 0x000fe400078e00ff */
[C---:B------:R-:W-:Y:S01]  /*3d10*/  FFMA.FTZ R5, R40.reuse, R42, -R5 ;  /* 0x0000002a28057223 */ /* 0x040fe20000010805 */
[----:B------:R-:W-:Y:S01]  /*3d20*/  PRMT R42, R113, 0x5410, R41 ;  /* 0x00005410712a7816 */ /* 0x000fe20000000029 */
[----:B------:R-:W-:Y:S01]  /*3d30*/  FFMA.FTZ R40, R40, R43, R44 ;  /* 0x0000002b28287223 */ /* 0x000fe2000001002c */
[----:B------:R-:W-:-:S02]  /*3d40*/  PRMT R43, R114, 0x5410, R45 ;  /* 0x00005410722b7816 */ /* 0x000fc4000000002d */
[----:B------:R-:W-:Y:S01]  /*3d50*/  LOP3.LUT R41, R6, 0xffff0000, RZ, 0xc0, !PT ;  /* 0xffff000006297812 */ /* 0x000fe200078ec0ff */
[C---:B------:R-:W-:Y:S01]  /*3d60*/  IMAD.U32 R44, R42.reuse, 0x10000, RZ ;  /* 0x000100002a2c7824 */ /* 0x040fe200078e00ff */
[----:B------:R-:W-:Y:S01]  /*3d70*/  LOP3.LUT R42, R42, 0xffff0000, RZ, 0xc0, !PT ;  /* 0xffff00002a2a7812 */ /* 0x000fe200078ec0ff */
[----:B------:R-:W-:Y:S01]  /*3d80*/  IMAD.U32 R46, R43, 0x10000, RZ ;  /* 0x000100002b2e7824 */ /* 0x000fe200078e00ff */
[----:B------:R-:W-:-:S03]  /*3d90*/  F2FP.BF16.F32.PACK_AB R5, R40, R5 ;  /* 0x000000052805723e */ /* 0x000fc600000010ff */
[C---:B------:R-:W-:Y:S01]  /*3da0*/  FMUL.FTZ R6, R41.reuse, R46 ;  /* 0x0000002e29067220 */ /* 0x040fe20000410000 */
[----:B------:R-:W-:-:S03]  /*3db0*/  FMUL.FTZ R41, R41, R44 ;  /* 0x0000002c29297220 */ /* 0x000fc60000410000 */
[C---:B------:R-:W-:Y:S01]  /*3dc0*/  FFMA.FTZ R6, R15.reuse, R44, -R6 ;  /* 0x0000002c0f067223 */ /* 0x040fe20000010806 */
[----:B------:R-:W-:Y:S01]  /*3dd0*/  FFMA.FTZ R15, R15, R46, R41 ;  /* 0x0000002e0f0f7223 */ /* 0x000fe20000010029 */
[----:B------:R-:W-:Y:S02]  /*3de0*/  LOP3.LUT R44, R43, 0xffff0000, RZ, 0xc0, !PT ;  /* 0xffff00002b2c7812 */ /* 0x000fe400078ec0ff */
[C---:B------:R-:W-:Y:S01]  /*3df0*/  LOP3.LUT R41, R7.reuse, 0xffff0000, RZ, 0xc0, !PT ;  /* 0xffff000007297812 */ /* 0x040fe200078ec0ff */
[----:B------:R-:W-:Y:S01]  /*3e00*/  IMAD.U32 R7, R7, 0x10000, RZ ;  /* 0x0001000007077824 */ /* 0x000fe200078e00ff */
[----:B------:R-:W-:-:S03]  /*3e10*/  F2FP.BF16.F32.PACK_AB R6, R15, R6 ;  /* 0x000000060f06723e */ /* 0x000fc600000010ff */
[C---:B------:R-:W-:Y:S01]  /*3e20*/  FMUL.FTZ R46, R41.reuse, R44 ;  /* 0x0000002c292e7220 */ /* 0x040fe20000410000 */
[----:B------:R-:W-:-:S03]  /*3e30*/  FMUL.FTZ R41, R41, R42 ;  /* 0x0000002a29297220 */ /* 0x000fc60000410000 */
[C---:B------:R-:W-:Y:S01]  /*3e40*/  FFMA.FTZ R46, R7.reuse, R42, -R46 ;  /* 0x0000002a072e7223 */ /* 0x040fe2000001082e */
[----:B------:R-:W-:Y:S01]  /*3e50*/  FFMA.FTZ R43, R7, R44, R41 ;  /* 0x0000002c072b7223 */ /* 0x000fe20000010029 */
[C---:B------:R-:W-:Y:S01]  /*3e60*/  LOP3.LUT R7, R4.reuse, 0xffff0000, RZ, 0xc0, !PT ;  /* 0xffff000004077812 */ /* 0x040fe200078ec0ff */
[----:B------:R-:W-:-:S04]  /*3e70*/  IMAD.U32 R4, R4, 0x10000, RZ ;  /* 0x0001000004047824 */ /* 0x000fc800078e00ff */
[C---:B------:R-:W-:Y:S01]  /*3e80*/  FMUL.FTZ R41, R7.reuse, R14 ;  /* 0x0000000e07297220 */ /* 0x040fe20000410000 */
[----:B------:R-:W-:-:S03]  /*3e90*/  FMUL.FTZ R7, R7, R11 ;  /* 0x0000000b07077220 */ /* 0x000fc60000410000 */
[C---:B------:R-:W-:Y:S01]  /*3ea0*/  FFMA.FTZ R41, R4.reuse, R11, -R41 ;  /* 0x0000000b04297223 */ /* 0x040fe20000010829 */
[----:B------:R-:W-:Y:S01]  /*3eb0*/  FFMA.FTZ R4, R4, R14, R7 ;  /* 0x0000000e04047223 */ /* 0x000fe20000010007 */
[----:B------:R-:W-:-:S04]  /*3ec0*/  F2FP.BF16.F32.PACK_AB R7, R43, R46 ;  /* 0x0000002e2b07723e */ /* 0x000fc800000010ff */
[----:B------:R-:W-:-:S07]  /*3ed0*/  F2FP.BF16.F32.PACK_AB R4, R4, R41 ;  /* 0x000000290404723e */ /* 0x000fce00000010ff */
.L_x_672:
[----:B------:R-:W-:Y:S05]  /*3ee0*/  BSYNC B2 ;  /* 0x0000000000027941 */ /* 0x000fea0003800000 */
.L_x_671:
[----:B0-----:R4:W-:Y:S02]  /*3ef0*/  ST.E.128 desc[UR40][R12.64], R4 ;  /* 0x000000040c007985 */ /* 0x0019e4000c101d28 */
.L_x_666:
[----:B------:R-:W-:Y:S05]  /*3f00*/  BSYNC B1 ;  /* 0x0000000000017941 */ /* 0x000fea0003800000 */
.L_x_665:
[----:B------:R-:W-:-:S03]  /*3f10*/  UMOV UR4, 0xffffffff ;  /* 0xffffffff00047882 */ /* 0x000fc60000000000 */
[----:B------:R-:W-:Y:S05]  /*3f20*/  BRA.DIV UR4, `(.L_x_673) ;  /* 0x0000016e04bc7947 */ /* 0x000fea000b800000 */
[----:B-1----:R-:W1:Y:S04]  /*3f30*/  SHFL.IDX PT, R97, R97, 0x1, 0x1c1f ;  /* 0x003c1f0061617f89 */ /* 0x002e6800000e0000 */
[----:B---3--:R3:W0:Y:S02]  /*3f40*/  SHFL.IDX PT, R14, R96, 0x1, 0x1c1f ;  /* 0x003c1f00600e7f89 */ /* 0x00862400000e0000 */
.L_x_928:
[----:B------:R-:W-:Y:S05]  /*3f50*/  @P4 BRA `(.L_x_674) ;  /* 0x0000002000204947 */ /* 0x000fea0003800000 */
[----:B------:R-:W-:Y:S04]  /*3f60*/  BSSY B1, `(.L_x_675) ;  /* 0x0000038000017945 */ /* 0x000fe80003800000 */
[----:B------:R-:W-:Y:S05]  /*3f70*/  @P1 BRA `(.L_x_676) ;  /* 0x0000000000d81947 */ /* 0x000fea0003800000 */
[----:B----4-:R4:W2:Y:S01]  /*3f80*/  LDS.128 R4, [R98+0x2000] ;  /* 0x0020000062047984 */ /* 0x0108a20000000c00 */
[C---:B0-----:R-:W-:Y:S01]  /*3f90*/  LEA R12, P2, R16.reuse, R14, 0x1 ;  /* 0x0000000e100c7211 */ /* 0x041fe200078408ff */
[----:B------:R-:W-:Y:S03]  /*3fa0*/  BSSY B2, `(.L_x_677) ;  /* 0x0000032000027945 */ /* 0x000fe60003800000 */
[----:B-1----:R-:W-:Y:S02]  /*3fb0*/  LEA.HI.X R13, R16, R97, R17, 0x1, P2 ;  /* 0x00000061100d7211 */ /* 0x002fe400010f0c11 */
[----:B------:R-:W-:-:S13]  /*3fc0*/  ISETP.GE.AND P2, PT, R22, R88, PT ;  /* 0x000000581600720c */ /* 0x000fda0003f46270 */
[----:B----4-:R-:W-:Y:S05]  /*3fd0*/  @P2 BRA `(.L_x_678) ;  /* 0x0000000000b82947 */ /* 0x010fea0003800000 */
[----:B------:R-:W-:Y:S01]  /*3fe0*/  SHF.R.U64 R40, R36, 0x10, R37 ;  /* 0x0000001024287819 */ /* 0x000fe20000001225 */
[----:B--2---:R-:W-:Y:S01]  /*3ff0*/  IMAD.U32 R11, R6, 0x10000, RZ ;  /* 0x00010000060b7824 */ /* 0x004fe200078e00ff */
[--C-:B------:R-:W-:Y:S02]  /*4000*/  SHF.R.U64 R36, R38, 0x10, R39.reuse ;  /* 0x0000001026247819 */ /* 0x100fe40000001227 */
[----:B------:R-:W-:Y:S02]  /*4010*/  SHF.R.U32.HI R39, RZ, 0x10, R39 ;  /* 0x00000010ff277819 */ /* 0x000fe40000011627 */
[----:B------:R-:W-:Y:S02]  /*4020*/  PRMT R105, R105, 0x5410, R36 ;  /* 0x0000541069697816 */ /* 0x000fe40000000024 */
[----:B------:R-:W-:Y:S02]  /*4030*/  SHF.R.U32.HI R37, RZ, 0x10, R37 ;  /* 0x00000010ff257819 */ /* 0x000fe40000011625 */
[----:B------:R-:W-:-:S02]  /*4040*/  PRMT R107, R107, 0x5410, R40 ;  /* 0x000054106b6b7816 */ /* 0x000fc40000000028 */
[----:B------:R-:W-:Y:S02]  /*4050*/  PRMT R106, R106, 0x5410, R39 ;  /* 0x000054106a6a7816 */ /* 0x000fe40000000027 */
[----:B------:R-:W-:Y:S02]  /*4060*/  LOP3.LUT R36, R5, 0xffff0000, RZ, 0xc0, !PT ;  /* 0xffff000005247812 */ /* 0x000fe400078ec0ff */
[----:B------:R-:W-:Y:S01]  /*4070*/  LOP3.LUT R39, R105, 0xffff0000, RZ, 0xc0, !PT ;  /* 0xffff000069277812 */ /* 0x000fe200078ec0ff */
[----:B------:R-:W-:Y:S01]  /*4080*/  IMAD.U32 R42, R106, 0x10000, RZ ;  /* 0x000100006a2a7824 */ /* 0x000fe200078e00ff */
[----:B------:R-:W-:Y:S01]  /*4090*/  PRMT R104, R104, 0x5410, R37 ;  /* 0x0000541068687816 */ /* 0x000fe20000000025 */
[----:B------:R-:W-:Y:S01]  /*40a0*/  IMAD.U32 R37, R5, 0x10000, RZ ;  /* 0x0001000005257824 */ /* 0x000fe200078e00ff */
[----:B------:R-:W-:Y:S01]  /*40b0*/  LOP3.LUT R38, R107, 0xffff0000, RZ, 0xc0, !PT ;  /* 0xffff00006b267812 */ /* 0x000fe200078ec0ff */
[----:B------:R-:W-:Y:S01]  /*40c0*/  FMUL.FTZ R44, R36, R39 ;  /* 0x00000027242c7220 */ /* 0x000fe20000410000 */
[----:B------:R-:W-:Y:S01]  /*40d0*/  LOP3.LUT R15, R6, 0xffff0000, RZ, 0xc0, !PT ;  /* 0xffff0000060f7812 */ /* 0x000fe200078ec0ff */
[----:B------:R-:W-:Y:S01]  /*40e0*/  IMAD.U32 R40, R104, 0x10000, RZ ;  /* 0x0001000068287824 */ /* 0x000fe200078e00ff */
[----:B------:R-:W-:Y:S01]  /*40f0*/  LOP3.LUT R6, R7, 0xffff0000, RZ, 0xc0, !PT ;  /* 0xffff000007067812 */ /* 0x000fe200078ec0ff */
[----:B------:R-:W-:Y:S01]  /*4100*/  FMUL.FTZ R46, R36, R38 ;  /* 0x00000026242e7220 */ /* 0x000fe20000410000 */
[C---:B------:R-:W-:Y:S01]  /*4110*/  IMAD.U32 R5, R4.reuse, 0x10000, RZ ;  /* 0x0001000004057824 */ /* 0x040fe200078e00ff */
[----:B------:R-:W-:Y:S01]  /*4120*/  LOP3.LUT R36, R4, 0xffff0000, RZ, 0xc0, !PT ;  /* 0xffff000004247812 */ /* 0x000fe200078ec0ff */
[----:B---3--:R-:W-:Y:S01]  /*4130*/  FMUL.FTZ R96, R15, R42 ;  /* 0x0000002a0f607220 */ /* 0x008fe20000410000 */
[----:B------:R-:W-:Y:S01]  /*4140*/  FFMA.FTZ R4, R37, R38, -R44 ;  /* 0x0000002625047223 */ /* 0x000fe2000001082c */
[-C--:B------:R-:W-:Y:S01]  /*4150*/  FMUL.FTZ R38, R15, R40.reuse ;  /* 0x000000280f267220 */ /* 0x080fe20000410000 */
[----:B------:R-:W-:Y:S01]  /*4160*/  LOP3.LUT R106, R106, 0xffff0000, RZ, 0xc0, !PT ;  /* 0xffff00006a6a7812 */ /* 0x000fe200078ec0ff */
[----:B------:R-:W-:Y:S01]  /*4170*/  IMAD.U32 R105, R105, 0x10000, RZ ;  /* 0x0001000069697824 */ /* 0x000fe200078e00ff */
[----:B------:R-:W-:Y:S01]  /*4180*/  LOP3.LUT R104, R104, 0xffff0000, RZ, 0xc0, !PT ;  /* 0xffff000068687812 */ /* 0x000fe200078ec0ff */
[----:B------:R-:W-:Y:S01]  /*4190*/  FFMA.FTZ R96, R11, R40, -R96 ;  /* 0x000000280b607223 */ /* 0x000fe20000010860 */
[----:B------:R-:W-:-:S02]  /*41a0*/  IMAD.U32 R107, R107, 0x10000, RZ ;  /* 0x000100006b6b7824 */ /* 0x000fc400078e00ff */
[----:B------:R-:W-:Y:S01]  /*41b0*/  FFMA.FTZ R11, R11, R42, R38 ;  /* 0x0000002a0b0b7223 */ /* 0x000fe20000010026 */
[C---:B------:R-:W-:Y:S01]  /*41c0*/  FMUL.FTZ R38, R6.reuse, R106 ;  /* 0x0000006a06267220 */ /* 0x040fe20000410000 */
[----:B------:R-:W-:Y:S01]  /*41d0*/  FMUL.FTZ R15, R6, R104 ;  /* 0x00000068060f7220 */ /* 0x000fe20000410000 */
[C---:B------:R-:W-:Y:S01]  /*41e0*/  FMUL.FTZ R6, R36.reuse, R105 ;  /* 0x0000006924067220 */ /* 0x040fe20000410000 */
[----:B------:R-:W-:Y:S01]  /*41f0*/  FFMA.FTZ R37, R37, R39, R46 ;  /* 0x0000002725257223 */ /* 0x000fe2000001002e */
[-C--:B------:R-:W-:Y:S01]  /*4200*/  FMUL.FTZ R36, R36, R107.reuse ;  /* 0x0000006b24247220 */ /* 0x080fe20000410000 */
[----:B------:R-:W-:Y:S02]  /*4210*/  IMAD.U32 R7, R7, 0x10000, RZ ;  /* 0x0001000007077824 */ /* 0x000fe400078e00ff */
[----:B------:R-:W-:Y:S01]  /*4220*/  FFMA.FTZ R6, R5, R107, -R6 ;  /* 0x0000006b05067223 */ /* 0x000fe20000010806 */
[----:B------:R-:W-:Y:S01]  /*4230*/  F2FP.BF16.F32.PACK_AB R96, R11, R96 ;  /* 0x000000600b60723e */ /* 0x000fe200000010ff */
[----:B------:R-:W-:Y:S01]  /*4240*/  FFMA.FTZ R5, R5, R105, R36 ;  /* 0x0000006905057223 */ /* 0x000fe20000010024 */
[C---:B------:R-:W-:Y:S01]  /*4250*/  FFMA.FTZ R38, R7.reuse, R104, -R38 ;  /* 0x0000006807267223 */ /* 0x040fe20000010826 */
[----:B------:R-:W-:Y:S01]  /*4260*/  FFMA.FTZ R15, R7, R106, R15 ;  /* 0x0000006a070f7223 */ /* 0x000fe2000001000f */
[----:B------:R-:W-:-:S02]  /*4270*/  F2FP.BF16.F32.PACK_AB R37, R37, R4 ;  /* 0x000000042525723e */ /* 0x000fc400000010ff */
[----:B------:R-:W-:Y:S01]  /*4280*/  F2FP.BF16.F32.PACK_AB R4, R5, R6 ;  /* 0x000000060504723e */ /* 0x000fe200000010ff */
[----:B------:R-:W-:Y:S01]  /*4290*/  IMAD.MOV.U32 R6, RZ, RZ, R96 ;  /* 0x000000ffff067224 */ /* 0x000fe200078e0060 */
[----:B------:R-:W-:Y:S01]  /*42a0*/  F2FP.BF16.F32.PACK_AB R7, R15, R38 ;  /* 0x000000260f07723e */ /* 0x000fe200000010ff */
[----:B------:R-:W-:-:S07]  /*42b0*/  IMAD.MOV.U32 R5, RZ, RZ, R37 ;  /* 0x000000ffff057224 */ /* 0x000fce00078e0025 */
.L_x_678:
[----:B------:R-:W-:Y:S05]  /*42c0*/  BSYNC B2 ;  /* 0x0000000000027941 */ /* 0x000fea0003800000 */
.L_x_677:
[----:B--2---:R0:W-:Y:S02]  /*42d0*/  ST.E.128 desc[UR40][R12.64], R4 ;  /* 0x000000040c007985 */ /* 0x0041e4000c101d28 */
.L_x_676:
[----:B------:R-:W-:Y:S05]  /*42e0*/  BSYNC B1 ;  /* 0x0000000000017941 */ /* 0x000fea0003800000 */
.L_x_675:
[----:B0---4-:R-:W4:Y:S02]  /*42f0*/  LDL R4, [R1] ;  /* 0x0000000001047983 */ /* 0x011f240000100800 */
[----:B----4-:R-:W-:-:S13]  /*4300*/  LOP3.LUT P2, RZ, R4, 0x1, RZ, 0xc0, !PT ;  /* 0x0000000104ff7812 */ /* 0x010fda000784c0ff */
[----:B------:R-:W-:Y:S05]  /*4310*/  @P2 BRA `(.L_x_674) ;  /* 0x0000001c00302947 */ /* 0x000fea0003800000 */
[----:B------:R0:W4:Y:S01]  /*4320*/  LDS.128 R4, [R89+0x2000] ;  /* 0x0020000059047984 */ /* 0x0001220000000c00 */
[C---:B------:R-:W-:Y:S01]  /*4330*/  LEA R12, P2, R2.reuse, R14, 0x1 ;  /* 0x0000000e020c7211 */ /* 0x040fe200078408ff */
[----:B------:R-:W-:Y:S03]  /*4340*/  BSSY B1, `(.L_x_679) ;  /* 0x0000032000017945 */ /* 0x000fe60003800000 */
[----:B-1----:R-:W-:Y:S02]  /*4350*/  LEA.HI.X R13, R2, R97, R202, 0x1, P2 ;  /* 0x00000061020d7211 */ /* 0x002fe400010f0cca */
[----:B------:R-:W-:-:S13]  /*4360*/  ISETP.GE.AND P2, PT, R205, R88, PT ;  /* 0x00000058cd00720c */ /* 0x000fda0003f46270 */
[----:B0-----:R-:W-:Y:S05]  /*4370*/  @P2 BRA `(.L_x_680) ;  /* 0x0000000000b82947 */ /* 0x001fea0003800000 */
[--C-:B------:R-:W-:Y:S01]  /*4380*/  SHF.R.U64 R37, R32, 0x10, R33.reuse ;  /* 0x0000001020257819 */ /* 0x100fe20000001221 */
[----:B----4-:R-:W-:Y:S01]  /*4390*/  IMAD.U32 R11, R6, 0x10000, RZ ;  /* 0x00010000060b7824 */ /* 0x010fe200078e00ff */
[----:B------:R-:W-:Y:S01]  /*43a0*/  SHF.R.U32.HI R36, RZ, 0x10, R33 ;  /* 0x00000010ff247819 */ /* 0x000fe20000011621 */
[----:B------:R-:W-:Y:S01]  /*43b0*/  IMAD.U32 R15, R7, 0x10000, RZ ;  /* 0x00010000070f7824 */ /* 0x000fe200078e00ff */
[--C-:B------:R-:W-:Y:S02]  /*43c0*/  SHF.R.U64 R33, R34, 0x10, R35.reuse ;  /* 0x0000001022217819 */ /* 0x100fe40000001223 */
[----:B------:R-:W-:Y:S02]  /*43d0*/  SHF.R.U32.HI R34, RZ, 0x10, R35 ;  /* 0x00000010ff227819 */ /* 0x000fe40000011623 */
[----:B------:R-:W-:Y:S02]  /*43e0*/  PRMT R101, R101, 0x5410, R36 ;  /* 0x0000541065657816 */ /* 0x000fe40000000024 */
[----:B------:R-:W-:-:S02]  /*43f0*/  PRMT R103, R103, 0x5410, R34 ;  /* 0x0000541067677816 */ /* 0x000fc40000000022 */
[----:B------:R-:W-:Y:S01]  /*4400*/  LOP3.LUT R14, R6, 0xffff0000, RZ, 0xc0, !PT ;  /* 0xffff0000060e7812 */ /* 0x000fe200078ec0ff */
[----:B------:R-:W-:Y:S01]  /*4410*/  IMAD.U32 R34, R101, 0x10000, RZ ;  /* 0x0001000065227824 */ /* 0x000fe200078e00ff */
[----:B------:R-:W-:Y:S01]  /*4420*/  PRMT R100, R100, 0x5410, R37 ;  /* 0x0000541064647816 */ /* 0x000fe20000000025 */
[----:B------:R-:W-:Y:S01]  /*4430*/  IMAD.U32 R36, R103, 0x10000, RZ ;  /* 0x0001000067247824 */ /* 0x000fe200078e00ff */
[----:B------:R-:W-:Y:S01]  /*4440*/  PRMT R102, R102, 0x5410, R33 ;  /* 0x0000541066667816 */ /* 0x000fe20000000021 */
[----:B------:R-:W-:Y:S01]  /*4450*/  IMAD.U32 R6, R5, 0x10000, RZ ;  /* 0x0001000005067824 */ /* 0x000fe200078e00ff */
[----:B------:R-:W-:Y:S01]  /*4460*/  LOP3.LUT R32, R7, 0xffff0000, RZ, 0xc0, !PT ;  /* 0xffff000007207812 */ /* 0x000fe200078ec0ff */
[C---:B------:R-:W-:Y:S01]  /*4470*/  FMUL.FTZ R40, R14.reuse, R36 ;  /* 0x000000240e287220 */ /* 0x040fe20000410000 */
[----:B------:R-:W-:Y:S01]  /*4480*/  LOP3.LUT R7, R5, 0xffff0000, RZ, 0xc0, !PT ;  /* 0xffff000005077812 */ /* 0x000fe200078ec0ff */
[-C--:B------:R-:W-:Y:S01]  /*4490*/  FMUL.FTZ R14, R14, R34.reuse ;  /* 0x000000220e0e7220 */ /* 0x080fe20000410000 */
[----:B------:R-:W-:Y:S01]  /*44a0*/  LOP3.LUT R35, R102, 0xffff0000, RZ, 0xc0, !PT ;  /* 0xffff000066237812 */ /* 0x000fe200078ec0ff */
[----:B------:R-:W-:Y:S01]  /*44b0*/  FFMA.FTZ R40, R11, R34, -R40 ;  /* 0x000000220b287223 */ /* 0x000fe20000010828 */
[----:B------:R-:W-:Y:S01]  /*44c0*/  LOP3.LUT R33, R100, 0xffff0000, RZ, 0xc0, !PT ;  /* 0xffff000064217812 */ /* 0x000fe200078ec0ff */
[C---:B------:R-:W-:Y:S01]  /*44d0*/  IMAD.U32 R5, R4.reuse, 0x10000, RZ ;  /* 0x0001000004057824 */ /* 0x040fe200078e00ff */
[----:B------:R-:W-:Y:S01]  /*44e0*/  LOP3.LUT R103, R103, 0xffff0000, RZ, 0xc0, !PT ;  /* 0xffff000067677812 */ /* 0x000fe200078ec0ff */
[----:B------:R-:W-:Y:S01]  /*44f0*/  FFMA.FTZ R11, R11, R36, R14 ;  /* 0x000000240b0b7223 */ /* 0x000fe2000001000e */
[----:B------:R-:W-:Y:S01]  /*4500*/  LOP3.LUT R101, R101, 0xffff0000, RZ, 0xc0, !PT ;  /* 0xffff000065657812 */ /* 0x000fe200078ec0ff */
[C---:B------:R-:W-:Y:S01]  /*4510*/  FMUL.FTZ R37, R7.reuse, R35 ;  /* 0x0000002307257220 */ /* 0x040fe20000410000 */
[----:B------:R-:W-:Y:S01]  /*4520*/  FMUL.FTZ R38, R7, R33 ;  /* 0x0000002107267220 */ /* 0x000fe20000410000 */
[----:B------:R-:W-:Y:S01]  /*4530*/  LOP3.LUT R4, R4, 0xffff0000, RZ, 0xc0, !PT ;  /* 0xffff000004047812 */ /* 0x000fe200078ec0ff */
[----:B------:R-:W-:Y:S01]  /*4540*/  FMUL.FTZ R14, R32, R103 ;  /* 0x00000067200e7220 */ /* 0x000fe20000410000 */
[----:B------:R-:W-:-:S02]  /*4550*/  IMAD.U32 R102, R102, 0x10000, RZ ;  /* 0x0001000066667824 */ /* 0x000fc400078e00ff */
[----:B------:R-:W-:Y:S01]  /*4560*/  FMUL.FTZ R32, R32, R101 ;  /* 0x0000006520207220 */ /* 0x000fe20000410000 */
[----:B------:R-:W-:Y:S02]  /*4570*/  IMAD.U32 R100, R100, 0x10000, RZ ;  /* 0x0001000064647824 */ /* 0x000fe400078e00ff */
[C---:B------:R-:W-:Y:S01]  /*4580*/  FFMA.FTZ R37, R6.reuse, R33, -R37 ;  /* 0x0000002106257223 */ /* 0x040fe20000010825 */
[----:B------:R-:W-:Y:S01]  /*4590*/  FFMA.FTZ R38, R6, R35, R38 ;  /* 0x0000002306267223 */ /* 0x000fe20000010026 */
[C---:B------:R-:W-:Y:S01]  /*45a0*/  FFMA.FTZ R14, R15.reuse, R101, -R14 ;  /* 0x000000650f0e7223 */ /* 0x040fe2000001080e */
[C---:B------:R-:W-:Y:S01]  /*45b0*/  FMUL.FTZ R6, R4.reuse, R102 ;  /* 0x0000006604067220 */ /* 0x040fe20000410000 */
[----:B------:R-:W-:Y:S01]  /*45c0*/  FMUL.FTZ R7, R4, R100 ;  /* 0x0000006404077220 */ /* 0x000fe20000410000 */
[----:B------:R-:W-:Y:S01]  /*45d0*/  FFMA.FTZ R15, R15, R103, R32 ;  /* 0x000000670f0f7223 */ /* 0x000fe20000010020 */
[----:B------:R-:W-:Y:S01]  /*45e0*/  F2FP.BF16.F32.PACK_AB R11, R11, R40 ;  /* 0x000000280b0b723e */ /* 0x000fe200000010ff */
[C---:B------:R-:W-:Y:S01]  /*45f0*/  FFMA.FTZ R6, R5.reuse, R100, -R6 ;  /* 0x0000006405067223 */ /* 0x040fe20000010806 */
[----:B------:R-:W-:Y:S01]  /*4600*/  FFMA.FTZ R7, R5, R102, R7 ;  /* 0x0000006605077223 */ /* 0x000fe20000010007 */
[----:B------:R-:W-:-:S02]  /*4610*/  F2FP.BF16.F32.PACK_AB R5, R38, R37 ;  /* 0x000000252605723e */ /* 0x000fc400000010ff */
[----:B------:R-:W-:Y:S02]  /*4620*/  F2FP.BF16.F32.PACK_AB R14, R15, R14 ;  /* 0x0000000e0f0e723e */ /* 0x000fe400000010ff */
[----:B------:R-:W-:Y:S01]  /*4630*/  F2FP.BF16.F32.PACK_AB R4, R7, R6 ;  /* 0x000000060704723e */ /* 0x000fe200000010ff */
[----:B------:R-:W-:Y:S02]  /*4640*/  IMAD.MOV.U32 R6, RZ, RZ, R11 ;  /* 0x000000ffff067224 */ /* 0x000fe400078e000b */
[----:B------:R-:W-:-:S07]  /*4650*/  IMAD.MOV.U32 R7, RZ, RZ, R14 ;  /* 0x000000ffff077224 */ /* 0x000fce00078e000e */
.L_x_680:
[----:B------:R-:W-:Y:S05]  /*4660*/  BSYNC B1 ;  /* 0x0000000000017941 */ /* 0x000fea0003800000 */
.L_x_679:
[----:B----4-:R0:W-:Y:S01]  /*4670*/  ST.E.128 desc[UR40][R12.64], R4 ;  /* 0x000000040c007985 */ /* 0x0101e2000c101d28 */
[----:B------:R-:W-:Y:S05]  /*4680*/  BRA `(.L_x_674) ;  /* 0x0000001800547947 */ /* 0x000fea0003800000 */
.L_x_656:
[----:B------:R-:W-:Y:S01]  /*4690*/  VIADD R12, R200, 0x40 ;  /* 0x00000040c80c7836 */ /* 0x000fe20000000000 */
[----:B------:R-:W-:-:S04]  /*46a0*/  CS2R R34, SRZ ;  /* 0x0000000000227805 */ /* 0x000fc8000001ff00 */
[----:B------:R-:W-:-:S04]  /*46b0*/  ISETP.GE.AND P2, PT, R12, R94, PT ;  /* 0x0000005e0c00720c */ /* 0x000fc80003f46270 */
[----:B------:R-:W-:-:S13]  /*46c0*/  ISETP.GE.OR P2, PT, R16, R88, P2 ;  /* 0x000000581000720c */ /* 0x000fda0001746670 */
[----:B------:R-:W-:Y:S01]  /*46d0*/  @!P2 IADD3 R5, P3, P4, R20, R4, R51 ;  /* 0x000000041405a210 */ /* 0x000fe20007c7e033 */
[----:B------:R-:W0:Y:S03]  /*46e0*/  @!P2 LDC.64 R14, c[0x0][0x3e8] ;  /* 0x0000fa00ff0eab82 */ /* 0x000e260000000a00 */
[----:B------:R-:W-:Y:S02]  /*46f0*/  @!P2 IADD3.X R32, R66, R100, R29, P3, P4 ;  /* 0x000000644220a210 */ /* 0x000fe40001fe841d */
[----:B------:R-:W-:-:S04]  /*4700*/  @!P2 IADD3 R38, P3, P4, R54, R6, R59 ;  /* 0x000000063626a210 */ /* 0x000fc80007c7e03b */
[----:B------:R-:W-:Y:S02]  /*4710*/  @!P2 IADD3.X R39, R68, R11, R58, P3, P4 ;  /* 0x0000000b4427a210 */ /* 0x000fe40001fe843a */
[----:B------:R-:W-:-:S04]  /*4720*/  ISETP.GE.AND P3, PT, R200, R94, PT ;  /* 0x0000005ec800720c */ /* 0x000fc80003f66270 */
[----:B------:R-:W-:-:S13]  /*4730*/  ISETP.GE.OR P3, PT, R16, R88, P3 ;  /* 0x000000581000720c */ /* 0x000fda0001f66670 */
[----:B------:R-:W1:Y:S01]  /*4740*/  @!P3 LDC.64 R12, c[0x0][0x3e8] ;  /* 0x0000fa00ff0cbb82 */ /* 0x000e620000000a00 */
[----:B------:R-:W-:-:S05]  /*4750*/  @!P3 IADD3 R4, P4, R20, R4, RZ ;  /* 0x000000041404b210 */ /* 0x000fca0007f9e0ff */
[----:B------:R-:W-:Y:S02]  /*4760*/  @!P3 IMAD.X R7, R100, 0x1, R66, P4 ;  /* 0x000000016407b824 */ /* 0x000fe400020e0642 */
[----:B------:R-:W2:Y:S01]  /*4770*/  @!P3 LDC.64 R36, c[0x0][0x400] ;  /* 0x00010000ff24bb82 */ /* 0x000ea20000000a00 */
[----:B-1----:R-:W-:-:S04]  /*4780*/  @!P3 LEA R12, P4, R4, R12, 0x1 ;  /* 0x0000000c040cb211 */ /* 0x002fc800078808ff */
[----:B------:R-:W-:Y:S02]  /*4790*/  @!P3 LEA.HI.X R13, R4, R13, R7, 0x1, P4 ;  /* 0x0000000d040db211 */ /* 0x000fe400020f0c07 */
[----:B------:R-:W-:-:S05]  /*47a0*/  @!P3 IADD3 R6, P4, R54, R6, RZ ;  /* 0x000000063606b210 */ /* 0x000fca0007f9e0ff */
[----:B------:R-:W-:Y:S01]  /*47b0*/  @!P3 IMAD.X R11, R11, 0x1, R68, P4 ;  /* 0x000000010b0bb824 */ /* 0x000fe200020e0644 */
[----:B--2---:R-:W-:-:S04]  /*47c0*/  @!P3 LEA R36, P4, R6, R36, 0x1 ;  /* 0x000000240624b211 */ /* 0x004fc800078808ff */
[----:B------:R-:W-:Y:S02]  /*47d0*/  @!P3 LEA.HI.X R37, R6, R37, R11, 0x1, P4 ;  /* 0x000000250625b211 */ /* 0x000fe400020f0c0b */
[----:B------:R-:W-:Y:S02]  /*47e0*/  CS2R R6, SRZ ;  /* 0x0000000000067805 */ /* 0x000fe4000001ff00 */
[----:B0-----:R-:W-:-:S04]  /*47f0*/  @!P2 LEA R14, P4, R5, R14, 0x1 ;  /* 0x0000000e050ea211 */ /* 0x001fc800078808ff */
[----:B------:R-:W-:Y:S02]  /*4800*/  @!P2 LEA.HI.X R15, R5, R15, R32, 0x1, P4 ;  /* 0x0000000f050fa211 */ /* 0x000fe400020f0c20 */
[----:B------:R-:W-:Y:S02]  /*4810*/  CS2R R4, SRZ ;  /* 0x0000000000047805 */ /* 0x000fe4000001ff00 */
[----:B------:R-:W-:-:S04]  /*4820*/  CS2R R32, SRZ ;  /* 0x0000000000207805 */ /* 0x000fc8000001ff00 */
[----:B------:R0:W2:Y:S04]  /*4830*/  @!P3 LDG.E.128 R4, desc[UR40][R12.64] ;  /* 0x000000280c04b981 */ /* 0x0000a8000c1e1d00 */
[----:B------:R1:W3:Y:S01]  /*4840*/  @!P3 LDG.E.128 R32, desc[UR40][R36.64] ;  /* 0x000000282420b981 */ /* 0x0002e2000c1e1d00 */
[----:B0-----:R-:W0:Y:S01]  /*4850*/  @!P2 LDC.64 R12, c[0x0][0x400] ;  /* 0x00010000ff0cab82 */ /* 0x001e220000000a00 */
[----:B-1----:R-:W-:Y:S02]  /*4860*/  CS2R R36, SRZ ;  /* 0x0000000000247805 */ /* 0x002fe4000001ff00 */
[----:B------:R-:W-:Y:S02]  /*4870*/  CS2R R42, SRZ ;  /* 0x00000000002a7805 */ /* 0x000fe4000001ff00 */
[----:B------:R-:W-:-:S02]  /*4880*/  CS2R R40, SRZ ;  /* 0x0000000000287805 */ /* 0x000fc4000001ff00 */
[----:B0-----:R-:W-:-:S04]  /*4890*/  @!P2 LEA R12, P3, R38, R12, 0x1 ;  /* 0x0000000c260ca211 */ /* 0x001fc800078608ff */
[----:B------:R-:W-:Y:S02]  /*48a0*/  @!P2 LEA.HI.X R13, R38, R13, R39, 0x1, P3 ;  /* 0x0000000d260da211 */ /* 0x000fe400018f0c27 */
[----:B------:R-:W-:-:S03]  /*48b0*/  CS2R R38, SRZ ;  /* 0x0000000000267805 */ /* 0x000fc6000001ff00 */
[----:B------:R0:W4:Y:S04]  /*48c0*/  @!P2 LDG.E.128 R40, desc[UR40][R12.64] ;  /* 0x000000280c28a981 */ /* 0x000128000c1e1d00 */
[----:B------:R1:W5:Y:S01]  /*48d0*/  @!P2 LDG.E.128 R36, desc[UR40][R14.64] ;  /* 0x000000280e24a981 */ /* 0x000362000c1e1d00 */
[----:B------:R-:W-:Y:S02]  /*48e0*/  ISETP.NE.AND P3, PT, R206, 0x3, PT ;  /* 0x00000003ce00780c */ /* 0x000fe40003f65270 */
[----:B------:R-:W-:Y:S01]  /*48f0*/  ISETP.GE.AND P2, PT, R16, R88, PT ;  /* 0x000000581000720c */ /* 0x000fe20003f46270 */
[----:B--2---:R-:W-:Y:S02]  /*4900*/  IMAD.MOV.U32 R11, RZ, RZ, R6 ;  /* 0x000000ffff0b7224 */ /* 0x004fe400078e0006 */
[----:B------:R-:W-:-:S02]  /*4910*/  IMAD.MOV.U32 R44, RZ, RZ, R7 ;  /* 0x000000ffff2c7224 */ /* 0x000fc400078e0007 */
[----:B------:R-:W-:Y:S01]  /*4920*/  IMAD.MOV.U32 R46, RZ, RZ, R5 ;  /* 0x000000ffff2e7224 */ /* 0x000fe200078e0005 */
[----:B------:R-:W-:Y:S01]  /*4930*/  PRMT R109, R109, 0x5410, R11 ;  /* 0x000054106d6d7816 */ /* 0x000fe2000000000b */
[----:B---3--:R-:W-:Y:S01]  /*4940*/  IMAD.MOV.U32 R11, RZ, RZ, R34 ;  /* 0x000000ffff0b7224 */ /* 0x008fe200078e0022 */
[----:B------:R-:W-:Y:S01]  /*4950*/  PRMT R107, R44, 0x7610, R107 ;  /* 0x000076102c6b7816 */ /* 0x000fe2000000006b */
[----:B0-----:R-:W-:Y:S01]  /*4960*/  IMAD.MOV.U32 R12, RZ, RZ, R35 ;  /* 0x000000ffff0c7224 */ /* 0x001fe200078e0023 */
[----:B------:R-:W-:Y:S01]  /*4970*/  PRMT R106, R46, 0x7610, R106 ;  /* 0x000076102e6a7816 */ /* 0x000fe2000000006a */
[----:B------:R-:W-:Y:S02]  /*4980*/  IMAD.MOV.U32 R13, RZ, RZ, R32 ;  /* 0x000000ffff0d7224 */ /* 0x000fe400078e0020 */
[----:B-1----:R-:W-:Y:S01]  /*4990*/  IMAD.MOV.U32 R14, RZ, RZ, R33 ;  /* 0x000000ffff0e7224 */ /* 0x002fe200078e0021 */
[----:B------:R-:W-:Y:S02]  /*49a0*/  PRMT R117, R11, 0x7610, R117 ;  /* 0x000076100b757816 */ /* 0x000fe40000000075 */
[----:B------:R-:W-:-:S02]  /*49b0*/  PRMT R107, R107, 0x5410, R12 ;  /* 0x000054106b6b7816 */ /* 0x000fc4000000000c */
[----:B------:R-:W-:Y:S02]  /*49c0*/  PRMT R110, R110, 0x5410, R13 ;  /* 0x000054106e6e7816 */ /* 0x000fe4000000000d */
[----:B------:R-:W-:Y:S01]  /*49d0*/  PRMT R106, R106, 0x5410, R14 ;  /* 0x000054106a6a7816 */ /* 0x000fe2000000000e */
[----:B------:R-:W-:-:S05]  /*49e0*/  IMAD.MOV.U32 R45, RZ, RZ, R4 ;  /* 0x000000ffff2d7224 */ /* 0x000fca00078e0004 */
[----:B------:R-:W-:Y:S01]  /*49f0*/  PRMT R118, R45, 0x7610, R118 ;  /* 0x000076102d767816 */ /* 0x000fe20000000076 */
[----:B-----5:R-:W-:Y:S02]  /*4a00*/  IMAD.MOV.U32 R11, RZ, RZ, R38 ;  /* 0x000000ffff0b7224 */ /* 0x020fe400078e0026 */
[----:B------:R-:W-:Y:S02]  /*4a10*/  IMAD.MOV.U32 R12, RZ, RZ, R39 ;  /* 0x000000ffff0c7224 */ /* 0x000fe400078e0027 */
[----:B------:R-:W-:Y:S02]  /*4a20*/  IMAD.MOV.U32 R13, RZ, RZ, R36 ;  /* 0x000000ffff0d7224 */ /* 0x000fe400078e0024 */
[----:B------:R-:W-:Y:S01]  /*4a30*/  IMAD.MOV.U32 R14, RZ, RZ, R37 ;  /* 0x000000ffff0e7224 */ /* 0x000fe200078e0025 */
[----:B------:R-:W-:Y:S01]  /*4a40*/  PRMT R109, R11, 0x7610, R109 ;  /* 0x000076100b6d7816 */ /* 0x000fe2000000006d */
[----:B----4-:R-:W-:Y:S01]  /*4a50*/  IMAD.MOV.U32 R11, RZ, RZ, R42 ;  /* 0x000000ffff0b7224 */ /* 0x010fe200078e002a */
        /* <DEDUP_REMOVED lines=12> */
.L_x_681:
[----:B------:R-:W-:Y:S01]  /*4b20*/  IMAD R87, R18, 0x8, R19 ;  /* 0x0000000812577824 */ /* 0x000fe200078e0213 */
[----:B------:R-:W-:Y:S01]  /*4b30*/  SHF.L.U32 R95, R204, 0x1f, RZ ;  /* 0x0000001fcc5f7819 */ /* 0x000fe200000006ff */
[----:B------:R-:W0:Y:S01]  /*4b40*/  LDC R98, c[0x0][0x2f4] ;  /* 0x0000bd00ff627b82 */ /* 0x000e220000000800 */
[----:B------:R-:W-:Y:S02]  /*4b50*/  BSSY B1, `(.L_x_682) ;  /* 0x0000003000017945 */ /* 0x000fe40003800000 */
[----:B------:R-:W1:Y:S02]  /*4b60*/  SYNCS.PHASECHK.TRANS64.TRYWAIT P4, [R87+URZ+0x22890], R95 ;  /* 0x0228905f570075a7 */ /* 0x000e64000808017f */
[----:B-1----:R-:W-:Y:S05]  /*4b70*/  @!P4 BRA `(.L_x_683) ;  /* 0x0000016000f0c947 */ /* 0x002fea0003800000 */
.L_x_929:
[----:B------:R-:W-:Y:S05]  /*4b80*/  BSYNC B1 ;  /* 0x0000000000017941 */ /* 0x000fea0003800000 */
.L_x_682:
[----:B------:R-:W-:Y:S01]  /*4b90*/  UMOV UR4, 0xffffffff ;  /* 0xffffffff00047882 */ /* 0x000fe20000000000 */
[----:B0-----:R-:W-:Y:S02]  /*4ba0*/  IMAD.IADD R102, R98, 0x1, -R61 ;  /* 0x0000000162667824 */ /* 0x001fe400078e0a3d */
[----:B------:R-:W-:Y:S05]  /*4bb0*/  BRA.DIV UR4, `(.L_x_684) ;  /* 0x0000016204f47947 */ /* 0x000fea000b800000 */
[----:B------:R0:W2:Y:S04]  /*4bc0*/  SHFL.IDX PT, R99, R97, RZ, 0x1c1f ;  /* 0x001c1fff61637589 */ /* 0x0000a800000e0000 */
[----:B------:R0:W3:Y:S02]  /*4bd0*/  SHFL.IDX PT, R100, R96, RZ, 0x1c1f ;  /* 0x001c1fff60647589 */ /* 0x0000e400000e0000 */
.L_x_933:
[----:B------:R-:W-:Y:S01]  /*4be0*/  ISETP.GE.OR P4, PT, R200, R94, P1 ;  /* 0x0000005ec800720c */ /* 0x000fe20000f86670 */
[----:B------:R-:W-:-:S12]  /*4bf0*/  BSSY B1, `(.L_x_685) ;  /* 0x0000077000017945 */ /* 0x000fd80003800000 */
[----:B------:R-:W-:Y:S05]  /*4c00*/  @P4 BRA `(.L_x_686) ;  /* 0x0000000400d44947 */ /* 0x000fea0003800000 */
[----:B------:R-:W4:Y:S01]  /*4c10*/  LDL R14, [R1+0x1c] ;  /* 0x00001c00010e7983 */ /* 0x000f220000100800 */
[----:B------:R-:W-:Y:S01]  /*4c20*/  SEL R11, R61, R102, !P0 ;  /* 0x000000663d0b7207 */ /* 0x000fe20004000000 */
[----:B------:R-:W-:Y:S01]  /*4c30*/  BSSY B2, `(.L_x_687) ;  /* 0x000006c000027945 */ /* 0x000fe20003800000 */
[C---:B---3--:R-:W-:Y:S02]  /*4c40*/  LEA R88, P4, R70.reuse, R100, 0x1 ;  /* 0x0000006446587211 */ /* 0x048fe400078808ff */
[----:B------:R-:W-:Y:S02]  /*4c50*/  SHF.R.S32.HI R12, RZ, 0x1f, R11 ;  /* 0x0000001fff0c7819 */ /* 0x000fe4000001140b */
[----:B--2---:R-:W-:Y:S02]  /*4c60*/  LEA.HI.X R89, R70, R99, R72, 0x1, P4 ;  /* 0x0000006346597211 */ /* 0x004fe400020f0c48 */
[----:B------:R-:W-:-:S04]  /*4c70*/  LEA.HI R12, R12, R11, RZ, 0x4 ;  /* 0x0000000b0c0c7211 */ /* 0x000fc800078f20ff */
[----:B------:R-:W-:Y:S01]  /*4c80*/  LEA.HI.SX32 R11, R12, R69, 0x1c ;  /* 0x000000450c0b7211 */ /* 0x000fe200078fe2ff */
[----:B------:R-:W-:-:S04]  /*4c90*/  IMAD R12, R18, 0x1800, R85 ;  /* 0x00001800120c7824 */ /* 0x000fc800078e0255 */
[----:B------:R-:W-:Y:S02]  /*4ca0*/  IMAD.SHL.U32 R11, R11, 0x8, RZ ;  /* 0x000000080b0b7824 */ /* 0x000fe400078e00ff */
[----:B------:R-:W-:-:S03]  /*4cb0*/  IMAD R12, R12, 0x2, R19 ;  /* 0x000000020c0c7824 */ /* 0x000fc600078e0213 */
[----:B------:R-:W-:-:S04]  /*4cc0*/  LOP3.LUT R13, R73, 0x38, R11, 0xf8, !PT ;  /* 0x00000038490d7812 */ /* 0x000fc800078ef80b */
[----:B------:R-:W-:-:S05]  /*4cd0*/  LOP3.LUT R13, R13, R76, RZ, 0x3c, !PT ;  /* 0x0000004c0d0d7212 */ /* 0x000fca00078e3cff */
[----:B----4-:R-:W-:-:S04]  /*4ce0*/  IMAD R13, R14, 0x200, R13 ;  /* 0x000002000e0d7824 */ /* 0x010fc800078e020d */
[----:B------:R-:W-:Y:S02]  /*4cf0*/  IMAD R44, R18, 0x1800, R13 ;  /* 0x00001800122c7824 */ /* 0x000fe400078e020d */
[----:B------:R-:W2:Y:S02]  /*4d00*/  LDS.128 R12, [R12+0x1c400] ;  /* 0x01c400000c0c7984 */ /* 0x000ea40000000c00 */
[----:B------:R-:W-:-:S06]  /*4d10*/  IMAD R44, R44, 0x2, R19 ;  /* 0x000000022c2c7824 */ /* 0x000fcc00078e0213 */
[----:B------:R-:W3:Y:S01]  /*4d20*/  LDS.128 R44, [R44+0x1c400] ;  /* 0x01c400002c2c7984 */ /* 0x000ee20000000c00 */
[----:B------:R-:W-:Y:S05]  /*4d30*/  @P2 BRA `(.L_x_688) ;  /* 0x00000004006c2947 */ /* 0x000fea0003800000 */
[----:B------:R-:W-:Y:S01]  /*4d40*/  SHF.R.U64 R101, R4, 0x10, R5 ;  /* 0x0000001004657819 */ /* 0x000fe20000001205 */
[----:B---3--:R-:W-:Y:S01]  /*4d50*/  IMAD.U32 R108, R45, 0x10000, RZ ;  /* 0x000100002d6c7824 */ /* 0x008fe200078e00ff */
[----:B------:R-:W-:Y:S02]  /*4d60*/  SHF.R.U64 R4, R6, 0x10, R7 ;  /* 0x0000001006047819 */ /* 0x000fe40000001207 */
[----:B------:R-:W-:Y:S02]  /*4d70*/  SHF.R.U32.HI R6, RZ, 0x10, R33 ;  /* 0x00000010ff067819 */ /* 0x000fe40000011621 */
[----:B------:R-:W-:Y:S02]  /*4d80*/  SHF.R.U32.HI R105, RZ, 0x10, R5 ;  /* 0x00000010ff697819 */ /* 0x000fe40000011605 */
[----:B------:R-:W-:Y:S02]  /*4d90*/  PRMT R6, R106, 0x5432, R6 ;  /* 0x000054326a067816 */ /* 0x000fe40000000006 */
[----:B------:R-:W-:-:S02]  /*4da0*/  SHF.R.U32.HI R103, RZ, 0x10, R7 ;  /* 0x00000010ff677819 */ /* 0x000fc40000011607 */
[----:B------:R-:W-:Y:S01]  /*4db0*/  SHF.R.U64 R104, R32, 0x10, R33 ;  /* 0x0000001020687819 */ /* 0x000fe20000001221 */
[----:B------:R-:W-:Y:S01]  /*4dc0*/  IMAD.U32 R33, R6, 0x10000, RZ ;  /* 0x0001000006217824 */ /* 0x000fe200078e00ff */
[----:B------:R-:W-:Y:S01]  /*4dd0*/  PRMT R7, R106, 0x5410, R105 ;  /* 0x000054106a077816 */ /* 0x000fe20000000069 */
[----:B--2---:R-:W-:Y:S01]  /*4de0*/  IMAD.U32 R106, R13, 0x10000, RZ ;  /* 0x000100000d6a7824 */ /* 0x004fe200078e00ff */
[--C-:B------:R-:W-:Y:S01]  /*4df0*/  SHF.R.U64 R5, R34, 0x10, R35.reuse ;  /* 0x0000001022057819 */ /* 0x100fe20000001223 */
[----:B------:R-:W-:Y:S01]  /*4e00*/  FMUL.FTZ R105, R108, R33 ;  /* 0x000000216c697220 */ /* 0x000fe20000410000 */
[----:B------:R-:W-:Y:S01]  /*4e10*/  SHF.R.U32.HI R34, RZ, 0x10, R35 ;  /* 0x00000010ff227819 */ /* 0x000fe20000011623 */
[C---:B------:R-:W-:Y:S01]  /*4e20*/  IMAD.U32 R35, R7.reuse, 0x10000, RZ ;  /* 0x0001000007237824 */ /* 0x040fe200078e00ff */
[----:B------:R-:W-:Y:S02]  /*4e30*/  LOP3.LUT R6, R6, 0xffff0000, RZ, 0xc0, !PT ;  /* 0xffff000006067812 */ /* 0x000fe400078ec0ff */
[----:B------:R-:W-:Y:S01]  /*4e40*/  LOP3.LUT R7, R7, 0xffff0000, RZ, 0xc0, !PT ;  /* 0xffff000007077812 */ /* 0x000fe200078ec0ff */
[-C--:B------:R-:W-:Y:S01]  /*4e50*/  FMUL.FTZ R108, R108, R35.reuse ;  /* 0x000000236c6c7220 */ /* 0x080fe20000410000 */
[----:B------:R-:W-:Y:S01]  /*4e60*/  FFMA.FTZ R32, R106, R35, -R105 ;  /* 0x000000236a207223 */ /* 0x000fe20000010869 */
[----:B------:R-:W-:Y:S01]  /*4e70*/  LOP3.LUT R35, R45, 0xffff0000, RZ, 0xc0, !PT ;  /* 0xffff00002d237812 */ /* 0x000fe200078ec0ff */
[----:B------:R-:W-:-:S02]  /*4e80*/  IMAD.U32 R105, R15, 0x10000, RZ ;  /* 0x000100000f697824 */ /* 0x000fc400078e00ff */
[----:B------:R-:W-:Y:S01]  /*4e90*/  FFMA.FTZ R33, R106, R33, R108 ;  /* 0x000000216a217223 */ /* 0x000fe2000001006c */
[----:B------:R-:W-:Y:S02]  /*4ea0*/  PRMT R45, R107, 0x5432, R34 ;  /* 0x000054326b2d7816 */ /* 0x000fe40000000022 */
[----:B------:R-:W-:Y:S01]  /*4eb0*/  LOP3.LUT R13, R13, 0xffff0000, RZ, 0xc0, !PT ;  /* 0xffff00000d0d7812 */ /* 0x000fe200078ec0ff */
[C---:B------:R-:W-:Y:S01]  /*4ec0*/  FMUL.FTZ R106, R35.reuse, R6 ;  /* 0x00000006236a7220 */ /* 0x040fe20000410000 */
[-C--:B------:R-:W-:Y:S01]  /*4ed0*/  FMUL.FTZ R35, R35, R7.reuse ;  /* 0x0000000723237220 */ /* 0x080fe20000410000 */
[----:B------:R-:W-:Y:S01]  /*4ee0*/  PRMT R103, R107, 0x5410, R103 ;  /* 0x000054106b677816 */ /* 0x000fe20000000067 */
[----:B------:R-:W-:Y:S02]  /*4ef0*/  IMAD.U32 R107, R47, 0x10000, RZ ;  /* 0x000100002f6b7824 */ /* 0x000fe400078e00ff */
[----:B------:R-:W-:Y:S01]  /*4f00*/  FFMA.FTZ R7, R13, R7, -R106 ;  /* 0x000000070d077223 */ /* 0x000fe2000001086a */
[----:B------:R-:W-:-:S02]  /*4f10*/  IMAD.U32 R34, R45, 0x10000, RZ ;  /* 0x000100002d227824 */ /* 0x000fc400078e00ff */
[----:B------:R-:W-:Y:S01]  /*4f20*/  FFMA.FTZ R6, R13, R6, R35 ;  /* 0x000000060d067223 */ /* 0x000fe20000010023 */
[----:B------:R-:W-:Y:S02]  /*4f30*/  PRMT R13, R118, 0x5410, R101 ;  /* 0x00005410760d7816 */ /* 0x000fe40000000065 */
[----:B------:R-:W-:Y:S01]  /*4f40*/  PRMT R101, R110, 0x5432, R104 ;  /* 0x000054326e657816 */ /* 0x000fe20000000068 */
[----:B------:R-:W-:Y:S02]  /*4f50*/  IMAD.U32 R104, R103, 0x10000, RZ ;  /* 0x0001000067687824 */ /* 0x000fe400078e00ff */
[----:B------:R-:W-:Y:S01]  /*4f60*/  FMUL.FTZ R106, R107, R34 ;  /* 0x000000226b6a7220 */ /* 0x000fe20000410000 */
[----:B------:R-:W-:Y:S02]  /*4f70*/  LOP3.LUT R45, R45, 0xffff0000, RZ, 0xc0, !PT ;  /* 0xffff00002d2d7812 */ /* 0x000fe400078ec0ff */
[----:B------:R-:W-:Y:S01]  /*4f80*/  LOP3.LUT R108, R47, 0xffff0000, RZ, 0xc0, !PT ;  /* 0xffff00002f6c7812 */ /* 0x000fe200078ec0ff */
[-C--:B------:R-:W-:Y:S01]  /*4f90*/  FFMA.FTZ R35, R105, R104.reuse, -R106 ;  /* 0x0000006869237223 */ /* 0x080fe2000001086a */
[----:B------:R-:W-:Y:S01]  /*4fa0*/  LOP3.LUT R103, R103, 0xffff0000, RZ, 0xc0, !PT ;  /* 0xffff000067677812 */ /* 0x000fe200078ec0ff */
[----:B------:R-:W-:Y:S01]  /*4fb0*/  FMUL.FTZ R107, R107, R104 ;  /* 0x000000686b6b7220 */ /* 0x000fe20000410000 */
[----:B------:R-:W-:Y:S01]  /*4fc0*/  LOP3.LUT R106, R15, 0xffff0000, RZ, 0xc0, !PT ;  /* 0xffff00000f6a7812 */ /* 0x000fe200078ec0ff */
[----:B------:R-:W-:Y:S01]  /*4fd0*/  FMUL.FTZ R15, R108, R45 ;  /* 0x0000002d6c0f7220 */ /* 0x000fe20000410000 */
[----:B------:R-:W-:-:S02]  /*4fe0*/  IMAD.U32 R47, R101, 0x10000, RZ ;  /* 0x00010000652f7824 */ /* 0x000fc400078e00ff */
[-C--:B------:R-:W-:Y:S01]  /*4ff0*/  FMUL.FTZ R108, R108, R103.reuse ;  /* 0x000000676c6c7220 */ /* 0x080fe20000410000 */
[----:B------:R-:W-:Y:S01]  /*5000*/  PRMT R5, R117, 0x5410, R5 ;  /* 0x0000541075057816 */ /* 0x000fe20000000005 */
[C---:B------:R-:W-:Y:S01]  /*5010*/  FFMA.FTZ R104, R106.reuse, R103, -R15 ;  /* 0x000000676a687223 */ /* 0x040fe2000001080f */
[----:B------:R-:W-:Y:S02]  /*5020*/  IMAD.U32 R103, R13, 0x10000, RZ ;  /* 0x000100000d677824 */ /* 0x000fe400078e00ff */
[----:B------:R-:W-:Y:S01]  /*5030*/  FFMA.FTZ R15, R106, R45, R108 ;  /* 0x0000002d6a0f7223 */ /* 0x000fe2000001006c */
[----:B------:R-:W-:Y:S01]  /*5040*/  IMAD.U32 R108, R44, 0x10000, RZ ;  /* 0x000100002c6c7824 */ /* 0x000fe200078e00ff */
[----:B------:R-:W-:Y:S01]  /*5050*/  PRMT R4, R109, 0x5432, R4 ;  /* 0x000054326d047816 */ /* 0x000fe20000000004 */
[----:B------:R-:W-:Y:S02]  /*5060*/  IMAD.U32 R106, R12, 0x10000, RZ ;  /* 0x000100000c6a7824 */ /* 0x000fe400078e00ff */
[----:B------:R-:W-:Y:S01]  /*5070*/  FFMA.FTZ R34, R105, R34, R107 ;  /* 0x0000002269227223 */ /* 0x000fe2000001006b */
[C---:B------:R-:W-:Y:S01]  /*5080*/  FMUL.FTZ R45, R108.reuse, R47 ;  /* 0x0000002f6c2d7220 */ /* 0x040fe20000410000 */
[----:B------:R-:W-:Y:S01]  /*5090*/  FMUL.FTZ R108, R108, R103 ;  /* 0x000000676c6c7220 */ /* 0x000fe20000410000 */
[----:B------:R-:W-:-:S02]  /*50a0*/  F2FP.BF16.F32.PACK_AB R35, R104, R35 ;  /* 0x000000236823723e */ /* 0x000fc400000010ff */
[----:B------:R-:W-:Y:S01]  /*50b0*/  FFMA.FTZ R45, R106, R103, -R45 ;  /* 0x000000676a2d7223 */ /* 0x000fe2000001082d */
[----:B------:R-:W-:Y:S01]  /*50c0*/  LOP3.LUT R103, R44, 0xffff0000, RZ, 0xc0, !PT ;  /* 0xffff00002c677812 */ /* 0x000fe200078ec0ff */
[----:B------:R-:W-:Y:S01]  /*50d0*/  FFMA.FTZ R47, R106, R47, R108 ;  /* 0x0000002f6a2f7223 */ /* 0x000fe2000001006c */
[----:B------:R-:W-:Y:S01]  /*50e0*/  LOP3.LUT R44, R101, 0xffff0000, RZ, 0xc0, !PT ;  /* 0xffff0000652c7812 */ /* 0x000fe200078ec0ff */
[----:B------:R-:W-:Y:S01]  /*50f0*/  IMAD.U32 R108, R46, 0x10000, RZ ;  /* 0x000100002e6c7824 */ /* 0x000fe200078e00ff */
[----:B------:R-:W-:Y:S01]  /*5100*/  LOP3.LUT R106, R13, 0xffff0000, RZ, 0xc0, !PT ;  /* 0xffff00000d6a7812 */ /* 0x000fe200078ec0ff */
[----:B------:R-:W-:Y:S01]  /*5110*/  IMAD.U32 R101, R4, 0x10000, RZ ;  /* 0x0001000004657824 */ /* 0x000fe200078e00ff */
[----:B------:R-:W-:Y:S01]  /*5120*/  LOP3.LUT R13, R12, 0xffff0000, RZ, 0xc0, !PT ;  /* 0xffff00000c0d7812 */ /* 0x000fe200078ec0ff */
[C---:B------:R-:W-:Y:S01]  /*5130*/  FMUL.FTZ R12, R103.reuse, R44 ;  /* 0x0000002c670c7220 */ /* 0x040fe20000410000 */
[----:B------:R-:W-:Y:S01]  /*5140*/  LOP3.LUT R46, R46, 0xffff0000, RZ, 0xc0, !PT ;  /* 0xffff00002e2e7812 */ /* 0x000fe200078ec0ff */
[-C--:B------:R-:W-:Y:S01]  /*5150*/  FMUL.FTZ R103, R103, R106.reuse ;  /* 0x0000006a67677220 */ /* 0x080fe20000410000 */
[----:B------:R-:W-:Y:S01]  /*5160*/  F2FP.BF16.F32.PACK_AB R6, R6, R33 ;  /* 0x000000210606723e */ /* 0x000fe200000010ff */
[----:B------:R-:W-:Y:S01]  /*5170*/  FFMA.FTZ R12, R13, R106, -R12 ;  /* 0x0000006a0d0c7223 */ /* 0x000fe2000001080c */
[----:B------:R-:W-:-:S02]  /*5180*/  IMAD.U32 R106, R14, 0x10000, RZ ;  /* 0x000100000e6a7824 */ /* 0x000fc400078e00ff */
[----:B------:R-:W-:Y:S01]  /*5190*/  FFMA.FTZ R44, R13, R44, R103 ;  /* 0x0000002c0d2c7223 */ /* 0x000fe20000010067 */
[C---:B------:R-:W-:Y:S01]  /*51a0*/  IMAD.U32 R13, R5.reuse, 0x10000, RZ ;  /* 0x00010000050d7824 */ /* 0x040fe200078e00ff */
[----:B------:R-:W-:Y:S02]  /*51b0*/  LOP3.LUT R5, R5, 0xffff0000, RZ, 0xc0, !PT ;  /* 0xffff000005057812 */ /* 0x000fe400078ec0ff */
[----:B------:R-:W-:Y:S01]  /*51c0*/  LOP3.LUT R14, R14, 0xffff0000, RZ, 0xc0, !PT ;  /* 0xffff00000e0e7812 */ /* 0x000fe200078ec0ff */
[C---:B------:R-:W-:Y:S01]  /*51d0*/  FMUL.FTZ R103, R108.reuse, R13 ;  /* 0x0000000d6c677220 */ /* 0x040fe20000410000 */
[-C--:B------:R-:W-:Y:S01]  /*51e0*/  FMUL.FTZ R108, R108, R101.reuse ;  /* 0x000000656c6c7220 */ /* 0x080fe20000410000 */
[----:B------:R-:W-:Y:S01]  /*51f0*/  F2FP.BF16.F32.PACK_AB R34, R15, R34 ;  /* 0x000000220f22723e */ /* 0x000fe200000010ff */
[----:B------:R-:W-:Y:S02]  /*5200*/  IMAD.MOV.U32 R15, RZ, RZ, R35 ;  /* 0x000000ffff0f7224 */ /* 0x000fe400078e0023 */
[C---:B------:R-:W-:Y:S01]  /*5210*/  FFMA.FTZ R103, R106.reuse, R101, -R103 ;  /* 0x000000656a677223 */ /* 0x040fe20000010867 */
[----:B------:R-:W-:Y:S01]  /*5220*/  FFMA.FTZ R108, R106, R13, R108 ;  /* 0x0000000d6a6c7223 */ /* 0x000fe2000001006c */
[----:B------:R-:W-:Y:S01]  /*5230*/  LOP3.LUT R13, R4, 0xffff0000, RZ, 0xc0, !PT ;  /* 0xffff0000040d7812 */ /* 0x000fe200078ec0ff */
[----:B------:R-:W-:Y:S01]  /*5240*/  FMUL.FTZ R101, R46, R5 ;  /* 0x000000052e657220 */ /* 0x000fe20000410000 */
[----:B------:R-:W-:Y:S01]  /*5250*/  F2FP.BF16.F32.PACK_AB R12, R12, R45 ;  /* 0x0000002d0c0c723e */ /* 0x000fe200000010ff */
[----:B------:R-:W-:Y:S01]  /*5260*/  IMAD.MOV.U32 R45, RZ, RZ, R6 ;  /* 0x000000ffff2d7224 */ /* 0x000fe200078e0006 */
[----:B------:R-:W-:Y:S01]  /*5270*/  F2FP.BF16.F32.PACK_AB R44, R44, R47 ;  /* 0x0000002f2c2c723e */ /* 0x000fe200000010ff */
[-C--:B------:R-:W-:Y:S01]  /*5280*/  FMUL.FTZ R46, R46, R13.reuse ;  /* 0x0000000d2e2e7220 */ /* 0x080fe20000410000 */
[----:B------:R-:W-:Y:S01]  /*5290*/  FFMA.FTZ R4, R14, R13, -R101 ;  /* 0x0000000d0e047223 */ /* 0x000fe20000010865 */
[----:B------:R-:W-:Y:S01]  /*52a0*/  F2FP.BF16.F32.PACK_AB R13, R7, R32 ;  /* 0x00000020070d723e */ /* 0x000fe200000010ff */
[----:B------:R-:W-:-:S02]  /*52b0*/  IMAD.MOV.U32 R47, RZ, RZ, R34 ;  /* 0x000000ffff2f7224 */ /* 0x000fc400078e0022 */
[----:B------:R-:W-:Y:S01]  /*52c0*/  FFMA.FTZ R5, R14, R5, R46 ;  /* 0x000000050e057223 */ /* 0x000fe2000001002e */
[----:B------:R-:W-:-:S04]  /*52d0*/  F2FP.BF16.F32.PACK_AB R14, R4, R103 ;  /* 0x00000067040e723e */ /* 0x000fc800000010ff */
[----:B------:R-:W-:-:S07]  /*52e0*/  F2FP.BF16.F32.PACK_AB R46, R5, R108 ;  /* 0x0000006c052e723e */ /* 0x000fce00000010ff */
.L_x_688:
[----:B------:R-:W-:Y:S05]  /*52f0*/  BSYNC B2 ;  /* 0x0000000000027941 */ /* 0x000fea0003800000 */
.L_x_687:
[----:B------:R-:W-:Y:S01]  /*5300*/  ISETP.GE.AND P4, PT, R11, R98, PT ;  /* 0x000000620b00720c */ /* 0x000fe20003f86270 */
[----:B------:R-:W-:Y:S01]  /*5310*/  IMAD.MOV.U32 R4, RZ, RZ, R100 ;  /* 0x000000ffff047224 */ /* 0x000fe200078e0064 */
[----:B--2---:R4:W-:Y:S01]  /*5320*/  ST.E.128 desc[UR40][R88.64], R12 ;  /* 0x0000000c58007985 */ /* 0x0049e2000c101d28 */
[----:B------:R-:W-:-:S10]  /*5330*/  IMAD.MOV.U32 R5, RZ, RZ, R99 ;  /* 0x000000ffff057224 */ /* 0x000fd400078e0063 */
[----:B------:R-:W-:-:S05]  /*5340*/  @!P4 IMAD.WIDE R4, R11, 0x2, R4 ;  /* 0x000000020b04c825 */ /* 0x000fca00078e0204 */
[----:B---3--:R4:W-:Y:S02]  /*5350*/  @!P4 ST.E.128 desc[UR40][R4.64], R44 ;  /* 0x0000002c0400c985 */ /* 0x0089e4000c101d28 */
.L_x_686:
[----:B------:R-:W-:Y:S05]  /*5360*/  BSYNC B1 ;  /* 0x0000000000017941 */ /* 0x000fea0003800000 */
.L_x_685:
[----:B------:R-:W-:-:S03]  /*5370*/  UMOV UR4, 0xffffffff ;  /* 0xffffffff00047882 */ /* 0x000fc60000000000 */
[----:B------:R-:W-:Y:S05]  /*5380*/  BRA.DIV UR4, `(.L_x_689) ;  /* 0x0000015e044c7947 */ /* 0x000fea000b800000 */
[----:B0-----:R-:W0:Y:S04]  /*5390*/  SHFL.IDX PT, R97, R97, 0x1, 0x1c1f ;  /* 0x003c1f0061617f89 */ /* 0x001e2800000e0000 */
[----:B------:R-:W0:Y:S02]  /*53a0*/  SHFL.IDX PT, R96, R96, 0x1, 0x1c1f ;  /* 0x003c1f0060607f89 */ /* 0x000e2400000e0000 */
.L_x_937:
[----:B----4-:R-:W-:-:S05]  /*53b0*/  VIADD R4, R200, 0x40 ;  /* 0x00000040c8047836 */ /* 0x010fca0000000000 */
[----:B------:R-:W-:-:S13]  /*53c0*/  ISETP.GE.OR P4, PT, R4, R94, P1 ;  /* 0x0000005e0400720c */ /* 0x000fda0000f86670 */
[----:B------:R-:W-:Y:S05]  /*53d0*/  @P4 BRA `(.L_x_674) ;  /* 0x0000000c00004947 */ /* 0x000fea0003800000 */
[----:B------:R-:W4:Y:S01]  /*53e0*/  LDL R6, [R1+0x20] ;  /* 0x0000200001067983 */ /* 0x000f220000100800 */
[----:B------:R-:W-:Y:S01]  /*53f0*/  SEL R102, R61, R102, !P0 ;  /* 0x000000663d667207 */ /* 0x000fe20004000000 */
[----:B------:R-:W-:Y:S01]  /*5400*/  VIADD R7, R200, 0x40 ;  /* 0x00000040c8077836 */ /* 0x000fe20000000000 */
[----:B0-----:R-:W-:Y:S01]  /*5410*/  LEA R32, P4, R70, R96, 0x1 ;  /* 0x0000006046207211 */ /* 0x001fe200078808ff */
[----:B------:R-:W-:Y:S01]  /*5420*/  VIADD R4, R200, 0x40 ;  /* 0x00000040c8047836 */ /* 0x000fe20000000000 */
[----:B------:R-:W-:Y:S01]  /*5430*/  SHF.R.S32.HI R5, RZ, 0x1f, R102 ;  /* 0x0000001fff057819 */ /* 0x000fe20000011466 */
[----:B------:R-:W-:Y:S01]  /*5440*/  IMAD.SHL.U32 R7, R7, 0x40, RZ ;  /* 0x0000004007077824 */ /* 0x000fe200078e00ff */
[----:B------:R-:W-:Y:S01]  /*5450*/  BSSY B1, `(.L_x_690) ;  /* 0x000006e000017945 */ /* 0x000fe20003800000 */
[----:B------:R-:W-:Y:S01]  /*5460*/  IMAD.SHL.U32 R4, R4, 0x40, RZ ;  /* 0x0000004004047824 */ /* 0x000fe200078e00ff */
[----:B------:R-:W-:Y:S02]  /*5470*/  LEA.HI R102, R5, R102, RZ, 0x4 ;  /* 0x0000006605667211 */ /* 0x000fe400078f20ff */
[----:B------:R-:W-:-:S02]  /*5480*/  LOP3.LUT R7, R7, 0x1c0, RZ, 0xc0, !PT ;  /* 0x000001c007077812 */ /* 0x000fc400078ec0ff */
[----:B------:R-:W-:Y:S02]  /*5490*/  LEA.HI.SX32 R11, R102, R69, 0x1c ;  /* 0x00000045660b7211 */ /* 0x000fe400078fe2ff */
[----:B------:R-:W-:Y:S02]  /*54a0*/  LOP3.LUT R4, R4, 0x1c0, RZ, 0xc0, !PT ;  /* 0x000001c004047812 */ /* 0x000fe400078ec0ff */
[----:B------:R-:W-:Y:S01]  /*54b0*/  SHF.R.U32.HI R7, RZ, 0x3, R7 ;  /* 0x00000003ff077819 */ /* 0x000fe20000011607 */
[----:B------:R-:W-:Y:S01]  /*54c0*/  IMAD.SHL.U32 R11, R11, 0x8, RZ ;  /* 0x000000080b0b7824 */ /* 0x000fe200078e00ff */
[----:B------:R-:W-:-:S04]  /*54d0*/  LEA.HI.X R33, R70, R97, R72, 0x1, P4 ;  /* 0x0000006146217211 */ /* 0x000fc800020f0c48 */
[----:B------:R-:W-:-:S04]  /*54e0*/  LOP3.LUT R4, R4, 0x38, R11, 0xf8, !PT ;  /* 0x0000003804047812 */ /* 0x000fc800078ef80b */
[----:B------:R-:W-:-:S05]  /*54f0*/  LOP3.LUT R4, R4, R7, RZ, 0x3c, !PT ;  /* 0x0000000704047212 */ /* 0x000fca00078e3cff */
[----:B----4-:R-:W-:Y:S02]  /*5500*/  IMAD.IADD R5, R6, 0x1, R4 ;  /* 0x0000000106057824 */ /* 0x010fe400078e0204 */
[C---:B------:R-:W-:Y:S02]  /*5510*/  IMAD R4, R18.reuse, 0x1800, R74 ;  /* 0x0000180012047824 */ /* 0x040fe400078e024a */
[----:B------:R-:W-:Y:S02]  /*5520*/  IMAD R6, R18, 0x1800, R5 ;  /* 0x0000180012067824 */ /* 0x000fe400078e0205 */
[--C-:B------:R-:W-:Y:S02]  /*5530*/  IMAD R4, R4, 0x2, R19.reuse ;  /* 0x0000000204047824 */ /* 0x100fe400078e0213 */
[----:B------:R-:W-:-:S04]  /*5540*/  IMAD R12, R6, 0x2, R19 ;  /* 0x00000002060c7824 */ /* 0x000fc800078e0213 */
[----:B------:R-:W0:Y:S04]  /*5550*/  LDS.128 R4, [R4+0x1c400] ;  /* 0x01c4000004047984 */ /* 0x000e280000000c00 */
[----:B------:R-:W4:Y:S01]  /*5560*/  LDS.128 R12, [R12+0x1c400] ;  /* 0x01c400000c0c7984 */ /* 0x000f220000000c00 */
[----:B------:R-:W-:Y:S05]  /*5570*/  @P2 BRA `(.L_x_691) ;  /* 0x00000004006c2947 */ /* 0x000fea0003800000 */
[----:B------:R-:W-:Y:S02]  /*5580*/  SHF.R.U32.HI R35, RZ, 0x10, R41 ;  /* 0x00000010ff237819 */ /* 0x000fe40000011629 */
[----:B------:R-:W-:Y:S02]  /*5590*/  SHF.R.U32.HI R34, RZ, 0x10, R37 ;  /* 0x00000010ff227819 */ /* 0x000fe40000011625 */
[----:B------:R-:W-:Y:S01]  /*55a0*/  PRMT R116, R116, 0x5410, R35 ;  /* 0x0000541074747816 */ /* 0x000fe20000000023 */
[----:B----4-:R-:W-:Y:S01]  /*55b0*/  IMAD.U32 R35, R13, 0x10000, RZ ;  /* 0x000100000d237824 */ /* 0x010fe200078e00ff */
[----:B------:R-:W-:Y:S02]  /*55c0*/  PRMT R115, R115, 0x5410, R34 ;  /* 0x0000541073737816 */ /* 0x000fe40000000022 */
[----:B------:R-:W-:Y:S01]  /*55d0*/  SHF.R.U64 R36, R36, 0x10, R37 ;  /* 0x0000001024247819 */ /* 0x000fe20000001225 */
[----:B------:R-:W-:Y:S01]  /*55e0*/  IMAD.U32 R44, R116, 0x10000, RZ ;  /* 0x00010000742c7824 */ /* 0x000fe200078e00ff */
[----:B------:R-:W-:Y:S01]  /*55f0*/  SHF.R.U32.HI R46, RZ, 0x10, R43 ;  /* 0x00000010ff2e7819 */ /* 0x000fe2000001162b */
[----:B------:R-:W-:Y:S01]  /*5600*/  IMAD.U32 R37, R115, 0x10000, RZ ;  /* 0x0001000073257824 */ /* 0x000fe200078e00ff */
[----:B------:R-:W-:Y:S01]  /*5610*/  SHF.R.U64 R41, R40, 0x10, R41 ;  /* 0x0000001028297819 */ /* 0x000fe20000001229 */
[-C--:B------:R-:W-:Y:S01]  /*5620*/  FMUL.FTZ R45, R35, R44.reuse ;  /* 0x0000002c232d7220 */ /* 0x080fe20000410000 */
[----:B------:R-:W-:Y:S01]  /*5630*/  SHF.R.U64 R34, R38, 0x10, R39 ;  /* 0x0000001026227819 */ /* 0x000fe20000001227 */
[----:B0-----:R-:W-:Y:S01]  /*5640*/  IMAD.U32 R38, R5, 0x10000, RZ ;  /* 0x0001000005267824 */ /* 0x001fe200078e00ff */
[----:B------:R-:W-:Y:S01]  /*5650*/  LOP3.LUT R40, R13, 0xffff0000, RZ, 0xc0, !PT ;  /* 0xffff00000d287812 */ /* 0x000fe200078ec0ff */
[-C--:B------:R-:W-:Y:S01]  /*5660*/  FMUL.FTZ R47, R35, R37.reuse ;  /* 0x00000025232f7220 */ /* 0x080fe20000410000 */
[----:B------:R-:W-:Y:S01]  /*5670*/  LOP3.LUT R116, R116, 0xffff0000, RZ, 0xc0, !PT ;  /* 0xffff000074747812 */ /* 0x000fe200078ec0ff */
[C---:B------:R-:W-:Y:S01]  /*5680*/  FFMA.FTZ R37, R38.reuse, R37, -R45 ;  /* 0x0000002526257223 */ /* 0x040fe2000001082d */
[----:B------:R-:W-:Y:S01]  /*5690*/  LOP3.LUT R115, R115, 0xffff0000, RZ, 0xc0, !PT ;  /* 0xffff000073737812 */ /* 0x000fe200078ec0ff */
[----:B------:R-:W-:Y:S01]  /*56a0*/  FFMA.FTZ R38, R38, R44, R47 ;  /* 0x0000002c26267223 */ /* 0x000fe2000001002f */
[----:B------:R-:W-:Y:S01]  /*56b0*/  SHF.R.U32.HI R39, RZ, 0x10, R39 ;  /* 0x00000010ff277819 */ /* 0x000fe20000011627 */
[----:B------:R-:W-:Y:S01]  /*56c0*/  IMAD.U32 R44, R15, 0x10000, RZ ;  /* 0x000100000f2c7824 */ /* 0x000fe200078e00ff */
[----:B------:R-:W-:-:S02]  /*56d0*/  PRMT R113, R113, 0x5410, R46 ;  /* 0x0000541071717816 */ /* 0x000fc4000000002e */
[----:B------:R-:W-:Y:S01]  /*56e0*/  SHF.R.U64 R35, R42, 0x10, R43 ;  /* 0x000000102a237819 */ /* 0x000fe2000000122b */
[CC--:B------:R-:W-:Y:S01]  /*56f0*/  FMUL.FTZ R42, R40.reuse, R116.reuse ;  /* 0x00000074282a7220 */ /* 0x0c0fe20000410000 */
[----:B------:R-:W-:Y:S01]  /*5700*/  LOP3.LUT R13, R5, 0xffff0000, RZ, 0xc0, !PT ;  /* 0xffff0000050d7812 */ /* 0x000fe200078ec0ff */
[-C--:B------:R-:W-:Y:S01]  /*5710*/  FMUL.FTZ R43, R40, R115.reuse ;  /* 0x00000073282b7220 */ /* 0x080fe20000410000 */
[----:B------:R-:W-:Y:S01]  /*5720*/  PRMT R110, R110, 0x5410, R39 ;  /* 0x000054106e6e7816 */ /* 0x000fe20000000027 */
[C---:B------:R-:W-:Y:S01]  /*5730*/  IMAD.U32 R46, R113.reuse, 0x10000, RZ ;  /* 0x00010000712e7824 */ /* 0x040fe200078e00ff */
[----:B------:R-:W-:Y:S01]  /*5740*/  LOP3.LUT R113, R113, 0xffff0000, RZ, 0xc0, !PT ;  /* 0xffff000071717812 */ /* 0x000fe200078ec0ff */
[C---:B------:R-:W-:Y:S01]  /*5750*/  FFMA.FTZ R40, R13.reuse, R115, -R42 ;  /* 0x000000730d287223 */ /* 0x040fe2000001082a */
[----:B------:R-:W-:Y:S01]  /*5760*/  FFMA.FTZ R13, R13, R116, R43 ;  /* 0x000000740d0d7223 */ /* 0x000fe2000001002b */
[C---:B------:R-:W-:Y:S01]  /*5770*/  IMAD.U32 R39, R12.reuse, 0x10000, RZ ;  /* 0x000100000c277824 */ /* 0x040fe200078e00ff */
[----:B------:R-:W-:Y:S01]  /*5780*/  LOP3.LUT R42, R12, 0xffff0000, RZ, 0xc0, !PT ;  /* 0xffff00000c2a7812 */ /* 0x000fe200078ec0ff */
[----:B------:R-:W-:-:S02]  /*5790*/  IMAD.U32 R45, R110, 0x10000, RZ ;  /* 0x000100006e2d7824 */ /* 0x000fc400078e00ff */
[-C--:B------:R-:W-:Y:S01]  /*57a0*/  FMUL.FTZ R12, R44, R46.reuse ;  /* 0x0000002e2c0c7220 */ /* 0x080fe20000410000 */
[C---:B------:R-:W-:Y:S01]  /*57b0*/  IMAD.U32 R43, R7.reuse, 0x10000, RZ ;  /* 0x00010000072b7824 */ /* 0x040fe200078e00ff */
[----:B------:R-:W-:Y:S01]  /*57c0*/  LOP3.LUT R110, R110, 0xffff0000, RZ, 0xc0, !PT ;  /* 0xffff00006e6e7812 */ /* 0x000fe200078ec0ff */
[-C--:B------:R-:W-:Y:S01]  /*57d0*/  FMUL.FTZ R47, R44, R45.reuse ;  /* 0x0000002d2c2f7220 */ /* 0x080fe20000410000 */
[----:B------:R-:W-:Y:S01]  /*57e0*/  LOP3.LUT R44, R7, 0xffff0000, RZ, 0xc0, !PT ;  /* 0xffff0000072c7812 */ /* 0x000fe200078ec0ff */
[----:B------:R-:W-:Y:S01]  /*57f0*/  FFMA.FTZ R12, R43, R45, -R12 ;  /* 0x0000002d2b0c7223 */ /* 0x000fe2000001080c */
[----:B------:R-:W-:Y:S01]  /*5800*/  LOP3.LUT R45, R15, 0xffff0000, RZ, 0xc0, !PT ;  /* 0xffff00000f2d7812 */ /* 0x000fe200078ec0ff */
[----:B------:R-:W-:Y:S01]  /*5810*/  FFMA.FTZ R43, R43, R46, R47 ;  /* 0x0000002e2b2b7223 */ /* 0x000fe2000001002f */
[----:B------:R-:W-:Y:S01]  /*5820*/  PRMT R114, R114, 0x5410, R41 ;  /* 0x0000541072727816 */ /* 0x000fe20000000029 */
[----:B------:R-:W-:Y:S01]  /*5830*/  IMAD.U32 R5, R4, 0x10000, RZ ;  /* 0x0001000004057824 */ /* 0x000fe200078e00ff */
[----:B------:R-:W-:Y:S01]  /*5840*/  PRMT R111, R111, 0x5410, R36 ;  /* 0x000054106f6f7816 */ /* 0x000fe20000000024 */
[C---:B------:R-:W-:Y:S01]  /*5850*/  FMUL.FTZ R46, R45.reuse, R110 ;  /* 0x0000006e2d2e7220 */ /* 0x040fe20000410000 */
[----:B------:R-:W-:Y:S01]  /*5860*/  FMUL.FTZ R47, R45, R113 ;  /* 0x000000712d2f7220 */ /* 0x000fe20000410000 */
[----:B------:R-:W-:Y:S01]  /*5870*/  LOP3.LUT R45, R114, 0xffff0000, RZ, 0xc0, !PT ;  /* 0xffff0000722d7812 */ /* 0x000fe200078ec0ff */
[----:B------:R-:W-:-:S02]  /*5880*/  IMAD.U32 R15, R14, 0x10000, RZ ;  /* 0x000100000e0f7824 */ /* 0x000fc400078e00ff */
[C---:B------:R-:W-:Y:S01]  /*5890*/  FFMA.FTZ R36, R44.reuse, R113, R46 ;  /* 0x000000712c247223 */ /* 0x040fe2000001002e */
[----:B------:R-:W-:Y:S01]  /*58a0*/  FFMA.FTZ R41, R44, R110, -R47 ;  /* 0x0000006e2c297223 */ /* 0x000fe2000001082f */
[----:B------:R-:W-:Y:S01]  /*58b0*/  IMAD.U32 R46, R114, 0x10000, RZ ;  /* 0x00010000722e7824 */ /* 0x000fe200078e00ff */
[----:B------:R-:W-:Y:S01]  /*58c0*/  PRMT R109, R109, 0x5410, R34 ;  /* 0x000054106d6d7816 */ /* 0x000fe20000000022 */
[C---:B------:R-:W-:Y:S01]  /*58d0*/  IMAD.U32 R44, R111.reuse, 0x10000, RZ ;  /* 0x000100006f2c7824 */ /* 0x040fe200078e00ff */
[----:B------:R-:W-:Y:S01]  /*58e0*/  LOP3.LUT R111, R111, 0xffff0000, RZ, 0xc0, !PT ;  /* 0xffff00006f6f7812 */ /* 0x000fe200078ec0ff */
[C---:B------:R-:W-:Y:S01]  /*58f0*/  FMUL.FTZ R34, R39.reuse, R46 ;  /* 0x0000002e27227220 */ /* 0x040fe20000410000 */
[----:B------:R-:W-:Y:S01]  /*5900*/  LOP3.LUT R4, R4, 0xffff0000, RZ, 0xc0, !PT ;  /* 0xffff000004047812 */ /* 0x000fe200078ec0ff */
[-C--:B------:R-:W-:Y:S01]  /*5910*/  FMUL.FTZ R39, R39, R44.reuse ;  /* 0x0000002c27277220 */ /* 0x080fe20000410000 */
[----:B------:R-:W-:Y:S01]  /*5920*/  PRMT R112, R112, 0x5410, R35 ;  /* 0x0000541070707816 */ /* 0x000fe20000000023 */
[C---:B------:R-:W-:Y:S01]  /*5930*/  FMUL.FTZ R35, R42.reuse, R45 ;  /* 0x0000002d2a237220 */ /* 0x040fe20000410000 */
[C---:B------:R-:W-:Y:S01]  /*5940*/  FFMA.FTZ R34, R5.reuse, R44, -R34 ;  /* 0x0000002c05227223 */ /* 0x040fe20000010822 */
[----:B------:R-:W-:Y:S01]  /*5950*/  FFMA.FTZ R5, R5, R46, R39 ;  /* 0x0000002e05057223 */ /* 0x000fe20000010027 */
[-C--:B------:R-:W-:Y:S01]  /*5960*/  FMUL.FTZ R39, R42, R111.reuse ;  /* 0x0000006f2a277220 */ /* 0x080fe20000410000 */
[----:B------:R-:W-:Y:S01]  /*5970*/  FFMA.FTZ R111, R4, R111, -R35 ;  /* 0x0000006f046f7223 */ /* 0x000fe20000010823 */
[----:B------:R-:W-:Y:S01]  /*5980*/  LOP3.LUT R14, R14, 0xffff0000, RZ, 0xc0, !PT ;  /* 0xffff00000e0e7812 */ /* 0x000fe200078ec0ff */
[C---:B------:R-:W-:Y:S01]  /*5990*/  IMAD.U32 R42, R109.reuse, 0x10000, RZ ;  /* 0x000100006d2a7824 */ /* 0x040fe200078e00ff */
[C---:B------:R-:W-:Y:S01]  /*59a0*/  LOP3.LUT R35, R112.reuse, 0xffff0000, RZ, 0xc0, !PT ;  /* 0xffff000070237812 */ /* 0x040fe200078ec0ff */
[----:B------:R-:W-:Y:S01]  /*59b0*/  IMAD.U32 R44, R112, 0x10000, RZ ;  /* 0x00010000702c7824 */ /* 0x000fe200078e00ff */
[----:B------:R-:W-:Y:S01]  /*59c0*/  LOP3.LUT R109, R109, 0xffff0000, RZ, 0xc0, !PT ;  /* 0xffff00006d6d7812 */ /* 0x000fe200078ec0ff */
[----:B------:R-:W-:-:S02]  /*59d0*/  IMAD.U32 R7, R6, 0x10000, RZ ;  /* 0x0001000006077824 */ /* 0x000fc400078e00ff */
[----:B------:R-:W-:Y:S01]  /*59e0*/  FFMA.FTZ R4, R4, R45, R39 ;  /* 0x0000002d04047223 */ /* 0x000fe20000010027 */
[----:B------:R-:W-:Y:S01]  /*59f0*/  LOP3.LUT R6, R6, 0xffff0000, RZ, 0xc0, !PT ;  /* 0xffff000006067812 */ /* 0x000fe200078ec0ff */
[C---:B------:R-:W-:Y:S01]  /*5a00*/  FMUL.FTZ R46, R15.reuse, R44 ;  /* 0x0000002c0f2e7220 */ /* 0x040fe20000410000 */
[C---:B------:R-:W-:Y:S01]  /*5a10*/  FMUL.FTZ R39, R14.reuse, R35 ;  /* 0x000000230e277220 */ /* 0x040fe20000410000 */
[-C--:B------:R-:W-:Y:S01]  /*5a20*/  FMUL.FTZ R15, R15, R42.reuse ;  /* 0x0000002a0f0f7220 */ /* 0x080fe20000410000 */
[----:B------:R-:W-:Y:S01]  /*5a30*/  FMUL.FTZ R14, R14, R109 ;  /* 0x0000006d0e0e7220 */ /* 0x000fe20000410000 */
[----:B------:R-:W-:Y:S01]  /*5a40*/  F2FP.BF16.F32.PACK_AB R43, R36, R43 ;  /* 0x0000002b242b723e */ /* 0x000fe200000010ff */
[C---:B------:R-:W-:Y:S01]  /*5a50*/  FFMA.FTZ R46, R7.reuse, R42, -R46 ;  /* 0x0000002a072e7223 */ /* 0x040fe2000001082e */
[----:B------:R-:W-:Y:S01]  /*5a60*/  FFMA.FTZ R15, R7, R44, R15 ;  /* 0x0000002c070f7223 */ /* 0x000fe2000001000f */
[C---:B------:R-:W-:Y:S01]  /*5a70*/  FFMA.FTZ R14, R6.reuse, R35, R14 ;  /* 0x00000023060e7223 */ /* 0x040fe2000001000e */
[----:B------:R-:W-:Y:S01]  /*5a80*/  FFMA.FTZ R39, R6, R109, -R39 ;  /* 0x0000006d06277223 */ /* 0x000fe20000010827 */
[----:B------:R-:W-:-:S02]  /*5a90*/  F2FP.BF16.F32.PACK_AB R37, R40, R37 ;  /* 0x000000252825723e */ /* 0x000fc400000010ff */
[----:B------:R-:W-:Y:S02]  /*5aa0*/  F2FP.BF16.F32.PACK_AB R36, R111, R34 ;  /* 0x000000226f24723e */ /* 0x000fe400000010ff */
[----:B------:R-:W-:Y:S02]  /*5ab0*/  F2FP.BF16.F32.PACK_AB R7, R41, R12 ;  /* 0x0000000c2907723e */ /* 0x000fe400000010ff */
[----:B------:R-:W-:Y:S01]  /*5ac0*/  F2FP.BF16.F32.PACK_AB R12, R4, R5 ;  /* 0x00000005040c723e */ /* 0x000fe200000010ff */
[----:B------:R-:W-:Y:S01]  /*5ad0*/  IMAD.MOV.U32 R4, RZ, RZ, R36 ;  /* 0x000000ffff047224 */ /* 0x000fe200078e0024 */
[----:B------:R-:W-:Y:S01]  /*5ae0*/  F2FP.BF16.F32.PACK_AB R14, R14, R15 ;  /* 0x0000000f0e0e723e */ /* 0x000fe200000010ff */
[----:B------:R-:W-:Y:S01]  /*5af0*/  IMAD.MOV.U32 R5, RZ, RZ, R37 ;  /* 0x000000ffff057224 */ /* 0x000fe200078e0025 */
[----:B------:R-:W-:Y:S01]  /*5b00*/  F2FP.BF16.F32.PACK_AB R13, R13, R38 ;  /* 0x000000260d0d723e */ /* 0x000fe200000010ff */
[----:B------:R-:W-:Y:S01]  /*5b10*/  IMAD.MOV.U32 R15, RZ, RZ, R43 ;  /* 0x000000ffff0f7224 */ /* 0x000fe200078e002b */
[----:B------:R-:W-:-:S07]  /*5b20*/  F2FP.BF16.F32.PACK_AB R6, R39, R46 ;  /* 0x0000002e2706723e */ /* 0x000fce00000010ff */
.L_x_691:
[----:B------:R-:W-:Y:S05]  /*5b30*/  BSYNC B1 ;  /* 0x0000000000017941 */ /* 0x000fea0003800000 */
.L_x_690:
[----:B------:R-:W-:Y:S01]  /*5b40*/  ISETP.GE.AND P2, PT, R11, R98, PT ;  /* 0x000000620b00720c */ /* 0x000fe20003f46270 */
[----:B0-----:R0:W-:Y:S02]  /*5b50*/  ST.E.128 desc[UR40][R32.64], R4 ;  /* 0x0000000420007985 */ /* 0x0011e4000c101d28 */
[----:B0-----:R-:W-:Y:S02]  /*5b60*/  IMAD.MOV.U32 R4, RZ, RZ, R96 ;  /* 0x000000ffff047224 */ /* 0x001fe400078e0060 */
[----:B------:R-:W-:-:S08]  /*5b70*/  IMAD.MOV.U32 R5, RZ, RZ, R97 ;  /* 0x000000ffff057224 */ /* 0x000fd000078e0061 */
[----:B------:R-:W-:Y:S05]  /*5b80*/  @P2 BRA `(.L_x_674) ;  /* 0x0000000400142947 */ /* 0x000fea0003800000 */
[----:B------:R-:W-:-:S05]  /*5b90*/  IMAD.WIDE R4, R11, 0x2, R4 ;  /* 0x000000020b047825 */ /* 0x000fca00078e0204 */
[----:B----4-:R0:W-:Y:S01]  /*5ba0*/  ST.E.128 desc[UR40][R4.64], R12 ;  /* 0x0000000c04007985 */ /* 0x0101e2000c101d28 */
[----:B------:R-:W-:Y:S05]  /*5bb0*/  BRA `(.L_x_674) ;  /* 0x0000000400087947 */ /* 0x000fea0003800000 */
.L_x_655:
[----:B------:R-:W-:-:S13]  /*5bc0*/  ISETP.NE.AND P3, PT, R206, 0x3, PT ;  /* 0x00000003ce00780c */ /* 0x000fda0003f65270 */
[----:B------:R-:W-:Y:S05]  /*5bd0*/  @!P3 BRA `(.L_x_692) ;  /* 0x000000000004b947 */ /* 0x000fea0003800000 */
[----:B------:R-:W-:Y:S01]  /*5be0*/  BPT.TRAP 0x1 ;  /* 0x000000040000795c */ /* 0x000fe20000300000 */
.L_x_692:
[----:B------:R-:W-:Y:S01]  /*5bf0*/  IMAD R87, R18, 0x8, R19 ;  /* 0x0000000812577824 */ /* 0x000fe200078e0213 */
[----:B------:R-:W-:Y:S01]  /*5c00*/  SHF.L.U32 R95, R204, 0x1f, RZ ;  /* 0x0000001fcc5f7819 */ /* 0x000fe200000006ff */
[----:B------:R-:W-:Y:S01]  /*5c10*/  BSSY B1, `(.L_x_693) ;  /* 0x0000004000017945 */ /* 0x000fe20003800000 */
[----:B------:R-:W-:Y:S02]  /*5c20*/  SHF.R.S32.HI R92, RZ, 0x1f, R91 ;  /* 0x0000001fff5c7819 */ /* 0x000fe4000001145b */
[----:B------:R-:W1:Y:S02]  /*5c30*/  SYNCS.PHASECHK.TRANS64.TRYWAIT P2, [R87+URZ+0x22890], R95 ;  /* 0x0228905f570075a7 */ /* 0x000e64000804017f */
[----:B-1----:R-:W-:Y:S05]  /*5c40*/  @!P2 BRA `(.L_x_694) ;  /* 0x000001540068a947 */ /* 0x002fea0003800000 */
.L_x_938:
[----:B------:R-:W-:Y:S05]  /*5c50*/  BSYNC B1 ;  /* 0x0000000000017941 */ /* 0x000fea0003800000 */
.L_x_693:
[----:B------:R-:W-:Y:S01]  /*5c60*/  ULDC.64 UR4, c[0x0][0x300] ;  /* 0x0000c00000047ab9 */ /* 0x000fe20000000a00 */
[----:B-----5:R-:W-:Y:S01]  /*5c70*/  SHF.R.S32.HI R93, RZ, 0x1f, R90 ;  /* 0x0000001fff5d7819 */ /* 0x020fe2000001145a */
[----:B------:R-:W-:Y:S01]  /*5c80*/  IMAD R6, R92, UR4, RZ ;  /* 0x000000045c067c24 */ /* 0x000fe2000f8e02ff */
[----:B------:R-:W-:Y:S01]  /*5c90*/  ULDC.64 UR6, c[0x0][0x2e8] ;  /* 0x0000ba0000067ab9 */ /* 0x000fe20000000a00 */
[----:B0-----:R-:W-:-:S04]  /*5ca0*/  IMAD.WIDE.U32 R4, R91, UR4, RZ ;  /* 0x000000045b047c25 */ /* 0x001fc8000f8e00ff */
[----:B------:R-:W-:Y:S01]  /*5cb0*/  IMAD R7, R91, UR5, R6 ;  /* 0x000000055b077c24 */ /* 0x000fe2000f8e0206 */
[----:B------:R-:W-:Y:S01]  /*5cc0*/  ULDC.64 UR4, c[0x0][0x310] ;  /* 0x0000c40000047ab9 */ /* 0x000fe20000000a00 */
[----:B------:R-:W-:Y:S02]  /*5cd0*/  IMAD R94, R27, -0x60, R24 ;  /* 0xffffffa01b5e7824 */ /* 0x000fe400078e0218 */
[----:B------:R-:W-:Y:S02]  /*5ce0*/  IMAD R11, R93, UR4, RZ ;  /* 0x000000045d0b7c24 */ /* 0x000fe4000f8e02ff */
[----:B------:R-:W-:Y:S01]  /*5cf0*/  IMAD.IADD R5, R5, 0x1, R7 ;  /* 0x0000000105057824 */ /* 0x000fe200078e0207 */
[----:B------:R-:W-:Y:S01]  /*5d00*/  VIMNMX R94, R94, 0x60, PT ;  /* 0x000000605e5e7848 */ /* 0x000fe20003fe0100 */
[C---:B------:R-:W-:Y:S02]  /*5d10*/  IMAD R11, R90.reuse, UR5, R11 ;  /* 0x000000055a0b7c24 */ /* 0x040fe4000f8e020b */
[----:B------:R-:W-:Y:S01]  /*5d20*/  IMAD.WIDE.U32 R4, R90, UR4, R4 ;  /* 0x000000045a047c25 */ /* 0x000fe2000f8e0004 */
[----:B------:R-:W-:-:S03]  /*5d30*/  ULDC.64 UR4, c[0x0][0x308] ;  /* 0x0000c20000047ab9 */ /* 0x000fc60000000a00 */
[----:B------:R-:W-:Y:S02]  /*5d40*/  IMAD.IADD R5, R5, 0x1, R11 ;  /* 0x0000000105057824 */ /* 0x000fe400078e020b */
[----:B------:R-:W-:Y:S02]  /*5d50*/  IMAD.IADD R34, R94, 0x1, -R200 ;  /* 0x000000015e227824 */ /* 0x000fe400078e0ac8 */
[----:B------:R-:W-:Y:S01]  /*5d60*/  IMAD.WIDE.U32 R4, R201, UR4, R4 ;  /* 0x00000004c9047c25 */ /* 0x000fe2000f8e0004 */
[----:B------:R-:W-:-:S03]  /*5d70*/  UMOV UR4, 0xffffffff ;  /* 0xffffffff00047882 */ /* 0x000fc60000000000 */
[----:B------:R-:W-:Y:S01]  /*5d80*/  IMAD R33, R201, UR5, R5 ;  /* 0x00000005c9217c24 */ /* 0x000fe2000f8e0205 */
[----:B------:R-:W-:-:S04]  /*5d90*/  LEA R32, P2, R4, UR6, 0x1 ;  /* 0x0000000604207c11 */ /* 0x000fc8000f8408ff */
[----:B------:R-:W-:Y:S02]  /*5da0*/  LEA.HI.X R33, R4, UR7, R33, 0x1, P2 ;  /* 0x0000000704217c11 */ /* 0x000fe400090f0c21 */
[----:B------:R-:W-:Y:S01]  /*5db0*/  ISETP.GE.AND P2, PT, R34, 0x1, PT ;  /* 0x000000012200780c */ /* 0x000fe20003f46270 */
[----:B------:R-:W-:-:S12]  /*5dc0*/  BRA.DIV UR4, `(.L_x_695) ;  /* 0x00000156041c7947 */ /* 0x000fd8000b800000 */
[----:B------:R0:W2:Y:S04]  /*5dd0*/  SHFL.IDX PT, R5, R33, RZ, 0x1c1f ;  /* 0x001c1fff21057589 */ /* 0x0000a800000e0000 */
[----:B------:R0:W3:Y:S02]  /*5de0*/  SHFL.IDX PT, R7, R32, RZ, 0x1c1f ;  /* 0x001c1fff20077589 */ /* 0x0000e400000e0000 */
.L_x_942:
[----:B------:R-:W-:Y:S04]  /*5df0*/  BSSY B1, `(.L_x_696) ;  /* 0x000000d000017945 */ /* 0x000fe80003800000 */
[----:B------:R-:W-:Y:S05]  /*5e00*/  @!P2 BRA `(.L_x_697) ;  /* 0x00000000002ca947 */ /* 0x000fea0003800000 */
[----:B------:R-:W-:Y:S02]  /*5e10*/  ULDC UR4, c[0x0][0x2f4] ;  /* 0x0000bd0000047ab9 */ /* 0x000fe40000000800 */
[----:B------:R-:W-:-:S13]  /*5e20*/  ISETP.GE.AND P2, PT, R16, UR4, PT ;  /* 0x0000000410007c0c */ /* 0x000fda000bf46270 */
[----:B---3--:R-:W-:-:S04]  /*5e30*/  @!P2 LEA R14, P4, R16, R7, 0x1 ;  /* 0x00000007100ea211 */ /* 0x008fc800078808ff */
[----:B--2---:R-:W-:Y:S02]  /*5e40*/  @!P2 LEA.HI.X R15, R16, R5, R17, 0x1, P4 ;  /* 0x00000005100fa211 */ /* 0x004fe400020f0c11 */
[----:B------:R-:W-:-:S13]  /*5e50*/  ISETP.GE.AND P4, PT, R2, UR4, PT ;  /* 0x0000000402007c0c */ /* 0x000fda000bf86270 */
[----:B------:R-:W-:-:S04]  /*5e60*/  @!P4 LEA R12, P5, R2, R7, 0x1 ;  /* 0x00000007020cc211 */ /* 0x000fc800078a08ff */
[----:B------:R-:W-:Y:S02]  /*5e70*/  @!P4 LEA.HI.X R13, R2, R5, R202, 0x1, P5 ;  /* 0x00000005020dc211 */ /* 0x000fe400028f0cca */
[----:B------:R-:W2:Y:S04]  /*5e80*/  @!P2 LDS.128 R4, [R98] ;  /* 0x000000006204a984 */ /* 0x000ea80000000c00 */
[----:B--2---:R-:W-:Y:S04]  /*5e90*/  @!P2 ST.E.128 desc[UR40][R14.64], R4 ;  /* 0x000000040e00a985 */ /* 0x004fe8000c101d28 */
[----:B------:R-:W2:Y:S04]  /*5ea0*/  @!P4 LDS.128 R4, [R89] ;  /* 0x000000005904c984 */ /* 0x000ea80000000c00 */
[----:B--2---:R4:W-:Y:S02]  /*5eb0*/  @!P4 ST.E.128 desc[UR40][R12.64], R4 ;  /* 0x000000040c00c985 */ /* 0x0049e4000c101d28 */
.L_x_697:
[----:B------:R-:W-:Y:S05]  /*5ec0*/  BSYNC B1 ;  /* 0x0000000000017941 */ /* 0x000fea0003800000 */
.L_x_696:
[----:B------:R-:W-:-:S03]  /*5ed0*/  UMOV UR4, 0xffffffff ;  /* 0xffffffff00047882 */ /* 0x000fc60000000000 */
[----:B------:R-:W-:Y:S05]  /*5ee0*/  BRA.DIV UR4, `(.L_x_698) ;  /* 0x0000015604207947 */ /* 0x000fea000b800000 */
[----:B--2-4-:R2:W4:Y:S04]  /*5ef0*/  SHFL.IDX PT, R5, R33, 0x1, 0x1c1f ;  /* 0x003c1f0021057f89 */ /* 0x01452800000e0000 */
[----:B---3--:R2:W3:Y:S02]  /*5f00*/  SHFL.IDX PT, R7, R32, 0x1, 0x1c1f ;  /* 0x003c1f0020077f89 */ /* 0x0084e400000e0000 */
.L_x_946:
[----:B------:R-:W-:-:S13]  /*5f10*/  ISETP.GE.AND P2, PT, R34, 0x41, PT ;  /* 0x000000412200780c */ /* 0x000fda0003f46270 */
[----:B------:R-:W-:Y:S05]  /*5f20*/  @!P2 BRA `(.L_x_674) ;  /* 0x00000000002ca947 */ /* 0x000fea0003800000 */
[----:B------:R-:W-:Y:S02]  /*5f30*/  ULDC UR4, c[0x0][0x2f4] ;  /* 0x0000bd0000047ab9 */ /* 0x000fe40000000800 */
[----:B------:R-:W-:-:S13]  /*5f40*/  ISETP.GE.AND P2, PT, R16, UR4, PT ;  /* 0x0000000410007c0c */ /* 0x000fda000bf46270 */
[----:B---3--:R-:W-:-:S04]  /*5f50*/  @!P2 LEA R14, P4, R16, R7, 0x1 ;  /* 0x00000007100ea211 */ /* 0x008fc800078808ff */
[----:B----4-:R-:W-:Y:S02]  /*5f60*/  @!P2 LEA.HI.X R15, R16, R5, R17, 0x1, P4 ;  /* 0x00000005100fa211 */ /* 0x010fe400020f0c11 */
[----:B------:R-:W-:-:S13]  /*5f70*/  ISETP.GE.AND P4, PT, R2, UR4, PT ;  /* 0x0000000402007c0c */ /* 0x000fda000bf86270 */
[----:B------:R-:W-:-:S04]  /*5f80*/  @!P4 LEA R12, P5, R2, R7, 0x1 ;  /* 0x00000007020cc211 */ /* 0x000fc800078a08ff */
[----:B------:R-:W-:Y:S02]  /*5f90*/  @!P4 LEA.HI.X R13, R2, R5, R202, 0x1, P5 ;  /* 0x00000005020dc211 */ /* 0x000fe400028f0cca */
[----:B------:R-:W3:Y:S04]  /*5fa0*/  @!P2 LDS.128 R4, [R98+0x2000] ;  /* 0x002000006204a984 */ /* 0x000ee80000000c00 */
[----:B---3--:R-:W-:Y:S04]  /*5fb0*/  @!P2 ST.E.128 desc[UR40][R14.64], R4 ;  /* 0x000000040e00a985 */ /* 0x008fe8000c101d28 */
[----:B------:R-:W3:Y:S04]  /*5fc0*/  @!P4 LDS.128 R4, [R89+0x2000] ;  /* 0x002000005904c984 */ /* 0x000ee80000000c00 */
[----:B---3--:R3:W-:Y:S02]  /*5fd0*/  @!P4 ST.E.128 desc[UR40][R12.64], R4 ;  /* 0x000000040c00c985 */ /* 0x0087e4000c101d28 */
.L_x_674:
[----:B------:R-:W-:Y:S05]  /*5fe0*/  BSYNC B0 ;  /* 0x0000000000007941 */ /* 0x000fea0003800000 */
.L_x_654:
[----:B0--34-:R-:W0:Y:S01]  /*5ff0*/  S2R R4, SR_TID.X ;  /* 0x0000000000047919 */ /* 0x019e220000002100 */
[----:B------:R-:W-:Y:S01]  /*6000*/  @!PT LDS RZ, [RZ] ;  /* 0x00000000fffff984 */ /* 0x000fe20000000800 */
[----:B------:R-:W-:Y:S01]  /*6010*/  @!PT LDS RZ, [RZ] ;  /* 0x00000000fffff984 */ /* 0x000fe20000000800 */
[----:B------:R-:W-:Y:S01]  /*6020*/  @!PT LDS RZ, [RZ] ;  /* 0x00000000fffff984 */ /* 0x000fe20000000800 */
[----:B------:R-:W-:Y:S01]  /*6030*/  @!PT LDS RZ, [RZ] ;  /* 0x00000000fffff984 */ /* 0x000fe20000000800 */
[----:B------:R3:W-:Y:S06]  /*6040*/  MEMBAR.ALL.CTA ;  /* 0x0000000000007992 */ /* 0x0007ec0000008000 */
[----:B---3--:R-:W3:Y:S01]  /*6050*/  FENCE.VIEW.ASYNC.S ;  /* 0x00000000000073c6 */ /* 0x008ee20000000000 */
[----:B------:R-:W-:Y:S05]  /*6060*/  WARPSYNC.ALL ;  /* 0x0000000000007948 */ /* 0x000fea0003800000 */
[----:B------:R-:W-:Y:S01]  /*6070*/  BSSY B0, `(.L_x_699) ;  /* 0x0000009000007945 */ /* 0x000fe20003800000 */
[----:B0-----:R-:W-:Y:S01]  /*6080*/  LOP3.LUT R4, R4, 0x7f, RZ, 0xc0, !PT ;  /* 0x0000007f04047812 */ /* 0x001fe200078ec0ff */
[----:B---3--:R0:W-:Y:S03]  /*6090*/  BAR.SYNC.DEFER_BLOCKING R60, 0x80 ;  /* 0x0002003c0000751d */ /* 0x0081e60000010000 */
[----:B------:R-:W-:-:S13]  /*60a0*/  ISETP.NE.AND P2, PT, R4, RZ, PT ;  /* 0x000000ff0400720c */ /* 0x000fda0003f45270 */
[----:B------:R-:W-:-:S05]  /*60b0*/  @!P2 VIADD R4, R87, 0x228a0 ;  /* 0x000228a05704a836 */ /* 0x000fca0000000000 */
[----:B------:R-:W-:-:S04]  /*60c0*/  @!P2 PRMT R4, RZ, 0x654, R4 ;  /* 0x00000654ff04a816 */ /* 0x000fc80000000004 */
[----:B------:R0:W-:Y:S01]  /*60d0*/  @!P2 SYNCS.ARRIVE.TRANS64.RED.A1T0 RZ, [R4+URZ], RZ ;  /* 0x000000ff04ffa9a7 */ /* 0x0001e2000810043f */
[----:B------:R-:W-:Y:S05]  /*60e0*/  @!P3 BRA `(.L_x_700) ;  /* 0x000000000004b947 */ /* 0x000fea0003800000 */
[----:B------:R-:W-:Y:S01]  /*60f0*/  BPT.TRAP 0x1 ;  /* 0x000000040000795c */ /* 0x000fe20000300000 */
.L_x_700:
[----:B------:R-:W-:Y:S05]  /*6100*/  BSYNC B0 ;  /* 0x0000000000007941 */ /* 0x000fea0003800000 */
.L_x_699:
[----:B------:R-:W3:Y:S01]  /*6110*/  SYNCS.PHASECHK.TRANS64.TRYWAIT P3, [R87+URZ+0x228b0], R95 ;  /* 0x0228b05f570075a7 */ /* 0x000ee2000806017f */
[----:B------:R-:W-:Y:S04]  /*6120*/  BSSY B0, `(.L_x_701) ;  /* 0x0000002000007945 */ /* 0x000fe80003800000 */
[----:B---3--:R-:W-:Y:S05]  /*6130*/  @!P3 BRA `(.L_x_702) ;  /* 0x0000015000d8b947 */ /* 0x008fea0003800000 */
.L_x_947:
[----:B------:R-:W-:Y:S05]  /*6140*/  BSYNC B0 ;  /* 0x0000000000007941 */ /* 0x000fea0003800000 */
.L_x_701:
[----:B------:R-:W-:Y:S01]  /*6150*/  ULDC.64 UR4, c[0x0][0x328] ;  /* 0x0000ca0000047ab9 */ /* 0x000fe20000000a00 */
[----:B------:R-:W-:Y:S01]  /*6160*/  ULDC.64 UR6, c[0x0][0x318] ;  /* 0x0000c60000067ab9 */ /* 0x000fe20000000a00 */
[----:B------:R-:W-:Y:S01]  /*6170*/  IMAD R92, R92, UR4, RZ ;  /* 0x000000045c5c7c24 */ /* 0x000fe2000f8e02ff */
[----:B------:R-:W-:Y:S01]  /*6180*/  BSSY B0, `(.L_x_703) ;  /* 0x0000040000007945 */ /* 0x000fe20003800000 */
[----:B0-----:R-:W-:-:S04]  /*6190*/  IMAD.WIDE.U32 R4, R91, UR4, RZ ;  /* 0x000000045b047c25 */ /* 0x001fc8000f8e00ff */
[----:B------:R-:W-:Y:S01]  /*61a0*/  IMAD R91, R91, UR5, R92 ;  /* 0x000000055b5b7c24 */ /* 0x000fe2000f8e025c */
[----:B------:R-:W-:Y:S01]  /*61b0*/  ULDC.64 UR4, c[0x0][0x338] ;  /* 0x0000ce0000047ab9 */ /* 0x000fe20000000a00 */
[----:B------:R-:W-:Y:S02]  /*61c0*/  IMAD.IADD R94, R94, 0x1, -R200 ;  /* 0x000000015e5e7824 */ /* 0x000fe400078e0ac8 */
[----:B------:R-:W-:Y:S02]  /*61d0*/  IMAD R93, R93, UR4, RZ ;  /* 0x000000045d5d7c24 */ /* 0x000fe4000f8e02ff */
[----:B------:R-:W-:Y:S02]  /*61e0*/  IMAD.IADD R5, R5, 0x1, R91 ;  /* 0x0000000105057824 */ /* 0x000fe400078e025b */
[C---:B------:R-:W-:Y:S02]  /*61f0*/  IMAD R93, R90.reuse, UR5, R93 ;  /* 0x000000055a5d7c24 */ /* 0x040fe4000f8e025d */
[----:B------:R-:W-:Y:S01]  /*6200*/  IMAD.WIDE.U32 R4, R90, UR4, R4 ;  /* 0x000000045a047c25 */ /* 0x000fe2000f8e0004 */
[----:B------:R-:W-:-:S03]  /*6210*/  ULDC.64 UR4, c[0x0][0x330] ;  /* 0x0000cc0000047ab9 */ /* 0x000fc60000000a00 */
[----:B------:R-:W-:Y:S02]  /*6220*/  IMAD.IADD R5, R5, 0x1, R93 ;  /* 0x0000000105057824 */ /* 0x000fe400078e025d */
[----:B------:R-:W-:Y:S02]  /*6230*/  IMAD R34, R18, 0x6000, R82 ;  /* 0x0000600012227824 */ /* 0x000fe400078e0252 */
[----:B------:R-:W-:-:S04]  /*6240*/  IMAD.WIDE.U32 R4, R201, UR4, R4 ;  /* 0x00000004c9047c25 */ /* 0x000fc8000f8e0004 */
[----:B------:R-:W-:Y:S01]  /*6250*/  IMAD R5, R201, UR5, R5 ;  /* 0x00000005c9057c24 */ /* 0x000fe2000f8e0205 */
[----:B------:R-:W-:-:S04]  /*6260*/  LEA R35, P3, R4, UR6, 0x1 ;  /* 0x0000000604237c11 */ /* 0x000fc8000f8608ff */
[----:B------:R-:W-:Y:S01]  /*6270*/  LEA.HI.X R36, R4, UR7, R5, 0x1, P3 ;  /* 0x0000000704247c11 */ /* 0x000fe200098f0c05 */
[----:B------:R-:W-:Y:S01]  /*6280*/  IMAD.IADD R4, R75, 0x1, R34 ;  /* 0x000000014b047824 */ /* 0x000fe200078e0222 */
[----:B------:R-:W-:Y:S01]  /*6290*/  ISETP.GE.AND P3, PT, R94, 0x1, PT ;  /* 0x000000015e00780c */ /* 0x000fe20003f66270 */
[----:B------:R0:W4:Y:S01]  /*62a0*/  SHFL.IDX PT, R41, R35, RZ, 0x1c1f ;  /* 0x001c1fff23297589 */ /* 0x00012200000e0000 */
[--C-:B------:R-:W-:Y:S02]  /*62b0*/  IMAD R34, R34, 0x2, R25.reuse ;  /* 0x0000000222227824 */ /* 0x100fe400078e0219 */
[----:B------:R-:W-:Y:S01]  /*62c0*/  IMAD R11, R4, 0x2, R25 ;  /* 0x00000002040b7824 */ /* 0x000fe200078e0219 */
[----:B------:R0:W0:Y:S08]  /*62d0*/  SHFL.IDX PT, R39, R36, RZ, 0x1c1f ;  /* 0x001c1fff24277589 */ /* 0x00003000000e0000 */
[----:B------:R-:W-:Y:S05]  /*62e0*/  @!P3 BRA `(.L_x_704) ;  /* 0x0000000000a4b947 */ /* 0x000fea0003800000 */
[----:B------:R-:W-:Y:S02]  /*62f0*/  ISETP.NE.AND P5, PT, R77, RZ, PT ;  /* 0x000000ff4d00720c */ /* 0x000fe40003fa5270 */
[----:B------:R-:W-:Y:S02]  /*6300*/  ISETP.NE.AND P4, PT, R78, RZ, PT ;  /* 0x000000ff4e00720c */ /* 0x000fe40003f85270 */
[----:B------:R-:W-:-:S09]  /*6310*/  PRMT R37, R10, 0x8880, RZ ;  /* 0x000088800a257816 */ /* 0x000fd200000000ff */
[----:B------:R-:W5:Y:S01]  /*6320*/  @P5 LDS.128 R4, [R34] ;  /* 0x0000000022045984 */ /* 0x000f620000000c00 */
[----:B--2-4-:R-:W-:-:S04]  /*6330*/  @P5 LEA R32, P3, R16, R41, 0x1 ;  /* 0x0000002910205211 */ /* 0x014fc800078608ff */
[----:B0-----:R-:W-:Y:S02]  /*6340*/  @P5 LEA.HI.X R33, R16, R39, R17, 0x1, P3 ;  /* 0x0000002710215211 */ /* 0x001fe400018f0c11 */
[----:B------:R-:W-:-:S04]  /*6350*/  @P4 LEA R14, P3, R2, R41, 0x1 ;  /* 0x00000029020e4211 */ /* 0x000fc800078608ff */
[----:B------:R-:W-:Y:S02]  /*6360*/  @P4 LEA.HI.X R15, R2, R39, R202, 0x1, P3 ;  /* 0x00000027020f4211 */ /* 0x000fe400018f0cca */
[----:B------:R-:W-:-:S13]  /*6370*/  ISETP.NE.AND P3, PT, R79, RZ, PT ;  /* 0x000000ff4f00720c */ /* 0x000fda0003f65270 */
[----:B------:R-:W-:-:S04]  /*6380*/  @P3 LEA R12, P6, R211, R41, 0x1 ;  /* 0x00000029d30c3211 */ /* 0x000fc800078c08ff */
[----:B------:R-:W-:Y:S01]  /*6390*/  @P3 LEA.HI.X R13, R211, R39, R220, 0x1, P6 ;  /* 0x00000027d30d3211 */ /* 0x000fe200030f0cdc */
[----:B-----5:R0:W-:Y:S01]  /*63a0*/  @P5 ST.E.128 desc[UR40][R32.64], R4 ;  /* 0x0000000420005985 */ /* 0x0201e2000c101d28 */
[----:B------:R-:W-:-:S03]  /*63b0*/  ISETP.NE.AND P5, PT, R80, RZ, PT ;  /* 0x000000ff5000720c */ /* 0x000fc60003fa5270 */
[----:B------:R-:W2:Y:S10]  /*63c0*/  @P4 LDS.128 R4, [R11] ;  /* 0x000000000b044984 */ /* 0x000eb40000000c00 */
[----:B0-----:R-:W-:-:S04]  /*63d0*/  @P5 LEA R32, P6, R210, R41, 0x1 ;  /* 0x00000029d2205211 */ /* 0x001fc800078c08ff */
[----:B------:R-:W-:Y:S01]  /*63e0*/  @P5 LEA.HI.X R33, R210, R39, R219, 0x1, P6 ;  /* 0x00000027d2215211 */ /* 0x000fe200030f0cdb */
[----:B--2---:R0:W-:Y:S01]  /*63f0*/  @P4 ST.E.128 desc[UR40][R14.64], R4 ;  /* 0x000000040e004985 */ /* 0x0041e2000c101d28 */
[----:B------:R-:W-:-:S03]  /*6400*/  ISETP.NE.AND P4, PT, R81, RZ, PT ;  /* 0x000000ff5100720c */ /* 0x000fc60003f85270 */
[----:B------:R-:W2:Y:S10]  /*6410*/  @P3 LDS.128 R4, [R34+0x3000] ;  /* 0x0030000022043984 */ /* 0x000eb40000000c00 */
        /* <DEDUP_REMOVED lines=13> */
[----:B------:R-:W-:-:S03]  /*64f0*/  ISETP.GT.AND P4, PT, R37, -0x1, PT ;  /* 0xffffffff2500780c */ /* 0x000fc60003f84270 */
[----:B------:R-:W2:Y:S10]  /*6500*/  @P3 LDS.128 R4, [R11+0x6000] ;  /* 0x006000000b043984 */ /* 0x000eb40000000c00 */
[----:B0-----:R-:W-:-:S04]  /*6510*/  @!P4 LEA R14, P6, R212, R41, 0x1 ;  /* 0x00000029d40ec211 */ /* 0x001fc800078c08ff */
[----:B------:R-:W-:Y:S01]  /*6520*/  @!P4 LEA.HI.X R15, R212, R39, R215, 0x1, P6 ;  /* 0x00000027d40fc211 */ /* 0x000fe200030f0cd7 */
[----:B--2---:R-:W-:Y:S04]  /*6530*/  @P3 ST.E.128 desc[UR40][R12.64], R4 ;  /* 0x000000040c003985 */ /* 0x004fe8000c101d28 */
[----:B------:R-:W0:Y:S04]  /*6540*/  @P5 LDS.128 R4, [R34+0x9000] ;  /* 0x0090000022045984 */ /* 0x000e280000000c00 */
[----:B0-----:R-:W-:Y:S04]  /*6550*/  @P5 ST.E.128 desc[UR40][R32.64], R4 ;  /* 0x0000000420005985 */ /* 0x001fe8000c101d28 */
[----:B------:R-:W0:Y:S04]  /*6560*/  @!P4 LDS.128 R4, [R11+0x9000] ;  /* 0x009000000b04c984 */ /* 0x000e280000000c00 */
[----:B0-----:R0:W-:Y:S02]  /*6570*/  @!P4 ST.E.128 desc[UR40][R14.64], R4 ;  /* 0x000000040e00c985 */ /* 0x0011e4000c101d28 */
.L_x_704:
[----:B------:R-:W-:Y:S05]  /*6580*/  BSYNC B0 ;  /* 0x0000000000007941 */ /* 0x000fea0003800000 */
.L_x_703:
[----:B------:R-:W-:Y:S01]  /*6590*/  ISETP.GE.AND P3, PT, R94, 0x41, PT ;  /* 0x000000415e00780c */ /* 0x000fe20003f66270 */
[----:B------:R1:W1:Y:S01]  /*65a0*/  SHFL.IDX PT, R37, R36, 0x1, 0x1c1f ;  /* 0x003c1f0024257f89 */ /* 0x00026200000e0000 */
[----:B------:R-:W-:Y:S03]  /*65b0*/  BSSY B0, `(.L_x_705) ;  /* 0x000002c000007945 */ /* 0x000fe60003800000 */
[----:B0-----:R-:W0:Y:S08]  /*65c0*/  SHFL.IDX PT, R35, R35, 0x1, 0x1c1f ;  /* 0x003c1f0023237f89 */ /* 0x001e3000000e0000 */
[----:B------:R-:W-:Y:S05]  /*65d0*/  @!P3 BRA `(.L_x_706) ;  /* 0x0000000000a4b947 */ /* 0x000fea0003800000 */
[----:B------:R-:W-:Y:S02]  /*65e0*/  ISETP.NE.AND P5, PT, R77, RZ, PT ;  /* 0x000000ff4d00720c */ /* 0x000fe40003fa5270 */
[----:B------:R-:W-:Y:S02]  /*65f0*/  ISETP.NE.AND P4, PT, R78, RZ, PT ;  /* 0x000000ff4e00720c */ /* 0x000fe40003f85270 */
[----:B-1----:R-:W-:-:S09]  /*6600*/  PRMT R36, R10, 0x8880, RZ ;  /* 0x000088800a247816 */ /* 0x002fd200000000ff */
[----:B------:R-:W1:Y:S01]  /*6610*/  @P5 LDS.128 R4, [R34+0x2000] ;  /* 0x0020000022045984 */ /* 0x000e620000000c00 */
[----:B0-2---:R-:W-:-:S04]  /*6620*/  @P5 LEA R32, P3, R16, R35, 0x1 ;  /* 0x0000002310205211 */ /* 0x005fc800078608ff */
[----:B------:R-:W-:Y:S02]  /*6630*/  @P5 LEA.HI.X R33, R16, R37, R17, 0x1, P3 ;  /* 0x0000002510215211 */ /* 0x000fe400018f0c11 */
[----:B------:R-:W-:-:S04]  /*6640*/  @P4 LEA R14, P3, R2, R35, 0x1 ;  /* 0x00000023020e4211 */ /* 0x000fc800078608ff */
[----:B------:R-:W-:Y:S02]  /*6650*/  @P4 LEA.HI.X R15, R2, R37, R202, 0x1, P3 ;  /* 0x00000025020f4211 */ /* 0x000fe400018f0cca */
[----:B------:R-:W-:-:S13]  /*6660*/  ISETP.NE.AND P3, PT, R79, RZ, PT ;  /* 0x000000ff4f00720c */ /* 0x000fda0003f65270 */
[----:B------:R-:W-:-:S04]  /*6670*/  @P3 LEA R12, P6, R211, R35, 0x1 ;  /* 0x00000023d30c3211 */ /* 0x000fc800078c08ff */
[----:B------:R-:W-:Y:S01]  /*6680*/  @P3 LEA.HI.X R13, R211, R37, R220, 0x1, P6 ;  /* 0x00000025d30d3211 */ /* 0x000fe200030f0cdc */
[----:B-1----:R0:W-:Y:S01]  /*6690*/  @P5 ST.E.128 desc[UR40][R32.64], R4 ;  /* 0x0000000420005985 */ /* 0x0021e2000c101d28 */
[----:B------:R-:W-:-:S03]  /*66a0*/  ISETP.NE.AND P5, PT, R80, RZ, PT ;  /* 0x000000ff5000720c */ /* 0x000fc60003fa5270 */
[----:B------:R-:W1:Y:S10]  /*66b0*/  @P4 LDS.128 R4, [R11+0x2000] ;  /* 0x002000000b044984 */ /* 0x000e740000000c00 */
[----:B0-----:R-:W-:-:S04]  /*66c0*/  @P5 LEA R32, P6, R210, R35, 0x1 ;  /* 0x00000023d2205211 */ /* 0x001fc800078c08ff */
        /* <DEDUP_REMOVED lines=17> */
[----:B------:R-:W-:-:S03]  /*67e0*/  ISETP.GT.AND P4, PT, R36, -0x1, PT ;  /* 0xffffffff2400780c */ /* 0x000fc60003f84270 */
[----:B------:R-:W1:Y:S10]  /*67f0*/  @P3 LDS.128 R4, [R11+0x8000] ;  /* 0x008000000b043984 */ /* 0x000e740000000c00 */
[----:B0-----:R-:W-:-:S04]  /*6800*/  @!P4 LEA R14, P6, R212, R35, 0x1 ;  /* 0x00000023d40ec211 */ /* 0x001fc800078c08ff */
[----:B------:R-:W-:Y:S01]  /*6810*/  @!P4 LEA.HI.X R15, R212, R37, R215, 0x1, P6 ;  /* 0x00000025d40fc211 */ /* 0x000fe200030f0cd7 */
[----:B-1----:R-:W-:Y:S04]  /*6820*/  @P3 ST.E.128 desc[UR40][R12.64], R4 ;  /* 0x000000040c003985 */ /* 0x002fe8000c101d28 */
[----:B------:R-:W0:Y:S04]  /*6830*/  @P5 LDS.128 R4, [R34+0xb000] ;  /* 0x00b0000022045984 */ /* 0x000e280000000c00 */
[----:B0-----:R-:W-:Y:S04]  /*6840*/  @P5 ST.E.128 desc[UR40][R32.64], R4 ;  /* 0x0000000420005985 */ /* 0x001fe8000c101d28 */
[----:B------:R-:W0:Y:S04]  /*6850*/  @!P4 LDS.128 R4, [R11+0xb000] ;  /* 0x00b000000b04c984 */ /* 0x000e280000000c00 */
[----:B0-----:R0:W-:Y:S02]  /*6860*/  @!P4 ST.E.128 desc[UR40][R14.64], R4 ;  /* 0x000000040e00c985 */ /* 0x0011e4000c101d28 */
.L_x_706:
[----:B------:R-:W-:Y:S05]  /*6870*/  BSYNC B0 ;  /* 0x0000000000007941 */ /* 0x000fea0003800000 */
.L_x_705:
[----:B0-----:R-:W5:Y:S01]  /*6880*/  LDL R4, [R1] ;  /* 0x0000000001047983 */ /* 0x001f620000100800 */
[----:B-1-3--:R-:W-:Y:S02]  /*6890*/  @!P2 VIADD R87, R87, 0x228c0 ;  /* 0x000228c05757a836 */ /* 0x00afe40000000000 */
[----:B------:R-:W-:Y:S01]  /*68a0*/  VIADD R18, R18, 0x1 ;  /* 0x0000000112127836 */ /* 0x000fe20000000000 */
[----:B------:R-:W-:Y:S01]  /*68b0*/  @!PT LDS RZ, [RZ] ;  /* 0x00000000fffff984 */ /* 0x000fe20000000800 */
[----:B------:R-:W-:Y:S01]  /*68c0*/  @!PT LDS RZ, [RZ] ;  /* 0x00000000fffff984 */ /* 0x000fe20000000800 */
[----:B------:R-:W-:Y:S01]  /*68d0*/  @!PT LDS RZ, [RZ] ;  /* 0x00000000fffff984 */ /* 0x000fe20000000800 */
[----:B------:R-:W-:Y:S01]  /*68e0*/  @!PT LDS RZ, [RZ] ;  /* 0x00000000fffff984 */ /* 0x000fe20000000800 */
[----:B------:R0:W-:Y:S06]  /*68f0*/  MEMBAR.ALL.CTA ;  /* 0x0000000000007992 */ /* 0x0001ec0000008000 */
[----:B0-----:R-:W0:Y:S01]  /*6900*/  FENCE.VIEW.ASYNC.S ;  /* 0x00000000000073c6 */ /* 0x001e220000000000 */
[----:B------:R-:W-:Y:S01]  /*6910*/  @!P2 PRMT R87, RZ, 0x654, R87 ;  /* 0x00000654ff57a816 */ /* 0x000fe20000000057 */
[----:B0-----:R0:W-:Y:S06]  /*6920*/  BAR.SYNC.DEFER_BLOCKING R60, 0x80 ;  /* 0x0002003c0000751d */ /* 0x0011ec0000010000 */
[----:B------:R0:W-:Y:S01]  /*6930*/  @!P2 SYNCS.ARRIVE.TRANS64.RED.A1T0 RZ, [R87+URZ], RZ ;  /* 0x000000ff57ffa9a7 */ /* 0x0001e2000810043f */
[----:B------:R-:W-:-:S04]  /*6940*/  ISETP.NE.AND P2, PT, R18, 0x2, PT ;  /* 0x000000021200780c */ /* 0x000fc80003f45270 */
[----:B------:R-:W-:Y:S02]  /*6950*/  SEL R5, RZ, 0x1, P2 ;  /* 0x00000001ff057807 */ /* 0x000fe40001000000 */
[----:B------:R-:W-:Y:S02]  /*6960*/  SEL R18, R18, RZ, P2 ;  /* 0x000000ff12127207 */ /* 0x000fe40001000000 */
[----:B------:R-:W-:Y:S02]  /*6970*/  LOP3.LUT R204, R204, R5, RZ, 0x3c, !PT ;  /* 0x00000005cccc7212 */ /* 0x000fe400078e3cff */
[----:B-----5:R-:W-:-:S13]  /*6980*/  LOP3.LUT P3, RZ, R4, 0x2, RZ, 0xc0, !PT ;  /* 0x0000000204ff7812 */ /* 0x020fda000786c0ff */
[----:B0-----:R-:W-:Y:S05]  /*6990*/  @P3 BRA `(.L_x_707) ;  /* 0xffffffc000e43947 */ /* 0x001fea000383ffff */
[----:B------:R-:W0:Y:S01]  /*69a0*/  S2R R4, SR_TID.X ;  /* 0x0000000000047919 */ /* 0x000e220000002100 */
[----:B------:R-:W-:Y:S02]  /*69b0*/  PLOP3.LUT P0, PT, PT, PT, PT, 0x8, 0x0 ;  /* 0x000000000000781c */ /* 0x000fe40003f0e170 */
[----:B0-----:R-:W-:-:S04]  /*69c0*/  SHF.R.U32.HI R4, RZ, 0x7, R4 ;  /* 0x00000007ff047819 */ /* 0x001fc80000011604 */
[----:B------:R-:W-:-:S13]  /*69d0*/  ISETP.NE.AND P3, PT, R4, 0x1, PT ;  /* 0x000000010400780c */ /* 0x000fda0003f65270 */
[----:B------:R-:W-:Y:S05]  /*69e0*/  @!P3 WARPSYNC.ALL ;  /* 0x000000000000b948 */ /* 0x000fea0003800000 */
[----:B------:R-:W-:Y:S06]  /*69f0*/  @!P3 BAR.ARV 0x9, 0x100 ;  /* 0x024400000000bb1d */ /* 0x000fec0000002000 */
.L_x_649:
[----:B------:R-:W-:Y:S01]  /*6a00*/  IMAD.MOV.U32 R0, RZ, RZ, RZ ;  /* 0x000000ffff007224 */ /* 0x000fe200078e00ff */
[----:B------:R-:W-:Y:S06]  /*6a10*/  @P0 BRA `(.L_x_708) ;  /* 0x00000000000c0947 */ /* 0x000fec0003800000 */
[----:B------:R-:W0:Y:S01]  /*6a20*/  FENCE.VIEW.ASYNC.G ;  /* 0x00000000000073c6 */ /* 0x000e220000000100 */
[----:B------:R-:W-:Y:S05]  /*6a30*/  WARPSYNC.ALL ;  /* 0x0000000000007948 */ /* 0x000fea0003800000 */
[----:B0-----:R-:W-:Y:S06]  /*6a40*/  BAR.ARV 0xc, 0x180 ;  /* 0x0306000000007b1d */ /* 0x001fec0000002000 */
.L_x_708:
[----:B------:R-:W3:Y:S01]  /*6a50*/  LDL R3, [R1] ;  /* 0x0000000001037983 */ /* 0x000ee20000100800 */
[----:B------:R-:W-:Y:S01]  /*6a60*/  BSSY B0, `(.L_x_709) ;  /* 0x0000021000007945 */ /* 0x000fe20003800000 */
[----:B---3--:R-:W-:-:S13]  /*6a70*/  LOP3.LUT P0, RZ, R3, 0x8, RZ, 0xc0, !PT ;  /* 0x0000000803ff7812 */ /* 0x008fda000780c0ff */
[----:B------:R-:W-:Y:S05]  /*6a80*/  @!P0 BRA `(.L_x_710) ;  /* 0x0000000000788947 */ /* 0x000fea0003800000 */
[----:B------:R-:W3:Y:S01]  /*6a90*/  LDL R3, [R1+0x30] ;  /* 0x0000300001037983 */ /* 0x000ee20000100800 */
[----:B------:R-:W-:Y:S01]  /*6aa0*/  ULDC UR4, c[0x0][0x9f0] ;  /* 0x00027c0000047ab9 */ /* 0x000fe20000000800 */
[----:B---3--:R-:W-:-:S04]  /*6ab0*/  ISETP.NE.AND P0, PT, R3, RZ, PT ;  /* 0x000000ff0300720c */ /* 0x008fc80003f05270 */
[----:B------:R-:W-:-:S04]  /*6ac0*/  SEL R9, R3, UR4, P0 ;  /* 0x0000000403097c07 */ /* 0x000fc80008000000 */
[-C--:B------:R-:W-:Y:S02]  /*6ad0*/  IABS R6, R9.reuse ;  /* 0x0000000900067213 */ /* 0x080fe40000000000 */
[----:B------:R-:W-:Y:S02]  /*6ae0*/  IADD3 R0, R177, -0x1, R9 ;  /* 0xffffffffb1007810 */ /* 0x000fe40007ffe009 */
[----:B------:R-:W0:Y:S01]  /*6af0*/  I2F.RP R3, R6 ;  /* 0x0000000600037306 */ /* 0x000e220000209400 */
[-C--:B------:R-:W-:Y:S02]  /*6b00*/  IABS R10, R9.reuse ;  /* 0x00000009000a7213 */ /* 0x080fe40000000000 */
[----:B------:R-:W-:Y:S02]  /*6b10*/  IABS R8, R0 ;  /* 0x0000000000087213 */ /* 0x000fe40000000000 */
[----:B------:R-:W-:-:S04]  /*6b20*/  LOP3.LUT R0, R0, R9, RZ, 0x3c, !PT ;  /* 0x0000000900007212 */ /* 0x000fc800078e3cff */
[----:B------:R-:W-:Y:S01]  /*6b30*/  ISETP.GE.AND P2, PT, R0, RZ, PT ;  /* 0x000000ff0000720c */ /* 0x000fe20003f46270 */
[----:B0-----:R-:W0:Y:S02]  /*6b40*/  MUFU.RCP R3, R3 ;  /* 0x0000000300037308 */ /* 0x001e240000001000 */
        /* <DEDUP_REMOVED lines=18> */
.L_x_710:
[----:B------:R-:W-:Y:S05]  /*6c70*/  BSYNC B0 ;  /* 0x0000000000007941 */ /* 0x000fea0003800000 */
.L_x_709:
[----:B------:R-:W3:Y:S01]  /*6c80*/  LDL R3, [R1+0x48] ;  /* 0x0000480001037983 */ /* 0x000ee20000100800 */
[----:B------:R-:W-:Y:S01]  /*6c90*/  PLOP3.LUT P0, PT, PT, PT, PT, 0x80, 0x0 ;  /* 0x000000000000781c */ /* 0x000fe20003f0f070 */
[----:B------:R-:W-:Y:S01]  /*6ca0*/  IMAD.MOV.U32 R155, RZ, RZ, RZ ;  /* 0x000000ffff9b7224 */ /* 0x000fe200078e00ff */
[----:B------:R-:W-:Y:S01]  /*6cb0*/  CS2R R150, SRZ ;  /* 0x0000000000967805 */ /* 0x000fe2000001ff00 */
[----:B------:R-:W-:Y:S01]  /*6cc0*/  IMAD.MOV.U32 R156, RZ, RZ, RZ ;  /* 0x000000ffff9c7224 */ /* 0x000fe200078e00ff */
        /* <DEDUP_REMOVED lines=25> */
[----:B--2---:R-:W-:Y:S02]  /*6e60*/  CS2R R98, SRZ ;  /* 0x0000000000627805 */ /* 0x004fe4000001ff00 */
        /* <DEDUP_REMOVED lines=28> */
[----:B----4-:R-:W-:Y:S02]  /*7030*/  CS2R R40, SRZ ;  /* 0x0000000000287805 */ /* 0x010fe4000001ff00 */
[----:B------:R-:W-:Y:S02]  /*7040*/  CS2R R38, SRZ ;  /* 0x0000000000267805 */ /* 0x000fe4000001ff00 */
[----:B------:R-:W-:Y:S02]  /*7050*/  CS2R R36, SRZ ;  /* 0x0000000000247805 */ /* 0x000fe4000001ff00 */
[----:B------:R-:W-:-:S02]  /*7060*/  CS2R R34, SRZ ;  /* 0x0000000000227805 */ /* 0x000fc4000001ff00 */
[----:B------:R-:W-:Y:S02]  /*7070*/  CS2R R32, SRZ ;  /* 0x0000000000207805 */ /* 0x000fe4000001ff00 */
[----:B------:R-:W-:Y:S02]  /*7080*/  CS2R R30, SRZ ;  /* 0x00000000001e7805 */ /* 0x000fe4000001ff00 */
[----:B------:R-:W-:Y:S02]  /*7090*/  CS2R R28, SRZ ;  /* 0x00000000001c7805 */ /* 0x000fe4000001ff00 */
[----:B------:R-:W-:Y:S02]  /*70a0*/  CS2R R26, SRZ ;  /* 0x00000000001a7805 */ /* 0x000fe4000001ff00 */
[----:B------:R-:W-:Y:S01]  /*70b0*/  CS2R R152, SRZ ;  /* 0x0000000000987805 */ /* 0x000fe2000001ff00 */
[----:B---3--:R-:W-:-:S05]  /*70c0*/  IMAD R3, R3, R0, RZ ;  /* 0x0000000003037224 */ /* 0x008fca00078e02ff */
[----:B------:R0:W-:Y:S01]  /*70d0*/  STL [R1+0x18], R3 ;  /* 0x0000180301007387 */ /* 0x0001e20000100800 */
[----:B------:R-:W-:-:S04]  /*70e0*/  VIADDMNMX R177, R3, R0, R177, PT ;  /* 0x0000000003b17246 */ /* 0x000fc800038001b1 */
[----:B------:R-:W-:-:S13]  /*70f0*/  ISETP.GT.AND P1, PT, R177, R3, PT ;  /* 0x00000003b100720c */ /* 0x000fda0003f24270 */
[----:B0-----:R-:W-:Y:S05]  /*7100*/  @!P1 BRA `(.L_x_711) ;  /* 0x00000078003c9947 */ /* 0x001fea0003800000 */
[----:B------:R-:W0:Y:S01]  /*7110*/  S2R R0, SR_TID.X ;  /* 0x0000000000007919 */ /* 0x000e220000002100 */
[----:B------:R-:W-:Y:S01]  /*7120*/  UMOV UR4, 0xffffffff ;  /* 0xffffffff00047882 */ /* 0x000fe20000000000 */
[----:B0-----:R-:W-:-:S05]  /*7130*/  VIADD R29, R0, 0xffffff80 ;  /* 0xffffff80001d7836 */ /* 0x001fca0000000000 */
[----:B------:R-:W-:-:S04]  /*7140*/  SHF.R.S32.HI R30, RZ, 0x1f, R29 ;  /* 0x0000001fff1e7819 */ /* 0x000fc8000001141d */
[----:B------:R-:W-:-:S04]  /*7150*/  LEA.HI R13, R30, R29, RZ, 0x7 ;  /* 0x0000001d1e0d7211 */ /* 0x000fc800078f38ff */
[----:B------:R-:W-:Y:S01]  /*7160*/  SHF.R.S32.HI R13, RZ, 0x7, R13 ;  /* 0x00000007ff0d7819 */ /* 0x000fe2000001140d */
[----:B------:R-:W-:Y:S06]  /*7170*/  BRA.DIV UR4, `(.L_x_712) ;  /* 0x0000014204dc7947 */ /* 0x000fec000b800000 */
[----:B------:R0:W1:Y:S02]  /*7180*/  SHFL.IDX PT, R14, R13, RZ, 0x1f ;  /* 0x00001fff0d0e7589 */ /* 0x00006400000e0000 */
.L_x_950:
[----:B-1----:R-:W-:Y:S01]  /*7190*/  LEA.HI R0, R14, R14, RZ, 0x1 ;  /* 0x0000000e0e007211 */ /* 0x002fe200078f08ff */
[----:B------:R-:W-:Y:S01]  /*71a0*/  VIADD R26, R19, 0x18400 ;  /* 0x00018400131a7836 */ /* 0x000fe20000000000 */
[----:B------:R-:W-:Y:S02]  /*71b0*/  BSSY B6, `(.L_x_713) ;  /* 0x0000018000067945 */ /* 0x000fe40003800000 */
[----:B------:R-:W-:Y:S02]  /*71c0*/  LOP3.LUT R3, R0, 0x1e, RZ, 0xc0, !PT ;  /* 0x0000001e00037812 */ /* 0x000fe400078ec0ff */
[----:B------:R-:W-:-:S03]  /*71d0*/  LOP3.LUT P0, RZ, R26, 0x1bf, RZ, 0xc0, !PT ;  /* 0x000001bf1aff7812 */ /* 0x000fc6000780c0ff */
[----:B------:R-:W-:-:S04]  /*71e0*/  IMAD.IADD R3, R14, 0x1, -R3 ;  /* 0x000000010e037824 */ /* 0x000fc800078e0a03 */
[----:B------:R-:W-:-:S05]  /*71f0*/  IMAD R3, R3, 0x2000, R26 ;  /* 0x0000200003037824 */ /* 0x000fca00078e021a */
[----:B------:R-:W-:-:S04]  /*7200*/  SHF.R.U32.HI R3, RZ, 0x4, R3 ;  /* 0x00000004ff037819 */ /* 0x000fc80000011603 */
[----:B------:R-:W-:Y:S01]  /*7210*/  LOP3.LUT R24, R3, 0x3fff, RZ, 0xc0, !PT ;  /* 0x00003fff03187812 */ /* 0x000fe200078ec0ff */
[----:B------:R-:W-:Y:S06]  /*7220*/  @!P0 BRA `(.L_x_714) ;  /* 0x0000000000408947 */ /* 0x000fec0003800000 */
[----:B------:R-:W-:Y:S01]  /*7230*/  MOV R14, 0x0 ;  /* 0x00000000000e7802 */ /* 0x000fe20000000f00 */
[----:B------:R-:W-:Y:S01]  /*7240*/  ULDC.64 UR4, c[0x4][0x98] ;  /* 0x0100260000047ab9 */ /* 0x000fe20000000a00 */
[----:B------:R-:W-:Y:S01]  /*7250*/  ULDC.64 UR6, c[0x4][0xa0] ;  /* 0x0100280000067ab9 */ /* 0x000fe20000000a00 */
[----:B------:R-:W-:Y:S02]  /*7260*/  IMAD.U32 R4, RZ, RZ, UR4 ;  /* 0x00000004ff047e24 */ /* 0x000fe4000f8e00ff */
[----:B------:R-:W-:Y:S01]  /*7270*/  IMAD.U32 R5, RZ, RZ, UR5 ;  /* 0x00000005ff057e24 */ /* 0x000fe2000f8e00ff */
[----:B------:R-:W1:Y:S01]  /*7280*/  LDC.64 R14, c[0x4][R14] ;  /* 0x010000000e0e7b82 */ /* 0x000e620000000a00 */
[----:B------:R-:W-:Y:S01]  /*7290*/  ULDC.64 UR4, c[0x4][0x38] ;  /* 0x01000e0000047ab9 */ /* 0x000fe20000000a00 */
        /* <DEDUP_REMOVED lines=8> */
[----:B-1---5:R-:W-:Y:S05]  /*7320*/  CALL.ABS.NOINC R14 ;  /* 0x000000000e007343 */ /* 0x022fea0003c00000 */
.L_x_714:
[----:B------:R-:W-:Y:S05]  /*7330*/  BSYNC B6 ;  /* 0x0000000000067941 */ /* 0x000fea0003800000 */
.L_x_713:
[----:B------:R-:W-:Y:S02]  /*7340*/  ULDC UR4, c[0x0][0x3f4] ;  /* 0x0000fd0000047ab9 */ /* 0x000fe40000000800 */
[----:B------:R-:W-:-:S13]  /*7350*/  ISETP.LT.AND P0, PT, RZ, UR4, PT ;  /* 0x00000004ff007c0c */ /* 0x000fda000bf01270 */
[----:B------:R-:W-:Y:S05]  /*7360*/  @P0 BRA `(.L_x_715) ;  /* 0x0000000000400947 */ /* 0x000fea0003800000 */
[----:B------:R-:W2:Y:S02]  /*7370*/  LDL R20, [R1+0x40] ;  /* 0x0000400001147983 */ /* 0x000ea40000100800 */
[----:B--2---:R-:W-:-:S04]  /*7380*/  LEA.HI R0, R20, R20, RZ, 0x1 ;  /* 0x0000001414007211 */ /* 0x004fc800078f08ff */
[----:B------:R-:W-:-:S05]  /*7390*/  LOP3.LUT R0, R0, 0xfffffffe, RZ, 0xc0, !PT ;  /* 0xfffffffe00007812 */ /* 0x000fca00078ec0ff */
[----:B------:R-:W-:-:S05]  /*73a0*/  IMAD.IADD R0, R20, 0x1, -R0 ;  /* 0x0000000114007824 */ /* 0x000fca00078e0a00 */
[----:B------:R-:W-:-:S04]  /*73b0*/  SHF.L.U32 R0, R0, 0x1f, RZ ;  /* 0x0000001f00007819 */ /* 0x000fc800000006ff */
[----:B------:R1:W2:Y:S03]  /*73c0*/  SYNCS.PHASECHK.TRANS64.TRYWAIT P0, [R19+URZ+0x22800], R0 ;  /* 0x02280000130075a7 */ /* 0x0002a6000800017f */
[----:B--2---:R-:W-:Y:S05]  /*73d0*/  @!P0 NANOSLEEP.SYNCS 0x989680 ;  /* 0x009896800000895d */ /* 0x004fea0003900000 */
[----:B------:R-:W2:Y:S01]  /*73e0*/  @!P0 SYNCS.PHASECHK.TRANS64 P0, [R19+URZ+0x22800], R0 ;  /* 0x02280000130085a7 */ /* 0x000ea2000800007f */
[----:B------:R-:W-:Y:S04]  /*73f0*/  BSSY B0, `(.L_x_716) ;  /* 0x0000006000007945 */ /* 0x000fe80003800000 */
[----:B--2---:R-:W-:Y:S05]  /*7400*/  @P0 BRA `(.L_x_717) ;  /* 0x0000000000100947 */ /* 0x004fea0003800000 */
.L_x_718:
[----:B--2---:R2:W3:Y:S02]  /*7410*/  SYNCS.PHASECHK.TRANS64.TRYWAIT P0, [R19+URZ+0x22800], R0 ;  /* 0x02280000130075a7 */ /* 0x0044e4000800017f */
[----:B---3--:R-:W-:Y:S05]  /*7420*/  @!P0 NANOSLEEP.SYNCS 0x989680 ;  /* 0x009896800000895d */ /* 0x008fea0003900000 */
[----:B------:R-:W3:Y:S02]  /*7430*/  @!P0 SYNCS.PHASECHK.TRANS64 P0, [R19+URZ+0x22800], R0 ;  /* 0x02280000130085a7 */ /* 0x000ee4000800007f */
[----:B---3--:R-:W-:Y:S05]  /*7440*/  @!P0 BRA `(.L_x_718) ;  /* 0xfffffffc00f08947 */ /* 0x008fea000383ffff */
.L_x_717:
[----:B------:R-:W-:Y:S05]  /*7450*/  BSYNC B0 ;  /* 0x0000000000007941 */ /* 0x000fea0003800000 */
.L_x_716:
[----:B------:R-:W-:Y:S05]  /*7460*/  BRA `(.L_x_719) ;  /* 0x0000002000d87947 */ /* 0x000fea0003800000 */
.L_x_715:
[----:B-----5:R-:W-:Y:S01]  /*7470*/  SHF.R.S32.HI R0, RZ, 0x1f, R50 ;  /* 0x0000001fff007819 */ /* 0x020fe20000011432 */
[----:B------:R-:W-:Y:S01]  /*7480*/  ULDC.64 UR4, c[0x0][0x3f8] ;  /* 0x0000fe0000047ab9 */ /* 0x000fe20000000a00 */
[----:B------:R-:W-:Y:S01]  /*7490*/  ULDC.64 UR6, c[0x0][0x408] ;  /* 0x0001020000067ab9 */ /* 0x000fe20000000a00 */
[----:B------:R-:W-:Y:S01]  /*74a0*/  LOP3.LUT P0, RZ, R26, 0x3ff, RZ, 0xc0, !PT ;  /* 0x000003ff1aff7812 */ /* 0x000fe2000780c0ff */
[----:B------:R-:W-:Y:S01]  /*74b0*/  IMAD.WIDE.U32 R4, R50, UR4, RZ ;  /* 0x0000000432047c25 */ /* 0x000fe2000f8e00ff */
[----:B------:R-:W-:Y:S03]  /*74c0*/  BSSY B6, `(.L_x_720) ;  /* 0x000001f000067945 */ /* 0x000fe60003800000 */
[C---:B------:R-:W-:Y:S02]  /*74d0*/  IMAD R3, R0.reuse, UR4, RZ ;  /* 0x0000000400037c24 */ /* 0x040fe4000f8e02ff */
[----:B------:R-:W-:-:S02]  /*74e0*/  IMAD R9, R0, UR6, RZ ;  /* 0x0000000600097c24 */ /* 0x000fc4000f8e02ff */
[C---:B------:R-:W-:Y:S01]  /*74f0*/  IMAD R3, R50.reuse, UR5, R3 ;  /* 0x0000000532037c24 */ /* 0x040fe2000f8e0203 */
[----:B------:R-:W-:Y:S01]  /*7500*/  ULDC.64 UR4, c[0x0][0x3e8] ;  /* 0x0000fa0000047ab9 */ /* 0x000fe20000000a00 */
[----:B------:R-:W-:Y:S01]  /*7510*/  IMAD.WIDE.U32 R6, R50, UR6, RZ ;  /* 0x0000000632067c25 */ /* 0x000fe2000f8e00ff */
[----:B------:R-:W-:-:S03]  /*7520*/  LEA R26, P1, R4, UR4, 0x1 ;  /* 0x00000004041a7c11 */ /* 0x000fc6000f8208ff */
[----:B------:R-:W-:Y:S01]  /*7530*/  IMAD R9, R50, UR7, R9 ;  /* 0x0000000732097c24 */ /* 0x000fe2000f8e0209 */
[----:B------:R-:W-:Y:S01]  /*7540*/  ULDC.64 UR6, c[0x0][0x400] ;  /* 0x0001000000067ab9 */ /* 0x000fe20000000a00 */
[----:B------:R-:W-:Y:S01]  /*7550*/  IMAD.IADD R27, R3, 0x1, R5 ;  /* 0x00000001031b7824 */ /* 0x000fe200078e0205 */
[----:B------:R-:W-:Y:S01]  /*7560*/  LEA R28, P2, R6, UR6, 0x1 ;  /* 0x00000006061c7c11 */ /* 0x000fe2000f8408ff */
[----:B------:R-:W-:-:S03]  /*7570*/  IMAD.IADD R25, R9, 0x1, R7 ;  /* 0x0000000109197824 */ /* 0x000fc600078e0207 */
[----:B------:R-:W-:Y:S02]  /*7580*/  LEA.HI.X R27, R4, UR5, R27, 0x1, P1 ;  /* 0x00000005041b7c11 */ /* 0x000fe400088f0c1b */
[----:B------:R-:W-:Y:S01]  /*7590*/  LEA.HI.X R25, R6, UR7, R25, 0x1, P2 ;  /* 0x0000000706197c11 */ /* 0x000fe200090f0c19 */
        /* <DEDUP_REMOVED lines=17> */
.L_x_721:
[----:B------:R-:W-:Y:S05]  /*76b0*/  BSYNC B6 ;  /* 0x0000000000067941 */ /* 0x000fea0003800000 */
.L_x_720:
[----:B------:R-:W-:Y:S01]  /*76c0*/  LEA.HI R29, R30, R29, RZ, 0x2 ;  /* 0x0000001d1e1d7211 */ /* 0x000fe200078f10ff */
[----:B------:R-:W-:Y:S01]  /*76d0*/  ULDC.U8 UR4, c[0x0][0x410] ;  /* 0x0001040000047ab9 */ /* 0x000fe20000000000 */
[----:B------:R-:W-:Y:S01]  /*76e0*/  BSSY B0, `(.L_x_722) ;  /* 0x0000206000007945 */ /* 0x000fe20003800000 */
[----:B------:R-:W-:Y:S01]  /*76f0*/  ISETP.NE.AND P0, PT, RZ, UR4, PT ;  /* 0x00000004ff007c0c */ /* 0x000fe2000bf05270 */
[----:B------:R-:W-:Y:S01]  /*7700*/  IMAD R4, R49, 0x80, R200 ;  /* 0x0000008031047824 */ /* 0x000fe200078e02c8 */
[----:B------:R-:W-:-:S04]  /*7710*/  SHF.R.S32.HI R29, RZ, 0x1f, R29 ;  /* 0x0000001fff1d7819 */ /* 0x000fc8000001141d */
[----:B------:R-:W-:-:S04]  /*7720*/  LEA.HI R29, R29, R200, RZ, 0x3 ;  /* 0x000000c81d1d7211 */ /* 0x000fc800078f18ff */
[----:B------:R-:W-:-:S05]  /*7730*/  LOP3.LUT R29, R29, 0xfffffff8, RZ, 0xc0, !PT ;  /* 0xfffffff81d1d7812 */ /* 0x000fca00078ec0ff */
[----:B------:R-:W-:Y:S01]  /*7740*/  IMAD.IADD R30, R200, 0x1, -R29 ;  /* 0x00000001c81e7824 */ /* 0x000fe200078e0a1d */
[----:B------:R-:W-:Y:S06]  /*7750*/  @!P0 BRA `(.L_x_723) ;  /* 0x00000010000c8947 */ /* 0x000fec0003800000 */
[----:B------:R-:W-:-:S03]  /*7760*/  UMOV UR4, 0xffffffff ;  /* 0xffffffff00047882 */ /* 0x000fc60000000000 */
[----:B------:R-:W-:Y:S05]  /*7770*/  BRA.DIV UR4, `(.L_x_724) ;  /* 0x0000013e04807947 */ /* 0x000fea000b800000 */
[----:B------:R1:W2:Y:S04]  /*7780*/  SHFL.IDX PT, R0, R27, RZ, 0x1c1f ;  /* 0x001c1fff1b007589 */ /* 0x0002a800000e0000 */
[----:B------:R1:W3:Y:S04]  /*7790*/  SHFL.IDX PT, R3, R26, RZ, 0x1c1f ;  /* 0x001c1fff1a037589 */ /* 0x0002e800000e0000 */
[----:B------:R-:W4:Y:S04]  /*77a0*/  SHFL.IDX PT, R25, R25, RZ, 0x1c1f ;  /* 0x001c1fff19197589 */ /* 0x000f2800000e0000 */
[----:B------:R1:W0:Y:S02]  /*77b0*/  SHFL.IDX PT, R20, R28, RZ, 0x1c1f ;  /* 0x001c1fff1c147589 */ /* 0x00022400000e0000 */
.L_x_956:
[----:B------:R-:W5:Y:S01]  /*77c0*/  LDL R7, [R1+0x40] ;  /* 0x0000400001077983 */ /* 0x000f620000100800 */
[----:B------:R-:W-:Y:S01]  /*77d0*/  ULDC UR4, c[0x0][0x448] ;  /* 0x0001120000047ab9 */ /* 0x000fe20000000800 */
[----:B------:R-:W-:Y:S01]  /*77e0*/  IMAD.SHL.U32 R10, R30, 0x40, RZ ;  /* 0x000000401e0a7824 */ /* 0x000fe200078e00ff */
[----:B------:R-:W-:Y:S01]  /*77f0*/  BSSY B1, `(.L_x_725) ;  /* 0x0000023000017945 */ /* 0x000fe20003800000 */
[----:B------:R-:W-:Y:S01]  /*7800*/  IMAD R48, R48, UR4, RZ ;  /* 0x0000000430307c24 */ /* 0x000fe2000f8e02ff */
[----:B------:R-:W-:Y:S02]  /*7810*/  CS2R R8, SRZ ;  /* 0x0000000000087805 */ /* 0x000fe4000001ff00 */
[----:B-1----:R-:W-:Y:S02]  /*7820*/  LOP3.LUT R27, R10, 0x1c0, RZ, 0xc0, !PT ;  /* 0x000001c00a1b7812 */ /* 0x002fe400078ec0ff */
[----:B------:R-:W-:Y:S02]  /*7830*/  CS2R R10, SRZ ;  /* 0x00000000000a7805 */ /* 0x000fe4000001ff00 */
[----:B------:R-:W-:-:S02]  /*7840*/  ISETP.GE.AND P0, PT, R4, R48, PT ;  /* 0x000000300400720c */ /* 0x000fc40003f06270 */
[----:B-----5:R-:W-:-:S04]  /*7850*/  LEA.HI R5, R7, R7, RZ, 0x1 ;  /* 0x0000000707057211 */ /* 0x020fc800078f08ff */
[----:B------:R-:W-:Y:S02]  /*7860*/  LOP3.LUT R6, R5, 0xfffffffe, RZ, 0xc0, !PT ;  /* 0xfffffffe05067812 */ /* 0x000fe400078ec0ff */
[----:B------:R-:W-:-:S03]  /*7870*/  CS2R R4, SRZ ;  /* 0x0000000000047805 */ /* 0x000fc6000001ff00 */
[----:B------:R-:W-:Y:S01]  /*7880*/  IMAD.IADD R26, R7, 0x1, -R6 ;  /* 0x00000001071a7824 */ /* 0x000fe200078e0a06 */
[----:B------:R-:W-:-:S04]  /*7890*/  CS2R R6, SRZ ;  /* 0x0000000000067805 */ /* 0x000fc8000001ff00 */
[----:B------:R-:W-:Y:S01]  /*78a0*/  SHF.L.U32 R26, R26, 0x1f, RZ ;  /* 0x0000001f1a1a7819 */ /* 0x000fe200000006ff */
[----:B------:R-:W-:Y:S06]  /*78b0*/  @P0 BRA `(.L_x_726) ;  /* 0x0000000000580947 */ /* 0x000fec0003800000 */
[----:B------:R-:W-:Y:S01]  /*78c0*/  ULDC UR4, c[0x0][0x3f4] ;  /* 0x0000fd0000047ab9 */ /* 0x000fe20000000800 */
[----:B---3--:R-:W-:Y:S01]  /*78d0*/  IMAD.MOV.U32 R4, RZ, RZ, R3 ;  /* 0x000000ffff047224 */ /* 0x008fe200078e0003 */
[----:B------:R-:W-:Y:S01]  /*78e0*/  ISETP.GE.AND P2, PT, R22, UR4, PT ;  /* 0x0000000416007c0c */ /* 0x000fe2000bf46270 */
[----:B--2---:R-:W-:Y:S01]  /*78f0*/  IMAD.MOV.U32 R5, RZ, RZ, R0 ;  /* 0x000000ffff057224 */ /* 0x004fe200078e0000 */
[C---:B------:R-:W-:Y:S01]  /*7900*/  ISETP.GE.AND P3, PT, R205.reuse, UR4, PT ;  /* 0x00000004cd007c0c */ /* 0x040fe2000bf66270 */
[----:B------:R-:W-:Y:S01]  /*7910*/  IMAD.SHL.U32 R14, R205, 0x2, RZ ;  /* 0x00000002cd0e7824 */ /* 0x000fe200078e00ff */
[----:B------:R-:W-:-:S04]  /*7920*/  SHF.R.S32.HI R10, RZ, 0x1f, R205 ;  /* 0x0000001fff0a7819 */ /* 0x000fc800000114cd */
[----:B------:R-:W-:-:S05]  /*7930*/  SHF.L.U64.HI R15, R205, 0x1, R10 ;  /* 0x00000001cd0f7819 */ /* 0x000fca000001020a */
[----:B------:R-:W-:Y:S02]  /*7940*/  @!P2 IMAD.WIDE R4, R22, 0x2, R4 ;  /* 0x000000021604a825 */ /* 0x000fe400078e0204 */
[----:B------:R-:W-:-:S03]  /*7950*/  @!P3 IADD3 R12, P0, R3, R14, RZ ;  /* 0x0000000e030cb210 */ /* 0x000fc60007f1e0ff */
[----:B------:R1:W5:Y:S01]  /*7960*/  @!P2 LD.E.64 R8, desc[UR40][R4.64] ;  /* 0x000000280408a980 */ /* 0x000362000c101b00 */
[----:B0-----:R-:W-:Y:S01]  /*7970*/  @!P3 IADD3 R14, P1, R20, R14, RZ ;  /* 0x0000000e140eb210 */ /* 0x001fe20007f3e0ff */
[----:B------:R-:W-:Y:S01]  /*7980*/  @!P3 IMAD.X R13, R0, 0x1, R15, P0 ;  /* 0x00000001000db824 */ /* 0x000fe200000e060f */
[----:B------:R-:W-:-:S03]  /*7990*/  CS2R R10, SRZ ;  /* 0x00000000000a7805 */ /* 0x000fc6000001ff00 */
[----:B----4-:R-:W-:-:S03]  /*79a0*/  @!P3 IMAD.X R15, R25, 0x1, R15, P1 ;  /* 0x00000001190fb824 */ /* 0x010fc600008e060f */
[----:B------:R0:W5:Y:S01]  /*79b0*/  @!P3 LD.E.64 R10, desc[UR40][R12.64] ;  /* 0x000000280c0ab980 */ /* 0x000162000c101b00 */
[----:B-1----:R-:W-:Y:S02]  /*79c0*/  IMAD.MOV.U32 R4, RZ, RZ, R20 ;  /* 0x000000ffff047224 */ /* 0x002fe400078e0014 */
[----:B------:R-:W-:Y:S02]  /*79d0*/  IMAD.MOV.U32 R5, RZ, RZ, R25 ;  /* 0x000000ffff057224 */ /* 0x000fe400078e0019 */
[----:B------:R-:W-:Y:S01]  /*79e0*/  @!P2 IMAD.WIDE R20, R22, 0x2, R4 ;  /* 0x000000021614a825 */ /* 0x000fe200078e0204 */
[----:B------:R-:W-:-:S04]  /*79f0*/  CS2R R4, SRZ ;  /* 0x0000000000047805 */ /* 0x000fc8000001ff00 */
[----:B------:R0:W5:Y:S04]  /*7a00*/  @!P2 LD.E.64 R6, desc[UR40][R20.64] ;  /* 0x000000281406a980 */ /* 0x000168000c101b00 */
[----:B------:R0:W5:Y:S02]  /*7a10*/  @!P3 LD.E.64 R4, desc[UR40][R14.64] ;  /* 0x000000280e04b980 */ /* 0x000164000c101b00 */
.L_x_726:
[----:B------:R-:W-:Y:S05]  /*7a20*/  BSYNC B1 ;  /* 0x0000000000017941 */ /* 0x000fea0003800000 */
.L_x_725:
[----:B------:R-:W4:Y:S01]  /*7a30*/  LDL R31, [R1+0x1c] ;  /* 0x00001c00011f7983 */ /* 0x000f220000100800 */
[----:B------:R-:W1:Y:S01]  /*7a40*/  SYNCS.PHASECHK.TRANS64.TRYWAIT P0, [R19+URZ+0x22800], R26 ;  /* 0x0228001a130075a7 */ /* 0x000e62000800017f */
[----:B--2---:R-:W-:Y:S01]  /*7a50*/  LOP3.LUT R0, R27, 0x18, R16, 0xf8, !PT ;  /* 0x000000181b007812 */ /* 0x004fe200078ef810 */
[----:B0-----:R-:W-:Y:S01]  /*7a60*/  IMAD R21, R49, -0x80, R48 ;  /* 0xffffff8031157824 */ /* 0x001fe200078e0230 */
[----:B------:R-:W-:Y:S01]  /*7a70*/  SHF.R.U32.HI R27, RZ, 0x3, R27 ;  /* 0x00000003ff1b7819 */ /* 0x000fe2000001161b */
[----:B-----5:R-:W-:Y:S01]  /*7a80*/  IMAD.MOV.U32 R14, RZ, RZ, R8 ;  /* 0x000000ffff0e7224 */ /* 0x020fe200078e0008 */
[----:B------:R-:W-:Y:S01]  /*7a90*/  LOP3.LUT P2, RZ, R30, 0x4, RZ, 0xc0, !PT ;  /* 0x000000041eff7812 */ /* 0x000fe2000784c0ff */
[----:B---3--:R-:W-:Y:S01]  /*7aa0*/  IMAD.MOV.U32 R3, RZ, RZ, R10 ;  /* 0x000000ffff037224 */ /* 0x008fe200078e000a */
[----:B------:R-:W-:Y:S01]  /*7ab0*/  LOP3.LUT R29, R0, R27, RZ, 0x3c, !PT ;  /* 0x0000001b001d7212 */ /* 0x000fe200078e3cff */
[--C-:B------:R-:W-:Y:S01]  /*7ac0*/  IMAD.MOV.U32 R13, RZ, RZ, R9.reuse ;  /* 0x000000ffff0d7224 */ /* 0x100fe200078e0009 */
[----:B------:R-:W-:Y:S01]  /*7ad0*/  SHF.R.U64 R27, R8, 0x10, R9 ;  /* 0x00000010081b7819 */ /* 0x000fe20000001209 */
[--C-:B------:R-:W-:Y:S01]  /*7ae0*/  IMAD.MOV.U32 R8, RZ, RZ, R11.reuse ;  /* 0x000000ffff087224 */ /* 0x100fe200078e000b */
[--C-:B------:R-:W-:Y:S01]  /*7af0*/  SHF.R.U64 R0, R10, 0x10, R11.reuse ;  /* 0x000000100a007819 */ /* 0x100fe2000000120b */
[----:B------:R-:W-:Y:S01]  /*7b00*/  IMAD.MOV.U32 R15, RZ, RZ, R6 ;  /* 0x000000ffff0f7224 */ /* 0x000fe200078e0006 */
[----:B----4-:R-:W-:Y:S01]  /*7b10*/  SHF.R.U32.HI R25, RZ, 0x10, R11 ;  /* 0x00000010ff197819 */ /* 0x010fe2000001160b */
[----:B------:R-:W-:Y:S01]  /*7b20*/  BSSY B1, `(.L_x_727) ;  /* 0x0000015000017945 */ /* 0x000fe20003800000 */
[----:B------:R-:W-:Y:S01]  /*7b30*/  SHF.R.U32.HI R28, RZ, 0x10, R9 ;  /* 0x00000010ff1c7819 */ /* 0x000fe20000011609 */
[--C-:B------:R-:W-:Y:S01]  /*7b40*/  IMAD.MOV.U32 R12, RZ, RZ, R7.reuse ;  /* 0x000000ffff0c7224 */ /* 0x100fe200078e0007 */
[----:B------:R-:W-:Y:S01]  /*7b50*/  SHF.R.U64 R20, R6, 0x10, R7 ;  /* 0x0000001006147819 */ /* 0x000fe20000001207 */
[----:B------:R-:W-:Y:S01]  /*7b60*/  IMAD.MOV.U32 R9, RZ, RZ, R4 ;  /* 0x000000ffff097224 */ /* 0x000fe200078e0004 */
[----:B------:R-:W-:Y:S01]  /*7b70*/  VIMNMX R21, R21, 0x80, PT ;  /* 0x0000008015157848 */ /* 0x000fe20003fe0100 */
[--C-:B------:R-:W-:Y:S01]  /*7b80*/  IMAD.MOV.U32 R10, RZ, RZ, R5.reuse ;  /* 0x000000ffff0a7224 */ /* 0x100fe200078e0005 */
[----:B------:R-:W-:-:S02]  /*7b90*/  SHF.R.U64 R6, R4, 0x10, R5 ;  /* 0x0000001004067819 */ /* 0x000fc40000001205 */
[----:B------:R-:W-:Y:S02]  /*7ba0*/  PRMT R3, R3, 0x5410, R0 ;  /* 0x0000541003037816 */ /* 0x000fe40000000000 */
[----:B------:R-:W-:Y:S02]  /*7bb0*/  SHF.R.U32.HI R7, RZ, 0x10, R7 ;  /* 0x00000010ff077819 */ /* 0x000fe40000011607 */
[----:B------:R-:W-:Y:S02]  /*7bc0*/  SHF.R.U32.HI R5, RZ, 0x10, R5 ;  /* 0x00000010ff057819 */ /* 0x000fe40000011605 */
[----:B------:R-:W-:Y:S02]  /*7bd0*/  PRMT R14, R14, 0x5410, R27 ;  /* 0x000054100e0e7816 */ /* 0x000fe4000000001b */
[----:B------:R-:W-:Y:S02]  /*7be0*/  ISETP.GE.AND P1, PT, R200, R21, PT ;  /* 0x00000015c800720c */ /* 0x000fe40003f26270 */
[----:B------:R-:W-:-:S02]  /*7bf0*/  PRMT R13, R13, 0x5410, R28 ;  /* 0x000054100d0d7816 */ /* 0x000fc4000000001c */
[----:B------:R-:W-:Y:S02]  /*7c00*/  PRMT R8, R8, 0x5410, R25 ;  /* 0x0000541008087816 */ /* 0x000fe40000000019 */
[----:B------:R-:W-:Y:S01]  /*7c10*/  PRMT R15, R15, 0x5410, R20 ;  /* 0x000054100f0f7816 */ /* 0x000fe20000000014 */
[----:B------:R-:W-:-:S04]  /*7c20*/  IMAD R30, R31, 0x200, R29 ;  /* 0x000002001f1e7824 */ /* 0x000fc800078e021d */
[----:B------:R-:W-:-:S04]  /*7c30*/  IMAD R11, R30, 0x2, R19 ;  /* 0x000000021e0b7824 */ /* 0x000fc800078e0213 */
[C---:B------:R-:W-:Y:S02]  /*7c40*/  VIADD R4, R11.reuse, 0x18400 ;  /* 0x000184000b047836 */ /* 0x040fe40000000000 */
[----:B------:R-:W-:Y:S01]  /*7c50*/  VIADD R0, R11, 0x18440 ;  /* 0x000184400b007836 */ /* 0x000fe20000000000 */
[----:B-1----:R-:W-:Y:S06]  /*7c60*/  @!P0 BRA `(.L_x_728) ;  /* 0x0000013800b88947 */ /* 0x002fec0003800000 */
.L_x_957:
[----:B------:R-:W-:Y:S05]  /*7c70*/  BSYNC B1 ;  /* 0x0000000000017941 */ /* 0x000fea0003800000 */
.L_x_727:
[----:B------:R-:W-:Y:S01]  /*7c80*/  BSSY B1, `(.L_x_729) ;  /* 0x0000059000017945 */ /* 0x000fe20003800000 */
[----:B------:R-:W-:Y:S01]  /*7c90*/  PRMT R12, R12, 0x5410, R7 ;  /* 0x000054100c0c7816 */ /* 0x000fe20000000007 */
[----:B------:R-:W-:Y:S01]  /*7ca0*/  @P2 VIADD R0, R4, 0xffffffc0 ;  /* 0xffffffc004002836 */ /* 0x000fe20000000000 */
[----:B------:R-:W-:Y:S02]  /*7cb0*/  PRMT R9, R9, 0x5410, R6 ;  /* 0x0000541009097816 */ /* 0x000fe40000000006 */
[----:B------:R-:W-:Y:S01]  /*7cc0*/  PRMT R10, R10, 0x5410, R5 ;  /* 0x000054100a0a7816 */ /* 0x000fe20000000005 */
[----:B------:R-:W-:Y:S06]  /*7cd0*/  @P1 BRA `(.L_x_730) ;  /* 0x00000004004c1947 */ /* 0x000fec0003800000 */
[----:B------:R-:W1:Y:S01]  /*7ce0*/  LDC R4, c[0x0][0x3f4] ;  /* 0x0000fd00ff047b82 */ /* 0x000e620000000800 */
[----:B------:R-:W-:Y:S01]  /*7cf0*/  BSSY B2, `(.L_x_731) ;  /* 0x000002a000027945 */ /* 0x000fe20003800000 */
[-C--:B-1----:R-:W-:Y:S02]  /*7d00*/  ISETP.GE.AND P0, PT, R22, R4.reuse, PT ;  /* 0x000000041600720c */ /* 0x082fe40003f06270 */
[----:B------:R-:W-:-:S11]  /*7d10*/  ISETP.GE.AND P1, PT, R205, R4, PT ;  /* 0x00000004cd00720c */ /* 0x000fd60003f26270 */
[----:B------:R-:W-:Y:S05]  /*7d20*/  @P0 BRA `(.L_x_732) ;  /* 0x0000000000980947 */ /* 0x000fea0003800000 */
[----:B------:R-:W1:Y:S01]  /*7d30*/  LDS.128 R4, [R11+0x18400] ;  /* 0x018400000b047984 */ /* 0x000e620000000c00 */
[C---:B------:R-:W-:Y:S01]  /*7d40*/  IMAD.U32 R31, R15.reuse, 0x10000, RZ ;  /* 0x000100000f1f7824 */ /* 0x040fe200078e00ff */
[----:B------:R-:W-:Y:S01]  /*7d50*/  LOP3.LUT R30, R15, 0xffff0000, RZ, 0xc0, !PT ;  /* 0xffff00000f1e7812 */ /* 0x000fe200078ec0ff */
[C---:B------:R-:W-:Y:S01]  /*7d60*/  IMAD.U32 R29, R14.reuse, 0x10000, RZ ;  /* 0x000100000e1d7824 */ /* 0x040fe200078e00ff */
[----:B------:R-:W-:Y:S01]  /*7d70*/  LOP3.LUT R28, R14, 0xffff0000, RZ, 0xc0, !PT ;  /* 0xffff00000e1c7812 */ /* 0x000fe200078ec0ff */
[C---:B-1----:R-:W-:Y:S01]  /*7d80*/  IMAD.U32 R20, R4.reuse, 0x10000, RZ ;  /* 0x0001000004147824 */ /* 0x042fe200078e00ff */
[----:B------:R-:W-:Y:S01]  /*7d90*/  LOP3.LUT R4, R4, 0xffff0000, RZ, 0xc0, !PT ;  /* 0xffff000004047812 */ /* 0x000fe200078ec0ff */
[C---:B------:R-:W-:Y:S01]  /*7da0*/  IMAD.U32 R25, R5.reuse, 0x10000, RZ ;  /* 0x0001000005197824 */ /* 0x040fe200078e00ff */
[----:B------:R-:W-:Y:S01]  /*7db0*/  LOP3.LUT R5, R5, 0xffff0000, RZ, 0xc0, !PT ;  /* 0xffff000005057812 */ /* 0x000fe200078ec0ff */
[C---:B0-----:R-:W-:Y:S01]  /*7dc0*/  IMAD.U32 R26, R6.reuse, 0x10000, RZ ;  /* 0x00010000061a7824 */ /* 0x041fe200078e00ff */
[----:B------:R-:W-:Y:S01]  /*7dd0*/  LOP3.LUT R6, R6, 0xffff0000, RZ, 0xc0, !PT ;  /* 0xffff000006067812 */ /* 0x000fe200078ec0ff */
[C---:B------:R-:W-:Y:S01]  /*7de0*/  FMUL.FTZ R33, R4.reuse, R31 ;  /* 0x0000001f04217220 */ /* 0x040fe20000410000 */
[----:B------:R-:W-:Y:S01]  /*7df0*/  FMUL.FTZ R4, R4, R29 ;  /* 0x0000001d04047220 */ /* 0x000fe20000410000 */
[----:B------:R-:W-:-:S02]  /*7e00*/  IMAD.U32 R27, R7, 0x10000, RZ ;  /* 0x00010000071b7824 */ /* 0x000fc400078e00ff */
[----:B------:R-:W-:Y:S01]  /*7e10*/  FMUL.FTZ R34, R5, R30 ;  /* 0x0000001e05227220 */ /* 0x000fe20000410000 */
[C---:B------:R-:W-:Y:S01]  /*7e20*/  FFMA.FTZ R33, R20.reuse, R29, -R33 ;  /* 0x0000001d14217223 */ /* 0x040fe20000010821 */
[----:B------:R-:W-:Y:S01]  /*7e30*/  FFMA.FTZ R32, R20, R31, R4 ;  /* 0x0000001f14207223 */ /* 0x000fe20000010004 */
[----:B------:R-:W-:Y:S01]  /*7e40*/  LOP3.LUT R7, R7, 0xffff0000, RZ, 0xc0, !PT ;  /* 0xffff000007077812 */ /* 0x000fe200078ec0ff */
[-C--:B------:R-:W-:Y:S01]  /*7e50*/  FMUL.FTZ R36, R5, R28.reuse ;  /* 0x0000001c05247220 */ /* 0x080fe20000410000 */
[C---:B------:R-:W-:Y:S01]  /*7e60*/  LOP3.LUT R20, R12.reuse, 0xffff0000, RZ, 0xc0, !PT ;  /* 0xffff00000c147812 */ /* 0x040fe200078ec0ff */
[----:B------:R-:W-:Y:S01]  /*7e70*/  IMAD.U32 R29, R12, 0x10000, RZ ;  /* 0x000100000c1d7824 */ /* 0x000fe200078e00ff */
[C---:B------:R-:W-:Y:S01]  /*7e80*/  LOP3.LUT R4, R13.reuse, 0xffff0000, RZ, 0xc0, !PT ;  /* 0xffff00000d047812 */ /* 0x040fe200078ec0ff */
[----:B------:R-:W-:Y:S02]  /*7e90*/  IMAD.U32 R5, R13, 0x10000, RZ ;  /* 0x000100000d057824 */ /* 0x000fe400078e00ff */
[C---:B------:R-:W-:Y:S01]  /*7ea0*/  FFMA.FTZ R34, R25.reuse, R28, -R34 ;  /* 0x0000001c19227223 */ /* 0x040fe20000010822 */
[----:B------:R-:W-:Y:S01]  /*7eb0*/  FFMA.FTZ R25, R25, R30, R36 ;  /* 0x0000001e19197223 */ /* 0x000fe20000010024 */
[C---:B------:R-:W-:Y:S01]  /*7ec0*/  FMUL.FTZ R31, R6.reuse, R29 ;  /* 0x0000001d061f7220 */ /* 0x040fe20000410000 */
[-C--:B------:R-:W-:Y:S01]  /*7ed0*/  FMUL.FTZ R28, R6, R5.reuse ;  /* 0x00000005061c7220 */ /* 0x080fe20000410000 */
[C---:B------:R-:W-:Y:S01]  /*7ee0*/  FMUL.FTZ R30, R7.reuse, R20 ;  /* 0x00000014071e7220 */ /* 0x040fe20000410000 */
[-C--:B------:R-:W-:Y:S01]  /*7ef0*/  FMUL.FTZ R35, R7, R4.reuse ;  /* 0x0000000407237220 */ /* 0x080fe20000410000 */
[C---:B------:R-:W-:Y:S01]  /*7f00*/  FFMA.FTZ R6, R26.reuse, R5, -R31 ;  /* 0x000000051a067223 */ /* 0x040fe2000001081f */
[----:B------:R-:W-:Y:S01]  /*7f10*/  FFMA.FTZ R29, R26, R29, R28 ;  /* 0x0000001d1a1d7223 */ /* 0x000fe2000001001c */
[C---:B------:R-:W-:Y:S01]  /*7f20*/  FFMA.FTZ R7, R27.reuse, R4, -R30 ;  /* 0x000000041b077223 */ /* 0x040fe2000001081e */
[----:B------:R-:W-:Y:S01]  /*7f30*/  FFMA.FTZ R20, R27, R20, R35 ;  /* 0x000000141b147223 */ /* 0x000fe20000010023 */
[----:B------:R-:W-:-:S02]  /*7f40*/  F2FP.BF16.F32.PACK_AB R4, R32, R33 ;  /* 0x000000212004723e */ /* 0x000fc400000010ff */
[----:B------:R-:W-:Y:S02]  /*7f50*/  F2FP.BF16.F32.PACK_AB R5, R25, R34 ;  /* 0x000000221905723e */ /* 0x000fe400000010ff */
[----:B------:R-:W-:Y:S02]  /*7f60*/  F2FP.BF16.F32.PACK_AB R6, R29, R6 ;  /* 0x000000061d06723e */ /* 0x000fe400000010ff */
[----:B------:R-:W-:-:S05]  /*7f70*/  F2FP.BF16.F32.PACK_AB R7, R20, R7 ;  /* 0x000000071407723e */ /* 0x000fca00000010ff */
[----:B------:R1:W-:Y:S02]  /*7f80*/  STS.128 [R11+0x18400], R4 ;  /* 0x018400040b007388 */ /* 0x0003e40000000c00 */
.L_x_732:
[----:B------:R-:W-:Y:S05]  /*7f90*/  BSYNC B2 ;  /* 0x0000000000027941 */ /* 0x000fea0003800000 */
.L_x_731:
[----:B------:R-:W-:Y:S05]  /*7fa0*/  @P1 BRA `(.L_x_730) ;  /* 0x0000000000981947 */ /* 0x000fea0003800000 */
[----:B-1----:R-:W1:Y:S01]  /*7fb0*/  LDS.128 R4, [R0] ;  /* 0x0000000000047984 */ /* 0x002e620000000c00 */
        /* <DEDUP_REMOVED lines=36> */
[----:B------:R2:W-:Y:S02]  /*8200*/  STS.128 [R0], R4 ;  /* 0x0000000400007388 */ /* 0x0005e40000000c00 */
.L_x_730:
[----:B------:R-:W-:Y:S05]  /*8210*/  BSYNC B1 ;  /* 0x0000000000017941 */ /* 0x000fea0003800000 */
.L_x_729:
[----:B-12---:R-:W-:-:S05]  /*8220*/  VIADD R4, R200, 0x40 ;  /* 0x00000040c8047836 */ /* 0x006fca0000000000 */
[----:B------:R-:W-:-:S13]  /*8230*/  ISETP.GE.AND P0, PT, R4, R21, PT ;  /* 0x000000150400720c */ /* 0x000fda0003f06270 */
[----:B------:R-:W-:Y:S05]  /*8240*/  @P0 BRA `(.L_x_733) ;  /* 0x00000014003c0947 */ /* 0x000fea0003800000 */
[----:B------:R-:W1:Y:S01]  /*8250*/  LDC R4, c[0x0][0x3f4] ;  /* 0x0000fd00ff047b82 */ /* 0x000e620000000800 */
[----:B------:R-:W-:Y:S01]  /*8260*/  BSSY B1, `(.L_x_734) ;  /* 0x000002a000017945 */ /* 0x000fe20003800000 */
[-C--:B-1----:R-:W-:Y:S02]  /*8270*/  ISETP.GE.AND P0, PT, R22, R4.reuse, PT ;  /* 0x000000041600720c */ /* 0x082fe40003f06270 */
[----:B------:R-:W-:-:S11]  /*8280*/  ISETP.GE.AND P1, PT, R205, R4, PT ;  /* 0x00000004cd00720c */ /* 0x000fd60003f26270 */
[----:B------:R-:W-:Y:S05]  /*8290*/  @P0 BRA `(.L_x_735) ;  /* 0x0000000000980947 */ /* 0x000fea0003800000 */
[----:B------:R-:W1:Y:S01]  /*82a0*/  LDS.128 R4, [R11+0x1a400] ;  /* 0x01a400000b047984 */ /* 0x000e620000000c00 */
[C---:B------:R-:W-:Y:S01]  /*82b0*/  IMAD.U32 R28, R14.reuse, 0x10000, RZ ;  /* 0x000100000e1c7824 */ /* 0x040fe200078e00ff */
[C---:B------:R-:W-:Y:S01]  /*82c0*/  LOP3.LUT R31, R15.reuse, 0xffff0000, RZ, 0xc0, !PT ;  /* 0xffff00000f1f7812 */ /* 0x040fe200078ec0ff */
[----:B------:R-:W-:Y:S01]  /*82d0*/  IMAD.U32 R30, R15, 0x10000, RZ ;  /* 0x000100000f1e7824 */ /* 0x000fe200078e00ff */
[----:B------:R-:W-:Y:S01]  /*82e0*/  LOP3.LUT R29, R14, 0xffff0000, RZ, 0xc0, !PT ;  /* 0xffff00000e1d7812 */ /* 0x000fe200078ec0ff */
[C---:B-1----:R-:W-:Y:S01]  /*82f0*/  IMAD.U32 R20, R4.reuse, 0x10000, RZ ;  /* 0x0001000004147824 */ /* 0x042fe200078e00ff */
[----:B------:R-:W-:Y:S01]  /*8300*/  LOP3.LUT R4, R4, 0xffff0000, RZ, 0xc0, !PT ;  /* 0xffff000004047812 */ /* 0x000fe200078ec0ff */
[C---:B------:R-:W-:Y:S01]  /*8310*/  IMAD.U32 R21, R5.reuse, 0x10000, RZ ;  /* 0x0001000005157824 */ /* 0x040fe200078e00ff */
[----:B------:R-:W-:Y:S01]  /*8320*/  LOP3.LUT R5, R5, 0xffff0000, RZ, 0xc0, !PT ;  /* 0xffff000005057812 */ /* 0x000fe200078ec0ff */
[C---:B------:R-:W-:Y:S01]  /*8330*/  IMAD.U32 R14, R6.reuse, 0x10000, RZ ;  /* 0x00010000060e7824 */ /* 0x040fe200078e00ff */
[----:B------:R-:W-:Y:S01]  /*8340*/  LOP3.LUT R6, R6, 0xffff0000, RZ, 0xc0, !PT ;  /* 0xffff000006067812 */ /* 0x000fe200078ec0ff */
[-C--:B------:R-:W-:Y:S01]  /*8350*/  FMUL.FTZ R25, R30, R4.reuse ;  /* 0x000000041e197220 */ /* 0x080fe20000410000 */
[----:B------:R-:W-:Y:S01]  /*8360*/  FMUL.FTZ R27, R28, R4 ;  /* 0x000000041c1b7220 */ /* 0x000fe20000410000 */
[----:B0-----:R-:W-:Y:S01]  /*8370*/  FMUL.FTZ R26, R31, R5 ;  /* 0x000000051f1a7220 */ /* 0x001fe20000410000 */
[----:B------:R-:W-:-:S02]  /*8380*/  IMAD.U32 R15, R7, 0x10000, RZ ;  /* 0x00010000070f7824 */ /* 0x000fc400078e00ff */
[-C--:B------:R-:W-:Y:S01]  /*8390*/  FFMA.FTZ R4, R28, R20.reuse, -R25 ;  /* 0x000000141c047223 */ /* 0x080fe20000010819 */
[----:B------:R-:W-:Y:S01]  /*83a0*/  FFMA.FTZ R27, R30, R20, R27 ;  /* 0x000000141e1b7223 */ /* 0x000fe2000001001b */
[C---:B------:R-:W-:Y:S01]  /*83b0*/  FMUL.FTZ R20, R29.reuse, R5 ;  /* 0x000000051d147220 */ /* 0x040fe20000410000 */
[-C--:B------:R-:W-:Y:S01]  /*83c0*/  FFMA.FTZ R5, R29, R21.reuse, -R26 ;  /* 0x000000151d057223 */ /* 0x080fe2000001081a */
[----:B------:R-:W-:Y:S01]  /*83d0*/  LOP3.LUT R7, R7, 0xffff0000, RZ, 0xc0, !PT ;  /* 0xffff000007077812 */ /* 0x000fe200078ec0ff */
[C---:B------:R-:W-:Y:S01]  /*83e0*/  IMAD.U32 R30, R12.reuse, 0x10000, RZ ;  /* 0x000100000c1e7824 */ /* 0x040fe200078e00ff */
[----:B------:R-:W-:Y:S01]  /*83f0*/  LOP3.LUT R29, R12, 0xffff0000, RZ, 0xc0, !PT ;  /* 0xffff00000c1d7812 */ /* 0x000fe200078ec0ff */
[C---:B------:R-:W-:Y:S01]  /*8400*/  IMAD.U32 R28, R13.reuse, 0x10000, RZ ;  /* 0x000100000d1c7824 */ /* 0x040fe200078e00ff */
[----:B------:R-:W-:Y:S01]  /*8410*/  LOP3.LUT R25, R13, 0xffff0000, RZ, 0xc0, !PT ;  /* 0xffff00000d197812 */ /* 0x000fe200078ec0ff */
[----:B------:R-:W-:Y:S01]  /*8420*/  FFMA.FTZ R20, R31, R21, R20 ;  /* 0x000000151f147223 */ /* 0x000fe20000010014 */
[-C--:B------:R-:W-:Y:S01]  /*8430*/  FMUL.FTZ R13, R30, R6.reuse ;  /* 0x000000061e0d7220 */ /* 0x080fe20000410000 */
[C---:B------:R-:W-:Y:S01]  /*8440*/  FMUL.FTZ R21, R28.reuse, R6 ;  /* 0x000000061c157220 */ /* 0x040fe20000410000 */
[-C--:B------:R-:W-:Y:S01]  /*8450*/  FMUL.FTZ R12, R29, R7.reuse ;  /* 0x000000071d0c7220 */ /* 0x080fe20000410000 */
[C---:B------:R-:W-:Y:S01]  /*8460*/  FMUL.FTZ R26, R25.reuse, R7 ;  /* 0x00000007191a7220 */ /* 0x040fe20000410000 */
[-C--:B------:R-:W-:Y:S01]  /*8470*/  FFMA.FTZ R6, R28, R14.reuse, -R13 ;  /* 0x0000000e1c067223 */ /* 0x080fe2000001080d */
[----:B------:R-:W-:Y:S01]  /*8480*/  FFMA.FTZ R21, R30, R14, R21 ;  /* 0x0000000e1e157223 */ /* 0x000fe20000010015 */
[-C--:B------:R-:W-:Y:S01]  /*8490*/  FFMA.FTZ R7, R25, R15.reuse, -R12 ;  /* 0x0000000f19077223 */ /* 0x080fe2000001080c */
[----:B------:R-:W-:Y:S01]  /*84a0*/  FFMA.FTZ R26, R29, R15, R26 ;  /* 0x0000000f1d1a7223 */ /* 0x000fe2000001001a */
[----:B------:R-:W-:-:S02]  /*84b0*/  F2FP.BF16.F32.PACK_AB R4, R27, R4 ;  /* 0x000000041b04723e */ /* 0x000fc400000010ff */
[----:B------:R-:W-:Y:S02]  /*84c0*/  F2FP.BF16.F32.PACK_AB R5, R20, R5 ;  /* 0x000000051405723e */ /* 0x000fe400000010ff */
[----:B------:R-:W-:Y:S02]  /*84d0*/  F2FP.BF16.F32.PACK_AB R6, R21, R6 ;  /* 0x000000061506723e */ /* 0x000fe400000010ff */
[----:B------:R-:W-:-:S05]  /*84e0*/  F2FP.BF16.F32.PACK_AB R7, R26, R7 ;  /* 0x000000071a07723e */ /* 0x000fca00000010ff */
[----:B------:R1:W-:Y:S02]  /*84f0*/  STS.128 [R11+0x1a400], R4 ;  /* 0x01a400040b007388 */ /* 0x0003e40000000c00 */
.L_x_735:
[----:B------:R-:W-:Y:S05]  /*8500*/  BSYNC B1 ;  /* 0x0000000000017941 */ /* 0x000fea0003800000 */
.L_x_734:
[----:B------:R-:W-:Y:S05]  /*8510*/  @P1 BRA `(.L_x_733) ;  /* 0x0000001000881947 */ /* 0x000fea0003800000 */
[----:B-1----:R-:W1:Y:S01]  /*8520*/  LDS.128 R4, [R0+0x2000] ;  /* 0x0020000000047984 */ /* 0x002e620000000c00 */
[C---:B------:R-:W-:Y:S01]  /*8530*/  IMAD.U32 R21, R9.reuse, 0x10000, RZ ;  /* 0x0001000009157824 */ /* 0x040fe200078e00ff */
[----:B------:R-:W-:Y:S01]  /*8540*/  LOP3.LUT R28, R9, 0xffff0000, RZ, 0xc0, !PT ;  /* 0xffff0000091c7812 */ /* 0x000fe200078ec0ff */
[C---:B------:R-:W-:Y:S01]  /*8550*/  IMAD.U32 R15, R3.reuse, 0x10000, RZ ;  /* 0x00010000030f7824 */ /* 0x040fe200078e00ff */
[----:B0-----:R-:W-:Y:S01]  /*8560*/  LOP3.LUT R26, R3, 0xffff0000, RZ, 0xc0, !PT ;  /* 0xffff0000031a7812 */ /* 0x001fe200078ec0ff */
[C---:B------:R-:W-:Y:S01]  /*8570*/  IMAD.U32 R25, R10.reuse, 0x10000, RZ ;  /* 0x000100000a197824 */ /* 0x040fe200078e00ff */
        /* <DEDUP_REMOVED lines=9> */
[----:B------:R-:W-:Y:S01]  /*8610*/  FMUL.FTZ R13, R28, R5 ;  /* 0x000000051c0d7220 */ /* 0x000fe20000410000 */
[----:B------:R-:W-:-:S02]  /*8620*/  IMAD.U32 R9, R7, 0x10000, RZ ;  /* 0x0001000007097824 */ /* 0x000fc400078e00ff */
[-C--:B------:R-:W-:Y:S01]  /*8630*/  FFMA.FTZ R4, R15, R11.reuse, -R14 ;  /* 0x0000000b0f047223 */ /* 0x080fe2000001080e */
[----:B------:R-:W-:Y:S01]  /*8640*/  FFMA.FTZ R11, R21, R11, R20 ;  /* 0x0000000b150b7223 */ /* 0x000fe20000010014 */
[C---:B------:R-:W-:Y:S01]  /*8650*/  FMUL.FTZ R15, R26.reuse, R5 ;  /* 0x000000051a0f7220 */ /* 0x040fe20000410000 */
[----:B------:R-:W-:Y:S01]  /*8660*/  LOP3.LUT R7, R7, 0xffff0000, RZ, 0xc0, !PT ;  /* 0xffff000007077812 */ /* 0x000fe200078ec0ff */
[----:B------:R-:W-:Y:S01]  /*8670*/  FFMA.FTZ R5, R26, R12, -R13 ;  /* 0x0000000c1a057223 */ /* 0x000fe2000001080d */
[C---:B------:R-:W-:Y:S01]  /*8680*/  LOP3.LUT R21, R8.reuse, 0xffff0000, RZ, 0xc0, !PT ;  /* 0xffff000008157812 */ /* 0x040fe200078ec0ff */
[----:B------:R-:W-:Y:S02]  /*8690*/  IMAD.U32 R13, R8, 0x10000, RZ ;  /* 0x00010000080d7824 */ /* 0x000fe400078e00ff */
[----:B------:R-:W-:Y:S01]  /*86a0*/  FMUL.FTZ R8, R25, R6 ;  /* 0x0000000619087220 */ /* 0x000fe20000410000 */
[-C--:B------:R-:W-:Y:S01]  /*86b0*/  FMUL.FTZ R14, R27, R7.reuse ;  /* 0x000000071b0e7220 */ /* 0x080fe20000410000 */
[----:B------:R-:W-:Y:S01]  /*86c0*/  FFMA.FTZ R12, R28, R12, R15 ;  /* 0x0000000c1c0c7223 */ /* 0x000fe2000001000f */
[----:B------:R-:W-:Y:S01]  /*86d0*/  FMUL.FTZ R10, R13, R6 ;  /* 0x000000060d0a7220 */ /* 0x000fe20000410000 */
[----:B------:R-:W-:Y:S01]  /*86e0*/  FMUL.FTZ R20, R21, R7 ;  /* 0x0000000715147220 */ /* 0x000fe20000410000 */
[----:B------:R-:W-:Y:S01]  /*86f0*/  FFMA.FTZ R6, R13, R3, -R8 ;  /* 0x000000030d067223 */ /* 0x000fe20000010808 */
[----:B------:R-:W-:Y:S01]  /*8700*/  FFMA.FTZ R7, R21, R9, -R14 ;  /* 0x0000000915077223 */ /* 0x000fe2000001080e */
[----:B------:R-:W-:Y:S01]  /*8710*/  FFMA.FTZ R3, R25, R3, R10 ;  /* 0x0000000319037223 */ /* 0x000fe2000001000a */
[----:B------:R-:W-:Y:S01]  /*8720*/  FFMA.FTZ R20, R27, R9, R20 ;  /* 0x000000091b147223 */ /* 0x000fe20000010014 */
[----:B------:R-:W-:-:S02]  /*8730*/  F2FP.BF16.F32.PACK_AB R4, R11, R4 ;  /* 0x000000040b04723e */ /* 0x000fc400000010ff */
[----:B------:R-:W-:Y:S02]  /*8740*/  F2FP.BF16.F32.PACK_AB R5, R12, R5 ;  /* 0x000000050c05723e */ /* 0x000fe400000010ff */
[----:B------:R-:W-:Y:S02]  /*8750*/  F2FP.BF16.F32.PACK_AB R6, R3, R6 ;  /* 0x000000060306723e */ /* 0x000fe400000010ff */
[----:B------:R-:W-:-:S05]  /*8760*/  F2FP.BF16.F32.PACK_AB R7, R20, R7 ;  /* 0x000000071407723e */ /* 0x000fca00000010ff */
[----:B------:R2:W-:Y:S01]  /*8770*/  STS.128 [R0+0x2000], R4 ;  /* 0x0020000400007388 */ /* 0x0005e20000000c00 */
[----:B------:R-:W-:Y:S05]  /*8780*/  BRA `(.L_x_733) ;  /* 0x0000000c00ec7947 */ /* 0x000fea0003800000 */
.L_x_723:
[----:B------:R-:W-:-:S03]  /*8790*/  UMOV UR4, 0xffffffff ;  /* 0xffffffff00047882 */ /* 0x000fc60000000000 */
[----:B------:R-:W-:Y:S05]  /*87a0*/  BRA.DIV UR4, `(.L_x_736) ;  /* 0x0000012e04fc7947 */ /* 0x000fea000b800000 */
[----:B------:R1:W2:Y:S04]  /*87b0*/  SHFL.IDX PT, R0, R27, RZ, 0x1c1f ;  /* 0x001c1fff1b007589 */ /* 0x0002a800000e0000 */
[----:B------:R1:W3:Y:S04]  /*87c0*/  SHFL.IDX PT, R3, R26, RZ, 0x1c1f ;  /* 0x001c1fff1a037589 */ /* 0x0002e800000e0000 */
[----:B------:R1:W4:Y:S04]  /*87d0*/  SHFL.IDX PT, R20, R25, RZ, 0x1c1f ;  /* 0x001c1fff19147589 */ /* 0x00032800000e0000 */
[----:B------:R1:W0:Y:S02]  /*87e0*/  SHFL.IDX PT, R14, R28, RZ, 0x1c1f ;  /* 0x001c1fff1c0e7589 */ /* 0x00022400000e0000 */
.L_x_963:
[----:B------:R-:W5:Y:S01]  /*87f0*/  LDL R6, [R1+0x40] ;  /* 0x0000400001067983 */ /* 0x000f620000100800 */
[----:B------:R-:W-:Y:S01]  /*8800*/  ULDC UR4, c[0x0][0x448] ;  /* 0x0001120000047ab9 */ /* 0x000fe20000000800 */
[----:B------:R-:W0:Y:S01]  /*8810*/  LDC R21, c[0x0][0x3f4] ;  /* 0x0000fd00ff157b82 */ /* 0x000e220000000800 */
[----:B------:R-:W-:Y:S01]  /*8820*/  IMAD R48, R48, UR4, RZ ;  /* 0x0000000430307c24 */ /* 0x000fe2000f8e02ff */
[----:B------:R-:W-:Y:S01]  /*8830*/  BSSY B1, `(.L_x_737) ;  /* 0x0000017000017945 */ /* 0x000fe20003800000 */
[----:B------:R-:W-:Y:S02]  /*8840*/  CS2R R10, SRZ ;  /* 0x00000000000a7805 */ /* 0x000fe4000001ff00 */
[----:B------:R-:W-:Y:S02]  /*8850*/  CS2R R8, SRZ ;  /* 0x0000000000087805 */ /* 0x000fe4000001ff00 */
[----:B------:R-:W-:Y:S02]  /*8860*/  ISETP.GE.AND P0, PT, R4, R48, PT ;  /* 0x000000300400720c */ /* 0x000fe40003f06270 */
[----:B-----5:R-:W-:-:S04]  /*8870*/  LEA.HI R5, R6, R6, RZ, 0x1 ;  /* 0x0000000606057211 */ /* 0x020fc800078f08ff */
[----:B------:R-:W-:-:S05]  /*8880*/  LOP3.LUT R5, R5, 0xfffffffe, RZ, 0xc0, !PT ;  /* 0xfffffffe05057812 */ /* 0x000fca00078ec0ff */
[----:B-1----:R-:W-:Y:S01]  /*8890*/  IMAD.IADD R26, R6, 0x1, -R5 ;  /* 0x00000001061a7824 */ /* 0x002fe200078e0a05 */
[----:B------:R-:W-:Y:S02]  /*88a0*/  CS2R R6, SRZ ;  /* 0x0000000000067805 */ /* 0x000fe4000001ff00 */
[----:B------:R-:W-:Y:S02]  /*88b0*/  CS2R R4, SRZ ;  /* 0x0000000000047805 */ /* 0x000fe4000001ff00 */
[----:B------:R-:W-:Y:S01]  /*88c0*/  SHF.L.U32 R26, R26, 0x1f, RZ ;  /* 0x0000001f1a1a7819 */ /* 0x000fe200000006ff */
[----:B0-----:R-:W-:Y:S06]  /*88d0*/  @P0 BRA `(.L_x_738) ;  /* 0x0000000000300947 */ /* 0x001fec0003800000 */
[----:B------:R-:W-:Y:S01]  /*88e0*/  ULDC UR4, c[0x0][0x3f4] ;  /* 0x0000fd0000047ab9 */ /* 0x000fe20000000800 */
[C---:B------:R-:W-:Y:S01]  /*88f0*/  IMAD.SHL.U32 R15, R16.reuse, 0x2, RZ ;  /* 0x00000002100f7824 */ /* 0x040fe200078e00ff */
[C---:B------:R-:W-:Y:S02]  /*8900*/  ISETP.GE.AND P2, PT, R16.reuse, UR4, PT ;  /* 0x0000000410007c0c */ /* 0x040fe4000bf46270 */
[----:B------:R-:W-:Y:S02]  /*8910*/  SHF.L.U64.HI R7, R16, 0x1, R17 ;  /* 0x0000000110077819 */ /* 0x000fe40000010211 */
[-C--:B---3--:R-:W-:Y:S02]  /*8920*/  IADD3 R12, P0, R3, R15.reuse, RZ ;  /* 0x0000000f030c7210 */ /* 0x088fe40007f1e0ff */
[----:B------:R-:W-:-:S03]  /*8930*/  IADD3 R14, P1, R14, R15, RZ ;  /* 0x0000000f0e0e7210 */ /* 0x000fc60007f3e0ff */
[--C-:B--2---:R-:W-:Y:S02]  /*8940*/  IMAD.X R13, R0, 0x1, R7.reuse, P0 ;  /* 0x00000001000d7824 */ /* 0x104fe400000e0607 */
[----:B----4-:R-:W-:Y:S01]  /*8950*/  IMAD.X R15, R20, 0x1, R7, P1 ;  /* 0x00000001140f7824 */ /* 0x010fe200008e0607 */
[----:B------:R-:W-:Y:S01]  /*8960*/  CS2R R6, SRZ ;  /* 0x0000000000067805 */ /* 0x000fe2000001ff00 */
[----:B------:R-:W-:Y:S06]  /*8970*/  @P2 BRA `(.L_x_738) ;  /* 0x0000000000082947 */ /* 0x000fec0003800000 */
[----:B------:R0:W5:Y:S04]  /*8980*/  LD.E.128 R8, desc[UR40][R12.64] ;  /* 0x000000280c087980 */ /* 0x000168000c101d00 */
[----:B------:R0:W5:Y:S02]  /*8990*/  LD.E.128 R4, desc[UR40][R14.64] ;  /* 0x000000280e047980 */ /* 0x000164000c101d00 */
.L_x_738:
[----:B------:R-:W-:Y:S05]  /*89a0*/  BSYNC B1 ;  /* 0x0000000000017941 */ /* 0x000fea0003800000 */
.L_x_737:
[----:B------:R-:W1:Y:S01]  /*89b0*/  SYNCS.PHASECHK.TRANS64.TRYWAIT P1, [R19+URZ+0x22800], R26 ;  /* 0x0228001a130075a7 */ /* 0x000e62000802017f */
[----:B--2---:R-:W-:Y:S01]  /*89c0*/  IMAD R0, R49, -0x80, R48 ;  /* 0xffffff8031007824 */ /* 0x004fe200078e0230 */
[--C-:B-----5:R-:W-:Y:S01]  /*89d0*/  SHF.R.U64 R27, R8, 0x10, R9.reuse ;  /* 0x00000010081b7819 */ /* 0x120fe20000001209 */
[----:B0-----:R-:W-:Y:S01]  /*89e0*/  IMAD.MOV.U32 R12, RZ, RZ, R8 ;  /* 0x000000ffff0c7224 */ /* 0x001fe200078e0008 */
[--C-:B------:R-:W-:Y:S01]  /*89f0*/  SHF.R.U32.HI R28, RZ, 0x10, R9.reuse ;  /* 0x00000010ff1c7819 */ /* 0x100fe20000011609 */
[----:B------:R-:W-:Y:S01]  /*8a00*/  IMAD.MOV.U32 R25, RZ, RZ, R9 ;  /* 0x000000ffff197224 */ /* 0x000fe200078e0009 */
[----:B------:R-:W-:Y:S01]  /*8a10*/  VIMNMX R29, R0, 0x80, PT ;  /* 0x00000080001d7848 */ /* 0x000fe20003fe0100 */
[----:B------:R-:W-:Y:S01]  /*8a20*/  IMAD.MOV.U32 R13, RZ, RZ, R10 ;  /* 0x000000ffff0d7224 */ /* 0x000fe200078e000a */
[--C-:B------:R-:W-:Y:S01]  /*8a30*/  SHF.R.U64 R10, R10, 0x10, R11.reuse ;  /* 0x000000100a0a7819 */ /* 0x100fe2000000120b */
[----:B------:R-:W-:Y:S01]  /*8a40*/  IMAD.MOV.U32 R14, RZ, RZ, R11 ;  /* 0x000000ffff0e7224 */ /* 0x000fe200078e000b */
[--C-:B------:R-:W-:Y:S01]  /*8a50*/  SHF.R.U64 R9, R4, 0x10, R5.reuse ;  /* 0x0000001004097819 */ /* 0x100fe20000001205 */
[----:B----4-:R-:W-:Y:S01]  /*8a60*/  IMAD.MOV.U32 R20, RZ, RZ, R4 ;  /* 0x000000ffff147224 */ /* 0x010fe200078e0004 */
[--C-:B------:R-:W-:Y:S01]  /*8a70*/  SHF.R.U32.HI R8, RZ, 0x10, R5.reuse ;  /* 0x00000010ff087819 */ /* 0x100fe20000011605 */
[----:B---3--:R-:W-:Y:S01]  /*8a80*/  IMAD.MOV.U32 R3, RZ, RZ, R5 ;  /* 0x000000ffff037224 */ /* 0x008fe200078e0005 */
[----:B------:R-:W-:Y:S01]  /*8a90*/  ISETP.GE.AND P0, PT, R16, R21, PT ;  /* 0x000000151000720c */ /* 0x000fe20003f06270 */
[----:B------:R-:W-:Y:S01]  /*8aa0*/  IMAD.MOV.U32 R15, RZ, RZ, R6 ;  /* 0x000000ffff0f7224 */ /* 0x000fe200078e0006 */
[----:B------:R-:W-:Y:S01]  /*8ab0*/  SHF.R.U32.HI R11, RZ, 0x10, R11 ;  /* 0x00000010ff0b7819 */ /* 0x000fe2000001160b */
[--C-:B------:R-:W-:Y:S01]  /*8ac0*/  IMAD.MOV.U32 R0, RZ, RZ, R7.reuse ;  /* 0x000000ffff007224 */ /* 0x100fe200078e0007 */
[--C-:B------:R-:W-:Y:S01]  /*8ad0*/  SHF.R.U64 R4, R6, 0x10, R7.reuse ;  /* 0x0000001006047819 */ /* 0x100fe20000001207 */
[C---:B------:R-:W-:Y:S01]  /*8ae0*/  VIADD R31, R200.reuse, 0x40 ;  /* 0x00000040c81f7836 */ /* 0x040fe20000000000 */
[----:B------:R-:W-:Y:S01]  /*8af0*/  SHF.R.U32.HI R5, RZ, 0x10, R7 ;  /* 0x00000010ff057819 */ /* 0x000fe20000011607 */
[----:B------:R-:W-:Y:S01]  /*8b00*/  BSSY B1, `(.L_x_739) ;  /* 0x000000c000017945 */ /* 0x000fe20003800000 */
[----:B------:R-:W-:-:S02]  /*8b10*/  ISETP.GE.OR P2, PT, R200, R29, P0 ;  /* 0x0000001dc800720c */ /* 0x000fc40000746670 */
[----:B------:R-:W-:Y:S02]  /*8b20*/  PRMT R12, R12, 0x5410, R27 ;  /* 0x000054100c0c7816 */ /* 0x000fe4000000001b */
[----:B------:R-:W-:Y:S02]  /*8b30*/  ISETP.GE.OR P0, PT, R31, R29, P0 ;  /* 0x0000001d1f00720c */ /* 0x000fe40000706670 */
[----:B------:R-:W-:Y:S02]  /*8b40*/  PRMT R25, R25, 0x5410, R28 ;  /* 0x0000541019197816 */ /* 0x000fe4000000001c */
[----:B------:R-:W-:Y:S02]  /*8b50*/  PRMT R13, R13, 0x5410, R10 ;  /* 0x000054100d0d7816 */ /* 0x000fe4000000000a */
[----:B------:R-:W-:Y:S02]  /*8b60*/  PRMT R14, R14, 0x5410, R11 ;  /* 0x000054100e0e7816 */ /* 0x000fe4000000000b */
[----:B------:R-:W-:-:S02]  /*8b70*/  PRMT R20, R20, 0x5410, R9 ;  /* 0x0000541014147816 */ /* 0x000fc40000000009 */
[----:B------:R-:W-:Y:S02]  /*8b80*/  PRMT R3, R3, 0x5410, R8 ;  /* 0x0000541003037816 */ /* 0x000fe40000000008 */
[----:B------:R-:W-:Y:S02]  /*8b90*/  PRMT R15, R15, 0x5410, R4 ;  /* 0x000054100f0f7816 */ /* 0x000fe40000000004 */
[----:B------:R-:W-:Y:S01]  /*8ba0*/  PRMT R0, R0, 0x5410, R5 ;  /* 0x0000541000007816 */ /* 0x000fe20000000005 */
[----:B-1----:R-:W-:Y:S06]  /*8bb0*/  @!P1 BRA `(.L_x_740) ;  /* 0x0000012c00689947 */ /* 0x002fec0003800000 */
.L_x_964:
[----:B------:R-:W-:Y:S05]  /*8bc0*/  BSYNC B1 ;  /* 0x0000000000017941 */ /* 0x000fea0003800000 */
.L_x_739:
[----:B------:R-:W-:Y:S04]  /*8bd0*/  BSSY B1, `(.L_x_741) ;  /* 0x000005b000017945 */ /* 0x000fe80003800000 */
[----:B------:R-:W-:Y:S05]  /*8be0*/  @P2 BRA `(.L_x_742) ;  /* 0x0000000400642947 */ /* 0x000fea0003800000 */
[----:B------:R-:W2:Y:S01]  /*8bf0*/  LDL R8, [R1+0x1c] ;  /* 0x00001c0001087983 */ /* 0x000ea20000100800 */
[----:B------:R-:W-:Y:S01]  /*8c00*/  IMAD.SHL.U32 R4, R30, 0x40, RZ ;  /* 0x000000401e047824 */ /* 0x000fe200078e00ff */
[C---:B------:R-:W-:Y:S01]  /*8c10*/  LOP3.LUT R43, R15.reuse, 0xffff0000, RZ, 0xc0, !PT ;  /* 0xffff00000f2b7812 */ /* 0x040fe200078ec0ff */
[----:B------:R-:W-:Y:S02]  /*8c20*/  IMAD.IADD R5, R16, 0x1, R21 ;  /* 0x0000000110057824 */ /* 0x000fe400078e0215 */
[----:B------:R-:W-:Y:S01]  /*8c30*/  IMAD.U32 R41, R15, 0x10000, RZ ;  /* 0x000100000f297824 */ /* 0x000fe200078e00ff */
[----:B------:R-:W-:Y:S01]  /*8c40*/  LOP3.LUT R6, R4, 0x1c0, RZ, 0xc0, !PT ;  /* 0x000001c004067812 */ /* 0x000fe200078ec0ff */
[----:B------:R-:W-:Y:S02]  /*8c50*/  IMAD.U32 R35, R13, 0x10000, RZ ;  /* 0x000100000d237824 */ /* 0x000fe400078e00ff */
[----:B------:R-:W-:Y:S01]  /*8c60*/  IMAD.U32 R39, R20, 0x10000, RZ ;  /* 0x0001000014277824 */ /* 0x000fe200078e00ff */
[----:B------:R-:W-:-:S02]  /*8c70*/  LOP3.LUT R4, R6, 0x38, R16, 0xf8, !PT ;  /* 0x0000003806047812 */ /* 0x000fc400078ef810 */
[----:B------:R-:W-:Y:S02]  /*8c80*/  SHF.R.U32.HI R7, RZ, 0x3, R6 ;  /* 0x00000003ff077819 */ /* 0x000fe40000011606 */
[----:B------:R-:W-:Y:S02]  /*8c90*/  LOP3.LUT R5, R6, 0x38, R5, 0xf8, !PT ;  /* 0x0000003806057812 */ /* 0x000fe400078ef805 */
[-C--:B------:R-:W-:Y:S02]  /*8ca0*/  LOP3.LUT R4, R4, R7.reuse, RZ, 0x3c, !PT ;  /* 0x0000000704047212 */ /* 0x080fe400078e3cff */
[----:B------:R-:W-:-:S03]  /*8cb0*/  LOP3.LUT R5, R5, R7, RZ, 0x3c, !PT ;  /* 0x0000000705057212 */ /* 0x000fc600078e3cff */
[C---:B--2---:R-:W-:Y:S02]  /*8cc0*/  IMAD R4, R8.reuse, 0x200, R4 ;  /* 0x0000020008047824 */ /* 0x044fe400078e0204 */
[----:B------:R-:W-:Y:S02]  /*8cd0*/  IMAD R8, R8, 0x200, R5 ;  /* 0x0000020008087824 */ /* 0x000fe400078e0205 */
[--C-:B------:R-:W-:Y:S02]  /*8ce0*/  IMAD R42, R4, 0x2, R19.reuse ;  /* 0x00000002042a7824 */ /* 0x100fe400078e0213 */
[----:B------:R-:W-:-:S03]  /*8cf0*/  IMAD R44, R8, 0x2, R19 ;  /* 0x00000002082c7824 */ /* 0x000fc600078e0213 */
[----:B------:R-:W1:Y:S04]  /*8d00*/  LDS.128 R4, [R42+0x18400] ;  /* 0x018400002a047984 */ /* 0x000e680000000c00 */
[----:B------:R-:W2:Y:S01]  /*8d10*/  LDS.128 R8, [R44+0x18400] ;  /* 0x018400002c087984 */ /* 0x000ea20000000c00 */
[C---:B-1----:R-:W-:Y:S01]  /*8d20*/  IMAD.U32 R28, R6.reuse, 0x10000, RZ ;  /* 0x00010000061c7824 */ /* 0x042fe200078e00ff */
[----:B------:R-:W-:Y:S01]  /*8d30*/  LOP3.LUT R6, R6, 0xffff0000, RZ, 0xc0, !PT ;  /* 0xffff000006067812 */ /* 0x000fe200078ec0ff */
[C---:B0-----:R-:W-:Y:S01]  /*8d40*/  IMAD.U32 R26, R4.reuse, 0x10000, RZ ;  /* 0x00010000041a7824 */ /* 0x041fe200078e00ff */
[----:B------:R-:W-:Y:S01]  /*8d50*/  LOP3.LUT R4, R4, 0xffff0000, RZ, 0xc0, !PT ;  /* 0xffff000004047812 */ /* 0x000fe200078ec0ff */
[C---:B--2---:R-:W-:Y:S01]  /*8d60*/  IMAD.U32 R32, R10.reuse, 0x10000, RZ ;  /* 0x000100000a207824 */ /* 0x044fe200078e00ff */
[----:B------:R-:W-:Y:S01]  /*8d70*/  LOP3.LUT R10, R10, 0xffff0000, RZ, 0xc0, !PT ;  /* 0xffff00000a0a7812 */ /* 0x000fe200078ec0ff */
[C---:B------:R-:W-:Y:S01]  /*8d80*/  IMAD.U32 R30, R8.reuse, 0x10000, RZ ;  /* 0x00010000081e7824 */ /* 0x040fe200078e00ff */
[----:B------:R-:W-:Y:S01]  /*8d90*/  LOP3.LUT R8, R8, 0xffff0000, RZ, 0xc0, !PT ;  /* 0xffff000008087812 */ /* 0x000fe200078ec0ff */
[C---:B------:R-:W-:Y:S01]  /*8da0*/  FMUL.FTZ R37, R32.reuse, R41 ;  /* 0x0000002920257220 */ /* 0x040fe20000410000 */
[----:B------:R-:W-:Y:S01]  /*8db0*/  FMUL.FTZ R45, R32, R35 ;  /* 0x00000023202d7220 */ /* 0x000fe20000410000 */
[----:B------:R-:W-:Y:S01]  /*8dc0*/  FMUL.FTZ R47, R10, R43 ;  /* 0x0000002b0a2f7220 */ /* 0x000fe20000410000 */
[----:B------:R-:W-:-:S02]  /*8dd0*/  IMAD.U32 R31, R9, 0x10000, RZ ;  /* 0x00010000091f7824 */ /* 0x000fc400078e00ff */
[C---:B------:R-:W-:Y:S01]  /*8de0*/  FFMA.FTZ R34, R28.reuse, R35, -R37 ;  /* 0x000000231c227223 */ /* 0x040fe20000010825 */
[----:B------:R-:W-:Y:S01]  /*8df0*/  LOP3.LUT R37, R13, 0xffff0000, RZ, 0xc0, !PT ;  /* 0xffff00000d257812 */ /* 0x000fe200078ec0ff */
[----:B------:R-:W-:Y:S01]  /*8e00*/  FFMA.FTZ R45, R28, R41, R45 ;  /* 0x000000291c2d7223 */ /* 0x000fe2000001002d */
[----:B------:R-:W-:Y:S02]  /*8e10*/  IMAD.U32 R35, R12, 0x10000, RZ ;  /* 0x000100000c237824 */ /* 0x000fe400078e00ff */
[----:B------:R-:W-:Y:S01]  /*8e20*/  FMUL.FTZ R41, R30, R39 ;  /* 0x000000271e297220 */ /* 0x000fe20000410000 */
[----:B------:R-:W-:Y:S02]  /*8e30*/  IMAD.U32 R33, R11, 0x10000, RZ ;  /* 0x000100000b217824 */ /* 0x000fe400078e00ff */
[-C--:B------:R-:W-:Y:S01]  /*8e40*/  FMUL.FTZ R49, R10, R37.reuse ;  /* 0x000000250a317220 */ /* 0x080fe20000410000 */
[----:B------:R-:W-:Y:S01]  /*8e50*/  FFMA.FTZ R47, R6, R37, -R47 ;  /* 0x00000025062f7223 */ /* 0x000fe2000001082f */
[-C--:B------:R-:W-:Y:S01]  /*8e60*/  FMUL.FTZ R30, R30, R35.reuse ;  /* 0x000000231e1e7220 */ /* 0x080fe20000410000 */
[----:B------:R-:W-:Y:S01]  /*8e70*/  FFMA.FTZ R41, R26, R35, -R41 ;  /* 0x000000231a297223 */ /* 0x000fe20000010829 */
[----:B------:R-:W-:Y:S01]  /*8e80*/  LOP3.LUT R37, R20, 0xffff0000, RZ, 0xc0, !PT ;  /* 0xffff000014257812 */ /* 0x000fe200078ec0ff */
[----:B------:R-:W-:Y:S01]  /*8e90*/  FFMA.FTZ R36, R6, R43, R49 ;  /* 0x0000002b06247223 */ /* 0x000fe20000010031 */
[----:B------:R-:W-:Y:S01]  /*8ea0*/  LOP3.LUT R35, R12, 0xffff0000, RZ, 0xc0, !PT ;  /* 0xffff00000c237812 */ /* 0x000fe200078ec0ff */
[----:B------:R-:W-:Y:S01]  /*8eb0*/  FFMA.FTZ R30, R26, R39, R30 ;  /* 0x000000271a1e7223 */ /* 0x000fe2000001001e */
[----:B------:R-:W-:-:S02]  /*8ec0*/  IMAD.U32 R10, R3, 0x10000, RZ ;  /* 0x00010000030a7824 */ /* 0x000fc400078e00ff */
[C---:B------:R-:W-:Y:S01]  /*8ed0*/  FMUL.FTZ R39, R8.reuse, R37 ;  /* 0x0000002508277220 */ /* 0x040fe20000410000 */
[----:B------:R-:W-:Y:S02]  /*8ee0*/  IMAD.U32 R6, R25, 0x10000, RZ ;  /* 0x0001000019067824 */ /* 0x000fe400078e00ff */
[-C--:B------:R-:W-:Y:S01]  /*8ef0*/  FMUL.FTZ R43, R8, R35.reuse ;  /* 0x00000023082b7220 */ /* 0x080fe20000410000 */
[----:B------:R-:W-:Y:S02]  /*8f00*/  IMAD.U32 R26, R0, 0x10000, RZ ;  /* 0x00010000001a7824 */ /* 0x000fe400078e00ff */
[----:B------:R-:W-:Y:S01]  /*8f10*/  FFMA.FTZ R28, R4, R35, -R39 ;  /* 0x00000023041c7223 */ /* 0x000fe20000010827 */
[----:B------:R-:W-:Y:S02]  /*8f20*/  IMAD.U32 R8, R14, 0x10000, RZ ;  /* 0x000100000e087824 */ /* 0x000fe400078e00ff */
[----:B------:R-:W-:Y:S01]  /*8f30*/  FMUL.FTZ R32, R31, R10 ;  /* 0x0000000a1f207220 */ /* 0x000fe20000410000 */
[----:B------:R-:W-:Y:S01]  /*8f40*/  FFMA.FTZ R43, R4, R37, R43 ;  /* 0x00000025042b7223 */ /* 0x000fe2000001002b */
[----:B------:R-:W-:-:S02]  /*8f50*/  IMAD.U32 R27, R5, 0x10000, RZ ;  /* 0x00010000051b7824 */ /* 0x000fc400078e00ff */
[----:B------:R-:W-:Y:S01]  /*8f60*/  FMUL.FTZ R31, R31, R6 ;  /* 0x000000061f1f7220 */ /* 0x000fe20000410000 */
[----:B------:R-:W-:Y:S02]  /*8f70*/  IMAD.U32 R29, R7, 0x10000, RZ ;  /* 0x00010000071d7824 */ /* 0x000fe400078e00ff */
[C---:B------:R-:W-:Y:S01]  /*8f80*/  FMUL.FTZ R4, R33.reuse, R26 ;  /* 0x0000001a21047220 */ /* 0x040fe20000410000 */
[----:B------:R-:W-:Y:S01]  /*8f90*/  FMUL.FTZ R38, R33, R8 ;  /* 0x0000000821267220 */ /* 0x000fe20000410000 */
[----:B------:R-:W-:Y:S01]  /*8fa0*/  FFMA.FTZ R31, R27, R10, R31 ;  /* 0x0000000a1b1f7223 */ /* 0x000fe2000001001f */
[----:B------:R-:W-:Y:S01]  /*8fb0*/  LOP3.LUT R9, R9, 0xffff0000, RZ, 0xc0, !PT ;  /* 0xffff000009097812 */ /* 0x000fe200078ec0ff */
[----:B------:R-:W-:Y:S01]  /*8fc0*/  FFMA.FTZ R33, R29, R8, -R4 ;  /* 0x000000081d217223 */ /* 0x000fe20000010804 */
[----:B------:R-:W-:Y:S01]  /*8fd0*/  LOP3.LUT R11, R11, 0xffff0000, RZ, 0xc0, !PT ;  /* 0xffff00000b0b7812 */ /* 0x000fe200078ec0ff */
[----:B------:R-:W-:Y:S01]  /*8fe0*/  FFMA.FTZ R32, R27, R6, -R32 ;  /* 0x000000061b207223 */ /* 0x000fe20000010820 */
[----:B------:R-:W-:Y:S01]  /*8ff0*/  LOP3.LUT R8, R3, 0xffff0000, RZ, 0xc0, !PT ;  /* 0xffff000003087812 */ /* 0x000fe200078ec0ff */
[----:B------:R-:W-:Y:S01]  /*9000*/  FFMA.FTZ R38, R29, R26, R38 ;  /* 0x0000001a1d267223 */ /* 0x000fe20000010026 */
[----:B------:R-:W-:-:S02]  /*9010*/  LOP3.LUT R10, R0, 0xffff0000, RZ, 0xc0, !PT ;  /* 0xffff0000000a7812 */ /* 0x000fc400078ec0ff */
[----:B------:R-:W-:Y:S01]  /*9020*/  LOP3.LUT R4, R25, 0xffff0000, RZ, 0xc0, !PT ;  /* 0xffff000019047812 */ /* 0x000fe200078ec0ff */
[----:B------:R-:W-:Y:S01]  /*9030*/  FMUL.FTZ R26, R9, R8 ;  /* 0x00000008091a7220 */ /* 0x000fe20000410000 */
[----:B------:R-:W-:Y:S01]  /*9040*/  LOP3.LUT R6, R14, 0xffff0000, RZ, 0xc0, !PT ;  /* 0xffff00000e067812 */ /* 0x000fe200078ec0ff */
[----:B------:R-:W-:Y:S01]  /*9050*/  FMUL.FTZ R40, R11, R10 ;  /* 0x0000000a0b287220 */ /* 0x000fe20000410000 */
[----:B------:R-:W-:Y:S01]  /*9060*/  LOP3.LUT R5, R5, 0xffff0000, RZ, 0xc0, !PT ;  /* 0xffff000005057812 */ /* 0x000fe200078ec0ff */
[----:B------:R-:W-:Y:S01]  /*9070*/  FMUL.FTZ R27, R9, R4 ;  /* 0x00000004091b7220 */ /* 0x000fe20000410000 */
[----:B------:R-:W-:Y:S01]  /*9080*/  LOP3.LUT R7, R7, 0xffff0000, RZ, 0xc0, !PT ;  /* 0xffff000007077812 */ /* 0x000fe200078ec0ff */
[----:B------:R-:W-:Y:S02]  /*9090*/  FMUL.FTZ R11, R11, R6 ;  /* 0x000000060b0b7220 */ /* 0x000fe40000410000 */
[C---:B------:R-:W-:Y:S01]  /*90a0*/  FFMA.FTZ R9, R5.reuse, R4, -R26 ;  /* 0x0000000405097223 */ /* 0x040fe2000001081a */
[----:B------:R-:W-:Y:S01]  /*90b0*/  FFMA.FTZ R26, R5, R8, R27 ;  /* 0x00000008051a7223 */ /* 0x000fe2000001001b */
[C---:B------:R-:W-:Y:S01]  /*90c0*/  FFMA.FTZ R40, R7.reuse, R6, -R40 ;  /* 0x0000000607287223 */ /* 0x040fe20000010828 */
[----:B------:R-:W-:Y:S01]  /*90d0*/  FFMA.FTZ R11, R7, R10, R11 ;  /* 0x0000000a070b7223 */ /* 0x000fe2000001000b */
[----:B------:R-:W-:-:S02]  /*90e0*/  F2FP.BF16.F32.PACK_AB R6, R47, R34 ;  /* 0x000000222f06723e */ /* 0x000fc400000010ff */
[----:B------:R-:W-:Y:S02]  /*90f0*/  F2FP.BF16.F32.PACK_AB R4, R28, R41 ;  /* 0x000000291c04723e */ /* 0x000fe400000010ff */
[----:B------:R-:W-:Y:S02]  /*9100*/  F2FP.BF16.F32.PACK_AB R5, R9, R32 ;  /* 0x000000200905723e */ /* 0x000fe400000010ff */
[----:B------:R-:W-:Y:S02]  /*9110*/  F2FP.BF16.F32.PACK_AB R7, R40, R33 ;  /* 0x000000212807723e */ /* 0x000fe400000010ff */
[----:B------:R-:W-:Y:S02]  /*9120*/  F2FP.BF16.F32.PACK_AB R10, R36, R45 ;  /* 0x0000002d240a723e */ /* 0x000fe400000010ff */
[----:B------:R-:W-:Y:S01]  /*9130*/  F2FP.BF16.F32.PACK_AB R8, R43, R30 ;  /* 0x0000001e2b08723e */ /* 0x000fe200000010ff */
[----:B------:R1:W-:Y:S01]  /*9140*/  STS.128 [R42+0x18400], R4 ;  /* 0x018400042a007388 */ /* 0x0003e20000000c00 */
[----:B------:R-:W-:-:S02]  /*9150*/  F2FP.BF16.F32.PACK_AB R9, R26, R31 ;  /* 0x0000001f1a09723e */ /* 0x000fc400000010ff */
[----:B------:R-:W-:-:S05]  /*9160*/  F2FP.BF16.F32.PACK_AB R11, R11, R38 ;  /* 0x000000260b0b723e */ /* 0x000fca00000010ff */
[----:B------:R1:W-:Y:S02]  /*9170*/  STS.128 [R44+0x18400], R8 ;  /* 0x018400082c007388 */ /* 0x0003e40000000c00 */
.L_x_742:
[----:B------:R-:W-:Y:S05]  /*9180*/  BSYNC B1 ;  /* 0x0000000000017941 */ /* 0x000fea0003800000 */
.L_x_741:
[----:B------:R-:W-:Y:S05]  /*9190*/  @P0 BRA `(.L_x_733) ;  /* 0x0000000400680947 */ /* 0x000fea0003800000 */
[----:B-1----:R-:W2:Y:S01]  /*91a0*/  LDL R5, [R1+0x20] ;  /* 0x0000200001057983 */ /* 0x002ea20000100800 */
[C---:B------:R-:W-:Y:S02]  /*91b0*/  VIADD R6, R200.reuse, 0x40 ;  /* 0x00000040c8067836 */ /* 0x040fe40000000000 */
[----:B------:R-:W-:Y:S01]  /*91c0*/  VIADD R7, R200, 0x40 ;  /* 0x00000040c8077836 */ /* 0x000fe20000000000 */
[----:B------:R-:W3:Y:S01]  /*91d0*/  LDL R40, [R1+0x150] ;  /* 0x0001500001287983 */ /* 0x000ee20000100800 */
[----:B------:R-:W-:Y:S02]  /*91e0*/  IMAD.SHL.U32 R6, R6, 0x40, RZ ;  /* 0x0000004006067824 */ /* 0x000fe400078e00ff */
[----:B------:R-:W-:Y:S02]  /*91f0*/  IMAD.SHL.U32 R7, R7, 0x40, RZ ;  /* 0x0000004007077824 */ /* 0x000fe400078e00ff */
[----:B------:R-:W-:Y:S01]  /*9200*/  IMAD.IADD R4, R16, 0x1, R21 ;  /* 0x0000000110047824 */ /* 0x000fe200078e0215 */
[----:B------:R-:W-:-:S02]  /*9210*/  LOP3.LUT R6, R6, 0x1c0, RZ, 0xc0, !PT ;  /* 0x000001c006067812 */ /* 0x000fc400078ec0ff */
[----:B------:R-:W-:Y:S02]  /*9220*/  LOP3.LUT R7, R7, 0x1c0, RZ, 0xc0, !PT ;  /* 0x000001c007077812 */ /* 0x000fe400078ec0ff */
[----:B------:R-:W-:Y:S02]  /*9230*/  SHF.R.U32.HI R6, RZ, 0x3, R6 ;  /* 0x00000003ff067819 */ /* 0x000fe40000011606 */
[----:B------:R-:W-:-:S04]  /*9240*/  LOP3.LUT R4, R7, 0x38, R4, 0xf8, !PT ;  /* 0x0000003807047812 */ /* 0x000fc800078ef804 */
[----:B------:R-:W-:Y:S01]  /*9250*/  LOP3.LUT R4, R4, R6, RZ, 0x3c, !PT ;  /* 0x0000000604047212 */ /* 0x000fe200078e3cff */
[----:B------:R-:W-:Y:S01]  /*9260*/  IMAD.U32 R34, R12, 0x10000, RZ ;  /* 0x000100000c227824 */ /* 0x000fe200078e00ff */
[C---:B------:R-:W-:Y:S01]  /*9270*/  LOP3.LUT R38, R20.reuse, 0xffff0000, RZ, 0xc0, !PT ;  /* 0xffff000014267812 */ /* 0x040fe200078ec0ff */
[----:B------:R-:W-:Y:S01]  /*9280*/  IMAD.U32 R36, R20, 0x10000, RZ ;  /* 0x0001000014247824 */ /* 0x000fe200078e00ff */
[----:B------:R-:W-:Y:S01]  /*9290*/  LOP3.LUT R12, R12, 0xffff0000, RZ, 0xc0, !PT ;  /* 0xffff00000c0c7812 */ /* 0x000fe200078ec0ff */
[----:B------:R-:W-:Y:S02]  /*92a0*/  IMAD.U32 R45, R3, 0x10000, RZ ;  /* 0x00010000032d7824 */ /* 0x000fe400078e00ff */
[----:B------:R-:W-:Y:S02]  /*92b0*/  IMAD.U32 R43, R25, 0x10000, RZ ;  /* 0x00010000192b7824 */ /* 0x000fe400078e00ff */
[----:B--2---:R-:W-:-:S04]  /*92c0*/  IMAD.IADD R8, R5, 0x1, R4 ;  /* 0x0000000105087824 */ /* 0x004fc800078e0204 */
[----:B------:R-:W-:Y:S01]  /*92d0*/  IMAD R21, R8, 0x2, R19 ;  /* 0x0000000208157824 */ /* 0x000fe200078e0213 */
[----:B---3--:R-:W0:Y:S04]  /*92e0*/  LDS.128 R4, [R40+0x18400] ;  /* 0x0184000028047984 */ /* 0x008e280000000c00 */
[----:B------:R-:W1:Y:S01]  /*92f0*/  LDS.128 R8, [R21+0x18400] ;  /* 0x0184000015087984 */ /* 0x000e620000000c00 */
[----:B0-----:R-:W-:Y:S02]  /*9300*/  IMAD.U32 R26, R4, 0x10000, RZ ;  /* 0x00010000041a7824 */ /* 0x001fe400078e00ff */
[C---:B-1----:R-:W-:Y:S01]  /*9310*/  IMAD.U32 R30, R8.reuse, 0x10000, RZ ;  /* 0x00010000081e7824 */ /* 0x042fe200078e00ff */
[----:B------:R-:W-:Y:S02]  /*9320*/  LOP3.LUT R8, R8, 0xffff0000, RZ, 0xc0, !PT ;  /* 0xffff000008087812 */ /* 0x000fe400078ec0ff */
[----:B------:R-:W-:Y:S01]  /*9330*/  LOP3.LUT R4, R4, 0xffff0000, RZ, 0xc0, !PT ;  /* 0xffff000004047812 */ /* 0x000fe200078ec0ff */
[-C--:B------:R-:W-:Y:S01]  /*9340*/  FMUL.FTZ R35, R36, R30.reuse ;  /* 0x0000001e24237220 */ /* 0x080fe20000410000 */
[----:B------:R-:W-:Y:S01]  /*9350*/  FMUL.FTZ R37, R34, R30 ;  /* 0x0000001e22257220 */ /* 0x000fe20000410000 */
[----:B------:R-:W-:Y:S01]  /*9360*/  FMUL.FTZ R39, R38, R8 ;  /* 0x0000000826277220 */ /* 0x000fe20000410000 */
[----:B------:R-:W-:-:S02]  /*9370*/  IMAD.U32 R31, R9, 0x10000, RZ ;  /* 0x00010000091f7824 */ /* 0x000fc400078e00ff */
[----:B------:R-:W-:Y:S01]  /*9380*/  FMUL.FTZ R41, R12, R8 ;  /* 0x000000080c297220 */ /* 0x000fe20000410000 */
[-C--:B------:R-:W-:Y:S01]  /*9390*/  FFMA.FTZ R35, R34, R26.reuse, -R35 ;  /* 0x0000001a22237223 */ /* 0x080fe20000010823 */
[----:B------:R-:W-:Y:S01]  /*93a0*/  FFMA.FTZ R37, R36, R26, R37 ;  /* 0x0000001a24257223 */ /* 0x000fe20000010025 */
[-C--:B------:R-:W-:Y:S01]  /*93b0*/  FFMA.FTZ R8, R12, R4.reuse, -R39 ;  /* 0x000000040c087223 */ /* 0x080fe20000010827 */
[----:B------:R-:W-:Y:S02]  /*93c0*/  IMAD.U32 R27, R5, 0x10000, RZ ;  /* 0x00010000051b7824 */ /* 0x000fe400078e00ff */
[-C--:B------:R-:W-:Y:S01]  /*93d0*/  FMUL.FTZ R20, R45, R31.reuse ;  /* 0x0000001f2d147220 */ /* 0x080fe20000410000 */
[----:B------:R-:W-:Y:S02]  /*93e0*/  IMAD.U32 R32, R10, 0x10000, RZ ;  /* 0x000100000a207824 */ /* 0x000fe400078e00ff */
[----:B------:R-:W-:Y:S01]  /*93f0*/  FMUL.FTZ R26, R43, R31 ;  /* 0x0000001f2b1a7220 */ /* 0x000fe20000410000 */
[----:B------:R-:W-:Y:S01]  /*9400*/  FFMA.FTZ R12, R38, R4, R41 ;  /* 0x00000004260c7223 */ /* 0x000fe20000010029 */
[----:B------:R-:W-:Y:S01]  /*9410*/  LOP3.LUT R10, R10, 0xffff0000, RZ, 0xc0, !PT ;  /* 0xffff00000a0a7812 */ /* 0x000fe200078ec0ff */
[----:B------:R-:W-:Y:S01]  /*9420*/  IMAD.U32 R34, R15, 0x10000, RZ ;  /* 0x000100000f227824 */ /* 0x000fe200078e00ff */
[C---:B------:R-:W-:Y:S01]  /*9430*/  LOP3.LUT R30, R13.reuse, 0xffff0000, RZ, 0xc0, !PT ;  /* 0xffff00000d1e7812 */ /* 0x040fe200078ec0ff */
[----:B------:R-:W-:Y:S01]  /*9440*/  IMAD.U32 R4, R13, 0x10000, RZ ;  /* 0x000100000d047824 */ /* 0x000fe200078e00ff */
[----:B------:R-:W-:Y:S01]  /*9450*/  LOP3.LUT R36, R15, 0xffff0000, RZ, 0xc0, !PT ;  /* 0xffff00000f247812 */ /* 0x000fe200078ec0ff */
[----:B------:R-:W-:-:S02]  /*9460*/  IMAD.U32 R28, R6, 0x10000, RZ ;  /* 0x00010000061c7824 */ /* 0x000fc400078e00ff */
[-C--:B------:R-:W-:Y:S01]  /*9470*/  FFMA.FTZ R20, R43, R27.reuse, -R20 ;  /* 0x0000001b2b147223 */ /* 0x080fe20000010814 */
[----:B------:R-:W-:Y:S01]  /*9480*/  FFMA.FTZ R26, R45, R27, R26 ;  /* 0x0000001b2d1a7223 */ /* 0x000fe2000001001a */
[----:B------:R-:W-:Y:S01]  /*9490*/  LOP3.LUT R6, R6, 0xffff0000, RZ, 0xc0, !PT ;  /* 0xffff000006067812 */ /* 0x000fe200078ec0ff */
[-C--:B------:R-:W-:Y:S01]  /*94a0*/  FMUL.FTZ R27, R34, R32.reuse ;  /* 0x00000020221b7220 */ /* 0x080fe20000410000 */
[----:B------:R-:W-:Y:S01]  /*94b0*/  FMUL.FTZ R13, R4, R32 ;  /* 0x00000020040d7220 */ /* 0x000fe20000410000 */
[-C--:B------:R-:W-:Y:S01]  /*94c0*/  FMUL.FTZ R15, R36, R10.reuse ;  /* 0x0000000a240f7220 */ /* 0x080fe20000410000 */
[----:B------:R-:W-:Y:S01]  /*94d0*/  FMUL.FTZ R31, R30, R10 ;  /* 0x0000000a1e1f7220 */ /* 0x000fe20000410000 */
[----:B------:R-:W-:Y:S02]  /*94e0*/  IMAD.U32 R33, R11, 0x10000, RZ ;  /* 0x000100000b217824 */ /* 0x000fe400078e00ff */
[----:B------:R-:W-:Y:S02]  /*94f0*/  IMAD.U32 R41, R0, 0x10000, RZ ;  /* 0x0001000000297824 */ /* 0x000fe400078e00ff */
[----:B------:R-:W-:-:S02]  /*9500*/  IMAD.U32 R39, R14, 0x10000, RZ ;  /* 0x000100000e277824 */ /* 0x000fc400078e00ff */
[-C--:B------:R-:W-:Y:S01]  /*9510*/  FFMA.FTZ R27, R4, R28.reuse, -R27 ;  /* 0x0000001c041b7223 */ /* 0x080fe2000001081b */
[----:B------:R-:W-:Y:S01]  /*9520*/  FFMA.FTZ R10, R34, R28, R13 ;  /* 0x0000001c220a7223 */ /* 0x000fe2000001000d */
[-C--:B------:R-:W-:Y:S01]  /*9530*/  FFMA.FTZ R28, R30, R6.reuse, -R15 ;  /* 0x000000061e1c7223 */ /* 0x080fe2000001080f */
[----:B------:R-:W-:Y:S01]  /*9540*/  FFMA.FTZ R31, R36, R6, R31 ;  /* 0x00000006241f7223 */ /* 0x000fe2000001001f */
[-C--:B------:R-:W-:Y:S01]  /*9550*/  FMUL.FTZ R4, R41, R33.reuse ;  /* 0x0000002129047220 */ /* 0x080fe20000410000 */
[----:B------:R-:W-:Y:S01]  /*9560*/  FMUL.FTZ R6, R39, R33 ;  /* 0x0000002127067220 */ /* 0x000fe20000410000 */
[----:B------:R-:W-:Y:S01]  /*9570*/  LOP3.LUT R33, R3, 0xffff0000, RZ, 0xc0, !PT ;  /* 0xffff000003217812 */ /* 0x000fe200078ec0ff */
[----:B------:R-:W-:Y:S01]  /*9580*/  IMAD.U32 R29, R7, 0x10000, RZ ;  /* 0x00010000071d7824 */ /* 0x000fe200078e00ff */
[----:B------:R-:W-:Y:S02]  /*9590*/  LOP3.LUT R9, R9, 0xffff0000, RZ, 0xc0, !PT ;  /* 0xffff000009097812 */ /* 0x000fe400078ec0ff */
[----:B------:R-:W-:-:S02]  /*95a0*/  LOP3.LUT R3, R25, 0xffff0000, RZ, 0xc0, !PT ;  /* 0xffff000019037812 */ /* 0x000fc400078ec0ff */
[----:B------:R-:W-:Y:S02]  /*95b0*/  LOP3.LUT R11, R11, 0xffff0000, RZ, 0xc0, !PT ;  /* 0xffff00000b0b7812 */ /* 0x000fe400078ec0ff */
[----:B------:R-:W-:Y:S02]  /*95c0*/  LOP3.LUT R25, R0, 0xffff0000, RZ, 0xc0, !PT ;  /* 0xffff000000197812 */ /* 0x000fe400078ec0ff */
[----:B------:R-:W-:Y:S01]  /*95d0*/  LOP3.LUT R15, R14, 0xffff0000, RZ, 0xc0, !PT ;  /* 0xffff00000e0f7812 */ /* 0x000fe200078ec0ff */
[-C--:B------:R-:W-:Y:S01]  /*95e0*/  FFMA.FTZ R13, R39, R29.reuse, -R4 ;  /* 0x0000001d270d7223 */ /* 0x080fe20000010804 */
[----:B------:R-:W-:Y:S01]  /*95f0*/  LOP3.LUT R5, R5, 0xffff0000, RZ, 0xc0, !PT ;  /* 0xffff000005057812 */ /* 0x000fe200078ec0ff */
[----:B------:R-:W-:Y:S01]  /*9600*/  FFMA.FTZ R29, R41, R29, R6 ;  /* 0x0000001d291d7223 */ /* 0x000fe20000010006 */
[----:B------:R-:W-:Y:S01]  /*9610*/  LOP3.LUT R7, R7, 0xffff0000, RZ, 0xc0, !PT ;  /* 0xffff000007077812 */ /* 0x000fe200078ec0ff */
[----:B------:R-:W-:Y:S01]  /*9620*/  FMUL.FTZ R0, R33, R9 ;  /* 0x0000000921007220 */ /* 0x000fe20000410000 */
[----:B------:R-:W-:Y:S01]  /*9630*/  FMUL.FTZ R6, R25, R11 ;  /* 0x0000000b19067220 */ /* 0x000fe20000410000 */
        /* <DEDUP_REMOVED lines=9> */
[----:B------:R-:W-:Y:S02]  /*96d0*/  F2FP.BF16.F32.PACK_AB R7, R0, R13 ;  /* 0x0000000d0007723e */ /* 0x000fe400000010ff */
[----:B------:R-:W-:Y:S02]  /*96e0*/  F2FP.BF16.F32.PACK_AB R10, R31, R10 ;  /* 0x0000000a1f0a723e */ /* 0x000fe400000010ff */
[----:B------:R-:W-:Y:S02]  /*96f0*/  F2FP.BF16.F32.PACK_AB R8, R12, R37 ;  /* 0x000000250c08723e */ /* 0x000fe400000010ff */
[----:B------:R-:W-:-:S02]  /*9700*/  F2FP.BF16.F32.PACK_AB R9, R9, R26 ;  /* 0x0000001a0909723e */ /* 0x000fc400000010ff */
[----:B------:R-:W-:Y:S01]  /*9710*/  F2FP.BF16.F32.PACK_AB R11, R14, R29 ;  /* 0x0000001d0e0b723e */ /* 0x000fe200000010ff */
[----:B------:R3:W-:Y:S04]  /*9720*/  STS.128 [R40+0x18400], R4 ;  /* 0x0184000428007388 */ /* 0x0007e80000000c00 */
[----:B------:R3:W-:Y:S02]  /*9730*/  STS.128 [R21+0x18400], R8 ;  /* 0x0184000815007388 */ /* 0x0007e40000000c00 */
.L_x_733:
[----:B------:R-:W-:Y:S05]  /*9740*/  BSYNC B0 ;  /* 0x0000000000007941 */ /* 0x000fea0003800000 */
.L_x_722:
[----:B------:R-:W-:Y:S01]  /*9750*/  @!PT LDS RZ, [RZ] ;  /* 0x00000000fffff984 */ /* 0x000fe20000000800 */
[----:B------:R-:W-:Y:S01]  /*9760*/  @!PT LDS RZ, [RZ] ;  /* 0x00000000fffff984 */ /* 0x000fe20000000800 */
[----:B------:R-:W-:Y:S01]  /*9770*/  @!PT LDS RZ, [RZ] ;  /* 0x00000000fffff984 */ /* 0x000fe20000000800 */
[----:B------:R-:W-:Y:S01]  /*9780*/  @!PT LDS RZ, [RZ] ;  /* 0x00000000fffff984 */ /* 0x000fe20000000800 */
[----:B------:R4:W-:Y:S06]  /*9790*/  MEMBAR.ALL.CTA ;  /* 0x0000000000007992 */ /* 0x0009ec0000008000 */
[----:B----4-:R-:W4:Y:S01]  /*97a0*/  FENCE.VIEW.ASYNC.S ;  /* 0x00000000000073c6 */ /* 0x010f220000000000 */
[----:B------:R-:W-:Y:S05]  /*97b0*/  WARPSYNC.ALL ;  /* 0x0000000000007948 */ /* 0x000fea0003800000 */
[----:B----4-:R-:W-:Y:S06]  /*97c0*/  BAR.SYNC.DEFER_BLOCKING 0xd, 0x100 ;  /* 0x0344000000007b1d */ /* 0x010fec0000010000 */
.L_x_719:
[----:B-12---:R-:W1:Y:S01]  /*97d0*/  S2R R0, SR_TID.X ;  /* 0x0000000000007919 */ /* 0x006e620000002100 */
[----:B------:R-:W-:Y:S01]  /*97e0*/  ISETP.NE.AND P0, PT, R206, 0x3, PT ;  /* 0x00000003ce00780c */ /* 0x000fe20003f05270 */
[----:B------:R-:W-:Y:S05]  /*97f0*/  WARPSYNC.ALL ;  /* 0x0000000000007948 */ /* 0x000fea0003800000 */
[----:B-1----:R-:W-:-:S05]  /*9800*/  SHF.R.U32.HI R0, RZ, 0x7, R0 ;  /* 0x00000007ff007819 */ /* 0x002fca0000011600 */
[----:B------:R-:W-:-:S05]  /*9810*/  VIADD R12, R0, 0x8 ;  /* 0x00000008000c7836 */ /* 0x000fca0000000000 */
[----:B------:R1:W-:Y:S06]  /*9820*/  BAR.SYNC.DEFER_BLOCKING R12, 0x100 ;  /* 0x0004000c0000751d */ /* 0x0003ec0000010000 */
[----:B------:R-:W-:Y:S05]  /*9830*/  @!P0 BRA `(.L_x_743) ;  /* 0x0000000000048947 */ /* 0x000fea0003800000 */
[----:B------:R-:W-:Y:S01]  /*9840*/  BPT.TRAP 0x1 ;  /* 0x000000040000795c */ /* 0x000fe20000300000 */
.L_x_743:
[----:B------:R-:W-:Y:S01]  /*9850*/  IMAD R3, R203, 0x8, R19 ;  /* 0x00000008cb037824 */ /* 0x000fe200078e0213 */
[----:B------:R-:W-:-:S04]  /*9860*/  SHF.L.U32 R20, R214, 0x1f, RZ ;  /* 0x0000001fd6147819 */ /* 0x000fc800000006ff */
[----:B------:R2:W4:Y:S01]  /*9870*/  SYNCS.PHASECHK.TRANS64.TRYWAIT P1, [R3+URZ+0x22830], R20 ;  /* 0x02283014030075a7 */ /* 0x000522000802017f */
[----:B------:R-:W-:Y:S05]  /*9880*/  @!P0 BRA `(.L_x_744) ;  /* 0x0000000000048947 */ /* 0x000fea0003800000 */
[----:B------:R-:W-:Y:S01]  /*9890*/  BPT.TRAP 0x1 ;  /* 0x000000040000795c */ /* 0x000fe20000300000 */
.L_x_744:
[----:B------:R-:W-:Y:S01]  /*98a0*/  VIADD R0, R19, 0x1c400 ;  /* 0x0001c40013007836 */ /* 0x000fe20000000000 */
[----:B---3--:R-:W-:Y:S01]  /*98b0*/  LOP3.LUT R4, R24, 0x10000, RZ, 0xfc, !PT ;  /* 0x0001000018047812 */ /* 0x008fe200078efcff */
[----:B------:R-:W-:-:S03]  /*98c0*/  IMAD.MOV.U32 R5, RZ, RZ, 0x40000040 ;  /* 0x40000040ff057424 */ /* 0x000fc600078e00ff */
[----:B------:R-:W-:-:S04]  /*98d0*/  SHF.R.U32.HI R0, RZ, 0x4, R0 ;  /* 0x00000004ff007819 */ /* 0x000fc80000011600 */
[----:B------:R-:W-:-:S04]  /*98e0*/  LOP3.LUT R0, R0, 0x3fff, RZ, 0xc0, !PT ;  /* 0x00003fff00007812 */ /* 0x000fc800078ec0ff */
[----:B------:R-:W-:-:S05]  /*98f0*/  LOP3.LUT R0, R0, 0x10000, RZ, 0xfc, !PT ;  /* 0x0001000000007812 */ /* 0x000fca00078efcff */
[----:B------:R3:W-:Y:S01]  /*9900*/  STL [R1+0x14], R0 ;  /* 0x0000140001007387 */ /* 0x0007e20000100800 */
[----:B----4-:R-:W-:Y:S05]  /*9910*/  @P1 BRA `(.L_x_745) ;  /* 0x0000000000081947 */ /* 0x010fea0003800000 */
[----:B------:R-:W4:Y:S02]  /*9920*/  SYNCS.PHASECHK.TRANS64.TRYWAIT P1, [R3+URZ+0x22830], R20 ;  /* 0x02283014030075a7 */ /* 0x000f24000802017f */
[----:B----4-:R-:W-:Y:S05]  /*9930*/  @!P1 BRA `(.L_x_746) ;  /* 0x00000120001c9947 */ /* 0x010fea0003800000 */
.L_x_745:
[----:B---3--:R-:W3:Y:S01]  /*9940*/  LDL R0, [R1+0x14] ;  /* 0x0000140001007983 */ /* 0x008ee20000100800 */
[----:B------:R-:W-:Y:S01]  /*9950*/  IMAD.MOV.U32 R7, RZ, RZ, 0x40000040 ;  /* 0x40000040ff077424 */ /* 0x000fe200078e00ff */
[----:B------:R-:W-:Y:S05]  /*9960*/  WARPSYNC.ALL ;  /* 0x0000000000007948 */ /* 0x000fea0003800000 */
[C---:B------:R-:W-:Y:S01]  /*9970*/  R2UR UR4, R4.reuse ;  /* 0x00000000040472ca */ /* 0x040fe200000e0000 */
[----:B0----5:R-:W-:Y:S01]  /*9980*/  WARPGROUP.ARRIVE ;  /* 0x00000000000079c5 */ /* 0x021fe20000000000 */
[----:B------:R-:W-:Y:S01]  /*9990*/  R2UR UR5, R5 ;  /* 0x00000000050572ca */ /* 0x000fe200000e0000 */
[----:B------:R-:W-:Y:S01]  /*99a0*/  VIADD R224, R4, 0x2 ;  /* 0x0000000204e07836 */ /* 0x000fe20000000000 */
[----:B------:R-:W-:Y:S01]  /*99b0*/  R2UR UR7, R7 ;  /* 0x00000000070772ca */ /* 0x000fe200000e0000 */
[----:B------:R-:W-:-:S02]  /*99c0*/  IMAD.MOV.U32 R225, RZ, RZ, 0x40000040 ;  /* 0x40000040ffe17424 */ /* 0x000fc400078e00ff */
[----:B------:R-:W-:Y:S02]  /*99d0*/  IMAD.MOV.U32 R9, RZ, RZ, 0x40000040 ;  /* 0x40000040ff097424 */ /* 0x000fe400078e00ff */
[C---:B------:R-:W-:Y:S02]  /*99e0*/  VIADD R222, R4.reuse, 0x4 ;  /* 0x0000000404de7836 */ /* 0x040fe40000000000 */
[----:B------:R-:W-:Y:S02]  /*99f0*/  IMAD.MOV.U32 R223, RZ, RZ, 0x40000040 ;  /* 0x40000040ffdf7424 */ /* 0x000fe400078e00ff */
[----:B------:R-:W-:Y:S02]  /*9a00*/  VIADD R10, R4, 0x6 ;  /* 0x00000006040a7836 */ /* 0x000fe40000000000 */
[----:B------:R-:W-:Y:S02]  /*9a10*/  IMAD.MOV.U32 R11, RZ, RZ, 0x40000040 ;  /* 0x40000040ff0b7424 */ /* 0x000fe400078e00ff */
[----:B------:R-:W-:-:S02]  /*9a20*/  IMAD.MOV.U32 R7, RZ, RZ, 0x40000040 ;  /* 0x40000040ff077424 */ /* 0x000fc400078e00ff */
[----:B---3--:R-:W-:Y:S02]  /*9a30*/  IMAD R6, R203, 0x300, R0 ;  /* 0x00000300cb067824 */ /* 0x008fe400078e0200 */
[----:B------:R-:W0:Y:S02]  /*9a40*/  S2R R0, SR_TID.X ;  /* 0x0000000000007919 */ /* 0x000e240000002100 */
[C---:B------:R-:W-:Y:S01]  /*9a50*/  VIADD R8, R6.reuse, 0x2 ;  /* 0x0000000206087836 */ /* 0x040fe20000000000 */
[----:B------:R-:W-:-:S13]  /*9a60*/  R2UR UR6, R6 ;  /* 0x00000000060672ca */ /* 0x000fda00000e0000 */
[----:B------:R-:W-:Y:S01]  /*9a70*/  HGMMA.64x96x16.F32.BF16 R24, gdesc[UR4], RZ, !UPT, gsb0 ;  /* 0x01600000041879f0 */ /* 0x000fe2000c0018ff */
[----:B------:R-:W-:Y:S02]  /*9a80*/  R2UR UR4, R224 ;  /* 0x00000000e00472ca */ /* 0x000fe400000e0000 */
[----:B------:R-:W-:Y:S02]  /*9a90*/  R2UR UR5, R225 ;  /* 0x00000000e10572ca */ /* 0x000fe400000e0000 */
[----:B------:R-:W-:Y:S01]  /*9aa0*/  R2UR UR6, R8 ;  /* 0x00000000080672ca */ /* 0x000fe200000e0000 */
[C---:B------:R-:W-:Y:S01]  /*9ab0*/  VIADD R8, R6.reuse, 0x4 ;  /* 0x0000000406087836 */ /* 0x040fe20000000000 */
[----:B------:R-:W-:Y:S01]  /*9ac0*/  R2UR UR7, R9 ;  /* 0x00000000090772ca */ /* 0x000fe200000e0000 */
[----:B------:R-:W-:Y:S02]  /*9ad0*/  IMAD.MOV.U32 R9, RZ, RZ, 0x40000040 ;  /* 0x40000040ff097424 */ /* 0x000fe400078e00ff */
[----:B------:R-:W-:Y:S01]  /*9ae0*/  VIADD R6, R6, 0x6 ;  /* 0x0000000606067836 */ /* 0x000fe20000000000 */
[----:B0-----:R-:W-:Y:S01]  /*9af0*/  SHF.R.U32.HI R0, RZ, 0x7, R0 ;  /* 0x00000007ff007819 */ /* 0x001fe20000011600 */
[----:B------:R-:W-:-:S02]  /*9b00*/  WARPGROUP.DEPBAR.LE gsb0, 0x0 ;  /* 0x00008000000079c5 */ /* 0x000fc40000010000 */
[----:B------:R-:W-:-:S06]  /*9b10*/  WARPGROUP.ARRIVE ;  /* 0x00000000000079c5 */ /* 0x000fcc0000000000 */
[----:B------:R-:W-:Y:S01]  /*9b20*/  HGMMA.64x96x16.F32.BF16 R24, gdesc[UR4], R24, gsb0 ;  /* 0x01600000041879f0 */ /* 0x000fe20008001818 */
[----:B------:R-:W-:Y:S02]  /*9b30*/  R2UR UR4, R222 ;  /* 0x00000000de0472ca */ /* 0x000fe400000e0000 */
[----:B------:R-:W-:Y:S02]  /*9b40*/  R2UR UR5, R223 ;  /* 0x00000000df0572ca */ /* 0x000fe400000e0000 */
[----:B------:R-:W-:Y:S02]  /*9b50*/  R2UR UR6, R8 ;  /* 0x00000000080672ca */ /* 0x000fe400000e0000 */
[----:B------:R-:W-:Y:S02]  /*9b60*/  R2UR UR7, R9 ;  /* 0x00000000090772ca */ /* 0x000fe400000e0000 */
[----:B------:R-:W-:Y:S01]  /*9b70*/  IADD3 R9, -R0, 0xb, RZ ;  /* 0x0000000b00097810 */ /* 0x000fe20007ffe1ff */
[----:B------:R-:W-:-:S02]  /*9b80*/  WARPGROUP.DEPBAR.LE gsb0, 0x0 ;  /* 0x00008000000079c5 */ /* 0x000fc40000010000 */
[----:B------:R-:W-:-:S08]  /*9b90*/  WARPGROUP.ARRIVE ;  /* 0x00000000000079c5 */ /* 0x000fd00000000000 */
[----:B------:R-:W-:Y:S01]  /*9ba0*/  HGMMA.64x96x16.F32.BF16 R24, gdesc[UR4], R24, gsb0 ;  /* 0x01600000041879f0 */ /* 0x000fe20008001818 */
[----:B------:R-:W-:Y:S02]  /*9bb0*/  R2UR UR4, R10 ;  /* 0x000000000a0472ca */ /* 0x000fe400000e0000 */
[----:B------:R-:W-:Y:S02]  /*9bc0*/  R2UR UR5, R11 ;  /* 0x000000000b0572ca */ /* 0x000fe400000e0000 */
[----:B------:R-:W-:Y:S02]  /*9bd0*/  R2UR UR6, R6 ;  /* 0x00000000060672ca */ /* 0x000fe400000e0000 */
[----:B------:R-:W-:Y:S01]  /*9be0*/  R2UR UR7, R7 ;  /* 0x00000000070772ca */ /* 0x000fe200000e0000 */
[----:B------:R-:W-:Y:S02]  /*9bf0*/  WARPGROUP.DEPBAR.LE gsb0, 0x0 ;  /* 0x00008000000079c5 */ /* 0x000fe40000010000 */
[----:B------:R-:W-:-:S10]  /*9c00*/  WARPGROUP.ARRIVE ;  /* 0x00000000000079c5 */ /* 0x000fd40000000000 */
[----:B------:R-:W-:Y:S03]  /*9c10*/  HGMMA.64x96x16.F32.BF16 R24, gdesc[UR4], R24, gsb0 ;  /* 0x01600000041879f0 */ /* 0x000fe60008001818 */
[----:B------:R-:W-:Y:S02]  /*9c20*/  WARPGROUP.DEPBAR.LE gsb0, 0x0 ;  /* 0x00008000000079c5 */ /* 0x000fe40000010000 */
[----:B------:R0:W-:Y:S06]  /*9c30*/  BAR.ARV R9, 0x100 ;  /* 0x000400090000751d */ /* 0x0001ec0000002000 */
[----:B------:R-:W-:Y:S05]  /*9c40*/  @!P0 BRA `(.L_x_747) ;  /* 0x0000000000048947 */ /* 0x000fea0003800000 */
[----:B------:R-:W-:Y:S01]  /*9c50*/  BPT.TRAP 0x1 ;  /* 0x000000040000795c */ /* 0x000fe20000300000 */
.L_x_747:
[----:B------:R-:W3:Y:S01]  /*9c60*/  LDL R73, [R1+0x4c] ;  /* 0x00004c0001497983 */ /* 0x000ee20000100800 */
[----:B------:R-:W-:Y:S01]  /*9c70*/  ULDC UR4, c[0x0][0x9d8] ;  /* 0x0002760000047ab9 */ /* 0x000fe20000000800 */
[----:B------:R-:W-:Y:S01]  /*9c80*/  ULDC UR5, c[0x0][0x988] ;  /* 0x0002620000057ab9 */ /* 0x000fe20000000800 */
[----:B------:R-:W-:Y:S01]  /*9c90*/  FMUL.FTZ R15, R24, UR4 ;  /* 0x00000004180f7c20 */ /* 0x000fe20008410000 */
[----:B------:R-:W-:Y:S01]  /*9ca0*/  FMUL.FTZ R24, R25, UR4 ;  /* 0x0000000419187c20 */ /* 0x000fe20008410000 */
[----:B------:R-:W-:Y:S01]  /*9cb0*/  FMUL.FTZ R72, R28, UR4 ;  /* 0x000000041c487c20 */ /* 0x000fe20008410000 */
[----:B------:R-:W-:Y:S01]  /*9cc0*/  FMUL.FTZ R29, R29, UR4 ;  /* 0x000000041d1d7c20 */ /* 0x000fe20008410000 */
[----:B------:R-:W-:Y:S01]  /*9cd0*/  FMUL.FTZ R25, R55, UR4 ;  /* 0x0000000437197c20 */ /* 0x000fe20008410000 */
[----:B------:R-:W-:Y:S01]  /*9ce0*/  IMAD R55, R177, -0x60, R154 ;  /* 0xffffffa0b1377824 */ /* 0x000fe200078e029a */
[----:B------:R-:W5:Y:S01]  /*9cf0*/  MUFU.TANH R15, R15 ;  /* 0x0000000f000f7308 */ /* 0x000f620000002400 */
[----:B------:R-:W-:Y:S01]  /*9d00*/  FMUL.FTZ R0, R26, UR4 ;  /* 0x000000041a007c20 */ /* 0x000fe20008410000 */
        /* <DEDUP_REMOVED lines=25> */
[----:B------:R-:W-:Y:S01]  /*9ea0*/  FMUL.FTZ R41, R45, UR4 ;  /* 0x000000042d297c20 */ /* 0x000fe20008410000 */
[----:B------:R-:W-:Y:S01]  /*9eb0*/  FMUL.FTZ R27, R43, UR4 ;  /* 0x000000042b1b7c20 */ /* 0x000fe20008410000 */
[----:B------:R-:W-:Y:S01]  /*9ec0*/  FMUL.FTZ R43, R48, UR4 ;  /* 0x00000004302b7c20 */ /* 0x000fe20008410000 */
[----:B------:R-:W-:Y:S01]  /*9ed0*/  FMUL.FTZ R45, R49, UR4 ;  /* 0x00000004312d7c20 */ /* 0x000fe20008410000 */
[----:B------:R-:W-:Y:S01]  /*9ee0*/  FMUL.FTZ R46, R46, UR4 ;  /* 0x000000042e2e7c20 */ /* 0x000fe20008410000 */
[----:B------:R-:W0:Y:S01]  /*9ef0*/  MUFU.TANH R0, R0 ;  /* 0x0000000000007308 */ /* 0x000e220000002400 */
        /* <DEDUP_REMOVED lines=15> */
[----:B------:R-:W0:Y:S08]  /*9ff0*/  MUFU.TANH R6, R6 ;  /* 0x0000000600067308 */ /* 0x000e300000002400 */
        /* <DEDUP_REMOVED lines=29> */
[----:B------:R-:W0:Y:S01]  /*a1d0*/  MUFU.TANH R56, R56 ;  /* 0x0000003800387308 */ /* 0x000e220000002400 */
[----:B---3--:R-:W-:-:S02]  /*a1e0*/  IADD3 R55, -R73, 0x60, R55 ;  /* 0x0000006049377810 */ /* 0x008fc40007ffe137 */
[----:B------:R-:W3:Y:S02]  /*a1f0*/  S2R R73, SR_CgaCtaId ;  /* 0x0000000000497919 */ /* 0x000ee40000008800 */
[----:B------:R-:W-:-:S03]  /*a200*/  ISETP.GT.AND P2, PT, R55, RZ, PT ;  /* 0x000000ff3700720c */ /* 0x000fc60003f44270 */
[----:B------:R-:W3:Y:S01]  /*a210*/  MUFU.TANH R57, R57 ;  /* 0x0000003900397308 */ /* 0x000ee20000002400 */
[C---:B------:R-:W-:Y:S02]  /*a220*/  ISETP.GT.AND P3, PT, R55.reuse, 0x1, PT ;  /* 0x000000013700780c */ /* 0x040fe40003f64270 */
[----:B------:R-:W-:Y:S02]  /*a230*/  ISETP.GT.AND P4, PT, R55, 0x8, PT ;  /* 0x000000083700780c */ /* 0x000fe40003f84270 */
[----:B-----5:R-:W-:Y:S02]  /*a240*/  FSEL R15, R15, -INF , P2 ;  /* 0xff8000000f0f7808 */ /* 0x020fe40001000000 */
[----:B-1----:R-:W-:Y:S01]  /*a250*/  FSEL R24, R24, -INF , P3 ;  /* 0xff80000018187808 */ /* 0x002fe20001800000 */
[----:B------:R-:W1:Y:S01]  /*a260*/  MUFU.TANH R21, R21 ;  /* 0x0000001500157308 */ /* 0x000e620000002400 */
[----:B------:R-:W-:Y:S02]  /*a270*/  ISETP.GT.AND P5, PT, R55, 0x9, PT ;  /* 0x000000093700780c */ /* 0x000fe40003fa4270 */
[----:B--2---:R-:W-:-:S02]  /*a280*/  FSEL R42, R72, -INF , P4 ;  /* 0xff800000482a7808 */ /* 0x004fc40002000000 */
[----:B------:R-:W-:Y:S02]  /*a290*/  FMNMX.FTZ R65, R15, R24, !PT ;  /* 0x000000180f417209 */ /* 0x000fe40007810000 */
[----:B------:R-:W-:Y:S01]  /*a2a0*/  ISETP.GT.AND P1, PT, R55, 0x10, PT ;  /* 0x000000103700780c */ /* 0x000fe20003f24270 */
[----:B------:R-:W2:Y:S01]  /*a2b0*/  MUFU.TANH R59, R59 ;  /* 0x0000003b003b7308 */ /* 0x000ea20000002400 */
[----:B----4-:R-:W-:Y:S01]  /*a2c0*/  FSEL R40, R29, -INF , P5 ;  /* 0xff8000001d287808 */ /* 0x010fe20002800000 */
[----:B------:R-:W-:Y:S01]  /*a2d0*/  FMUL.FTZ R29, R71, UR4 ;  /* 0x00000004471d7c20 */ /* 0x000fe20008410000 */
[----:B------:R-:W-:Y:S02]  /*a2e0*/  FMNMX.FTZ R65, R42, R65, !PT ;  /* 0x000000412a417209 */ /* 0x000fe40007810000 */
[----:B0-----:R-:W-:Y:S02]  /*a2f0*/  FSEL R0, R0, -INF , P2 ;  /* 0xff80000000007808 */ /* 0x001fe40001000000 */
[----:B------:R-:W-:Y:S01]  /*a300*/  ISETP.GT.AND P2, PT, R55, 0x11, PT ;  /* 0x000000113700780c */ /* 0x000fe20003f44270 */
[----:B------:R-:W0:Y:S01]  /*a310*/  MUFU.TANH R60, R60 ;  /* 0x0000003c003c7308 */ /* 0x000e220000002400 */
[----:B------:R-:W-:-:S02]  /*a320*/  FSEL R62, R30, -INF , P1 ;  /* 0xff8000001e3e7808 */ /* 0x000fc40000800000 */
[----:B------:R-:W-:Y:S02]  /*a330*/  FMNMX.FTZ R65, R40, R65, !PT ;  /* 0x0000004128417209 */ /* 0x000fe40007810000 */
[----:B------:R-:W-:Y:S02]  /*a340*/  FSEL R6, R6, -INF , P3 ;  /* 0xff80000006067808 */ /* 0x000fe40001800000 */
[----:B------:R-:W-:Y:S01]  /*a350*/  ISETP.GT.AND P3, PT, R55, 0x18, PT ;  /* 0x000000183700780c */ /* 0x000fe20003f64270 */
[----:B------:R-:W4:Y:S01]  /*a360*/  MUFU.TANH R61, R61 ;  /* 0x0000003d003d7308 */ /* 0x000f220000002400 */
[----:B------:R-:W-:Y:S02]  /*a370*/  FSEL R72, R31, -INF , P2 ;  /* 0xff8000001f487808 */ /* 0x000fe40001000000 */
[----:B------:R-:W-:Y:S02]  /*a380*/  FMNMX.FTZ R65, R62, R65, !PT ;  /* 0x000000413e417209 */ /* 0x000fe40007810000 */
[----:B------:R-:W-:-:S02]  /*a390*/  FSEL R8, R8, -INF , P4 ;  /* 0xff80000008087808 */ /* 0x000fc40002000000 */
[----:B------:R-:W-:Y:S01]  /*a3a0*/  ISETP.GT.AND P4, PT, R55, 0x19, PT ;  /* 0x000000193700780c */ /* 0x000fe20003f84270 */
[----:B------:R-:W5:Y:S01]  /*a3b0*/  MUFU.TANH R104, R104 ;  /* 0x0000006800687308 */ /* 0x000f620000002400 */
[----:B------:R-:W-:Y:S02]  /*a3c0*/  FSEL R78, R33, -INF , P3 ;  /* 0xff800000214e7808 */ /* 0x000fe40001800000 */
[----:B------:R-:W-:Y:S02]  /*a3d0*/  FMNMX.FTZ R65, R72, R65, !PT ;  /* 0x0000004148417209 */ /* 0x000fe40007810000 */
[----:B------:R-:W-:Y:S02]  /*a3e0*/  FSEL R30, R14, -INF , P5 ;  /* 0xff8000000e1e7808 */ /* 0x000fe40002800000 */
[----:B------:R-:W-:Y:S01]  /*a3f0*/  ISETP.GT.AND P5, PT, R55, 0x20, PT ;  /* 0x000000203700780c */ /* 0x000fe20003fa4270 */
[----:B------:R-:W-:Y:S01]  /*a400*/  MUFU.TANH R63, R63 ;  /* 0x0000003f003f7308 */ /* 0x000fe20000002400 */
[----:B------:R-:W-:-:S02]  /*a410*/  FSEL R80, R34, -INF , P4 ;  /* 0xff80000022507808 */ /* 0x000fc40002000000 */
[----:B------:R-:W-:Y:S02]  /*a420*/  FMNMX.FTZ R65, R78, R65, !PT ;  /* 0x000000414e417209 */ /* 0x000fe40007810000 */
[----:B------:R-:W-:Y:S02]  /*a430*/  FSEL R32, R32, -INF , P1 ;  /* 0xff80000020207808 */ /* 0x000fe40000800000 */
[----:B------:R-:W-:Y:S01]  /*a440*/  ISETP.GT.AND P1, PT, R55, 0x21, PT ;  /* 0x000000213700780c */ /* 0x000fe20003f24270 */
[----:B------:R-:W-:Y:S01]  /*a450*/  MUFU.TANH R66, R66 ;  /* 0x0000004200427308 */ /* 0x000fe20000002400 */
[----:B------:R-:W-:Y:S02]  /*a460*/  FSEL R74, R35, -INF , P5 ;  /* 0xff800000234a7808 */ /* 0x000fe40002800000 */
[----:B------:R-:W-:Y:S02]  /*a470*/  FMNMX.FTZ R65, R80, R65, !PT ;  /* 0x0000004150417209 */ /* 0x000fe40007810000 */
[----:B------:R-:W-:Y:S01]  /*a480*/  FSEL R34, R13, -INF , P2 ;  /* 0xff8000000d227808 */ /* 0x000fe20001000000 */
[----:B------:R-:W-:Y:S01]  /*a490*/  IMAD.U32 R13, RZ, RZ, UR5 ;  /* 0x00000005ff0d7e24 */ /* 0x000fe2000f8e00ff */
[----:B------:R-:W-:Y:S01]  /*a4a0*/  ISETP.GT.AND P2, PT, R55, 0x28, PT ;  /* 0x000000283700780c */ /* 0x000fe20003f44270 */
[----:B------:R-:W5:Y:S01]  /*a4b0*/  MUFU.TANH R67, R67 ;  /* 0x0000004300437308 */ /* 0x000f620000002400 */
[----:B------:R-:W-:-:S02]  /*a4c0*/  FSEL R64, R37, -INF , P1 ;  /* 0xff80000025407808 */ /* 0x000fc40000800000 */
[----:B------:R-:W-:Y:S02]  /*a4d0*/  FMNMX.FTZ R65, R74, R65, !PT ;  /* 0x000000414a417209 */ /* 0x000fe40007810000 */
[----:B------:R-:W-:Y:S02]  /*a4e0*/  FSEL R36, R36, -INF , P3 ;  /* 0xff80000024247808 */ /* 0x000fe40001800000 */
[----:B------:R-:W-:Y:S01]  /*a4f0*/  ISETP.GT.AND P3, PT, R55, 0x29, PT ;  /* 0x000000293700780c */ /* 0x000fe20003f64270 */
[----:B------:R-:W5:Y:S01]  /*a500*/  MUFU.TANH R70, R70 ;  /* 0x0000004600467308 */ /* 0x000f620000002400 */
        /* <DEDUP_REMOVED lines=8> */
[----:B------:R-:W-:Y:S02]  /*a590*/  ISETP.GT.AND P5, PT, R55, 0x31, PT ;  /* 0x000000313700780c */ /* 0x000fe40003fa4270 */
[----:B------:R-:W-:-:S02]  /*a5a0*/  FSEL R82, R43, -INF , P4 ;  /* 0xff8000002b527808 */ /* 0x000fc40002000000 */
[----:B------:R-:W-:Y:S02]  /*a5b0*/  FMNMX.FTZ R65, R76, R65, !PT ;  /* 0x000000414c417209 */ /* 0x000fe40007810000 */
[----:B------:R-:W-:Y:S02]  /*a5c0*/  FSEL R44, R27, -INF , P1 ;  /* 0xff8000001b2c7808 */ /* 0x000fe40000800000 */
[----:B------:R-:W-:Y:S02]  /*a5d0*/  ISETP.GT.AND P1, PT, R55, 0x38, PT ;  /* 0x000000383700780c */ /* 0x000fe40003f24270 */
[----:B------:R-:W-:Y:S02]  /*a5e0*/  FSEL R84, R45, -INF , P5 ;  /* 0xff8000002d547808 */ /* 0x000fe40002800000 */
[----:B------:R-:W-:Y:S02]  /*a5f0*/  FMNMX.FTZ R65, R82, R65, !PT ;  /* 0x0000004152417209 */ /* 0x000fe40007810000 */
[----:B------:R-:W-:-:S02]  /*a600*/  FSEL R46, R46, -INF , P2 ;  /* 0xff8000002e2e7808 */ /* 0x000fc40001000000 */
[----:B------:R-:W-:Y:S02]  /*a610*/  ISETP.GT.AND P2, PT, R55, 0x39, PT ;  /* 0x000000393700780c */ /* 0x000fe40003f44270 */
        /* <DEDUP_REMOVED lines=24> */
[----:B---3--:R-:W-:Y:S02]  /*a7a0*/  FSEL R98, R57, -INF , P2 ;  /* 0xff80000039627808 */ /* 0x008fe40001000000 */
[----:B------:R-:W-:Y:S02]  /*a7b0*/  FMNMX.FTZ R65, R96, R65, !PT ;  /* 0x0000004160417209 */ /* 0x000fe40007810000 */
[----:B-1----:R-:W-:Y:S02]  /*a7c0*/  FSEL R58, R21, -INF , P4 ;  /* 0xff800000153a7808 */ /* 0x002fe40002000000 */
[----:B------:R-:W-:Y:S02]  /*a7d0*/  ISETP.GT.AND P4, PT, R55, 0x58, PT ;  /* 0x000000583700780c */ /* 0x000fe40003f84270 */
[----:B--2---:R-:W-:-:S02]  /*a7e0*/  FSEL R100, R59, -INF , P3 ;  /* 0xff8000003b647808 */ /* 0x004fc40001800000 */
[----:B------:R-:W-:Y:S02]  /*a7f0*/  FMNMX.FTZ R65, R98, R65, !PT ;  /* 0x0000004162417209 */ /* 0x000fe40007810000 */
[----:B0-----:R-:W-:Y:S02]  /*a800*/  FSEL R60, R60, -INF , P5 ;  /* 0xff8000003c3c7808 */ /* 0x001fe40002800000 */
[----:B------:R-:W-:Y:S02]  /*a810*/  ISETP.GT.AND P5, PT, R55, 0x59, PT ;  /* 0x000000593700780c */ /* 0x000fe40003fa4270 */
[----:B----4-:R-:W-:Y:S02]  /*a820*/  FSEL R102, R61, -INF , P4 ;  /* 0xff8000003d667808 */ /* 0x010fe40002000000 */
[----:B------:R-:W-:Y:S02]  /*a830*/  FMNMX.FTZ R65, R100, R65, !PT ;  /* 0x0000004164417209 */ /* 0x000fe40007810000 */
[----:B-----5:R-:W-:-:S02]  /*a840*/  FSEL R104, R104, -INF , P5 ;  /* 0xff80000068687808 */ /* 0x020fc40002800000 */
[----:B------:R-:W-:-:S04]  /*a850*/  FMNMX.FTZ R65, R102, R65, !PT ;  /* 0x0000004166417209 */ /* 0x000fc80007810000 */
[----:B------:R-:W-:-:S05]  /*a860*/  FMNMX.FTZ R65, R104, R65, !PT ;  /* 0x0000004168417209 */ /* 0x000fca0007810000 */
[----:B------:R-:W0:Y:S02]  /*a870*/  SHFL.BFLY PT, R14, R65, 0x2, 0x1f ;  /* 0x0c401f00410e7f89 */ /* 0x000e2400000e0000 */
[----:B0-----:R-:W-:-:S05]  /*a880*/  FMNMX.FTZ R7, R65, R14, !PT ;  /* 0x0000000e41077209 */ /* 0x001fca0007810000 */
[----:B------:R-:W0:Y:S02]  /*a890*/  SHFL.BFLY PT, R14, R7, 0x1, 0x1f ;  /* 0x0c201f00070e7f89 */ /* 0x000e2400000e0000 */
[----:B0-----:R-:W-:Y:S02]  /*a8a0*/  FMNMX.FTZ R14, R7, R14, !PT ;  /* 0x0000000e070e7209 */ /* 0x001fe40007810000 */
[----:B------:R-:W-:Y:S02]  /*a8b0*/  FMNMX.FTZ R7, R0, R6, !PT ;  /* 0x0000000600077209 */ /* 0x000fe40007810000 */
[C---:B------:R-:W-:Y:S01]  /*a8c0*/  FSETP.NEU.FTZ.AND P6, PT, R14.reuse, -INF , PT ;  /* 0xff8000000e00780b */ /* 0x040fe20003fdd000 */
[----:B------:R-:W-:Y:S01]  /*a8d0*/  FMUL.FTZ R27, R14, R13 ;  /* 0x0000000d0e1b7220 */ /* 0x000fe20000410000 */
[----:B------:R-:W-:-:S04]  /*a8e0*/  FMNMX.FTZ R7, R8, R7, !PT ;  /* 0x0000000708077209 */ /* 0x000fc80007810000 */
[----:B------:R-:W-:Y:S02]  /*a8f0*/  FMNMX.FTZ R7, R30, R7, !PT ;  /* 0x000000071e077209 */ /* 0x000fe40007810000 */
[----:B------:R-:W-:Y:S02]  /*a900*/  FSEL R27, R27, RZ, P6 ;  /* 0x000000ff1b1b7208 */ /* 0x000fe40003000000 */
[----:B------:R-:W-:-:S03]  /*a910*/  FMNMX.FTZ R7, R32, R7, !PT ;  /* 0x0000000720077209 */ /* 0x000fc60007810000 */
[--C-:B------:R-:W-:Y:S01]  /*a920*/  FFMA.FTZ R152, R15, R13, -R27.reuse ;  /* 0x0000000d0f987223 */ /* 0x100fe2000001081b */
[----:B------:R-:W-:Y:S01]  /*a930*/  FMNMX.FTZ R15, R34, R7, !PT ;  /* 0x00000007220f7209 */ /* 0x000fe20007810000 */
[-CC-:B------:R-:W-:Y:S01]  /*a940*/  FFMA.FTZ R24, R24, R13.reuse, -R27.reuse ;  /* 0x0000000d18187223 */ /* 0x180fe2000001081b */
[-CC-:B------:R-:W-:Y:S01]  /*a950*/  FFMA.FTZ R40, R40, R13.reuse, -R27.reuse ;  /* 0x0000000d28287223 */ /* 0x180fe2000001081b */
[--C-:B------:R-:W-:Y:S01]  /*a960*/  FFMA.FTZ R154, R42, R13, -R27.reuse ;  /* 0x0000000d2a9a7223 */ /* 0x100fe2000001081b */
[----:B------:R-:W-:Y:S01]  /*a970*/  FMNMX.FTZ R15, R36, R15, !PT ;  /* 0x0000000f240f7209 */ /* 0x000fe20007810000 */
[----:B------:R0:W-:Y:S01]  /*a980*/  MUFU.EX2 R7, R24 ;  /* 0x0000001800077308 */ /* 0x0001e20000000800 */
[----:B------:R-:W-:Y:S01]  /*a990*/  FSEL R42, R67, -INF , P3 ;  /* 0xff800000432a7808 */ /* 0x000fe20001800000 */
[--C-:B------:R-:W-:Y:S01]  /*a9a0*/  FFMA.FTZ R156, R62, R13, -R27.reuse ;  /* 0x0000000d3e9c7223 */ /* 0x100fe2000001081b */
[----:B------:R-:W-:Y:S01]  /*a9b0*/  FMNMX.FTZ R15, R28, R15, !PT ;  /* 0x0000000f1c0f7209 */ /* 0x000fe20007810000 */
[-CC-:B------:R-:W-:Y:S01]  /*a9c0*/  FFMA.FTZ R33, R64, R13.reuse, -R27.reuse ;  /* 0x0000000d40217223 */ /* 0x180fe2000001081b */
[----:B------:R-:W-:Y:S01]  /*a9d0*/  FSEL R62, R70, -INF , P4 ;  /* 0xff800000463e7808 */ /* 0x000fe20002000000 */
[--C-:B------:R-:W-:Y:S01]  /*a9e0*/  FFMA.FTZ R72, R72, R13, -R27.reuse ;  /* 0x0000000d48487223 */ /* 0x100fe2000001081b */
[----:B------:R-:W-:Y:S01]  /*a9f0*/  FMNMX.FTZ R15, R38, R15, !PT ;  /* 0x0000000f260f7209 */ /* 0x000fe20007810000 */
[----:B------:R-:W1:Y:S01]  /*aa00*/  MUFU.EX2 R152, R152 ;  /* 0x0000009800987308 */ /* 0x000e620000000800 */
[----:B0-----:R-:W-:Y:S01]  /*aa10*/  FSEL R24, R63, -INF , P1 ;  /* 0xff8000003f187808 */ /* 0x001fe20000800000 */
[--C-:B------:R-:W-:Y:S01]  /*aa20*/  FFMA.FTZ R158, R78, R13, -R27.reuse ;  /* 0x0000000d4e9e7223 */ /* 0x100fe2000001081b */
[----:B------:R-:W-:Y:S01]  /*aa30*/  FMNMX.FTZ R21, R44, R15, !PT ;  /* 0x0000000f2c157209 */ /* 0x000fe20007810000 */
[-CC-:B------:R-:W-:Y:S01]  /*aa40*/  FFMA.FTZ R80, R80, R13.reuse, -R27.reuse ;  /* 0x0000000d50507223 */ /* 0x180fe2000001081b */
[----:B------:R-:W-:Y:S01]  /*aa50*/  FSEL R64, R29, -INF , P5 ;  /* 0xff8000001d407808 */ /* 0x000fe20002800000 */
[--C-:B------:R-:W-:Y:S01]  /*aa60*/  FFMA.FTZ R160, R74, R13, -R27.reuse ;  /* 0x0000000d4aa07223 */ /* 0x100fe2000001081b */
[----:B------:R-:W-:Y:S01]  /*aa70*/  FMNMX.FTZ R21, R46, R21, !PT ;  /* 0x000000152e157209 */ /* 0x000fe20007810000 */
[----:B------:R0:W-:Y:S01]  /*aa80*/  MUFU.EX2 R15, R40 ;  /* 0x00000028000f7308 */ /* 0x0001e20000000800 */
[-CC-:B------:R-:W-:Y:S01]  /*aa90*/  FFMA.FTZ R162, R68, R13.reuse, -R27.reuse ;  /* 0x0000000d44a27223 */ /* 0x180fe2000001081b */
[--C-:B------:R-:W-:Y:S01]  /*aaa0*/  FFMA.FTZ R164, R82, R13, -R27.reuse ;  /* 0x0000000d52a47223 */ /* 0x100fe2000001081b */
[----:B------:R-:W-:Y:S01]  /*aab0*/  FMNMX.FTZ R21, R26, R21, !PT ;  /* 0x000000151a157209 */ /* 0x000fe20007810000 */
[-CC-:B------:R-:W-:Y:S01]  /*aac0*/  FFMA.FTZ R84, R84, R13.reuse, -R27.reuse ;  /* 0x0000000d54547223 */ /* 0x180fe2000001081b */
[-CC-:B------:R-:W-:Y:S01]  /*aad0*/  FFMA.FTZ R166, R86, R13.reuse, -R27.reuse ;  /* 0x0000000d56a67223 */ /* 0x180fe2000001081b */
[----:B------:R-:W-:Y:S01]  /*aae0*/  FFMA.FTZ R35, R88, R13, -R27 ;  /* 0x0000000d58237223 */ /* 0x000fe2000001081b */
[----:B------:R-:W-:Y:S01]  /*aaf0*/  FMNMX.FTZ R21, R48, R21, !PT ;  /* 0x0000001530157209 */ /* 0x000fe20007810000 */
[----:B------:R-:W2:Y:S01]  /*ab00*/  MUFU.EX2 R154, R154 ;  /* 0x0000009a009a7308 */ /* 0x000ea20000000800 */
[----:B0-----:R-:W-:Y:S01]  /*ab10*/  FSEL R40, R66, -INF , P2 ;  /* 0xff80000042287808 */ /* 0x001fe20001000000 */
[----:B-1----:R-:W-:Y:S01]  /*ab20*/  FADD.FTZ R45, R152, R7 ;  /* 0x00000007982d7221 */ /* 0x002fe20000010000 */
[----:B------:R-:W-:Y:S01]  /*ab30*/  FMNMX.FTZ R25, R50, R21, !PT ;  /* 0x0000001532197209 */ /* 0x000fe20007810000 */
[-CC-:B------:R-:W-:Y:S01]  /*ab40*/  FFMA.FTZ R168, R90, R13.reuse, -R27.reuse ;  /* 0x0000000d5aa87223 */ /* 0x180fe2000001081b */
[----:B------:R-:W-:Y:S01]  /*ab50*/  F2FP.BF16.F32.PACK_AB R152, R7, R152 ;  /* 0x000000980798723e */ /* 0x000fe200000010ff */
[--C-:B------:R-:W-:Y:S01]  /*ab60*/  FFMA.FTZ R170, R94, R13, -R27.reuse ;  /* 0x0000000d5eaa7223 */ /* 0x100fe2000001081b */
[----:B------:R-:W-:Y:S01]  /*ab70*/  FMNMX.FTZ R25, R52, R25, !PT ;  /* 0x0000001934197209 */ /* 0x000fe20007810000 */
[----:B------:R-:W0:Y:S01]  /*ab80*/  MUFU.EX2 R156, R156 ;  /* 0x0000009c009c7308 */ /* 0x000e220000000800 */
[-CC-:B------:R-:W-:Y:S01]  /*ab90*/  FFMA.FTZ R39, R96, R13.reuse, -R27.reuse ;  /* 0x0000000d60277223 */ /* 0x180fe2000001081b */
[--C-:B------:R-:W-:Y:S01]  /*aba0*/  FFMA.FTZ R172, R98, R13, -R27.reuse ;  /* 0x0000000d62ac7223 */ /* 0x100fe2000001081b */
[----:B------:R-:W-:Y:S01]  /*abb0*/  FMNMX.FTZ R25, R54, R25, !PT ;  /* 0x0000001936197209 */ /* 0x000fe20007810000 */
[-CC-:B------:R-:W-:Y:S01]  /*abc0*/  FFMA.FTZ R100, R100, R13.reuse, -R27.reuse ;  /* 0x0000000d64647223 */ /* 0x180fe2000001081b */
[----:B------:R-:W-:-:S02]  /*abd0*/  FFMA.FTZ R174, R102, R13, -R27 ;  /* 0x0000000d66ae7223 */ /* 0x000fc4000001081b */
[----:B------:R-:W-:Y:S01]  /*abe0*/  FMNMX.FTZ R25, R56, R25, !PT ;  /* 0x0000001938197209 */ /* 0x000fe20007810000 */
[----:B------:R-:W1:Y:S03]  /*abf0*/  MUFU.EX2 R21, R72 ;  /* 0x0000004800157308 */ /* 0x000e660000000800 */
[----:B------:R-:W-:-:S04]  /*ac00*/  FMNMX.FTZ R31, R58, R25, !PT ;  /* 0x000000193a1f7209 */ /* 0x000fc80007810000 */
[----:B------:R-:W-:Y:S01]  /*ac10*/  FMNMX.FTZ R31, R60, R31, !PT ;  /* 0x0000001f3c1f7209 */ /* 0x000fe20007810000 */
[----:B------:R-:W3:Y:S03]  /*ac20*/  MUFU.EX2 R158, R158 ;  /* 0x0000009e009e7308 */ /* 0x000ee60000000800 */
[----:B------:R-:W-:-:S04]  /*ac30*/  FMNMX.FTZ R31, R24, R31, !PT ;  /* 0x0000001f181f7209 */ /* 0x000fc80007810000 */
[----:B------:R-:W-:Y:S01]  /*ac40*/  FMNMX.FTZ R31, R40, R31, !PT ;  /* 0x0000001f281f7209 */ /* 0x000fe20007810000 */
[----:B------:R-:W4:Y:S03]  /*ac50*/  MUFU.EX2 R25, R80 ;  /* 0x0000005000197308 */ /* 0x000f260000000800 */
[----:B------:R-:W-:-:S04]  /*ac60*/  FMNMX.FTZ R31, R42, R31, !PT ;  /* 0x0000001f2a1f7209 */ /* 0x000fc80007810000 */
[----:B------:R-:W-:Y:S01]  /*ac70*/  FMNMX.FTZ R31, R62, R31, !PT ;  /* 0x0000001f3e1f7209 */ /* 0x000fe20007810000 */
[----:B------:R-:W-:Y:S03]  /*ac80*/  MUFU.EX2 R160, R160 ;  /* 0x000000a000a07308 */ /* 0x000fe60000000800 */
[----:B------:R-:W-:Y:S01]  /*ac90*/  FMNMX.FTZ R37, R64, R31, !PT ;  /* 0x0000001f40257209 */ /* 0x000fe20007810000 */
[----:B------:R-:W-:-:S04]  /*aca0*/  FFMA.FTZ R31, R76, R13, -R27 ;  /* 0x0000000d4c1f7223 */ /* 0x000fc8000001081b */
[----:B------:R-:W5:Y:S01]  /*acb0*/  SHFL.BFLY PT, R66, R37, 0x2, 0x1f ;  /* 0x0c401f0025427f89 */ /* 0x000f6200000e0000 */
[----:B------:R-:W-:Y:S08]  /*acc0*/  MUFU.EX2 R29, R33 ;  /* 0x00000021001d7308 */ /* 0x000ff00000000800 */
[----:B------:R-:W-:Y:S08]  /*acd0*/  MUFU.EX2 R162, R162 ;  /* 0x000000a200a27308 */ /* 0x000ff00000000800 */
[----:B------:R-:W-:Y:S01]  /*ace0*/  MUFU.EX2 R31, R31 ;  /* 0x0000001f001f7308 */ /* 0x000fe20000000800 */
[----:B-----5:R-:W-:-:S07]  /*acf0*/  FMNMX.FTZ R66, R37, R66, !PT ;  /* 0x0000004225427209 */ /* 0x020fce0007810000 */
[----:B------:R-:W-:Y:S01]  /*ad00*/  MUFU.EX2 R164, R164 ;  /* 0x000000a400a47308 */ /* 0x000fe20000000800 */
[-CC-:B------:R-:W-:Y:S01]  /*ad10*/  FFMA.FTZ R37, R92, R13.reuse, -R27.reuse ;  /* 0x0000000d5c257223 */ /* 0x180fe2000001081b */
[----:B------:R-:W-:Y:S01]  /*ad20*/  FFMA.FTZ R27, R104, R13, -R27 ;  /* 0x0000000d681b7223 */ /* 0x000fe2000001081b */
[----:B------:R-:W5:Y:S05]  /*ad30*/  SHFL.BFLY PT, R41, R66, 0x1, 0x1f ;  /* 0x0c201f0042297f89 */ /* 0x000f6a00000e0000 */
[----:B------:R-:W-:Y:S08]  /*ad40*/  MUFU.EX2 R33, R84 ;  /* 0x0000005400217308 */ /* 0x000ff00000000800 */
[----:B------:R-:W-:Y:S08]  /*ad50*/  MUFU.EX2 R166, R166 ;  /* 0x000000a600a67308 */ /* 0x000ff00000000800 */
[----:B------:R-:W-:Y:S01]  /*ad60*/  MUFU.EX2 R35, R35 ;  /* 0x0000002300237308 */ /* 0x000fe20000000800 */
[----:B-----5:R-:W-:-:S04]  /*ad70*/  FMNMX.FTZ R176, R66, R41, !PT ;  /* 0x0000002942b07209 */ /* 0x020fc80007810000 */
[C---:B------:R-:W-:Y:S01]  /*ad80*/  FSETP.NEU.FTZ.AND P1, PT, R176.reuse, -INF , PT ;  /* 0xff800000b000780b */ /* 0x040fe20003f3d000 */
[----:B------:R-:W-:Y:S02]  /*ad90*/  FMUL.FTZ R43, R176, R13 ;  /* 0x0000000db02b7220 */ /* 0x000fe40000410000 */
[----:B------:R-:W-:Y:S03]  /*ada0*/  MUFU.EX2 R168, R168 ;  /* 0x000000a800a87308 */ /* 0x000fe60000000800 */
[----:B------:R-:W-:-:S05]  /*adb0*/  FSEL R43, R43, RZ, P1 ;  /* 0x000000ff2b2b7208 */ /* 0x000fca0000800000 */
[----:B------:R-:W-:Y:S01]  /*adc0*/  MUFU.EX2 R37, R37 ;  /* 0x0000002500257308 */ /* 0x000fe20000000800 */
[-CC-:B------:R-:W-:Y:S01]  /*add0*/  FFMA.FTZ R153, R0, R13.reuse, -R43.reuse ;  /* 0x0000000d00997223 */ /* 0x180fe2000001082b */
[-CC-:B------:R-:W-:Y:S01]  /*ade0*/  FFMA.FTZ R0, R6, R13.reuse, -R43.reuse ;  /* 0x0000000d06007223 */ /* 0x180fe2000001082b */
[-CC-:B------:R-:W-:Y:S01]  /*adf0*/  FFMA.FTZ R155, R8, R13.reuse, -R43.reuse ;  /* 0x0000000d089b7223 */ /* 0x180fe2000001082b */
[-CC-:B------:R-:W-:Y:S01]  /*ae00*/  FFMA.FTZ R6, R30, R13.reuse, -R43.reuse ;  /* 0x0000000d1e067223 */ /* 0x180fe2000001082b */
[-CC-:B------:R-:W-:Y:S01]  /*ae10*/  FFMA.FTZ R157, R32, R13.reuse, -R43.reuse ;  /* 0x0000000d209d7223 */ /* 0x180fe2000001082b */
[-C--:B------:R-:W-:Y:S01]  /*ae20*/  FFMA.FTZ R30, R34, R13.reuse, -R43 ;  /* 0x0000000d221e7223 */ /* 0x080fe2000001082b */
[----:B--2---:R-:W-:Y:S01]  /*ae30*/  FADD.FTZ R8, R154, R45 ;  /* 0x0000002d9a087221 */ /* 0x004fe20000010000 */
[----:B------:R-:W-:Y:S01]  /*ae40*/  MUFU.EX2 R153, R153 ;  /* 0x0000009900997308 */ /* 0x000fe20000000800 */
[-CC-:B------:R-:W-:Y:S01]  /*ae50*/  FFMA.FTZ R159, R36, R13.reuse, -R43.reuse ;  /* 0x0000000d249f7223 */ /* 0x180fe2000001082b */
[-CC-:B------:R-:W-:Y:S01]  /*ae60*/  FFMA.FTZ R28, R28, R13.reuse, -R43.reuse ;  /* 0x0000000d1c1c7223 */ /* 0x180fe2000001082b */
[----:B------:R-:W-:Y:S01]  /*ae70*/  FADD.FTZ R45, R15, R8 ;  /* 0x000000080f2d7221 */ /* 0x000fe20000010000 */
[-CC-:B------:R-:W-:Y:S01]  /*ae80*/  FFMA.FTZ R161, R38, R13.reuse, -R43.reuse ;  /* 0x0000000d26a17223 */ /* 0x180fe2000001082b */
[-CC-:B------:R-:W-:Y:S01]  /*ae90*/  FFMA.FTZ R32, R44, R13.reuse, -R43.reuse ;  /* 0x0000000d2c207223 */ /* 0x180fe2000001082b */
[-C--:B------:R-:W-:Y:S01]  /*aea0*/  FFMA.FTZ R163, R46, R13.reuse, -R43 ;  /* 0x0000000d2ea37223 */ /* 0x080fe2000001082b */
[----:B0-----:R-:W-:Y:S01]  /*aeb0*/  FADD.FTZ R36, R156, R45 ;  /* 0x0000002d9c247221 */ /* 0x001fe20000010000 */
[----:B------:R-:W0:Y:S01]  /*aec0*/  MUFU.EX2 R0, R0 ;  /* 0x0000000000007308 */ /* 0x000e220000000800 */
[-CC-:B------:R-:W-:Y:S01]  /*aed0*/  FFMA.FTZ R26, R26, R13.reuse, -R43.reuse ;  /* 0x0000000d1a1a7223 */ /* 0x180fe2000001082b */
[-CC-:B------:R-:W-:Y:S01]  /*aee0*/  FFMA.FTZ R165, R48, R13.reuse, -R43.reuse ;  /* 0x0000000d30a57223 */ /* 0x180fe2000001082b */
[----:B-1----:R-:W-:Y:S01]  /*aef0*/  FADD.FTZ R47, R21, R36 ;  /* 0x00000024152f7221 */ /* 0x002fe20000010000 */
[-CC-:B------:R-:W-:Y:S01]  /*af00*/  FFMA.FTZ R34, R50, R13.reuse, -R43.reuse ;  /* 0x0000000d32227223 */ /* 0x180fe2000001082b */
[-CC-:B------:R-:W-:Y:S01]  /*af10*/  FFMA.FTZ R167, R52, R13.reuse, -R43.reuse ;  /* 0x0000000d34a77223 */ /* 0x180fe2000001082b */
[-C--:B------:R-:W-:Y:S01]  /*af20*/  FFMA.FTZ R36, R54, R13.reuse, -R43 ;  /* 0x0000000d36247223 */ /* 0x080fe2000001082b */
[----:B---3--:R-:W-:Y:S01]  /*af30*/  FADD.FTZ R38, R158, R47 ;  /* 0x0000002f9e267221 */ /* 0x008fe20000010000 */
[----:B------:R-:W1:Y:S01]  /*af40*/  MUFU.EX2 R155, R155 ;  /* 0x0000009b009b7308 */ /* 0x000e620000000800 */
[-CC-:B------:R-:W-:Y:S01]  /*af50*/  FFMA.FTZ R169, R56, R13.reuse, -R43.reuse ;  /* 0x0000000d38a97223 */ /* 0x180fe2000001082b */
[-CC-:B------:R-:W-:Y:S01]  /*af60*/  FFMA.FTZ R171, R60, R13.reuse, -R43.reuse ;  /* 0x0000000d3cab7223 */ /* 0x180fe2000001082b */
[----:B----4-:R-:W-:Y:S01]  /*af70*/  FADD.FTZ R47, R25, R38 ;  /* 0x00000026192f7221 */ /* 0x010fe20000010000 */
[-CC-:B------:R-:W-:Y:S01]  /*af80*/  FFMA.FTZ R38, R58, R13.reuse, -R43.reuse ;  /* 0x0000000d3a267223 */ /* 0x180fe2000001082b */
[-CC-:B------:R-:W-:Y:S01]  /*af90*/  FFMA.FTZ R24, R24, R13.reuse, -R43.reuse ;  /* 0x0000000d18187223 */ /* 0x180fe2000001082b */
[-CC-:B------:R-:W-:Y:S01]  /*afa0*/  FFMA.FTZ R40, R40, R13.reuse, -R43.reuse ;  /* 0x0000000d28287223 */ /* 0x180fe2000001082b */
[-CC-:B------:R-:W-:Y:S01]  /*afb0*/  FFMA.FTZ R42, R42, R13.reuse, -R43.reuse ;  /* 0x0000000d2a2a7223 */ /* 0x180fe2000001082b */
[----:B------:R-:W2:Y:S01]  /*afc0*/  MUFU.EX2 R6, R6 ;  /* 0x0000000600067308 */ /* 0x000ea20000000800 */
[----:B0-----:R-:W-:Y:S01]  /*afd0*/  FADD.FTZ R8, R153, R0 ;  /* 0x0000000099087221 */ /* 0x001fe20000010000 */
[-CC-:B------:R-:W-:Y:S01]  /*afe0*/  FFMA.FTZ R62, R62, R13.reuse, -R43.reuse ;  /* 0x0000000d3e3e7223 */ /* 0x180fe2000001082b */
[----:B------:R-:W-:Y:S01]  /*aff0*/  F2FP.BF16.F32.PACK_AB R154, R15, R154 ;  /* 0x0000009a0f9a723e */ /* 0x000fe200000010ff */
[----:B------:R-:W-:Y:S01]  /*b000*/  FFMA.FTZ R43, R64, R13, -R43 ;  /* 0x0000000d402b7223 */ /* 0x000fe2000001082b */
[----:B------:R-:W-:-:S02]  /*b010*/  F2FP.BF16.F32.PACK_AB R153, R0, R153 ;  /* 0x000000990099723e */ /* 0x000fc400000010ff */
[----:B------:R-:W-:Y:S01]  /*b020*/  F2FP.BF16.F32.PACK_AB R156, R21, R156 ;  /* 0x0000009c159c723e */ /* 0x000fe200000010ff */
[----:B------:R-:W0:Y:S01]  /*b030*/  MUFU.EX2 R157, R157 ;  /* 0x0000009d009d7308 */ /* 0x000e220000000800 */
[----:B-1----:R-:W-:Y:S01]  /*b040*/  FADD.FTZ R45, R155, R8 ;  /* 0x000000089b2d7221 */ /* 0x002fe20000010000 */
[----:B------:R-:W-:-:S06]  /*b050*/  F2FP.BF16.F32.PACK_AB R158, R25, R158 ;  /* 0x0000009e199e723e */ /* 0x000fcc00000010ff */
[----:B------:R-:W1:Y:S01]  /*b060*/  MUFU.EX2 R30, R30 ;  /* 0x0000001e001e7308 */ /* 0x000e620000000800 */
[C---:B--2---:R-:W-:Y:S01]  /*b070*/  FADD.FTZ R8, R6.reuse, R45 ;  /* 0x0000002d06087221 */ /* 0x044fe20000010000 */
[----:B------:R-:W-:-:S06]  /*b080*/  F2FP.BF16.F32.PACK_AB R155, R6, R155 ;  /* 0x0000009b069b723e */ /* 0x000fcc00000010ff */
[----:B------:R-:W2:Y:S01]  /*b090*/  MUFU.EX2 R159, R159 ;  /* 0x0000009f009f7308 */ /* 0x000ea20000000800 */
[----:B0-----:R-:W-:Y:S01]  /*b0a0*/  FADD.FTZ R45, R157, R8 ;  /* 0x000000089d2d7221 */ /* 0x001fe20000010000 */
[----:B------:R-:W-:Y:S01]  /*b0b0*/  FADD.FTZ R8, R160, R47 ;  /* 0x0000002fa0087221 */ /* 0x000fe20000010000 */
[----:B------:R-:W-:-:S03]  /*b0c0*/  F2FP.BF16.F32.PACK_AB R160, R29, R160 ;  /* 0x000000a01da0723e */ /* 0x000fc600000010ff */
[----:B------:R-:W-:Y:S01]  /*b0d0*/  FADD.FTZ R47, R29, R8 ;  /* 0x000000081d2f7221 */ /* 0x000fe20000010000 */
[----:B------:R-:W-:Y:S01]  /*b0e0*/  VIADD R8, R3, 0x22840 ;  /* 0x0002284003087836 */ /* 0x000fe20000000000 */
[----:B------:R-:W0:Y:S01]  /*b0f0*/  MUFU.EX2 R28, R28 ;  /* 0x0000001c001c7308 */ /* 0x000e220000000800 */
[----:B-1----:R-:W-:Y:S01]  /*b100*/  FADD.FTZ R44, R30, R45 ;  /* 0x0000002d1e2c7221 */ /* 0x002fe20000010000 */
[----:B------:R-:W-:Y:S01]  /*b110*/  FADD.FTZ R46, R162, R47 ;  /* 0x0000002fa22e7221 */ /* 0x000fe20000010000 */
[----:B------:R-:W-:Y:S02]  /*b120*/  F2FP.BF16.F32.PACK_AB R162, R31, R162 ;  /* 0x000000a21fa2723e */ /* 0x000fe400000010ff */
[----:B------:R-:W-:Y:S01]  /*b130*/  PRMT R8, R73, 0x654, R8 ;  /* 0x0000065449087816 */ /* 0x000fe20000000008 */
[----:B------:R-:W-:Y:S01]  /*b140*/  FADD.FTZ R47, R31, R46 ;  /* 0x0000002e1f2f7221 */ /* 0x000fe20000010000 */
[----:B------:R-:W-:Y:S01]  /*b150*/  F2FP.BF16.F32.PACK_AB R157, R30, R157 ;  /* 0x0000009d1e9d723e */ /* 0x000fe200000010ff */
[----:B------:R-:W1:Y:S01]  /*b160*/  MUFU.EX2 R161, R161 ;  /* 0x000000a100a17308 */ /* 0x000e620000000800 */
[----:B--2---:R-:W-:Y:S01]  /*b170*/  FADD.FTZ R45, R159, R44 ;  /* 0x0000002c9f2d7221 */ /* 0x004fe20000010000 */
[----:B------:R2:W-:Y:S06]  /*b180*/  SYNCS.ARRIVE.TRANS64.RED.A1T0 RZ, [R8+URZ], RZ ;  /* 0x000000ff08ff79a7 */ /* 0x0005ec000810043f */
[----:B------:R-:W2:Y:S01]  /*b190*/  MUFU.EX2 R32, R32 ;  /* 0x0000002000207308 */ /* 0x000ea20000000800 */
[C---:B0-----:R-:W-:Y:S01]  /*b1a0*/  FADD.FTZ R44, R28.reuse, R45 ;  /* 0x0000002d1c2c7221 */ /* 0x041fe20000010000 */
[----:B------:R-:W-:-:S06]  /*b1b0*/  F2FP.BF16.F32.PACK_AB R159, R28, R159 ;  /* 0x0000009f1c9f723e */ /* 0x000fcc00000010ff */
[----:B------:R-:W0:Y:S01]  /*b1c0*/  MUFU.EX2 R163, R163 ;  /* 0x000000a300a37308 */ /* 0x000e220000000800 */
[----:B-1----:R-:W-:Y:S01]  /*b1d0*/  FADD.FTZ R45, R161, R44 ;  /* 0x0000002ca12d7221 */ /* 0x002fe20000010000 */
[----:B------:R-:W-:Y:S01]  /*b1e0*/  FADD.FTZ R44, R164, R47 ;  /* 0x0000002fa42c7221 */ /* 0x000fe20000010000 */
[----:B------:R-:W-:-:S03]  /*b1f0*/  F2FP.BF16.F32.PACK_AB R164, R33, R164 ;  /* 0x000000a421a4723e */ /* 0x000fc600000010ff */
[----:B------:R-:W-:Y:S02]  /*b200*/  FADD.FTZ R47, R33, R44 ;  /* 0x0000002c212f7221 */ /* 0x000fe40000010000 */
[----:B------:R-:W1:Y:S01]  /*b210*/  MUFU.EX2 R26, R26 ;  /* 0x0000001a001a7308 */ /* 0x000e620000000800 */
[----:B--2---:R-:W-:Y:S01]  /*b220*/  FADD.FTZ R8, R32, R45 ;  /* 0x0000002d20087221 */ /* 0x004fe20000010000 */
[----:B------:R-:W-:Y:S01]  /*b230*/  FADD.FTZ R44, R166, R47 ;  /* 0x0000002fa62c7221 */ /* 0x000fe20000010000 */
[----:B------:R-:W-:Y:S02]  /*b240*/  F2FP.BF16.F32.PACK_AB R166, R35, R166 ;  /* 0x000000a623a6723e */ /* 0x000fe400000010ff */
[----:B------:R-:W-:-:S03]  /*b250*/  F2FP.BF16.F32.PACK_AB R161, R32, R161 ;  /* 0x000000a120a1723e */ /* 0x000fc600000010ff */
[----:B------:R-:W2:Y:S01]  /*b260*/  MUFU.EX2 R165, R165 ;  /* 0x000000a500a57308 */ /* 0x000ea20000000800 */
[----:B0-----:R-:W-:-:S07]  /*b270*/  FADD.FTZ R45, R163, R8 ;  /* 0x00000008a32d7221 */ /* 0x001fce0000010000 */
[----:B------:R-:W0:Y:S01]  /*b280*/  MUFU.EX2 R34, R34 ;  /* 0x0000002200227308 */ /* 0x000e220000000800 */
[C---:B-1----:R-:W-:Y:S01]  /*b290*/  FADD.FTZ R8, R26.reuse, R45 ;  /* 0x0000002d1a087221 */ /* 0x042fe20000010000 */
[----:B------:R-:W-:Y:S01]  /*b2a0*/  FADD.FTZ R45, R35, R44 ;  /* 0x0000002c232d7221 */ /* 0x000fe20000010000 */
[----:B------:R-:W-:-:S03]  /*b2b0*/  F2FP.BF16.F32.PACK_AB R163, R26, R163 ;  /* 0x000000a31aa3723e */ /* 0x000fc600000010ff */
[----:B------:R-:W-:Y:S01]  /*b2c0*/  FADD.FTZ R44, R168, R45 ;  /* 0x0000002da82c7221 */ /* 0x000fe20000010000 */
[----:B------:R-:W-:Y:S01]  /*b2d0*/  F2FP.BF16.F32.PACK_AB R168, R37, R168 ;  /* 0x000000a825a8723e */ /* 0x000fe200000010ff */
[----:B------:R-:W1:Y:S01]  /*b2e0*/  MUFU.EX2 R167, R167 ;  /* 0x000000a700a77308 */ /* 0x000e620000000800 */
[----:B--2---:R-:W-:Y:S01]  /*b2f0*/  FADD.FTZ R7, R165, R8 ;  /* 0x00000008a5077221 */ /* 0x004fe20000010000 */
[----:B------:R-:W-:-:S06]  /*b300*/  FADD.FTZ R15, R37, R44 ;  /* 0x0000002c250f7221 */ /* 0x000fcc0000010000 */
[----:B------:R-:W2:Y:S01]  /*b310*/  MUFU.EX2 R36, R36 ;  /* 0x0000002400247308 */ /* 0x000ea20000000800 */
[C---:B0-----:R-:W-:Y:S01]  /*b320*/  FADD.FTZ R8, R34.reuse, R7 ;  /* 0x0000000722087221 */ /* 0x041fe20000010000 */
[----:B------:R-:W-:-:S06]  /*b330*/  F2FP.BF16.F32.PACK_AB R165, R34, R165 ;  /* 0x000000a522a5723e */ /* 0x000fcc00000010ff */
[----:B------:R-:W0:Y:S01]  /*b340*/  MUFU.EX2 R169, R169 ;  /* 0x000000a900a97308 */ /* 0x000e220000000800 */
[----:B-1----:R-:W-:-:S07]  /*b350*/  FADD.FTZ R7, R167, R8 ;  /* 0x00000008a7077221 */ /* 0x002fce0000010000 */
[----:B------:R-:W1:Y:S01]  /*b360*/  MUFU.EX2 R38, R38 ;  /* 0x0000002600267308 */ /* 0x000e620000000800 */
[C---:B--2---:R-:W-:Y:S01]  /*b370*/  FADD.FTZ R8, R36.reuse, R7 ;  /* 0x0000000724087221 */ /* 0x044fe20000010000 */
[----:B------:R-:W-:-:S06]  /*b380*/  F2FP.BF16.F32.PACK_AB R167, R36, R167 ;  /* 0x000000a724a7723e */ /* 0x000fcc00000010ff */
[----:B------:R-:W2:Y:S01]  /*b390*/  MUFU.EX2 R170, R170 ;  /* 0x000000aa00aa7308 */ /* 0x000ea20000000800 */
[----:B0-----:R-:W-:-:S07]  /*b3a0*/  FADD.FTZ R7, R169, R8 ;  /* 0x00000008a9077221 */ /* 0x001fce0000010000 */
[----:B------:R-:W0:Y:S01]  /*b3b0*/  MUFU.EX2 R171, R171 ;  /* 0x000000ab00ab7308 */ /* 0x000e220000000800 */
[C---:B-1----:R-:W-:Y:S01]  /*b3c0*/  FADD.FTZ R8, R38.reuse, R7 ;  /* 0x0000000726087221 */ /* 0x042fe20000010000 */
[----:B------:R-:W-:-:S06]  /*b3d0*/  F2FP.BF16.F32.PACK_AB R169, R38, R169 ;  /* 0x000000a926a9723e */ /* 0x000fcc00000010ff */
[----:B------:R-:W1:Y:S01]  /*b3e0*/  MUFU.EX2 R39, R39 ;  /* 0x0000002700277308 */ /* 0x000e620000000800 */
[----:B--2---:R-:W-:-:S07]  /*b3f0*/  FADD.FTZ R44, R170, R15 ;  /* 0x0000000faa2c7221 */ /* 0x004fce0000010000 */
[----:B------:R-:W2:Y:S01]  /*b400*/  MUFU.EX2 R24, R24 ;  /* 0x0000001800187308 */ /* 0x000ea20000000800 */
[----:B0-----:R-:W-:-:S07]  /*b410*/  FADD.FTZ R7, R171, R8 ;  /* 0x00000008ab077221 */ /* 0x001fce0000010000 */
[----:B------:R-:W0:Y:S01]  /*b420*/  MUFU.EX2 R172, R172 ;  /* 0x000000ac00ac7308 */ /* 0x000e220000000800 */
[C---:B-1----:R-:W-:Y:S01]  /*b430*/  FADD.FTZ R15, R39.reuse, R44 ;  /* 0x0000002c270f7221 */ /* 0x042fe20000010000 */
[----:B------:R-:W-:-:S06]  /*b440*/  F2FP.BF16.F32.PACK_AB R170, R39, R170 ;  /* 0x000000aa27aa723e */ /* 0x000fcc00000010ff */
[----:B------:R-:W1:Y:S01]  /*b450*/  MUFU.EX2 R40, R40 ;  /* 0x0000002800287308 */ /* 0x000e620000000800 */
[C---:B--2---:R-:W-:Y:S01]  /*b460*/  FADD.FTZ R7, R24.reuse, R7 ;  /* 0x0000000718077221 */ /* 0x044fe20000010000 */
[----:B------:R-:W-:-:S06]  /*b470*/  F2FP.BF16.F32.PACK_AB R171, R24, R171 ;  /* 0x000000ab18ab723e */ /* 0x000fcc00000010ff */
[----:B------:R-:W2:Y:S01]  /*b480*/  MUFU.EX2 R41, R100 ;  /* 0x0000006400297308 */ /* 0x000ea20000000800 */
[----:B0-----:R-:W-:-:S07]  /*b490*/  FADD.FTZ R44, R172, R15 ;  /* 0x0000000fac2c7221 */ /* 0x001fce0000010000 */
[----:B------:R-:W0:Y:S01]  /*b4a0*/  MUFU.EX2 R173, R42 ;  /* 0x0000002a00ad7308 */ /* 0x000e220000000800 */
[----:B-1----:R-:W-:-:S07]  /*b4b0*/  FADD.FTZ R0, R40, R7 ;  /* 0x0000000728007221 */ /* 0x002fce0000010000 */
[----:B------:R-:W1:Y:S01]  /*b4c0*/  MUFU.EX2 R174, R174 ;  /* 0x000000ae00ae7308 */ /* 0x000e620000000800 */
[C---:B--2---:R-:W-:Y:S01]  /*b4d0*/  FADD.FTZ R15, R41.reuse, R44 ;  /* 0x0000002c290f7221 */ /* 0x044fe20000010000 */
[----:B------:R-:W-:-:S06]  /*b4e0*/  F2FP.BF16.F32.PACK_AB R172, R41, R172 ;  /* 0x000000ac29ac723e */ /* 0x000fcc00000010ff */
[----:B------:R-:W2:Y:S01]  /*b4f0*/  MUFU.EX2 R62, R62 ;  /* 0x0000003e003e7308 */ /* 0x000ea20000000800 */
[C---:B0-----:R-:W-:Y:S01]  /*b500*/  FADD.FTZ R7, R173.reuse, R0 ;  /* 0x00000000ad077221 */ /* 0x041fe20000010000 */
[----:B------:R-:W-:-:S06]  /*b510*/  F2FP.BF16.F32.PACK_AB R173, R173, R40 ;  /* 0x00000028adad723e */ /* 0x000fcc00000010ff */
[----:B------:R-:W0:Y:S01]  /*b520*/  MUFU.EX2 R27, R27 ;  /* 0x0000001b001b7308 */ /* 0x000e220000000800 */
[----:B-1----:R-:W-:-:S07]  /*b530*/  FADD.FTZ R8, R174, R15 ;  /* 0x0000000fae087221 */ /* 0x002fce0000010000 */
[----:B------:R-:W1:Y:S01]  /*b540*/  MUFU.EX2 R43, R43 ;  /* 0x0000002b002b7308 */ /* 0x000e620000000800 */
[----:B--2---:R-:W-:Y:S01]  /*b550*/  FADD.FTZ R0, R62, R7 ;  /* 0x000000073e007221 */ /* 0x004fe20000010000 */
[C---:B0-----:R-:W-:Y:S01]  /*b560*/  FADD.FTZ R8, R27.reuse, R8 ;  /* 0x000000081b087221 */ /* 0x041fe20000010000 */
[----:B------:R-:W-:Y:S02]  /*b570*/  F2FP.BF16.F32.PACK_AB R174, R27, R174 ;  /* 0x000000ae1bae723e */ /* 0x000fe400000010ff */
[C---:B-1----:R-:W-:Y:S01]  /*b580*/  FADD.FTZ R0, R43.reuse, R0 ;  /* 0x000000002b007221 */ /* 0x042fe20000010000 */
[----:B------:R-:W-:Y:S01]  /*b590*/  F2FP.BF16.F32.PACK_AB R175, R43, R62 ;  /* 0x0000003e2baf723e */ /* 0x000fe200000010ff */
[----:B------:R-:W-:Y:S06]  /*b5a0*/  @!P0 BRA `(.L_x_748) ;  /* 0x0000000000048947 */ /* 0x000fec0003800000 */
[----:B------:R-:W-:Y:S01]  /*b5b0*/  BPT.TRAP 0x1 ;  /* 0x000000040000795c */ /* 0x000fe20000300000 */
.L_x_748:
[----:B------:R0:W1:Y:S01]  /*b5c0*/  SYNCS.PHASECHK.TRANS64.TRYWAIT P1, [R3+URZ+0x22850], R20 ;  /* 0x02285014030075a7 */ /* 0x000062000802017f */
[----:B------:R-:W-:Y:S05]  /*b5d0*/  @!P0 BRA `(.L_x_749) ;  /* 0x0000000000048947 */ /* 0x000fea0003800000 */
[----:B------:R-:W-:Y:S01]  /*b5e0*/  BPT.TRAP 0x1 ;  /* 0x000000040000795c */ /* 0x000fe20000300000 */
.L_x_749:
[----:B------:R-:W-:Y:S04]  /*b5f0*/  BSSY B0, `(.L_x_750) ;  /* 0x0000004000007945 */ /* 0x000fe80003800000 */
[----:B-1----:R-:W-:Y:S05]  /*b600*/  @P1 BRA `(.L_x_751) ;  /* 0x0000000000081947 */ /* 0x002fea0003800000 */
[----:B------:R-:W1:Y:S02]  /*b610*/  SYNCS.PHASECHK.TRANS64.TRYWAIT P1, [R3+URZ+0x22850], R20 ;  /* 0x02285014030075a7 */ /* 0x000e64000802017f */
[----:B-1----:R-:W-:Y:S05]  /*b620*/  @!P1 BRA `(.L_x_752) ;  /* 0x0000010000f49947 */ /* 0x002fea0003800000 */
.L_x_751:
[----:B------:R-:W-:Y:S05]  /*b630*/  BSYNC B0 ;  /* 0x0000000000007941 */ /* 0x000fea0003800000 */
.L_x_750:
[----:B------:R-:W-:Y:S05]  /*b640*/  WARPSYNC.ALL ;  /* 0x0000000000007948 */ /* 0x000fea0003800000 */
[----:B------:R-:W-:Y:S01]  /*b650*/  VIADD R6, R19, 0x400 ;  /* 0x0000040013067836 */ /* 0x000fe20000000000 */
[----:B------:R2:W-:Y:S01]  /*b660*/  BAR.SYNC.DEFER_BLOCKING R12, 0x100 ;  /* 0x0004000c0000751d */ /* 0x0005e20000010000 */
[----:B------:R-:W-:Y:S02]  /*b670*/  IMAD.MOV.U32 R7, RZ, RZ, 0x40000040 ;  /* 0x40000040ff077424 */ /* 0x000fe400078e00ff */
[----:B------:R-:W-:Y:S01]  /*b680*/  IMAD.MOV.U32 R25, RZ, RZ, 0x40000040 ;  /* 0x40000040ff197424 */ /* 0x000fe200078e00ff */
[----:B------:R-:W-:Y:S01]  /*b690*/  SHF.R.U32.HI R6, RZ, 0x4, R6 ;  /* 0x00000004ff067819 */ /* 0x000fe20000011606 */
[----:B------:R-:W-:Y:S01]  /*b6a0*/  IMAD.MOV.U32 R27, RZ, RZ, 0x40000040 ;  /* 0x40000040ff1b7424 */ /* 0x000fe200078e00ff */
[----:B------:R-:W-:Y:S01]  /*b6b0*/  R2UR UR7, R7 ;  /* 0x00000000070772ca */ /* 0x000fe200000e0000 */
[----:B------:R-:W-:Y:S01]  /*b6c0*/  IMAD.MOV.U32 R21, RZ, RZ, 0x40000040 ;  /* 0x40000040ff157424 */ /* 0x000fe200078e00ff */
[----:B------:R-:W-:-:S02]  /*b6d0*/  LOP3.LUT R6, R6, 0x3fff, RZ, 0xc0, !PT ;  /* 0x00003fff06067812 */ /* 0x000fc400078ec0ff */
[C---:B------:R-:W-:Y:S02]  /*b6e0*/  R2UR UR11, R25.reuse ;  /* 0x00000000190b72ca */ /* 0x040fe400000e0000 */
[----:B------:R-:W-:Y:S02]  /*b6f0*/  LOP3.LUT R15, R6, 0x3000000, RZ, 0xfc, !PT ;  /* 0x03000000060f7812 */ /* 0x000fe400078efcff */
[----:B------:R-:W-:Y:S02]  /*b700*/  R2UR UR19, R25 ;  /* 0x00000000191372ca */ /* 0x000fe400000e0000 */
[----:B------:R-:W-:Y:S01]  /*b710*/  R2UR UR23, R27 ;  /* 0x000000001b1772ca */ /* 0x000fe200000e0000 */
[----:B------:R-:W-:Y:S01]  /*b720*/  IMAD R6, R203, 0xc00, R15 ;  /* 0x00000c00cb067824 */ /* 0x000fe200078e020f */
[----:B------:R-:W-:Y:S01]  /*b730*/  R2UR UR15, R21 ;  /* 0x00000000150f72ca */ /* 0x000fe200000e0000 */
[----:B------:R2:W-:Y:S01]  /*b740*/  STL [R1+0x10], R15 ;  /* 0x0000100f01007387 */ /* 0x0005e20000100800 */
[----:B------:R-:W-:Y:S01]  /*b750*/  R2UR UR27, R7 ;  /* 0x00000000071b72ca */ /* 0x000fe200000e0000 */
[C---:B------:R-:W-:Y:S01]  /*b760*/  VIADD R24, R6.reuse, 0x80 ;  /* 0x0000008006187836 */ /* 0x040fe20000000000 */
[C---:B------:R-:W-:Y:S01]  /*b770*/  R2UR UR6, R6.reuse ;  /* 0x00000000060672ca */ /* 0x040fe200000e0000 */
[----:B------:R-:W-:-:S02]  /*b780*/  VIADD R26, R6, 0x200 ;  /* 0x00000200061a7836 */ /* 0x000fc40000000000 */
[----:B01----:R-:W-:Y:S01]  /*b790*/  VIADD R20, R6, 0x100 ;  /* 0x0000010006147836 */ /* 0x003fe20000000000 */
[----:B------:R-:W-:Y:S01]  /*b7a0*/  R2UR UR10, R24 ;  /* 0x00000000180a72ca */ /* 0x000fe200000e0000 */
[----:B------:R-:W-:Y:S01]  /*b7b0*/  VIADD R24, R6, 0x180 ;  /* 0x0000018006187836 */ /* 0x000fe20000000000 */
[----:B------:R-:W-:Y:S01]  /*b7c0*/  R2UR UR22, R26 ;  /* 0x000000001a1672ca */ /* 0x000fe200000e0000 */
[----:B------:R-:W-:Y:S01]  /*b7d0*/  VIADD R6, R6, 0x280 ;  /* 0x0000028006067836 */ /* 0x000fe20000000000 */
[----:B------:R-:W-:Y:S02]  /*b7e0*/  R2UR UR14, R20 ;  /* 0x00000000140e72ca */ /* 0x000fe400000e0000 */
[----:B------:R-:W-:Y:S02]  /*b7f0*/  R2UR UR18, R24 ;  /* 0x00000000181272ca */ /* 0x000fe400000e0000 */
[----:B------:R-:W-:Y:S01]  /*b800*/  WARPGROUP.ARRIVE ;  /* 0x00000000000079c5 */ /* 0x000fe20000000000 */
[----:B------:R-:W-:-:S05]  /*b810*/  R2UR UR26, R6 ;  /* 0x00000000061a72ca */ /* 0x000fca00000e0000 */
[----:B------:R-:W-:Y:S03]  /*b820*/  HGMMA.64x256x16.F32.BF16 R24, R152, gdesc[UR4].tnspB, RZ, !UPT, gsb0 ;  /* 0x43e0000498187df0 */ /* 0x000fe6000c0018ff */
[----:B------:R-:W-:Y:S02]  /*b830*/  WARPGROUP.DEPBAR.LE gsb0, 0x0 ;  /* 0x00008000000079c5 */ /* 0x000fe40000010000 */
[----:B------:R-:W-:-:S15]  /*b840*/  WARPGROUP.ARRIVE ;  /* 0x00000000000079c5 */ /* 0x000fde0000000000 */
[----:B------:R-:W-:-:S08]  /*b850*/  NOP ;  /* 0x0000000000007918 */ /* 0x000fd00000000000 */
[----:B------:R-:W-:Y:S03]  /*b860*/  HGMMA.64x256x16.F32.BF16 R24, R156, gdesc[UR8].tnspB, R24, gsb0 ;  /* 0x43e000089c187df0 */ /* 0x000fe60008001818 */
        /* <DEDUP_REMOVED lines=17> */
[----:B--2---:R-:W-:Y:S05]  /*b980*/  @!P0 BRA `(.L_x_753) ;  /* 0x0000000000048947 */ /* 0x004fea0003800000 */
[----:B------:R-:W-:Y:S01]  /*b990*/  BPT.TRAP 0x1 ;  /* 0x000000040000795c */ /* 0x000fe20000300000 */
.L_x_753:
[----:B------:R-:W2:Y:S01]  /*b9a0*/  LDL R6, [R1+0x18] ;  /* 0x0000180001067983 */ /* 0x000ea20000100800 */
[----:B------:R-:W0:Y:S01]  /*b9b0*/  S2R R7, SR_CgaCtaId ;  /* 0x0000000000077919 */ /* 0x000e220000008800 */
[----:B------:R-:W-:Y:S01]  /*b9c0*/  VIADD R3, R3, 0x22860 ;  /* 0x0002286003037836 */ /* 0x000fe20000000000 */
[----:B------:R-:W-:-:S04]  /*b9d0*/  ULDC UR36, c[0x0][0x9d8] ;  /* 0x0002760000247ab9 */ /* 0x000fc80000000800 */
[----:B0-----:R-:W-:-:S04]  /*b9e0*/  PRMT R3, R7, 0x654, R3 ;  /* 0x0000065407037816 */ /* 0x001fc80000000003 */
[----:B------:R0:W-:Y:S02]  /*b9f0*/  SYNCS.ARRIVE.TRANS64.RED.A1T0 RZ, [R3+URZ], RZ ;  /* 0x000000ff03ff79a7 */ /* 0x0001e4000810043f */
[----:B0-----:R-:W-:-:S05]  /*ba00*/  VIADD R3, R177, 0xfffffffe ;  /* 0xfffffffeb1037836 */ /* 0x001fca0000000000 */
[----:B--2---:R-:W-:-:S13]  /*ba10*/  ISETP.GE.AND P1, PT, R3, R6, PT ;  /* 0x000000060300720c */ /* 0x004fda0003f26270 */
[----:B------:R-:W-:Y:S05]  /*ba20*/  @!P1 BRA `(.L_x_754) ;  /* 0x0000002400649947 */ /* 0x000fea0003800000 */
[----:B------:R-:W-:Y:S02]  /*ba30*/  IMAD.MOV.U32 R12, RZ, RZ, R176 ;  /* 0x000000ffff0c7224 */ /* 0x000fe400078e00b0 */
[----:B------:R-:W-:-:S07]  /*ba40*/  IMAD.MOV.U32 R15, RZ, RZ, R14 ;  /* 0x000000ffff0f7224 */ /* 0x000fce00078e000e */
.L_x_766:
[----:B0-----:R-:W2:Y:S01]  /*ba50*/  LDL R6, [R1+0x18] ;  /* 0x0000180001067983 */ /* 0x001ea20000100800 */
[----:B------:R-:W-:Y:S01]  /*ba60*/  VIADD R203, R203, 0x1 ;  /* 0x00000001cbcb7836 */ /* 0x000fe20000000000 */
[----:B------:R-:W-:Y:S05]  /*ba70*/  YIELD ;  /* 0x0000000000007946 */ /* 0x000fea0003800000 */
[----:B------:R-:W-:-:S04]  /*ba80*/  ISETP.NE.AND P2, PT, R203, 0x2, PT ;  /* 0x00000002cb00780c */ /* 0x000fc80003f45270 */
[----:B------:R-:W-:Y:S02]  /*ba90*/  SEL R203, R203, RZ, P2 ;  /* 0x000000ffcbcb7207 */ /* 0x000fe40001000000 */
[C---:B--2---:R-:W-:Y:S01]  /*baa0*/  ISETP.GT.AND P1, PT, R3.reuse, R6, PT ;  /* 0x000000060300720c */ /* 0x044fe20003f24270 */
[----:B------:R-:W-:Y:S01]  /*bab0*/  VIADD R3, R3, 0xffffffff ;  /* 0xffffffff03037836 */ /* 0x000fe20000000000 */
[----:B------:R-:W-:-:S04]  /*bac0*/  SEL R6, RZ, 0x1, P2 ;  /* 0x00000001ff067807 */ /* 0x000fc80001000000 */
[----:B------:R-:W-:Y:S01]  /*bad0*/  LOP3.LUT R214, R214, R6, RZ, 0x3c, !PT ;  /* 0x00000006d6d67212 */ /* 0x000fe200078e3cff */
[----:B------:R-:W-:Y:S06]  /*bae0*/  @!P0 BRA `(.L_x_755) ;  /* 0x0000000000048947 */ /* 0x000fec0003800000 */
[----:B------:R-:W-:Y:S01]  /*baf0*/  BPT.TRAP 0x1 ;  /* 0x000000040000795c */ /* 0x000fe20000300000 */
.L_x_755:
[----:B------:R-:W-:Y:S01]  /*bb00*/  IMAD R6, R203, 0x8, R19 ;  /* 0x00000008cb067824 */ /* 0x000fe200078e0213 */
[----:B------:R-:W-:-:S04]  /*bb10*/  SHF.L.U32 R7, R214, 0x1f, RZ ;  /* 0x0000001fd6077819 */ /* 0x000fc800000006ff */
[----:B------:R0:W1:Y:S01]  /*bb20*/  SYNCS.PHASECHK.TRANS64.TRYWAIT P2, [R6+URZ+0x22830], R7 ;  /* 0x02283007060075a7 */ /* 0x000062000804017f */
[----:B------:R-:W-:Y:S05]  /*bb30*/  @!P0 BRA `(.L_x_756) ;  /* 0x0000000000048947 */ /* 0x000fea0003800000 */
[----:B------:R-:W-:Y:S01]  /*bb40*/  BPT.TRAP 0x1 ;  /* 0x000000040000795c */ /* 0x000fe20000300000 */
.L_x_756:
[----:B------:R-:W2:Y:S01]  /*bb50*/  LDL R9, [R1+0x14] ;  /* 0x0000140001097983 */ /* 0x000ea20000100800 */
[----:B------:R-:W-:Y:S02]  /*bb60*/  IMAD.MOV.U32 R155, RZ, RZ, 0x40000040 ;  /* 0x40000040ff9b7424 */ /* 0x000fe400078e00ff */
[----:B--2---:R-:W-:Y:S01]  /*bb70*/  IMAD R154, R203, 0x300, R9 ;  /* 0x00000300cb9a7824 */ /* 0x004fe200078e0209 */
[----:B-1----:R-:W-:Y:S06]  /*bb80*/  @P2 BRA `(.L_x_757) ;  /* 0x0000000000082947 */ /* 0x002fec0003800000 */
[----:B------:R-:W1:Y:S02]  /*bb90*/  SYNCS.PHASECHK.TRANS64.TRYWAIT P2, [R6+URZ+0x22830], R7 ;  /* 0x02283007060075a7 */ /* 0x000e64000804017f */
[----:B-1----:R-:W-:Y:S05]  /*bba0*/  @!P2 BRA `(.L_x_758) ;  /* 0x000000fc00a8a947 */ /* 0x002fea0003800000 */
.L_x_757:
[----:B------:R-:W-:Y:S05]  /*bbb0*/  WARPSYNC.ALL ;  /* 0x0000000000007948 */ /* 0x000fea0003800000 */
[C---:B------:R-:W-:Y:S01]  /*bbc0*/  R2UR UR6, R154.reuse ;  /* 0x000000009a0672ca */ /* 0x040fe200000e0000 */
[C---:B------:R-:W-:Y:S01]  /*bbd0*/  VIADD R152, R154.reuse, 0x2 ;  /* 0x000000029a987836 */ /* 0x040fe20000000000 */
[----:B------:R-:W-:Y:S01]  /*bbe0*/  R2UR UR7, R155 ;  /* 0x000000009b0772ca */ /* 0x000fe200000e0000 */
[----:B------:R-:W-:Y:S01]  /*bbf0*/  VIADD R20, R154, 0x4 ;  /* 0x000000049a147836 */ /* 0x000fe20000000000 */
[----:B------:R-:W-:Y:S01]  /*bc00*/  R2UR UR4, R4 ;  /* 0x00000000040472ca */ /* 0x000fe200000e0000 */
[----:B------:R-:W-:Y:S01]  /*bc10*/  VIADD R154, R154, 0x6 ;  /* 0x000000069a9a7836 */ /* 0x000fe20000000000 */
[----:B------:R-:W-:Y:S01]  /*bc20*/  R2UR UR5, R5 ;  /* 0x00000000050572ca */ /* 0x000fe200000e0000 */
[----:B------:R-:W-:Y:S01]  /*bc30*/  IMAD.MOV.U32 R153, RZ, RZ, 0x40000040 ;  /* 0x40000040ff997424 */ /* 0x000fe200078e00ff */
[----:B------:R-:W-:Y:S01]  /*bc40*/  R2UR UR10, R152 ;  /* 0x00000000980a72ca */ /* 0x000fe200000e0000 */
[----:B------:R-:W-:Y:S01]  /*bc50*/  IMAD.MOV.U32 R155, RZ, RZ, 0x40000040 ;  /* 0x40000040ff9b7424 */ /* 0x000fe200078e00ff */
[----:B------:R-:W-:Y:S01]  /*bc60*/  R2UR UR18, R154 ;  /* 0x000000009a1272ca */ /* 0x000fe200000e0000 */
[----:B------:R-:W-:Y:S01]  /*bc70*/  IMAD.MOV.U32 R21, RZ, RZ, 0x40000040 ;  /* 0x40000040ff157424 */ /* 0x000fe200078e00ff */
[----:B------:R-:W-:Y:S01]  /*bc80*/  R2UR UR11, R153 ;  /* 0x00000000990b72ca */ /* 0x000fe200000e0000 */
[----:B------:R-:W2:Y:S01]  /*bc90*/  S2R R9, SR_TID.X ;  /* 0x0000000000097919 */ /* 0x000ea20000002100 */
[----:B------:R-:W-:-:S02]  /*bca0*/  R2UR UR19, R155 ;  /* 0x000000009b1372ca */ /* 0x000fc400000e0000 */
[----:B------:R-:W-:Y:S01]  /*bcb0*/  WARPGROUP.ARRIVE ;  /* 0x00000000000079c5 */ /* 0x000fe20000000000 */
[----:B------:R-:W-:Y:S02]  /*bcc0*/  R2UR UR8, R224 ;  /* 0x00000000e00872ca */ /* 0x000fe400000e0000 */
[----:B------:R-:W-:Y:S02]  /*bcd0*/  R2UR UR9, R225 ;  /* 0x00000000e10972ca */ /* 0x000fe400000e0000 */
[----:B------:R-:W-:Y:S01]  /*bce0*/  R2UR UR14, R20 ;  /* 0x00000000140e72ca */ /* 0x000fe200000e0000 */
[----:B------:R-:W-:Y:S01]  /*bcf0*/  HGMMA.64x96x16.F32.BF16 R152, gdesc[UR4], RZ, !UPT, gsb0 ;  /* 0x01600000049879f0 */ /* 0x000fe2000c0018ff */
[----:B------:R-:W-:Y:S02]  /*bd00*/  R2UR UR15, R21 ;  /* 0x00000000150f72ca */ /* 0x000fe400000e0000 */
[----:B------:R-:W-:Y:S02]  /*bd10*/  R2UR UR12, R222 ;  /* 0x00000000de0c72ca */ /* 0x000fe400000e0000 */
[----:B------:R-:W-:-:S02]  /*bd20*/  R2UR UR13, R223 ;  /* 0x00000000df0d72ca */ /* 0x000fc400000e0000 */
[----:B------:R-:W-:Y:S02]  /*bd30*/  R2UR UR16, R10 ;  /* 0x000000000a1072ca */ /* 0x000fe400000e0000 */
[----:B------:R-:W-:Y:S02]  /*bd40*/  R2UR UR17, R11 ;  /* 0x000000000b1172ca */ /* 0x000fe400000e0000 */
[----:B--2---:R-:W-:-:S04]  /*bd50*/  SHF.R.U32.HI R9, RZ, 0x7, R9 ;  /* 0x00000007ff097819 */ /* 0x004fc80000011609 */
        /* <DEDUP_REMOVED lines=14> */
.L_x_759:
        /* <DEDUP_REMOVED lines=22> */
[----:B------:R-:W5:Y:S01]  /*bfa0*/  MUFU.TANH R152, R152 ;  /* 0x0000009800987308 */ /* 0x000f620000002400 */
        /* <DEDUP_REMOVED lines=16> */
[----:B-----5:R-:W-:Y:S01]  /*c0b0*/  FMNMX.FTZ R13, R152, R13, !PT ;  /* 0x0000000d980d7209 */ /* 0x020fe20007810000 */
        /* <DEDUP_REMOVED lines=10> */
[----:B------:R-:W-:-:S04]  /*c160*/  FMUL.FTZ R198, R198, UR36 ;  /* 0x00000024c6c67c20 */ /* 0x000fc80008410000 */
[----:B------:R-:W3:Y:S01]  /*c170*/  MUFU.TANH R160, R160 ;  /* 0x000000a000a07308 */ /* 0x000ee20000002400 */
[----:B----4-:R-:W-:-:S07]  /*c180*/  FMNMX.FTZ R13, R156, R13, !PT ;  /* 0x0000000d9c0d7209 */ /* 0x010fce0007810000 */
[----:B------:R-:W4:Y:S01]  /*c190*/  MUFU.TANH R161, R161 ;  /* 0x000000a100a17308 */ /* 0x000f220000002400 */
[----:B-----5:R-:W-:-:S07]  /*c1a0*/  FMNMX.FTZ R13, R157, R13, !PT ;  /* 0x0000000d9d0d7209 */ /* 0x020fce0007810000 */
[----:B------:R-:W5:Y:S01]  /*c1b0*/  MUFU.TANH R164, R164 ;  /* 0x000000a400a47308 */ /* 0x000f620000002400 */
[----:B---3--:R-:W-:-:S07]  /*c1c0*/  FMNMX.FTZ R13, R160, R13, !PT ;  /* 0x0000000da00d7209 */ /* 0x008fce0007810000 */
        /* <DEDUP_REMOVED lines=33> */
[----:B-----5:R-:W-:-:S05]  /*c3e0*/  FMNMX.FTZ R14, R193, R13, !PT ;  /* 0x0000000dc10e7209 */ /* 0x020fca0007810000 */
[----:B------:R-:W5:Y:S02]  /*c3f0*/  SHFL.BFLY PT, R13, R14, 0x2, 0x1f ;  /* 0x0c401f000e0d7f89 */ /* 0x000f6400000e0000 */
[----:B------:R-:W-:Y:S01]  /*c400*/  MUFU.TANH R226, R226 ;  /* 0x000000e200e27308 */ /* 0x000fe20000002400 */
[----:B---3--:R-:W-:-:S07]  /*c410*/  IMAD.MOV.U32 R170, RZ, RZ, R154 ;  /* 0x000000ffffaa7224 */ /* 0x008fce00078e009a */
[----:B------:R-:W-:Y:S08]  /*c420*/  MUFU.TANH R197, R197 ;  /* 0x000000c500c57308 */ /* 0x000ff00000002400 */
[----:B------:R-:W-:Y:S01]  /*c430*/  MUFU.TANH R196, R196 ;  /* 0x000000c400c47308 */ /* 0x000fe20000002400 */
[----:B-----5:R-:W-:-:S07]  /*c440*/  FMNMX.FTZ R14, R14, R13, !PT ;  /* 0x0000000d0e0e7209 */ /* 0x020fce0007810000 */
[----:B------:R-:W-:Y:S01]  /*c450*/  MUFU.TANH R229, R229 ;  /* 0x000000e500e57308 */ /* 0x000fe20000002400 */
[----:B------:R-:W3:Y:S07]  /*c460*/  SHFL.BFLY PT, R13, R14, 0x1, 0x1f ;  /* 0x0c201f000e0d7f89 */ /* 0x000eee00000e0000 */
[----:B------:R-:W-:Y:S08]  /*c470*/  MUFU.TANH R228, R228 ;  /* 0x000000e400e47308 */ /* 0x000ff00000002400 */
[----:B------:R-:W-:Y:S08]  /*c480*/  MUFU.TANH R227, R227 ;  /* 0x000000e300e37308 */ /* 0x000ff00000002400 */
[----:B------:R-:W-:Y:S01]  /*c490*/  MUFU.TANH R221, R221 ;  /* 0x000000dd00dd7308 */ /* 0x000fe20000002400 */
[----:B---3--:R-:W-:-:S02]  /*c4a0*/  FMNMX.FTZ R14, R14, R13, !PT ;  /* 0x0000000d0e0e7209 */ /* 0x008fc40007810000 */
[----:B------:R-:W3:Y:S03]  /*c4b0*/  LDC R13, c[0x0][0x988] ;  /* 0x00026200ff0d7b82 */ /* 0x000ee60000000800 */
[C---:B------:R-:W-:Y:S01]  /*c4c0*/  FADD.FTZ R15, -R14.reuse, R15 ;  /* 0x0000000f0e0f7221 */ /* 0x040fe20000010100 */
[----:B---3--:R-:W-:-:S03]  /*c4d0*/  FMUL.FTZ R154, R14, R13 ;  /* 0x0000000d0e9a7220 */ /* 0x008fc60000410000 */
[-C--:B------:R-:W-:Y:S01]  /*c4e0*/  FMUL.FTZ R15, R15, R13.reuse ;  /* 0x0000000d0f0f7220 */ /* 0x080fe20000410000 */
[-CC-:B------:R-:W-:Y:S01]  /*c4f0*/  FFMA.FTZ R20, R20, R13.reuse, -R154.reuse ;  /* 0x0000000d14147223 */ /* 0x180fe2000001089a */
[-CC-:B------:R-:W-:Y:S01]  /*c500*/  FFMA.FTZ R155, R21, R13.reuse, -R154.reuse ;  /* 0x0000000d159b7223 */ /* 0x180fe2000001089a */
[----:B------:R-:W-:-:S03]  /*c510*/  FFMA.FTZ R21, R152, R13, -R154 ;  /* 0x0000000d98157223 */ /* 0x000fc6000001089a */
[----:B------:R-:W-:Y:S01]  /*c520*/  MUFU.EX2 R15, R15 ;  /* 0x0000000f000f7308 */ /* 0x000fe20000000800 */
[-CC-:B------:R-:W-:Y:S01]  /*c530*/  FFMA.FTZ R153, R153, R13.reuse, -R154.reuse ;  /* 0x0000000d99997223 */ /* 0x180fe2000001089a */
[-CC-:B------:R-:W-:Y:S01]  /*c540*/  FFMA.FTZ R156, R156, R13.reuse, -R154.reuse ;  /* 0x0000000d9c9c7223 */ /* 0x180fe2000001089a */
[-CC-:B------:R-:W-:Y:S01]  /*c550*/  FFMA.FTZ R157, R157, R13.reuse, -R154.reuse ;  /* 0x0000000d9d9d7223 */ /* 0x180fe2000001089a */
[-CC-:B------:R-:W-:Y:S01]  /*c560*/  FFMA.FTZ R160, R160, R13.reuse, -R154.reuse ;  /* 0x0000000da0a07223 */ /* 0x180fe2000001089a */
[-CC-:B------:R-:W-:Y:S01]  /*c570*/  FFMA.FTZ R161, R161, R13.reuse, -R154.reuse ;  /* 0x0000000da1a17223 */ /* 0x180fe2000001089a */
[-CC-:B------:R-:W-:Y:S01]  /*c580*/  FFMA.FTZ R164, R164, R13.reuse, -R154.reuse ;  /* 0x0000000da4a47223 */ /* 0x180fe2000001089a */
[-CC-:B------:R-:W-:Y:S01]  /*c590*/  FFMA.FTZ R165, R165, R13.reuse, -R154.reuse ;  /* 0x0000000da5a57223 */ /* 0x180fe2000001089a */
[----:B------:R3:W5:Y:S01]  /*c5a0*/  MUFU.EX2 R152, R20 ;  /* 0x0000001400987308 */ /* 0x0007620000000800 */
[-CC-:B------:R-:W-:Y:S01]  /*c5b0*/  FFMA.FTZ R168, R168, R13.reuse, -R154.reuse ;  /* 0x0000000da8a87223 */ /* 0x180fe2000001089a */
[-CC-:B------:R-:W-:Y:S01]  /*c5c0*/  FFMA.FTZ R169, R169, R13.reuse, -R154.reuse ;  /* 0x0000000da9a97223 */ /* 0x180fe2000001089a */
[-CC-:B------:R-:W-:Y:S01]  /*c5d0*/  FFMA.FTZ R172, R172, R13.reuse, -R154.reuse ;  /* 0x0000000dacac7223 */ /* 0x180fe2000001089a */
[-CC-:B------:R-:W-:Y:S01]  /*c5e0*/  FFMA.FTZ R173, R173, R13.reuse, -R154.reuse ;  /* 0x0000000dadad7223 */ /* 0x180fe2000001089a */
[-CC-:B------:R-:W-:Y:S01]  /*c5f0*/  FFMA.FTZ R176, R176, R13.reuse, -R154.reuse ;  /* 0x0000000db0b07223 */ /* 0x180fe2000001089a */
[-CC-:B------:R-:W-:Y:S01]  /*c600*/  FFMA.FTZ R177, R177, R13.reuse, -R154.reuse ;  /* 0x0000000db1b17223 */ /* 0x180fe2000001089a */
[----:B------:R-:W-:Y:S01]  /*c610*/  FFMA.FTZ R180, R180, R13, -R154 ;  /* 0x0000000db4b47223 */ /* 0x000fe2000001089a */
[----:B------:R0:W1:Y:S01]  /*c620*/  MUFU.EX2 R158, R155 ;  /* 0x0000009b009e7308 */ /* 0x0000620000000800 */
[----:B---3--:R-:W-:Y:S01]  /*c630*/  FMUL.FTZ R20, R171, UR36 ;  /* 0x00000024ab147c20 */ /* 0x008fe20008410000 */
[----:B----4-:R-:W-:-:S02]  /*c640*/  IMAD.MOV.U32 R171, RZ, RZ, R159 ;  /* 0x000000ffffab7224 */ /* 0x010fc400078e009f */
[-CC-:B------:R-:W-:Y:S01]  /*c650*/  FFMA.FTZ R181, R181, R13.reuse, -R154.reuse ;  /* 0x0000000db5b57223 */ /* 0x180fe2000001089a */
[-CC-:B------:R-:W-:Y:S01]  /*c660*/  FFMA.FTZ R184, R184, R13.reuse, -R154.reuse ;  /* 0x0000000db8b87223 */ /* 0x180fe2000001089a */
[-CC-:B------:R-:W-:Y:S01]  /*c670*/  FFMA.FTZ R185, R185, R13.reuse, -R154.reuse ;  /* 0x0000000db9b97223 */ /* 0x180fe2000001089a */
[-CC-:B------:R-:W-:Y:S01]  /*c680*/  FFMA.FTZ R188, R188, R13.reuse, -R154.reuse ;  /* 0x0000000dbcbc7223 */ /* 0x180fe2000001089a */
[-CC-:B------:R-:W-:Y:S01]  /*c690*/  FFMA.FTZ R189, R189, R13.reuse, -R154.reuse ;  /* 0x0000000dbdbd7223 */ /* 0x180fe2000001089a */
[----:B------:R3:W4:Y:S01]  /*c6a0*/  MUFU.EX2 R159, R21 ;  /* 0x00000015009f7308 */ /* 0x0007220000000800 */
[-CC-:B------:R-:W-:Y:S01]  /*c6b0*/  FFMA.FTZ R192, R192, R13.reuse, -R154.reuse ;  /* 0x0000000dc0c07223 */ /* 0x180fe2000001089a */
[----:B------:R-:W-:Y:S01]  /*c6c0*/  FFMA.FTZ R193, R193, R13, -R154 ;  /* 0x0000000dc1c17223 */ /* 0x000fe2000001089a */
[----:B-----5:R-:W-:Y:S01]  /*c6d0*/  FFMA.FTZ R154, R15, R8, R152 ;  /* 0x000000080f9a7223 */ /* 0x020fe20000010098 */
[----:B0-----:R-:W-:Y:S01]  /*c6e0*/  FMUL.FTZ R155, R174, UR36 ;  /* 0x00000024ae9b7c20 */ /* 0x001fe20008410000 */
[----:B------:R-:W-:Y:S01]  /*c6f0*/  FMUL.FTZ R8, R175, UR36 ;  /* 0x00000024af087c20 */ /* 0x000fe20008410000 */
[-C--:B------:R-:W-:Y:S01]  /*c700*/  FMUL.FTZ R24, R24, R15.reuse ;  /* 0x0000000f18187220 */ /* 0x080fe20000410000 */
[-C--:B------:R-:W-:Y:S01]  /*c710*/  FMUL.FTZ R25, R25, R15.reuse ;  /* 0x0000000f19197220 */ /* 0x080fe20000410000 */
[----:B------:R4:W0:Y:S01]  /*c720*/  MUFU.EX2 R162, R153 ;  /* 0x0000009900a27308 */ /* 0x0008220000000800 */
[----:B-1----:R-:W-:Y:S01]  /*c730*/  FADD.FTZ R154, R158, R154 ;  /* 0x0000009a9e9a7221 */ /* 0x002fe20000010000 */
[----:B---3--:R-:W-:Y:S01]  /*c740*/  FMUL.FTZ R21, R178, UR36 ;  /* 0x00000024b2157c20 */ /* 0x008fe20008410000 */
[----:B------:R-:W-:Y:S01]  /*c750*/  F2FP.BF16.F32.PACK_AB R152, R158, R152 ;  /* 0x000000989e98723e */ /* 0x000fe200000010ff */
[----:B------:R-:W-:Y:S01]  /*c760*/  FMUL.FTZ R158, R179, UR36 ;  /* 0x00000024b39e7c20 */ /* 0x000fe20008410000 */
[----:B------:R-:W-:Y:S01]  /*c770*/  FMUL.FTZ R179, R199, UR36 ;  /* 0x00000024c7b37c20 */ /* 0x000fe20008410000 */
[-C--:B------:R-:W-:Y:S01]  /*c780*/  FMUL.FTZ R28, R28, R15.reuse ;  /* 0x0000000f1c1c7220 */ /* 0x080fe20000410000 */
[-C--:B------:R-:W-:Y:S01]  /*c790*/  FMUL.FTZ R29, R29, R15.reuse ;  /* 0x0000000f1d1d7220 */ /* 0x080fe20000410000 */
[----:B------:R-:W1:Y:S01]  /*c7a0*/  MUFU.TANH R20, R20 ;  /* 0x0000001400147308 */ /* 0x000e620000002400 */
[----:B----4-:R-:W-:Y:S01]  /*c7b0*/  FADD.FTZ R153, R159, R154 ;  /* 0x0000009a9f997221 */ /* 0x010fe20000010000 */
[-C--:B------:R-:W-:Y:S01]  /*c7c0*/  FMUL.FTZ R32, R32, R15.reuse ;  /* 0x0000000f20207220 */ /* 0x080fe20000410000 */
[-C--:B------:R-:W-:Y:S01]  /*c7d0*/  FMUL.FTZ R33, R33, R15.reuse ;  /* 0x0000000f21217220 */ /* 0x080fe20000410000 */
[-C--:B------:R-:W-:Y:S01]  /*c7e0*/  FMUL.FTZ R36, R36, R15.reuse ;  /* 0x0000000f24247220 */ /* 0x080fe20000410000 */
[-C--:B------:R-:W-:Y:S01]  /*c7f0*/  FMUL.FTZ R37, R37, R15.reuse ;  /* 0x0000000f25257220 */ /* 0x080fe20000410000 */
[-C--:B------:R-:W-:Y:S01]  /*c800*/  FMUL.FTZ R40, R40, R15.reuse ;  /* 0x0000000f28287220 */ /* 0x080fe20000410000 */
[----:B------:R-:W-:Y:S01]  /*c810*/  FMUL.FTZ R41, R41, R15 ;  /* 0x0000000f29297220 */ /* 0x000fe20000410000 */
[----:B------:R-:W3:Y:S01]  /*c820*/  MUFU.TANH R155, R155 ;  /* 0x0000009b009b7308 */ /* 0x000ee20000002400 */
[C---:B0-----:R-:W-:Y:S01]  /*c830*/  FADD.FTZ R153, R162.reuse, R153 ;  /* 0x00000099a2997221 */ /* 0x041fe20000010000 */
[----:B------:R-:W-:Y:S01]  /*c840*/  F2FP.BF16.F32.PACK_AB R154, R162, R159 ;  /* 0x0000009fa29a723e */ /* 0x000fe200000010ff */
[----:B------:R-:W-:Y:S01]  /*c850*/  FMUL.FTZ R159, R182, UR36 ;  /* 0x00000024b69f7c20 */ /* 0x000fe20008410000 */
        /* <DEDUP_REMOVED lines=11> */
[----:B------:R-:W-:Y:S01]  /*c910*/  FMUL.FTZ R57, R57, R15 ;  /* 0x0000000f39397220 */ /* 0x000fe20000410000 */
[----:B------:R-:W-:Y:S01]  /*c920*/  FMNMX.FTZ R163, R171, R163, !PT ;  /* 0x000000a3aba37209 */ /* 0x000fe20007810000 */
[----:B------:R-:W4:Y:S01]  /*c930*/  MUFU.TANH R21, R21 ;  /* 0x0000001500157308 */ /* 0x000f220000002400 */
[-C--:B------:R-:W-:Y:S01]  /*c940*/  FMUL.FTZ R60, R60, R15.reuse ;  /* 0x0000000f3c3c7220 */ /* 0x080fe20000410000 */
[----:B------:R-:W-:Y:S01]  /*c950*/  FMUL.FTZ R61, R61, R15 ;  /* 0x0000000f3d3d7220 */ /* 0x000fe20000410000 */
        /* <DEDUP_REMOVED lines=11> */
[----:B------:R-:W-:Y:S01]  /*ca10*/  FMUL.FTZ R77, R77, R15 ;  /* 0x0000000f4d4d7220 */ /* 0x000fe20000410000 */
[----:B------:R-:W-:Y:S01]  /*ca20*/  FMNMX.FTZ R167, R227, R167, !PT ;  /* 0x000000a7e3a77209 */ /* 0x000fe20007810000 */
[----:B------:R2:W-:Y:S01]  /*ca30*/  MUFU.TANH R166, R187 ;  /* 0x000000bb00a67308 */ /* 0x0005e20000002400 */
[-C--:B------:R-:W-:Y:S01]  /*ca40*/  FMUL.FTZ R80, R80, R15.reuse ;  /* 0x0000000f50507220 */ /* 0x080fe20000410000 */
[-C--:B------:R-:W-:Y:S01]  /*ca50*/  FMUL.FTZ R81, R81, R15.reuse ;  /* 0x0000000f51517220 */ /* 0x080fe20000410000 */
[-C--:B------:R-:W-:Y:S01]  /*ca60*/  FMUL.FTZ R84, R84, R15.reuse ;  /* 0x0000000f54547220 */ /* 0x080fe20000410000 */
[-C--:B------:R-:W-:Y:S01]  /*ca70*/  FMUL.FTZ R85, R85, R15.reuse ;  /* 0x0000000f55557220 */ /* 0x080fe20000410000 */
[-C--:B------:R-:W-:Y:S01]  /*ca80*/  FMUL.FTZ R88, R88, R15.reuse ;  /* 0x0000000f58587220 */ /* 0x080fe20000410000 */
[-C--:B------:R-:W-:Y:S01]  /*ca90*/  FMUL.FTZ R89, R89, R15.reuse ;  /* 0x0000000f59597220 */ /* 0x080fe20000410000 */
[----:B------:R-:W-:Y:S01]  /*caa0*/  FMUL.FTZ R92, R92, R15 ;  /* 0x0000000f5c5c7220 */ /* 0x000fe20000410000 */
[----:B------:R-:W5:Y:S01]  /*cab0*/  MUFU.TANH R159, R159 ;  /* 0x0000009f009f7308 */ /* 0x000f620000002400 */
[----:B--2---:R-:W-:Y:S01]  /*cac0*/  IMAD.MOV.U32 R187, RZ, RZ, R170 ;  /* 0x000000ffffbb7224 */ /* 0x004fe200078e00aa */
[----:B------:R-:W-:Y:S01]  /*cad0*/  FMNMX.FTZ R170, R221, R167, !PT ;  /* 0x000000a7ddaa7209 */ /* 0x000fe20007810000 */
[-C--:B------:R-:W-:Y:S01]  /*cae0*/  FMUL.FTZ R93, R93, R15.reuse ;  /* 0x0000000f5d5d7220 */ /* 0x080fe20000410000 */
[-C--:B------:R-:W-:Y:S01]  /*caf0*/  FMUL.FTZ R96, R96, R15.reuse ;  /* 0x0000000f60607220 */ /* 0x080fe20000410000 */
[-C--:B------:R-:W-:Y:S01]  /*cb00*/  FMUL.FTZ R97, R97, R15.reuse ;  /* 0x0000000f61617220 */ /* 0x080fe20000410000 */
[----:B-1----:R-:W-:Y:S01]  /*cb10*/  FMNMX.FTZ R170, R20, R170, !PT ;  /* 0x000000aa14aa7209 */ /* 0x002fe20007810000 */
[-C--:B------:R-:W-:Y:S01]  /*cb20*/  FMUL.FTZ R100, R100, R15.reuse ;  /* 0x0000000f64647220 */ /* 0x080fe20000410000 */
[----:B------:R1:W-:Y:S01]  /*cb30*/  MUFU.TANH R167, R190 ;  /* 0x000000be00a77308 */ /* 0x0003e20000002400 */
[-C--:B------:R-:W-:Y:S01]  /*cb40*/  FMUL.FTZ R101, R101, R15.reuse ;  /* 0x0000000f65657220 */ /* 0x080fe20000410000 */
[-C--:B------:R-:W-:Y:S01]  /*cb50*/  FMUL.FTZ R104, R104, R15.reuse ;  /* 0x0000000f68687220 */ /* 0x080fe20000410000 */
[-C--:B------:R-:W-:Y:S01]  /*cb60*/  FMUL.FTZ R105, R105, R15.reuse ;  /* 0x0000000f69697220 */ /* 0x080fe20000410000 */
[-C--:B------:R-:W-:Y:S01]  /*cb70*/  FMUL.FTZ R108, R108, R15.reuse ;  /* 0x0000000f6c6c7220 */ /* 0x080fe20000410000 */
[-C--:B------:R-:W-:Y:S01]  /*cb80*/  FMUL.FTZ R109, R109, R15.reuse ;  /* 0x0000000f6d6d7220 */ /* 0x080fe20000410000 */
[-C--:B------:R-:W-:Y:S01]  /*cb90*/  FMUL.FTZ R112, R112, R15.reuse ;  /* 0x0000000f70707220 */ /* 0x080fe20000410000 */
[-C--:B------:R-:W-:Y:S01]  /*cba0*/  FMUL.FTZ R113, R113, R15.reuse ;  /* 0x0000000f71717220 */ /* 0x080fe20000410000 */
[----:B------:R-:W2:Y:S01]  /*cbb0*/  MUFU.TANH R162, R183 ;  /* 0x000000b700a27308 */ /* 0x000ea20000002400 */
[----:B-1----:R-:W-:Y:S01]  /*cbc0*/  IMAD.MOV.U32 R190, RZ, RZ, R171 ;  /* 0x000000ffffbe7224 */ /* 0x002fe200078e00ab */
[----:B---3--:R-:W-:Y:S01]  /*cbd0*/  FMNMX.FTZ R171, R155, R170, !PT ;  /* 0x000000aa9bab7209 */ /* 0x008fe20007810000 */
[-C--:B------:R-:W-:Y:S01]  /*cbe0*/  FMUL.FTZ R116, R116, R15.reuse ;  /* 0x0000000f74747220 */ /* 0x080fe20000410000 */
[-C--:B------:R-:W-:Y:S01]  /*cbf0*/  FMUL.FTZ R117, R117, R15.reuse ;  /* 0x0000000f75757220 */ /* 0x080fe20000410000 */
[----:B------:R-:W-:Y:S01]  /*cc00*/  FMUL.FTZ R120, R120, R15 ;  /* 0x0000000f78787220 */ /* 0x000fe20000410000 */
[----:B0-----:R-:W-:Y:S01]  /*cc10*/  FMNMX.FTZ R171, R8, R171, !PT ;  /* 0x000000ab08ab7209 */ /* 0x001fe20007810000 */
[-C--:B------:R-:W-:Y:S01]  /*cc20*/  FMUL.FTZ R121, R121, R15.reuse ;  /* 0x0000000f79797220 */ /* 0x080fe20000410000 */
[----:B------:R-:W0:Y:S01]  /*cc30*/  MUFU.TANH R163, R186 ;  /* 0x000000ba00a37308 */ /* 0x000e220000002400 */
[----:B------:R-:W-:Y:S01]  /*cc40*/  FMUL.FTZ R124, R124, R15 ;  /* 0x0000000f7c7c7220 */ /* 0x000fe20000410000 */
[----:B----4-:R-:W-:Y:S01]  /*cc50*/  FMNMX.FTZ R174, R21, R171, !PT ;  /* 0x000000ab15ae7209 */ /* 0x010fe20007810000 */
[-C--:B------:R-:W-:Y:S01]  /*cc60*/  FMUL.FTZ R125, R125, R15.reuse ;  /* 0x0000000f7d7d7220 */ /* 0x080fe20000410000 */
[-C--:B------:R-:W-:Y:S01]  /*cc70*/  FMUL.FTZ R128, R128, R15.reuse ;  /* 0x0000000f80807220 */ /* 0x080fe20000410000 */
[-C--:B------:R-:W-:Y:S01]  /*cc80*/  FMUL.FTZ R129, R129, R15.reuse ;  /* 0x0000000f81817220 */ /* 0x080fe20000410000 */
[----:B-----5:R-:W-:Y:S01]  /*cc90*/  FMNMX.FTZ R174, R158, R174, !PT ;  /* 0x000000ae9eae7209 */ /* 0x020fe20007810000 */
[-C--:B------:R-:W-:Y:S01]  /*cca0*/  FMUL.FTZ R132, R132, R15.reuse ;  /* 0x0000000f84847220 */ /* 0x080fe20000410000 */
[----:B------:R-:W1:Y:S01]  /*ccb0*/  MUFU.TANH R170, R191 ;  /* 0x000000bf00aa7308 */ /* 0x000e620000002400 */
[-C--:B------:R-:W-:Y:S01]  /*ccc0*/  FMUL.FTZ R133, R133, R15.reuse ;  /* 0x0000000f85857220 */ /* 0x080fe20000410000 */
[----:B------:R-:W-:Y:S01]  /*ccd0*/  FMNMX.FTZ R175, R159, R174, !PT ;  /* 0x000000ae9faf7209 */ /* 0x000fe20007810000 */
[-C--:B------:R-:W-:Y:S01]  /*cce0*/  FMUL.FTZ R136, R136, R15.reuse ;  /* 0x0000000f88887220 */ /* 0x080fe20000410000 */
[-C--:B------:R-:W-:Y:S01]  /*ccf0*/  FMUL.FTZ R137, R137, R15.reuse ;  /* 0x0000000f89897220 */ /* 0x080fe20000410000 */
[----:B------:R-:W-:Y:S01]  /*cd00*/  FMUL.FTZ R140, R140, R15 ;  /* 0x0000000f8c8c7220 */ /* 0x000fe20000410000 */
[----:B--2---:R-:W-:Y:S01]  /*cd10*/  FMNMX.FTZ R175, R162, R175, !PT ;  /* 0x000000afa2af7209 */ /* 0x004fe20007810000 */
[-C--:B------:R-:W-:Y:S01]  /*cd20*/  FMUL.FTZ R141, R141, R15.reuse ;  /* 0x0000000f8d8d7220 */ /* 0x080fe20000410000 */
[----:B------:R-:W2:Y:S01]  /*cd30*/  MUFU.TANH R171, R194 ;  /* 0x000000c200ab7308 */ /* 0x000ea20000002400 */
[----:B------:R-:W-:Y:S01]  /*cd40*/  FMUL.FTZ R144, R144, R15 ;  /* 0x0000000f90907220 */ /* 0x000fe20000410000 */
[----:B0-----:R-:W-:Y:S01]  /*cd50*/  FMNMX.FTZ R178, R163, R175, !PT ;  /* 0x000000afa3b27209 */ /* 0x001fe20007810000 */
[-C--:B------:R-:W-:Y:S01]  /*cd60*/  FMUL.FTZ R145, R145, R15.reuse ;  /* 0x0000000f91917220 */ /* 0x080fe20000410000 */
[-C--:B------:R-:W-:Y:S01]  /*cd70*/  FMUL.FTZ R148, R148, R15.reuse ;  /* 0x0000000f94947220 */ /* 0x080fe20000410000 */
[----:B------:R-:W-:Y:S01]  /*cd80*/  FMUL.FTZ R149, R149, R15 ;  /* 0x0000000f95957220 */ /* 0x000fe20000410000 */
[----:B------:R-:W-:-:S02]  /*cd90*/  FMNMX.FTZ R178, R166, R178, !PT ;  /* 0x000000b2a6b27209 */ /* 0x000fc40007810000 */
[----:B------:R-:W0:Y:S02]  /*cda0*/  MUFU.TANH R174, R195 ;  /* 0x000000c300ae7308 */ /* 0x000e240000002400 */
[----:B------:R-:W-:-:S04]  /*cdb0*/  FMNMX.FTZ R178, R167, R178, !PT ;  /* 0x000000b2a7b27209 */ /* 0x000fc80007810000 */
[----:B-1----:R-:W-:Y:S02]  /*cdc0*/  FMNMX.FTZ R178, R170, R178, !PT ;  /* 0x000000b2aab27209 */ /* 0x002fe40007810000 */
[----:B------:R1:W3:Y:S02]  /*cdd0*/  MUFU.TANH R175, R198 ;  /* 0x000000c600af7308 */ /* 0x0002e40000002400 */
[----:B--2---:R-:W-:-:S06]  /*cde0*/  FMNMX.FTZ R178, R171, R178, !PT ;  /* 0x000000b2abb27209 */ /* 0x004fcc0007810000 */
[----:B------:R-:W2:Y:S01]  /*cdf0*/  MUFU.TANH R179, R179 ;  /* 0x000000b300b37308 */ /* 0x000ea20000002400 */
[----:B0-----:R-:W-:Y:S01]  /*ce00*/  FMNMX.FTZ R178, R174, R178, !PT ;  /* 0x000000b2aeb27209 */ /* 0x001fe20007810000 */
[----:B-1----:R-:W0:Y:S06]  /*ce10*/  S2R R198, SR_CgaCtaId ;  /* 0x0000000000c67919 */ /* 0x002e2c0000008800 */
[----:B------:R-:W1:Y:S01]  /*ce20*/  MUFU.EX2 R156, R156 ;  /* 0x0000009c009c7308 */ /* 0x000e620000000800 */
[----:B---3--:R-:W-:-:S07]  /*ce30*/  FMNMX.FTZ R178, R175, R178, !PT ;  /* 0x000000b2afb27209 */ /* 0x008fce0007810000 */
[----:B------:R-:W3:Y:S01]  /*ce40*/  MUFU.EX2 R157, R157 ;  /* 0x0000009d009d7308 */ /* 0x000ee20000000800 */
[----:B--2---:R-:W-:-:S05]  /*ce50*/  FMNMX.FTZ R182, R179, R178, !PT ;  /* 0x000000b2b3b67209 */ /* 0x004fca0007810000 */
[----:B------:R-:W2:Y:S02]  /*ce60*/  SHFL.BFLY PT, R178, R182, 0x2, 0x1f ;  /* 0x0c401f00b6b27f89 */ /* 0x000ea400000e0000 */
[----:B------:R-:W-:Y:S01]  /*ce70*/  MUFU.EX2 R160, R160 ;  /* 0x000000a000a07308 */ /* 0x000fe20000000800 */
[----:B-1----:R-:W-:-:S07]  /*ce80*/  FADD.FTZ R153, R156, R153 ;  /* 0x000000999c997221 */ /* 0x002fce0000010000 */
[----:B------:R-:W-:Y:S01]  /*ce90*/  MUFU.EX2 R161, R161 ;  /* 0x000000a100a17308 */ /* 0x000fe20000000800 */
[----:B---3--:R-:W-:-:S07]  /*cea0*/  F2FP.BF16.F32.PACK_AB R156, R157, R156 ;  /* 0x0000009c9d9c723e */ /* 0x008fce00000010ff */
[----:B------:R-:W-:Y:S01]  /*ceb0*/  MUFU.EX2 R164, R164 ;  /* 0x000000a400a47308 */ /* 0x000fe20000000800 */
[----:B--2---:R-:W-:-:S07]  /*cec0*/  FMNMX.FTZ R182, R182, R178, !PT ;  /* 0x000000b2b6b67209 */ /* 0x004fce0007810000 */
[----:B------:R-:W-:Y:S01]  /*ced0*/  MUFU.EX2 R178, R165 ;  /* 0x000000a500b27308 */ /* 0x000fe20000000800 */
[----:B------:R-:W1:Y:S07]  /*cee0*/  SHFL.BFLY PT, R183, R182, 0x1, 0x1f ;  /* 0x0c201f00b6b77f89 */ /* 0x000e6e00000e0000 */
[----:B------:R-:W-:Y:S08]  /*cef0*/  MUFU.EX2 R165, R169 ;  /* 0x000000a900a57308 */ /* 0x000ff00000000800 */
[----:B------:R1:W-:Y:S08]  /*cf00*/  MUFU.EX2 R169, R176 ;  /* 0x000000b000a97308 */ /* 0x0003f00000000800 */
[----:B------:R-:W-:Y:S01]  /*cf10*/  MUFU.EX2 R168, R168 ;  /* 0x000000a800a87308 */ /* 0x000fe20000000800 */
[----:B-1----:R-:W-:-:S05]  /*cf20*/  FMNMX.FTZ R176, R182, R183, !PT ;  /* 0x000000b7b6b07209 */ /* 0x002fca0007810000 */
[C---:B------:R-:W-:Y:S01]  /*cf30*/  FADD.FTZ R12, -R176.reuse, R12 ;  /* 0x0000000cb00c7221 */ /* 0x040fe20000010100 */
[-C--:B------:R-:W-:Y:S01]  /*cf40*/  FMUL.FTZ R194, R176, R13.reuse ;  /* 0x0000000db0c27220 */ /* 0x080fe20000410000 */
[----:B------:R-:W-:Y:S02]  /*cf50*/  MUFU.EX2 R172, R172 ;  /* 0x000000ac00ac7308 */ /* 0x000fe40000000800 */
[-C--:B------:R-:W-:Y:S01]  /*cf60*/  FMUL.FTZ R12, R12, R13.reuse ;  /* 0x0000000d0c0c7220 */ /* 0x080fe20000410000 */
[-CC-:B------:R-:W-:Y:S01]  /*cf70*/  FFMA.FTZ R183, R226, R13.reuse, -R194.reuse ;  /* 0x0000000de2b77223 */ /* 0x180fe200000108c2 */
[-CC-:B------:R-:W-:Y:S01]  /*cf80*/  FFMA.FTZ R186, R197, R13.reuse, -R194.reuse ;  /* 0x0000000dc5ba7223 */ /* 0x180fe200000108c2 */
[-CC-:B------:R-:W-:Y:S01]  /*cf90*/  FFMA.FTZ R182, R196, R13.reuse, -R194.reuse ;  /* 0x0000000dc4b67223 */ /* 0x180fe200000108c2 */
[-CC-:B------:R-:W-:Y:S01]  /*cfa0*/  FFMA.FTZ R197, R190, R13.reuse, -R194.reuse ;  /* 0x0000000dbec57223 */ /* 0x180fe200000108c2 */
[-CC-:B------:R-:W-:Y:S01]  /*cfb0*/  FFMA.FTZ R20, R20, R13.reuse, -R194.reuse ;  /* 0x0000000d14147223 */ /* 0x180fe200000108c2 */
[----:B------:R-:W1:Y:S01]  /*cfc0*/  MUFU.EX2 R12, R12 ;  /* 0x0000000c000c7308 */ /* 0x000e620000000800 */
[-CC-:B------:R-:W-:Y:S01]  /*cfd0*/  FFMA.FTZ R155, R155, R13.reuse, -R194.reuse ;  /* 0x0000000d9b9b7223 */ /* 0x180fe200000108c2 */
[-CC-:B------:R-:W-:Y:S01]  /*cfe0*/  FFMA.FTZ R191, R187, R13.reuse, -R194.reuse ;  /* 0x0000000dbbbf7223 */ /* 0x180fe200000108c2 */
[-CC-:B------:R-:W-:Y:S01]  /*cff0*/  FFMA.FTZ R196, R229, R13.reuse, -R194.reuse ;  /* 0x0000000de5c47223 */ /* 0x180fe200000108c2 */
[-CC-:B------:R-:W-:Y:S01]  /*d000*/  FFMA.FTZ R187, R228, R13.reuse, -R194.reuse ;  /* 0x0000000de4bb7223 */ /* 0x180fe200000108c2 */
[-CC-:B------:R-:W-:Y:S01]  /*d010*/  FFMA.FTZ R195, R227, R13.reuse, -R194.reuse ;  /* 0x0000000de3c37223 */ /* 0x180fe200000108c2 */
[-CC-:B------:R-:W-:Y:S01]  /*d020*/  FFMA.FTZ R190, R221, R13.reuse, -R194.reuse ;  /* 0x0000000dddbe7223 */ /* 0x180fe200000108c2 */
[-CC-:B------:R-:W-:Y:S01]  /*d030*/  FFMA.FTZ R8, R8, R13.reuse, -R194.reuse ;  /* 0x0000000d08087223 */ /* 0x180fe200000108c2 */
[----:B------:R-:W2:Y:S01]  /*d040*/  MUFU.EX2 R183, R183 ;  /* 0x000000b700b77308 */ /* 0x000ea20000000800 */
[-CC-:B------:R-:W-:Y:S01]  /*d050*/  FFMA.FTZ R21, R21, R13.reuse, -R194.reuse ;  /* 0x0000000d15157223 */ /* 0x180fe200000108c2 */
[-CC-:B------:R-:W-:Y:S01]  /*d060*/  FFMA.FTZ R158, R158, R13.reuse, -R194.reuse ;  /* 0x0000000d9e9e7223 */ /* 0x180fe200000108c2 */
[-CC-:B------:R-:W-:Y:S01]  /*d070*/  FFMA.FTZ R159, R159, R13.reuse, -R194.reuse ;  /* 0x0000000d9f9f7223 */ /* 0x180fe200000108c2 */
[-CC-:B------:R-:W-:Y:S01]  /*d080*/  FFMA.FTZ R162, R162, R13.reuse, -R194.reuse ;  /* 0x0000000da2a27223 */ /* 0x180fe200000108c2 */
[-CC-:B------:R-:W-:Y:S01]  /*d090*/  FFMA.FTZ R163, R163, R13.reuse, -R194.reuse ;  /* 0x0000000da3a37223 */ /* 0x180fe200000108c2 */
[-CC-:B------:R-:W-:Y:S01]  /*d0a0*/  FFMA.FTZ R166, R166, R13.reuse, -R194.reuse ;  /* 0x0000000da6a67223 */ /* 0x180fe200000108c2 */
[-CC-:B------:R-:W-:Y:S01]  /*d0b0*/  FFMA.FTZ R167, R167, R13.reuse, -R194.reuse ;  /* 0x0000000da7a77223 */ /* 0x180fe200000108c2 */
[----:B------:R-:W3:Y:S01]  /*d0c0*/  MUFU.EX2 R186, R186 ;  /* 0x000000ba00ba7308 */ /* 0x000ee20000000800 */
[-CC-:B------:R-:W-:Y:S01]  /*d0d0*/  FFMA.FTZ R170, R170, R13.reuse, -R194.reuse ;  /* 0x0000000daaaa7223 */ /* 0x180fe200000108c2 */
[-CC-:B------:R-:W-:Y:S01]  /*d0e0*/  FFMA.FTZ R171, R171, R13.reuse, -R194.reuse ;  /* 0x0000000dabab7223 */ /* 0x180fe200000108c2 */
[-CC-:B------:R-:W-:Y:S01]  /*d0f0*/  FFMA.FTZ R174, R174, R13.reuse, -R194.reuse ;  /* 0x0000000daeae7223 */ /* 0x180fe200000108c2 */
[-CC-:B------:R-:W-:Y:S01]  /*d100*/  FFMA.FTZ R175, R175, R13.reuse, -R194.reuse ;  /* 0x0000000dafaf7223 */ /* 0x180fe200000108c2 */
[----:B------:R-:W-:Y:S01]  /*d110*/  FFMA.FTZ R179, R179, R13, -R194 ;  /* 0x0000000db3b37223 */ /* 0x000fe200000108c2 */
[-C--:B-1----:R-:W-:Y:S01]  /*d120*/  FMUL.FTZ R26, R26, R12.reuse ;  /* 0x0000000c1a1a7220 */ /* 0x082fe20000410000 */
[----:B------:R-:W-:Y:S01]  /*d130*/  FMUL.FTZ R27, R27, R12 ;  /* 0x0000000c1b1b7220 */ /* 0x000fe20000410000 */
[----:B------:R-:W1:Y:S01]  /*d140*/  MUFU.EX2 R182, R182 ;  /* 0x000000b600b67308 */ /* 0x000e620000000800 */
[----:B--2---:R-:W-:Y:S01]  /*d150*/  FFMA.FTZ R0, R12, R0, R183 ;  /* 0x000000000c007223 */ /* 0x004fe200000100b7 */
        /* <DEDUP_REMOVED lines=22> */
[----:B------:R4:W-:Y:S01]  /*d2c0*/  MUFU.EX2 R20, R155 ;  /* 0x0000009b00147308 */ /* 0x0009e20000000800 */
[-C--:B------:R-:W-:Y:S01]  /*d2d0*/  FMUL.FTZ R70, R70, R12.reuse ;  /* 0x0000000c46467220 */ /* 0x080fe20000410000 */
[-C--:B------:R-:W-:Y:S01]  /*d2e0*/  FMUL.FTZ R71, R71, R12.reuse ;  /* 0x0000000c47477220 */ /* 0x080fe20000410000 */
[-C--:B------:R-:W-:Y:S01]  /*d2f0*/  FMUL.FTZ R74, R74, R12.reuse ;  /* 0x0000000c4a4a7220 */ /* 0x080fe20000410000 */
[-C--:B------:R-:W-:Y:S01]  /*d300*/  FMUL.FTZ R75, R75, R12.reuse ;  /* 0x0000000c4b4b7220 */ /* 0x080fe20000410000 */
[-C--:B------:R-:W-:Y:S01]  /*d310*/  FMUL.FTZ R78, R78, R12.reuse ;  /* 0x0000000c4e4e7220 */ /* 0x080fe20000410000 */
[-C--:B------:R-:W-:Y:S01]  /*d320*/  FMUL.FTZ R79, R79, R12.reuse ;  /* 0x0000000c4f4f7220 */ /* 0x080fe20000410000 */
[----:B------:R-:W-:Y:S01]  /*d330*/  FMUL.FTZ R82, R82, R12 ;  /* 0x0000000c52527220 */ /* 0x000fe20000410000 */
[----:B------:R-:W5:Y:S01]  /*d340*/  MUFU.EX2 R191, R191 ;  /* 0x000000bf00bf7308 */ /* 0x000f620000000800 */
[----:B----4-:R-:W-:-:S02]  /*d350*/  VIADD R155, R6, 0x22840 ;  /* 0x00022840069b7836 */ /* 0x010fc40000000000 */
[-C--:B------:R-:W-:Y:S01]  /*d360*/  FMUL.FTZ R83, R83, R12.reuse ;  /* 0x0000000c53537220 */ /* 0x080fe20000410000 */
[-C--:B------:R-:W-:Y:S01]  /*d370*/  FMUL.FTZ R86, R86, R12.reuse ;  /* 0x0000000c56567220 */ /* 0x080fe20000410000 */
[-C--:B------:R-:W-:Y:S01]  /*d380*/  FMUL.FTZ R87, R87, R12.reuse ;  /* 0x0000000c57577220 */ /* 0x080fe20000410000 */
[-C--:B------:R-:W-:Y:S01]  /*d390*/  FMUL.FTZ R90, R90, R12.reuse ;  /* 0x0000000c5a5a7220 */ /* 0x080fe20000410000 */
[----:B0-----:R-:W-:Y:S01]  /*d3a0*/  PRMT R155, R198, 0x654, R155 ;  /* 0x00000654c69b7816 */ /* 0x001fe2000000009b */
[-C--:B------:R-:W-:Y:S01]  /*d3b0*/  FMUL.FTZ R91, R91, R12.reuse ;  /* 0x0000000c5b5b7220 */ /* 0x080fe20000410000 */
[----:B------:R0:W-:Y:S01]  /*d3c0*/  MUFU.EX2 R198, R158 ;  /* 0x0000009e00c67308 */ /* 0x0001e20000000800 */
[-C--:B------:R-:W-:Y:S01]  /*d3d0*/  FMUL.FTZ R94, R94, R12.reuse ;  /* 0x0000000c5e5e7220 */ /* 0x080fe20000410000 */
[----:B------:R1:W-:Y:S01]  /*d3e0*/  SYNCS.ARRIVE.TRANS64.RED.A1T0 RZ, [R155+URZ], RZ ;  /* 0x000000ff9bff79a7 */ /* 0x0003e2000810043f */
[-C--:B------:R-:W-:Y:S01]  /*d3f0*/  FMUL.FTZ R95, R95, R12.reuse ;  /* 0x0000000c5f5f7220 */ /* 0x080fe20000410000 */
[-C--:B------:R-:W-:Y:S01]  /*d400*/  FMUL.FTZ R98, R98, R12.reuse ;  /* 0x0000000c62627220 */ /* 0x080fe20000410000 */
[-C--:B------:R-:W-:Y:S01]  /*d410*/  FMUL.FTZ R99, R99, R12.reuse ;  /* 0x0000000c63637220 */ /* 0x080fe20000410000 */
[-C--:B------:R-:W-:Y:S01]  /*d420*/  FMUL.FTZ R102, R102, R12.reuse ;  /* 0x0000000c66667220 */ /* 0x080fe20000410000 */
[-C--:B------:R-:W-:Y:S01]  /*d430*/  FMUL.FTZ R103, R103, R12.reuse ;  /* 0x0000000c67677220 */ /* 0x080fe20000410000 */
[----:B------:R-:W4:Y:S01]  /*d440*/  MUFU.EX2 R196, R196 ;  /* 0x000000c400c47308 */ /* 0x000f220000000800 */
[----:B0-----:R-:W-:Y:S01]  /*d450*/  FADD.FTZ R158, R157, R153 ;  /* 0x000000999d9e7221 */ /* 0x001fe20000010000 */
[----:B---3--:R-:W-:Y:S01]  /*d460*/  FADD.FTZ R153, R186, R0 ;  /* 0x00000000ba997221 */ /* 0x008fe20000010000 */
[-C--:B------:R-:W-:Y:S01]  /*d470*/  FMUL.FTZ R106, R106, R12.reuse ;  /* 0x0000000c6a6a7220 */ /* 0x080fe20000410000 */
[-C--:B------:R-:W-:Y:S01]  /*d480*/  FMUL.FTZ R107, R107, R12.reuse ;  /* 0x0000000c6b6b7220 */ /* 0x080fe20000410000 */
[----:B------:R-:W-:Y:S01]  /*d490*/  FADD.FTZ R158, R160, R158 ;  /* 0x0000009ea09e7221 */ /* 0x000fe20000010000 */
[----:B-1----:R-:W-:Y:S01]  /*d4a0*/  FADD.FTZ R155, R182, R153 ;  /* 0x00000099b69b7221 */ /* 0x002fe20000010000 */
[----:B------:R-:W-:Y:S01]  /*d4b0*/  F2FP.BF16.F32.PACK_AB R153, R186, R183 ;  /* 0x000000b7ba99723e */ /* 0x000fe200000010ff */
[----:B------:R-:W0:Y:S01]  /*d4c0*/  MUFU.EX2 R187, R187 ;  /* 0x000000bb00bb7308 */ /* 0x000e220000000800 */
[-C--:B------:R-:W-:Y:S01]  /*d4d0*/  FMUL.FTZ R110, R110, R12.reuse ;  /* 0x0000000c6e6e7220 */ /* 0x080fe20000410000 */
[----:B--2---:R-:W-:Y:S01]  /*d4e0*/  FADD.FTZ R155, R197, R155 ;  /* 0x0000009bc59b7221 */ /* 0x004fe20000010000 */
[-C--:B------:R-:W-:Y:S01]  /*d4f0*/  FMUL.FTZ R111, R111, R12.reuse ;  /* 0x0000000c6f6f7220 */ /* 0x080fe20000410000 */
[-C--:B------:R-:W-:Y:S01]  /*d500*/  FMUL.FTZ R114, R114, R12.reuse ;  /* 0x0000000c72727220 */ /* 0x080fe20000410000 */
[----:B------:R-:W-:Y:S01]  /*d510*/  FMUL.FTZ R115, R115, R12 ;  /* 0x0000000c73737220 */ /* 0x000fe20000410000 */
[----:B-----5:R-:W-:Y:S01]  /*d520*/  FADD.FTZ R157, R191, R155 ;  /* 0x0000009bbf9d7221 */ /* 0x020fe20000010000 */
[----:B------:R-:W-:Y:S01]  /*d530*/  F2FP.BF16.F32.PACK_AB R155, R197, R182 ;  /* 0x000000b6c59b723e */ /* 0x000fe200000010ff */
        /* <DEDUP_REMOVED lines=20> */
[----:B------:R-:W-:-:S04]  /*d680*/  FMUL.FTZ R151, R151, R12 ;  /* 0x0000000c97977220 */ /* 0x000fc80000410000 */
[----:B------:R3:W-:Y:S01]  /*d690*/  MUFU.EX2 R183, R162 ;  /* 0x000000a200b77308 */ /* 0x0007e20000000800 */
[C---:B----4-:R-:W-:Y:S01]  /*d6a0*/  FADD.FTZ R159, R196.reuse, R157 ;  /* 0x0000009dc49f7221 */ /* 0x050fe20000010000 */
[----:B------:R-:W-:-:S03]  /*d6b0*/  F2FP.BF16.F32.PACK_AB R157, R196, R191 ;  /* 0x000000bfc49d723e */ /* 0x000fc600000010ff */
[----:B0-----:R-:W-:-:S03]  /*d6c0*/  FADD.FTZ R159, R187, R159 ;  /* 0x0000009fbb9f7221 */ /* 0x001fc60000010000 */
[----:B------:R-:W0:Y:S01]  /*d6d0*/  MUFU.EX2 R8, R8 ;  /* 0x0000000800087308 */ /* 0x000e220000000800 */
[C---:B---3--:R-:W-:Y:S01]  /*d6e0*/  FADD.FTZ R162, R161.reuse, R158 ;  /* 0x0000009ea1a27221 */ /* 0x048fe20000010000 */
[----:B------:R-:W-:Y:S01]  /*d6f0*/  F2FP.BF16.F32.PACK_AB R158, R161, R160 ;  /* 0x000000a0a19e723e */ /* 0x000fe200000010ff */
[C---:B-1----:R-:W-:Y:S01]  /*d700*/  FADD.FTZ R160, R195.reuse, R159 ;  /* 0x0000009fc3a07221 */ /* 0x042fe20000010000 */
[----:B------:R-:W-:Y:S01]  /*d710*/  F2FP.BF16.F32.PACK_AB R159, R195, R187 ;  /* 0x000000bbc39f723e */ /* 0x000fe200000010ff */
[----:B------:R-:W-:Y:S02]  /*d720*/  FADD.FTZ R162, R164, R162 ;  /* 0x000000a2a4a27221 */ /* 0x000fe40000010000 */
[----:B--2---:R-:W-:Y:S01]  /*d730*/  FADD.FTZ R161, R190, R160 ;  /* 0x000000a0bea17221 */ /* 0x004fe20000010000 */
[----:B------:R-:W-:Y:S01]  /*d740*/  MUFU.EX2 R21, R21 ;  /* 0x0000001500157308 */ /* 0x000fe20000000800 */
[C---:B------:R-:W-:Y:S01]  /*d750*/  FADD.FTZ R162, R178.reuse, R162 ;  /* 0x000000a2b2a27221 */ /* 0x040fe20000010000 */
[----:B------:R-:W-:-:S03]  /*d760*/  F2FP.BF16.F32.PACK_AB R160, R178, R164 ;  /* 0x000000a4b2a0723e */ /* 0x000fc600000010ff */
[----:B------:R-:W-:-:S03]  /*d770*/  FADD.FTZ R162, R168, R162 ;  /* 0x000000a2a8a27221 */ /* 0x000fc60000010000 */
[----:B------:R-:W1:Y:S01]  /*d780*/  MUFU.EX2 R173, R173 ;  /* 0x000000ad00ad7308 */ /* 0x000e620000000800 */
[C---:B------:R-:W-:Y:S01]  /*d790*/  FADD.FTZ R164, R165.reuse, R162 ;  /* 0x000000a2a5a47221 */ /* 0x040fe20000010000 */
[----:B------:R-:W-:-:S06]  /*d7a0*/  F2FP.BF16.F32.PACK_AB R162, R165, R168 ;  /* 0x000000a8a5a2723e */ /* 0x000fcc00000010ff */
[----:B------:R2:W-:Y:S08]  /*d7b0*/  MUFU.EX2 R182, R163 ;  /* 0x000000a300b67308 */ /* 0x0005f00000000800 */
[----:B------:R-:W3:Y:S01]  /*d7c0*/  MUFU.EX2 R177, R177 ;  /* 0x000000b100b17308 */ /* 0x000ee20000000800 */
[C---:B--2---:R-:W-:Y:S01]  /*d7d0*/  FADD.FTZ R163, R194.reuse, R161 ;  /* 0x000000a1c2a37221 */ /* 0x044fe20000010000 */
[----:B------:R-:W-:-:S03]  /*d7e0*/  F2FP.BF16.F32.PACK_AB R161, R194, R190 ;  /* 0x000000bec2a1723e */ /* 0x000fc600000010ff */
[----:B------:R-:W-:-:S03]  /*d7f0*/  FADD.FTZ R163, R20, R163 ;  /* 0x000000a314a37221 */ /* 0x000fc60000010000 */
[----:B------:R-:W-:Y:S01]  /*d800*/  MUFU.EX2 R180, R180 ;  /* 0x000000b400b47308 */ /* 0x000fe20000000800 */
[C---:B0-----:R-:W-:Y:S01]  /*d810*/  FADD.FTZ R165, R8.reuse, R163 ;  /* 0x000000a308a57221 */ /* 0x041fe20000010000 */
[----:B------:R-:W-:Y:S01]  /*d820*/  F2FP.BF16.F32.PACK_AB R163, R8, R20 ;  /* 0x0000001408a3723e */ /* 0x000fe200000010ff */
[----:B------:R-:W-:Y:S01]  /*d830*/  FADD.FTZ R20, R172, R164 ;  /* 0x000000a4ac147221 */ /* 0x000fe20000010000 */
[----:B-1----:R-:W-:Y:S01]  /*d840*/  F2FP.BF16.F32.PACK_AB R164, R173, R172 ;  /* 0x000000acada4723e */ /* 0x002fe200000010ff */
[----:B------:R-:W-:Y:S02]  /*d850*/  FADD.FTZ R165, R21, R165 ;  /* 0x000000a515a57221 */ /* 0x000fe40000010000 */
[----:B------:R-:W-:Y:S01]  /*d860*/  FADD.FTZ R20, R173, R20 ;  /* 0x00000014ad147221 */ /* 0x000fe20000010000 */
[----:B------:R-:W0:Y:S03]  /*d870*/  MUFU.EX2 R181, R181 ;  /* 0x000000b500b57308 */ /* 0x000e260000000800 */
[----:B------:R-:W-:-:S04]  /*d880*/  FADD.FTZ R20, R169, R20 ;  /* 0x00000014a9147221 */ /* 0x000fc80000010000 */
[----:B---3--:R-:W-:Y:S01]  /*d890*/  FADD.FTZ R20, R177, R20 ;  /* 0x00000014b1147221 */ /* 0x008fe20000010000 */
[----:B------:R1:W2:Y:S08]  /*d8a0*/  MUFU.EX2 R186, R166 ;  /* 0x000000a600ba7308 */ /* 0x0002b00000000800 */
[----:B------:R-:W-:Y:S01]  /*d8b0*/  MUFU.EX2 R184, R184 ;  /* 0x000000b800b87308 */ /* 0x000fe20000000800 */
[C---:B-1----:R-:W-:Y:S01]  /*d8c0*/  FADD.FTZ R166, R198.reuse, R165 ;  /* 0x000000a5c6a67221 */ /* 0x042fe20000010000 */
[----:B------:R-:W-:-:S02]  /*d8d0*/  F2FP.BF16.F32.PACK_AB R165, R198, R21 ;  /* 0x00000015c6a5723e */ /* 0x000fc400000010ff */
[----:B0-----:R-:W-:Y:S01]  /*d8e0*/  F2FP.BF16.F32.PACK_AB R168, R181, R180 ;  /* 0x000000b4b5a8723e */ /* 0x001fe200000010ff */
[----:B------:R-:W-:Y:S01]  /*d8f0*/  FADD.FTZ R21, R0, R166 ;  /* 0x000000a600157221 */ /* 0x000fe20000010000 */
[----:B------:R-:W-:Y:S02]  /*d900*/  F2FP.BF16.F32.PACK_AB R166, R177, R169 ;  /* 0x000000a9b1a6723e */ /* 0x000fe400000010ff */
[----:B------:R0:W1:Y:S01]  /*d910*/  MUFU.EX2 R178, R167 ;  /* 0x000000a700b27308 */ /* 0x0000620000000800 */
[----:B------:R-:W-:Y:S01]  /*d920*/  FADD.FTZ R21, R183, R21 ;  /* 0x00000015b7157221 */ /* 0x000fe20000010000 */
[----:B--2---:R-:W-:-:S03]  /*d930*/  F2FP.BF16.F32.PACK_AB R169, R186, R182 ;  /* 0x000000b6baa9723e */ /* 0x004fc600000010ff */
[----:B------:R-:W-:-:S03]  /*d940*/  FADD.FTZ R21, R182, R21 ;  /* 0x00000015b6157221 */ /* 0x000fc60000010000 */
[----:B------:R-:W2:Y:S01]  /*d950*/  MUFU.EX2 R185, R185 ;  /* 0x000000b900b97308 */ /* 0x000ea20000000800 */
[----:B0-----:R-:W-:Y:S01]  /*d960*/  F2FP.BF16.F32.PACK_AB R167, R183, R0 ;  /* 0x00000000b7a7723e */ /* 0x001fe200000010ff */
[----:B------:R-:W-:Y:S01]  /*d970*/  FADD.FTZ R0, R180, R20 ;  /* 0x00000014b4007221 */ /* 0x000fe20000010000 */
[----:B------:R-:W-:-:S03]  /*d980*/  FADD.FTZ R21, R186, R21 ;  /* 0x00000015ba157221 */ /* 0x000fc60000010000 */
[----:B------:R-:W-:Y:S02]  /*d990*/  FADD.FTZ R0, R181, R0 ;  /* 0x00000000b5007221 */ /* 0x000fe40000010000 */
[----:B------:R0:W3:Y:S01]  /*d9a0*/  MUFU.EX2 R8, R170 ;  /* 0x000000aa00087308 */ /* 0x0000e20000000800 */
[----:B-1----:R-:W-:Y:S01]  /*d9b0*/  FADD.FTZ R21, R178, R21 ;  /* 0x00000015b2157221 */ /* 0x002fe20000010000 */
[----:B------:R-:W-:-:S06]  /*d9c0*/  FADD.FTZ R0, R184, R0 ;  /* 0x00000000b8007221 */ /* 0x000fcc0000010000 */
[----:B------:R-:W1:Y:S01]  /*d9d0*/  MUFU.EX2 R188, R188 ;  /* 0x000000bc00bc7308 */ /* 0x000e620000000800 */
[C---:B--2---:R-:W-:Y:S01]  /*d9e0*/  FADD.FTZ R0, R185.reuse, R0 ;  /* 0x00000000b9007221 */ /* 0x044fe20000010000 */
[----:B0-----:R-:W-:-:S06]  /*d9f0*/  F2FP.BF16.F32.PACK_AB R170, R185, R184 ;  /* 0x000000b8b9aa723e */ /* 0x001fcc00000010ff */
[----:B------:R0:W2:Y:S01]  /*da00*/  MUFU.EX2 R173, R171 ;  /* 0x000000ab00ad7308 */ /* 0x0000a20000000800 */
[----:B---3--:R-:W-:-:S07]  /*da10*/  FADD.FTZ R21, R8, R21 ;  /* 0x0000001508157221 */ /* 0x008fce0000010000 */
[----:B------:R-:W3:Y:S01]  /*da20*/  MUFU.EX2 R189, R189 ;  /* 0x000000bd00bd7308 */ /* 0x000ee20000000800 */
[----:B-1----:R-:W-:Y:S01]  /*da30*/  FADD.FTZ R0, R188, R0 ;  /* 0x00000000bc007221 */ /* 0x002fe20000010000 */
[----:B0-----:R-:W-:-:S06]  /*da40*/  F2FP.BF16.F32.PACK_AB R171, R8, R178 ;  /* 0x000000b208ab723e */ /* 0x001fcc00000010ff */
[----:B------:R-:W0:Y:S01]  /*da50*/  MUFU.EX2 R174, R174 ;  /* 0x000000ae00ae7308 */ /* 0x000e220000000800 */
[----:B--2---:R-:W-:-:S07]  /*da60*/  FADD.FTZ R21, R173, R21 ;  /* 0x00000015ad157221 */ /* 0x004fce0000010000 */
[----:B------:R-:W1:Y:S01]  /*da70*/  MUFU.EX2 R192, R192 ;  /* 0x000000c000c07308 */ /* 0x000e620000000800 */
[C---:B---3--:R-:W-:Y:S01]  /*da80*/  FADD.FTZ R0, R189.reuse, R0 ;  /* 0x00000000bd007221 */ /* 0x048fe20000010000 */
        /* <DEDUP_REMOVED lines=14> */
.L_x_760:
[----:B------:R0:W1:Y:S01]  /*db70*/  SYNCS.PHASECHK.TRANS64.TRYWAIT P2, [R6+URZ+0x22850], R7 ;  /* 0x02285007060075a7 */ /* 0x000062000804017f */
[----:B------:R-:W-:Y:S05]  /*db80*/  @!P0 BRA `(.L_x_761) ;  /* 0x0000000000048947 */ /* 0x000fea0003800000 */
[----:B------:R-:W-:Y:S01]  /*db90*/  BPT.TRAP 0x1 ;  /* 0x000000040000795c */ /* 0x000fe20000300000 */
.L_x_761:
[----:B------:R-:W-:Y:S04]  /*dba0*/  BSSY B0, `(.L_x_762) ;  /* 0x0000004000007945 */ /* 0x000fe80003800000 */
[----:B-1----:R-:W-:Y:S05]  /*dbb0*/  @P2 BRA `(.L_x_763) ;  /* 0x0000000000082947 */ /* 0x002fea0003800000 */
[----:B------:R-:W1:Y:S02]  /*dbc0*/  SYNCS.PHASECHK.TRANS64.TRYWAIT P2, [R6+URZ+0x22850], R7 ;  /* 0x02285007060075a7 */ /* 0x000e64000804017f */
[----:B-1----:R-:W-:Y:S05]  /*dbd0*/  @!P2 BRA `(.L_x_764) ;  /* 0x000000dc00b0a947 */ /* 0x002fea0003800000 */
.L_x_763:
[----:B------:R-:W-:Y:S05]  /*dbe0*/  BSYNC B0 ;  /* 0x0000000000007941 */ /* 0x000fea0003800000 */
.L_x_762:
[----:B------:R-:W2:Y:S01]  /*dbf0*/  LDL R12, [R1+0x10] ;  /* 0x00001000010c7983 */ /* 0x000ea20000100800 */
[----:B------:R-:W-:Y:S05]  /*dc00*/  WARPSYNC.ALL ;  /* 0x0000000000007948 */ /* 0x000fea0003800000 */
[----:B------:R-:W-:-:S05]  /*dc10*/  IMAD.MOV.U32 R21, RZ, RZ, 0x40000040 ;  /* 0x40000040ff157424 */ /* 0x000fca00078e00ff */
[----:B------:R-:W-:Y:S01]  /*dc20*/  R2UR UR7, R21 ;  /* 0x00000000150772ca */ /* 0x000fe200000e0000 */
[----:B------:R-:W-:Y:S02]  /*dc30*/  IMAD.MOV.U32 R21, RZ, RZ, 0x40000040 ;  /* 0x40000040ff157424 */ /* 0x000fe400078e00ff */
[----:B--2---:R-:W-:Y:S02]  /*dc40*/  IMAD R20, R203, 0xc00, R12 ;  /* 0x00000c00cb147824 */ /* 0x004fe400078e020c */
[----:B------:R-:W2:Y:S03]  /*dc50*/  S2R R12, SR_TID.X ;  /* 0x00000000000c7919 */ /* 0x000ea60000002100 */
[----:B------:R-:W-:Y:S02]  /*dc60*/  R2UR UR6, R20 ;  /* 0x00000000140672ca */ /* 0x000fe400000e0000 */
[----:B--2---:R-:W-:-:S05]  /*dc70*/  SHF.R.U32.HI R12, RZ, 0x7, R12 ;  /* 0x00000007ff0c7819 */ /* 0x004fca000001160c */
[----:B01----:R-:W-:-:S05]  /*dc80*/  VIADD R7, R12, 0x8 ;  /* 0x000000080c077836 */ /* 0x003fca0000000000 */
[----:B------:R0:W-:Y:S06]  /*dc90*/  BAR.SYNC.DEFER_BLOCKING R7, 0x100 ;  /* 0x000400070000751d */ /* 0x0001ec0000010000 */
[----:B------:R-:W-:-:S06]  /*dca0*/  WARPGROUP.ARRIVE ;  /* 0x00000000000079c5 */ /* 0x000fcc0000000000 */
[----:B------:R-:W-:Y:S03]  /*dcb0*/  HGMMA.64x256x16.F32.BF16 R24, R152, gdesc[UR4].tnspB, R24, gsb0 ;  /* 0x43e0000498187df0 */ /* 0x000fe60008001818 */
[----:B------:R-:W-:Y:S02]  /*dcc0*/  WARPGROUP.DEPBAR.LE gsb0, 0x0 ;  /* 0x00008000000079c5 */ /* 0x000fe40000010000 */
[----:B------:R-:W-:Y:S01]  /*dcd0*/  VIADD R152, R20, 0x80 ;  /* 0x0000008014987836 */ /* 0x000fe20000000000 */
[----:B------:R-:W-:Y:S01]  /*dce0*/  WARPGROUP.ARRIVE ;  /* 0x00000000000079c5 */ /* 0x000fe20000000000 */
[----:B------:R-:W-:-:S03]  /*dcf0*/  IMAD.MOV.U32 R153, RZ, RZ, 0x40000040 ;  /* 0x40000040ff997424 */ /* 0x000fc600078e00ff */
[----:B------:R-:W-:Y:S01]  /*dd00*/  R2UR UR6, R152 ;  /* 0x00000000980672ca */ /* 0x000fe200000e0000 */
[----:B------:R-:W-:Y:S01]  /*dd10*/  VIADD R152, R20, 0x100 ;  /* 0x0000010014987836 */ /* 0x000fe20000000000 */
[----:B------:R-:W-:Y:S01]  /*dd20*/  R2UR UR7, R153 ;  /* 0x00000000990772ca */ /* 0x000fe200000e0000 */
[----:B------:R-:W-:-:S15]  /*dd30*/  IMAD.MOV.U32 R153, RZ, RZ, 0x40000040 ;  /* 0x40000040ff997424 */ /* 0x000fde00078e00ff */
[----:B------:R-:W-:Y:S01]  /*dd40*/  HGMMA.64x256x16.F32.BF16 R24, R156, gdesc[UR4].tnspB, R24, gsb0 ;  /* 0x43e000049c187df0 */ /* 0x000fe20008001818 */
[----:B------:R-:W-:Y:S01]  /*dd50*/  R2UR UR6, R152 ;  /* 0x00000000980672ca */ /* 0x000fe200000e0000 */
[----:B------:R-:W-:Y:S01]  /*dd60*/  VIADD R152, R20, 0x180 ;  /* 0x0000018014987836 */ /* 0x000fe20000000000 */
[----:B------:R-:W-:Y:S01]  /*dd70*/  R2UR UR7, R153 ;  /* 0x00000000990772ca */ /* 0x000fe200000e0000 */
[----:B------:R-:W-:Y:S01]  /*dd80*/  IMAD.MOV.U32 R153, RZ, RZ, 0x40000040 ;  /* 0x40000040ff997424 */ /* 0x000fe200078e00ff */
[----:B------:R-:W-:Y:S02]  /*dd90*/  WARPGROUP.DEPBAR.LE gsb0, 0x0 ;  /* 0x00008000000079c5 */ /* 0x000fe40000010000 */
[----:B------:R-:W-:-:S15]  /*dda0*/  WARPGROUP.ARRIVE ;  /* 0x00000000000079c5 */ /* 0x000fde0000000000 */
[----:B------:R-:W-:-:S06]  /*ddb0*/  NOP ;  /* 0x0000000000007918 */ /* 0x000fcc0000000000 */
[----:B------:R-:W-:Y:S01]  /*ddc0*/  HGMMA.64x256x16.F32.BF16 R24, R160, gdesc[UR4].tnspB, R24, gsb0 ;  /* 0x43e00004a0187df0 */ /* 0x000fe20008001818 */
[----:B------:R-:W-:Y:S01]  /*ddd0*/  R2UR UR6, R152 ;  /* 0x00000000980672ca */ /* 0x000fe200000e0000 */
[C---:B------:R-:W-:Y:S01]  /*dde0*/  VIADD R152, R20.reuse, 0x200 ;  /* 0x0000020014987836 */ /* 0x040fe20000000000 */
[----:B------:R-:W-:Y:S01]  /*ddf0*/  R2UR UR7, R153 ;  /* 0x00000000990772ca */ /* 0x000fe200000e0000 */
[----:B------:R-:W-:Y:S02]  /*de00*/  IMAD.MOV.U32 R153, RZ, RZ, 0x40000040 ;  /* 0x40000040ff997424 */ /* 0x000fe400078e00ff */
[----:B------:R-:W-:Y:S01]  /*de10*/  VIADD R20, R20, 0x280 ;  /* 0x0000028014147836 */ /* 0x000fe20000000000 */
[----:B------:R-:W-:Y:S02]  /*de20*/  WARPGROUP.DEPBAR.LE gsb0, 0x0 ;  /* 0x00008000000079c5 */ /* 0x000fe40000010000 */
[----:B------:R-:W-:-:S15]  /*de30*/  WARPGROUP.ARRIVE ;  /* 0x00000000000079c5 */ /* 0x000fde0000000000 */
[----:B------:R-:W-:-:S04]  /*de40*/  NOP ;  /* 0x0000000000007918 */ /* 0x000fc80000000000 */
[----:B------:R-:W-:Y:S01]  /*de50*/  HGMMA.64x256x16.F32.BF16 R24, R164, gdesc[UR4].tnspB, R24, gsb0 ;  /* 0x43e00004a4187df0 */ /* 0x000fe20008001818 */
[----:B------:R-:W-:Y:S02]  /*de60*/  R2UR UR6, R152 ;  /* 0x00000000980672ca */ /* 0x000fe400000e0000 */
[----:B------:R-:W-:Y:S01]  /*de70*/  R2UR UR7, R153 ;  /* 0x00000000990772ca */ /* 0x000fe200000e0000 */
[----:B------:R-:W-:Y:S02]  /*de80*/  WARPGROUP.DEPBAR.LE gsb0, 0x0 ;  /* 0x00008000000079c5 */ /* 0x000fe40000010000 */
[----:B------:R-:W-:-:S15]  /*de90*/  WARPGROUP.ARRIVE ;  /* 0x00000000000079c5 */ /* 0x000fde0000000000 */
[----:B------:R-:W-:-:S07]  /*dea0*/  NOP ;  /* 0x0000000000007918 */ /* 0x000fce0000000000 */
[----:B------:R-:W-:Y:S01]  /*deb0*/  HGMMA.64x256x16.F32.BF16 R24, R168, gdesc[UR4].tnspB, R24, gsb0 ;  /* 0x43e00004a8187df0 */ /* 0x000fe20008001818 */
[----:B------:R-:W-:Y:S02]  /*dec0*/  R2UR UR6, R20 ;  /* 0x00000000140672ca */ /* 0x000fe400000e0000 */
[----:B------:R-:W-:Y:S01]  /*ded0*/  R2UR UR7, R21 ;  /* 0x00000000150772ca */ /* 0x000fe200000e0000 */
[----:B------:R-:W-:Y:S02]  /*dee0*/  WARPGROUP.DEPBAR.LE gsb0, 0x0 ;  /* 0x00008000000079c5 */ /* 0x000fe40000010000 */
[----:B------:R-:W-:-:S15]  /*def0*/  WARPGROUP.ARRIVE ;  /* 0x00000000000079c5 */ /* 0x000fde0000000000 */
[----:B------:R-:W-:-:S07]  /*df00*/  NOP ;  /* 0x0000000000007918 */ /* 0x000fce0000000000 */
[----:B------:R-:W-:Y:S03]  /*df10*/  HGMMA.64x256x16.F32.BF16 R24, R172, gdesc[UR4].tnspB, R24, gsb0 ;  /* 0x43e00004ac187df0 */ /* 0x000fe60008001818 */
[----:B------:R-:W-:Y:S02]  /*df20*/  WARPGROUP.DEPBAR.LE gsb0, 0x0 ;  /* 0x00008000000079c5 */ /* 0x000fe40000010000 */
[----:B0-----:R-:W-:Y:S05]  /*df30*/  @!P0 BRA `(.L_x_765) ;  /* 0x0000000000048947 */ /* 0x001fea0003800000 */
[----:B------:R-:W-:Y:S01]  /*df40*/  BPT.TRAP 0x1 ;  /* 0x000000040000795c */ /* 0x000fe20000300000 */
.L_x_765:
[----:B------:R-:W0:Y:S01]  /*df50*/  S2R R7, SR_CgaCtaId ;  /* 0x0000000000077919 */ /* 0x000e220000008800 */
[----:B------:R-:W-:Y:S02]  /*df60*/  VIADD R6, R6, 0x22860 ;  /* 0x0002286006067836 */ /* 0x000fe40000000000 */
[----:B------:R-:W-:Y:S02]  /*df70*/  IMAD.MOV.U32 R12, RZ, RZ, R176 ;  /* 0x000000ffff0c7224 */ /* 0x000fe400078e00b0 */
[----:B------:R-:W-:Y:S01]  /*df80*/  IMAD.MOV.U32 R15, RZ, RZ, R14 ;  /* 0x000000ffff0f7224 */ /* 0x000fe200078e000e */
[----:B0-----:R-:W-:-:S04]  /*df90*/  PRMT R6, R7, 0x654, R6 ;  /* 0x0000065407067816 */ /* 0x001fc80000000006 */
[----:B------:R0:W-:Y:S01]  /*dfa0*/  SYNCS.ARRIVE.TRANS64.RED.A1T0 RZ, [R6+URZ], RZ ;  /* 0x000000ff06ff79a7 */ /* 0x0001e2000810043f */
[----:B------:R-:W-:Y:S05]  /*dfb0*/  @P1 BRA `(.L_x_766) ;  /* 0xffffffd800a41947 */ /* 0x000fea000383ffff */
.L_x_754:
[----:B0-----:R-:W2:Y:S01]  /*dfc0*/  LDL.LU R6, [R1+0x40] ;  /* 0x0000400001067983 */ /* 0x001ea20000300800 */
[----:B------:R-:W-:Y:S05]  /*dfd0*/  WARPSYNC.ALL ;  /* 0x0000000000007948 */ /* 0x000fea0003800000 */
[----:B------:R-:W0:Y:S01]  /*dfe0*/  SHFL.BFLY PT, R3, R8, 0x2, 0x1f ;  /* 0x0c401f0008037f89 */ /* 0x000e2200000e0000 */
[----:B------:R-:W-:Y:S02]  /*dff0*/  IMAD.MOV.U32 R156, RZ, RZ, -0x800000 ;  /* 0xff800000ff9c7424 */ /* 0x000fe400078e00ff */
[----:B------:R-:W-:Y:S02]  /*e000*/  VIADD R203, R203, 0x1 ;  /* 0x00000001cbcb7836 */ /* 0x000fe40000000000 */
[----:B------:R-:W-:Y:S01]  /*e010*/  IMAD.MOV.U32 R155, RZ, RZ, -0x800000 ;  /* 0xff800000ff9b7424 */ /* 0x000fe200078e00ff */
[----:B------:R1:W-:Y:S08]  /*e020*/  BAR.ARV R9, 0x100 ;  /* 0x000400090000751d */ /* 0x0003f00000002000 */
[----:B------:R-:W-:Y:S06]  /*e030*/  BAR.ARV 0x8, 0x180 ;  /* 0x0206000000007b1d */ /* 0x000fec0000002000 */
[----:B------:R-:W-:Y:S01]  /*e040*/  ISETP.NE.AND P1, PT, R203, 0x2, PT ;  /* 0x00000002cb00780c */ /* 0x000fe20003f25270 */
[----:B0-----:R-:W-:-:S03]  /*e050*/  FADD.FTZ R3, R3, R8 ;  /* 0x0000000803037221 */ /* 0x001fc60000010000 */
[----:B------:R-:W-:Y:S02]  /*e060*/  SEL R203, R203, RZ, P1 ;  /* 0x000000ffcbcb7207 */ /* 0x000fe40000800000 */
[----:B------:R-:W0:Y:S02]  /*e070*/  SHFL.BFLY PT, R4, R3, 0x1, 0x1f ;  /* 0x0c201f0003047f89 */ /* 0x000e2400000e0000 */
[----:B0-----:R-:W-:Y:S01]  /*e080*/  FADD.FTZ R4, R3, R4 ;  /* 0x0000000403047221 */ /* 0x001fe20000010000 */
[----:B------:R-:W-:-:S04]  /*e090*/  IMAD.MOV.U32 R3, RZ, RZ, RZ ;  /* 0x000000ffff037224 */ /* 0x000fc800078e00ff */
[----:B------:R-:W-:-:S13]  /*e0a0*/  FSETP.NE.FTZ.AND P0, PT, R4, RZ, PT ;  /* 0x000000ff0400720b */ /* 0x000fda0003f15000 */
[----:B------:R-:W0:Y:S01]  /*e0b0*/  @P0 MUFU.RCP R3, R4 ;  /* 0x0000000400030308 */ /* 0x000e220000001000 */
[----:B------:R-:W-:-:S07]  /*e0c0*/  @P0 FMUL.FTZ R5, R13, 0.69314718246459960938 ;  /* 0x3f3172180d050820 */ /* 0x000fce0000410000 */
[----:B------:R-:W3:Y:S01]  /*e0d0*/  @P0 MUFU.LG2 R4, R4 ;  /* 0x0000000400040308 */ /* 0x000ee20000000c00 */
[-C--:B0-----:R-:W-:Y:S01]  /*e0e0*/  FMUL.FTZ R152, R24, R3.reuse ;  /* 0x0000000318987220 */ /* 0x081fe20000410000 */
[-C--:B------:R-:W-:Y:S01]  /*e0f0*/  FMUL.FTZ R153, R25, R3.reuse ;  /* 0x0000000319997220 */ /* 0x080fe20000410000 */
[-C--:B------:R-:W-:Y:S01]  /*e100*/  FMUL.FTZ R28, R28, R3.reuse ;  /* 0x000000031c1c7220 */ /* 0x080fe20000410000 */
[-C--:B------:R-:W-:Y:S01]  /*e110*/  FMUL.FTZ R29, R29, R3.reuse ;  /* 0x000000031d1d7220 */ /* 0x080fe20000410000 */
[-C--:B------:R-:W-:Y:S01]  /*e120*/  FMUL.FTZ R32, R32, R3.reuse ;  /* 0x0000000320207220 */ /* 0x080fe20000410000 */
[-C--:B------:R-:W-:Y:S01]  /*e130*/  FMUL.FTZ R33, R33, R3.reuse ;  /* 0x0000000321217220 */ /* 0x080fe20000410000 */
[-C--:B------:R-:W-:Y:S01]  /*e140*/  FMUL.FTZ R36, R36, R3.reuse ;  /* 0x0000000324247220 */ /* 0x080fe20000410000 */
[-C--:B------:R-:W-:Y:S01]  /*e150*/  FMUL.FTZ R37, R37, R3.reuse ;  /* 0x0000000325257220 */ /* 0x080fe20000410000 */
[----:B---3--:R-:W-:Y:S01]  /*e160*/  @P0 FMUL.FTZ R4, R4, 0.69314718246459960938 ;  /* 0x3f31721804040820 */ /* 0x008fe20000410000 */
[-C--:B------:R-:W-:Y:S01]  /*e170*/  FMUL.FTZ R40, R40, R3.reuse ;  /* 0x0000000328287220 */ /* 0x080fe20000410000 */
[-C--:B------:R-:W-:Y:S01]  /*e180*/  FMUL.FTZ R41, R41, R3.reuse ;  /* 0x0000000329297220 */ /* 0x080fe20000410000 */
[-C--:B------:R-:W-:Y:S01]  /*e190*/  FMUL.FTZ R44, R44, R3.reuse ;  /* 0x000000032c2c7220 */ /* 0x080fe20000410000 */
[----:B------:R-:W-:Y:S01]  /*e1a0*/  @P0 FFMA.FTZ R156, R5, R14, R4 ;  /* 0x0000000e059c0223 */ /* 0x000fe20000010004 */
[-C--:B------:R-:W-:Y:S01]  /*e1b0*/  FMUL.FTZ R45, R45, R3.reuse ;  /* 0x000000032d2d7220 */ /* 0x080fe20000410000 */
[----:B------:R-:W0:Y:S01]  /*e1c0*/  SHFL.BFLY PT, R4, R0, 0x2, 0x1f ;  /* 0x0c401f0000047f89 */ /* 0x000e2200000e0000 */
        /* <DEDUP_REMOVED lines=23> */
[----:B0-----:R-:W-:Y:S01]  /*e340*/  FADD.FTZ R4, R4, R0 ;  /* 0x0000000004047221 */ /* 0x001fe20000010000 */
[-C--:B------:R-:W-:Y:S01]  /*e350*/  FMUL.FTZ R93, R93, R3.reuse ;  /* 0x000000035d5d7220 */ /* 0x080fe20000410000 */
[-C--:B------:R-:W-:Y:S01]  /*e360*/  FMUL.FTZ R96, R96, R3.reuse ;  /* 0x0000000360607220 */ /* 0x080fe20000410000 */
[-C--:B------:R-:W-:Y:S01]  /*e370*/  FMUL.FTZ R97, R97, R3.reuse ;  /* 0x0000000361617220 */ /* 0x080fe20000410000 */
        /* <DEDUP_REMOVED lines=25> */
[----:B0-----:R-:W-:Y:S01]  /*e510*/  FADD.FTZ R4, R4, R0 ;  /* 0x0000000004047221 */ /* 0x001fe20000010000 */
[----:B------:R-:W-:-:S02]  /*e520*/  IMAD.MOV.U32 R0, RZ, RZ, RZ ;  /* 0x000000ffff007224 */ /* 0x000fc400078e00ff */
[-C--:B------:R-:W-:Y:S01]  /*e530*/  FMUL.FTZ R148, R148, R3.reuse ;  /* 0x0000000394947220 */ /* 0x080fe20000410000 */
[----:B------:R-:W-:Y:S01]  /*e540*/  FMUL.FTZ R149, R149, R3 ;  /* 0x0000000395957220 */ /* 0x000fe20000410000 */
        /* <DEDUP_REMOVED lines=15> */
[----:B------:R-:W-:Y:S01]  /*e640*/  FMUL.FTZ R46, R46, R0 ;  /* 0x000000002e2e7220 */ /* 0x000fe20000410000 */
[----:B------:R-:W-:Y:S01]  /*e650*/  @P0 FFMA.FTZ R155, R13, R176, R4 ;  /* 0x000000b00d9b0223 */ /* 0x000fe20000010004 */
        /* <DEDUP_REMOVED lines=53> */
[----:B------:R-:W-:-:S02]  /*e9b0*/  SEL R0, RZ, 0x1, P1 ;  /* 0x00000001ff007807 */ /* 0x000fc40000800000 */
[----:B------:R-:W-:Y:S02]  /*e9c0*/  PLOP3.LUT P0, PT, PT, PT, PT, 0x8, 0x0 ;  /* 0x000000000000781c */ /* 0x000fe40003f0e170 */
[----:B------:R-:W-:Y:S01]  /*e9d0*/  LOP3.LUT R214, R214, R0, RZ, 0x3c, !PT ;  /* 0x00000000d6d67212 */ /* 0x000fe200078e3cff */
[----:B--2---:R-:W-:-:S05]  /*e9e0*/  VIADD R6, R6, 0x1 ;  /* 0x0000000106067836 */ /* 0x004fca0000000000 */
[----:B------:R1:W-:Y:S05]  /*e9f0*/  STL [R1+0x40], R6 ;  /* 0x0000400601007387 */ /* 0x0003ea0000100800 */
.L_x_711:
[----:B------:R-:W-:Y:S05]  /*ea00*/  WARPSYNC.ALL ;  /* 0x0000000000007948 */ /* 0x000fea0003800000 */
[----:B------:R-:W0:Y:S01]  /*ea10*/  S2R R0, SR_CgaCtaId ;  /* 0x0000000000007919 */ /* 0x000e220000008800 */
[----:B------:R-:W-:Y:S01]  /*ea20*/  MOV R19, 0x400 ;  /* 0x0000040000137802 */ /* 0x000fe20000000f00 */
[----:B------:R-:W-:Y:S01]  /*ea30*/  BSSY B0, `(.L_x_767) ;  /* 0x0000521000007945 */ /* 0x000fe20003800000 */
[----:B------:R-:W-:Y:S02]  /*ea40*/  BAR.SYNC.DEFER_BLOCKING 0x5, 0x180 ;  /* 0x0146000000007b1d */ /* 0x000fe40000010000 */
[----:B0-----:R-:W-:-:S05]  /*ea50*/  LEA R19, R0, R19, 0x18 ;  /* 0x0000001300137211 */ /* 0x001fca00078ec0ff */
[----:B-----5:R0:W2:Y:S01]  /*ea60*/  LDS.128 R48, [R19+0x228d0] ;  /* 0x0228d00013307984 */ /* 0x0200a20000000c00 */
[----:B------:R-:W-:Y:S06]  /*ea70*/  BAR.ARV 0x4, 0x180 ;  /* 0x0106000000007b1d */ /* 0x000fec0000002000 */
[----:B------:R-:W-:Y:S05]  /*ea80*/  @P0 BRA `(.L_x_768) ;  /* 0x0000004000100947 */ /* 0x000fea0003800000 */
[----:B------:R-:W3:Y:S01]  /*ea90*/  LDL R3, [R1+0x15c] ;  /* 0x00015c0001037983 */ /* 0x000ee20000100800 */
[----:B------:R-:W-:-:S03]  /*eaa0*/  ULDC UR4, c[0x0][0xad4] ;  /* 0x0002b50000047ab9 */ /* 0x000fc60000000800 */
[----:B------:R-:W4:Y:S01]  /*eab0*/  LDL.LU R10, [R1+0x30] ;  /* 0x00003000010a7983 */ /* 0x000f220000300800 */
[----:B------:R-:W0:Y:S01]  /*eac0*/  S2R R0, SR_SWINHI ;  /* 0x0000000000007919 */ /* 0x000e220000002f00 */
[----:B------:R-:W-:Y:S02]  /*ead0*/  F2FP.BF16.F32.PACK_AB R11, R31, R30 ;  /* 0x0000001e1f0b723e */ /* 0x000fe400000010ff */
[----:B------:R-:W-:Y:S01]  /*eae0*/  F2FP.BF16.F32.PACK_AB R12, R33, R32 ;  /* 0x00000020210c723e */ /* 0x000fe200000010ff */
[----:B------:R-:W4:Y:S01]  /*eaf0*/  LDL.LU R154, [R1+0x38] ;  /* 0x00003800019a7983 */ /* 0x000f220000300800 */
[----:B------:R-:W-:Y:S02]  /*eb00*/  F2FP.BF16.F32.PACK_AB R13, R35, R34 ;  /* 0x00000022230d723e */ /* 0x000fe400000010ff */
[----:B------:R-:W-:Y:S01]  /*eb10*/  F2FP.BF16.F32.PACK_AB R14, R37, R36 ;  /* 0x00000024250e723e */ /* 0x000fe200000010ff */
[----:B--2---:R-:W2:Y:S01]  /*eb20*/  LDL.LU R48, [R1+0x3c] ;  /* 0x00003c0001307983 */ /* 0x004ea20000300800 */
[----:B-1----:R-:W-:-:S02]  /*eb30*/  MOV R6, R19 ;  /* 0x0000001300067202 */ /* 0x002fc40000000f00 */
[----:B0-----:R-:W-:Y:S02]  /*eb40*/  MOV R7, R0 ;  /* 0x0000000000077202 */ /* 0x001fe40000000f00 */
[----:B------:R-:W-:Y:S01]  /*eb50*/  F2FP.BF16.F32.PACK_AB R15, R39, R38 ;  /* 0x00000026270f723e */ /* 0x000fe200000010ff */
[----:B---3--:R-:W-:Y:S01]  /*eb60*/  IMAD.WIDE R20, R3, 0x2, R6 ;  /* 0x0000000203147825 */ /* 0x008fe200078e0206 */
[----:B----4-:R-:W-:-:S03]  /*eb70*/  ISETP.NE.AND P0, PT, R10, RZ, PT ;  /* 0x000000ff0a00720c */ /* 0x010fc60003f05270 */
[----:B------:R-:W-:Y:S01]  /*eb80*/  IMAD.MOV.U32 R9, RZ, RZ, R21 ;  /* 0x000000ffff097224 */ /* 0x000fe200078e0015 */
[----:B------:R-:W-:-:S04]  /*eb90*/  LOP3.LUT R0, R20, 0x380, RZ, 0xc0, !PT ;  /* 0x0000038014007812 */ /* 0x000fc800078ec0ff */
[----:B------:R-:W-:-:S04]  /*eba0*/  SHF.R.U64 R0, R0, 0x3, RZ ;  /* 0x0000000300007819 */ /* 0x000fc800000012ff */
[----:B------:R-:W-:Y:S02]  /*ebb0*/  LOP3.LUT R8, R0, R20, RZ, 0x3c, !PT ;  /* 0x0000001400087212 */ /* 0x000fe400078e3cff */
[----:B------:R-:W-:Y:S01]  /*ebc0*/  SEL R0, R10, UR4, P0 ;  /* 0x000000040a007c07 */ /* 0x000fe20008000000 */
[----:B------:R-:W-:Y:S05]  /*ebd0*/  WARPSYNC.ALL ;  /* 0x0000000000007948 */ /* 0x000fea0003800000 */
[----:B------:R-:W-:Y:S01]  /*ebe0*/  MOV R3, R8 ;  /* 0x0000000800037202 */ /* 0x000fe20000000f00 */
[----:B------:R-:W-:Y:S01]  /*ebf0*/  ULDC.64 UR4, c[0x0][0xc00] ;  /* 0x0003000000047ab9 */ /* 0x000fe20000000a00 */
[----:B------:R-:W-:Y:S01]  /*ec00*/  F2FP.BF16.F32.PACK_AB R8, R153, R152 ;  /* 0x000000989908723e */ /* 0x000fe200000010ff */
[----:B------:R-:W-:Y:S01]  /*ec10*/  ULDC.64 UR6, c[0x0][0xc08] ;  /* 0x0003020000067ab9 */ /* 0x000fe20000000a00 */
[----:B------:R-:W-:-:S02]  /*ec20*/  F2FP.BF16.F32.PACK_AB R9, R27, R26 ;  /* 0x0000001a1b09723e */ /* 0x000fc400000010ff */
[----:B------:R-:W-:Y:S01]  /*ec30*/  F2FP.BF16.F32.PACK_AB R10, R29, R28 ;  /* 0x0000001c1d0a723e */ /* 0x000fe200000010ff */
[----:B------:R-:W-:Y:S06]  /*ec40*/  BAR.SYNC.DEFER_BLOCKING 0x1, 0x100 ;  /* 0x0044000000007b1d */ /* 0x000fec0000010000 */
[----:B------:R0:W-:Y:S02]  /*ec50*/  STSM.16.M88.4 [R3], R8 ;  /* 0x0000000803007844 */ /* 0x0001e40000000200 */
[----:B0-----:R-:W-:-:S04]  /*ec60*/  IADD3 R8, P0, R20, 0x20, RZ ;  /* 0x0000002014087810 */ /* 0x001fc80007f1e0ff */
[----:B------:R-:W-:Y:S01]  /*ec70*/  LOP3.LUT R3, R8, 0x380, RZ, 0xc0, !PT ;  /* 0x0000038008037812 */ /* 0x000fe200078ec0ff */
[----:B------:R-:W-:-:S03]  /*ec80*/  IMAD.X R9, RZ, RZ, R21, P0 ;  /* 0x000000ffff097224 */ /* 0x000fc600000e0615 */
[----:B------:R-:W-:-:S04]  /*ec90*/  SHF.R.U64 R3, R3, 0x3, RZ ;  /* 0x0000000303037819 */ /* 0x000fc800000012ff */
[----:B------:R-:W-:-:S04]  /*eca0*/  LOP3.LUT R8, R3, R8, RZ, 0x3c, !PT ;  /* 0x0000000803087212 */ /* 0x000fc800078e3cff */
[----:B------:R-:W-:-:S05]  /*ecb0*/  MOV R8, R8 ;  /* 0x0000000800087202 */ /* 0x000fca0000000f00 */
[----:B------:R0:W-:Y:S02]  /*ecc0*/  STSM.16.M88.4 [R8], R12 ;  /* 0x0000000c08007844 */ /* 0x0001e40000000200 */
[----:B0-----:R-:W-:-:S04]  /*ecd0*/  IADD3 R8, P0, R20, 0x40, RZ ;  /* 0x0000004014087810 */ /* 0x001fc80007f1e0ff */
[----:B------:R-:W-:Y:S01]  /*ece0*/  LOP3.LUT R3, R8, 0x380, RZ, 0xc0, !PT ;  /* 0x0000038008037812 */ /* 0x000fe200078ec0ff */
[----:B------:R-:W-:-:S03]  /*ecf0*/  IMAD.X R9, RZ, RZ, R21, P0 ;  /* 0x000000ffff097224 */ /* 0x000fc600000e0615 */
[----:B------:R-:W-:-:S04]  /*ed00*/  SHF.R.U64 R3, R3, 0x3, RZ ;  /* 0x0000000303037819 */ /* 0x000fc800000012ff */
[----:B------:R-:W-:Y:S02]  /*ed10*/  LOP3.LUT R8, R3, R8, RZ, 0x3c, !PT ;  /* 0x0000000803087212 */ /* 0x000fe400078e3cff */
[----:B------:R-:W-:Y:S02]  /*ed20*/  F2FP.BF16.F32.PACK_AB R10, R45, R44 ;  /* 0x0000002c2d0a723e */ /* 0x000fe400000010ff */
[----:B------:R-:W-:Y:S02]  /*ed30*/  MOV R3, R8 ;  /* 0x0000000800037202 */ /* 0x000fe40000000f00 */
[----:B------:R-:W-:Y:S02]  /*ed40*/  F2FP.BF16.F32.PACK_AB R8, R41, R40 ;  /* 0x000000282908723e */ /* 0x000fe400000010ff */
[----:B------:R-:W-:Y:S02]  /*ed50*/  F2FP.BF16.F32.PACK_AB R9, R43, R42 ;  /* 0x0000002a2b09723e */ /* 0x000fe400000010ff */
[----:B------:R-:W-:-:S05]  /*ed60*/  F2FP.BF16.F32.PACK_AB R11, R47, R46 ;  /* 0x0000002e2f0b723e */ /* 0x000fca00000010ff */
        /* <DEDUP_REMOVED lines=143> */
[----:B------:R0:W-:Y:S01]  /*f660*/  STSM.16.M88.4 [R20], R12 ;  /* 0x0000000c14007844 */ /* 0x0001e20000000200 */
[----:B------:R-:W-:Y:S01]  /*f670*/  BAR.SYNC.DEFER_BLOCKING 0x1, 0x100 ;  /* 0x0044000000007b1d */ /* 0x000fe20000010000 */
[----:B------:R-:W-:-:S04]  /*f680*/  ISETP.NE.U32.AND P1, PT, RZ, UR4, PT ;  /* 0x00000004ff007c0c */ /* 0x000fc8000bf25070 */
[----:B------:R-:W-:Y:S02]  /*f690*/  ISETP.NE.AND.EX P1, PT, RZ, UR5, PT, P1 ;  /* 0x00000005ff007c0c */ /* 0x000fe4000bf25310 */
[----:B------:R-:W-:Y:S01]  /*f6a0*/  IADD3 R10, P0, R154, UR4, RZ ;  /* 0x000000049a0a7c10 */ /* 0x000fe2000ff1e0ff */
[----:B------:R-:W-:-:S03]  /*f6b0*/  IMAD.MOV.U32 R9, RZ, RZ, RZ ;  /* 0x000000ffff097224 */ /* 0x000fc600078e00ff */
[----:B--2---:R-:W-:-:S07]  /*f6c0*/  IADD3.X R11, R48, UR5, RZ, P0, !PT ;  /* 0x00000005300b7c10 */ /* 0x004fce00087fe4ff */
[----:B------:R-:W5:Y:S01]  /*f6d0*/  @P1 LDG.E R9, desc[UR40][R10.64] ;  /* 0x000000280a091981 */ /* 0x000f62000c1e1900 */
[----:B------:R-:W-:-:S04]  /*f6e0*/  ISETP.NE.U32.AND P0, PT, RZ, UR6, PT ;  /* 0x00000006ff007c0c */ /* 0x000fc8000bf05070 */
[----:B------:R-:W-:-:S13]  /*f6f0*/  ISETP.NE.AND.EX P0, PT, RZ, UR7, PT, P0 ;  /* 0x00000007ff007c0c */ /* 0x000fda000bf05300 */
[----:B0-----:R-:W-:Y:S01]  /*f700*/  @P0 IADD3 R12, P2, R154, UR6, RZ ;  /* 0x000000069a0c0c10 */ /* 0x001fe2000ff5e0ff */
[----:B------:R-:W-:-:S03]  /*f710*/  ULDC UR6, c[0x0][0xa88] ;  /* 0x0002a20000067ab9 */ /* 0x000fc60000000800 */
[----:B------:R-:W-:Y:S02]  /*f720*/  @P0 IADD3.X R13, R48, UR7, RZ, P2, !PT ;  /* 0x00000007300d0c10 */ /* 0x000fe400097fe4ff */
[----:B------:R-:W-:Y:S01]  /*f730*/  ISETP.GT.AND P2, PT, R0, 0x1, PT ;  /* 0x000000010000780c */ /* 0x000fe20003f44270 */
[----:B------:R-:W-:Y:S02]  /*f740*/  IMAD.MOV.U32 R0, RZ, RZ, 0x9b8 ;  /* 0x000009b8ff007424 */ /* 0x000fe400078e00ff */
[----:B------:R-:W-:-:S03]  /*f750*/  IMAD.U32 R20, RZ, RZ, UR6 ;  /* 0x00000006ff147e24 */ /* 0x000fc6000f8e00ff */
[----:B------:R-:W-:-:S03]  /*f760*/  SEL R0, R0, 0x978, P2 ;  /* 0x0000097800007807 */ /* 0x000fc60001000000 */
[----:B------:R0:W5:Y:S01]  /*f770*/  @P0 LDG.E R20, desc[UR40][R12.64] ;  /* 0x000000280c140981 */ /* 0x000162000c1e1900 */
[----:B------:R1:W2:Y:S08]  /*f780*/  LDC.64 R14, c[0x0][R0+0x220] ;  /* 0x00008800000e7b82 */ /* 0x0002b00000000a00 */
[----:B0-----:R1:W0:Y:S01]  /*f790*/  LDC.64 R12, c[0x0][R0+0x218] ;  /* 0x00008600000c7b82 */ /* 0x0012220000000a00 */
[----:B------:R-:W-:Y:S05]  /*f7a0*/  @P0 BRA `(.L_x_769) ;  /* 0x0000000000100947 */ /* 0x000fea0003800000 */
[----:B------:R-:W-:Y:S05]  /*f7b0*/  @!P1 BRA `(.L_x_769) ;  /* 0x00000000000c9947 */ /* 0x000fea0003800000 */
[----:B-----5:R-:W3:Y:S04]  /*f7c0*/  LDG.E R20, desc[UR40][R10.64] ;  /* 0x000000280a147981 */ /* 0x020ee8000c1e1900 */
[----:B------:R-:W3:Y:S02]  /*f7d0*/  LDG.E R10, desc[UR40][R10.64+0x4] ;  /* 0x000004280a0a7981 */ /* 0x000ee4000c1e1900 */
[----:B---3--:R-:W-:-:S07]  /*f7e0*/  IMAD.IADD R20, R10, 0x1, -R20 ;  /* 0x000000010a147824 */ /* 0x008fce00078e0a14 */
.L_x_769:
[----:B------:R-:W3:Y:S01]  /*f7f0*/  LDL.LU R8, [R1+0x34] ;  /* 0x0000340001087983 */ /* 0x000ee20000300800 */
[----:B------:R-:W4:Y:S03]  /*f800*/  LDC R158, c[0x0][0xbe8] ;  /* 0x0002fa00ff9e7b82 */ /* 0x000f260000000800 */
[----:B------:R-:W2:Y:S04]  /*f810*/  LDL.LU R3, [R1+0xcc] ;  /* 0x0000cc0001037983 */ /* 0x000ea80000300800 */
[----:B------:R-:W2:Y:S04]  /*f820*/  LDL R159, [R1+0x48] ;  /* 0x00004800019f7983 */ /* 0x000ea80000100800 */
[----:B------:R-:W2:Y:S04]  /*f830*/  LDL R163, [R1+0x158] ;  /* 0x0001580001a37983 */ /* 0x000ea80000100800 */
[----:B------:R-:W2:Y:S04]  /*f840*/  LDL R160, [R1+0x44] ;  /* 0x0000440001a07983 */ /* 0x000ea80000100800 */
[----:B------:R-:W2:Y:S04]  /*f850*/  LDL R162, [R1+0x154] ;  /* 0x0001540001a27983 */ /* 0x000ea80000100800 */
[----:B------:R-:W2:Y:S01]  /*f860*/  LDL R161, [R1+0xd0] ;  /* 0x0000d00001a17983 */ /* 0x000ea20000100800 */
[----:B------:R-:W1:Y:S01]  /*f870*/  LDC.64 R10, c[0x0][R0+0x228] ;  /* 0x00008a00000a7b82 */ /* 0x000e620000000a00 */
[----:B----4-:R-:W-:-:S02]  /*f880*/  ISETP.NE.AND P1, PT, R158, 0x1, PT ;  /* 0x000000019e00780c */ /* 0x010fc40003f25270 */
[----:B------:R-:W-:-:S04]  /*f890*/  ISETP.NE.U32.AND P0, PT, RZ, UR4, PT ;  /* 0x00000004ff007c0c */ /* 0x000fc8000bf05070 */
[----:B------:R-:W-:-:S07]  /*f8a0*/  ISETP.NE.AND.EX P0, PT, RZ, UR5, PT, P0 ;  /* 0x00000005ff007c0c */ /* 0x000fce000bf05300 */
[----:B------:R-:W4:Y:S01]  /*f8b0*/  @P1 LDC R154, c[0x0][0xbec] ;  /* 0x0002fb00ff9a1b82 */ /* 0x000f220000000800 */
[-C--:B0-----:R-:W-:Y:S02]  /*f8c0*/  IMAD R21, R13, R201.reuse, RZ ;  /* 0x000000c90d157224 */ /* 0x081fe400078e02ff */
[----:B------:R-:W-:-:S05]  /*f8d0*/  IMAD.WIDE.U32 R12, R12, R201, RZ ;  /* 0x000000c90c0c7225 */ /* 0x000fca00078e00ff */
[----:B------:R-:W0:Y:S01]  /*f8e0*/  @P1 LDC R157, c[0x0][0xbf0] ;  /* 0x0002fc00ff9d1b82 */ /* 0x000e220000000800 */
[----:B------:R-:W-:Y:S01]  /*f8f0*/  IMAD.IADD R48, R13, 0x1, R21 ;  /* 0x000000010d307824 */ /* 0x000fe200078e0215 */
[----:B---3--:R-:W-:Y:S02]  /*f900*/  SEL R8, R8, RZ, !P0 ;  /* 0x000000ff08087207 */ /* 0x008fe40004000000 */
[----:B--2---:R-:W-:-:S03]  /*f910*/  SEL R3, R3, RZ, !P0 ;  /* 0x000000ff03037207 */ /* 0x004fc60004000000 */
[----:B------:R-:W-:-:S04]  /*f920*/  IMAD R15, R15, R8, RZ ;  /* 0x000000080f0f7224 */ /* 0x000fc800078e02ff */
[C---:B------:R-:W-:Y:S02]  /*f930*/  IMAD R3, R14.reuse, R3, R15 ;  /* 0x000000030e037224 */ /* 0x040fe400078e020f */
[----:B------:R-:W-:-:S04]  /*f940*/  IMAD.WIDE.U32 R14, R14, R8, RZ ;  /* 0x000000080e0e7225 */ /* 0x000fc800078e00ff */
[----:B------:R-:W-:Y:S01]  /*f950*/  IMAD.IADD R15, R15, 0x1, R3 ;  /* 0x000000010f0f7824 */ /* 0x000fe200078e0203 */
[--C-:B-----5:R-:W-:Y:S02]  /*f960*/  IADD3 R14, P0, P3, R14, R12, R9.reuse ;  /* 0x0000000c0e0e7210 */ /* 0x120fe40007b1e009 */
[----:B------:R-:W-:Y:S02]  /*f970*/  SHF.R.S32.HI R3, RZ, 0x1f, R9 ;  /* 0x0000001fff037819 */ /* 0x000fe40000011409 */
[----:B------:R-:W-:Y:S02]  /*f980*/  SEL R12, R159, RZ, P2 ;  /* 0x000000ff9f0c7207 */ /* 0x000fe40001000000 */
[----:B------:R-:W-:Y:S01]  /*f990*/  IADD3.X R15, R15, R48, R3, P0, P3 ;  /* 0x000000300f0f7210 */ /* 0x000fe200007e6403 */
[----:B------:R-:W-:Y:S02]  /*f9a0*/  IMAD R48, R160, 0x80, R163 ;  /* 0x00000080a0307824 */ /* 0x000fe400078e02a3 */
[----:B-1----:R-:W-:-:S02]  /*f9b0*/  IMAD R21, R11, R12, RZ ;  /* 0x0000000c0b157224 */ /* 0x002fc400078e02ff */
[----:B------:R-:W-:-:S04]  /*f9c0*/  IMAD.WIDE.U32 R12, R10, R12, RZ ;  /* 0x0000000c0a0c7225 */ /* 0x000fc800078e00ff */
[----:B----4-:R-:W-:-:S04]  /*f9d0*/  @P1 IMAD.HI.U32 R10, R48, R154, RZ ;  /* 0x0000009a300a1227 */ /* 0x010fc800078e00ff */
[----:B------:R-:W-:Y:S01]  /*f9e0*/  IMAD.MOV.U32 R154, RZ, RZ, R48 ;  /* 0x000000ffff9a7224 */ /* 0x000fe200078e0030 */
[----:B0-----:R-:W-:Y:S02]  /*f9f0*/  @P1 SHF.R.U32.HI R154, RZ, R157, R10 ;  /* 0x0000009dff9a1219 */ /* 0x001fe4000001160a */
[----:B------:R0:W1:Y:S01]  /*fa00*/  LDC.64 R10, c[0x0][R0+0x210] ;  /* 0x00008400000a7b82 */ /* 0x0000620000000a00 */
[----:B------:R-:W-:Y:S01]  /*fa10*/  IMAD.IADD R21, R13, 0x1, R21 ;  /* 0x000000010d157824 */ /* 0x000fe200078e0215 */
[----:B------:R-:W-:Y:S02]  /*fa20*/  IADD3 R12, P0, P3, R154, R14, R12 ;  /* 0x0000000e9a0c7210 */ /* 0x000fe40007b1e00c */
[----:B0-----:R-:W-:-:S04]  /*fa30*/  SHF.R.S32.HI R0, RZ, 0x1f, R154 ;  /* 0x0000001fff007819 */ /* 0x001fc8000001149a */
[----:B------:R-:W-:Y:S02]  /*fa40*/  IADD3.X R13, R0, R15, R21, P0, P3 ;  /* 0x0000000f000d7210 */ /* 0x000fe400007e6415 */
[----:B------:R-:W0:Y:S01]  /*fa50*/  LDC.64 R14, c[0x0][0xba8] ;  /* 0x0002ea00ff0e7b82 */ /* 0x000e220000000a00 */
[----:B------:R-:W-:-:S04]  /*fa60*/  IMAD.MOV R21, RZ, RZ, -R154 ;  /* 0x000000ffff157224 */ /* 0x000fc800078e0a9a */
[----:B------:R-:W-:-:S05]  /*fa70*/  IMAD R21, R158, R21, R48 ;  /* 0x000000159e157224 */ /* 0x000fca00078e0230 */
[----:B------:R-:W-:Y:S01]  /*fa80*/  SHF.R.S32.HI R0, RZ, 0x1f, R21 ;  /* 0x0000001fff007819 */ /* 0x000fe20000011415 */
[----:B0-----:R-:W0:Y:S08]  /*fa90*/  @!P2 LDC R14, c[0x0][0xb50] ;  /* 0x0002d400ff0eab82 */ /* 0x001e300000000800 */
[----:B------:R-:W2:Y:S01]  /*faa0*/  @!P2 LDC R15, c[0x0][0xb54] ;  /* 0x0002d500ff0fab82 */ /* 0x000ea20000000800 */
[----:B-1----:R-:W-:-:S02]  /*fab0*/  IMAD R11, R11, R21, RZ ;  /* 0x000000150b0b7224 */ /* 0x002fc400078e02ff */
[----:B------:R-:W-:-:S04]  /*fac0*/  IMAD.WIDE.U32 R12, R10, R21, R12 ;  /* 0x000000150a0c7225 */ /* 0x000fc800078e000c */
[----:B------:R-:W-:-:S04]  /*fad0*/  IMAD R0, R10, R0, R11 ;  /* 0x000000000a007224 */ /* 0x000fc800078e020b */
[----:B------:R-:W-:Y:S01]  /*fae0*/  IMAD.IADD R0, R13, 0x1, R0 ;  /* 0x000000010d007824 */ /* 0x000fe200078e0200 */
[----:B0-----:R-:W-:-:S04]  /*faf0*/  LEA R14, P0, R12, R14, 0x2 ;  /* 0x0000000e0c0e7211 */ /* 0x001fc800078010ff */
[----:B--2---:R-:W-:Y:S01]  /*fb00*/  LEA.HI.X R0, R12, R15, R0, 0x2, P0 ;  /* 0x0000000f0c007211 */ /* 0x004fe200000f1400 */
[----:B------:R-:W-:Y:S01]  /*fb10*/  SHFL.IDX PT, R10, R14, RZ, 0x1c1f ;  /* 0x001c1fff0e0a7589 */ /* 0x000fe200000e0000 */
[----:B------:R-:W-:-:S03]  /*fb20*/  IMAD R21, R160, 0x80, R162 ;  /* 0x00000080a0157824 */ /* 0x000fc600078e02a2 */
[----:B------:R-:W0:Y:S04]  /*fb30*/  SHFL.IDX PT, R11, R0, RZ, 0x1c1f ;  /* 0x001c1fff000b7589 */ /* 0x000e2800000e0000 */
[----:B------:R-:W-:Y:S04]  /*fb40*/  SHFL.IDX PT, R12, R14, 0x1, 0x1c1f ;  /* 0x003c1f000e0c7f89 */ /* 0x000fe800000e0000 */
[----:B------:R1:W2:Y:S01]  /*fb50*/  SHFL.IDX PT, R13, R0, 0x1, 0x1c1f ;  /* 0x003c1f00000d7f89 */ /* 0x0002a200000e0000 */
[----:B------:R-:W-:Y:S01]  /*fb60*/  LOP3.LUT P0, RZ, R161, 0x3, RZ, 0xc0, !PT ;  /* 0x00000003a1ff7812 */ /* 0x000fe2000780c0ff */
[----:B-1----:R-:W-:-:S02]  /*fb70*/  IMAD R0, R20, R158, RZ ;  /* 0x0000009e14007224 */ /* 0x002fc400078e02ff */
[----:B------:R-:W-:-:S03]  /*fb80*/  VIADD R20, R21, 0x8 ;  /* 0x0000000815147836 */ /* 0x000fc60000000000 */
[-C--:B------:R-:W-:Y:S02]  /*fb90*/  ISETP.GE.OR P3, PT, R21, R0.reuse, P0 ;  /* 0x000000001500720c */ /* 0x080fe40000766670 */
[----:B------:R-:W-:-:S11]  /*fba0*/  ISETP.GE.OR P0, PT, R20, R0, P0 ;  /* 0x000000001400720c */ /* 0x000fd60000706670 */
[----:B0-----:R0:W-:Y:S04]  /*fbb0*/  @!P3 ST.E desc[UR40][R10.64], R156 ;  /* 0x0000009c0a00b985 */ /* 0x0011e8000c101928 */
[----:B--2---:R0:W-:Y:S01]  /*fbc0*/  @!P0 ST.E desc[UR40][R12.64], R155 ;  /* 0x0000009b0c008985 */ /* 0x0041e2000c101928 */
[----:B------:R-:W-:Y:S05]  /*fbd0*/  @P2 BRA `(.L_x_770) ;  /* 0x00000010009c2947 */ /* 0x000fea0003800000 */
[----:B0-----:R-:W0:Y:S01]  /*fbe0*/  S2R R12, SR_TID.X ;  /* 0x00000000000c7919 */ /* 0x001e220000002100 */
[----:B------:R-:W-:Y:S01]  /*fbf0*/  ULDC.64 UR4, c[0x0][0xaa0] ;  /* 0x0002a80000047ab9 */ /* 0x000fe20000000a00 */
[----:B------:R-:W1:Y:S01]  /*fc00*/  @P1 LDC R14, c[0x0][0xbf0] ;  /* 0x0002fc00ff0e1b82 */ /* 0x000e620000000800 */
[----:B0-----:R-:W-:-:S05]  /*fc10*/  VIADD R12, R12, 0xffffff80 ;  /* 0xffffff800c0c7836 */ /* 0x001fca0000000000 */
[----:B------:R-:W-:-:S04]  /*fc20*/  SHF.R.S32.HI R13, RZ, 0x1f, R12 ;  /* 0x0000001fff0d7819 */ /* 0x000fc8000001140c */
[----:B------:R-:W-:-:S04]  /*fc30*/  LEA.HI R13, R13, R12, RZ, 0x3 ;  /* 0x0000000c0d0d7211 */ /* 0x000fc800078f18ff */
[----:B------:R-:W-:-:S05]  /*fc40*/  SHF.R.S32.HI R20, RZ, 0x3, R13 ;  /* 0x00000003ff147819 */ /* 0x000fca000001140d */
[----:B------:R-:W-:-:S04]  /*fc50*/  IMAD R5, R20, 0x40, R207 ;  /* 0x0000004014057824 */ /* 0x000fc800078e02cf */
[----:B------:R-:W-:-:S03]  /*fc60*/  IMAD.WIDE R6, R5, 0x2, R6 ;  /* 0x0000000205067825 */ /* 0x000fc600078e0206 */
[C---:B------:R-:W-:Y:S02]  /*fc70*/  IADD3 R41, P5, R6.reuse, 0x5000, RZ ;  /* 0x0000500006297810 */ /* 0x040fe40007fbe0ff */
[C---:B------:R-:W-:Y:S02]  /*fc80*/  IADD3 R25, P0, R6.reuse, 0x1000, RZ ;  /* 0x0000100006197810 */ /* 0x040fe40007f1e0ff */
[----:B------:R-:W-:Y:S02]  /*fc90*/  LOP3.LUT R40, R41, 0x380, RZ, 0xc0, !PT ;  /* 0x0000038029287812 */ /* 0x000fe400078ec0ff */
[C---:B------:R-:W-:Y:S02]  /*fca0*/  IADD3 R29, P2, R6.reuse, 0x2000, RZ ;  /* 0x00002000061d7810 */ /* 0x040fe40007f5e0ff */
[C---:B------:R-:W-:Y:S02]  /*fcb0*/  IADD3 R33, P3, R6.reuse, 0x3000, RZ ;  /* 0x0000300006217810 */ /* 0x040fe40007f7e0ff */
[----:B------:R-:W-:-:S02]  /*fcc0*/  IADD3 R37, P4, R6, 0x4000, RZ ;  /* 0x0000400006257810 */ /* 0x000fc40007f9e0ff */
[----:B------:R-:W-:Y:S02]  /*fcd0*/  SHF.R.U64 R40, R40, 0x3, RZ ;  /* 0x0000000328287819 */ /* 0x000fe400000012ff */
[----:B------:R-:W-:Y:S02]  /*fce0*/  LOP3.LUT R24, R25, 0x380, RZ, 0xc0, !PT ;  /* 0x0000038019187812 */ /* 0x000fe400078ec0ff */
[----:B------:R-:W-:Y:S02]  /*fcf0*/  LOP3.LUT R28, R29, 0x380, RZ, 0xc0, !PT ;  /* 0x000003801d1c7812 */ /* 0x000fe400078ec0ff */
[----:B------:R-:W-:Y:S02]  /*fd00*/  LOP3.LUT R32, R33, 0x380, RZ, 0xc0, !PT ;  /* 0x0000038021207812 */ /* 0x000fe400078ec0ff */
[----:B------:R-:W-:Y:S02]  /*fd10*/  LOP3.LUT R36, R37, 0x380, RZ, 0xc0, !PT ;  /* 0x0000038025247812 */ /* 0x000fe400078ec0ff */
[----:B------:R-:W-:Y:S01]  /*fd20*/  LOP3.LUT R40, R40, R41, RZ, 0x3c, !PT ;  /* 0x0000002928287212 */ /* 0x000fe200078e3cff */
[----:B------:R-:W-:Y:S01]  /*fd30*/  IMAD.X R41, RZ, RZ, R7, P5 ;  /* 0x000000ffff297224 */ /* 0x000fe200028e0607 */
[----:B------:R-:W-:-:S02]  /*fd40*/  IADD3 R65, P5, R6, 0xa000, RZ ;  /* 0x0000a00006417810 */ /* 0x000fc40007fbe0ff */
[----:B------:R-:W-:Y:S02]  /*fd50*/  SHF.R.U64 R24, R24, 0x3, RZ ;  /* 0x0000000318187819 */ /* 0x000fe400000012ff */
[----:B------:R-:W-:Y:S01]  /*fd60*/  SHF.R.U64 R28, R28, 0x3, RZ ;  /* 0x000000031c1c7819 */ /* 0x000fe200000012ff */
[----:B------:R-:W-:Y:S01]  /*fd70*/  IMAD R10, R3, UR4, RZ ;  /* 0x00000004030a7c24 */ /* 0x000fe2000f8e02ff */
[----:B------:R-:W-:Y:S01]  /*fd80*/  SHF.R.U64 R32, R32, 0x3, RZ ;  /* 0x0000000320207819 */ /* 0x000fe200000012ff */
[----:B------:R-:W5:Y:S01]  /*fd90*/  LD.E.128 R40, desc[UR40][R40.64] ;  /* 0x0000002828287980 */ /* 0x000f62000c101d00 */
[----:B------:R-:W-:Y:S02]  /*fda0*/  SHF.R.U64 R36, R36, 0x3, RZ ;  /* 0x0000000324247819 */ /* 0x000fe400000012ff */
[----:B------:R-:W-:Y:S02]  /*fdb0*/  LOP3.LUT R64, R65, 0x380, RZ, 0xc0, !PT ;  /* 0x0000038041407812 */ /* 0x000fe400078ec0ff */
        /* <DEDUP_REMOVED lines=8> */
[----:B------:R-:W-:-:S02]  /*fe40*/  IADD3 R45, P0, R6, 0x6000, RZ ;  /* 0x00006000062d7810 */ /* 0x000fc40007f1e0ff */
[C---:B------:R-:W-:Y:S01]  /*fe50*/  LOP3.LUT R15, R6.reuse, 0x380, RZ, 0xc0, !PT ;  /* 0x00000380060f7812 */ /* 0x040fe200078ec0ff */
[----:B------:R-:W-:Y:S01]  /*fe60*/  IMAD R3, R9, UR5, R10 ;  /* 0x0000000509037c24 */ /* 0x000fe2000f8e020a */
[C---:B------:R-:W-:Y:S01]  /*fe70*/  IADD3 R53, P2, R6.reuse, 0x7000, RZ ;  /* 0x0000700006357810 */ /* 0x040fe20007f5e0ff */
[----:B------:R-:W5:Y:S01]  /*fe80*/  LD.E.128 R24, desc[UR40][R24.64] ;  /* 0x0000002818187980 */ /* 0x000f62000c101d00 */
[C---:B------:R-:W-:Y:S02]  /*fe90*/  IADD3 R57, P3, R6.reuse, 0x8000, RZ ;  /* 0x0000800006397810 */ /* 0x040fe40007f7e0ff */
[----:B------:R-:W-:Y:S01]  /*fea0*/  IADD3 R61, P4, R6, 0x9000, RZ ;  /* 0x00009000063d7810 */ /* 0x000fe20007f9e0ff */
[----:B------:R-:W5:Y:S01]  /*feb0*/  LD.E.128 R28, desc[UR40][R28.64] ;  /* 0x000000281c1c7980 */ /* 0x000f62000c101d00 */
[----:B------:R-:W-:Y:S02]  /*fec0*/  SHF.R.U64 R64, R64, 0x3, RZ ;  /* 0x0000000340407819 */ /* 0x000fe400000012ff */
[----:B------:R-:W-:Y:S01]  /*fed0*/  LOP3.LUT R44, R45, 0x380, RZ, 0xc0, !PT ;  /* 0x000003802d2c7812 */ /* 0x000fe200078ec0ff */
[----:B------:R-:W5:Y:S01]  /*fee0*/  LD.E.128 R32, desc[UR40][R32.64] ;  /* 0x0000002820207980 */ /* 0x000f62000c101d00 */
[----:B------:R-:W-:-:S02]  /*fef0*/  LOP3.LUT R52, R53, 0x380, RZ, 0xc0, !PT ;  /* 0x0000038035347812 */ /* 0x000fc400078ec0ff */
[----:B------:R-:W-:Y:S01]  /*ff00*/  LOP3.LUT R56, R57, 0x380, RZ, 0xc0, !PT ;  /* 0x0000038039387812 */ /* 0x000fe200078ec0ff */
[----:B------:R-:W5:Y:S01]  /*ff10*/  LD.E.128 R36, desc[UR40][R36.64] ;  /* 0x0000002824247980 */ /* 0x000f62000c101d00 */
[----:B------:R-:W-:Y:S02]  /*ff20*/  LOP3.LUT R60, R61, 0x380, RZ, 0xc0, !PT ;  /* 0x000003803d3c7812 */ /* 0x000fe400078ec0ff */
[----:B------:R-:W-:Y:S01]  /*ff30*/  LOP3.LUT R64, R64, R65, RZ, 0x3c, !PT ;  /* 0x0000004140407212 */ /* 0x000fe200078e3cff */
[--C-:B------:R-:W-:Y:S01]  /*ff40*/  IMAD.X R65, RZ, RZ, R7.reuse, P5 ;  /* 0x000000ffff417224 */ /* 0x100fe200028e0607 */
[----:B------:R-:W-:Y:S02]  /*ff50*/  IADD3 R11, P5, R6, 0xf000, RZ ;  /* 0x0000f000060b7810 */ /* 0x000fe40007fbe0ff */
[----:B------:R-:W-:Y:S02]  /*ff60*/  SHF.R.U64 R15, R15, 0x3, RZ ;  /* 0x000000030f0f7819 */ /* 0x000fe400000012ff */
[----:B------:R-:W-:Y:S01]  /*ff70*/  SHF.R.U64 R44, R44, 0x3, RZ ;  /* 0x000000032c2c7819 */ /* 0x000fe200000012ff */
[----:B------:R-:W-:Y:S01]  /*ff80*/  IMAD.X R85, RZ, RZ, R7, P5 ;  /* 0x000000ffff557224 */ /* 0x000fe200028e0607 */
[----:B------:R-:W-:Y:S01]  /*ff90*/  SHF.R.U64 R52, R52, 0x3, RZ ;  /* 0x0000000334347819 */ /* 0x000fe200000012ff */
[----:B------:R-:W5:Y:S01]  /*ffa0*/  LD.E.128 R64, desc[UR40][R64.64] ;  /* 0x0000002840407980 */ /* 0x000f62000c101d00 */
[----:B------:R-:W-:-:S02]  /*ffb0*/  SHF.R.U64 R56, R56, 0x3, RZ ;  /* 0x0000000338387819 */ /* 0x000fc400000012ff */
        /* <DEDUP_REMOVED lines=10> */
[----:B------:R-:W-:Y:S01]  /*10060*/  LOP3.LUT R4, R15, R6, RZ, 0x3c, !PT ;  /* 0x000000060f047212 */ /* 0x000fe200078e3cff */
[----:B------:R-:W5:Y:S01]  /*10070*/  LD.E.128 R44, desc[UR40][R44.64] ;  /* 0x000000282c2c7980 */ /* 0x000f62000c101d00 */
[----:B------:R-:W0:Y:S01]  /*10080*/  @P1 LDC R15, c[0x0][0xbec] ;  /* 0x0002fb00ff0f1b82 */ /* 0x000e220000000800 */
[----:B------:R-:W-:-:S02]  /*10090*/  IADD3 R69, P0, R6, 0xb000, RZ ;  /* 0x0000b00006457810 */ /* 0x000fc40007f1e0ff */
[C---:B------:R-:W-:Y:S01]  /*100a0*/  IADD3 R73, P2, R6.reuse, 0xc000, RZ ;  /* 0x0000c00006497810 */ /* 0x040fe20007f5e0ff */
[----:B------:R-:W5:Y:S01]  /*100b0*/  LD.E.128 R52, desc[UR40][R52.64] ;  /* 0x0000002834347980 */ /* 0x000f62000c101d00 */
[C---:B------:R-:W-:Y:S02]  /*100c0*/  IADD3 R77, P3, R6.reuse, 0xd000, RZ ;  /* 0x0000d000064d7810 */ /* 0x040fe40007f7e0ff */
[----:B------:R-:W-:Y:S01]  /*100d0*/  IADD3 R81, P4, R6, 0xe000, RZ ;  /* 0x0000e00006517810 */ /* 0x000fe20007f9e0ff */
[----:B------:R-:W5:Y:S01]  /*100e0*/  LD.E.128 R56, desc[UR40][R56.64] ;  /* 0x0000002838387980 */ /* 0x000f62000c101d00 */
[----:B------:R-:W-:Y:S01]  /*100f0*/  SHF.R.U64 R6, R5, 0x3, RZ ;  /* 0x0000000305067819 */ /* 0x000fe200000012ff */
[----:B------:R-:W-:Y:S01]  /*10100*/  IMAD.MOV.U32 R5, RZ, RZ, R7 ;  /* 0x000000ffff057224 */ /* 0x000fe200078e0007 */
[----:B------:R-:W-:Y:S01]  /*10110*/  LOP3.LUT R13, R13, 0xfffffff8, RZ, 0xc0, !PT ;  /* 0xfffffff80d0d7812 */ /* 0x000fe200078ec0ff */
[----:B------:R-:W5:Y:S01]  /*10120*/  LD.E.128 R60, desc[UR40][R60.64] ;  /* 0x000000283c3c7980 */ /* 0x000f62000c101d00 */
[----:B------:R-:W-:Y:S01]  /*10130*/  LOP3.LUT R84, R6, R11, RZ, 0x3c, !PT ;  /* 0x0000000b06547212 */ /* 0x000fe200078e3cff */
[----:B------:R-:W-:Y:S01]  /*10140*/  IMAD.WIDE.U32 R10, R9, UR4, RZ ;  /* 0x00000004090a7c25 */ /* 0x000fe2000f8e00ff */
[----:B------:R-:W-:Y:S01]  /*10150*/  LOP3.LUT R68, R69, 0x380, RZ, 0xc0, !PT ;  /* 0x0000038045447812 */ /* 0x000fe200078ec0ff */
[----:B------:R-:W-:Y:S01]  /*10160*/  ULDC.64 UR4, c[0x0][0xae8] ;  /* 0x0002ba0000047ab9 */ /* 0x000fe20000000a00 */
[----:B------:R-:W-:Y:S01]  /*10170*/  LOP3.LUT R72, R73, 0x380, RZ, 0xc0, !PT ;  /* 0x0000038049487812 */ /* 0x000fe200078ec0ff */
[----:B------:R-:W-:Y:S01]  /*10180*/  IMAD.IADD R11, R11, 0x1, R3 ;  /* 0x000000010b0b7824 */ /* 0x000fe200078e0203 */
[----:B------:R-:W-:Y:S01]  /*10190*/  LOP3.LUT R76, R77, 0x380, RZ, 0xc0, !PT ;  /* 0x000003804d4c7812 */ /* 0x000fe200078ec0ff */
[----:B------:R-:W-:Y:S01]  /*101a0*/  IMAD.IADD R3, R12, 0x1, -R13 ;  /* 0x000000010c037824 */ /* 0x000fe200078e0a0d */
[----:B------:R-:W-:Y:S01]  /*101b0*/  LOP3.LUT R80, R81, 0x380, RZ, 0xc0, !PT ;  /* 0x0000038051507812 */ /* 0x000fe200078ec0ff */
[----:B------:R-:W-:Y:S01]  /*101c0*/  IMAD.WIDE.U32 R10, R201, UR4, R10 ;  /* 0x00000004c90a7c25 */ /* 0x000fe2000f8e000a */
[----:B------:R-:W-:Y:S01]  /*101d0*/  SHF.R.U64 R68, R68, 0x3, RZ ;  /* 0x0000000344447819 */ /* 0x000fe200000012ff */
[----:B------:R-:W5:Y:S01]  /*101e0*/  LD.E.128 R84, desc[UR40][R84.64] ;  /* 0x0000002854547980 */ /* 0x000f62000c101d00 */
[----:B------:R-:W-:Y:S01]  /*101f0*/  SHF.R.U64 R72, R72, 0x3, RZ ;  /* 0x0000000348487819 */ /* 0x000fe200000012ff */
[----:B------:R-:W-:Y:S01]  /*10200*/  IMAD R3, R3, 0x20, R20 ;  /* 0x0000002003037824 */ /* 0x000fe200078e0214 */
[----:B------:R-:W-:-:S02]  /*10210*/  SHF.R.U64 R76, R76, 0x3, RZ ;  /* 0x000000034c4c7819 */ /* 0x000fc400000012ff */
[----:B------:R-:W-:Y:S01]  /*10220*/  SHF.R.U64 R80, R80, 0x3, RZ ;  /* 0x0000000350507819 */ /* 0x000fe200000012ff */
[----:B------:R-:W-:Y:S01]  /*10230*/  IMAD R12, R160, 0x80, R3 ;  /* 0x00000080a00c7824 */ /* 0x000fe200078e0203 */
[----:B------:R-:W-:Y:S01]  /*10240*/  SHF.R.S32.HI R9, RZ, 0x1f, R8 ;  /* 0x0000001fff097819 */ /* 0x000fe20000011408 */
[----:B------:R-:W-:Y:S01]  /*10250*/  IMAD R11, R201, UR5, R11 ;  /* 0x00000005c90b7c24 */ /* 0x000fe2000f8e020b */
[----:B------:R-:W-:Y:S01]  /*10260*/  LOP3.LUT R68, R68, R69, RZ, 0x3c, !PT ;  /* 0x0000004544447212 */ /* 0x000fe200078e3cff */
[----:B0-----:R-:W-:Y:S01]  /*10270*/  @P1 IMAD.HI.U32 R3, R12, R15, RZ ;  /* 0x0000000f0c031227 */ /* 0x001fe200078e00ff */
[----:B------:R-:W-:Y:S01]  /*10280*/  LOP3.LUT R72, R72, R73, RZ, 0x3c, !PT ;  /* 0x0000004948487212 */ /* 0x000fe200078e3cff */
[----:B------:R-:W-:Y:S01]  /*10290*/  ULDC.64 UR4, c[0x0][0xaf0] ;  /* 0x0002bc0000047ab9 */ /* 0x000fe20000000a00 */
[----:B------:R-:W-:Y:S01]  /*102a0*/  LOP3.LUT R76, R76, R77, RZ, 0x3c, !PT ;  /* 0x0000004d4c4c7212 */ /* 0x000fe200078e3cff */
[--C-:B------:R-:W-:Y:S01]  /*102b0*/  IMAD.X R69, RZ, RZ, R7.reuse, P0 ;  /* 0x000000ffff457224 */ /* 0x100fe200000e0607 */
[----:B------:R-:W-:Y:S01]  /*102c0*/  LOP3.LUT R80, R80, R81, RZ, 0x3c, !PT ;  /* 0x0000005150507212 */ /* 0x000fe200078e3cff */
[----:B------:R-:W-:-:S02]  /*102d0*/  IMAD.X R73, RZ, RZ, R7, P2 ;  /* 0x000000ffff497224 */ /* 0x000fc400010e0607 */
[--C-:B------:R-:W-:Y:S02]  /*102e0*/  IMAD.X R77, RZ, RZ, R7.reuse, P3 ;  /* 0x000000ffff4d7224 */ /* 0x100fe400018e0607 */
[----:B------:R-:W-:Y:S01]  /*102f0*/  IMAD.X R81, RZ, RZ, R7, P4 ;  /* 0x000000ffff517224 */ /* 0x000fe200020e0607 */
[----:B------:R-:W5:Y:S01]  /*10300*/  LD.E.128 R68, desc[UR40][R68.64] ;  /* 0x0000002844447980 */ /* 0x000f62000c101d00 */
[----:B------:R-:W-:Y:S02]  /*10310*/  IMAD R9, R9, UR4, RZ ;  /* 0x0000000409097c24 */ /* 0x000fe4000f8e02ff */
[----:B------:R-:W-:Y:S01]  /*10320*/  IMAD.MOV.U32 R13, RZ, RZ, R12 ;  /* 0x000000ffff0d7224 */ /* 0x000fe200078e000c */
[----:B-1----:R-:W-:Y:S01]  /*10330*/  @P1 SHF.R.U32.HI R13, RZ, R14, R3 ;  /* 0x0000000eff0d1219 */ /* 0x002fe20000011603 */
[----:B------:R-:W5:Y:S01]  /*10340*/  LD.E.128 R4, desc[UR40][R4.64] ;  /* 0x0000002804047980 */ /* 0x000f62000c101d00 */
[----:B------:R-:W-:-:S03]  /*10350*/  IMAD R15, R8, UR5, R9 ;  /* 0x00000005080f7c24 */ /* 0x000fc6000f8e0209 */
[----:B------:R-:W5:Y:S01]  /*10360*/  LD.E.128 R72, desc[UR40][R72.64] ;  /* 0x0000002848487980 */ /* 0x000f62000c101d00 */
[----:B------:R-:W-:Y:S01]  /*10370*/  IMAD.WIDE.U32 R8, R8, UR4, R10 ;  /* 0x0000000408087c25 */ /* 0x000fe2000f8e000a */
[--C-:B------:R-:W-:Y:S01]  /*10380*/  SHF.R.S32.HI R3, RZ, 0x1f, R13.reuse ;  /* 0x0000001fff037819 */ /* 0x100fe2000001140d */
[----:B------:R-:W-:Y:S01]  /*10390*/  ULDC.64 UR4, c[0x0][0xae0] ;  /* 0x0002b80000047ab9 */ /* 0x000fe20000000a00 */
[----:B------:R-:W5:Y:S01]  /*103a0*/  LD.E.128 R76, desc[UR40][R76.64] ;  /* 0x000000284c4c7980 */ /* 0x000f62000c101d00 */
[----:B------:R-:W-:-:S03]  /*103b0*/  IMAD.MOV R11, RZ, RZ, -R13 ;  /* 0x000000ffff0b7224 */ /* 0x000fc600078e0a0d */
[----:B------:R-:W5:Y:S01]  /*103c0*/  LD.E.128 R80, desc[UR40][R80.64] ;  /* 0x0000002850507980 */ /* 0x000f62000c101d00 */
[----:B------:R-:W-:Y:S01]  /*103d0*/  @!PT LDS RZ, [RZ] ;  /* 0x00000000fffff984 */ /* 0x000fe20000000800 */
[----:B------:R-:W-:Y:S01]  /*103e0*/  @!PT LDS RZ, [RZ] ;  /* 0x00000000fffff984 */ /* 0x000fe20000000800 */
[----:B------:R-:W-:Y:S01]  /*103f0*/  @!PT LDS RZ, [RZ] ;  /* 0x00000000fffff984 */ /* 0x000fe20000000800 */
[----:B------:R-:W-:Y:S01]  /*10400*/  @!PT LDS RZ, [RZ] ;  /* 0x00000000fffff984 */ /* 0x000fe20000000800 */
[----:B------:R0:W-:Y:S06]  /*10410*/  MEMBAR.ALL.CTA ;  /* 0x0000000000007992 */ /* 0x0001ec0000008000 */
[----:B0-----:R-:W0:Y:S01]  /*10420*/  FENCE.VIEW.ASYNC.S ;  /* 0x00000000000073c6 */ /* 0x001e220000000000 */
[----:B------:R-:W-:Y:S02]  /*10430*/  IMAD.IADD R9, R9, 0x1, R15 ;  /* 0x0000000109097824 */ /* 0x000fe400078e020f */
[----:B------:R-:W-:-:S02]  /*10440*/  IMAD R10, R3, UR4, RZ ;  /* 0x00000004030a7c24 */ /* 0x000fc4000f8e02ff */
[----:B------:R-:W-:Y:S02]  /*10450*/  IMAD R11, R158, R11, R12 ;  /* 0x0000000b9e0b7224 */ /* 0x000fe400078e020c */
[----:B------:R-:W-:-:S04]  /*10460*/  IMAD.WIDE.U32 R8, R13, UR4, R8 ;  /* 0x000000040d087c25 */ /* 0x000fc8000f8e0008 */
[----:B------:R-:W-:Y:S01]  /*10470*/  IMAD R13, R13, UR5, R10 ;  /* 0x000000050d0d7c24 */ /* 0x000fe2000f8e020a */
[----:B------:R-:W-:Y:S01]  /*10480*/  SHF.R.S32.HI R10, RZ, 0x1f, R11 ;  /* 0x0000001fff0a7819 */ /* 0x000fe2000001140b */
[----:B------:R-:W-:Y:S01]  /*10490*/  ULDC.64 UR4, c[0x0][0xad8] ;  /* 0x0002b60000047ab9 */ /* 0x000fe20000000a00 */
[----:B------:R-:W-:Y:S02]  /*104a0*/  VIADD R3, R19, 0x22820 ;  /* 0x0002282013037836 */ /* 0x000fe40000000000 */
[----:B------:R-:W-:Y:S02]  /*104b0*/  IMAD.IADD R9, R9, 0x1, R13 ;  /* 0x0000000109097824 */ /* 0x000fe400078e020d */
[----:B------:R-:W-:Y:S01]  /*104c0*/  IMAD R10, R10, UR4, RZ ;  /* 0x000000040a0a7c24 */ /* 0x000fe2000f8e02ff */
[----:B------:R-:W-:Y:S01]  /*104d0*/  PRMT R3, RZ, 0x654, R3 ;  /* 0x00000654ff037816 */ /* 0x000fe20000000003 */
[----:B------:R-:W-:-:S04]  /*104e0*/  IMAD.WIDE.U32 R8, R11, UR4, R8 ;  /* 0x000000040b087c25 */ /* 0x000fc8000f8e0008 */
[----:B------:R-:W-:Y:S01]  /*104f0*/  IMAD R21, R11, UR5, R10 ;  /* 0x000000050b157c24 */ /* 0x000fe2000f8e020a */
[----:B------:R-:W-:Y:S01]  /*10500*/  ULDC.64 UR4, c[0x0][0xa80] ;  /* 0x0002a00000047ab9 */ /* 0x000fe20000000a00 */
[----:B0-----:R0:W-:Y:S02]  /*10510*/  SYNCS.ARRIVE.TRANS64.RED.A1T0 RZ, [R3+URZ], RZ ;  /* 0x000000ff03ff79a7 */ /* 0x0011e4000810043f */
[----:B------:R-:W-:Y:S01]  /*10520*/  IMAD.IADD R21, R9, 0x1, R21 ;  /* 0x0000000109157824 */ /* 0x000fe200078e0215 */
[----:B0-----:R-:W-:Y:S01]  /*10530*/  LEA R3, P0, R8, UR4, 0x1 ;  /* 0x0000000408037c11 */ /* 0x001fe2000f8008ff */
[----:B------:R-:W-:-:S03]  /*10540*/  UMOV UR4, 0xffffffff ;  /* 0xffffffff00047882 */ /* 0x000fc60000000000 */
[----:B------:R-:W-:Y:S01]  /*10550*/  LEA.HI.X R21, R8, UR5, R21, 0x1, P0 ;  /* 0x0000000508157c11 */ /* 0x000fe200080f0c15 */
[----:B------:R-:W-:Y:S08]  /*10560*/  BRA.DIV UR4, `(.L_x_771) ;  /* 0x000000b604607947 */ /* 0x000ff0000b800000 */
[----:B------:R0:W1:Y:S04]  /*10570*/  SHFL.IDX PT, R48, R21, RZ, 0x181f ;  /* 0x00181fff15307589 */ /* 0x00006800000e0000 */
[----:B------:R0:W2:Y:S02]  /*10580*/  SHFL.IDX PT, R14, R3, RZ, 0x181f ;  /* 0x00181fff030e7589 */ /* 0x0000a400000e0000 */
.L_x_967:
[----:B------:R-:W-:Y:S01]  /*10590*/  IMAD R89, R160, 0x80, R20 ;  /* 0x00000080a0597824 */ /* 0x000fe200078e0214 */
[----:B------:R-:W-:Y:S04]  /*105a0*/  BSSY B1, `(.L_x_772) ;  /* 0x000001e000017945 */ /* 0x000fe80003800000 */
[----:B------:R-:W-:-:S13]  /*105b0*/  ISETP.GE.AND P0, PT, R89, R0, PT ;  /* 0x000000005900720c */ /* 0x000fda0003f06270 */
[----:B------:R-:W-:Y:S05]  /*105c0*/  @P0 BRA `(.L_x_773) ;  /* 0x00000000006c0947 */ /* 0x000fea0003800000 */
[C---:B------:R-:W-:Y:S01]  /*105d0*/  VIADD R15, R207.reuse, 0x40 ;  /* 0x00000040cf0f7836 */ /* 0x040fe20000000000 */
[----:B------:R-:W-:Y:S01]  /*105e0*/  ULDC UR4, c[0x0][0xac8] ;  /* 0x0002b20000047ab9 */ /* 0x000fe20000000800 */
[C---:B------:R-:W-:Y:S01]  /*105f0*/  VIADD R91, R207.reuse, 0x80 ;  /* 0x00000080cf5b7836 */ /* 0x040fe20000000000 */
[C---:B------:R-:W-:Y:S01]  /*10600*/  ISETP.GE.AND P3, PT, R207.reuse, UR4, PT ;  /* 0x00000004cf007c0c */ /* 0x040fe2000bf66270 */
[----:B------:R-:W-:Y:S01]  /*10610*/  VIADD R88, R207, 0xc0 ;  /* 0x000000c0cf587836 */ /* 0x000fe20000000000 */
[----:B------:R-:W-:Y:S01]  /*10620*/  ISETP.GE.AND P2, PT, R15, UR4, PT ;  /* 0x000000040f007c0c */ /* 0x000fe2000bf46270 */
[----:B------:R-:W-:Y:S01]  /*10630*/  VIADD R93, R207, 0x40 ;  /* 0x00000040cf5d7836 */ /* 0x000fe20000000000 */
[----:B------:R-:W-:Y:S01]  /*10640*/  ISETP.GE.AND P1, PT, R91, UR4, PT ;  /* 0x000000045b007c0c */ /* 0x000fe2000bf26270 */
[C---:B------:R-:W-:Y:S01]  /*10650*/  VIADD R92, R207.reuse, 0x80 ;  /* 0x00000080cf5c7836 */ /* 0x040fe20000000000 */
[----:B------:R-:W-:Y:S01]  /*10660*/  ISETP.GE.AND P0, PT, R88, UR4, PT ;  /* 0x0000000458007c0c */ /* 0x000fe2000bf06270 */
[----:B------:R-:W-:Y:S01]  /*10670*/  VIADD R90, R207, 0xc0 ;  /* 0x000000c0cf5a7836 */ /* 0x000fe20000000000 */
[----:B------:R-:W-:-:S02]  /*10680*/  SHF.R.S32.HI R12, RZ, 0x1f, R207 ;  /* 0x0000001fff0c7819 */ /* 0x000fc400000114cf */
[----:B------:R-:W-:Y:S02]  /*10690*/  SHF.R.S32.HI R93, RZ, 0x1f, R93 ;  /* 0x0000001fff5d7819 */ /* 0x000fe4000001145d */
[----:B------:R-:W-:Y:S02]  /*106a0*/  SHF.R.S32.HI R92, RZ, 0x1f, R92 ;  /* 0x0000001fff5c7819 */ /* 0x000fe4000001145c */
[-C--:B--2---:R-:W-:Y:S02]  /*106b0*/  @!P3 LEA R8, P5, R207, R14.reuse, 0x1 ;  /* 0x0000000ecf08b211 */ /* 0x084fe400078a08ff */
[----:B------:R-:W-:Y:S02]  /*106c0*/  @!P2 LEA R10, P4, R15, R14, 0x1 ;  /* 0x0000000e0f0aa211 */ /* 0x000fe400078808ff */
[----:B-1----:R-:W-:Y:S02]  /*106d0*/  @!P3 LEA.HI.X R9, R207, R48, R12, 0x1, P5 ;  /* 0x00000030cf09b211 */ /* 0x002fe400028f0c0c */
[----:B------:R-:W-:-:S02]  /*106e0*/  @!P1 LEA R12, P5, R91, R14, 0x1 ;  /* 0x0000000e5b0c9211 */ /* 0x000fc400078a08ff */
[----:B------:R-:W-:Y:S01]  /*106f0*/  @!P2 LEA.HI.X R11, R15, R48, R93, 0x1, P4 ;  /* 0x000000300f0ba211 */ /* 0x000fe200020f0c5d */
[----:B-----5:R3:W-:Y:S01]  /*10700*/  @!P3 ST.E.128 desc[UR40][R8.64], R4 ;  /* 0x000000040800b985 */ /* 0x0207e2000c101d28 */
[----:B------:R-:W-:Y:S02]  /*10710*/  SHF.R.S32.HI R90, RZ, 0x1f, R90 ;  /* 0x0000001fff5a7819 */ /* 0x000fe4000001145a */
[C---:B------:R-:W-:Y:S01]  /*10720*/  @!P0 LEA R14, P4, R88.reuse, R14, 0x1 ;  /* 0x0000000e580e8211 */ /* 0x040fe200078808ff */
[----:B------:R3:W-:Y:S01]  /*10730*/  @!P2 ST.E.128 desc[UR40][R10.64], R36 ;  /* 0x000000240a00a985 */ /* 0x0007e2000c101d28 */
[-C--:B------:R-:W-:Y:S02]  /*10740*/  @!P1 LEA.HI.X R13, R91, R48.reuse, R92, 0x1, P5 ;  /* 0x000000305b0d9211 */ /* 0x080fe400028f0c5c */
[----:B------:R-:W-:-:S03]  /*10750*/  @!P0 LEA.HI.X R15, R88, R48, R90, 0x1, P4 ;  /* 0x00000030580f8211 */ /* 0x000fc600020f0c5a */
[----:B------:R3:W-:Y:S04]  /*10760*/  @!P1 ST.E.128 desc[UR40][R12.64], R56 ;  /* 0x000000380c009985 */ /* 0x0007e8000c101d28 */
[----:B------:R3:W-:Y:S02]  /*10770*/  @!P0 ST.E.128 desc[UR40][R14.64], R72 ;  /* 0x000000480e008985 */ /* 0x0007e4000c101d28 */
.L_x_773:
[----:B------:R-:W-:Y:S05]  /*10780*/  BSYNC B1 ;  /* 0x0000000000017941 */ /* 0x000fea0003800000 */
.L_x_772:
[----:B------:R-:W-:-:S03]  /*10790*/  UMOV UR4, 0xffffffff ;  /* 0xffffffff00047882 */ /* 0x000fc60000000000 */
[----:B------:R-:W-:Y:S05]  /*107a0*/  BRA.DIV UR4, `(.L_x_774) ;  /* 0x000000b604047947 */ /* 0x000fea000b800000 */
[----:B------:R4:W0:Y:S04]  /*107b0*/  SHFL.IDX PT, R20, R21, 0x1, 0x181f ;  /* 0x00381f0015147f89 */ /* 0x00082800000e0000 */
[----:B--23--:R4:W2:Y:S02]  /*107c0*/  SHFL.IDX PT, R14, R3, 0x1, 0x181f ;  /* 0x00381f00030e7f89 */ /* 0x00c8a400000e0000 */
.L_x_971:
[----:B-----5:R-:W-:Y:S01]  /*107d0*/  VIADD R5, R89, 0x20 ;  /* 0x0000002059057836 */ /* 0x020fe20000000000 */
[----:B------:R-:W-:Y:S04]  /*107e0*/  BSSY B1, `(.L_x_775) ;  /* 0x000001e000017945 */ /* 0x000fe80003800000 */
[----:B------:R-:W-:-:S13]  /*107f0*/  ISETP.GE.AND P0, PT, R5, R0, PT ;  /* 0x000000000500720c */ /* 0x000fda0003f06270 */
[----:B------:R-:W-:Y:S05]  /*10800*/  @P0 BRA `(.L_x_776) ;  /* 0x00000000006c0947 */ /* 0x000fea0003800000 */
[C---:B------:R-:W-:Y:S01]  /*10810*/  VIADD R10, R207.reuse, 0x40 ;  /* 0x00000040cf0a7836 */ /* 0x040fe20000000000 */
[----:B------:R-:W-:Y:S01]  /*10820*/  ULDC UR4, c[0x0][0xac8] ;  /* 0x0002b20000047ab9 */ /* 0x000fe20000000800 */
[C---:B------:R-:W-:Y:S01]  /*10830*/  VIADD R15, R207.reuse, 0x80 ;  /* 0x00000080cf0f7836 */ /* 0x040fe20000000000 */
[C---:B------:R-:W-:Y:S01]  /*10840*/  ISETP.GE.AND P3, PT, R207.reuse, UR4, PT ;  /* 0x00000004cf007c0c */ /* 0x040fe2000bf66270 */
[C---:B------:R-:W-:Y:S01]  /*10850*/  VIADD R12, R207.reuse, 0xc0 ;  /* 0x000000c0cf0c7836 */ /* 0x040fe20000000000 */
        /* <DEDUP_REMOVED lines=9> */
[CC--:B--2---:R-:W-:Y:S02]  /*108f0*/  @!P3 LEA R4, P5, R207.reuse, R14.reuse, 0x1 ;  /* 0x0000000ecf04b211 */ /* 0x0c4fe400078a08ff */
[----:B------:R-:W-:Y:S02]  /*10900*/  @!P2 LEA R6, P4, R10, R14, 0x1 ;  /* 0x0000000e0a06a211 */ /* 0x000fe400078808ff */
[----:B0-----:R-:W-:Y:S02]  /*10910*/  @!P3 LEA.HI.X R5, R207, R20, R8, 0x1, P5 ;  /* 0x00000014cf05b211 */ /* 0x001fe400028f0c08 */
[----:B------:R-:W-:-:S02]  /*10920*/  @!P1 LEA R8, P5, R15, R14, 0x1 ;  /* 0x0000000e0f089211 */ /* 0x000fc400078a08ff */
[----:B------:R-:W-:Y:S01]  /*10930*/  @!P2 LEA.HI.X R7, R10, R20, R11, 0x1, P4 ;  /* 0x000000140a07a211 */ /* 0x000fe200020f0c0b */
[----:B------:R3:W-:Y:S01]  /*10940*/  @!P3 ST.E.128 desc[UR40][R4.64], R24 ;  /* 0x000000180400b985 */ /* 0x0007e2000c101d28 */
[----:B------:R-:W-:Y:S02]  /*10950*/  SHF.R.S32.HI R13, RZ, 0x1f, R13 ;  /* 0x0000001fff0d7819 */ /* 0x000fe4000001140d */
[C---:B------:R-:W-:Y:S01]  /*10960*/  @!P0 LEA R10, P4, R12.reuse, R14, 0x1 ;  /* 0x0000000e0c0a8211 */ /* 0x040fe200078808ff */
[----:B------:R3:W-:Y:S01]  /*10970*/  @!P2 ST.E.128 desc[UR40][R6.64], R40 ;  /* 0x000000280600a985 */ /* 0x0007e2000c101d28 */
[-C--:B------:R-:W-:Y:S02]  /*10980*/  @!P1 LEA.HI.X R9, R15, R20.reuse, R36, 0x1, P5 ;  /* 0x000000140f099211 */ /* 0x080fe400028f0c24 */
[----:B------:R-:W-:-:S03]  /*10990*/  @!P0 LEA.HI.X R11, R12, R20, R13, 0x1, P4 ;  /* 0x000000140c0b8211 */ /* 0x000fc600020f0c0d */
[----:B------:R3:W-:Y:S04]  /*109a0*/  @!P1 ST.E.128 desc[UR40][R8.64], R60 ;  /* 0x0000003c08009985 */ /* 0x0007e8000c101d28 */
[----:B------:R3:W-:Y:S02]  /*109b0*/  @!P0 ST.E.128 desc[UR40][R10.64], R76 ;  /* 0x0000004c0a008985 */ /* 0x0007e4000c101d28 */
.L_x_776:
[----:B------:R-:W-:Y:S05]  /*109c0*/  BSYNC B1 ;  /* 0x0000000000017941 */ /* 0x000fea0003800000 */
.L_x_775:
[----:B------:R-:W-:-:S03]  /*109d0*/  UMOV UR4, 0xffffffff ;  /* 0xffffffff00047882 */ /* 0x000fc60000000000 */
[----:B------:R-:W-:Y:S05]  /*109e0*/  BRA.DIV UR4, `(.L_x_777) ;  /* 0x000000b204bc7947 */ /* 0x000fea000b800000 */
[----:B0-----:R0:W0:Y:S04]  /*109f0*/  SHFL.IDX PT, R20, R21, 0x2, 0x181f ;  /* 0x00581f0015147f89 */ /* 0x00102800000e0000 */
[----:B--2---:R2:W0:Y:S02]  /*10a00*/  SHFL.IDX PT, R14, R3, 0x2, 0x181f ;  /* 0x00581f00030e7f89 */ /* 0x00442400000e0000 */
.L_x_975:
[----:B---3--:R-:W-:Y:S01]  /*10a10*/  VIADD R5, R89, 0x40 ;  /* 0x0000004059057836 */ /* 0x008fe20000000000 */
        /* <DEDUP_REMOVED lines=17> */
[CC--:B0-----:R-:W-:Y:S02]  /*10b30*/  @!P3 LEA R4, P5, R207.reuse, R14.reuse, 0x1 ;  /* 0x0000000ecf04b211 */ /* 0x0c1fe400078a08ff */
[----:B------:R-:W-:Y:S02]  /*10b40*/  @!P2 LEA R6, P4, R10, R14, 0x1 ;  /* 0x0000000e0a06a211 */ /* 0x000fe400078808ff */
[----:B------:R-:W-:Y:S02]  /*10b50*/  @!P3 LEA.HI.X R5, R207, R20, R8, 0x1, P5 ;  /* 0x00000014cf05b211 */ /* 0x000fe400028f0c08 */
        /* <DEDUP_REMOVED lines=10> */
.L_x_779:
[----:B------:R-:W-:Y:S05]  /*10c00*/  BSYNC B1 ;  /* 0x0000000000017941 */ /* 0x000fea0003800000 */
.L_x_778:
[----:B------:R-:W-:-:S03]  /*10c10*/  UMOV UR4, 0xffffffff ;  /* 0xffffffff00047882 */ /* 0x000fc60000000000 */
[----:B------:R-:W-:Y:S05]  /*10c20*/  BRA.DIV UR4, `(.L_x_780) ;  /* 0x000000b204747947 */ /* 0x000fea000b800000 */
[----:B---3--:R3:W1:Y:S04]  /*10c30*/  SHFL.IDX PT, R10, R21, 0x3, 0x181f ;  /* 0x00781f00150a7f89 */ /* 0x00866800000e0000 */
[----:B0-----:R3:W0:Y:S02]  /*10c40*/  SHFL.IDX PT, R14, R3, 0x3, 0x181f ;  /* 0x00781f00030e7f89 */ /* 0x00162400000e0000 */
.L_x_979:
[----:B--234-:R-:W-:-:S05]  /*10c50*/  VIADD R3, R89, 0x60 ;  /* 0x0000006059037836 */ /* 0x01cfca0000000000 */
        /* <DEDUP_REMOVED lines=9> */
[----:B------:R-:W-:Y:S02]  /*10cf0*/  ISETP.GE.AND P5, PT, R11, UR4, PT ;  /* 0x000000040b007c0c */ /* 0x000fe4000bfa6270 */
[----:B------:R-:W-:Y:S02]  /*10d00*/  SHF.R.S32.HI R20, RZ, 0x1f, R207 ;  /* 0x0000001fff147819 */ /* 0x000fe400000114cf */
[----:B------:R-:W-:-:S02]  /*10d10*/  SHF.R.S32.HI R15, RZ, 0x1f, R15 ;  /* 0x0000001fff0f7819 */ /* 0x000fc4000001140f */
[----:B------:R-:W-:-:S03]  /*10d20*/  SHF.R.S32.HI R12, RZ, 0x1f, R12 ;  /* 0x0000001fff0c7819 */ /* 0x000fc6000001140c */
[-C--:B0-----:R-:W-:Y:S02]  /*10d30*/  @!P3 LEA R4, P0, R207, R14.reuse, 0x1 ;  /* 0x0000000ecf04b211 */ /* 0x081fe400078008ff */
[-C--:B------:R-:W-:Y:S02]  /*10d40*/  @!P4 LEA R6, P1, R13, R14.reuse, 0x1 ;  /* 0x0000000e0d06c211 */ /* 0x080fe400078208ff */
[----:B------:R-:W-:Y:S02]  /*10d50*/  @!P5 LEA R8, P2, R11, R14, 0x1 ;  /* 0x0000000e0b08d211 */ /* 0x000fe400078408ff */
[-C--:B-1----:R-:W-:Y:S02]  /*10d60*/  @!P3 LEA.HI.X R5, R207, R10.reuse, R20, 0x1, P0 ;  /* 0x0000000acf05b211 */ /* 0x082fe400000f0c14 */
[-C--:B------:R-:W-:Y:S02]  /*10d70*/  @!P4 LEA.HI.X R7, R13, R10.reuse, R15, 0x1, P1 ;  /* 0x0000000a0d07c211 */ /* 0x080fe400008f0c0f */
[----:B------:R-:W-:Y:S01]  /*10d80*/  @!P5 LEA.HI.X R9, R11, R10, R12, 0x1, P2 ;  /* 0x0000000a0b09d211 */ /* 0x000fe200010f0c0c */
[----:B------:R0:W-:Y:S01]  /*10d90*/  @!P3 ST.E.128 desc[UR40][R4.64], R32 ;  /* 0x000000200400b985 */ /* 0x0001e2000c101d28 */
[----:B------:R-:W-:-:S03]  /*10da0*/  VIADD R11, R207, 0xc0 ;  /* 0x000000c0cf0b7836 */ /* 0x000fc60000000000 */
[----:B------:R0:W-:Y:S02]  /*10db0*/  @!P4 ST.E.128 desc[UR40][R6.64], R52 ;  /* 0x000000340600c985 */ /* 0x0001e4000c101d28 */
[----:B------:R-:W-:Y:S02]  /*10dc0*/  ISETP.GE.AND P0, PT, R11, UR4, PT ;  /* 0x000000040b007c0c */ /* 0x000fe4000bf06270 */
[----:B------:R0:W-:Y:S11]  /*10dd0*/  @!P5 ST.E.128 desc[UR40][R8.64], R68 ;  /* 0x000000440800d985 */ /* 0x0001f6000c101d28 */
[----:B------:R-:W-:Y:S05]  /*10de0*/  @P0 BRA `(.L_x_781) ;  /* 0x0000002c00940947 */ /* 0x000fea0003800000 */
[----:B------:R-:W-:Y:S01]  /*10df0*/  VIADD R12, R207, 0xc0 ;  /* 0x000000c0cf0c7836 */ /* 0x000fe20000000000 */
[----:B0-----:R-:W-:-:S04]  /*10e00*/  LEA R4, P0, R11, R14, 0x1 ;  /* 0x0000000e0b047211 */ /* 0x001fc800078008ff */
[----:B------:R-:W-:-:S04]  /*10e10*/  SHF.R.S32.HI R12, RZ, 0x1f, R12 ;  /* 0x0000001fff0c7819 */ /* 0x000fc8000001140c */
[----:B------:R-:W-:-:S05]  /*10e20*/  LEA.HI.X R5, R11, R10, R12, 0x1, P0 ;  /* 0x0000000a0b057211 */ /* 0x000fca00000f0c0c */
[----:B------:R0:W-:Y:S01]  /*10e30*/  ST.E.128 desc[UR40][R4.64], R84 ;  /* 0x0000005404007985 */ /* 0x0001e2000c101d28 */
[----:B------:R-:W-:Y:S05]  /*10e40*/  BRA `(.L_x_781) ;  /* 0x0000002c007c7947 */ /* 0x000fea0003800000 */
.L_x_770:
[----:B------:R-:W1:Y:S01]  /*10e50*/  @P1 LDC R7, c[0x0][0xbec] ;  /* 0x0002fb00ff071b82 */ /* 0x000e620000000800 */
[----:B------:R-:W-:Y:S01]  /*10e60*/  ULDC.64 UR4, c[0x0][0xb08] ;  /* 0x0002c20000047ab9 */ /* 0x000fe20000000a00 */
[----:B0-----:R-:W-:Y:S02]  /*10e70*/  IMAD.MOV.U32 R10, RZ, RZ, R48 ;  /* 0x000000ffff0a7224 */ /* 0x001fe400078e0030 */
[----:B------:R-:W-:-:S04]  /*10e80*/  IMAD R3, R3, UR4, RZ ;  /* 0x0000000403037c24 */ /* 0x000fc8000f8e02ff */
[----:B------:R-:W0:Y:S01]  /*10e90*/  @P1 LDC R6, c[0x0][0xbf0] ;  /* 0x0002fc00ff061b82 */ /* 0x000e220000000800 */
[----:B------:R-:W-:Y:S02]  /*10ea0*/  IMAD R3, R9, UR5, R3 ;  /* 0x0000000509037c24 */ /* 0x000fe4000f8e0203 */
[----:B-1----:R-:W-:-:S05]  /*10eb0*/  @P1 IMAD.HI.U32 R7, R48, R7, RZ ;  /* 0x0000000730071227 */ /* 0x002fca00078e00ff */
[----:B0-----:R-:W-:Y:S01]  /*10ec0*/  @P1 SHF.R.U32.HI R10, RZ, R6, R7 ;  /* 0x00000006ff0a1219 */ /* 0x001fe20000011607 */
[----:B------:R-:W-:Y:S01]  /*10ed0*/  IMAD.WIDE.U32 R6, R9, UR4, RZ ;  /* 0x0000000409067c25 */ /* 0x000fe2000f8e00ff */
[----:B------:R-:W-:-:S03]  /*10ee0*/  ULDC.64 UR4, c[0x0][0xb38] ;  /* 0x0002ce0000047ab9 */ /* 0x000fc60000000a00 */
[----:B------:R-:W-:Y:S01]  /*10ef0*/  IMAD.IADD R7, R7, 0x1, R3 ;  /* 0x0000000107077824 */ /* 0x000fe200078e0203 */
[----:B------:R-:W-:Y:S01]  /*10f00*/  SHF.R.S32.HI R3, RZ, 0x1f, R8 ;  /* 0x0000001fff037819 */ /* 0x000fe20000011408 */
[----:B------:R-:W-:Y:S02]  /*10f10*/  VIADD R9, R19, 0x22820 ;  /* 0x0002282013097836 */ /* 0x000fe40000000000 */
[----:B------:R-:W-:-:S03]  /*10f20*/  IMAD.WIDE.U32 R6, R201, UR4, R6 ;  /* 0x00000004c9067c25 */ /* 0x000fc6000f8e0006 */
[----:B------:R-:W-:Y:S01]  /*10f30*/  PRMT R9, RZ, 0x654, R9 ;  /* 0x00000654ff097816 */ /* 0x000fe20000000009 */
[----:B------:R-:W-:Y:S01]  /*10f40*/  IMAD R7, R201, UR5, R7 ;  /* 0x00000005c9077c24 */ /* 0x000fe2000f8e0207 */
[----:B------:R-:W-:Y:S02]  /*10f50*/  ULDC.64 UR4, c[0x0][0xb40] ;  /* 0x0002d00000047ab9 */ /* 0x000fe40000000a00 */
[----:B------:R-:W-:Y:S01]  /*10f60*/  IMAD R3, R3, UR4, RZ ;  /* 0x0000000403037c24 */ /* 0x000fe2000f8e02ff */
[----:B------:R0:W-:Y:S01]  /*10f70*/  SYNCS.ARRIVE.TRANS64.RED.A1T0 RZ, [R9+URZ], RZ ;  /* 0x000000ff09ff79a7 */ /* 0x0001e2000810043f */
[----:B------:R-:W-:-:S04]  /*10f80*/  IMAD.WIDE.U32 R6, R8, UR4, R6 ;  /* 0x0000000408067c25 */ /* 0x000fc8000f8e0006 */
[----:B------:R-:W-:Y:S01]  /*10f90*/  IMAD R3, R8, UR5, R3 ;  /* 0x0000000508037c24 */ /* 0x000fe2000f8e0203 */
[----:B------:R-:W-:Y:S01]  /*10fa0*/  ULDC.64 UR4, c[0x0][0xb48] ;  /* 0x0002d20000047ab9 */ /* 0x000fe20000000a00 */
[--C-:B------:R-:W-:Y:S02]  /*10fb0*/  SHF.R.S32.HI R8, RZ, 0x1f, R10.reuse ;  /* 0x0000001fff087819 */ /* 0x100fe4000001140a */
[----:B------:R-:W-:Y:S02]  /*10fc0*/  IMAD.IADD R7, R7, 0x1, R3 ;  /* 0x0000000107077824 */ /* 0x000fe400078e0203 */
[----:B------:R-:W-:Y:S02]  /*10fd0*/  IMAD.MOV R3, RZ, RZ, -R10 ;  /* 0x000000ffff037224 */ /* 0x000fe400078e0a0a */
[----:B------:R-:W-:-:S04]  /*10fe0*/  IMAD.WIDE.U32 R6, R159, UR4, R6 ;  /* 0x000000049f067c25 */ /* 0x000fc8000f8e0006 */
[----:B------:R-:W-:Y:S01]  /*10ff0*/  IMAD R7, R159, UR5, R7 ;  /* 0x000000059f077c24 */ /* 0x000fe2000f8e0207 */
[----:B------:R-:W-:Y:S01]  /*11000*/  ULDC.64 UR4, c[0x0][0xb30] ;  /* 0x0002cc0000047ab9 */ /* 0x000fe20000000a00 */
[----:B------:R-:W-:Y:S02]  /*11010*/  IMAD R3, R158, R3, R48 ;  /* 0x000000039e037224 */ /* 0x000fe400078e0230 */
[----:B------:R-:W-:Y:S02]  /*11020*/  IMAD R8, R8, UR4, RZ ;  /* 0x0000000408087c24 */ /* 0x000fe4000f8e02ff */
[----:B------:R-:W-:-:S04]  /*11030*/  IMAD.WIDE.U32 R6, R10, UR4, R6 ;  /* 0x000000040a067c25 */ /* 0x000fc8000f8e0006 */
[----:B------:R-:W-:Y:S01]  /*11040*/  IMAD R8, R10, UR5, R8 ;  /* 0x000000050a087c24 */ /* 0x000fe2000f8e0208 */
[----:B------:R-:W-:-:S03]  /*11050*/  ULDC.64 UR4, c[0x0][0xb28] ;  /* 0x0002ca0000047ab9 */ /* 0x000fc60000000a00 */
[----:B------:R-:W-:Y:S01]  /*11060*/  IMAD.IADD R7, R7, 0x1, R8 ;  /* 0x0000000107077824 */ /* 0x000fe200078e0208 */
[----:B------:R-:W-:Y:S01]  /*11070*/  SHF.R.S32.HI R8, RZ, 0x1f, R3 ;  /* 0x0000001fff087819 */ /* 0x000fe20000011403 */
[----:B------:R-:W-:-:S04]  /*11080*/  IMAD.WIDE.U32 R6, R3, UR4, R6 ;  /* 0x0000000403067c25 */ /* 0x000fc8000f8e0006 */
[----:B------:R-:W-:-:S04]  /*11090*/  IMAD R8, R8, UR4, RZ ;  /* 0x0000000408087c24 */ /* 0x000fc8000f8e02ff */
[----:B------:R-:W-:Y:S01]  /*110a0*/  IMAD R8, R3, UR5, R8 ;  /* 0x0000000503087c24 */ /* 0x000fe2000f8e0208 */
[----:B------:R-:W-:Y:S02]  /*110b0*/  ULDC.64 UR4, c[0x0][0xb00] ;  /* 0x0002c00000047ab9 */ /* 0x000fe40000000a00 */
[----:B------:R-:W-:Y:S01]  /*110c0*/  LEA R3, P0, R6, UR4, 0x2 ;  /* 0x0000000406037c11 */ /* 0x000fe2000f8010ff */
[----:B------:R-:W-:Y:S01]  /*110d0*/  IMAD.IADD R8, R7, 0x1, R8 ;  /* 0x0000000107087824 */ /* 0x000fe200078e0208 */
[----:B------:R-:W-:-:S04]  /*110e0*/  UMOV UR4, 0xffffffff ;  /* 0xffffffff00047882 */ /* 0x000fc80000000000 */
[----:B------:R-:W-:Y:S01]  /*110f0*/  LEA.HI.X R10, R6, UR5, R8, 0x2, P0 ;  /* 0x00000005060a7c11 */ /* 0x000fe200080f1408 */
[----:B0-----:R-:W-:Y:S06]  /*11100*/  BRA.DIV UR4, `(.L_x_782) ;  /* 0x000000ae04847947 */ /* 0x001fec000b800000 */
[----:B------:R0:W1:Y:S04]  /*11110*/  SHFL.IDX PT, R48, R10, RZ, 0x1c1f ;  /* 0x001c1fff0a307589 */ /* 0x00006800000e0000 */
[----:B------:R0:W2:Y:S02]  /*11120*/  SHFL.IDX PT, R11, R3, RZ, 0x1c1f ;  /* 0x001c1fff030b7589 */ /* 0x0000a400000e0000 */
.L_x_982:
[----:B------:R-:W-:Y:S01]  /*11130*/  ISETP.GE.AND P0, PT, R21, R0, PT ;  /* 0x000000001500720c */ /* 0x000fe20003f06270 */
[----:B------:R-:W-:-:S12]  /*11140*/  BSSY B1, `(.L_x_783) ;  /* 0x00000c3000017945 */ /* 0x000fd80003800000 */
[----:B------:R-:W-:Y:S05]  /*11150*/  @P0 BRA `(.L_x_784) ;  /* 0x0000000c00040947 */ /* 0x000fea0003800000 */
[----:B------:R-:W3:Y:S01]  /*11160*/  LDL R157, [R1+0x4c] ;  /* 0x00004c00019d7983 */ /* 0x000ee20000100800 */
[----:B------:R-:W-:-:S03]  /*11170*/  ULDC UR4, c[0x0][0xac8] ;  /* 0x0002b20000047ab9 */ /* 0x000fc60000000800 */
[----:B------:R-:W4:Y:S04]  /*11180*/  LDL R12, [R1+0xc8] ;  /* 0x0000c800010c7983 */ /* 0x000f280000100800 */
[----:B------:R-:W5:Y:S04]  /*11190*/  LDL R155, [R1+0x14c] ;  /* 0x00014c00019b7983 */ /* 0x000f680000100800 */
        /* <DEDUP_REMOVED lines=8> */
[----:B------:R-:W5:Y:S01]  /*11220*/  LDL R21, [R1+0xb0] ;  /* 0x0000b00001157983 */ /* 0x000f620000100800 */
[----:B---3--:R-:W-:-:S13]  /*11230*/  ISETP.GE.AND P0, PT, R157, UR4, PT ;  /* 0x000000049d007c0c */ /* 0x008fda000bf06270 */
[----:B--2---:R-:W-:Y:S02]  /*11240*/  @!P0 IMAD.MOV.U32 R6, RZ, RZ, R11 ;  /* 0x000000ffff068224 */ /* 0x004fe400078e000b */
[----:B-1----:R-:W-:Y:S02]  /*11250*/  @!P0 IMAD.MOV.U32 R7, RZ, RZ, R48 ;  /* 0x000000ffff078224 */ /* 0x002fe400078e0030 */
[----:B------:R-:W-:Y:S02]  /*11260*/  @!P0 IMAD.WIDE R6, R157, 0x4, R6 ;  /* 0x000000049d068825 */ /* 0x000fe400078e0206 */
[----:B------:R-:W2:Y:S04]  /*11270*/  LDL R157, [R1+0x13c] ;  /* 0x00013c00019d7983 */ /* 0x000ea80000100800 */
[----:B------:R1:W-:Y:S01]  /*11280*/  @!P0 ST.E.64 desc[UR40][R6.64], R152 ;  /* 0x0000009806008985 */ /* 0x0003e2000c101b28 */
[----:B----4-:R-:W-:-:S13]  /*11290*/  ISETP.GE.AND P0, PT, R12, UR4, PT ;  /* 0x000000040c007c0c */ /* 0x010fda000bf06270 */
[C---:B-1----:R-:W-:Y:S01]  /*112a0*/  @!P0 LEA R6, P1, R12.reuse, R11, 0x2 ;  /* 0x0000000b0c068211 */ /* 0x042fe200078210ff */
[----:B------:R-:W3:Y:S03]  /*112b0*/  LDL R153, [R1+0x134] ;  /* 0x0001340001997983 */ /* 0x000ee60000100800 */
[----:B-----5:R-:W-:Y:S01]  /*112c0*/  @!P0 LEA.HI.X R7, R12, R48, R155, 0x2, P1 ;  /* 0x000000300c078211 */ /* 0x020fe200008f149b */
[----:B------:R-:W4:Y:S04]  /*112d0*/  LDL R152, [R1+0x9c] ;  /* 0x00009c0001987983 */ /* 0x000f280000100800 */
[----:B------:R-:W5:Y:S04]  /*112e0*/  LDL R155, [R1+0x138] ;  /* 0x00013800019b7983 */ /* 0x000f680000100800 */
[----:B------:R1:W-:Y:S01]  /*112f0*/  @!P0 ST.E.64 desc[UR40][R6.64], R28 ;  /* 0x0000001c06008985 */ /* 0x0003e2000c101b28 */
[----:B------:R-:W-:-:S02]  /*11300*/  ISETP.GE.AND P0, PT, R8, UR4, PT ;  /* 0x0000000408007c0c */ /* 0x000fc4000bf06270 */
[----:B------:R-:W-:Y:S01]  /*11310*/  ISETP.GE.AND P1, PT, R13, UR4, PT ;  /* 0x000000040d007c0c */ /* 0x000fe2000bf26270 */
[----:B------:R-:W3:Y:S10]  /*11320*/  LDL R12, [R1+0xac] ;  /* 0x0000ac00010c7983 */ /* 0x000ef40000100800 */
[C---:B-1----:R-:W-:Y:S01]  /*11330*/  @!P0 LEA R6, P2, R8.reuse, R11, 0x2 ;  /* 0x0000000b08068211 */ /* 0x042fe200078410ff */
[----:B------:R-:W4:Y:S03]  /*11340*/  LDL R29, [R1+0xa4] ;  /* 0x0000a400011d7983 */ /* 0x000f260000100800 */
[----:B------:R-:W-:Y:S01]  /*11350*/  @!P0 LEA.HI.X R7, R8, R48, R158, 0x2, P2 ;  /* 0x0000003008078211 */ /* 0x000fe200010f149e */
[----:B------:R-:W4:Y:S04]  /*11360*/  LDL R28, [R1+0x124] ;  /* 0x00012400011c7983 */ /* 0x000f280000100800 */
[----:B------:R1:W-:Y:S01]  /*11370*/  @!P0 ST.E.64 desc[UR40][R6.64], R32 ;  /* 0x0000002006008985 */ /* 0x0003e2000c101b28 */
[----:B------:R-:W-:-:S03]  /*11380*/  ISETP.GE.AND P0, PT, R9, UR4, PT ;  /* 0x0000000409007c0c */ /* 0x000fc6000bf06270 */
[----:B------:R-:W4:Y:S01]  /*11390*/  LDL R8, [R1+0xa8] ;  /* 0x0000a80001087983 */ /* 0x000f220000100800 */
[----:B-1----:R-:W-:-:S03]  /*113a0*/  @!P1 LEA R6, P2, R13, R11, 0x2 ;  /* 0x0000000b0d069211 */ /* 0x002fc600078410ff */
[----:B------:R-:W4:Y:S01]  /*113b0*/  LDL R32, [R1+0x90] ;  /* 0x0000900001207983 */ /* 0x000f220000100800 */
[----:B------:R-:W-:-:S03]  /*113c0*/  @!P1 LEA.HI.X R7, R13, R48, R15, 0x2, P2 ;  /* 0x000000300d079211 */ /* 0x000fc600010f140f */
[----:B------:R-:W4:Y:S04]  /*113d0*/  LDL R33, [R1+0x8c] ;  /* 0x00008c0001217983 */ /* 0x000f280000100800 */
        /* <DEDUP_REMOVED lines=13> */
[----:B------:R-:W4:Y:S04]  /*114b0*/  LDL R41, [R1+0x120] ;  /* 0x0001200001297983 */ /* 0x000f280000100800 */
[----:B------:R-:W4:Y:S01]  /*114c0*/  LDL R40, [R1+0x118] ;  /* 0x0001180001287983 */ /* 0x000f220000100800 */
[----:B--2---:R-:W-:-:S05]  /*114d0*/  @!P1 LEA.HI.X R7, R156, R48, R157, 0x2, P2 ;  /* 0x000000309c079211 */ /* 0x004fca00010f149d */
[----:B------:R1:W-:Y:S02]  /*114e0*/  @!P1 ST.E.64 desc[UR40][R6.64], R44 ;  /* 0x0000002c06009985 */ /* 0x0003e4000c101b28 */
[C---:B-1----:R-:W-:Y:S02]  /*114f0*/  @!P0 LEA R6, P2, R154.reuse, R11, 0x2 ;  /* 0x0000000b9a068211 */ /* 0x042fe400078410ff */
[----:B------:R-:W2:Y:S04]  /*11500*/  LDL R45, [R1+0x70] ;  /* 0x00007000012d7983 */ /* 0x000ea80000100800 */
[----:B------:R-:W2:Y:S01]  /*11510*/  LDL R44, [R1+0xec] ;  /* 0x0000ec00012c7983 */ /* 0x000ea20000100800 */
[----:B-----5:R-:W-:-:S05]  /*11520*/  @!P0 LEA.HI.X R7, R154, R48, R155, 0x2, P2 ;  /* 0x000000309a078211 */ /* 0x020fca00010f149b */
[----:B------:R1:W-:Y:S04]  /*11530*/  @!P0 ST.E.64 desc[UR40][R6.64], R24 ;  /* 0x0000001806008985 */ /* 0x0003e8000c101b28 */
[----:B-1----:R-:W5:Y:S04]  /*11540*/  LDL R25, [R1+0x11c] ;  /* 0x00011c0001197983 */ /* 0x002f680000100800 */
[----:B------:R-:W2:Y:S01]  /*11550*/  LDL R24, [R1+0x114] ;  /* 0x0001140001187983 */ /* 0x000ea20000100800 */
[----:B------:R-:W-:Y:S02]  /*11560*/  ISETP.GE.AND P1, PT, R21, UR4, PT ;  /* 0x0000000415007c0c */ /* 0x000fe4000bf26270 */
[----:B---3--:R-:W-:-:S11]  /*11570*/  ISETP.GE.AND P0, PT, R12, UR4, PT ;  /* 0x000000040c007c0c */ /* 0x008fd6000bf06270 */
[----:B------:R-:W-:-:S04]  /*11580*/  @!P1 LEA R6, P2, R21, R11, 0x2 ;  /* 0x0000000b15069211 */ /* 0x000fc800078410ff */
[-C--:B------:R-:W-:Y:S02]  /*11590*/  @!P1 LEA.HI.X R7, R21, R48.reuse, R153, 0x2, P2 ;  /* 0x0000003015079211 */ /* 0x080fe400010f1499 */
[----:B----4-:R-:W-:Y:S01]  /*115a0*/  ISETP.GE.AND P3, PT, R29, UR4, PT ;  /* 0x000000041d007c0c */ /* 0x010fe2000bf66270 */
[----:B------:R-:W3:Y:S04]  /*115b0*/  LDL R21, [R1+0x84] ;  /* 0x0000840001157983 */ /* 0x000ee80000100800 */
[----:B------:R1:W-:Y:S01]  /*115c0*/  @!P1 ST.E.64 desc[UR40][R6.64], R52 ;  /* 0x0000003406009985 */ /* 0x0003e2000c101b28 */
[----:B------:R-:W-:Y:S02]  /*115d0*/  ISETP.GE.AND P1, PT, R8, UR4, PT ;  /* 0x0000000408007c0c */ /* 0x000fe4000bf26270 */
[C---:B-1----:R-:W-:Y:S01]  /*115e0*/  @!P0 LEA R6, P2, R12.reuse, R11, 0x2 ;  /* 0x0000000b0c068211 */ /* 0x042fe200078410ff */
[----:B------:R-:W4:Y:S03]  /*115f0*/  LDL R53, [R1+0x74] ;  /* 0x0000740001357983 */ /* 0x000f260000100800 */
[----:B------:R-:W-:Y:S01]  /*11600*/  @!P0 LEA.HI.X R7, R12, R48, R13, 0x2, P2 ;  /* 0x000000300c078211 */ /* 0x000fe200010f140d */
[----:B------:R-:W4:Y:S04]  /*11610*/  LDL R52, [R1+0xf4] ;  /* 0x0000f40001347983 */ /* 0x000f280000100800 */
[----:B------:R-:W3:Y:S04]  /*11620*/  LDL R12, [R1+0x88] ;  /* 0x00008800010c7983 */ /* 0x000ee80000100800 */
[----:B------:R1:W-:Y:S01]  /*11630*/  @!P0 ST.E.64 desc[UR40][R6.64], R56 ;  /* 0x0000003806008985 */ /* 0x0003e2000c101b28 */
[----:B------:R-:W-:-:S03]  /*11640*/  ISETP.GE.AND P2, PT, R15, UR4, PT ;  /* 0x000000040f007c0c */ /* 0x000fc6000bf46270 */
[----:B------:R-:W4:Y:S01]  /*11650*/  LDL R13, [R1+0x80] ;  /* 0x00008000010d7983 */ /* 0x000f220000100800 */
[----:B-1----:R-:W-:-:S03]  /*11660*/  @!P1 LEA R6, P0, R8, R11, 0x2 ;  /* 0x0000000b08069211 */ /* 0x002fc600078010ff */
[----:B------:R-:W4:Y:S01]  /*11670*/  LDL R56, [R1+0xf8] ;  /* 0x0000f80001387983 */ /* 0x000f220000100800 */
[----:B------:R-:W-:-:S05]  /*11680*/  @!P1 LEA.HI.X R7, R8, R48, R9, 0x2, P0 ;  /* 0x0000003008079211 */ /* 0x000fca00000f1409 */
[----:B------:R1:W-:Y:S01]  /*11690*/  @!P1 ST.E.64 desc[UR40][R6.64], R60 ;  /* 0x0000003c06009985 */ /* 0x0003e2000c101b28 */
[----:B------:R-:W-:Y:S02]  /*116a0*/  ISETP.GE.AND P1, PT, R14, UR4, PT ;  /* 0x000000040e007c0c */ /* 0x000fe4000bf26270 */
[-C--:B------:R-:W-:Y:S02]  /*116b0*/  @!P2 LEA R8, P5, R15, R11.reuse, 0x2 ;  /* 0x0000000b0f08a211 */ /* 0x080fe400078a10ff */
[----:B-1----:R-:W-:-:S04]  /*116c0*/  @!P3 LEA R6, P4, R29, R11, 0x2 ;  /* 0x0000000b1d06b211 */ /* 0x002fc800078810ff */
[-C--:B------:R-:W-:Y:S02]  /*116d0*/  @!P3 LEA.HI.X R7, R29, R48.reuse, R36, 0x2, P4 ;  /* 0x000000301d07b211 */ /* 0x080fe400020f1424 */
[----:B------:R-:W4:Y:S01]  /*116e0*/  LDL R29, [R1+0x10c] ;  /* 0x00010c00011d7983 */ /* 0x000f220000100800 */
[----:B------:R-:W-:-:S03]  /*116f0*/  @!P2 LEA.HI.X R9, R15, R48, R28, 0x2, P5 ;  /* 0x000000300f09a211 */ /* 0x000fc600028f141c */
[----:B------:R-:W4:Y:S01]  /*11700*/  LDL R36, [R1+0x110] ;  /* 0x0001100001247983 */ /* 0x000f220000100800 */
[----:B------:R-:W-:-:S03]  /*11710*/  ISETP.GE.AND P0, PT, R152, UR4, PT ;  /* 0x0000000498007c0c */ /* 0x000fc6000bf06270 */
[----:B------:R-:W-:Y:S04]  /*11720*/  @!P3 ST.E.64 desc[UR40][R6.64], R64 ;  /* 0x000000400600b985 */ /* 0x000fe8000c101b28 */
[----:B------:R1:W-:Y:S01]  /*11730*/  @!P2 ST.E.64 desc[UR40][R8.64], R68 ;  /* 0x000000440800a985 */ /* 0x0003e2000c101b28 */
[----:B------:R-:W-:-:S03]  /*11740*/  ISETP.GE.AND P2, PT, R32, UR4, PT ;  /* 0x0000000420007c0c */ /* 0x000fc6000bf46270 */
[----:B------:R-:W4:Y:S04]  /*11750*/  LDL R28, [R1+0x7c] ;  /* 0x00007c00011c7983 */ /* 0x000f280000100800 */
[----:B------:R-:W4:Y:S01]  /*11760*/  LDL R15, [R1+0x78] ;  /* 0x00007800010f7983 */ /* 0x000f220000100800 */
[-C--:B-1----:R-:W-:Y:S02]  /*11770*/  @!P1 LEA R8, P5, R14, R11.reuse, 0x2 ;  /* 0x0000000b0e089211 */ /* 0x082fe400078a10ff */
[----:B------:R-:W-:-:S04]  /*11780*/  @!P0 LEA R6, P4, R152, R11, 0x2 ;  /* 0x0000000b98068211 */ /* 0x000fc800078810ff */
[-C--:B------:R-:W-:Y:S02]  /*11790*/  @!P0 LEA.HI.X R7, R152, R48.reuse, R41, 0x2, P4 ;  /* 0x0000003098078211 */ /* 0x080fe400020f1429 */
[----:B------:R-:W-:Y:S01]  /*117a0*/  ISETP.GE.AND P3, PT, R37, UR4, PT ;  /* 0x0000000425007c0c */ /* 0x000fe2000bf66270 */
[----:B------:R-:W4:Y:S04]  /*117b0*/  LDL R41, [R1+0x68] ;  /* 0x0000680001297983 */ /* 0x000f280000100800 */
[----:B------:R-:W-:Y:S01]  /*117c0*/  @!P0 ST.E.64 desc[UR40][R6.64], R72 ;  /* 0x0000004806008985 */ /* 0x000fe2000c101b28 */
[----:B-----5:R-:W-:-:S03]  /*117d0*/  @!P1 LEA.HI.X R9, R14, R48, R25, 0x2, P5 ;  /* 0x000000300e099211 */ /* 0x020fc600028f1419 */
[----:B------:R-:W5:Y:S04]  /*117e0*/  LDL R14, [R1+0x104] ;  /* 0x00010400010e7983 */ /* 0x000f680000100800 */
[----:B------:R-:W5:Y:S04]  /*117f0*/  LDL R25, [R1+0x108] ;  /* 0x0001080001197983 */ /* 0x000f680000100800 */
[----:B------:R1:W-:Y:S02]  /*11800*/  @!P1 ST.E.64 desc[UR40][R8.64], R76 ;  /* 0x0000004c08009985 */ /* 0x0003e4000c101b28 */
[----:B-1----:R-:W-:-:S04]  /*11810*/  @!P2 LEA R8, P5, R32, R11, 0x2 ;  /* 0x0000000b2008a211 */ /* 0x002fc800078a10ff */
[-C--:B--2---:R-:W-:Y:S02]  /*11820*/  @!P2 LEA.HI.X R9, R32, R48.reuse, R24, 0x2, P5 ;  /* 0x000000302009a211 */ /* 0x084fe400028f1418 */
[----:B------:R-:W2:Y:S04]  /*11830*/  LDL R32, [R1+0x100] ;  /* 0x0001000001207983 */ /* 0x000ea80000100800 */
[----:B------:R-:W2:Y:S01]  /*11840*/  LDL R24, [R1+0xfc] ;  /* 0x0000fc0001187983 */ /* 0x000ea20000100800 */
[----:B------:R-:W-:Y:S02]  /*11850*/  @!P3 LEA R6, P4, R37, R11, 0x2 ;  /* 0x0000000b2506b211 */ /* 0x000fe400078810ff */
[----:B------:R-:W-:Y:S02]  /*11860*/  ISETP.GE.AND P0, PT, R33, UR4, PT ;  /* 0x0000000421007c0c */ /* 0x000fe4000bf06270 */
[----:B------:R-:W-:-:S02]  /*11870*/  @!P3 LEA.HI.X R7, R37, R48, R40, 0x2, P4 ;  /* 0x000000302507b211 */ /* 0x000fc400020f1428 */
[----:B------:R-:W2:Y:S01]  /*11880*/  LDL R37, [R1+0x64] ;  /* 0x0000640001257983 */ /* 0x000ea20000100800 */
[----:B---3--:R-:W-:-:S03]  /*11890*/  ISETP.GE.AND P1, PT, R12, UR4, PT ;  /* 0x000000040c007c0c */ /* 0x008fc6000bf26270 */
[----:B------:R-:W-:Y:S04]  /*118a0*/  @!P3 ST.E.64 desc[UR40][R6.64], R80 ;  /* 0x000000500600b985 */ /* 0x000fe8000c101b28 */
[----:B------:R1:W-:Y:S01]  /*118b0*/  @!P2 ST.E.64 desc[UR40][R8.64], R84 ;  /* 0x000000540800a985 */ /* 0x0003e2000c101b28 */
[----:B----4-:R-:W-:-:S03]  /*118c0*/  ISETP.GE.AND P2, PT, R13, UR4, PT ;  /* 0x000000040d007c0c */ /* 0x010fc6000bf46270 */
[----:B------:R-:W3:Y:S02]  /*118d0*/  LDL R40, [R1+0xe8] ;  /* 0x0000e80001287983 */ /* 0x000ee40000100800 */
[CC--:B-1----:R-:W-:Y:S02]  /*118e0*/  @!P1 LEA R8, P5, R12.reuse, R11.reuse, 0x2 ;  /* 0x0000000b0c089211 */ /* 0x0c2fe400078a10ff */
[----:B------:R-:W-:Y:S02]  /*118f0*/  @!P0 LEA R6, P4, R33, R11, 0x2 ;  /* 0x0000000b21068211 */ /* 0x000fe400078810ff */
[----:B------:R-:W-:Y:S02]  /*11900*/  ISETP.GE.AND P3, PT, R21, UR4, PT ;  /* 0x0000000415007c0c */ /* 0x000fe4000bf66270 */
[-C--:B------:R-:W-:Y:S02]  /*11910*/  @!P1 LEA.HI.X R9, R12, R48.reuse, R29, 0x2, P5 ;  /* 0x000000300c099211 */ /* 0x080fe400028f141d */
[----:B------:R-:W4:Y:S01]  /*11920*/  LDL R12, [R1+0x6c] ;  /* 0x00006c00010c7983 */ /* 0x000f220000100800 */
[----:B------:R-:W-:-:S03]  /*11930*/  @!P0 LEA.HI.X R7, R33, R48, R36, 0x2, P4 ;  /* 0x0000003021078211 */ /* 0x000fc600020f1424 */
[----:B------:R-:W3:Y:S04]  /*11940*/  LDL R33, [R1+0x60] ;  /* 0x0000600001217983 */ /* 0x000ee80000100800 */
[----:B------:R-:W-:Y:S04]  /*11950*/  @!P0 ST.E.64 desc[UR40][R6.64], R88 ;  /* 0x0000005806008985 */ /* 0x000fe8000c101b28 */
[----:B------:R1:W-:Y:S01]  /*11960*/  @!P1 ST.E.64 desc[UR40][R8.64], R92 ;  /* 0x0000005c08009985 */ /* 0x0003e2000c101b28 */
[----:B------:R-:W-:-:S03]  /*11970*/  ISETP.GE.AND P0, PT, R28, UR4, PT ;  /* 0x000000041c007c0c */ /* 0x000fc6000bf06270 */
[----:B------:R-:W3:Y:S04]  /*11980*/  LDL R29, [R1+0x5c] ;  /* 0x00005c00011d7983 */ /* 0x000ee80000100800 */
[----:B------:R-:W3:Y:S01]  /*11990*/  LDL R36, [R1+0xe4] ;  /* 0x0000e40001247983 */ /* 0x000ee20000100800 */
[-C--:B-1----:R-:W-:Y:S02]  /*119a0*/  @!P2 LEA R8, P5, R13, R11.reuse, 0x2 ;  /* 0x0000000b0d08a211 */ /* 0x082fe400078a10ff */
[----:B------:R-:W-:Y:S02]  /*119b0*/  @!P3 LEA R6, P4, R21, R11, 0x2 ;  /* 0x0000000b1506b211 */ /* 0x000fe400078810ff */
[----:B------:R-:W-:Y:S02]  /*119c0*/  ISETP.GE.AND P1, PT, R15, UR4, PT ;  /* 0x000000040f007c0c */ /* 0x000fe4000bf26270 */
[----:B-----5:R-:W-:-:S02]  /*119d0*/  @!P2 LEA.HI.X R9, R13, R48, R14, 0x2, P5 ;  /* 0x000000300d09a211 */ /* 0x020fc400028f140e */
[----:B------:R-:W5:Y:S04]  /*119e0*/  LDL R13, [R1+0xf0] ;  /* 0x0000f000010d7983 */ /* 0x000f680000100800 */
[----:B------:R-:W5:Y:S01]  /*119f0*/  LDL R14, [R1+0x58] ;  /* 0x00005800010e7983 */ /* 0x000f620000100800 */
[----:B------:R-:W-:-:S03]  /*11a00*/  @!P3 LEA.HI.X R7, R21, R48, R25, 0x2, P4 ;  /* 0x000000301507b211 */ /* 0x000fc600020f1419 */
[----:B------:R-:W5:Y:S04]  /*11a10*/  LDL R25, [R1+0x54] ;  /* 0x0000540001197983 */ /* 0x000f680000100800 */
[----:B------:R-:W5:Y:S04]  /*11a20*/  LDL R21, [R1+0x50] ;  /* 0x0000500001157983 */ /* 0x000f680000100800 */
[----:B------:R1:W-:Y:S04]  /*11a30*/  @!P3 ST.E.64 desc[UR40][R6.64], R96 ;  /* 0x000000600600b985 */ /* 0x0003e8000c101b28 */
[----:B------:R0:W-:Y:S01]  /*11a40*/  @!P2 ST.E.64 desc[UR40][R8.64], R100 ;  /* 0x000000640800a985 */ /* 0x0001e2000c101b28 */
[----:B-1----:R-:W-:-:S02]  /*11a50*/  @!P0 LEA R6, P5, R28, R11, 0x2 ;  /* 0x0000000b1c068211 */ /* 0x002fc400078a10ff */
[C---:B0-----:R-:W-:Y:S02]  /*11a60*/  @!P1 LEA R8, P2, R15.reuse, R11, 0x2 ;  /* 0x0000000b0f089211 */ /* 0x041fe400078410ff */
[-C--:B--2---:R-:W-:Y:S02]  /*11a70*/  @!P0 LEA.HI.X R7, R28, R48.reuse, R32, 0x2, P5 ;  /* 0x000000301c078211 */ /* 0x084fe400028f1420 */
[----:B------:R-:W-:Y:S01]  /*11a80*/  @!P1 LEA.HI.X R9, R15, R48, R24, 0x2, P2 ;  /* 0x000000300f099211 */ /* 0x000fe200010f1418 */
[----:B------:R-:W2:Y:S04]  /*11a90*/  LDL R32, [R1+0xe0] ;  /* 0x0000e00001207983 */ /* 0x000ea80000100800 */
[----:B------:R-:W2:Y:S04]  /*11aa0*/  LDL R15, [R1+0xdc] ;  /* 0x0000dc00010f7983 */ /* 0x000ea80000100800 */
[----:B------:R-:W2:Y:S04]  /*11ab0*/  LDL R28, [R1+0xd8] ;  /* 0x0000d800011c7983 */ /* 0x000ea80000100800 */
[----:B------:R-:W2:Y:S01]  /*11ac0*/  LDL R24, [R1+0xd4] ;  /* 0x0000d40001187983 */ /* 0x000ea20000100800 */
[----:B------:R-:W-:-:S02]  /*11ad0*/  ISETP.GE.AND P3, PT, R53, UR4, PT ;  /* 0x0000000435007c0c */ /* 0x000fc4000bf66270 */
[----:B------:R-:W-:Y:S01]  /*11ae0*/  ISETP.GE.AND P4, PT, R45, UR4, PT ;  /* 0x000000042d007c0c */ /* 0x000fe2000bf86270 */
[----:B------:R0:W-:Y:S04]  /*11af0*/  @!P0 ST.E.64 desc[UR40][R6.64], R104 ;  /* 0x0000006806008985 */ /* 0x0001e8000c101b28 */
[----:B------:R1:W-:Y:S01]  /*11b00*/  @!P1 ST.E.64 desc[UR40][R8.64], R108 ;  /* 0x0000006c08009985 */ /* 0x0003e2000c101b28 */
[----:B------:R-:W-:-:S05]  /*11b10*/  ISETP.GE.AND P1, PT, R41, UR4, PT ;  /* 0x0000000429007c0c */ /* 0x000fca000bf26270 */
[-C--:B0-----:R-:W-:Y:S02]  /*11b20*/  @!P3 LEA R6, P0, R53, R11.reuse, 0x2 ;  /* 0x0000000b3506b211 */ /* 0x081fe400078010ff */
[----:B-1----:R-:W-:Y:S02]  /*11b30*/  @!P4 LEA R8, P5, R45, R11, 0x2 ;  /* 0x0000000b2d08c211 */ /* 0x002fe400078a10ff */
[-C--:B------:R-:W-:Y:S02]  /*11b40*/  @!P3 LEA.HI.X R7, R53, R48.reuse, R56, 0x2, P0 ;  /* 0x000000303507b211 */ /* 0x080fe400000f1438 */
[----:B------:R-:W-:Y:S02]  /*11b50*/  ISETP.GE.AND P0, PT, R37, UR4, PT ;  /* 0x0000000425007c0c */ /* 0x000fe4000bf06270 */
[----:B------:R-:W-:Y:S01]  /*11b60*/  @!P4 LEA.HI.X R9, R45, R48, R52, 0x2, P5 ;  /* 0x000000302d09c211 */ /* 0x000fe200028f1434 */
[----:B------:R-:W-:Y:S04]  /*11b70*/  @!P3 ST.E.64 desc[UR40][R6.64], R112 ;  /* 0x000000700600b985 */ /* 0x000fe8000c101b28 */
[----:B------:R0:W-:Y:S01]  /*11b80*/  @!P4 ST.E.64 desc[UR40][R8.64], R116 ;  /* 0x000000740800c985 */ /* 0x0001e2000c101b28 */
[----:B----4-:R-:W-:-:S02]  /*11b90*/  ISETP.GE.AND P2, PT, R12, UR4, PT ;  /* 0x000000040c007c0c */ /* 0x010fc4000bf46270 */
[----:B---3--:R-:W-:Y:S02]  /*11ba0*/  ISETP.GE.AND P4, PT, R33, UR4, PT ;  /* 0x0000000421007c0c */ /* 0x008fe4000bf86270 */
[----:B0-----:R-:W-:-:S09]  /*11bb0*/  @!P1 LEA R8, P5, R41, R11, 0x2 ;  /* 0x0000000b29089211 */ /* 0x001fd200078a10ff */
[CC--:B------:R-:W-:Y:S02]  /*11bc0*/  @!P2 LEA R6, P3, R12.reuse, R11.reuse, 0x2 ;  /* 0x0000000b0c06a211 */ /* 0x0c0fe400078610ff */
[-C--:B------:R-:W-:Y:S02]  /*11bd0*/  @!P1 LEA.HI.X R9, R41, R48.reuse, R44, 0x2, P5 ;  /* 0x0000003029099211 */ /* 0x080fe400028f142c */
[----:B-----5:R-:W-:Y:S02]  /*11be0*/  @!P2 LEA.HI.X R7, R12, R48, R13, 0x2, P3 ;  /* 0x000000300c07a211 */ /* 0x020fe400018f140d */
[----:B------:R-:W-:-:S03]  /*11bf0*/  @!P0 LEA R12, P3, R37, R11, 0x2 ;  /* 0x0000000b250c8211 */ /* 0x000fc600078610ff */
[----:B------:R0:W-:Y:S01]  /*11c00*/  @!P2 ST.E.64 desc[UR40][R6.64], R120 ;  /* 0x000000780600a985 */ /* 0x0001e2000c101b28 */
[----:B------:R-:W-:Y:S02]  /*11c10*/  ISETP.GE.AND P2, PT, R29, UR4, PT ;  /* 0x000000041d007c0c */ /* 0x000fe4000bf46270 */
[----:B------:R-:W-:Y:S02]  /*11c20*/  @!P0 LEA.HI.X R13, R37, R48, R40, 0x2, P3 ;  /* 0x00000030250d8211 */ /* 0x000fe400018f1428 */
[----:B------:R-:W-:Y:S01]  /*11c30*/  ISETP.GE.AND P3, PT, R14, UR4, PT ;  /* 0x000000040e007c0c */ /* 0x000fe2000bf66270 */
[----:B------:R1:W-:Y:S01]  /*11c40*/  @!P1 ST.E.64 desc[UR40][R8.64], R124 ;  /* 0x0000007c08009985 */ /* 0x0003e2000c101b28 */
[----:B------:R-:W-:-:S03]  /*11c50*/  ISETP.GE.AND P1, PT, R25, UR4, PT ;  /* 0x0000000419007c0c */ /* 0x000fc6000bf26270 */
[----:B------:R3:W-:Y:S01]  /*11c60*/  @!P0 ST.E.64 desc[UR40][R12.64], R128 ;  /* 0x000000800c008985 */ /* 0x0007e2000c101b28 */
[----:B------:R-:W-:Y:S02]  /*11c70*/  ISETP.GE.AND P0, PT, R21, UR4, PT ;  /* 0x0000000415007c0c */ /* 0x000fe4000bf06270 */
[----:B0-----:R-:W-:-:S04]  /*11c80*/  @!P4 LEA R6, P5, R33, R11, 0x2 ;  /* 0x0000000b2106c211 */ /* 0x001fc800078a10ff */
[----:B------:R-:W-:Y:S02]  /*11c90*/  @!P4 LEA.HI.X R7, R33, R48, R36, 0x2, P5 ;  /* 0x000000302107c211 */ /* 0x000fe400028f1424 */
[----:B-1----:R-:W-:-:S03]  /*11ca0*/  @!P2 LEA R8, P5, R29, R11, 0x2 ;  /* 0x0000000b1d08a211 */ /* 0x002fc600078a10ff */
[----:B------:R0:W-:Y:S01]  /*11cb0*/  @!P4 ST.E.64 desc[UR40][R6.64], R132 ;  /* 0x000000840600c985 */ /* 0x0001e2000c101b28 */
[CC--:B---3--:R-:W-:Y:S02]  /*11cc0*/  @!P3 LEA R12, P4, R14.reuse, R11.reuse, 0x2 ;  /* 0x0000000b0e0cb211 */ /* 0x0c8fe400078810ff */
[-C--:B--2---:R-:W-:Y:S02]  /*11cd0*/  @!P2 LEA.HI.X R9, R29, R48.reuse, R32, 0x2, P5 ;  /* 0x000000301d09a211 */ /* 0x084fe400028f1420 */
[-C--:B0-----:R-:W-:Y:S02]  /*11ce0*/  @!P1 LEA R6, P5, R25, R11.reuse, 0x2 ;  /* 0x0000000b19069211 */ /* 0x081fe400078a10ff */
[-C--:B------:R-:W-:Y:S02]  /*11cf0*/  @!P3 LEA.HI.X R13, R14, R48.reuse, R15, 0x2, P4 ;  /* 0x000000300e0db211 */ /* 0x080fe400020f140f */
[----:B------:R-:W-:Y:S02]  /*11d00*/  @!P0 LEA R14, P4, R21, R11, 0x2 ;  /* 0x0000000b150e8211 */ /* 0x000fe400078810ff */
[-C--:B------:R-:W-:Y:S01]  /*11d10*/  @!P1 LEA.HI.X R7, R25, R48.reuse, R28, 0x2, P5 ;  /* 0x0000003019079211 */ /* 0x080fe200028f141c */
[----:B------:R3:W-:Y:S01]  /*11d20*/  @!P2 ST.E.64 desc[UR40][R8.64], R136 ;  /* 0x000000880800a985 */ /* 0x0007e2000c101b28 */
[----:B------:R-:W-:-:S03]  /*11d30*/  @!P0 LEA.HI.X R15, R21, R48, R24, 0x2, P4 ;  /* 0x00000030150f8211 */ /* 0x000fc600020f1418 */
[----:B------:R3:W-:Y:S04]  /*11d40*/  @!P3 ST.E.64 desc[UR40][R12.64], R140 ;  /* 0x0000008c0c00b985 */ /* 0x0007e8000c101b28 */
[----:B------:R3:W-:Y:S04]  /*11d50*/  @!P1 ST.E.64 desc[UR40][R6.64], R144 ;  /* 0x0000009006009985 */ /* 0x0007e8000c101b28 */
[----:B------:R3:W-:Y:S02]  /*11d60*/  @!P0 ST.E.64 desc[UR40][R14.64], R148 ;  /* 0x000000940e008985 */ /* 0x0007e4000c101b28 */
.L_x_784:
[----:B------:R-:W-:Y:S05]  /*11d70*/  BSYNC B1 ;  /* 0x0000000000017941 */ /* 0x000fea0003800000 */
.L_x_783:
[----:B------:R-:W-:-:S03]  /*11d80*/  UMOV UR4, 0xffffffff ;  /* 0xffffffff00047882 */ /* 0x000fc60000000000 */
[----:B------:R-:W-:Y:S05]  /*11d90*/  BRA.DIV UR4, `(.L_x_785) ;  /* 0x000000a204987947 */ /* 0x000fea000b800000 */
[----:B0-----:R-:W0:Y:S04]  /*11da0*/  SHFL.IDX PT, R10, R10, 0x1, 0x1c1f ;  /* 0x003c1f000a0a7f89 */ /* 0x001e2800000e0000 */
[----:B------:R-:W4:Y:S02]  /*11db0*/  SHFL.IDX PT, R3, R3, 0x1, 0x1c1f ;  /* 0x003c1f0003037f89 */ /* 0x000f2400000e0000 */
.L_x_986:
[----:B------:R-:W-:-:S13]  /*11dc0*/  ISETP.GE.AND P0, PT, R20, R0, PT ;  /* 0x000000001400720c */ /* 0x000fda0003f06270 */
[----:B------:R-:W-:Y:S05]  /*11dd0*/  @P0 BRA `(.L_x_781) ;  /* 0x0000001c00980947 */ /* 0x000fea0003800000 */
[----:B------:R-:W5:Y:S01]  /*11de0*/  LDL R60, [R1+0x4c] ;  /* 0x00004c00013c7983 */ /* 0x000f620000100800 */
[----:B------:R-:W-:-:S03]  /*11df0*/  ULDC UR4, c[0x0][0xac8] ;  /* 0x0002b20000047ab9 */ /* 0x000fc60000000800 */
[----:B------:R-:W4:Y:S04]  /*11e00*/  LDL R73, [R1+0xc8] ;  /* 0x0000c80001497983 */ /* 0x000f280000100800 */
[----:B------:R-:W4:Y:S04]  /*11e10*/  LDL R52, [R1+0x84] ;  /* 0x0000840001347983 */ /* 0x000f280000100800 */
[----:B------:R-:W4:Y:S04]  /*11e20*/  LDL R41, [R1+0x78] ;  /* 0x0000780001297983 */ /* 0x000f280000100800 */
[----:B------:R-:W4:Y:S04]  /*11e30*/  LDL R36, [R1+0x70] ;  /* 0x0000700001247983 */ /* 0x000f280000100800 */
[----:B---3--:R-:W3:Y:S04]  /*11e40*/  LDL R7, [R1+0x7c] ;  /* 0x00007c0001077983 */ /* 0x008ee80000100800 */
[----:B------:R-:W3:Y:S04]  /*11e50*/  LDL R6, [R1+0xec] ;  /* 0x0000ec0001067983 */ /* 0x000ee80000100800 */
        /* <DEDUP_REMOVED lines=19> */
[----:B-1----:R-:W3:Y:S04]  /*11f90*/  LDL R48, [R1+0xf8] ;  /* 0x0000f80001307983 */ /* 0x002ee80000100800 */
        /* <DEDUP_REMOVED lines=10> */
[----:B--2---:R-:W2:Y:S01]  /*12040*/  LDL R11, [R1+0x50] ;  /* 0x00005000010b7983 */ /* 0x004ea20000100800 */
[----:B-----5:R-:W-:-:S02]  /*12050*/  ISETP.GE.AND P2, PT, R60, UR4, PT ;  /* 0x000000043c007c0c */ /* 0x020fc4000bf46270 */
[----:B----4-:R-:W-:Y:S01]  /*12060*/  ISETP.GE.AND P3, PT, R73, UR4, PT ;  /* 0x0000000449007c0c */ /* 0x010fe2000bf66270 */
[----:B------:R-:W-:Y:S02]  /*12070*/  IMAD.MOV.U32 R57, RZ, RZ, R52 ;  /* 0x000000ffff397224 */ /* 0x000fe400078e0034 */
[----:B------:R-:W-:Y:S02]  /*12080*/  IMAD.MOV.U32 R52, RZ, RZ, R41 ;  /* 0x000000ffff347224 */ /* 0x000fe400078e0029 */
[----:B------:R-:W-:Y:S02]  /*12090*/  IMAD.MOV.U32 R41, RZ, RZ, R36 ;  /* 0x000000ffff297224 */ /* 0x000fe400078e0024 */
[----:B---3--:R-:W-:-:S04]  /*120a0*/  IMAD.MOV.U32 R56, RZ, RZ, R7 ;  /* 0x000000ffff387224 */ /* 0x008fc800078e0007 */
[----:B0-----:R-:W-:Y:S02]  /*120b0*/  @!P2 IMAD.MOV.U32 R7, RZ, RZ, R10 ;  /* 0x000000ffff07a224 */ /* 0x001fe400078e000a */
[----:B------:R-:W-:Y:S02]  /*120c0*/  IMAD.MOV.U32 R36, RZ, RZ, R6 ;  /* 0x000000ffff247224 */ /* 0x000fe400078e0006 */
[----:B------:R-:W-:-:S04]  /*120d0*/  @!P2 IMAD.MOV.U32 R6, RZ, RZ, R3 ;  /* 0x000000ffff06a224 */ /* 0x000fc800078e0003 */
[----:B------:R-:W-:-:S04]  /*120e0*/  @!P2 IMAD.WIDE R6, R60, 0x4, R6 ;  /* 0x000000043c06a825 */ /* 0x000fc800078e0206 */
[----:B------:R-:W-:Y:S02]  /*120f0*/  IMAD.MOV.U32 R60, RZ, RZ, R57 ;  /* 0x000000ffff3c7224 */ /* 0x000fe400078e0039 */
[----:B------:R-:W-:Y:S01]  /*12100*/  IMAD.MOV.U32 R57, RZ, RZ, R8 ;  /* 0x000000ffff397224 */ /* 0x000fe200078e0008 */
[C---:B------:R-:W-:Y:S01]  /*12110*/  @!P3 LEA R8, P4, R73.reuse, R3, 0x2 ;  /* 0x000000034908b211 */ /* 0x040fe200078810ff */
[----:B------:R-:W-:Y:S02]  /*12120*/  IMAD.MOV.U32 R61, RZ, RZ, R25 ;  /* 0x000000ffff3d7224 */ /* 0x000fe400078e0019 */
[----:B------:R-:W-:Y:S02]  /*12130*/  IMAD.MOV.U32 R25, RZ, RZ, R15 ;  /* 0x000000ffff197224 */ /* 0x000fe400078e000f */
[----:B------:R-:W-:Y:S01]  /*12140*/  IMAD.MOV.U32 R15, RZ, RZ, R9 ;  /* 0x000000ffff0f7224 */ /* 0x000fe200078e0009 */
[----:B------:R-:W-:Y:S02]  /*12150*/  @!P3 LEA.HI.X R9, R73, R10, R85, 0x2, P4 ;  /* 0x0000000a4909b211 */ /* 0x000fe400020f1455 */
[----:B------:R-:W3:Y:S01]  /*12160*/  LDL R85, [R1+0x144] ;  /* 0x0001440001557983 */ /* 0x000ee20000100800 */
[----:B------:R-:W-:-:S03]  /*12170*/  ISETP.GE.AND P0, PT, R76, UR4, PT ;  /* 0x000000044c007c0c */ /* 0x000fc6000bf06270 */
[----:B------:R-:W4:Y:S04]  /*12180*/  LDL R73, [R1+0x140] ;  /* 0x0001400001497983 */ /* 0x000f280000100800 */
[----:B------:R-:W-:Y:S04]  /*12190*/  @!P2 ST.E.64 desc[UR40][R6.64], R26 ;  /* 0x0000001a0600a985 */ /* 0x000fe8000c101b28 */
[----:B------:R0:W-:Y:S02]  /*121a0*/  @!P3 ST.E.64 desc[UR40][R8.64], R30 ;  /* 0x0000001e0800b985 */ /* 0x0001e4000c101b28 */
[----:B0-----:R-:W-:-:S02]  /*121b0*/  @!P0 LEA R8, P4, R76, R3, 0x2 ;  /* 0x000000034c088211 */ /* 0x001fc400078810ff */
[----:B------:R-:W-:Y:S02]  /*121c0*/  ISETP.GE.AND P1, PT, R64, UR4, PT ;  /* 0x0000000440007c0c */ /* 0x000fe4000bf26270 */
[----:B---3--:R-:W-:Y:S02]  /*121d0*/  @!P0 LEA.HI.X R9, R76, R10, R85, 0x2, P4 ;  /* 0x0000000a4c098211 */ /* 0x008fe400020f1455 */
[----:B------:R-:W3:Y:S01]  /*121e0*/  LDL R85, [R1+0x13c] ;  /* 0x00013c0001557983 */ /* 0x000ee20000100800 */
[----:B------:R-:W-:-:S08]  /*121f0*/  ISETP.GE.AND P2, PT, R69, UR4, PT ;  /* 0x0000000445007c0c */ /* 0x000fd0000bf46270 */
[CC--:B------:R-:W-:Y:S01]  /*12200*/  @!P1 LEA R6, P5, R64.reuse, R3.reuse, 0x2 ;  /* 0x0000000340069211 */ /* 0x0c0fe200078a10ff */
[----:B------:R-:W5:Y:S03]  /*12210*/  LDL R76, [R1+0x98] ;  /* 0x00009800014c7983 */ /* 0x000f660000100800 */
[----:B------:R-:W-:Y:S02]  /*12220*/  @!P1 LEA.HI.X R7, R64, R10, R72, 0x2, P5 ;  /* 0x0000000a40079211 */ /* 0x000fe400028f1448 */
[----:B------:R-:W-:Y:S01]  /*12230*/  ISETP.GE.AND P3, PT, R81, UR4, PT ;  /* 0x0000000451007c0c */ /* 0x000fe2000bf66270 */
[----:B------:R-:W2:Y:S04]  /*12240*/  LDL R72, [R1+0x9c] ;  /* 0x00009c0001487983 */ /* 0x000ea80000100800 */
[----:B------:R0:W-:Y:S04]  /*12250*/  @!P1 ST.E.64 desc[UR40][R6.64], R34 ;  /* 0x0000002206009985 */ /* 0x0001e8000c101b28 */
[----:B------:R1:W-:Y:S01]  /*12260*/  @!P0 ST.E.64 desc[UR40][R8.64], R38 ;  /* 0x0000002608008985 */ /* 0x0003e2000c101b28 */
[----:B0-----:R-:W-:-:S04]  /*12270*/  @!P2 LEA R6, P5, R69, R3, 0x2 ;  /* 0x000000034506a211 */ /* 0x001fc800078a10ff */
[----:B----4-:R-:W-:Y:S02]  /*12280*/  @!P2 LEA.HI.X R7, R69, R10, R73, 0x2, P5 ;  /* 0x0000000a4507a211 */ /* 0x010fe400028f1449 */
[----:B------:R-:W4:Y:S01]  /*12290*/  LDL R73, [R1+0x138] ;  /* 0x0001380001497983 */ /* 0x000f220000100800 */
[----:B-1----:R-:W-:Y:S02]  /*122a0*/  @!P3 LEA R8, P4, R81, R3, 0x2 ;  /* 0x000000035108b211 */ /* 0x002fe400078810ff */
[----:B------:R-:W-:Y:S01]  /*122b0*/  ISETP.GE.AND P1, PT, R65, UR4, PT ;  /* 0x0000000441007c0c */ /* 0x000fe2000bf26270 */
[----:B------:R-:W-:Y:S01]  /*122c0*/  IMAD.MOV.U32 R64, RZ, RZ, R60 ;  /* 0x000000ffff407224 */ /* 0x000fe200078e003c */
[----:B------:R0:W-:Y:S01]  /*122d0*/  @!P2 ST.E.64 desc[UR40][R6.64], R42 ;  /* 0x0000002a0600a985 */ /* 0x0001e2000c101b28 */
[----:B------:R-:W-:-:S03]  /*122e0*/  ISETP.GE.AND P0, PT, R84, UR4, PT ;  /* 0x0000000454007c0c */ /* 0x000fc6000bf06270 */
[----:B------:R-:W5:Y:S01]  /*122f0*/  LDL R69, [R1+0x94] ;  /* 0x0000940001457983 */ /* 0x000f620000100800 */
[----:B---3--:R-:W-:-:S03]  /*12300*/  @!P3 LEA.HI.X R9, R81, R10, R85, 0x2, P4 ;  /* 0x0000000a5109b211 */ /* 0x008fc600020f1455 */
[----:B------:R-:W3:Y:S04]  /*12310*/  LDL R60, [R1+0xa0] ;  /* 0x0000a000013c7983 */ /* 0x000ee80000100800 */
[----:B------:R-:W2:Y:S01]  /*12320*/  LDL R81, [R1+0x130] ;  /* 0x0001300001517983 */ /* 0x000ea20000100800 */
[----:B------:R-:W-:Y:S02]  /*12330*/  ISETP.GE.AND P2, PT, R77, UR4, PT ;  /* 0x000000044d007c0c */ /* 0x000fe4000bf46270 */
[C---:B0-----:R-:W-:Y:S01]  /*12340*/  @!P1 LEA R6, P5, R65.reuse, R3, 0x2 ;  /* 0x0000000341069211 */ /* 0x041fe200078a10ff */
[----:B------:R-:W5:Y:S04]  /*12350*/  LDL R85, [R1+0x134] ;  /* 0x0001340001557983 */ /* 0x000f680000100800 */
[----:B------:R0:W-:Y:S01]  /*12360*/  @!P3 ST.E.64 desc[UR40][R8.64], R46 ;  /* 0x0000002e0800b985 */ /* 0x0001e2000c101b28 */
[----:B----4-:R-:W-:-:S02]  /*12370*/  @!P1 LEA.HI.X R7, R65, R10, R73, 0x2, P5 ;  /* 0x0000000a41079211 */ /* 0x010fc400028f1449 */
[----:B0-----:R-:W-:Y:S02]  /*12380*/  @!P0 LEA R8, P4, R84, R3, 0x2 ;  /* 0x0000000354088211 */ /* 0x001fe400078810ff */
[----:B------:R-:W-:Y:S01]  /*12390*/  ISETP.GE.AND P3, PT, R80, UR4, PT ;  /* 0x0000000450007c0c */ /* 0x000fe2000bf66270 */
[----:B------:R0:W-:Y:S01]  /*123a0*/  @!P1 ST.E.64 desc[UR40][R6.64], R4 ;  /* 0x0000000406009985 */ /* 0x0001e2000c101b28 */
[----:B------:R-:W-:-:S03]  /*123b0*/  IMAD.MOV.U32 R65, RZ, RZ, R61 ;  /* 0x000000ffff417224 */ /* 0x000fc600078e003d */
[----:B------:R-:W4:Y:S01]  /*123c0*/  LDL R73, [R1+0x90] ;  /* 0x0000900001497983 */ /* 0x000f220000100800 */
[----:B0-----:R-:W-:-:S03]  /*123d0*/  @!P2 LEA R4, P5, R77, R3, 0x2 ;  /* 0x000000034d04a211 */ /* 0x001fc600078a10ff */
[----:B------:R-:W4:Y:S01]  /*123e0*/  LDL R61, [R1+0x8c] ;  /* 0x00008c00013d7983 */ /* 0x000f220000100800 */
[----:B--2---:R-:W-:-:S03]  /*123f0*/  @!P2 LEA.HI.X R5, R77, R10, R81, 0x2, P5 ;  /* 0x0000000a4d05a211 */ /* 0x004fc600028f1451 */
[----:B------:R-:W2:Y:S01]  /*12400*/  LDL R77, [R1+0x128] ;  /* 0x00012800014d7983 */ /* 0x000ea20000100800 */
[----:B------:R-:W-:Y:S02]  /*12410*/  ISETP.GE.AND P1, PT, R68, UR4, PT ;  /* 0x0000000444007c0c */ /* 0x000fe4000bf26270 */
[----:B-----5:R-:W-:Y:S01]  /*12420*/  @!P0 LEA.HI.X R9, R84, R10, R85, 0x2, P4 ;  /* 0x0000000a54098211 */ /* 0x020fe200020f1455 */
[----:B------:R-:W5:Y:S04]  /*12430*/  LDL R81, [R1+0x12c] ;  /* 0x00012c0001517983 */ /* 0x000f680000100800 */
[----:B------:R-:W-:Y:S04]  /*12440*/  @!P0 ST.E.64 desc[UR40][R8.64], R54 ;  /* 0x0000003608008985 */ /* 0x000fe8000c101b28 */
[----:B------:R0:W-:Y:S02]  /*12450*/  @!P2 ST.E.64 desc[UR40][R4.64], R58 ;  /* 0x0000003a0400a985 */ /* 0x0001e4000c101b28 */
[----:B0-----:R-:W-:-:S04]  /*12460*/  @!P1 LEA R4, P5, R68, R3, 0x2 ;  /* 0x0000000344049211 */ /* 0x001fc800078a10ff */
[-C--:B--2---:R-:W-:Y:S02]  /*12470*/  @!P1 LEA.HI.X R5, R68, R10.reuse, R77, 0x2, P5 ;  /* 0x0000000a44059211 */ /* 0x084fe400028f144d */
[----:B------:R-:W2:Y:S01]  /*12480*/  LDL R77, [R1+0x120] ;  /* 0x00012000014d7983 */ /* 0x000ea20000100800 */
[----:B------:R-:W-:Y:S02]  /*12490*/  ISETP.GE.AND P2, PT, R72, UR4, PT ;  /* 0x0000000448007c0c */ /* 0x000fe4000bf46270 */
[CC--:B------:R-:W-:Y:S01]  /*124a0*/  @!P3 LEA R6, P4, R80.reuse, R3.reuse, 0x2 ;  /* 0x000000035006b211 */ /* 0x0c0fe200078810ff */
[----:B------:R-:W4:Y:S03]  /*124b0*/  LDL R68, [R1+0x88] ;  /* 0x0000880001447983 */ /* 0x000f260000100800 */
[----:B-----5:R-:W-:Y:S02]  /*124c0*/  @!P3 LEA.HI.X R7, R80, R10, R81, 0x2, P4 ;  /* 0x0000000a5007b211 */ /* 0x020fe400020f1451 */
[----:B------:R-:W5:Y:S04]  /*124d0*/  LDL R80, [R1+0x124] ;  /* 0x0001240001507983 */ /* 0x000f680000100800 */
[----:B------:R-:W-:Y:S04]  /*124e0*/  @!P3 ST.E.64 desc[UR40][R6.64], R62 ;  /* 0x0000003e0600b985 */ /* 0x000fe8000c101b28 */
[----:B------:R0:W-:Y:S02]  /*124f0*/  @!P1 ST.E.64 desc[UR40][R4.64], R66 ;  /* 0x0000004204009985 */ /* 0x0001e4000c101b28 */
[----:B0-----:R-:W-:-:S04]  /*12500*/  @!P2 LEA R4, P5, R72, R3, 0x2 ;  /* 0x000000034804a211 */ /* 0x001fc800078a10ff */
[----:B--2---:R-:W-:Y:S02]  /*12510*/  @!P2 LEA.HI.X R5, R72, R10, R77, 0x2, P5 ;  /* 0x0000000a4805a211 */ /* 0x004fe400028f144d */
[----:B------:R-:W2:Y:S01]  /*12520*/  LDL R72, [R1+0x118] ;  /* 0x0001180001487983 */ /* 0x000ea20000100800 */
[----:B---3--:R-:W-:-:S03]  /*12530*/  ISETP.GE.AND P0, PT, R60, UR4, PT ;  /* 0x000000043c007c0c */ /* 0x008fc6000bf06270 */
[----:B------:R-:W3:Y:S01]  /*12540*/  LDL R77, [R1+0x11c] ;  /* 0x00011c00014d7983 */ /* 0x000ee20000100800 */
[----:B------:R-:W-:-:S09]  /*12550*/  ISETP.GE.AND P1, PT, R69, UR4, PT ;  /* 0x0000000445007c0c */ /* 0x000fd2000bf26270 */
[----:B------:R-:W-:-:S04]  /*12560*/  @!P0 LEA R6, P4, R60, R3, 0x2 ;  /* 0x000000033c068211 */ /* 0x000fc800078810ff */
[----:B-----5:R-:W-:Y:S02]  /*12570*/  @!P0 LEA.HI.X R7, R60, R10, R80, 0x2, P4 ;  /* 0x0000000a3c078211 */ /* 0x020fe400020f1450 */
[----:B------:R-:W-:Y:S01]  /*12580*/  ISETP.GE.AND P3, PT, R76, UR4, PT ;  /* 0x000000044c007c0c */ /* 0x000fe2000bf66270 */
[----:B------:R-:W5:Y:S04]  /*12590*/  LDL R60, [R1+0x80] ;  /* 0x00008000013c7983 */ /* 0x000f680000100800 */
[----:B------:R-:W-:Y:S04]  /*125a0*/  @!P0 ST.E.64 desc[UR40][R6.64], R70 ;  /* 0x0000004606008985 */ /* 0x000fe8000c101b28 */
[----:B------:R0:W-:Y:S02]  /*125b0*/  @!P2 ST.E.64 desc[UR40][R4.64], R74 ;  /* 0x0000004a0400a985 */ /* 0x0001e4000c101b28 */
[----:B0-----:R-:W-:-:S04]  /*125c0*/  @!P1 LEA R4, P5, R69, R3, 0x2 ;  /* 0x0000000345049211 */ /* 0x001fc800078a10ff */
[-C--:B--2---:R-:W-:Y:S02]  /*125d0*/  @!P1 LEA.HI.X R5, R69, R10.reuse, R72, 0x2, P5 ;  /* 0x0000000a45059211 */ /* 0x084fe400028f1448 */
[----:B------:R-:W2:Y:S01]  /*125e0*/  LDL R72, [R1+0x110] ;  /* 0x0001100001487983 */ /* 0x000ea20000100800 */
[C---:B------:R-:W-:Y:S02]  /*125f0*/  @!P3 LEA R6, P4, R76.reuse, R3, 0x2 ;  /* 0x000000034c06b211 */ /* 0x040fe400078810ff */
[----:B----4-:R-:W-:Y:S01]  /*12600*/  ISETP.GE.AND P2, PT, R61, UR4, PT ;  /* 0x000000043d007c0c */ /* 0x010fe2000bf46270 */
[----:B------:R-:W4:Y:S01]  /*12610*/  LDL R69, [R1+0x10c] ;  /* 0x00010c0001457983 */ /* 0x000f220000100800 */
[----:B---3--:R-:W-:-:S03]  /*12620*/  @!P3 LEA.HI.X R7, R76, R10, R77, 0x2, P4 ;  /* 0x0000000a4c07b211 */ /* 0x008fc600020f144d */
[----:B------:R-:W3:Y:S04]  /*12630*/  LDL R76, [R1+0x114] ;  /* 0x00011400014c7983 */ /* 0x000ee80000100800 */
[----:B------:R-:W-:Y:S04]  /*12640*/  @!P3 ST.E.64 desc[UR40][R6.64], R78 ;  /* 0x0000004e0600b985 */ /* 0x000fe8000c101b28 */
[----:B------:R0:W-:Y:S02]  /*12650*/  @!P1 ST.E.64 desc[UR40][R4.64], R82 ;  /* 0x0000005204009985 */ /* 0x0001e4000c101b28 */
[----:B0-----:R-:W-:-:S02]  /*12660*/  @!P2 LEA R4, P5, R61, R3, 0x2 ;  /* 0x000000033d04a211 */ /* 0x001fc400078a10ff */
[----:B------:R-:W-:Y:S02]  /*12670*/  ISETP.GE.AND P0, PT, R73, UR4, PT ;  /* 0x0000000449007c0c */ /* 0x000fe4000bf06270 */
[----:B--2---:R-:W-:Y:S02]  /*12680*/  @!P2 LEA.HI.X R5, R61, R10, R72, 0x2, P5 ;  /* 0x0000000a3d05a211 */ /* 0x004fe400028f1448 */
[----:B------:R-:W2:Y:S01]  /*12690*/  LDL R61, [R1+0x104] ;  /* 0x00010400013d7983 */ /* 0x000ea20000100800 */
[----:B------:R-:W-:-:S08]  /*126a0*/  ISETP.GE.AND P3, PT, R68, UR4, PT ;  /* 0x0000000444007c0c */ /* 0x000fd0000bf66270 */
[C---:B------:R-:W-:Y:S02]  /*126b0*/  @!P0 LEA R6, P4, R73.reuse, R3, 0x2 ;  /* 0x0000000349068211 */ /* 0x040fe400078810ff */
[----:B------:R-:W-:Y:S02]  /*126c0*/  ISETP.GE.AND P1, PT, R64, UR4, PT ;  /* 0x0000000440007c0c */ /* 0x000fe4000bf26270 */
[----:B---3--:R-:W-:-:S05]  /*126d0*/  @!P0 LEA.HI.X R7, R73, R10, R76, 0x2, P4 ;  /* 0x0000000a49078211 */ /* 0x008fca00020f144c */
[----:B------:R0:W-:Y:S01]  /*126e0*/  @!P0 ST.E.64 desc[UR40][R6.64], R86 ;  /* 0x0000005606008985 */ /* 0x0001e2000c101b28 */
[----:B-----5:R-:W-:-:S03]  /*126f0*/  ISETP.GE.AND P0, PT, R60, UR4, PT ;  /* 0x000000043c007c0c */ /* 0x020fc6000bf06270 */
[----:B------:R1:W-:Y:S01]  /*12700*/  @!P2 ST.E.64 desc[UR40][R4.64], R90 ;  /* 0x0000005a0400a985 */ /* 0x0003e2000c101b28 */
[----:B------:R-:W-:Y:S02]  /*12710*/  ISETP.GE.AND P2, PT, R56, UR4, PT ;  /* 0x0000000438007c0c */ /* 0x000fe4000bf46270 */
[-C--:B0-----:R-:W-:Y:S02]  /*12720*/  @!P3 LEA R6, P4, R68, R3.reuse, 0x2 ;  /* 0x000000034406b211 */ /* 0x081fe400078810ff */
[----:B-1----:R-:W-:Y:S02]  /*12730*/  @!P1 LEA R4, P5, R64, R3, 0x2 ;  /* 0x0000000340049211 */ /* 0x002fe400078a10ff */
[-C--:B----4-:R-:W-:Y:S02]  /*12740*/  @!P3 LEA.HI.X R7, R68, R10.reuse, R69, 0x2, P4 ;  /* 0x0000000a4407b211 */ /* 0x090fe400020f1445 */
[----:B------:R-:W-:Y:S02]  /*12750*/  @!P1 LEA.HI.X R5, R64, R10, R65, 0x2, P5 ;  /* 0x0000000a40059211 */ /* 0x000fe400028f1441 */
[----:B------:R-:W-:Y:S01]  /*12760*/  ISETP.GE.AND P4, PT, R52, UR4, PT ;  /* 0x0000000434007c0c */ /* 0x000fe2000bf86270 */
[----:B------:R0:W-:Y:S01]  /*12770*/  @!P3 ST.E.64 desc[UR40][R6.64], R94 ;  /* 0x0000005e0600b985 */ /* 0x0001e2000c101b28 */
[----:B------:R-:W-:-:S03]  /*12780*/  ISETP.GE.AND P3, PT, R45, UR4, PT ;  /* 0x000000042d007c0c */ /* 0x000fc6000bf66270 */
[----:B------:R1:W-:Y:S01]  /*12790*/  @!P1 ST.E.64 desc[UR40][R4.64], R98 ;  /* 0x0000006204009985 */ /* 0x0003e2000c101b28 */
[-C--:B0-----:R-:W-:Y:S02]  /*127a0*/  @!P0 LEA R6, P5, R60, R3.reuse, 0x2 ;  /* 0x000000033c068211 */ /* 0x081fe400078a10ff */
[----:B-1----:R-:W-:-:S04]  /*127b0*/  @!P2 LEA R4, P1, R56, R3, 0x2 ;  /* 0x000000033804a211 */ /* 0x002fc800078210ff */
[-C--:B------:R-:W-:Y:S02]  /*127c0*/  @!P2 LEA.HI.X R5, R56, R10.reuse, R57, 0x2, P1 ;  /* 0x0000000a3805a211 */ /* 0x080fe400008f1439 */
[----:B------:R-:W-:Y:S02]  /*127d0*/  ISETP.GE.AND P1, PT, R41, UR4, PT ;  /* 0x0000000429007c0c */ /* 0x000fe4000bf26270 */
[----:B--2---:R-:W-:-:S05]  /*127e0*/  @!P0 LEA.HI.X R7, R60, R10, R61, 0x2, P5 ;  /* 0x0000000a3c078211 */ /* 0x004fca00028f143d */
[----:B------:R0:W-:Y:S04]  /*127f0*/  @!P0 ST.E.64 desc[UR40][R6.64], R102 ;  /* 0x0000006606008985 */ /* 0x0001e8000c101b28 */
[----:B------:R1:W-:Y:S01]  /*12800*/  @!P2 ST.E.64 desc[UR40][R4.64], R106 ;  /* 0x0000006a0400a985 */ /* 0x0003e2000c101b28 */
[----:B------:R-:W-:Y:S02]  /*12810*/  ISETP.GE.AND P2, PT, R37, UR4, PT ;  /* 0x0000000425007c0c */ /* 0x000fe4000bf46270 */
[CC--:B0-----:R-:W-:Y:S02]  /*12820*/  @!P4 LEA R6, P0, R52.reuse, R3.reuse, 0x2 ;  /* 0x000000033406c211 */ /* 0x0c1fe400078010ff */
[----:B-1----:R-:W-:Y:S02]  /*12830*/  @!P3 LEA R4, P5, R45, R3, 0x2 ;  /* 0x000000032d04b211 */ /* 0x002fe400078a10ff */
[----:B------:R-:W-:-:S02]  /*12840*/  @!P4 LEA.HI.X R7, R52, R10, R53, 0x2, P0 ;  /* 0x0000000a3407c211 */ /* 0x000fc400000f1435 */
[----:B------:R-:W-:Y:S02]  /*12850*/  ISETP.GE.AND P0, PT, R33, UR4, PT ;  /* 0x0000000421007c0c */ /* 0x000fe4000bf06270 */
[----:B------:R-:W-:Y:S01]  /*12860*/  @!P3 LEA.HI.X R5, R45, R10, R48, 0x2, P5 ;  /* 0x0000000a2d05b211 */ /* 0x000fe200028f1430 */
[----:B------:R0:W-:Y:S04]  /*12870*/  @!P4 ST.E.64 desc[UR40][R6.64], R110 ;  /* 0x0000006e0600c985 */ /* 0x0001e8000c101b28 */
[----:B------:R1:W-:Y:S01]  /*12880*/  @!P3 ST.E.64 desc[UR40][R4.64], R114 ;  /* 0x000000720400b985 */ /* 0x0003e2000c101b28 */
[----:B------:R-:W-:Y:S02]  /*12890*/  ISETP.GE.AND P3, PT, R29, UR4, PT ;  /* 0x000000041d007c0c */ /* 0x000fe4000bf66270 */
[----:B0-----:R-:W-:-:S02]  /*128a0*/  @!P1 LEA R6, P4, R41, R3, 0x2 ;  /* 0x0000000329069211 */ /* 0x001fc400078810ff */
[-C--:B-1----:R-:W-:Y:S02]  /*128b0*/  @!P2 LEA R4, P5, R37, R3.reuse, 0x2 ;  /* 0x000000032504a211 */ /* 0x082fe400078a10ff */
[-C--:B------:R-:W-:Y:S02]  /*128c0*/  @!P1 LEA.HI.X R7, R41, R10.reuse, R44, 0x2, P4 ;  /* 0x0000000a29079211 */ /* 0x080fe400020f142c */
[----:B------:R-:W-:Y:S02]  /*128d0*/  @!P0 LEA R8, P4, R33, R3, 0x2 ;  /* 0x0000000321088211 */ /* 0x000fe400078810ff */
[-C--:B------:R-:W-:Y:S01]  /*128e0*/  @!P2 LEA.HI.X R5, R37, R10.reuse, R40, 0x2, P5 ;  /* 0x0000000a2505a211 */ /* 0x080fe200028f1428 */
[----:B------:R-:W-:Y:S01]  /*128f0*/  @!P1 ST.E.64 desc[UR40][R6.64], R118 ;  /* 0x0000007606009985 */ /* 0x000fe2000c101b28 */
[----:B------:R-:W-:Y:S02]  /*12900*/  ISETP.GE.AND P1, PT, R25, UR4, PT ;  /* 0x0000000419007c0c */ /* 0x000fe4000bf26270 */
[----:B------:R-:W-:-:S02]  /*12910*/  @!P0 LEA.HI.X R9, R33, R10, R36, 0x2, P4 ;  /* 0x0000000a21098211 */ /* 0x000fc400020f1424 */
[----:B------:R-:W-:Y:S01]  /*12920*/  ISETP.GE.AND P4, PT, R12, UR4, PT ;  /* 0x000000040c007c0c */ /* 0x000fe2000bf86270 */
[----:B------:R0:W-:Y:S01]  /*12930*/  @!P2 ST.E.64 desc[UR40][R4.64], R122 ;  /* 0x0000007a0400a985 */ /* 0x0001e2000c101b28 */
[----:B------:R-:W-:-:S03]  /*12940*/  ISETP.GE.AND P2, PT, R21, UR4, PT ;  /* 0x0000000415007c0c */ /* 0x000fc6000bf46270 */
[----:B------:R1:W-:Y:S01]  /*12950*/  @!P0 ST.E.64 desc[UR40][R8.64], R126 ;  /* 0x0000007e08008985 */ /* 0x0003e2000c101b28 */
[----:B------:R-:W-:Y:S02]  /*12960*/  ISETP.GE.AND P0, PT, R14, UR4, PT ;  /* 0x000000040e007c0c */ /* 0x000fe4000bf06270 */
[----:B0-----:R-:W-:-:S04]  /*12970*/  @!P3 LEA R4, P5, R29, R3, 0x2 ;  /* 0x000000031d04b211 */ /* 0x001fc800078a10ff */
[----:B------:R-:W-:Y:S02]  /*12980*/  @!P3 LEA.HI.X R5, R29, R10, R32, 0x2, P5 ;  /* 0x0000000a1d05b211 */ /* 0x000fe400028f1420 */
[----:B------:R-:W-:-:S03]  /*12990*/  @!P1 LEA R6, P5, R25, R3, 0x2 ;  /* 0x0000000319069211 */ /* 0x000fc600078a10ff */
[----:B------:R0:W-:Y:S01]  /*129a0*/  @!P3 ST.E.64 desc[UR40][R4.64], R130 ;  /* 0x000000820400b985 */ /* 0x0001e2000c101b28 */
[----:B------:R-:W-:Y:S02]  /*129b0*/  @!P1 LEA.HI.X R7, R25, R10, R28, 0x2, P5 ;  /* 0x0000000a19079211 */ /* 0x000fe400028f141c */
[-C--:B-1----:R-:W-:Y:S02]  /*129c0*/  @!P2 LEA R8, P5, R21, R3.reuse, 0x2 ;  /* 0x000000031508a211 */ /* 0x082fe400078a10ff */
[----:B0-----:R-:W-:-:S04]  /*129d0*/  @!P4 LEA R4, P3, R12, R3, 0x2 ;  /* 0x000000030c04c211 */ /* 0x001fc800078610ff */
[-C--:B------:R-:W-:Y:S02]  /*129e0*/  @!P4 LEA.HI.X R5, R12, R10.reuse, R13, 0x2, P3 ;  /* 0x0000000a0c05c211 */ /* 0x080fe400018f140d */
[C---:B------:R-:W-:Y:S02]  /*129f0*/  @!P0 LEA R12, P3, R14.reuse, R3, 0x2 ;  /* 0x000000030e0c8211 */ /* 0x040fe400078610ff */
[-C--:B------:R-:W-:Y:S02]  /*12a00*/  @!P2 LEA.HI.X R9, R21, R10.reuse, R24, 0x2, P5 ;  /* 0x0000000a1509a211 */ /* 0x080fe400028f1418 */
[----:B------:R-:W-:Y:S01]  /*12a10*/  @!P0 LEA.HI.X R13, R14, R10, R15, 0x2, P3 ;  /* 0x0000000a0e0d8211 */ /* 0x000fe200018f140f */
[----:B------:R0:W-:Y:S04]  /*12a20*/  @!P1 ST.E.64 desc[UR40][R6.64], R134 ;  /* 0x0000008606009985 */ /* 0x0001e8000c101b28 */
[----:B------:R0:W-:Y:S04]  /*12a30*/  @!P4 ST.E.64 desc[UR40][R4.64], R138 ;  /* 0x0000008a0400c985 */ /* 0x0001e8000c101b28 */
[----:B------:R0:W-:Y:S04]  /*12a40*/  @!P2 ST.E.64 desc[UR40][R8.64], R142 ;  /* 0x0000008e0800a985 */ /* 0x0001e8000c101b28 */
[----:B------:R0:W-:Y:S01]  /*12a50*/  @!P0 ST.E.64 desc[UR40][R12.64], R146 ;  /* 0x000000920c008985 */ /* 0x0001e2000c101b28 */
[----:B------:R-:W-:-:S13]  /*12a60*/  ISETP.GE.AND P0, PT, R11, UR4, PT ;  /* 0x000000040b007c0c */ /* 0x000fda000bf06270 */
[----:B0-----:R-:W-:Y:S05]  /*12a70*/  @P0 BRA `(.L_x_781) ;  /* 0x0000001000700947 */ /* 0x001fea0003800000 */
[----:B------:R-:W2:Y:S01]  /*12a80*/  LDL R14, [R1+0xd4] ;  /* 0x0000d400010e7983 */ /* 0x000ea20000100800 */
[----:B------:R-:W-:-:S04]  /*12a90*/  LEA R4, P0, R11, R3, 0x2 ;  /* 0x000000030b047211 */ /* 0x000fc800078010ff */
[----:B--2---:R-:W-:-:S05]  /*12aa0*/  LEA.HI.X R5, R11, R10, R14, 0x2, P0 ;  /* 0x0000000a0b057211 */ /* 0x004fca00000f140e */
[----:B------:R0:W-:Y:S01]  /*12ab0*/  ST.E.64 desc[UR40][R4.64], R150 ;  /* 0x0000009604007985 */ /* 0x0001e2000c101b28 */
[----:B------:R-:W-:Y:S05]  /*12ac0*/  BRA `(.L_x_781) ;  /* 0x00000010005c7947 */ /* 0x000fea0003800000 */
.L_x_768:
[----:B-1----:R-:W3:Y:S01]  /*12ad0*/  LDL.LU R6, [R1+0x38] ;  /* 0x0000380001067983 */ /* 0x002ee20000300800 */
[----:B------:R-:W-:Y:S01]  /*12ae0*/  ULDC.64 UR6, c[0x0][0xc08] ;  /* 0x0003020000067ab9 */ /* 0x000fe20000000a00 */
[----:B------:R-:W-:Y:S02]  /*12af0*/  ULDC.64 UR4, c[0x0][0xc00] ;  /* 0x0003000000047ab9 */ /* 0x000fe40000000a00 */
[----:B------:R-:W4:Y:S04]  /*12b00*/  LDL.LU R0, [R1+0x3c] ;  /* 0x00003c0001007983 */ /* 0x000f280000300800 */
[----:B------:R-:W2:Y:S01]  /*12b10*/  LDL R8, [R1+0x30] ;  /* 0x0000300001087983 */ /* 0x000ea20000100800 */
[----:B------:R-:W-:Y:S01]  /*12b20*/  ISETP.NE.U32.AND P1, PT, RZ, UR6, PT ;  /* 0x00000006ff007c0c */ /* 0x000fe2000bf25070 */
[----:B------:R-:W-:Y:S01]  /*12b30*/  IMAD.MOV.U32 R3, RZ, RZ, RZ ;  /* 0x000000ffff037224 */ /* 0x000fe200078e00ff */
[----:B------:R-:W-:-:S02]  /*12b40*/  ISETP.NE.U32.AND P0, PT, RZ, UR4, PT ;  /* 0x00000004ff007c0c */ /* 0x000fc4000bf05070 */
[----:B------:R-:W-:Y:S02]  /*12b50*/  ISETP.NE.AND.EX P1, PT, RZ, UR7, PT, P1 ;  /* 0x00000007ff007c0c */ /* 0x000fe4000bf25310 */
[----:B------:R-:W-:Y:S02]  /*12b60*/  ISETP.NE.AND.EX P0, PT, RZ, UR5, PT, P0 ;  /* 0x00000005ff007c0c */ /* 0x000fe4000bf05300 */
[----:B---3--:R-:W-:Y:S01]  /*12b70*/  IADD3 R4, P2, R6, UR4, RZ ;  /* 0x0000000406047c10 */ /* 0x008fe2000ff5e0ff */
[----:B------:R-:W-:-:S03]  /*12b80*/  ULDC UR4, c[0x0][0xa88] ;  /* 0x0002a20000047ab9 */ /* 0x000fc60000000800 */
[----:B----4-:R-:W-:-:S05]  /*12b90*/  IADD3.X R5, R0, UR5, RZ, P2, !PT ;  /* 0x0000000500057c10 */ /* 0x010fca00097fe4ff */
[----:B------:R-:W-:Y:S01]  /*12ba0*/  @P1 IADD3 R6, P2, R6, UR6, RZ ;  /* 0x0000000606061c10 */ /* 0x000fe2000ff5e0ff */
[----:B------:R-:W-:Y:S01]  /*12bb0*/  IMAD.U32 R21, RZ, RZ, UR4 ;  /* 0x00000004ff157e24 */ /* 0x000fe2000f8e00ff */
[----:B------:R1:W5:Y:S02]  /*12bc0*/  @P0 LDG.E R3, desc[UR40][R4.64] ;  /* 0x0000002804030981 */ /* 0x000364000c1e1900 */
[----:B------:R-:W-:-:S05]  /*12bd0*/  @P1 IADD3.X R7, R0, UR7, RZ, P2, !PT ;  /* 0x0000000700071c10 */ /* 0x000fca00097fe4ff */
[----:B------:R1:W5:Y:S01]  /*12be0*/  @P1 LDG.E R21, desc[UR40][R6.64] ;  /* 0x0000002806151981 */ /* 0x000362000c1e1900 */
[----:B--2---:R-:W-:Y:S01]  /*12bf0*/  ISETP.NE.AND P2, PT, R8, RZ, PT ;  /* 0x000000ff0800720c */ /* 0x004fe20003f45270 */
[----:B------:R-:W2:-:S12]  /*12c00*/  S2R R0, SR_TID.X ;  /* 0x0000000000007919 */ /* 0x000e980000002100 */
[----:B------:R-:W3:Y:S01]  /*12c10*/  @!P2 LDC R8, c[0x0][0xad4] ;  /* 0x0002b500ff08ab82 */ /* 0x000ee20000000800 */
[----:B--2---:R-:W-:Y:S01]  /*12c20*/  VIADD R30, R0, 0xffffff80 ;  /* 0xffffff80001e7836 */ /* 0x004fe20000000000 */
[----:B---3--:R1:W-:Y:S01]  /*12c30*/  @!P2 STL [R1+0x30], R8 ;  /* 0x000030080100a387 */ /* 0x0083e20000100800 */
[----:B------:R-:W-:-:S03]  /*12c40*/  ISETP.GT.AND P2, PT, R8, 0x1, PT ;  /* 0x000000010800780c */ /* 0x000fc60003f44270 */
[----:B------:R-:W-:Y:S01]  /*12c50*/  ISETP.GT.AND P3, PT, R30, 0x7f, PT ;  /* 0x0000007f1e00780c */ /* 0x000fe20003f64270 */
[----:B------:R-:W-:-:S12]  /*12c60*/  @P1 BRA `(.L_x_786) ;  /* 0x0000000000101947 */ /* 0x000fd80003800000 */
[----:B------:R-:W-:Y:S05]  /*12c70*/  @!P0 BRA `(.L_x_786) ;  /* 0x00000000000c8947 */ /* 0x000fea0003800000 */
[----:B------:R-:W2:Y:S04]  /*12c80*/  LDG.E R0, desc[UR40][R4.64] ;  /* 0x0000002804007981 */ /* 0x000ea8000c1e1900 */
[----:B-----5:R-:W2:Y:S02]  /*12c90*/  LDG.E R21, desc[UR40][R4.64+0x4] ;  /* 0x0000042804157981 */ /* 0x020ea4000c1e1900 */
[----:B--2---:R-:W-:-:S07]  /*12ca0*/  IMAD.IADD R21, R21, 0x1, -R0 ;  /* 0x0000000115157824 */ /* 0x004fce00078e0a00 */
.L_x_786:
[----:B-1----:R-:W2:Y:S04]  /*12cb0*/  LDL.LU R4, [R1+0x34] ;  /* 0x0000340001047983 */ /* 0x002ea80000300800 */
[----:B------:R-:W3:Y:S01]  /*12cc0*/  LDL.LU R0, [R1+0xcc] ;  /* 0x0000cc0001007983 */ /* 0x000ee20000300800 */
[----:B------:R-:W-:Y:S01]  /*12cd0*/  BSSY B1, `(.L_x_787) ;  /* 0x0000039000017945 */ /* 0x000fe20003800000 */
[----:B-----5:R-:W-:Y:S02]  /*12ce0*/  SHF.R.S32.HI R24, RZ, 0x1f, R3 ;  /* 0x0000001fff187819 */ /* 0x020fe40000011403 */
[----:B--2---:R-:W-:Y:S02]  /*12cf0*/  SEL R31, R4, RZ, !P0 ;  /* 0x000000ff041f7207 */ /* 0x004fe40004000000 */
[----:B---3--:R-:W-:Y:S01]  /*12d00*/  SEL R26, R0, RZ, !P0 ;  /* 0x000000ff001a7207 */ /* 0x008fe20004000000 */
[----:B------:R-:W-:Y:S06]  /*12d10*/  @P3 BRA `(.L_x_788) ;  /* 0x0000000000d03947 */ /* 0x000fec0003800000 */
[----:B------:R-:W2:Y:S01]  /*12d20*/  LDL R4, [R1+0x44] ;  /* 0x0000440001047983 */ /* 0x000ea20000100800 */
[----:B------:R-:W1:Y:S01]  /*12d30*/  LDC R28, c[0x0][0xbe8] ;  /* 0x0002fa00ff1c7b82 */ /* 0x000e620000000800 */
[----:B------:R-:W2:Y:S02]  /*12d40*/  S2R R0, SR_TID.X ;  /* 0x0000000000007919 */ /* 0x000ea40000002100 */
[----:B--2---:R-:W-:Y:S02]  /*12d50*/  IMAD R0, R4, 0x80, R0 ;  /* 0x0000008004007824 */ /* 0x004fe400078e0200 */
[----:B-1----:R-:W-:Y:S02]  /*12d60*/  IMAD R4, R21, R28, RZ ;  /* 0x0000001c15047224 */ /* 0x002fe400078e02ff */
[----:B------:R-:W-:-:S05]  /*12d70*/  VIADD R33, R0, 0xffffff80 ;  /* 0xffffff8000217836 */ /* 0x000fca0000000000 */
[----:B------:R-:W-:-:S13]  /*12d80*/  ISETP.GE.AND P0, PT, R33, R4, PT ;  /* 0x000000042100720c */ /* 0x000fda0003f06270 */
[----:B------:R-:W-:Y:S05]  /*12d90*/  @P0 BRA `(.L_x_788) ;  /* 0x0000000000b00947 */ /* 0x000fea0003800000 */
[----:B------:R-:W2:Y:S01]  /*12da0*/  LDL.LU R32, [R1+0x48] ;  /* 0x0000480001207983 */ /* 0x000ea20000300800 */
[----:B------:R-:W-:Y:S01]  /*12db0*/  IMAD.MOV.U32 R20, RZ, RZ, 0x9b8 ;  /* 0x000009b8ff147424 */ /* 0x000fe200078e00ff */
[----:B------:R-:W-:Y:S01]  /*12dc0*/  ISETP.GT.AND P0, PT, R8, 0x1, PT ;  /* 0x000000010800780c */ /* 0x000fe20003f04270 */
[----:B------:R-:W1:Y:S01]  /*12dd0*/  LDC.64 R10, c[0x0][0xba8] ;  /* 0x0002ea00ff0a7b82 */ /* 0x000e620000000a00 */
[----:B------:R-:W-:Y:S01]  /*12de0*/  ISETP.NE.AND P1, PT, R28, 0x1, PT ;  /* 0x000000011c00780c */ /* 0x000fe20003f25270 */
[----:B------:R-:W-:Y:S01]  /*12df0*/  IMAD.MOV.U32 R25, RZ, RZ, R33 ;  /* 0x000000ffff197224 */ /* 0x000fe200078e0021 */
[----:B------:R-:W-:-:S05]  /*12e00*/  SEL R20, R20, 0x978, P0 ;  /* 0x0000097814147807 */ /* 0x000fca0000000000 */
[----:B------:R-:W3:Y:S08]  /*12e10*/  LDC.64 R4, c[0x0][R20+0x220] ;  /* 0x0000880014047b82 */ /* 0x000ef00000000a00 */
[----:B------:R-:W4:Y:S08]  /*12e20*/  LDC.64 R12, c[0x0][R20+0x218] ;  /* 0x00008600140c7b82 */ /* 0x000f300000000a00 */
[----:B------:R-:W5:Y:S08]  /*12e30*/  LDC.64 R6, c[0x0][R20+0x228] ;  /* 0x00008a0014067b82 */ /* 0x000f700000000a00 */
[----:B------:R-:W0:Y:S08]  /*12e40*/  @P1 LDC R0, c[0x0][0xbec] ;  /* 0x0002fb00ff001b82 */ /* 0x000e300000000800 */
[----:B------:R-:W5:Y:S08]  /*12e50*/  LDC.64 R8, c[0x0][R20+0x210] ;  /* 0x0000840014087b82 */ /* 0x000f700000000a00 */
[----:B------:R-:W5:Y:S01]  /*12e60*/  @P1 LDC R29, c[0x0][0xbf0] ;  /* 0x0002fc00ff1d1b82 */ /* 0x000f620000000800 */
[----:B0-----:R-:W-:-:S07]  /*12e70*/  @P1 IMAD.HI.U32 R0, R33, R0, RZ ;  /* 0x0000000021001227 */ /* 0x001fce00078e00ff */
[----:B-1----:R-:W0:Y:S01]  /*12e80*/  @!P0 LDC R10, c[0x0][0xb50] ;  /* 0x0002d400ff0a8b82 */ /* 0x002e220000000800 */
[-C--:B---3--:R-:W-:Y:S02]  /*12e90*/  IMAD R5, R5, R31.reuse, RZ ;  /* 0x0000001f05057224 */ /* 0x088fe400078e02ff */
[----:B------:R-:W-:-:S05]  /*12ea0*/  IMAD.WIDE.U32 R14, R4, R31, RZ ;  /* 0x0000001f040e7225 */ /* 0x000fca00078e00ff */
[----:B------:R-:W1:Y:S01]  /*12eb0*/  @!P0 LDC R11, c[0x0][0xb54] ;  /* 0x0002d500ff0b8b82 */ /* 0x000e620000000800 */
[-C--:B----4-:R-:W-:Y:S02]  /*12ec0*/  IMAD R27, R13, R201.reuse, RZ ;  /* 0x000000c90d1b7224 */ /* 0x090fe400078e02ff */
[----:B------:R-:W-:Y:S01]  /*12ed0*/  IMAD.WIDE.U32 R12, R12, R201, RZ ;  /* 0x000000c90c0c7225 */ /* 0x000fe200078e00ff */
[----:B-----5:R-:W-:-:S03]  /*12ee0*/  @P1 SHF.R.U32.HI R25, RZ, R29, R0 ;  /* 0x0000001dff191219 */ /* 0x020fc60000011600 */
[----:B------:R-:W-:Y:S01]  /*12ef0*/  IMAD R29, R4, R26, R5 ;  /* 0x0000001a041d7224 */ /* 0x000fe200078e0205 */
[----:B------:R-:W-:Y:S01]  /*12f00*/  IADD3 R12, P1, P3, R14, R12, R3 ;  /* 0x0000000c0e0c7210 */ /* 0x000fe20007b3e003 */
[----:B------:R-:W-:Y:S02]  /*12f10*/  IMAD.IADD R27, R13, 0x1, R27 ;  /* 0x000000010d1b7824 */ /* 0x000fe400078e021b */
[----:B------:R-:W-:Y:S02]  /*12f20*/  IMAD.MOV R0, RZ, RZ, -R25 ;  /* 0x000000ffff007224 */ /* 0x000fe400078e0a19 */
[----:B------:R-:W-:Y:S01]  /*12f30*/  IMAD.IADD R29, R15, 0x1, R29 ;  /* 0x000000010f1d7824 */ /* 0x000fe200078e021d */
[----:B--2---:R-:W-:-:S05]  /*12f40*/  SEL R5, R32, RZ, P0 ;  /* 0x000000ff20057207 */ /* 0x004fca0000000000 */
[-C--:B------:R-:W-:Y:S02]  /*12f50*/  IMAD R13, R7, R5.reuse, RZ ;  /* 0x00000005070d7224 */ /* 0x080fe400078e02ff */
[----:B------:R-:W-:-:S04]  /*12f60*/  IMAD.WIDE.U32 R6, R6, R5, RZ ;  /* 0x0000000506067225 */ /* 0x000fc800078e00ff */
[----:B------:R-:W-:Y:S01]  /*12f70*/  IMAD R5, R28, R0, R33 ;  /* 0x000000001c057224 */ /* 0x000fe200078e0221 */
[----:B------:R-:W-:Y:S01]  /*12f80*/  IADD3.X R0, R29, R27, R24, P1, P3 ;  /* 0x0000001b1d007210 */ /* 0x000fe20000fe6418 */
[----:B------:R-:W-:Y:S01]  /*12f90*/  IMAD.IADD R13, R7, 0x1, R13 ;  /* 0x00000001070d7824 */ /* 0x000fe200078e020d */
[----:B------:R-:W-:Y:S02]  /*12fa0*/  IADD3 R6, P0, P1, R25, R12, R6 ;  /* 0x0000000c19067210 */ /* 0x000fe4000791e006 */
[----:B------:R-:W-:-:S04]  /*12fb0*/  SHF.R.S32.HI R25, RZ, 0x1f, R25 ;  /* 0x0000001fff197819 */ /* 0x000fc80000011419 */
[----:B------:R-:W-:Y:S01]  /*12fc0*/  IADD3.X R7, R25, R0, R13, P0, P1 ;  /* 0x0000000019077210 */ /* 0x000fe200007e240d */
[-C--:B------:R-:W-:Y:S01]  /*12fd0*/  IMAD R0, R9, R5.reuse, RZ ;  /* 0x0000000509007224 */ /* 0x080fe200078e02ff */
[----:B------:R-:W-:Y:S01]  /*12fe0*/  SHF.R.S32.HI R13, RZ, 0x1f, R5 ;  /* 0x0000001fff0d7819 */ /* 0x000fe20000011405 */
[----:B------:R-:W-:-:S04]  /*12ff0*/  IMAD.WIDE.U32 R6, R8, R5, R6 ;  /* 0x0000000508067225 */ /* 0x000fc800078e0006 */
[----:B------:R-:W-:Y:S01]  /*13000*/  IMAD R13, R8, R13, R0 ;  /* 0x0000000d080d7224 */ /* 0x000fe200078e0200 */
[----:B0-----:R-:W-:Y:S01]  /*13010*/  LEA R10, P0, R6, R10, 0x2 ;  /* 0x0000000a060a7211 */ /* 0x001fe200078010ff */
[----:B------:R-:W-:Y:S02]  /*13020*/  IMAD.MOV.U32 R5, RZ, RZ, -0x800000 ;  /* 0xff800000ff057424 */ /* 0x000fe400078e00ff */
[----:B------:R-:W-:-:S05]  /*13030*/  IMAD.IADD R0, R7, 0x1, R13 ;  /* 0x0000000107007824 */ /* 0x000fca00078e020d */
[----:B-1----:R-:W-:-:S05]  /*13040*/  LEA.HI.X R11, R6, R11, R0, 0x2, P0 ;  /* 0x0000000b060b7211 */ /* 0x002fca00000f1400 */
[----:B------:R1:W-:Y:S02]  /*13050*/  STG.E desc[UR40][R10.64], R5 ;  /* 0x000000050a007986 */ /* 0x0003e4000c101928 */
.L_x_788:
[----:B------:R-:W-:Y:S05]  /*13060*/  BSYNC B1 ;  /* 0x0000000000017941 */ /* 0x000fea0003800000 */
.L_x_787:
[----:B------:R-:W-:Y:S05]  /*13070*/  @P2 BRA `(.L_x_781) ;  /* 0x0000000800f02947 */ /* 0x000fea0003800000 */
[----:B------:R-:W2:Y:S01]  /*13080*/  LDL R25, [R1+0x44] ;  /* 0x0000440001197983 */ /* 0x000ea20000100800 */
[----:B------:R-:W3:Y:S01]  /*13090*/  LDC R8, c[0x0][0xbe8] ;  /* 0x0002fa00ff087b82 */ /* 0x000ee20000000800 */
[----:B-1----:R-:W-:Y:S01]  /*130a0*/  SHF.R.S32.HI R5, RZ, 0x1f, R30 ;  /* 0x0000001fff057819 */ /* 0x002fe2000001141e */
[----:B------:R-:W-:Y:S01]  /*130b0*/  ULDC.64 UR4, c[0x0][0xaa0] ;  /* 0x0002a80000047ab9 */ /* 0x000fe20000000a00 */
[----:B------:R-:W-:Y:S01]  /*130c0*/  ULDC.64 UR6, c[0x0][0xaf0] ;  /* 0x0002bc0000067ab9 */ /* 0x000fe20000000a00 */
[----:B------:R-:W-:Y:S01]  /*130d0*/  IMAD R0, R24, UR4, RZ ;  /* 0x0000000418007c24 */ /* 0x000fe2000f8e02ff */
[----:B------:R-:W-:Y:S01]  /*130e0*/  LEA.HI R6, R5, R30, RZ, 0x3 ;  /* 0x0000001e05067211 */ /* 0x000fe200078f18ff */
[----:B------:R-:W-:-:S03]  /*130f0*/  IMAD.WIDE.U32 R4, R3, UR4, RZ ;  /* 0x0000000403047c25 */ /* 0x000fc6000f8e00ff */
[----:B------:R-:W-:Y:S01]  /*13100*/  LOP3.LUT R9, R6, 0xfffffff8, RZ, 0xc0, !PT ;  /* 0xfffffff806097812 */ /* 0x000fe200078ec0ff */
[----:B------:R-:W-:Y:S01]  /*13110*/  IMAD R7, R3, UR5, R0 ;  /* 0x0000000503077c24 */ /* 0x000fe2000f8e0200 */
[----:B------:R-:W-:Y:S01]  /*13120*/  SHF.R.S32.HI R24, RZ, 0x3, R6 ;  /* 0x00000003ff187819 */ /* 0x000fe20000011406 */
[----:B------:R-:W-:Y:S01]  /*13130*/  ULDC.64 UR4, c[0x0][0xae8] ;  /* 0x0002ba0000047ab9 */ /* 0x000fe20000000a00 */
[----:B------:R-:W-:Y:S02]  /*13140*/  IMAD R6, R26, UR6, RZ ;  /* 0x000000061a067c24 */ /* 0x000fe4000f8e02ff */
[----:B------:R-:W-:Y:S02]  /*13150*/  IMAD.IADD R9, R30, 0x1, -R9 ;  /* 0x000000011e097824 */ /* 0x000fe400078e0a09 */
[----:B------:R-:W-:Y:S02]  /*13160*/  IMAD.IADD R5, R5, 0x1, R7 ;  /* 0x0000000105057824 */ /* 0x000fe400078e0207 */
[----:B------:R-:W-:-:S02]  /*13170*/  IMAD R0, R9, 0x20, R24 ;  /* 0x0000002009007824 */ /* 0x000fc400078e0218 */
[----:B------:R-:W-:Y:S01]  /*13180*/  IMAD.WIDE.U32 R4, R201, UR4, R4 ;  /* 0x00000004c9047c25 */ /* 0x000fe2000f8e0004 */
[----:B---3--:R-:W-:-:S03]  /*13190*/  ISETP.NE.AND P0, PT, R8, 0x1, PT ;  /* 0x000000010800780c */ /* 0x008fc60003f05270 */
[----:B------:R-:W-:Y:S01]  /*131a0*/  IMAD R5, R201, UR5, R5 ;  /* 0x00000005c9057c24 */ /* 0x000fe2000f8e0205 */
[----:B------:R-:W-:Y:S01]  /*131b0*/  ULDC.64 UR4, c[0x0][0xae0] ;  /* 0x0002b80000047ab9 */ /* 0x000fe20000000a00 */
[C---:B------:R-:W-:Y:S02]  /*131c0*/  IMAD R7, R31.reuse, UR7, R6 ;  /* 0x000000071f077c24 */ /* 0x040fe4000f8e0206 */
[----:B------:R-:W-:-:S04]  /*131d0*/  IMAD.WIDE.U32 R4, R31, UR6, R4 ;  /* 0x000000061f047c25 */ /* 0x000fc8000f8e0004 */
[----:B------:R-:W-:Y:S02]  /*131e0*/  IMAD.IADD R5, R5, 0x1, R7 ;  /* 0x0000000105057824 */ /* 0x000fe400078e0207 */
[----:B------:R-:W1:Y:S08]  /*131f0*/  @P0 LDC R10, c[0x0][0xbec] ;  /* 0x0002fb00ff0a0b82 */ /* 0x000e700000000800 */
[----:B------:R-:W3:Y:S01]  /*13200*/  @P0 LDC R11, c[0x0][0xbf0] ;  /* 0x0002fc00ff0b0b82 */ /* 0x000ee20000000800 */
[----:B--2---:R-:W-:-:S04]  /*13210*/  IMAD R9, R25, 0x80, R0 ;  /* 0x0000008019097824 */ /* 0x004fc800078e0200 */
[----:B-1----:R-:W-:-:S04]  /*13220*/  @P0 IMAD.HI.U32 R0, R9, R10, RZ ;  /* 0x0000000a09000227 */ /* 0x002fc800078e00ff */
[----:B------:R-:W-:Y:S01]  /*13230*/  IMAD.MOV.U32 R3, RZ, RZ, R9 ;  /* 0x000000ffff037224 */ /* 0x000fe200078e0009 */
[----:B---3--:R-:W-:-:S04]  /*13240*/  @P0 SHF.R.U32.HI R3, RZ, R11, R0 ;  /* 0x0000000bff030219 */ /* 0x008fc80000011600 */
        /* <DEDUP_REMOVED lines=14> */
[----:B------:R-:W-:Y:S01]  /*13330*/  IMAD.IADD R5, R5, 0x1, R7 ;  /* 0x0000000105057824 */ /* 0x000fe200078e0207 */
[----:B------:R-:W-:-:S04]  /*13340*/  UMOV UR4, 0xffffffff ;  /* 0xffffffff00047882 */ /* 0x000fc80000000000 */
[----:B------:R-:W-:Y:S01]  /*13350*/  LEA.HI.X R20, R4, UR5, R5, 0x1, P0 ;  /* 0x0000000504147c11 */ /* 0x000fe200080f0c05 */
[----:B------:R-:W-:Y:S06]  /*13360*/  BRA.DIV UR4, `(.L_x_789) ;  /* 0x0000008e04707947 */ /* 0x000fec000b800000 */
[----:B------:R1:W2:Y:S04]  /*13370*/  SHFL.IDX PT, R0, R20, RZ, 0x181f ;  /* 0x00181fff14007589 */ /* 0x0002a800000e0000 */
[----:B------:R1:W3:Y:S02]  /*13380*/  SHFL.IDX PT, R14, R3, RZ, 0x181f ;  /* 0x00181fff030e7589 */ /* 0x0002e400000e0000 */
.L_x_989:
[----:B------:R-:W-:Y:S01]  /*13390*/  IMAD R21, R21, R8, RZ ;  /* 0x0000000815157224 */ /* 0x000fe200078e02ff */
[----:B------:R-:W-:Y:S01]  /*133a0*/  BSSY B1, `(.L_x_790) ;  /* 0x000001f000017945 */ /* 0x000fe20003800000 */
[----:B------:R-:W-:-:S05]  /*133b0*/  IMAD R24, R25, 0x80, R24 ;  /* 0x0000008019187824 */ /* 0x000fca00078e0218 */
        /* <DEDUP_REMOVED lines=16> */
[CC--:B---3--:R-:W-:Y:S02]  /*134c0*/  @!P3 LEA R4, P5, R207.reuse, R14.reuse, 0x1 ;  /* 0x0000000ecf04b211 */ /* 0x0c8fe400078a08ff */
[----:B------:R-:W-:Y:S02]  /*134d0*/  @!P2 LEA R6, P4, R10, R14, 0x1 ;  /* 0x0000000e0a06a211 */ /* 0x000fe400078808ff */
[----:B--2---:R-:W-:Y:S02]  /*134e0*/  @!P3 LEA.HI.X R5, R207, R0, R9, 0x1, P5 ;  /* 0x00000000cf05b211 */ /* 0x004fe400028f0c09 */
[----:B------:R-:W-:-:S02]  /*134f0*/  @!P1 LEA R8, P5, R15, R14, 0x1 ;  /* 0x0000000e0f089211 */ /* 0x000fc400078a08ff */
[----:B------:R-:W-:Y:S01]  /*13500*/  @!P2 LEA.HI.X R7, R10, R0, R11, 0x1, P4 ;  /* 0x000000000a07a211 */ /* 0x000fe200020f0c0b */
[----:B------:R4:W-:Y:S01]  /*13510*/  @!P3 ST.E.128 desc[UR40][R4.64], RZ ;  /* 0x000000ff0400b985 */ /* 0x0009e2000c101d28 */
[----:B------:R-:W-:Y:S02]  /*13520*/  SHF.R.S32.HI R13, RZ, 0x1f, R13 ;  /* 0x0000001fff0d7819 */ /* 0x000fe4000001140d */
[C---:B------:R-:W-:Y:S01]  /*13530*/  @!P0 LEA R10, P4, R12.reuse, R14, 0x1 ;  /* 0x0000000e0c0a8211 */ /* 0x040fe200078808ff */
[----:B------:R4:W-:Y:S01]  /*13540*/  @!P2 ST.E.128 desc[UR40][R6.64], RZ ;  /* 0x000000ff0600a985 */ /* 0x0009e2000c101d28 */
[-C--:B------:R-:W-:Y:S02]  /*13550*/  @!P1 LEA.HI.X R9, R15, R0.reuse, R25, 0x1, P5 ;  /* 0x000000000f099211 */ /* 0x080fe400028f0c19 */
[----:B------:R-:W-:-:S03]  /*13560*/  @!P0 LEA.HI.X R11, R12, R0, R13, 0x1, P4 ;  /* 0x000000000c0b8211 */ /* 0x000fc600020f0c0d */
[----:B------:R4:W-:Y:S04]  /*13570*/  @!P1 ST.E.128 desc[UR40][R8.64], RZ ;  /* 0x000000ff08009985 */ /* 0x0009e8000c101d28 */
[----:B------:R4:W-:Y:S02]  /*13580*/  @!P0 ST.E.128 desc[UR40][R10.64], RZ ;  /* 0x000000ff0a008985 */ /* 0x0009e4000c101d28 */
.L_x_791:
[----:B------:R-:W-:Y:S05]  /*13590*/  BSYNC B1 ;  /* 0x0000000000017941 */ /* 0x000fea0003800000 */
.L_x_790:
[----:B------:R-:W-:-:S03]  /*135a0*/  UMOV UR4, 0xffffffff ;  /* 0xffffffff00047882 */ /* 0x000fc60000000000 */
[----:B------:R-:W-:Y:S05]  /*135b0*/  BRA.DIV UR4, `(.L_x_792) ;  /* 0x0000008e04107947 */ /* 0x000fea000b800000 */
[----:B--2---:R2:W0:Y:S04]  /*135c0*/  SHFL.IDX PT, R0, R20, 0x1, 0x181f ;  /* 0x00381f0014007f89 */ /* 0x00442800000e0000 */
[----:B---3--:R2:W3:Y:S02]  /*135d0*/  SHFL.IDX PT, R14, R3, 0x1, 0x181f ;  /* 0x00381f00030e7f89 */ /* 0x0084e400000e0000 */
.L_x_993:
[----:B----4-:R-:W-:Y:S01]  /*135e0*/  VIADD R4, R24, 0x20 ;  /* 0x0000002018047836 */ /* 0x010fe20000000000 */
        /* <DEDUP_REMOVED lines=19> */
[----:B0-----:R-:W-:Y:S02]  /*13720*/  @!P3 LEA.HI.X R5, R207, R0, R8, 0x1, P5 ;  /* 0x00000000cf05b211 */ /* 0x001fe400028f0c08 */
        /* <DEDUP_REMOVED lines=10> */
.L_x_794:
[----:B------:R-:W-:Y:S05]  /*137d0*/  BSYNC B1 ;  /* 0x0000000000017941 */ /* 0x000fea0003800000 */
.L_x_793:
[----:B------:R-:W-:-:S03]  /*137e0*/  UMOV UR4, 0xffffffff ;  /* 0xffffffff00047882 */ /* 0x000fc60000000000 */
[----:B------:R-:W-:Y:S05]  /*137f0*/  BRA.DIV UR4, `(.L_x_795) ;  /* 0x0000008a04c87947 */ /* 0x000fea000b800000 */
[----:B0-----:R0:W0:Y:S04]  /*13800*/  SHFL.IDX PT, R0, R20, 0x2, 0x181f ;  /* 0x00581f0014007f89 */ /* 0x00102800000e0000 */
[----:B---3--:R3:W0:Y:S02]  /*13810*/  SHFL.IDX PT, R14, R3, 0x2, 0x181f ;  /* 0x00581f00030e7f89 */ /* 0x00862400000e0000 */
.L_x_997:
        /* <DEDUP_REMOVED lines=31> */
.L_x_797:
[----:B------:R-:W-:Y:S05]  /*13a10*/  BSYNC B1 ;  /* 0x0000000000017941 */ /* 0x000fea0003800000 */
.L_x_796:
[----:B------:R-:W-:-:S03]  /*13a20*/  UMOV UR4, 0xffffffff ;  /* 0xffffffff00047882 */ /* 0x000fc60000000000 */
[----:B------:R-:W-:Y:S05]  /*13a30*/  BRA.DIV UR4, `(.L_x_798) ;  /* 0x0000008a04807947 */ /* 0x000fea000b800000 */
[----:B0-----:R0:W0:Y:S04]  /*13a40*/  SHFL.IDX PT, R0, R20, 0x3, 0x181f ;  /* 0x00781f0014007f89 */ /* 0x00102800000e0000 */
[----:B------:R0:W0:Y:S02]  /*13a50*/  SHFL.IDX PT, R14, R3, 0x3, 0x181f ;  /* 0x00781f00030e7f89 */ /* 0x00002400000e0000 */
.L_x_1001:
[----:B0123--:R-:W-:-:S05]  /*13a60*/  VIADD R3, R24, 0x60 ;  /* 0x0000006018037836 */ /* 0x00ffca0000000000 */
[----:B------:R-:W-:-:S13]  /*13a70*/  ISETP.GE.AND P0, PT, R3, R21, PT ;  /* 0x000000150300720c */ /* 0x000fda0003f06270 */
[----:B------:R-:W-:Y:S05]  /*13a80*/  @P0 BRA `(.L_x_781) ;  /* 0x00000000006c0947 */ /* 0x000fea0003800000 */
[C---:B----4-:R-:W-:Y:S01]  /*13a90*/  VIADD R10, R207.reuse, 0x40 ;  /* 0x00000040cf0a7836 */ /* 0x050fe20000000000 */
        /* <DEDUP_REMOVED lines=13> */
[CC--:B------:R-:W-:Y:S02]  /*13b70*/  @!P3 LEA R4, P5, R207.reuse, R14.reuse, 0x1 ;  /* 0x0000000ecf04b211 */ /* 0x0c0fe400078a08ff */
        /* <DEDUP_REMOVED lines=12> */
.L_x_781:
[----:B------:R-:W-:Y:S05]  /*13c40*/  BSYNC B0 ;  /* 0x0000000000007941 */ /* 0x000fea0003800000 */
.L_x_767:
[----:B------:R-:W-:Y:S02]  /*13c50*/  ULDC UR4, c[0x0][0xc3c] ;  /* 0x00030f0000047ab9 */ /* 0x000fe40000000800 */
[----:B------:R-:W-:-:S13]  /*13c60*/  ISETP.GE.AND P0, PT, R51, UR4, PT ;  /* 0x0000000433007c0c */ /* 0x000fda000bf06270 */
[----:B------:R-:W-:Y:S05]  /*13c70*/  @!P0 BRA `(.L_x_799) ;  /* 0xfffffedc00008947 */ /* 0x000fea000383ffff */
[----:B------:R-:W-:Y:S05]  /*13c80*/  BRA `(.L_x_643) ;  /* 0x0000007000007947 */ /* 0x000fea0003800000 */
.L_x_641:
[----:B------:R-:W-:-:S08]  /*13c90*/  NOP ;  /* 0x0000000000007918 */ /* 0x000fd00000000000 */
[----:B------:R-:W0:-:S00]  /*13ca0*/  USETMAXREG.DEALLOC.CTAPOOL 0x28 ;  /* 0x00000028000079c8 */ /* 0x000e0000080e0500 */
[----:B0-----:R-:W2:Y:S01]  /*13cb0*/  LDL.LU R3, [R1] ;  /* 0x0000000001037983 */ /* 0x001ea20000300800 */
[----:B------:R-:W-:Y:S01]  /*13cc0*/  LOP3.LUT R2, R2, 0x3, RZ, 0xc0, !PT ;  /* 0x0000000302027812 */ /* 0x000fe200078ec0ff */
[----:B------:R-:W-:-:S05]  /*13cd0*/  IMAD.MOV.U32 R6, RZ, RZ, RZ ;  /* 0x000000ffff067224 */ /* 0x000fca00078e00ff */
[----:B------:R-:W0:Y:S02]  /*13ce0*/  SHFL.IDX PT, R2, R2, RZ, 0x1f ;  /* 0x00001fff02027589 */ /* 0x000e2400000e0000 */
[----:B0-----:R-:W-:Y:S02]  /*13cf0*/  ISETP.NE.AND P0, PT, R2, RZ, PT ;  /* 0x000000ff0200720c */ /* 0x001fe40003f05270 */
[----:B--2---:R-:W-:-:S11]  /*13d00*/  LOP3.LUT R3, R3, 0xffffff7f, RZ, 0xc0, !PT ;  /* 0xffffff7f03037812 */ /* 0x004fd600078ec0ff */
[----:B------:R-:W-:-:S05]  /*13d10*/  @P0 LOP3.LUT R3, R3, 0x80, RZ, 0xfc, !PT ;  /* 0x0000008003030812 */ /* 0x000fca00078efcff */
[----:B------:R0:W-:Y:S01]  /*13d20*/  STL [R1], R3 ;  /* 0x0000000301007387 */ /* 0x0001e20000100800 */
[----:B------:R-:W-:Y:S05]  /*13d30*/  @!P0 BRA `(.L_x_800) ;  /* 0x00000000001c8947 */ /* 0x000fea0003800000 */
[----:B------:R-:W1:Y:S08]  /*13d40*/  S2UR UR5, SR_CgaCtaId ;  /* 0x00000000000579c3 */ /* 0x000e700000008800 */
[----:B------:R-:W-:Y:S06]  /*13d50*/  BAR.SYNC.DEFER_BLOCKING 0x5, 0x180 ;  /* 0x0146000000007b1d */ /* 0x000fec0000010000 */
[----:B------:R-:W-:-:S02]  /*13d60*/  UMOV UR4, 0x400 ;  /* 0x0000040000047882 */ /* 0x000fc40000000000 */
[----:B-1----:R-:W-:-:S09]  /*13d70*/  ULEA UR4, UR5, UR4, 0x18 ;  /* 0x0000000405047291 */ /* 0x002fd2000f8ec03f */
[----:B------:R-:W1:Y:S01]  /*13d80*/  LDS.128 R16, [UR4+0x228d0] ;  /* 0x0228d004ff107984 */ /* 0x000e620008000c00 */
[----:B------:R-:W-:Y:S06]  /*13d90*/  BAR.ARV 0x4, 0x180 ;  /* 0x0106000000007b1d */ /* 0x000fec0000002000 */
[----:B------:R-:W-:Y:S05]  /*13da0*/  BRA `(.L_x_801) ;  /* 0x0000000800947947 */ /* 0x000fea0003800000 */
.L_x_800:
[----:B------:R-:W-:Y:S01]  /*13db0*/  LOP3.LUT R7, R0, 0x1f, RZ, 0xc0, !PT ;  /* 0x0000001f00077812 */ /* 0x000fe200078ec0ff */
[----:B------:R-:W-:Y:S01]  /*13dc0*/  ULDC UR4, c[0x0][0xc3c] ;  /* 0x00030f0000047ab9 */ /* 0x000fe20000000800 */
[----:B------:R-:W-:Y:S01]  /*13dd0*/  IMAD.MOV.U32 R9, RZ, RZ, RZ ;  /* 0x000000ffff097224 */ /* 0x000fe200078e00ff */
[----:B------:R-:W1:Y:S01]  /*13de0*/  S2UR UR6, SR_CTAID.X ;  /* 0x00000000000679c3 */ /* 0x000e620000002500 */
[----:B------:R-:W-:Y:S01]  /*13df0*/  ISETP.NE.AND P0, PT, R7, 0x1f, PT ;  /* 0x0000001f0700780c */ /* 0x000fe20003f05270 */
[----:B------:R-:W-:-:S03]  /*13e00*/  ULDC UR5, c[0x0][0xc38] ;  /* 0x00030e0000057ab9 */ /* 0x000fc60000000800 */
[----:B------:R-:W-:-:S13]  /*13e10*/  ISETP.GE.OR P1, PT, R7, UR4, !P0 ;  /* 0x0000000407007c0c */ /* 0x000fda000c726670 */
[----:B------:R-:W2:Y:S08]  /*13e20*/  @!P1 LDC.64 R4, c[0x0][0xc80] ;  /* 0x00032000ff049b82 */ /* 0x000eb00000000a00 */
[----:B0-----:R-:W0:Y:S01]  /*13e30*/  @!P1 LDC.64 R2, c[0x0][0xc78] ;  /* 0x00031e00ff029b82 */ /* 0x001e220000000a00 */
[----:B--2---:R-:W-:-:S05]  /*13e40*/  @!P1 IMAD.WIDE.U32 R4, R7, 0x4, R4 ;  /* 0x0000000407049825 */ /* 0x004fca00078e0004 */
[----:B------:R-:W2:Y:S01]  /*13e50*/  @!P1 LDG.E R6, desc[UR40][R4.64] ;  /* 0x0000002804069981 */ /* 0x000ea2000c1e1900 */
[----:B0-----:R-:W-:-:S05]  /*13e60*/  @!P1 IMAD.WIDE.U32 R2, R7, 0x4, R2 ;  /* 0x0000000407029825 */ /* 0x001fca00078e0002 */
[----:B------:R-:W2:Y:S01]  /*13e70*/  @!P1 LDG.E R9, desc[UR40][R2.64] ;  /* 0x0000002802099981 */ /* 0x000ea2000c1e1900 */
[C---:B------:R-:W-:Y:S02]  /*13e80*/  ISETP.NE.AND P1, PT, R7.reuse, RZ, PT ;  /* 0x000000ff0700720c */ /* 0x040fe40003f25270 */
[C---:B------:R-:W-:Y:S02]  /*13e90*/  ISETP.GE.U32.AND P2, PT, R7.reuse, 0x2, PT ;  /* 0x000000020700780c */ /* 0x040fe40003f46070 */
[C---:B------:R-:W-:Y:S02]  /*13ea0*/  ISETP.GE.U32.AND P3, PT, R7.reuse, 0x4, PT ;  /* 0x000000040700780c */ /* 0x040fe40003f66070 */
[C---:B------:R-:W-:Y:S02]  /*13eb0*/  ISETP.GE.U32.AND P4, PT, R7.reuse, 0x8, PT ;  /* 0x000000080700780c */ /* 0x040fe40003f86070 */
[----:B------:R-:W-:Y:S01]  /*13ec0*/  ISETP.GE.U32.AND P5, PT, R7, 0x10, PT ;  /* 0x000000100700780c */ /* 0x000fe20003fa6070 */
[----:B------:R-:W-:Y:S01]  /*13ed0*/  UMOV UR4, URZ ;  /* 0x0000003f00047c82 */ /* 0x000fe20008000000 */
        /* <DEDUP_REMOVED lines=17> */
[----:B0-----:R-:W-:-:S05]  /*13ff0*/  IMAD R8, R8, UR5, RZ ;  /* 0x0000000508087c24 */ /* 0x001fca000f8e02ff */
[----:B-1----:R-:W-:Y:S01]  /*14000*/  ISETP.GT.AND P6, PT, R8, UR6, PT ;  /* 0x0000000608007c0c */ /* 0x002fe2000bfc4270 */
[----:B------:R-:W-:-:S12]  /*14010*/  IMAD.MOV.U32 R3, RZ, RZ, R8 ;  /* 0x000000ffff037224 */ /* 0x000fd800078e0008 */
[----:B------:R-:W-:Y:S05]  /*14020*/  @P6 BRA `(.L_x_802) ;  /* 0x0000000000a06947 */ /* 0x000fea0003800000 */
[----:B------:R-:W-:Y:S01]  /*14030*/  IMAD.MOV.U32 R8, RZ, RZ, R3 ;  /* 0x000000ffff087224 */ /* 0x000fe200078e0003 */
[----:B------:R-:W-:Y:S01]  /*14040*/  UMOV UR4, URZ ;  /* 0x0000003f00047c82 */ /* 0x000fe20008000000 */
[----:B------:R-:W-:-:S05]  /*14050*/  ULDC UR5, c[0x0][0xc38] ;  /* 0x00030e0000057ab9 */ /* 0x000fca0000000800 */
.L_x_804:
[----:B------:R-:W0:Y:S01]  /*14060*/  LDC R2, c[0x0][0xc3c] ;  /* 0x00030f00ff027b82 */ /* 0x000e220000000800 */
[----:B------:R-:W-:Y:S01]  /*14070*/  UIADD3 UR4, UR4, 0x1f, URZ ;  /* 0x0000001f04047890 */ /* 0x000fe2000fffe03f */
[----:B------:R-:W-:Y:S02]  /*14080*/  ULDC UR7, c[0x0][0xc3c] ;  /* 0x00030f0000077ab9 */ /* 0x000fe40000000800 */
[----:B------:R-:W-:-:S03]  /*14090*/  IMAD.U32 R19, RZ, RZ, UR7 ;  /* 0x00000007ff137e24 */ /* 0x000fc6000f8e00ff */
        /* <DEDUP_REMOVED lines=33> */
.L_x_802:
        /* <DEDUP_REMOVED lines=18> */
.L_x_805:
[----:B-1----:R-:W-:Y:S01]  /*143d0*/  IMAD R16, R16, UR5, R11 ;  /* 0x0000000510107c24 */ /* 0x002fe2000f8e020b */
[----:B0-----:R-:W-:Y:S01]  /*143e0*/  IABS R5, R9 ;  /* 0x0000000900057213 */ /* 0x001fe20000000000 */
[----:B------:R-:W-:Y:S01]  /*143f0*/  IMAD.MOV.U32 R11, RZ, RZ, R12 ;  /* 0x000000ffff0b7224 */ /* 0x000fe200078e000c */
[----:B------:R-:W-:Y:S01]  /*14400*/  IABS R12, R6 ;  /* 0x00000006000c7213 */ /* 0x000fe20000000000 */
[----:B------:R-:W-:Y:S01]  /*14410*/  IMAD.MOV.U32 R2, RZ, RZ, RZ ;  /* 0x000000ffff027224 */ /* 0x000fe200078e00ff */
[----:B------:R-:W-:Y:S01]  /*14420*/  IADD3 R17, -R16, UR6, RZ ;  /* 0x0000000610117c10 */ /* 0x000fe2000fffe1ff */
[----:B------:R-:W-:Y:S01]  /*14430*/  IMAD R11, R11, R4, RZ ;  /* 0x000000040b0b7224 */ /* 0x000fe200078e02ff */
[----:B------:R-:W0:Y:S01]  /*14440*/  I2F.RP R8, R5 ;  /* 0x0000000500087306 */ /* 0x000e220000209400 */
[----:B------:R-:W-:Y:S01]  /*14450*/  IMAD.MOV R12, RZ, RZ, -R12 ;  /* 0x000000ffff0c7224 */ /* 0x000fe200078e0a0c */
[----:B------:R-:W-:Y:S01]  /*14460*/  IABS R10, R17 ;  /* 0x00000011000a7213 */ /* 0x000fe20000000000 */
[----:B------:R-:W-:-:S04]  /*14470*/  IMAD.HI.U32 R2, R3, R11, R2 ;  /* 0x0000000b03027227 */ /* 0x000fc800078e0002 */
[----:B------:R-:W-:Y:S02]  /*14480*/  IMAD.MOV.U32 R3, RZ, RZ, R10 ;  /* 0x000000ffff037224 */ /* 0x000fe400078e000a */
[----:B------:R-:W-:Y:S02]  /*14490*/  IMAD.MOV.U32 R10, RZ, RZ, R12 ;  /* 0x000000ffff0a7224 */ /* 0x000fe400078e000c */
[----:B------:R-:W-:-:S04]  /*144a0*/  IMAD.HI.U32 R2, R2, R3, RZ ;  /* 0x0000000302027227 */ /* 0x000fc800078e00ff */
[----:B------:R-:W-:Y:S01]  /*144b0*/  IMAD R3, R2, R10, R3 ;  /* 0x0000000a02037224 */ /* 0x000fe200078e0203 */
[----:B0-----:R-:W0:Y:S01]  /*144c0*/  MUFU.RCP R8, R8 ;  /* 0x0000000800087308 */ /* 0x001e220000001000 */
[----:B------:R-:W-:-:S03]  /*144d0*/  VIADD R19, R19, UR4 ;  /* 0x0000000413137c36 */ /* 0x000fc60008000000 */
[----:B------:R-:W-:-:S13]  /*144e0*/  ISETP.GT.U32.AND P1, PT, R4, R3, PT ;  /* 0x000000030400720c */ /* 0x000fda0003f24070 */
[----:B------:R-:W-:Y:S02]  /*144f0*/  @!P1 IMAD.IADD R3, R3, 0x1, -R4 ;  /* 0x0000000103039824 */ /* 0x000fe400078e0a04 */
[----:B0-----:R-:W-:Y:S02]  /*14500*/  VIADD R10, R8, 0xffffffe ;  /* 0x0ffffffe080a7836 */ /* 0x001fe40000000000 */
[----:B------:R-:W-:Y:S01]  /*14510*/  @!P1 VIADD R2, R2, 0x1 ;  /* 0x0000000102029836 */ /* 0x000fe20000000000 */
[----:B------:R-:W-:Y:S02]  /*14520*/  ISETP.GE.U32.AND P0, PT, R3, R4, PT ;  /* 0x000000040300720c */ /* 0x000fe40003f06070 */
[----:B------:R-:W-:Y:S01]  /*14530*/  LOP3.LUT R4, R17, R6, RZ, 0x3c, !PT ;  /* 0x0000000611047212 */ /* 0x000fe200078e3cff */
[----:B------:R0:W1:Y:S01]  /*14540*/  F2I.FTZ.U32.TRUNC.NTZ R3, R10 ;  /* 0x0000000a00037305 */ /* 0x000062000021f000 */
[----:B------:R-:W-:Y:S02]  /*14550*/  ISETP.NE.AND P1, PT, R6, RZ, PT ;  /* 0x000000ff0600720c */ /* 0x000fe40003f25270 */
[----:B------:R-:W-:-:S02]  /*14560*/  ISETP.GE.AND P2, PT, R4, RZ, PT ;  /* 0x000000ff0400720c */ /* 0x000fc40003f46270 */
[----:B0-----:R-:W-:-:S05]  /*14570*/  IABS R10, R9 ;  /* 0x00000009000a7213 */ /* 0x001fca0000000000 */
[----:B------:R-:W-:-:S04]  /*14580*/  @P0 VIADD R2, R2, 0x1 ;  /* 0x0000000102020836 */ /* 0x000fc80000000000 */
[----:B------:R-:W-:Y:S02]  /*14590*/  IMAD.MOV.U32 R8, RZ, RZ, R2 ;  /* 0x000000ffff087224 */ /* 0x000fe400078e0002 */
[----:B-1----:R-:W-:Y:S02]  /*145a0*/  IMAD.MOV R2, RZ, RZ, -R3 ;  /* 0x000000ffff027224 */ /* 0x002fe400078e0a03 */
[----:B------:R-:W-:Y:S01]  /*145b0*/  @!P2 IMAD.MOV R8, RZ, RZ, -R8 ;  /* 0x000000ffff08a224 */ /* 0x000fe200078e0a08 */
[----:B------:R-:W-:Y:S01]  /*145c0*/  @!P1 LOP3.LUT R8, RZ, R6, RZ, 0x33, !PT ;  /* 0x00000006ff089212 */ /* 0x000fe200078e33ff */
[----:B------:R-:W-:Y:S02]  /*145d0*/  IMAD R11, R2, R5, RZ ;  /* 0x00000005020b7224 */ /* 0x000fe400078e02ff */
[----:B------:R-:W-:Y:S01]  /*145e0*/  IMAD.MOV.U32 R2, RZ, RZ, RZ ;  /* 0x000000ffff027224 */ /* 0x000fe200078e00ff */
[----:B------:R-:W-:Y:S01]  /*145f0*/  IABS R4, R8 ;  /* 0x0000000800047213 */ /* 0x000fe20000000000 */
[----:B------:R-:W-:-:S02]  /*14600*/  IMAD.MOV R10, RZ, RZ, -R10 ;  /* 0x000000ffff0a7224 */ /* 0x000fc400078e0a0a */
[----:B------:R-:W-:-:S04]  /*14610*/  IMAD.HI.U32 R2, R3, R11, R2 ;  /* 0x0000000b03027227 */ /* 0x000fc800078e0002 */
[----:B------:R-:W-:Y:S02]  /*14620*/  IMAD.MOV.U32 R3, RZ, RZ, R4 ;  /* 0x000000ffff037224 */ /* 0x000fe400078e0004 */
[----:B------:R-:W-:Y:S02]  /*14630*/  IMAD.MOV.U32 R4, RZ, RZ, R10 ;  /* 0x000000ffff047224 */ /* 0x000fe400078e000a */
[----:B------:R-:W-:-:S04]  /*14640*/  IMAD.HI.U32 R2, R2, R3, RZ ;  /* 0x0000000302027227 */ /* 0x000fc800078e00ff */
[----:B------:R-:W-:Y:S01]  /*14650*/  IMAD R4, R2, R4, R3 ;  /* 0x0000000402047224 */ /* 0x000fe200078e0203 */
[----:B------:R-:W-:Y:S01]  /*14660*/  LOP3.LUT R3, R8, R9, RZ, 0x3c, !PT ;  /* 0x0000000908037212 */ /* 0x000fe200078e3cff */
[----:B------:R-:W-:-:S03]  /*14670*/  IMAD R6, R6, R8, RZ ;  /* 0x0000000806067224 */ /* 0x000fc600078e02ff */
[----:B------:R-:W-:Y:S01]  /*14680*/  ISETP.GT.U32.AND P1, PT, R5, R4, PT ;  /* 0x000000040500720c */ /* 0x000fe20003f24070 */
[----:B------:R-:W-:Y:S01]  /*14690*/  IMAD.IADD R17, R17, 0x1, -R6 ;  /* 0x0000000111117824 */ /* 0x000fe200078e0a06 */
[----:B------:R-:W-:-:S11]  /*146a0*/  ISETP.GE.AND P2, PT, R3, RZ, PT ;  /* 0x000000ff0300720c */ /* 0x000fd60003f46270 */
[----:B------:R-:W-:Y:S02]  /*146b0*/  @!P1 IMAD.IADD R4, R4, 0x1, -R5 ;  /* 0x0000000104049824 */ /* 0x000fe400078e0a05 */
[----:B------:R-:W-:Y:S01]  /*146c0*/  @!P1 VIADD R2, R2, 0x1 ;  /* 0x0000000102029836 */ /* 0x000fe20000000000 */
[----:B------:R-:W-:Y:S02]  /*146d0*/  ISETP.NE.AND P1, PT, R9, RZ, PT ;  /* 0x000000ff0900720c */ /* 0x000fe40003f25270 */
[----:B------:R-:W-:-:S13]  /*146e0*/  ISETP.GE.U32.AND P0, PT, R4, R5, PT ;  /* 0x000000050400720c */ /* 0x000fda0003f06070 */
[----:B------:R-:W-:-:S04]  /*146f0*/  @P0 VIADD R2, R2, 0x1 ;  /* 0x0000000102020836 */ /* 0x000fc80000000000 */
[----:B------:R-:W-:Y:S01]  /*14700*/  @!P2 IMAD.MOV R2, RZ, RZ, -R2 ;  /* 0x000000ffff02a224 */ /* 0x000fe200078e0a02 */
[----:B------:R-:W-:-:S05]  /*14710*/  @!P1 LOP3.LUT R2, RZ, R9, RZ, 0x33, !PT ;  /* 0x00000009ff029212 */ /* 0x000fca00078e33ff */
[----:B------:R-:W-:-:S04]  /*14720*/  IMAD.MOV R18, RZ, RZ, -R2 ;  /* 0x000000ffff127224 */ /* 0x000fc800078e0a02 */
[C---:B------:R-:W-:Y:S02]  /*14730*/  IMAD R18, R9.reuse, R18, R8 ;  /* 0x0000001209127224 */ /* 0x040fe400078e0208 */
[----:B------:R-:W-:-:S04]  /*14740*/  IMAD R9, R9, 0x1000000, R2 ;  /* 0x0100000009097824 */ /* 0x000fc800078e0202 */
[----:B------:R-:W-:Y:S01]  /*14750*/  IMAD R18, R18, 0x10000, R9 ;  /* 0x0001000012127824 */ /* 0x000fe200078e0209 */
[----:B------:R-:W-:Y:S06]  /*14760*/  BRA `(.L_x_806) ;  /* 0x00000000000c7947 */ /* 0x000fec0003800000 */
.L_x_803:
[----:B------:R-:W-:Y:S02]  /*14770*/  IMAD.MOV.U32 R17, RZ, RZ, RZ ;  /* 0x000000ffff117224 */ /* 0x000fe400078e00ff */
[----:B------:R-:W-:Y:S02]  /*14780*/  IMAD.U32 R16, RZ, RZ, UR6 ;  /* 0x00000006ff107e24 */ /* 0x000fe4000f8e00ff */
[----:B------:R-:W-:-:S07]  /*14790*/  IMAD.MOV.U32 R18, RZ, RZ, RZ ;  /* 0x000000ffff127224 */ /* 0x000fce00078e00ff */
.L_x_806:
[----:B------:R-:W-:-:S13]  /*147a0*/  ISETP.NE.AND P0, PT, R7, RZ, PT ;  /* 0x000000ff0700720c */ /* 0x000fda0003f05270 */
[----:B------:R-:W0:Y:S01]  /*147b0*/  @!P0 S2R R3, SR_CgaCtaId ;  /* 0x0000000000038919 */ /* 0x000e220000008800 */
[----:B------:R-:W-:-:S04]  /*147c0*/  @!P0 MOV R2, 0x400 ;  /* 0x0000040000028802 */ /* 0x000fc80000000f00 */
[----:B0-----:R-:W-:-:S05]  /*147d0*/  @!P0 LEA R2, R3, R2, 0x18 ;  /* 0x0000000203028211 */ /* 0x001fca00078ec0ff */
[----:B------:R2:W-:Y:S01]  /*147e0*/  @!P0 STS.128 [R2+0x228d0], R16 ;  /* 0x0228d01002008388 */ /* 0x0005e20000000c00 */
[----:B------:R-:W-:Y:S06]  /*147f0*/  BAR.ARV 0x5, 0x180 ;  /* 0x0146000000007b1d */ /* 0x000fec0000002000 */
.L_x_801:
[----:B------:R3:W-:Y:S01]  /*14800*/  STL [R1+0x24], RZ ;  /* 0x000024ff01007387 */ /* 0x0007e20000100800 */
[----:B------:R-:W-:Y:S01]  /*14810*/  ULDC UR4, c[0x0][0xc3c] ;  /* 0x00030f0000047ab9 */ /* 0x000fe20000000800 */
[----:B------:R-:W-:Y:S01]  /*14820*/  IMAD.MOV.U32 R25, RZ, RZ, 0x1 ;  /* 0x00000001ff197424 */ /* 0x000fe200078e00ff */
[----:B-1----:R-:W-:Y:S01]  /*14830*/  ISETP.GE.AND P0, PT, R19, UR4, PT ;  /* 0x0000000413007c0c */ /* 0x002fe2000bf06270 */
[----:B------:R-:W-:-:S12]  /*14840*/  IMAD.MOV.U32 R24, RZ, RZ, RZ ;  /* 0x000000ffff187224 */ /* 0x000fd800078e00ff */
[----:B---3--:R-:W-:Y:S05]  /*14850*/  @P0 BRA `(.L_x_807) ;  /* 0x0000006000340947 */ /* 0x008fea0003800000 */
[----:B------:R-:W1:Y:S01]  /*14860*/  S2UR UR5, SR_CgaCtaId ;  /* 0x00000000000579c3 */ /* 0x000e620000008800 */
[C---:B--2---:R-:W-:Y:S01]  /*14870*/  IMAD.SHL.U32 R2, R0.reuse, 0x8, RZ ;  /* 0x0000000800027824 */ /* 0x044fe200078e00ff */
[----:B------:R-:W-:Y:S01]  /*14880*/  LOP3.LUT R4, R0, 0x7f, RZ, 0xc0, !PT ;  /* 0x0000007f00047812 */ /* 0x000fe200078ec0ff */
[----:B------:R-:W-:Y:S01]  /*14890*/  UMOV UR4, 0x400 ;  /* 0x0000040000047882 */ /* 0x000fe20000000000 */
[----:B------:R2:W-:Y:S01]  /*148a0*/  STL [R1+0x24], RZ ;  /* 0x000024ff01007387 */ /* 0x0005e20000100800 */
[----:B------:R-:W-:Y:S01]  /*148b0*/  BSSY B8, `(.L_x_807) ;  /* 0x0000607000087945 */ /* 0x000fe20003800000 */
[----:B0-----:R-:W-:Y:S01]  /*148c0*/  LOP3.LUT R3, R2, 0x1f8, RZ, 0xc0, !PT ;  /* 0x000001f802037812 */ /* 0x001fe200078ec0ff */
[----:B------:R-:W-:Y:S01]  /*148d0*/  IMAD.SHL.U32 R28, R4, 0x8, RZ ;  /* 0x00000008041c7824 */ /* 0x000fe200078e00ff */
[----:B------:R-:W-:Y:S01]  /*148e0*/  LOP3.LUT R2, R2, 0x38, RZ, 0xc0, !PT ;  /* 0x0000003802027812 */ /* 0x000fe200078ec0ff */
[----:B------:R-:W-:Y:S01]  /*148f0*/  IMAD.MOV.U32 R26, RZ, RZ, 0x1 ;  /* 0x00000001ff1a7424 */ /* 0x000fe200078e00ff */
[----:B------:R-:W-:Y:S01]  /*14900*/  LOP3.LUT R3, R3, 0x38, R0, 0x78, !PT ;  /* 0x0000003803037812 */ /* 0x000fe200078e7800 */
[----:B------:R-:W-:Y:S01]  /*14910*/  IMAD.SHL.U32 R0, R0, 0x10, RZ ;  /* 0x0000001000007824 */ /* 0x000fe200078e00ff */
[----:B------:R-:W-:Y:S01]  /*14920*/  ULDC.64 UR38, c[0x0][0x198] ;  /* 0x0000660000267ab9 */ /* 0x000fe20000000a00 */
[----:B------:R-:W-:Y:S01]  /*14930*/  IMAD.MOV.U32 R23, RZ, RZ, RZ ;  /* 0x000000ffff177224 */ /* 0x000fe200078e00ff */
[----:B------:R-:W-:Y:S01]  /*14940*/  LOP3.LUT R28, R3, 0x200, R28, 0xf8, !PT ;  /* 0x00000200031c7812 */ /* 0x000fe200078ef81c */
[----:B------:R-:W-:Y:S01]  /*14950*/  IMAD.MOV.U32 R24, RZ, RZ, RZ ;  /* 0x000000ffff187224 */ /* 0x000fe200078e00ff */
[----:B------:R-:W-:Y:S01]  /*14960*/  SHF.R.U32.HI R3, RZ, 0x3, R4 ;  /* 0x00000003ff037819 */ /* 0x000fe20000011604 */
[----:B------:R-:W-:Y:S01]  /*14970*/  IMAD.MOV.U32 R25, RZ, RZ, 0x1 ;  /* 0x00000001ff197424 */ /* 0x000fe200078e00ff */
[----:B------:R-:W-:Y:S01]  /*14980*/  LOP3.LUT R4, R37, 0x2, RZ, 0xfc, !PT ;  /* 0x0000000225047812 */ /* 0x000fe200078efcff */
[----:B------:R-:W-:Y:S01]  /*14990*/  ULDC UR36, c[0x0][0xc] ;  /* 0x0000030000247ab9 */ /* 0x000fe20000000800 */
[----:B------:R-:W-:-:S02]  /*149a0*/  LOP3.LUT R3, R3, 0x70, R0, 0xf8, !PT ;  /* 0x0000007003037812 */ /* 0x000fc400078ef800 */
[C---:B------:R-:W-:Y:S01]  /*149b0*/  LOP3.LUT R0, R2.reuse, 0x40, RZ, 0xfc, !PT ;  /* 0x0000004002007812 */ /* 0x040fe200078efcff */
[----:B-1----:R-:W-:Y:S01]  /*149c0*/  ULEA UR4, UR5, UR4, 0x18 ;  /* 0x0000000405047291 */ /* 0x002fe2000f8ec03f */
[C---:B------:R-:W-:Y:S02]  /*149d0*/  LOP3.LUT R3, R2.reuse, 0x80, RZ, 0xfc, !PT ;  /* 0x0000008002037812 */ /* 0x040fe400078efcff */
[----:B------:R-:W-:-:S03]  /*149e0*/  LOP3.LUT R2, R2, 0xc0, RZ, 0xfc, !PT ;  /* 0x000000c002027812 */ /* 0x000fc600078efcff */
[----:B------:R-:W-:-:S04]  /*149f0*/  IMAD.U32 R22, RZ, RZ, UR4 ;  /* 0x00000004ff167e24 */ /* 0x000fc8000f8e00ff */
[----:B------:R-:W-:-:S05]  /*14a00*/  IMAD R0, R28, 0x2, R22 ;  /* 0x000000021c007824 */ /* 0x000fca00078e0216 */
[----:B------:R2:W-:Y:S02]  /*14a10*/  STL [R1+0x4], R0 ;  /* 0x0000040001007387 */ /* 0x0005e40000100800 */
.L_x_908:
[----:B------:R-:W0:Y:S02]  /*14a20*/  LDC.64 R34, c[0x0][0xc88] ;  /* 0x00032200ff227b82 */ /* 0x000e240000000a00 */
[----:B0-----:R-:W-:-:S06]  /*14a30*/  IMAD.WIDE R34, R19, 0x4, R34 ;  /* 0x0000000413227825 */ /* 0x001fcc00078e0222 */
[----:B--2---:R-:W2:Y:S01]  /*14a40*/  LDG.E R34, desc[UR40][R34.64] ;  /* 0x0000002822227981 */ /* 0x004ea2000c1e1900 */
[----:B------:R-:W-:Y:S05]  /*14a50*/  YIELD ;  /* 0x0000000000007946 */ /* 0x000fea0003800000 */
[----:B------:R-:W-:Y:S01]  /*14a60*/  ULDC.64 UR4, c[0x0][0xa28] ;  /* 0x00028a0000047ab9 */ /* 0x000fe20000000a00 */
[----:B------:R-:W-:Y:S01]  /*14a70*/  IMAD.MOV.U32 R30, RZ, RZ, RZ ;  /* 0x000000ffff1e7224 */ /* 0x000fe200078e00ff */
[----:B------:R-:W-:Y:S01]  /*14a80*/  ISETP.NE.U32.AND P0, PT, RZ, UR4, PT ;  /* 0x00000004ff007c0c */ /* 0x000fe2000bf05070 */
[----:B-1----:R-:W-:Y:S01]  /*14a90*/  IMAD.MOV.U32 R6, RZ, RZ, RZ ;  /* 0x000000ffff067224 */ /* 0x002fe200078e00ff */
[----:B------:R-:W-:Y:S01]  /*14aa0*/  ULDC.64 UR8, c[0x0][0xa18] ;  /* 0x0002860000087ab9 */ /* 0x000fe20000000a00 */
[----:B------:R-:W-:Y:S01]  /*14ab0*/  ULDC.64 UR6, c[0x0][0xa10] ;  /* 0x0002840000067ab9 */ /* 0x000fe20000000a00 */
[----:B------:R-:W-:-:S02]  /*14ac0*/  ISETP.NE.AND.EX P0, PT, RZ, UR5, PT, P0 ;  /* 0x00000005ff007c0c */ /* 0x000fc4000bf05300 */
[----:B--2---:R-:W-:-:S11]  /*14ad0*/  SHF.R.S32.HI R0, RZ, 0x1f, R34 ;  /* 0x0000001fff007819 */ /* 0x004fd60000011422 */
[C---:B------:R-:W-:Y:S01]  /*14ae0*/  @P0 LEA R2, P1, R34.reuse, UR4, 0x2 ;  /* 0x0000000422020c11 */ /* 0x040fe2000f8210ff */
[C---:B------:R-:W-:Y:S01]  /*14af0*/  IMAD.SHL.U32 R31, R34.reuse, 0x4, RZ ;  /* 0x00000004221f7824 */ /* 0x040fe200078e00ff */
[C-C-:B------:R-:W-:Y:S01]  /*14b00*/  SHF.L.U64.HI R32, R34.reuse, 0x2, R0.reuse ;  /* 0x0000000222207819 */ /* 0x140fe20000010200 */
[----:B------:R0:W-:Y:S01]  /*14b10*/  STL [R1+0x14], R0 ;  /* 0x0000140001007387 */ /* 0x0001e20000100800 */
[----:B------:R-:W-:Y:S01]  /*14b20*/  @P0 LEA.HI.X R3, R34, UR5, R0, 0x2, P1 ;  /* 0x0000000522030c11 */ /* 0x000fe200088f1400 */
[----:B------:R-:W-:-:S04]  /*14b30*/  ULDC.64 UR4, c[0x0][0xa00] ;  /* 0x0002800000047ab9 */ /* 0x000fc80000000a00 */
[----:B------:R1:W5:Y:S01]  /*14b40*/  @P0 LDG.E R30, desc[UR40][R2.64] ;  /* 0x00000028021e0981 */ /* 0x000362000c1e1900 */
[----:B------:R-:W-:Y:S02]  /*14b50*/  ISETP.NE.U32.AND P0, PT, RZ, UR4, PT ;  /* 0x00000004ff007c0c */ /* 0x000fe4000bf05070 */
[----:B------:R-:W-:Y:S01]  /*14b60*/  ISETP.NE.U32.AND P1, PT, RZ, UR8, PT ;  /* 0x00000008ff007c0c */ /* 0x000fe2000bf25070 */
[----:B0-----:R-:W-:Y:S01]  /*14b70*/  IMAD.MOV.U32 R0, RZ, RZ, RZ ;  /* 0x000000ffff007224 */ /* 0x001fe200078e00ff */
[----:B------:R-:W-:Y:S02]  /*14b80*/  ISETP.NE.AND.EX P0, PT, RZ, UR5, PT, P0 ;  /* 0x00000005ff007c0c */ /* 0x000fe4000bf05300 */
[----:B------:R-:W-:Y:S02]  /*14b90*/  ISETP.NE.AND.EX P1, PT, RZ, UR9, PT, P1 ;  /* 0x00000009ff007c0c */ /* 0x000fe4000bf25310 */
[----:B------:R-:W-:Y:S02]  /*14ba0*/  ISETP.NE.U32.AND P2, PT, RZ, UR6, PT ;  /* 0x00000006ff007c0c */ /* 0x000fe4000bf45070 */
[----:B-1----:R-:W-:-:S02]  /*14bb0*/  IADD3 R2, P3, R31, UR4, RZ ;  /* 0x000000041f027c10 */ /* 0x002fc4000ff7e0ff */
[----:B------:R-:W-:Y:S02]  /*14bc0*/  ISETP.NE.AND.EX P2, PT, RZ, UR7, PT, P2 ;  /* 0x00000007ff007c0c */ /* 0x000fe4000bf45320 */
[----:B------:R-:W-:Y:S02]  /*14bd0*/  IADD3.X R3, R32, UR5, RZ, P3, !PT ;  /* 0x0000000520037c10 */ /* 0x000fe40009ffe4ff */
[----:B---3--:R-:W-:-:S03]  /*14be0*/  IADD3 R4, P4, R31, UR6, RZ ;  /* 0x000000061f047c10 */ /* 0x008fc6000ff9e0ff */
[----:B------:R-:W2:Y:S01]  /*14bf0*/  @P0 LDG.E R6, desc[UR40][R2.64] ;  /* 0x0000002802060981 */ /* 0x000ea2000c1e1900 */
[----:B------:R-:W-:Y:S01]  /*14c00*/  ULDC UR4, c[0x0][0x288] ;  /* 0x0000a20000047ab9 */ /* 0x000fe20000000800 */
[----:B------:R-:W-:Y:S01]  /*14c10*/  IADD3.X R5, R32, UR7, RZ, P4, !PT ;  /* 0x0000000720057c10 */ /* 0x000fe2000a7fe4ff */
[----:B------:R-:W-:Y:S01]  /*14c20*/  IMAD.U32 R8, RZ, RZ, UR4 ;  /* 0x00000004ff087e24 */ /* 0x000fe2000f8e00ff */
[----:B------:R-:W-:-:S03]  /*14c30*/  ULDC.64 UR4, c[0x0][0x418] ;  /* 0x0001060000047ab9 */ /* 0x000fc60000000a00 */
[----:B------:R-:W5:Y:S04]  /*14c40*/  @P2 LDG.E R0, desc[UR40][R4.64] ;  /* 0x0000002804002981 */ /* 0x000f68000c1e1900 */
[----:B--2---:R0:W-:Y:S02]  /*14c50*/  STL [R1+0xc], R6 ;  /* 0x00000c0601007387 */ /* 0x0041e40000100800 */
[----:B0-----:R-:W-:-:S04]  /*14c60*/  @P1 IADD3 R6, P3, R31, UR8, RZ ;  /* 0x000000081f061c10 */ /* 0x001fc8000ff7e0ff */
[----:B------:R-:W-:-:S05]  /*14c70*/  @P1 IADD3.X R7, R32, UR9, RZ, P3, !PT ;  /* 0x0000000920071c10 */ /* 0x000fca0009ffe4ff */
[----:B------:R0:W2:Y:S01]  /*14c80*/  @P1 LDG.E R8, desc[UR40][R6.64] ;  /* 0x0000002806081981 */ /* 0x0000a2000c1e1900 */
[----:B------:R-:W-:-:S03]  /*14c90*/  UISETP.NE.U32.AND UP0, UPT, UR4, URZ, UPT ;  /* 0x0000003f0400728c */ /* 0x000fc6000bf05070 */
[----:B------:R-:W-:Y:S01]  /*14ca0*/  ULDC UR4, c[0x0][0x424] ;  /* 0x0001090000047ab9 */ /* 0x000fe20000000800 */
[----:B------:R-:W-:-:S03]  /*14cb0*/  UISETP.NE.AND.EX UP0, UPT, UR5, URZ, UPT, UP0 ;  /* 0x0000003f0500728c */ /* 0x000fc6000bf05300 */
[----:B------:R-:W-:Y:S01]  /*14cc0*/  ULDC UR5, c[0x0][0x2f0] ;  /* 0x0000bc0000057ab9 */ /* 0x000fe20000000800 */
[----:B------:R-:W-:-:S04]  /*14cd0*/  USEL UR4, UR4, 0x1, UP0 ;  /* 0x0000000104047887 */ /* 0x000fc80008000000 */
[----:B------:R-:W-:-:S03]  /*14ce0*/  UIMAD UR4, UR4, UR5, URZ ;  /* 0x00000005040472a4 */ /* 0x000fc6000f8e023f */
[----:B------:R-:W-:Y:S02]  /*14cf0*/  ULDC UR5, c[0x0][0x348] ;  /* 0x0000d20000057ab9 */ /* 0x000fe40000000800 */
[----:B0-----:R-:W-:Y:S01]  /*14d00*/  IMAD.U32 R6, RZ, RZ, UR5 ;  /* 0x00000005ff067e24 */ /* 0x001fe2000f8e00ff */
[----:B--2---:R0:W-:Y:S02]  /*14d10*/  STL [R1+0x18], R8 ;  /* 0x0000180801007387 */ /* 0x0041e40000100800 */
[----:B0-----:R-:W-:Y:S01]  /*14d20*/  IMAD.U32 R8, RZ, RZ, UR4 ;  /* 0x00000004ff087e24 */ /* 0x001fe2000f8e00ff */
[----:B----4-:R-:W-:Y:S06]  /*14d30*/  @P1 BRA `(.L_x_808) ;  /* 0x0000000000141947 */ /* 0x010fec0003800000 */
[----:B------:R-:W-:Y:S05]  /*14d40*/  @!P0 BRA `(.L_x_808) ;  /* 0x0000000000108947 */ /* 0x000fea0003800000 */
[----:B------:R-:W2:Y:S04]  /*14d50*/  LDG.E R7, desc[UR40][R2.64] ;  /* 0x0000002802077981 */ /* 0x000ea8000c1e1900 */
[----:B------:R-:W2:Y:S02]  /*14d60*/  LDG.E R10, desc[UR40][R2.64+0x4] ;  /* 0x00000428020a7981 */ /* 0x000ea4000c1e1900 */
[----:B--2---:R-:W-:-:S05]  /*14d70*/  IMAD.IADD R2, R10, 0x1, -R7 ;  /* 0x000000010a027824 */ /* 0x004fca00078e0a07 */
[----:B------:R0:W-:Y:S02]  /*14d80*/  STL [R1+0x18], R2 ;  /* 0x0000180201007387 */ /* 0x0001e40000100800 */
.L_x_808:
[----:B------:R-:W-:Y:S01]  /*14d90*/  ULDC.64 UR4, c[0x0][0xa20] ;  /* 0x0002880000047ab9 */ /* 0x000fe20000000a00 */
[C---:B------:R-:W-:Y:S01]  /*14da0*/  LOP3.LUT R7, R18.reuse, 0xff000000, RZ, 0xc0, !PT ;  /* 0xff00000012077812 */ /* 0x040fe200078ec0ff */
[----:B------:R-:W-:Y:S01]  /*14db0*/  IMAD.MOV.U32 R27, RZ, RZ, R34 ;  /* 0x000000ffff1b7224 */ /* 0x000fe200078e0022 */
[----:B------:R-:W-:Y:S02]  /*14dc0*/  ISETP.NE.U32.AND P0, PT, RZ, UR4, PT ;  /* 0x00000004ff007c0c */ /* 0x000fe4000bf05070 */
[----:B------:R-:W-:Y:S02]  /*14dd0*/  SHF.R.U32.HI R7, RZ, 0x8, R7 ;  /* 0x00000008ff077819 */ /* 0x000fe40000011607 */
[----:B------:R-:W-:Y:S02]  /*14de0*/  ISETP.NE.AND.EX P0, PT, RZ, UR5, PT, P0 ;  /* 0x00000005ff007c0c */ /* 0x000fe4000bf05300 */
[C---:B0-----:R-:W-:Y:S02]  /*14df0*/  LOP3.LUT R2, R18.reuse, 0xff0000, RZ, 0xc0, !PT ;  /* 0x00ff000012027812 */ /* 0x041fe400078ec0ff */
[----:B------:R-:W-:-:S02]  /*14e00*/  LOP3.LUT R18, R18, 0xffff, RZ, 0xc0, !PT ;  /* 0x0000ffff12127812 */ /* 0x000fc400078ec0ff */
[----:B------:R-:W-:-:S07]  /*14e10*/  LEA.HI R7, R2, R7, RZ, 0x10 ;  /* 0x0000000702077211 */ /* 0x000fce00078f80ff */
[----:B------:R-:W-:Y:S05]  /*14e20*/  @!P0 BRA `(.L_x_809) ;  /* 0x0000000000108947 */ /* 0x000fea0003800000 */
[----:B------:R-:W-:-:S04]  /*14e30*/  IADD3 R2, P0, R31, UR4, RZ ;  /* 0x000000041f027c10 */ /* 0x000fc8000ff1e0ff */
[----:B------:R-:W-:-:S05]  /*14e40*/  IADD3.X R3, R32, UR5, RZ, P0, !PT ;  /* 0x0000000520037c10 */ /* 0x000fca00087fe4ff */
[----:B------:R0:W5:Y:S01]  /*14e50*/  LDG.E R8, desc[UR40][R2.64] ;  /* 0x0000002802087981 */ /* 0x000162000c1e1900 */
[----:B------:R-:W-:Y:S05]  /*14e60*/  BRA `(.L_x_810) ;  /* 0x0000000000247947 */ /* 0x000fea0003800000 */
.L_x_809:
[----:B------:R-:W-:Y:S02]  /*14e70*/  ULDC.64 UR4, c[0x0][0xa08] ;  /* 0x0002820000047ab9 */ /* 0x000fe40000000a00 */
[----:B------:R-:W-:-:S04]  /*14e80*/  ISETP.NE.U32.AND P0, PT, RZ, UR4, PT ;  /* 0x00000004ff007c0c */ /* 0x000fc8000bf05070 */
[----:B------:R-:W-:-:S13]  /*14e90*/  ISETP.NE.AND.EX P0, PT, RZ, UR5, PT, P0 ;  /* 0x00000005ff007c0c */ /* 0x000fda000bf05300 */
[----:B------:R-:W-:Y:S05]  /*14ea0*/  @!P0 BRA `(.L_x_810) ;  /* 0x0000000000148947 */ /* 0x000fea0003800000 */
[----:B------:R-:W0:Y:S02]  /*14eb0*/  LDC.64 R2, c[0x0][0xa08] ;  /* 0x00028200ff027b82 */ /* 0x000e240000000a00 */
[----:B0-----:R-:W-:-:S05]  /*14ec0*/  IMAD.WIDE R2, R27, 0x4, R2 ;  /* 0x000000041b027825 */ /* 0x001fca00078e0202 */
[----:B------:R-:W2:Y:S04]  /*14ed0*/  LDG.E R8, desc[UR40][R2.64] ;  /* 0x0000002802087981 */ /* 0x000ea8000c1e1900 */
[----:B------:R-:W2:Y:S02]  /*14ee0*/  LDG.E R2, desc[UR40][R2.64+0x4] ;  /* 0x0000042802027981 */ /* 0x000ea4000c1e1900 */
[----:B--2---:R-:W-:-:S07]  /*14ef0*/  IMAD.IADD R8, R2, 0x1, -R8 ;  /* 0x0000000102087824 */ /* 0x004fce00078e0a08 */
.L_x_810:
[----:B0-----:R-:W2:Y:S04]  /*14f00*/  @P2 LDG.E R2, desc[UR40][R4.64] ;  /* 0x0000002804022981 */ /* 0x001ea8000c1e1900 */
[----:B------:R0:W2:Y:S01]  /*14f10*/  @P2 LDG.E R4, desc[UR40][R4.64+0x4] ;  /* 0x0000042804042981 */ /* 0x0000a2000c1e1900 */
[----:B-----5:R-:W-:Y:S01]  /*14f20*/  IMAD.IADD R8, R8, 0x1, -R30 ;  /* 0x0000000108087824 */ /* 0x020fe200078e0a1e */
[----:B------:R-:W-:Y:S01]  /*14f30*/  BSSY B0, `(.L_x_811) ;  /* 0x000002a000007945 */ /* 0x000fe20003800000 */
[----:B------:R-:W-:Y:S02]  /*14f40*/  LOP3.LUT R29, R7, 0xff, RZ, 0xc0, !PT ;  /* 0x000000ff071d7812 */ /* 0x000fe400078ec0ff */
[----:B0-----:R-:W-:Y:S01]  /*14f50*/  SHF.R.U32.HI R5, RZ, 0x10, R7 ;  /* 0x00000010ff057819 */ /* 0x001fe20000011607 */
[----:B--2---:R-:W-:-:S04]  /*14f60*/  @P2 IMAD.IADD R6, R4, 0x1, -R2 ;  /* 0x0000000104062824 */ /* 0x004fc800078e0a02 */
[----:B------:R-:W-:-:S04]  /*14f70*/  IMAD.IADD R3, R8, 0x1, R6 ;  /* 0x0000000108037824 */ /* 0x000fc800078e0206 */
[C---:B------:R-:W-:Y:S01]  /*14f80*/  VIADD R4, R3.reuse, 0x5f ;  /* 0x0000005f03047836 */ /* 0x040fe20000000000 */
[----:B------:R-:W-:Y:S01]  /*14f90*/  ISETP.GE.AND P1, PT, R3, 0x1, PT ;  /* 0x000000010300780c */ /* 0x000fe20003f26270 */
[----:B------:R0:W-:Y:S02]  /*14fa0*/  STL [R1+0x8], R3 ;  /* 0x0000080301007387 */ /* 0x0001e40000100800 */
[----:B------:R-:W-:-:S05]  /*14fb0*/  IMAD.HI R4, R4, 0x2aaaaaab, RZ ;  /* 0x2aaaaaab04047827 */ /* 0x000fca00078e02ff */
[----:B------:R-:W-:Y:S01]  /*14fc0*/  SHF.R.U32.HI R2, RZ, 0x1f, R4 ;  /* 0x0000001fff027819 */ /* 0x000fe20000011604 */
[----:B0-----:R-:W-:-:S03]  /*14fd0*/  IMAD.MOV.U32 R3, RZ, RZ, RZ ;  /* 0x000000ffff037224 */ /* 0x001fc600078e00ff */
[----:B------:R-:W-:Y:S01]  /*14fe0*/  LEA.HI.SX32 R4, R4, R2, 0x1c ;  /* 0x0000000204047211 */ /* 0x000fe200078fe2ff */
[----:B------:R-:W-:Y:S06]  /*14ff0*/  @!P1 BRA `(.L_x_812) ;  /* 0x0000000000749947 */ /* 0x000fec0003800000 */
[----:B------:R-:W-:Y:S01]  /*15000*/  ISETP.NE.AND P0, PT, R5, RZ, PT ;  /* 0x000000ff0500720c */ /* 0x000fe20003f05270 */
[----:B------:R-:W-:-:S03]  /*15010*/  ULDC UR4, c[0x0][0x9f0] ;  /* 0x00027c0000047ab9 */ /* 0x000fc60000000800 */
[----:B------:R-:W-:-:S04]  /*15020*/  SEL R7, R5, UR4, P0 ;  /* 0x0000000405077c07 */ /* 0x000fc80008000000 */
[----:B------:R-:W-:Y:S02]  /*15030*/  IABS R10, R7 ;  /* 0x00000007000a7213 */ /* 0x000fe40000000000 */
[----:B------:R-:W-:Y:S02]  /*15040*/  IADD3 R9, R7, -0x1, R4 ;  /* 0xffffffff07097810 */ /* 0x000fe40007ffe004 */
[----:B------:R-:W0:Y:S08]  /*15050*/  I2F.RP R2, R10 ;  /* 0x0000000a00027306 */ /* 0x000e300000209400 */
[----:B0-----:R-:W0:Y:S02]  /*15060*/  MUFU.RCP R2, R2 ;  /* 0x0000000200027308 */ /* 0x001e240000001000 */
[----:B0-----:R-:W-:-:S06]  /*15070*/  VIADD R2, R2, 0xffffffe ;  /* 0x0ffffffe02027836 */ /* 0x001fcc0000000000 */
[----:B------:R0:W1:Y:S02]  /*15080*/  F2I.FTZ.U32.TRUNC.NTZ R3, R2 ;  /* 0x0000000200037305 */ /* 0x000064000021f000 */
[----:B0-----:R-:W-:-:S04]  /*15090*/  LOP3.LUT R2, R9, R7, RZ, 0x3c, !PT ;  /* 0x0000000709027212 */ /* 0x001fc800078e3cff */
[----:B------:R-:W-:Y:S01]  /*150a0*/  ISETP.GE.AND P4, PT, R2, RZ, PT ;  /* 0x000000ff0200720c */ /* 0x000fe20003f86270 */
[----:B-1----:R-:W-:-:S04]  /*150b0*/  IMAD.MOV R2, RZ, RZ, -R3 ;  /* 0x000000ffff027224 */ /* 0x002fc800078e0a03 */
[----:B------:R-:W-:Y:S02]  /*150c0*/  IMAD R11, R2, R10, RZ ;  /* 0x0000000a020b7224 */ /* 0x000fe400078e02ff */
[----:B------:R-:W-:-:S04]  /*150d0*/  IMAD.MOV.U32 R2, RZ, RZ, RZ ;  /* 0x000000ffff027224 */ /* 0x000fc800078e00ff */
        /* <DEDUP_REMOVED lines=15> */
.L_x_812:
[----:B------:R-:W-:Y:S05]  /*151d0*/  BSYNC B0 ;  /* 0x0000000000007941 */ /* 0x000fea0003800000 */
.L_x_811:
[-C--:B------:R-:W-:Y:S01]  /*151e0*/  IMAD R2, R29, R3.reuse, RZ ;  /* 0x000000031d027224 */ /* 0x080fe200078e02ff */
[----:B------:R-:W-:Y:S04]  /*151f0*/  BSSY B0, `(.L_x_813) ;  /* 0x0000131000007945 */ /* 0x000fe80003800000 */
[C---:B------:R-:W-:Y:S01]  /*15200*/  VIADDMNMX R3, R2.reuse, R3, R4, PT ;  /* 0x0000000302037246 */ /* 0x040fe20003800104 */
[----:B------:R-:W-:-:S04]  /*15210*/  IMAD R2, R2, 0x60, -R8 ;  /* 0x0000006002027824 */ /* 0x000fc800078e0a08 */
[----:B------:R-:W-:Y:S01]  /*15220*/  IMAD R3, R3, 0x60, -R8 ;  /* 0x0000006003037824 */ /* 0x000fe200078e0a08 */
[----:B------:R-:W-:-:S04]  /*15230*/  VIMNMX R2, RZ, R2, !PT ;  /* 0x00000002ff027248 */ /* 0x000fc80007fe0100 */
[----:B------:R-:W-:-:S04]  /*15240*/  VIMNMX R3, R3, R6, PT ;  /* 0x0000000603037248 */ /* 0x000fc80003fe0100 */
[----:B------:R-:W-:-:S13]  /*15250*/  ISETP.GT.AND P0, PT, R3, R2, PT ;  /* 0x000000020300720c */ /* 0x000fda0003f04270 */
[----:B------:R-:W-:Y:S02]  /*15260*/  @P0 VIADD R6, R3, 0x5f ;  /* 0x0000005f03060836 */ /* 0x000fe40000000000 */
[----:B------:R-:W-:-:S04]  /*15270*/  IMAD.WIDE.U32 R2, R2, -0x55555555, RZ ;  /* 0xaaaaaaab02027825 */ /* 0x000fc800078e00ff */
[----:B------:R-:W-:Y:S01]  /*15280*/  @P0 IMAD.HI R6, R6, 0x2aaaaaab, RZ ;  /* 0x2aaaaaab06060827 */ /* 0x000fe200078e02ff */
[----:B------:R-:W-:-:S04]  /*15290*/  SHF.R.U32.HI R7, RZ, 0x6, R3 ;  /* 0x00000006ff077819 */ /* 0x000fc80000011603 */
[----:B------:R-:W-:Y:S01]  /*152a0*/  @P0 SHF.R.U32.HI R3, RZ, 0x1f, R6 ;  /* 0x0000001fff030819 */ /* 0x000fe20000011606 */
[----:B------:R-:W-:-:S03]  /*152b0*/  IMAD.MOV.U32 R2, RZ, RZ, R7 ;  /* 0x000000ffff027224 */ /* 0x000fc600078e0007 */
[----:B------:R-:W-:Y:S02]  /*152c0*/  @P0 LEA.HI.SX32 R2, R6, R3, 0x1c ;  /* 0x0000000306020211 */ /* 0x000fe400078fe2ff */
[----:B------:R-:W-:Y:S02]  /*152d0*/  PLOP3.LUT P0, PT, PT, PT, PT, 0x80, 0x0 ;  /* 0x000000000000781c */ /* 0x000fe40003f0f070 */
[----:B------:R-:W-:-:S13]  /*152e0*/  ISETP.GT.AND P3, PT, R2, R7, PT ;  /* 0x000000070200720c */ /* 0x000fda0003f64270 */
[----:B------:R-:W-:Y:S05]  /*152f0*/  @!P3 BRA `(.L_x_814) ;  /* 0x000000100080b947 */ /* 0x000fea0003800000 */
[----:B------:R-:W-:Y:S01]  /*15300*/  UMOV UR4, 0xffffffff ;  /* 0xffffffff00047882 */ /* 0x000fe20000000000 */
[----:B------:R-:W-:Y:S02]  /*15310*/  SEL R6, R27, RZ, !P2 ;  /* 0x000000ff1b067207 */ /* 0x000fe40005000000 */
[----:B------:R-:W-:Y:S05]  /*15320*/  BRA.DIV UR4, `(.L_x_815) ;  /* 0x00000072048c7947 */ /* 0x000fea000b800000 */
[----:B------:R-:W0:Y:S02]  /*15330*/  S2R R3, SR_TID.X ;  /* 0x0000000000037919 */ /* 0x000e240000002100 */
[----:B0-----:R-:W-:-:S04]  /*15340*/  SHF.R.U32.HI R3, RZ, 0x5, R3 ;  /* 0x00000005ff037819 */ /* 0x001fc80000011603 */
[----:B------:R-:W-:-:S05]  /*15350*/  LOP3.LUT R3, R3, 0x3, RZ, 0xc0, !PT ;  /* 0x0000000303037812 */ /* 0x000fca00078ec0ff */
[----:B------:R0:W1:Y:S02]  /*15360*/  SHFL.IDX PT, R14, R3, RZ, 0x1f ;  /* 0x00001fff030e7589 */ /* 0x00006400000e0000 */
.L_x_1004:
[----:B-1----:R-:W-:Y:S02]  /*15370*/  ISETP.NE.AND P0, PT, R14, RZ, PT ;  /* 0x000000ff0e00720c */ /* 0x002fe40003f05270 */
[----:B------:R-:W-:-:S11]  /*15380*/  PLOP3.LUT P6, PT, PT, PT, PT, 0x8, 0x0 ;  /* 0x000000000000781c */ /* 0x000fd60003fce170 */
[----:B------:R-:W-:Y:S05]  /*15390*/  @P0 BRA `(.L_x_816) ;  /* 0x00000000000c0947 */ /* 0x000fea0003800000 */
[----:B------:R-:W-:-:S03]  /*153a0*/  UMOV UR4, 0xffffffff ;  /* 0xffffffff00047882 */ /* 0x000fc60000000000 */
[----:B------:R-:W-:Y:S05]  /*153b0*/  BRA.DIV UR4, `(.L_x_817) ;  /* 0x00000072049c7947 */ /* 0x000fea000b800000 */
[----:B------:R-:W-:-:S13]  /*153c0*/  ELECT P6, URZ, PT ;  /* 0x00000000003f782f */ /* 0x000fda00038c0000 */
.L_x_816:
[----:B0-----:R-:W2:Y:S01]  /*153d0*/  LDL R3, [R1+0x24] ;  /* 0x0000240001037983 */ /* 0x001ea20000100800 */
[----:B------:R-:W-:Y:S01]  /*153e0*/  BSSY B1, `(.L_x_818) ;  /* 0x0000008000017945 */ /* 0x000fe20003800000 */
[----:B--2---:R-:W-:-:S05]  /*153f0*/  VIADD R3, R3, 0x1 ;  /* 0x0000000103037836 */ /* 0x004fca0000000000 */
[----:B------:R-:W-:-:S04]  /*15400*/  LEA.HI R8, R3, R3, RZ, 0x1 ;  /* 0x0000000303087211 */ /* 0x000fc800078f08ff */
[----:B------:R-:W-:-:S05]  /*15410*/  LOP3.LUT R8, R8, 0xfffffffe, RZ, 0xc0, !PT ;  /* 0xfffffffe08087812 */ /* 0x000fca00078ec0ff */
[----:B------:R-:W-:-:S05]  /*15420*/  IMAD.IADD R3, R3, 0x1, -R8 ;  /* 0x0000000103037824 */ /* 0x000fca00078e0a08 */
[----:B------:R-:W-:-:S04]  /*15430*/  SHF.L.U32 R3, R3, 0x1f, RZ ;  /* 0x0000001f03037819 */ /* 0x000fc800000006ff */
[----:B------:R-:W0:Y:S02]  /*15440*/  SYNCS.PHASECHK.TRANS64.TRYWAIT P0, [R22+URZ+0x22820], R3 ;  /* 0x02282003160075a7 */ /* 0x000e24000800017f */
[----:B0-----:R-:W-:Y:S05]  /*15450*/  @!P0 BRA `(.L_x_819) ;  /* 0x0000007000948947 */ /* 0x001fea0003800000 */
.L_x_1007:
[----:B------:R-:W-:Y:S05]  /*15460*/  BSYNC B1 ;  /* 0x0000000000017941 */ /* 0x000fea0003800000 */
.L_x_818:
[----:B------:R-:W-:Y:S04]  /*15470*/  BSSY B1, `(.L_x_820) ;  /* 0x000007b000017945 */ /* 0x000fe80003800000 */
[----:B------:R-:W-:Y:S05]  /*15480*/  @!P6 BRA `(.L_x_821) ;  /* 0x0000000400e4e947 */ /* 0x000fea0003800000 */
[----:B0-----:R-:W-:Y:S01]  /*15490*/  IMAD R3, R23, 0x8, R22 ;  /* 0x0000000817037824 */ /* 0x001fe200078e0216 */
[----:B------:R-:W-:Y:S01]  /*154a0*/  SHF.L.U32 R8, R26, 0x1f, RZ ;  /* 0x0000001f1a087819 */ /* 0x000fe200000006ff */
[----:B------:R-:W0:Y:S01]  /*154b0*/  S2R R9, SR_TID.X ;  /* 0x0000000000097919 */ /* 0x000e220000002100 */
[----:B------:R-:W-:Y:S02]  /*154c0*/  BSSY B2, `(.L_x_822) ;  /* 0x0000005000027945 */ /* 0x000fe40003800000 */
[----:B------:R-:W1:Y:S01]  /*154d0*/  SYNCS.PHASECHK.TRANS64.TRYWAIT P0, [R3+URZ+0x228a0], R8 ;  /* 0x0228a008030075a7 */ /* 0x000e62000800017f */
[----:B0-----:R-:W-:-:S04]  /*154e0*/  LOP3.LUT R9, R9, 0x7f, RZ, 0xc0, !PT ;  /* 0x0000007f09097812 */ /* 0x001fc800078ec0ff */
[----:B------:R-:W-:Y:S01]  /*154f0*/  ISETP.NE.AND P2, PT, R9, RZ, PT ;  /* 0x000000ff0900720c */ /* 0x000fe20003f45270 */
[----:B-1----:R-:W-:-:S12]  /*15500*/  @!P0 BRA `(.L_x_823) ;  /* 0x00000070007c8947 */ /* 0x002fd80003800000 */
.L_x_1008:
[----:B------:R-:W-:Y:S05]  /*15510*/  BSYNC B2 ;  /* 0x0000000000027941 */ /* 0x000fea0003800000 */
.L_x_822:
[----:B------:R-:W-:Y:S04]  /*15520*/  BSSY B2, `(.L_x_824) ;  /* 0x0000009000027945 */ /* 0x000fe80003800000 */
[----:B------:R-:W-:Y:S05]  /*15530*/  @P2 BRA `(.L_x_825) ;  /* 0x00000000001c2947 */ /* 0x000fea0003800000 */
[----:B------:R-:W1:Y:S01]  /*15540*/  S2R R10, SR_TID.X ;  /* 0x00000000000a7919 */ /* 0x000e620000002100 */
[----:B------:R-:W-:-:S04]  /*15550*/  IMAD.MOV.U32 R9, RZ, RZ, 0x3000 ;  /* 0x00003000ff097424 */ /* 0x000fc800078e00ff */
[----:B------:R2:W-:Y:S01]  /*15560*/  SYNCS.ARRIVE.TRANS64 RZ, [R3+URZ+0x22890], R9 ;  /* 0x0228900903ff79a7 */ /* 0x0005e2000800003f */
[----:B-1----:R-:W-:-:S04]  /*15570*/  LOP3.LUT R10, R10, 0x1f, RZ, 0xc0, !PT ;  /* 0x0000001f0a0a7812 */ /* 0x002fc800078ec0ff */
[----:B------:R-:W-:-:S13]  /*15580*/  ISETP.NE.AND P0, PT, R10, RZ, PT ;  /* 0x000000ff0a00720c */ /* 0x000fda0003f05270 */
[----:B--2---:R-:W-:Y:S05]  /*15590*/  @!P0 BRA `(.L_x_825) ;  /* 0x0000000000048947 */ /* 0x004fea0003800000 */
[----:B------:R-:W-:Y:S01]  /*155a0*/  BPT.TRAP 0x1 ;  /* 0x000000040000795c */ /* 0x000fe20000300000 */
.L_x_825:
[----:B------:R-:W-:Y:S05]  /*155b0*/  BSYNC B2 ;  /* 0x0000000000027941 */ /* 0x000fea0003800000 */
.L_x_824:
[----:B------:R-:W-:Y:S01]  /*155c0*/  IMAD.MOV.U32 R14, RZ, RZ, RZ ;  /* 0x000000ffff0e7224 */ /* 0x000fe200078e00ff */
[----:B------:R-:W-:Y:S01]  /*155d0*/  UIADD3 UR4, UP0, UR38, 0x570, URZ ;  /* 0x0000057026047890 */ /* 0x000fe2000ff1e03f */
[----:B------:R-:W-:Y:S01]  /*155e0*/  IMAD R9, R2, 0x60, R0 ;  /* 0x0000006002097824 */ /* 0x000fe200078e0200 */
[----:B------:R-:W-:Y:S01]  /*155f0*/  PLOP3.LUT P0, PT, PT, PT, PT, 0x80, 0x0 ;  /* 0x000000000000781c */ /* 0x000fe20003f0f070 */
[----:B------:R-:W-:Y:S01]  /*15600*/  IMAD R10, R23, 0x3000, R22 ;  /* 0x00003000170a7824 */ /* 0x000fe200078e0216 */
[----:B------:R-:W-:Y:S01]  /*15610*/  R2UR UR10, R14 ;  /* 0x000000000e0a72ca */ /* 0x000fe200000e0000 */
[----:B------:R-:W-:Y:S01]  /*15620*/  VIADD R9, R9, 0xffffffa0 ;  /* 0xffffffa009097836 */ /* 0x000fe20000000000 */
[----:B------:R-:W-:Y:S01]  /*15630*/  UIADD3.X UR5, URZ, UR39, URZ, UP0, !UPT ;  /* 0x000000273f057290 */ /* 0x000fe200087fe43f */
[----:B------:R-:W-:Y:S01]  /*15640*/  VIADD R10, R10, 0x1c400 ;  /* 0x0001c4000a0a7836 */ /* 0x000fe20000000000 */
[----:B------:R-:W-:Y:S01]  /*15650*/  UMOV UR6, 0x0 ;  /* 0x0000000000067882 */ /* 0x000fe20000000000 */
[----:B------:R-:W-:Y:S01]  /*15660*/  VIADD R11, R3, 0x22890 ;  /* 0x00022890030b7836 */ /* 0x000fe20000000000 */
[----:B------:R-:W-:-:S09]  /*15670*/  UMOV UR7, 0x12f00000 ;  /* 0x12f0000000077882 */ /* 0x000fd20000000000 */
.L_x_826:
[----:B------:R-:W-:-:S13]  /*15680*/  @P0 ELECT P3, URZ, PT ;  /* 0x00000000003f082f */ /* 0x000fda0003860000 */
[----:B------:R-:W-:Y:S02]  /*15690*/  @P3 R2UR UR13, R6 ;  /* 0x00000000060d32ca */ /* 0x000fe400000e0000 */
[----:B------:R-:W-:Y:S02]  /*156a0*/  @P3 R2UR UR12, R18 ;  /* 0x00000000120c32ca */ /* 0x000fe400000e0000 */
[----:B------:R-:W-:Y:S02]  /*156b0*/  @P3 R2UR UR11, R9 ;  /* 0x00000000090b32ca */ /* 0x000fe400000e0000 */
[----:B------:R-:W-:Y:S02]  /*156c0*/  @P3 R2UR UR9, R11 ;  /* 0x000000000b0932ca */ /* 0x000fe400000e0000 */
[----:B------:R-:W-:Y:S02]  /*156d0*/  @P3 R2UR UR8, R10 ;  /* 0x000000000a0832ca */ /* 0x000fe400000e0000 */
[----:B------:R-:W-:-:S02]  /*156e0*/  @P3 PLOP3.LUT P0, PT, P3, PT, PT, 0x8, 0x0 ;  /* 0x000000000000381c */ /* 0x000fc40001f0e170 */
[----:B------:R-:W-:-:S09]  /*156f0*/  PLOP3.LUT P3, PT, PT, PT, PT, 0x8, 0x0 ;  /* 0x000000000000781c */ /* 0x000fd20003f6e170 */
[----:B------:R1:W-:Y:S02]  /*15700*/  UTMALDG.4D [UR8], [UR4], desc[UR6] ;  /* 0x00000608040075b4 */ /* 0x0003e40008019000 */
[----:B-1----:R-:W-:Y:S05]  /*15710*/  @P0 BRA.U.ANY `(.L_x_826) ;  /* 0xfffffffd00d80947 */ /* 0x002fea000393ffff */
[----:B------:R-:W1:Y:S01]  /*15720*/  SYNCS.PHASECHK.TRANS64.TRYWAIT P0, [R3+URZ+0x228c0], R8 ;  /* 0x0228c008030075a7 */ /* 0x000e62000800017f */
[----:B------:R-:W-:Y:S04]  /*15730*/  BSSY B2, `(.L_x_827) ;  /* 0x0000002000027945 */ /* 0x000fe80003800000 */
[----:B-1----:R-:W-:Y:S05]  /*15740*/  @!P0 BRA `(.L_x_828) ;  /* 0x0000007000008947 */ /* 0x002fea0003800000 */
.L_x_1009:
[----:B------:R-:W-:Y:S05]  /*15750*/  BSYNC B2 ;  /* 0x0000000000027941 */ /* 0x000fea0003800000 */
.L_x_827:
[----:B------:R-:W-:Y:S01]  /*15760*/  BSSY B2, `(.L_x_829) ;  /* 0x000000b000027945 */ /* 0x000fe20003800000 */
[----:B------:R-:W-:Y:S02]  /*15770*/  IMAD.MOV.U32 R12, RZ, RZ, 0x0 ;  /* 0x00000000ff0c7424 */ /* 0x000fe400078e00ff */
[----:B------:R-:W-:Y:S01]  /*15780*/  IMAD.MOV.U32 R13, RZ, RZ, 0x12f00000 ;  /* 0x12f00000ff0d7424 */ /* 0x000fe200078e00ff */
[----:B------:R-:W-:Y:S06]  /*15790*/  @P2 BRA `(.L_x_830) ;  /* 0x00000000001c2947 */ /* 0x000fec0003800000 */
[----:B------:R-:W2:Y:S01]  /*157a0*/  S2R R10, SR_TID.X ;  /* 0x00000000000a7919 */ /* 0x000ea20000002100 */
[----:B01----:R-:W-:-:S04]  /*157b0*/  IMAD.MOV.U32 R8, RZ, RZ, 0xc000 ;  /* 0x0000c000ff087424 */ /* 0x003fc800078e00ff */
[----:B------:R3:W-:Y:S01]  /*157c0*/  SYNCS.ARRIVE.TRANS64 RZ, [R3+URZ+0x228b0], R8 ;  /* 0x0228b00803ff79a7 */ /* 0x0007e2000800003f */
[----:B--2---:R-:W-:-:S04]  /*157d0*/  LOP3.LUT R10, R10, 0x1f, RZ, 0xc0, !PT ;  /* 0x0000001f0a0a7812 */ /* 0x004fc800078ec0ff */
[----:B------:R-:W-:-:S13]  /*157e0*/  ISETP.NE.AND P0, PT, R10, RZ, PT ;  /* 0x000000ff0a00720c */ /* 0x000fda0003f05270 */
[----:B---3--:R-:W-:Y:S05]  /*157f0*/  @!P0 BRA `(.L_x_830) ;  /* 0x0000000000048947 */ /* 0x008fea0003800000 */
[----:B------:R-:W-:Y:S01]  /*15800*/  BPT.TRAP 0x1 ;  /* 0x000000040000795c */ /* 0x000fe20000300000 */
.L_x_830:
[----:B------:R-:W-:Y:S05]  /*15810*/  BSYNC B2 ;  /* 0x0000000000027941 */ /* 0x000fea0003800000 */
.L_x_829:
[----:B------:R-:W-:Y:S01]  /*15820*/  R2UR UR10, R14 ;  /* 0x000000000e0a72ca */ /* 0x000fe200000e0000 */
[----:B01----:R-:W-:Y:S01]  /*15830*/  IMAD R8, R23, 0xc000, R22 ;  /* 0x0000c00017087824 */ /* 0x003fe200078e0216 */
[----:B------:R-:W-:Y:S01]  /*15840*/  R2UR UR6, R12 ;  /* 0x000000000c0672ca */ /* 0x000fe200000e0000 */
[----:B------:R-:W-:Y:S01]  /*15850*/  UIADD3 UR4, UP0, UR38, 0x670, URZ ;  /* 0x0000067026047890 */ /* 0x000fe2000ff1e03f */
[----:B------:R-:W-:Y:S01]  /*15860*/  R2UR UR7, R13 ;  /* 0x000000000d0772ca */ /* 0x000fe200000e0000 */
[----:B------:R-:W-:Y:S01]  /*15870*/  VIADD R3, R3, 0x228b0 ;  /* 0x000228b003037836 */ /* 0x000fe20000000000 */
[----:B------:R-:W-:Y:S01]  /*15880*/  PLOP3.LUT P0, PT, PT, PT, PT, 0x80, 0x0 ;  /* 0x000000000000781c */ /* 0x000fe20003f0f070 */
[----:B------:R-:W-:Y:S01]  /*15890*/  VIADD R10, R8, 0x400 ;  /* 0x00000400080a7836 */ /* 0x000fe20000000000 */
[----:B------:R-:W-:-:S12]  /*158a0*/  UIADD3.X UR5, URZ, UR39, URZ, UP0, !UPT ;  /* 0x000000273f057290 */ /* 0x000fd800087fe43f */
.L_x_831:
        /* <DEDUP_REMOVED lines=9> */
[----:B0-----:R-:W-:Y:S05]  /*15940*/  @P0 BRA.U.ANY `(.L_x_831) ;  /* 0xfffffffd00d80947 */ /* 0x001fea000393ffff */
[----:B------:R-:W-:Y:S01]  /*15950*/  R2UR UR6, R12 ;  /* 0x000000000c0672ca */ /* 0x000fe200000e0000 */
[----:B------:R-:W-:Y:S01]  /*15960*/  VIADD R10, R8, 0x3400 ;  /* 0x00003400080a7836 */ /* 0x000fe20000000000 */
[----:B------:R-:W-:Y:S01]  /*15970*/  R2UR UR7, R13 ;  /* 0x000000000d0772ca */ /* 0x000fe200000e0000 */
[----:B------:R-:W-:Y:S01]  /*15980*/  UMOV UR10, 0x40 ;  /* 0x00000040000a7882 */ /* 0x000fe20000000000 */
[----:B------:R-:W-:-:S13]  /*15990*/  PLOP3.LUT P0, PT, PT, PT, PT, 0x80, 0x0 ;  /* 0x000000000000781c */ /* 0x000fda0003f0f070 */
.L_x_832:
        /* <DEDUP_REMOVED lines=15> */
.L_x_833:
        /* <DEDUP_REMOVED lines=15> */
.L_x_834:
        /* <DEDUP_REMOVED lines=10> */
.L_x_821:
[----:B------:R-:W-:Y:S05]  /*15c20*/  BSYNC B1 ;  /* 0x0000000000017941 */ /* 0x000fea0003800000 */
.L_x_820:
[----:B------:R-:W-:Y:S01]  /*15c30*/  VIADD R11, R2, 0xfffffffe ;  /* 0xfffffffe020b7836 */ /* 0x000fe20000000000 */
[----:B------:R-:W-:Y:S01]  /*15c40*/  PLOP3.LUT P0, PT, PT, PT, PT, 0x8, 0x0 ;  /* 0x000000000000781c */ /* 0x000fe20003f0e170 */
[----:B------:R-:W-:-:S03]  /*15c50*/  VIADD R23, R23, 0x1 ;  /* 0x0000000117177836 */ /* 0x000fc60000000000 */
[----:B------:R-:W-:Y:S02]  /*15c60*/  ISETP.GE.AND P3, PT, R11, R7, PT ;  /* 0x000000070b00720c */ /* 0x000fe40003f66270 */
[----:B------:R-:W-:-:S04]  /*15c70*/  ISETP.NE.AND P2, PT, R23, 0x2, PT ;  /* 0x000000021700780c */ /* 0x000fc80003f45270 */
[----:B------:R-:W-:Y:S02]  /*15c80*/  SEL R2, RZ, 0x1, P2 ;  /* 0x00000001ff027807 */ /* 0x000fe40001000000 */
[----:B------:R-:W-:Y:S02]  /*15c90*/  SEL R23, R23, RZ, P2 ;  /* 0x000000ff17177207 */ /* 0x000fe40001000000 */
[----:B------:R-:W-:-:S03]  /*15ca0*/  LOP3.LUT R26, R26, R2, RZ, 0x3c, !PT ;  /* 0x000000021a1a7212 */ /* 0x000fc600078e3cff */
[----:B------:R-:W-:Y:S05]  /*15cb0*/  @!P3 BRA `(.L_x_814) ;  /* 0x000000080010b947 */ /* 0x000fea0003800000 */
.L_x_850:
[----:B------:R-:W-:Y:S05]  /*15cc0*/  YIELD ;  /* 0x0000000000007946 */ /* 0x000fea0003800000 */
[----:B------:R-:W-:Y:S04]  /*15cd0*/  BSSY B1, `(.L_x_835) ;  /* 0x000007a000017945 */ /* 0x000fe80003800000 */
[----:B------:R-:W-:Y:S05]  /*15ce0*/  @!P6 BRA `(.L_x_836) ;  /* 0x0000000400e0e947 */ /* 0x000fea0003800000 */
[----:B------:R-:W-:Y:S01]  /*15cf0*/  IMAD R8, R23, 0x8, R22 ;  /* 0x0000000817087824 */ /* 0x000fe200078e0216 */
[----:B------:R-:W-:Y:S01]  /*15d00*/  SHF.L.U32 R2, R26, 0x1f, RZ ;  /* 0x0000001f1a027819 */ /* 0x000fe200000006ff */
[----:B0-----:R-:W0:Y:S01]  /*15d10*/  S2R R3, SR_TID.X ;  /* 0x0000000000037919 */ /* 0x001e220000002100 */
[----:B------:R-:W-:Y:S02]  /*15d20*/  BSSY B2, `(.L_x_837) ;  /* 0x0000005000027945 */ /* 0x000fe40003800000 */
[----:B------:R-:W1:Y:S01]  /*15d30*/  SYNCS.PHASECHK.TRANS64.TRYWAIT P2, [R8+URZ+0x228a0], R2 ;  /* 0x0228a002080075a7 */ /* 0x000e62000804017f */
[----:B0-----:R-:W-:-:S04]  /*15d40*/  LOP3.LUT R3, R3, 0x7f, RZ, 0xc0, !PT ;  /* 0x0000007f03037812 */ /* 0x001fc800078ec0ff */
[----:B------:R-:W-:Y:S01]  /*15d50*/  ISETP.NE.AND P3, PT, R3, RZ, PT ;  /* 0x000000ff0300720c */ /* 0x000fe20003f65270 */
[----:B-1----:R-:W-:-:S12]  /*15d60*/  @!P2 BRA `(.L_x_838) ;  /* 0x00000068008ca947 */ /* 0x002fd80003800000 */
.L_x_1010:
[----:B------:R-:W-:Y:S05]  /*15d70*/  BSYNC B2 ;  /* 0x0000000000027941 */ /* 0x000fea0003800000 */
.L_x_837:
        /* <DEDUP_REMOVED lines=9> */
.L_x_840:
[----:B------:R-:W-:Y:S05]  /*15e10*/  BSYNC B2 ;  /* 0x0000000000027941 */ /* 0x000fea0003800000 */
.L_x_839:
        /* <DEDUP_REMOVED lines=10> */
[----:B------:R-:W-:-:S10]  /*15ec0*/  UMOV UR7, 0x12f00000 ;  /* 0x12f0000000077882 */ /* 0x000fd40000000000 */
.L_x_841:
        /* <DEDUP_REMOVED lines=13> */
.L_x_1011:
[----:B------:R-:W-:Y:S05]  /*15fa0*/  BSYNC B2 ;  /* 0x0000000000027941 */ /* 0x000fea0003800000 */
.L_x_842:
[----:B------:R-:W-:Y:S01]  /*15fb0*/  BSSY B2, `(.L_x_844) ;  /* 0x000000b000027945 */ /* 0x000fe20003800000 */
[----:B01----:R-:W-:Y:S02]  /*15fc0*/  IMAD.MOV.U32 R2, RZ, RZ, 0x0 ;  /* 0x00000000ff027424 */ /* 0x003fe400078e00ff */
[----:B------:R-:W-:Y:S01]  /*15fd0*/  IMAD.MOV.U32 R3, RZ, RZ, 0x12f00000 ;  /* 0x12f00000ff037424 */ /* 0x000fe200078e00ff */
[----:B------:R-:W-:Y:S06]  /*15fe0*/  @P3 BRA `(.L_x_845) ;  /* 0x00000000001c3947 */ /* 0x000fec0003800000 */
[----:B------:R-:W0:Y:S01]  /*15ff0*/  S2R R13, SR_TID.X ;  /* 0x00000000000d7919 */ /* 0x000e220000002100 */
[----:B------:R-:W-:-:S04]  /*16000*/  IMAD.MOV.U32 R9, RZ, RZ, 0xc000 ;  /* 0x0000c000ff097424 */ /* 0x000fc800078e00ff */
[----:B------:R1:W-:Y:S01]  /*16010*/  SYNCS.ARRIVE.TRANS64 RZ, [R8+URZ+0x228b0], R9 ;  /* 0x0228b00908ff79a7 */ /* 0x0003e2000800003f */
[----:B0-----:R-:W-:-:S04]  /*16020*/  LOP3.LUT R13, R13, 0x1f, RZ, 0xc0, !PT ;  /* 0x0000001f0d0d7812 */ /* 0x001fc800078ec0ff */
[----:B------:R-:W-:-:S13]  /*16030*/  ISETP.NE.AND P2, PT, R13, RZ, PT ;  /* 0x000000ff0d00720c */ /* 0x000fda0003f45270 */
[----:B-1----:R-:W-:Y:S05]  /*16040*/  @!P2 BRA `(.L_x_845) ;  /* 0x000000000004a947 */ /* 0x002fea0003800000 */
[----:B------:R-:W-:Y:S01]  /*16050*/  BPT.TRAP 0x1 ;  /* 0x000000040000795c */ /* 0x000fe20000300000 */
.L_x_845:
[----:B------:R-:W-:Y:S05]  /*16060*/  BSYNC B2 ;  /* 0x0000000000027941 */ /* 0x000fea0003800000 */
.L_x_844:
[----:B------:R-:W-:Y:S01]  /*16070*/  R2UR UR6, R2 ;  /* 0x00000000020672ca */ /* 0x000fe200000e0000 */
[----:B------:R-:W-:Y:S01]  /*16080*/  IMAD R9, R23, 0xc000, R22 ;  /* 0x0000c00017097824 */ /* 0x000fe200078e0216 */
[----:B------:R-:W-:Y:S01]  /*16090*/  R2UR UR7, R3 ;  /* 0x00000000030772ca */ /* 0x000fe200000e0000 */
[----:B------:R-:W-:Y:S01]  /*160a0*/  UIADD3 UR4, UP0, UR38, 0x670, URZ ;  /* 0x0000067026047890 */ /* 0x000fe2000ff1e03f */
[----:B------:R-:W-:Y:S01]  /*160b0*/  R2UR UR10, R12 ;  /* 0x000000000c0a72ca */ /* 0x000fe200000e0000 */
[----:B------:R-:W-:Y:S01]  /*160c0*/  VIADD R8, R8, 0x228b0 ;  /* 0x000228b008087836 */ /* 0x000fe20000000000 */
[----:B------:R-:W-:Y:S01]  /*160d0*/  PLOP3.LUT P2, PT, PT, PT, PT, 0x80, 0x0 ;  /* 0x000000000000781c */ /* 0x000fe20003f4f070 */
[----:B------:R-:W-:Y:S01]  /*160e0*/  VIADD R12, R9, 0x400 ;  /* 0x00000400090c7836 */ /* 0x000fe20000000000 */
[----:B------:R-:W-:-:S12]  /*160f0*/  UIADD3.X UR5, URZ, UR39, URZ, UP0, !UPT ;  /* 0x000000273f057290 */ /* 0x000fd800087fe43f */
.L_x_846:
        /* <DEDUP_REMOVED lines=15> */
.L_x_847:
        /* <DEDUP_REMOVED lines=15> */
.L_x_848:
        /* <DEDUP_REMOVED lines=15> */
.L_x_849:
        /* <DEDUP_REMOVED lines=10> */
.L_x_836:
[----:B------:R-:W-:Y:S05]  /*16470*/  BSYNC B1 ;  /* 0x0000000000017941 */ /* 0x000fea0003800000 */
.L_x_835:
[----:B------:R-:W-:Y:S01]  /*16480*/  ISETP.GT.AND P3, PT, R11, R7, PT ;  /* 0x000000070b00720c */ /* 0x000fe20003f64270 */
[----:B------:R-:W-:Y:S02]  /*16490*/  VIADD R23, R23, 0x1 ;  /* 0x0000000117177836 */ /* 0x000fe40000000000 */
[----:B------:R-:W-:-:S03]  /*164a0*/  VIADD R11, R11, 0xffffffff ;  /* 0xffffffff0b0b7836 */ /* 0x000fc60000000000 */
[----:B------:R-:W-:-:S04]  /*164b0*/  ISETP.NE.AND P2, PT, R23, 0x2, PT ;  /* 0x000000021700780c */ /* 0x000fc80003f45270 */
[----:B------:R-:W-:Y:S02]  /*164c0*/  SEL R2, RZ, 0x1, P2 ;  /* 0x00000001ff027807 */ /* 0x000fe40001000000 */
[----:B------:R-:W-:Y:S02]  /*164d0*/  SEL R23, R23, RZ, P2 ;  /* 0x000000ff17177207 */ /* 0x000fe40001000000 */
[----:B------:R-:W-:Y:S01]  /*164e0*/  LOP3.LUT R26, R26, R2, RZ, 0x3c, !PT ;  /* 0x000000021a1a7212 */ /* 0x000fe200078e3cff */
[----:B------:R-:W-:Y:S06]  /*164f0*/  @P3 BRA `(.L_x_850) ;  /* 0xfffffff400f03947 */ /* 0x000fec000383ffff */
.L_x_814:
[----:B------:R-:W-:Y:S05]  /*16500*/  BSYNC B0 ;  /* 0x0000000000007941 */ /* 0x000fea0003800000 */
.L_x_813:
[----:B------:R-:W-:Y:S05]  /*16510*/  @!P0 WARPSYNC.ALL ;  /* 0x0000000000008948 */ /* 0x000fea0003800000 */
[----:B------:R-:W-:Y:S01]  /*16520*/  @!P0 BAR.SYNC.DEFER_BLOCKING 0xc, 0x180 ;  /* 0x0306000000008b1d */ /* 0x000fe20000010000 */
[----:B------:R-:W-:-:S05]  /*16530*/  IMAD.MOV.U32 R0, RZ, RZ, RZ ;  /* 0x000000ffff007224 */ /* 0x000fca00078e00ff */
[----:B------:R-:W-:Y:S04]  /*16540*/  BSSY B0, `(.L_x_851) ;  /* 0x000001e000007945 */ /* 0x000fe80003800000 */
[----:B------:R-:W-:Y:S05]  /*16550*/  @!P1 BRA `(.L_x_852) ;  /* 0x0000000000709947 */ /* 0x000fea0003800000 */
[----:B------:R-:W-:-:S13]  /*16560*/  ISETP.NE.AND P0, PT, R5, RZ, PT ;  /* 0x000000ff0500720c */ /* 0x000fda0003f05270 */
[----:B------:R-:W1:Y:S02]  /*16570*/  @!P0 LDC R5, c[0x0][0x9f0] ;  /* 0x00027c00ff058b82 */ /* 0x000e640000000800 */
[-C--:B-1----:R-:W-:Y:S02]  /*16580*/  IABS R0, R5.reuse ;  /* 0x0000000500007213 */ /* 0x082fe40000000000 */
[----:B------:R-:W-:Y:S02]  /*16590*/  IABS R7, R5 ;  /* 0x0000000500077213 */ /* 0x000fe40000000000 */
[----:B------:R-:W1:Y:S03]  /*165a0*/  I2F.RP R2, R0 ;  /* 0x0000000000027306 */ /* 0x000e660000209400 */
[----:B------:R-:W-:-:S05]  /*165b0*/  IMAD.MOV R7, RZ, RZ, -R7 ;  /* 0x000000ffff077224 */ /* 0x000fca00078e0a07 */
[----:B-1----:R-:W1:Y:S02]  /*165c0*/  MUFU.RCP R2, R2 ;  /* 0x0000000200027308 */ /* 0x002e640000001000 */
[----:B-1----:R-:W-:-:S06]  /*165d0*/  VIADD R2, R2, 0xffffffe ;  /* 0x0ffffffe02027836 */ /* 0x002fcc0000000000 */
[----:B0-----:R-:W0:Y:S02]  /*165e0*/  F2I.FTZ.U32.TRUNC.NTZ R3, R2 ;  /* 0x0000000200037305 */ /* 0x001e24000021f000 */
[----:B0-----:R-:W-:-:S04]  /*165f0*/  IMAD.MOV R2, RZ, RZ, -R3 ;  /* 0x000000ffff027224 */ /* 0x001fc800078e0a03 */
[----:B------:R-:W-:Y:S02]  /*16600*/  IMAD R6, R2, R0, RZ ;  /* 0x0000000002067224 */ /* 0x000fe400078e02ff */
[----:B------:R-:W-:-:S04]  /*16610*/  IMAD.MOV.U32 R2, RZ, RZ, RZ ;  /* 0x000000ffff027224 */ /* 0x000fc800078e00ff */
[----:B------:R-:W-:Y:S01]  /*16620*/  IMAD.HI.U32 R6, R3, R6, R2 ;  /* 0x0000000603067227 */ /* 0x000fe200078e0002 */
[----:B------:R-:W-:-:S04]  /*16630*/  IADD3 R3, R4, -0x1, R5 ;  /* 0xffffffff04037810 */ /* 0x000fc80007ffe005 */
[----:B------:R-:W-:Y:S02]  /*16640*/  IABS R2, R3 ;  /* 0x0000000300027213 */ /* 0x000fe40000000000 */
[----:B------:R-:W-:-:S03]  /*16650*/  LOP3.LUT R3, R3, R5, RZ, 0x3c, !PT ;  /* 0x0000000503037212 */ /* 0x000fc600078e3cff */
[----:B------:R-:W-:Y:S01]  /*16660*/  IMAD.HI.U32 R6, R6, R2, RZ ;  /* 0x0000000206067227 */ /* 0x000fe200078e00ff */
[----:B------:R-:W-:-:S03]  /*16670*/  ISETP.GE.AND P2, PT, R3, RZ, PT ;  /* 0x000000ff0300720c */ /* 0x000fc60003f46270 */
        /* <DEDUP_REMOVED lines=10> */
.L_x_852:
[----:B------:R-:W-:Y:S05]  /*16720*/  BSYNC B0 ;  /* 0x0000000000007941 */ /* 0x000fea0003800000 */
.L_x_851:
[-C--:B------:R-:W-:Y:S01]  /*16730*/  IMAD R29, R29, R0.reuse, RZ ;  /* 0x000000001d1d7224 */ /* 0x080fe200078e02ff */
[----:B------:R-:W-:Y:S04]  /*16740*/  BSSY B7, `(.L_x_853) ;  /* 0x000035a000077945 */ /* 0x000fe80003800000 */
[----:B------:R-:W-:-:S04]  /*16750*/  VIADDMNMX R35, R29, R0, R4, PT ;  /* 0x000000001d237246 */ /* 0x000fc80003800104 */
[----:B------:R-:W-:Y:S01]  /*16760*/  ISETP.GT.AND P0, PT, R35, R29, PT ;  /* 0x0000001d2300720c */ /* 0x000fe20003f04270 */
[----:B------:R1:W-:-:S12]  /*16770*/  STL [R1+0x20], R35 ;  /* 0x0000202301007387 */ /* 0x0003d80000100800 */
[----:B-1----:R-:W-:Y:S05]  /*16780*/  @P0 BRA `(.L_x_854) ;  /* 0x0000000000440947 */ /* 0x002fea0003800000 */
[----:B------:R-:W1:Y:S02]  /*16790*/  S2R R2, SR_TID.X ;  /* 0x0000000000027919 */ /* 0x000e640000002100 */
[----:B-1----:R-:W-:-:S04]  /*167a0*/  LOP3.LUT R2, R2, 0x7f, RZ, 0xc0, !PT ;  /* 0x0000007f02027812 */ /* 0x002fc800078ec0ff */
[----:B------:R-:W-:-:S13]  /*167b0*/  ISETP.NE.AND P0, PT, R2, RZ, PT ;  /* 0x000000ff0200720c */ /* 0x000fda0003f05270 */
[----:B------:R-:W-:Y:S05]  /*167c0*/  @P0 BRA `(.L_x_855) ;  /* 0x0000003400440947 */ /* 0x000fea0003800000 */
[----:B------:R-:W1:Y:S01]  /*167d0*/  S2R R5, SR_LANEID ;  /* 0x0000000000057919 */ /* 0x000e620000000000 */
[----:B------:R-:W-:Y:S01]  /*167e0*/  VOTEU.ANY UR4, UPT, PT ;  /* 0x0000000000047886 */ /* 0x000fe200038e0100 */
[----:B0-----:R-:W0:Y:S01]  /*167f0*/  LDC.64 R2, c[0x0][0xc60] ;  /* 0x00031800ff027b82 */ /* 0x001e220000000a00 */
[----:B------:R-:W1:Y:S02]  /*16800*/  FLO.U32 R0, UR4 ;  /* 0x0000000400007d00 */ /* 0x000e6400080e0000 */
[----:B-1----:R-:W-:-:S06]  /*16810*/  ISETP.EQ.U32.AND P0, PT, R0, R5, PT ;  /* 0x000000050000720c */ /* 0x002fcc0003f02070 */
[----:B------:R-:W0:Y:S07]  /*16820*/  POPC R5, UR4 ;  /* 0x0000000400057d09 */ /* 0x000e2e0008000000 */
[----:B0-----:R-:W2:Y:S01]  /*16830*/  @P0 ATOMG.E.ADD.STRONG.GPU PT, R3, desc[UR40][R2.64], R5 ;  /* 0x00000005020309a8 */ /* 0x001ea200081ee1e8 */
[----:B------:R-:W0:Y:S02]  /*16840*/  S2R R4, SR_LTMASK ;  /* 0x0000000000047919 */ /* 0x000e240000003900 */
[----:B0-----:R-:W-:-:S04]  /*16850*/  LOP3.LUT R4, R4, UR4, RZ, 0xc0, !PT ;  /* 0x0000000404047c12 */ /* 0x001fc8000f8ec0ff */
[----:B------:R-:W0:Y:S01]  /*16860*/  POPC R7, R4 ;  /* 0x0000000400077309 */ /* 0x000e220000000000 */
[----:B--2---:R-:W0:Y:S02]  /*16870*/  SHFL.IDX PT, R0, R3, R0, 0x1f ;  /* 0x00001f0003007589 */ /* 0x004e2400000e0000 */
[----:B0-----:R-:W-:Y:S01]  /*16880*/  IADD3 R16, R0, UR36, R7 ;  /* 0x0000002400107c10 */ /* 0x001fe2000fffe007 */
[----:B------:R-:W-:Y:S06]  /*16890*/  BRA `(.L_x_855) ;  /* 0x0000003400107947 */ /* 0x000fec0003800000 */
.L_x_854:
        /* <DEDUP_REMOVED lines=9> */
[----:B0-----:R-:W0:Y:S01]  /*16930*/  LDC.64 R2, c[0x4][R2] ;  /* 0x0100000002027b82 */ /* 0x001e220000000a00 */
        /* <DEDUP_REMOVED lines=10> */
.L_x_857:
[----:B------:R-:W-:Y:S05]  /*169e0*/  BSYNC B6 ;  /* 0x0000000000067941 */ /* 0x000fea0003800000 */
.L_x_856:
        /* <DEDUP_REMOVED lines=8> */
[----:B0-----:R0:W1:Y:S01]  /*16a70*/  LDC.64 R2, c[0x4][R33] ;  /* 0x0100000021027b82 */ /* 0x0010620000000a00 */
        /* <DEDUP_REMOVED lines=11> */
.L_x_860:
        /* <DEDUP_REMOVED lines=15> */
.L_x_859:
[----:B------:R-:W-:Y:S05]  /*16c20*/  BSYNC B6 ;  /* 0x0000000000067941 */ /* 0x000fea0003800000 */
.L_x_858:
[----:B------:R-:W2:Y:S01]  /*16c30*/  LDL.LU R21, [R1] ;  /* 0x0000000001157983 */ /* 0x000ea20000300800 */
[----:B------:R-:W-:Y:S01]  /*16c40*/  ULDC.64 UR4, c[0x0][0x9f8] ;  /* 0x00027e0000047ab9 */ /* 0x000fe20000000a00 */
[----:B------:R-:W1:Y:S02]  /*16c50*/  LDC R8, c[0x0][0x430] ;  /* 0x00010c00ff087b82 */ /* 0x000e640000000800 */
[----:B------:R-:W3:Y:S01]  /*16c60*/  LDL R20, [R1+0x8] ;  /* 0x0000080001147983 */ /* 0x000ee20000100800 */
[----:B------:R-:W-:Y:S01]  /*16c70*/  ISETP.NE.U32.AND P0, PT, RZ, UR4, PT ;  /* 0x00000004ff007c0c */ /* 0x000fe2000bf05070 */
[----:B------:R-:W4:Y:S03]  /*16c80*/  S2R R33, SR_TID.X ;  /* 0x0000000000217919 */ /* 0x000f260000002100 */
[----:B------:R-:W-:-:S13]  /*16c90*/  ISETP.NE.AND.EX P0, PT, RZ, UR5, PT, P0 ;  /* 0x00000005ff007c0c */ /* 0x000fda000bf05300 */
[----:B------:R-:W-:Y:S01]  /*16ca0*/  @P0 IADD3 R2, P1, R31, UR4, RZ ;  /* 0x000000041f020c10 */ /* 0x000fe2000ff3e0ff */
[----:B------:R-:W1:Y:S01]  /*16cb0*/  S2R R10, SR_TID.X ;  /* 0x00000000000a7919 */ /* 0x000e620000002100 */
[----:B------:R-:W-:Y:S01]  /*16cc0*/  VIADD R0, R35, 0xffffffff ;  /* 0xffffffff23007836 */ /* 0x000fe20000000000 */
[----:B------:R-:W-:Y:S01]  /*16cd0*/  LOP3.LUT R9, R37, 0x2, RZ, 0xfc, !PT ;  /* 0x0000000225097812 */ /* 0x000fe200078efcff */
[----:B------:R-:W-:Y:S01]  /*16ce0*/  ULDC UR4, c[0x0][0x320] ;  /* 0x0000c80000047ab9 */ /* 0x000fe20000000800 */
[----:B0-----:R-:W-:-:S05]  /*16cf0*/  @P0 IADD3.X R3, R32, UR5, RZ, P1, !PT ;  /* 0x0000000520030c10 */ /* 0x001fca0008ffe4ff */
[----:B------:R0:W2:Y:S01]  /*16d00*/  @P0 LDG.E R27, desc[UR40][R2.64] ;  /* 0x00000028021b0981 */ /* 0x0000a2000c1e1900 */
[----:B----4-:R-:W-:-:S04]  /*16d10*/  LOP3.LUT R33, R33, 0x7f, RZ, 0xc0, !PT ;  /* 0x0000007f21217812 */ /* 0x010fc800078ec0ff */
[----:B------:R-:W-:Y:S02]  /*16d20*/  SHF.R.U32.HI R33, RZ, 0x3, R33 ;  /* 0x00000003ff217819 */ /* 0x000fe40000011621 */
[----:B-1----:R-:W-:Y:S01]  /*16d30*/  ISETP.NE.AND P1, PT, R8, 0x1, PT ;  /* 0x000000010800780c */ /* 0x002fe20003f25270 */
[----:B------:R-:W-:-:S12]  /*16d40*/  IMAD.SHL.U32 R10, R10, 0x10, RZ ;  /* 0x000000100a0a7824 */ /* 0x000fd800078e00ff */
[----:B------:R-:W1:Y:S01]  /*16d50*/  @P1 LDC R5, c[0x0][0x434] ;  /* 0x00010d00ff051b82 */ /* 0x000e620000000800 */
[----:B------:R-:W-:-:S05]  /*16d60*/  LOP3.LUT R10, R33, 0x70, R10, 0xf8, !PT ;  /* 0x00000070210a7812 */ /* 0x000fca00078ef80a */
[----:B------:R-:W-:Y:S02]  /*16d70*/  IMAD R36, R0, 0x60, R10 ;  /* 0x0000006000247824 */ /* 0x000fe400078e020a */
[----:B------:R-:W4:Y:S01]  /*16d80*/  @P1 LDC R4, c[0x0][0x438] ;  /* 0x00010e00ff041b82 */ /* 0x000f220000000800 */
[----:B------:R-:W-:Y:S01]  /*16d90*/  IMAD.MOV.U32 R35, RZ, RZ, RZ ;  /* 0x000000ffff237224 */ /* 0x000fe200078e00ff */
[----:B------:R-:W-:Y:S01]  /*16da0*/  UMOV UR5, 0xffffffff ;  /* 0xffffffff00057882 */ /* 0x000fe20000000000 */
[----:B---3--:R-:W-:-:S04]  /*16db0*/  ISETP.GE.AND P0, PT, R36, R20, PT ;  /* 0x000000142400720c */ /* 0x008fc80003f06270 */
[----:B------:R-:W-:Y:S01]  /*16dc0*/  ISETP.GT.U32.OR P0, PT, R10, 0x5f, P0 ;  /* 0x0000005f0a00780c */ /* 0x000fe20000704470 */
[----:B------:R-:W-:-:S12]  /*16dd0*/  IMAD.IADD R36, R36, 0x1, R30 ;  /* 0x0000000124247824 */ /* 0x000fd800078e021e */
[----:B0-----:R-:W0:Y:S01]  /*16de0*/  @!P0 LDC.64 R2, c[0x0][0x428] ;  /* 0x00010a00ff028b82 */ /* 0x001e220000000a00 */
[----:B-1----:R-:W-:-:S04]  /*16df0*/  @P1 IMAD.HI.U32 R5, R36, R5, RZ ;  /* 0x0000000524051227 */ /* 0x002fc800078e00ff */
[----:B------:R-:W-:Y:S01]  /*16e00*/  IMAD.MOV.U32 R6, RZ, RZ, R36 ;  /* 0x000000ffff067224 */ /* 0x000fe200078e0024 */
[----:B----4-:R-:W-:Y:S02]  /*16e10*/  @P1 SHF.R.U32.HI R6, RZ, R4, R5 ;  /* 0x00000004ff061219 */ /* 0x010fe40000011605 */
[----:B--2---:R-:W-:-:S03]  /*16e20*/  SHF.R.S32.HI R33, RZ, 0x1f, R27 ;  /* 0x0000001fff217819 */ /* 0x004fc6000001141b */
[--C-:B------:R-:W-:Y:S01]  /*16e30*/  @!P0 IMAD.MOV.U32 R4, RZ, RZ, R6.reuse ;  /* 0x000000ffff048224 */ /* 0x100fe200078e0006 */
[----:B------:R-:W-:Y:S01]  /*16e40*/  @!P0 SHF.R.S32.HI R5, RZ, 0x1f, R6 ;  /* 0x0000001fff058819 */ /* 0x000fe20000011406 */
[-C--:B0-----:R-:W-:Y:S02]  /*16e50*/  @!P0 IMAD R7, R33, R2.reuse, RZ ;  /* 0x0000000221078224 */ /* 0x081fe400078e02ff */
[----:B------:R-:W-:-:S04]  /*16e60*/  @!P0 IMAD.WIDE.U32 R4, R27, R2, R4 ;  /* 0x000000021b048225 */ /* 0x000fc800078e0004 */
[----:B------:R-:W-:Y:S02]  /*16e70*/  @!P0 IMAD R7, R27, R3, R7 ;  /* 0x000000031b078224 */ /* 0x000fe400078e0207 */
[----:B------:R-:W0:Y:S02]  /*16e80*/  @!P0 LDC.64 R2, c[0x0][0x418] ;  /* 0x00010600ff028b82 */ /* 0x000e240000000a00 */
[----:B------:R-:W-:Y:S01]  /*16e90*/  @!P0 IMAD.IADD R7, R5, 0x1, R7 ;  /* 0x0000000105078824 */ /* 0x000fe200078e0207 */
[----:B0-----:R-:W-:-:S04]  /*16ea0*/  @!P0 LEA R2, P1, R4, R2, 0x2 ;  /* 0x0000000204028211 */ /* 0x001fc800078210ff */
[----:B------:R-:W-:-:S05]  /*16eb0*/  @!P0 LEA.HI.X R3, R4, R3, R7, 0x2, P1 ;  /* 0x0000000304038211 */ /* 0x000fca00008f1407 */
[----:B------:R0:W5:Y:S01]  /*16ec0*/  @!P0 LDG.E R35, desc[UR40][R2.64] ;  /* 0x0000002802238981 */ /* 0x000162000c1e1900 */
[----:B------:R-:W-:Y:S02]  /*16ed0*/  ISETP.NE.AND P0, PT, R9, 0x3, PT ;  /* 0x000000030900780c */ /* 0x000fe40003f05270 */
[----:B------:R-:W1:Y:S01]  /*16ee0*/  S2R R9, SR_TID.X ;  /* 0x0000000000097919 */ /* 0x000e620000002100 */
[----:B------:R-:W-:Y:S02]  /*16ef0*/  ISETP.GT.U32.AND P1, PT, R10, 0x5f, PT ;  /* 0x0000005f0a00780c */ /* 0x000fe40003f24070 */
[----:B------:R-:W2:Y:S01]  /*16f00*/  S2R R10, SR_TID.X ;  /* 0x00000000000a7919 */ /* 0x000ea20000002100 */
[----:B------:R-:W-:-:S10]  /*16f10*/  LOP3.LUT R21, R21, 0xffffffdf, RZ, 0xc0, !PT ;  /* 0xffffffdf15157812 */ /* 0x000fd400078ec0ff */
[----:B------:R-:W-:-:S04]  /*16f20*/  @P1 LOP3.LUT R21, R21, 0x20, RZ, 0xfc, !PT ;  /* 0x0000002015151812 */ /* 0x000fc800078efcff */
[----:B------:R-:W-:Y:S01]  /*16f30*/  LOP3.LUT R21, R21, 0xffffffbf, RZ, 0xc0, !PT ;  /* 0xffffffbf15157812 */ /* 0x000fe200078ec0ff */
[----:B-1----:R-:W-:Y:S02]  /*16f40*/  IMAD.SHL.U32 R9, R9, 0x8, RZ ;  /* 0x0000000809097824 */ /* 0x002fe400078e00ff */
[----:B--2---:R-:W-:-:S03]  /*16f50*/  IMAD.SHL.U32 R10, R10, 0x8, RZ ;  /* 0x000000080a0a7824 */ /* 0x004fc600078e00ff */
[----:B------:R-:W-:Y:S02]  /*16f60*/  LOP3.LUT R9, R9, 0x38, RZ, 0xc0, !PT ;  /* 0x0000003809097812 */ /* 0x000fe400078ec0ff */
[----:B------:R-:W-:Y:S02]  /*16f70*/  LOP3.LUT R10, R10, 0x38, RZ, 0xc0, !PT ;  /* 0x000000380a0a7812 */ /* 0x000fe400078ec0ff */
[----:B------:R-:W-:Y:S02]  /*16f80*/  ISETP.GE.AND P1, PT, R9, UR4, PT ;  /* 0x0000000409007c0c */ /* 0x000fe4000bf26270 */
[----:B------:R-:W-:Y:S02]  /*16f90*/  LOP3.LUT R10, R10, 0x40, RZ, 0xfc, !PT ;  /* 0x000000400a0a7812 */ /* 0x000fe400078efcff */
[----:B------:R-:W-:Y:S02]  /*16fa0*/  @P0 LOP3.LUT R21, R21, 0x40, RZ, 0xfc, !PT ;  /* 0x0000004015150812 */ /* 0x000fe400078efcff */
[----:B------:R-:W-:-:S02]  /*16fb0*/  ISETP.GE.AND P2, PT, R10, UR4, PT ;  /* 0x000000040a007c0c */ /* 0x000fc4000bf46270 */
[----:B------:R-:W-:Y:S02]  /*16fc0*/  LOP3.LUT R21, R21, 0xffffffef, RZ, 0xc0, !PT ;  /* 0xffffffef15157812 */ /* 0x000fe400078ec0ff */
[----:B------:R-:W-:-:S03]  /*16fd0*/  LOP3.LUT R10, R9, 0x80, RZ, 0xfc, !PT ;  /* 0x00000080090a7812 */ /* 0x000fc600078efcff */
[----:B------:R-:W-:-:S04]  /*16fe0*/  @P1 LOP3.LUT R21, R21, 0x10, RZ, 0xfc, !PT ;  /* 0x0000001015151812 */ /* 0x000fc800078efcff */
[----:B------:R-:W-:Y:S02]  /*16ff0*/  LOP3.LUT R21, R21, 0xfffffff7, RZ, 0xc0, !PT ;  /* 0xfffffff715157812 */ /* 0x000fe400078ec0ff */
[----:B------:R-:W-:Y:S02]  /*17000*/  LOP3.LUT R9, R9, 0xc0, RZ, 0xfc, !PT ;  /* 0x000000c009097812 */ /* 0x000fe400078efcff */
[----:B------:R-:W-:Y:S02]  /*17010*/  ISETP.GE.AND P3, PT, R10, UR4, PT ;  /* 0x000000040a007c0c */ /* 0x000fe4000bf66270 */
[----:B------:R-:W-:Y:S02]  /*17020*/  @P2 LOP3.LUT R21, R21, 0x8, RZ, 0xfc, !PT ;  /* 0x0000000815152812 */ /* 0x000fe400078efcff */
[----:B------:R-:W-:Y:S02]  /*17030*/  ISETP.GE.AND P2, PT, R9, UR4, PT ;  /* 0x0000000409007c0c */ /* 0x000fe4000bf46270 */
[----:B------:R-:W-:-:S04]  /*17040*/  LOP3.LUT R21, R21, 0xfffffffd, RZ, 0xc0, !PT ;  /* 0xfffffffd15157812 */ /* 0x000fc800078ec0ff */
[----:B------:R-:W-:-:S04]  /*17050*/  LOP3.LUT R21, R21, 0xfffffffb, RZ, 0xc0, !PT ;  /* 0xfffffffb15157812 */ /* 0x000fc800078ec0ff */
[----:B------:R-:W-:-:S04]  /*17060*/  @P3 LOP3.LUT R21, R21, 0x4, RZ, 0xfc, !PT ;  /* 0x0000000415153812 */ /* 0x000fc800078efcff */
[----:B------:R-:W-:-:S05]  /*17070*/  @P2 LOP3.LUT R21, R21, 0x2, RZ, 0xfc, !PT ;  /* 0x0000000215152812 */ /* 0x000fca00078efcff */
[----:B------:R1:W-:Y:S01]  /*17080*/  STL [R1], R21 ;  /* 0x0000001501007387 */ /* 0x0003e20000100800 */
[----:B0-----:R-:W-:-:S04]  /*17090*/  IMAD.MOV R2, RZ, RZ, -R6 ;  /* 0x000000ffff027224 */ /* 0x001fc800078e0a06 */
[----:B------:R-:W-:Y:S01]  /*170a0*/  IMAD R36, R8, R2, R36 ;  /* 0x0000000208247224 */ /* 0x000fe200078e0224 */
[----:B------:R-:W-:Y:S06]  /*170b0*/  BRA.DIV UR5, `(.L_x_861) ;  /* 0x0000005605e07947 */ /* 0x000fec000b800000 */
.L_x_1014:
[----:B------:R-:W-:Y:S01]  /*170c0*/  SEL R7, RZ, 0x1, P1 ;  /* 0x00000001ff077807 */ /* 0x000fe20000800000 */
[----:B------:R-:W-:Y:S06]  /*170d0*/  @!P0 BRA `(.L_x_862) ;  /* 0x0000000000048947 */ /* 0x000fec0003800000 */
[----:B------:R-:W-:Y:S01]  /*170e0*/  BPT.TRAP 0x1 ;  /* 0x000000040000795c */ /* 0x000fe20000300000 */
.L_x_862:
[----:B------:R-:W-:Y:S01]  /*170f0*/  IMAD R32, R0, -0x60, R20 ;  /* 0xffffffa000207824 */ /* 0x000fe200078e0214 */
[----:B------:R-:W-:Y:S01]  /*17100*/  SHF.L.U32 R0, R25, 0x1f, RZ ;  /* 0x0000001f19007819 */ /* 0x000fe200000006ff */
[----:B------:R-:W-:Y:S01]  /*17110*/  IMAD R31, R24, 0x8, R22 ;  /* 0x00000008181f7824 */ /* 0x000fe200078e0216 */
[----:B------:R-:W-:Y:S03]  /*17120*/  BSSY B0, `(.L_x_863) ;  /* 0x0000003000007945 */ /* 0x000fe60003800000 */
[----:B------:R-:W0:Y:S02]  /*17130*/  SYNCS.PHASECHK.TRANS64.TRYWAIT P0, [R31+URZ+0x22840], R0 ;  /* 0x022840001f0075a7 */ /* 0x000e24000800017f */
[----:B0-----:R-:W-:Y:S05]  /*17140*/  @!P0 BRA `(.L_x_864) ;  /* 0x0000005400f08947 */ /* 0x001fea0003800000 */
.L_x_1015:
[----:B------:R-:W-:Y:S05]  /*17150*/  BSYNC B0 ;  /* 0x0000000000007941 */ /* 0x000fea0003800000 */
.L_x_863:
[----:B------:R-:W2:Y:S01]  /*17160*/  LDL.LU R6, [R1] ;  /* 0x0000000001067983 */ /* 0x000ea20000300800 */
[----:B0-----:R-:W-:Y:S01]  /*17170*/  SHF.R.S32.HI R0, RZ, 0x1f, R36 ;  /* 0x0000001fff007819 */ /* 0x001fe20000011424 */
[----:B------:R-:W-:Y:S01]  /*17180*/  ULDC.64 UR4, c[0x0][0x300] ;  /* 0x0000c00000047ab9 */ /* 0x000fe20000000a00 */
[----:B-----5:R-:W-:Y:S01]  /*17190*/  SHF.R.S32.HI R4, RZ, 0x1f, R35 ;  /* 0x0000001fff047819 */ /* 0x020fe20000011423 */
[----:B------:R-:W0:Y:S01]  /*171a0*/  S2R R8, SR_TID.X ;  /* 0x0000000000087919 */ /* 0x000e220000002100 */
[----:B------:R-:W-:Y:S01]  /*171b0*/  IMAD.WIDE.U32 R2, R36, UR4, RZ ;  /* 0x0000000424027c25 */ /* 0x000fe2000f8e00ff */
[----:B------:R-:W-:Y:S01]  /*171c0*/  ULDC.64 UR6, c[0x0][0x2e8] ;  /* 0x0000ba0000067ab9 */ /* 0x000fe20000000a00 */
[----:B------:R3:W-:Y:S04]  /*171d0*/  STL [R1+0x28], R0 ;  /* 0x0000280001007387 */ /* 0x0007e80000100800 */
[----:B------:R4:W-:Y:S01]  /*171e0*/  STL [R1+0x2c], R4 ;  /* 0x00002c0401007387 */ /* 0x0009e20000100800 */
[----:B---3--:R-:W-:-:S04]  /*171f0*/  IMAD R0, R0, UR4, RZ ;  /* 0x0000000400007c24 */ /* 0x008fc8000f8e02ff */
[----:B------:R-:W-:Y:S01]  /*17200*/  IMAD R0, R36, UR5, R0 ;  /* 0x0000000524007c24 */ /* 0x000fe2000f8e0200 */
[----:B------:R-:W-:-:S03]  /*17210*/  ULDC.64 UR4, c[0x0][0x310] ;  /* 0x0000c40000047ab9 */ /* 0x000fc60000000a00 */
[----:B------:R-:W-:Y:S02]  /*17220*/  IMAD.IADD R3, R3, 0x1, R0 ;  /* 0x0000000103037824 */ /* 0x000fe400078e0200 */
[----:B------:R-:W-:Y:S02]  /*17230*/  IMAD R0, R4, UR4, RZ ;  /* 0x0000000404007c24 */ /* 0x000fe4000f8e02ff */
[C---:B------:R-:W-:Y:S01]  /*17240*/  IMAD.WIDE.U32 R2, R35.reuse, UR4, R2 ;  /* 0x0000000423027c25 */ /* 0x040fe2000f8e0002 */
[----:B----4-:R-:W3:Y:S03]  /*17250*/  S2R R4, SR_TID.X ;  /* 0x0000000000047919 */ /* 0x010ee60000002100 */
[----:B------:R-:W-:Y:S01]  /*17260*/  IMAD R0, R35, UR5, R0 ;  /* 0x0000000523007c24 */ /* 0x000fe2000f8e0200 */
[----:B------:R-:W-:Y:S01]  /*17270*/  ULDC.64 UR4, c[0x0][0x308] ;  /* 0x0000c20000047ab9 */ /* 0x000fe20000000a00 */
[----:B0-----:R-:W-:-:S02]  /*17280*/  IMAD.SHL.U32 R8, R8, 0x8, RZ ;  /* 0x0000000808087824 */ /* 0x001fc400078e00ff */
[----:B------:R-:W-:-:S03]  /*17290*/  IMAD.IADD R3, R3, 0x1, R0 ;  /* 0x0000000103037824 */ /* 0x000fc600078e0200 */
[----:B------:R-:W-:Y:S01]  /*172a0*/  LOP3.LUT R8, R8, 0x38, RZ, 0xc0, !PT ;  /* 0x0000003808087812 */ /* 0x000fe200078ec0ff */
[----:B------:R-:W-:Y:S01]  /*172b0*/  IMAD.WIDE.U32 R2, R18, UR4, R2 ;  /* 0x0000000412027c25 */ /* 0x000fe2000f8e0002 */
[----:B------:R-:W-:Y:S02]  /*172c0*/  ULDC UR4, c[0x0][0x2f4] ;  /* 0x0000bd0000047ab9 */ /* 0x000fe40000000800 */
[----:B------:R-:W-:Y:S02]  /*172d0*/  ISETP.GE.AND P2, PT, R8, UR4, PT ;  /* 0x0000000408007c0c */ /* 0x000fe4000bf46270 */
[----:B------:R-:W-:Y:S02]  /*172e0*/  LEA R0, P0, R2, UR6, 0x1 ;  /* 0x0000000602007c11 */ /* 0x000fe4000f8008ff */
[----:B---3--:R-:W-:-:S04]  /*172f0*/  LOP3.LUT R4, R4, 0x7f, RZ, 0xc0, !PT ;  /* 0x0000007f04047812 */ /* 0x008fc800078ec0ff */
[----:B------:R-:W-:Y:S01]  /*17300*/  SHF.R.U32.HI R5, RZ, 0x3, R4 ;  /* 0x00000003ff057819 */ /* 0x000fe20000011604 */
[----:B------:R-:W-:Y:S01]  /*17310*/  IMAD R4, R18, UR5, R3 ;  /* 0x0000000512047c24 */ /* 0x000fe2000f8e0203 */
[----:B------:R-:W-:-:S03]  /*17320*/  UMOV UR5, 0xffffffff ;  /* 0xffffffff00057882 */ /* 0x000fc60000000000 */
[----:B------:R-:W-:Y:S01]  /*17330*/  IMAD.IADD R32, R32, 0x1, -R5 ;  /* 0x0000000120207824 */ /* 0x000fe200078e0a05 */
[----:B------:R-:W-:Y:S01]  /*17340*/  LEA.HI.X R4, R2, UR7, R4, 0x1, P0 ;  /* 0x0000000702047c11 */ /* 0x000fe200080f0c04 */
[----:B------:R-:W-:-:S03]  /*17350*/  IMAD R5, R24, 0x1800, R28 ;  /* 0x0000180018057824 */ /* 0x000fc600078e021c */
[----:B------:R-:W-:Y:S02]  /*17360*/  ISETP.GE.AND P0, PT, R32, 0x1, PT ;  /* 0x000000012000780c */ /* 0x000fe40003f06270 */
[----:B--2---:R-:W-:-:S04]  /*17370*/  LOP3.LUT R6, R6, 0xfffffffe, RZ, 0xc0, !PT ;  /* 0xfffffffe06067812 */ /* 0x004fc800078ec0ff */
[----:B------:R-:W-:-:S05]  /*17380*/  @P2 LOP3.LUT R6, R6, 0x1, RZ, 0xfc, !PT ;  /* 0x0000000106062812 */ /* 0x000fca00078efcff */
[----:B------:R0:W-:Y:S01]  /*17390*/  STL [R1], R6 ;  /* 0x0000000601007387 */ /* 0x0001e20000100800 */
[----:B------:R-:W-:Y:S05]  /*173a0*/  BRA.DIV UR5, `(.L_x_865) ;  /* 0x00000056056c7947 */ /* 0x000fea000b800000 */
[----:B------:R-:W2:Y:S01]  /*173b0*/  SHFL.IDX PT, R3, R0, RZ, 0x181f ;  /* 0x00181fff00037589 */ /* 0x000ea200000e0000 */
[----:B0-----:R-:W-:-:S03]  /*173c0*/  @P0 IMAD R6, R5, 0x2, R22 ;  /* 0x0000000205060824 */ /* 0x001fc600078e0216 */
[----:B------:R-:W0:Y:S01]  /*173d0*/  SHFL.IDX PT, R2, R4, RZ, 0x181f ;  /* 0x00181fff04027589 */ /* 0x000e2200000e0000 */
[----:B--2---:R-:W-:-:S05]  /*173e0*/  @P0 LEA R3, P1, R8, R3, 0x1 ;  /* 0x0000000308030211 */ /* 0x004fca00078208ff */
[----:B0-----:R-:W-:-:S05]  /*173f0*/  @P0 IMAD.X R2, RZ, RZ, R2, P1 ;  /* 0x000000ffff020224 */ /* 0x001fca00008e0602 */
        /* <DEDUP_REMOVED lines=8> */
[----:B------:R-:W2:Y:S01]  /*17480*/  SHFL.IDX PT, R2, R4, 0x1, 0x181f ;  /* 0x00381f0004027f89 */ /* 0x000ea200000e0000 */
[----:B0-----:R-:W-:-:S05]  /*17490*/  @P0 LEA R3, P1, R8, R3, 0x1 ;  /* 0x0000000308030211 */ /* 0x001fca00078208ff */
[----:B--2---:R-:W-:-:S05]  /*174a0*/  @P0 IMAD.X R2, RZ, RZ, R2, P1 ;  /* 0x000000ffff020224 */ /* 0x004fca00008e0602 */
[----:B------:R-:W-:-:S04]  /*174b0*/  @P0 LOP3.LUT R3, R3, R2, RZ, 0x3c, !PT ;  /* 0x0000000203030212 */ /* 0x000fc800078e3cff */
[----:B------:R-:W-:-:S04]  /*174c0*/  @P0 LOP3.LUT R2, R3, R2, RZ, 0x3c, !PT ;  /* 0x0000000203020212 */ /* 0x000fc800078e3cff */
[----:B------:R-:W-:-:S05]  /*174d0*/  @P0 LOP3.LUT R3, R3, R2, RZ, 0x3c, !PT ;  /* 0x0000000203030212 */ /* 0x000fca00078e3cff */
        /* <DEDUP_REMOVED lines=24> */
[----:B------:R-:W2:Y:S04]  /*17660*/  SHFL.IDX PT, R2, R4, 0x4, 0x181f ;  /* 0x00981f0004027f89 */ /* 0x000ea800000e0000 */
[----:B------:R-:W3:Y:S04]  /*17670*/  SHFL.IDX PT, R4, R4, 0x5, 0x181f ;  /* 0x00b81f0004047f89 */ /* 0x000ee800000e0000 */
[----:B------:R-:W4:Y:S01]  /*17680*/  SHFL.IDX PT, R0, R0, 0x5, 0x181f ;  /* 0x00b81f0000007f89 */ /* 0x000f2200000e0000 */
[----:B0-----:R-:W-:-:S05]  /*17690*/  @P0 LEA R3, P1, R8, R3, 0x1 ;  /* 0x0000000308030211 */ /* 0x001fca00078208ff */
[----:B--2---:R-:W-:-:S05]  /*176a0*/  @P0 IMAD.X R2, RZ, RZ, R2, P1 ;  /* 0x000000ffff020224 */ /* 0x004fca00008e0602 */
[----:B------:R-:W-:-:S04]  /*176b0*/  @P0 LOP3.LUT R3, R3, R2, RZ, 0x3c, !PT ;  /* 0x0000000203030212 */ /* 0x000fc800078e3cff */
[----:B------:R-:W-:-:S04]  /*176c0*/  @P0 LOP3.LUT R2, R3, R2, RZ, 0x3c, !PT ;  /* 0x0000000203020212 */ /* 0x000fc800078e3cff */
[----:B------:R-:W-:-:S05]  /*176d0*/  @P0 LOP3.LUT R3, R3, R2, RZ, 0x3c, !PT ;  /* 0x0000000203030212 */ /* 0x000fca00078e3cff */
[----:B---34-:R2:W-:Y:S02]  /*176e0*/  @P0 LDGSTS.E.BYPASS.LTC128B.128 [R6+0x1e400], desc[UR40][R2.64], !P2 ;  /* 0x1e40000002060fae */ /* 0x0185e4000d101d68 */
.L_x_1029:
[----:B------:R-:W-:-:S13]  /*176f0*/  ISETP.GE.AND P0, PT, R32, 0x51, PT ;  /* 0x000000512000780c */ /* 0x000fda0003f06270 */
[----:B0-2---:R-:W-:Y:S01]  /*17700*/  @P0 LEA R2, P1, R8, R0, 0x1 ;  /* 0x0000000008020211 */ /* 0x005fe200078208ff */
        /* <DEDUP_REMOVED lines=8> */
.L_x_866:
[----:B------:R-:W-:Y:S02]  /*17790*/  PLOP3.LUT P1, PT, P1, P0, PT, 0xa2, 0x0 ;  /* 0x000000000000781c */ /* 0x000fe40000f21472 */
[----:B------:R-:W-:-:S08]  /*177a0*/  @P0 R2UR P1, UR4, R31 ;  /* 0x000000001f0402ca */ /* 0x000fd00000020000 */
[----:B------:R-:W-:-:S05]  /*177b0*/  @P0 PLOP3.LUT P0, PT, P1, PT, PT, 0x80, 0x0 ;  /* 0x000000000000081c */ /* 0x000fca0000f0f070 */
[----:B------:R-:W-:Y:S01]  /*177c0*/  @!P1 SYNCS.ARRIVE.TRANS64.RED.A0T1 RZ, [UR4+0x22830], RZ ;  /* 0x022830ffffff99a7 */ /* 0x000fe20008200404 */
[----:B------:R-:W-:Y:S07]  /*177d0*/  @!P1 ARRIVES.LDGSTSBAR.64.TRANSCNT [UR4+0x22830] ;  /* 0x02283000ff0099b0 */ /* 0x000fee0008000a84 */
[----:B------:R-:W-:Y:S05]  /*177e0*/  @P0 BRA.U.ANY `(.L_x_866) ;  /* 0xfffffffd00e80947 */ /* 0x000fea000393ffff */
[----:B------:R-:W-:Y:S01]  /*177f0*/  NOP ;  /* 0x0000000000007918 */ /* 0x000fe20000000000 */
[----:B------:R-:W-:-:S04]  /*17800*/  LOP3.LUT R0, R37, 0x2, RZ, 0xfc, !PT ;  /* 0x0000000225007812 */ /* 0x000fc800078efcff */
[----:B------:R-:W-:-:S13]  /*17810*/  ISETP.NE.AND P2, PT, R0, 0x3, PT ;  /* 0x000000030000780c */ /* 0x000fda0003f45270 */
[----:B------:R-:W-:Y:S05]  /*17820*/  @!P2 BRA `(.L_x_867) ;  /* 0x000000000004a947 */ /* 0x000fea0003800000 */
[----:B------:R-:W-:Y:S01]  /*17830*/  BPT.TRAP 0x1 ;  /* 0x000000040000795c */ /* 0x000fe20000300000 */
.L_x_867:
[----:B------:R2:W5:Y:S01]  /*17840*/  LDL R0, [R1] ;  /* 0x0000000001007983 */ /* 0x0005620000100800 */
[----:B------:R2:W-:Y:S03]  /*17850*/  SYNCS.ARRIVE.TRANS64.A1T0 RZ, [R31+URZ+0x22830], RZ ;  /* 0x022830ff1fff79a7 */ /* 0x0005e6000810003f */
[----:B------:R2:W5:Y:S04]  /*17860*/  LDL.LU R4, [R1+0x14] ;  /* 0x0000140001047983 */ /* 0x0005680000300800 */
[----:B0-----:R2:W5:Y:S02]  /*17870*/  LDL.LU R3, [R1+0xc] ;  /* 0x00000c0001037983 */ /* 0x0015640000300800 */
[----:B------:R-:W-:Y:S05]  /*17880*/  WARPSYNC.ALL ;  /* 0x0000000000007948 */ /* 0x000fea0003800000 */
[----:B------:R-:W-:Y:S01]  /*17890*/  ULDC.64 UR4, c[0x0][0xa00] ;  /* 0x0002800000047ab9 */ /* 0x000fe20000000a00 */
[----:B------:R-:W-:Y:S01]  /*178a0*/  BSSY B6, `(.L_x_868) ;  /* 0x000002b000067945 */ /* 0x000fe20003800000 */
[----:B------:R-:W-:Y:S01]  /*178b0*/  BAR.SYNC.DEFER_BLOCKING 0x8, 0x180 ;  /* 0x0206000000007b1d */ /* 0x000fe20000010000 */
[C---:B-----5:R-:W-:Y:S02]  /*178c0*/  LOP3.LUT P0, RZ, R0.reuse, 0x4, RZ, 0xc0, !PT ;  /* 0x0000000400ff7812 */ /* 0x060fe4000780c0ff */
[----:B------:R-:W-:-:S02]  /*178d0*/  LOP3.LUT P2, RZ, R0, 0x8, RZ, 0xc0, !PT ;  /* 0x0000000800ff7812 */ /* 0x000fc4000784c0ff */
[----:B------:R-:W-:Y:S02]  /*178e0*/  SEL R2, RZ, 0x4, P0 ;  /* 0x00000004ff027807 */ /* 0x000fe40000000000 */
[----:B------:R-:W-:Y:S02]  /*178f0*/  ISETP.NE.U32.AND P0, PT, RZ, UR4, PT ;  /* 0x00000004ff007c0c */ /* 0x000fe4000bf05070 */
[----:B------:R-:W-:Y:S02]  /*17900*/  LOP3.LUT P1, RZ, R0, 0x2, RZ, 0xc0, !PT ;  /* 0x0000000200ff7812 */ /* 0x000fe4000782c0ff */
[----:B------:R-:W-:Y:S01]  /*17910*/  ISETP.NE.AND.EX P0, PT, RZ, UR5, PT, P0 ;  /* 0x00000005ff007c0c */ /* 0x000fe2000bf05300 */
[----:B------:R-:W-:Y:S01]  /*17920*/  ULDC.64 UR4, c[0x0][0x298] ;  /* 0x0000a60000047ab9 */ /* 0x000fe20000000a00 */
[----:B------:R-:W-:Y:S02]  /*17930*/  SEL R0, RZ, 0x2, P2 ;  /* 0x00000002ff007807 */ /* 0x000fe40001000000 */
[----:B------:R-:W-:-:S02]  /*17940*/  SEL R5, R34, RZ, !P0 ;  /* 0x000000ff22057207 */ /* 0x000fc40004000000 */
[----:B------:R-:W-:Y:S02]  /*17950*/  IADD3 R0, R2, R0, R7 ;  /* 0x0000000002007210 */ /* 0x000fe40007ffe007 */
[----:B------:R-:W-:Y:S01]  /*17960*/  SEL R34, RZ, 0x8, P1 ;  /* 0x00000008ff227807 */ /* 0x000fe20000800000 */
[----:B------:R0:W-:Y:S01]  /*17970*/  STL [R1+0x1c], R5 ;  /* 0x00001c0501007387 */ /* 0x0001e20000100800 */
[----:B------:R-:W-:-:S03]  /*17980*/  SEL R2, R4, RZ, !P0 ;  /* 0x000000ff04027207 */ /* 0x000fc60004000000 */
[----:B------:R-:W-:Y:S01]  /*17990*/  IMAD.IADD R34, R0, 0x1, R34 ;  /* 0x0000000100227824 */ /* 0x000fe200078e0222 */
[----:B------:R-:W-:Y:S01]  /*179a0*/  SHF.R.S32.HI R0, RZ, 0x1f, R3 ;  /* 0x0000001fff007819 */ /* 0x000fe20000011403 */
[----:B------:R3:W-:Y:S04]  /*179b0*/  STL [R1+0x34], R2 ;  /* 0x0000340201007387 */ /* 0x0007e80000100800 */
[----:B------:R-:W-:Y:S02]  /*179c0*/  IMAD R0, R0, UR4, RZ ;  /* 0x0000000400007c24 */ /* 0x000fe4000f8e02ff */
[----:B0-----:R-:W-:-:S04]  /*179d0*/  IMAD.WIDE.U32 R4, R3, UR4, RZ ;  /* 0x0000000403047c25 */ /* 0x001fc8000f8e00ff */
[----:B------:R-:W-:Y:S01]  /*179e0*/  IMAD R0, R3, UR5, R0 ;  /* 0x0000000503007c24 */ /* 0x000fe2000f8e0200 */
[----:B------:R0:W-:Y:S01]  /*179f0*/  STL.64 [R1+0x8], R4 ;  /* 0x0000080401007387 */ /* 0x0001e20000100a00 */
[----:B---3--:R-:W-:Y:S02]  /*17a00*/  VIADD R2, R22, 0x18400 ;  /* 0x0001840016027836 */ /* 0x008fe40000000000 */
[----:B------:R-:W-:-:S03]  /*17a10*/  IMAD.IADD R0, R5, 0x1, R0 ;  /* 0x0000000105007824 */ /* 0x000fc600078e0200 */
[----:B------:R-:W-:Y:S02]  /*17a20*/  LOP3.LUT P0, RZ, R2, 0x3ff, RZ, 0xc0, !PT ;  /* 0x000003ff02ff7812 */ /* 0x000fe4000780c0ff */
[----:B------:R0:W-:Y:S11]  /*17a30*/  STL [R1+0x14], R0 ;  /* 0x0000140001007387 */ /* 0x0001f60000100800 */
[----:B0-----:R-:W-:Y:S05]  /*17a40*/  @!P0 BRA `(.L_x_869) ;  /* 0x0000000000408947 */ /* 0x001fea0003800000 */
        /* <DEDUP_REMOVED lines=14> */
[----:B-1----:R-:W-:-:S07]  /*17b30*/  LEPC R20, `(.L_x_869) ;  /* 0x000000001014794e */ /* 0x002fce0000000000 */
[----:B0-2---:R-:W-:Y:S05]  /*17b40*/  CALL.ABS.NOINC R2 ;  /* 0x0000000002007343 */ /* 0x005fea0003c00000 */
.L_x_869:
[----:B------:R-:W-:Y:S05]  /*17b50*/  BSYNC B6 ;  /* 0x0000000000067941 */ /* 0x000fea0003800000 */
.L_x_868:
[----:B------:R-:W3:Y:S01]  /*17b60*/  LDL.LU R0, [R1+0x14] ;  /* 0x0000140001007983 */ /* 0x000ee20000300800 */
[----:B------:R-:W-:Y:S01]  /*17b70*/  ULDC.64 UR4, c[0x0][0x2d8] ;  /* 0x0000b60000047ab9 */ /* 0x000fe20000000a00 */
[----:B------:R-:W0:Y:S02]  /*17b80*/  LDC R7, c[0x0][0x448] ;  /* 0x00011200ff077b82 */ /* 0x000e240000000800 */
[----:B------:R-:W3:Y:S04]  /*17b90*/  LDL.LU.64 R2, [R1+0x8] ;  /* 0x0000080001027983 */ /* 0x000ee80000300a00 */
[----:B-1----:R-:W4:Y:S04]  /*17ba0*/  LDL.LU R21, [R1+0x34] ;  /* 0x0000340001157983 */ /* 0x002f280000300800 */
[----:B------:R-:W2:Y:S01]  /*17bb0*/  LDL.LU R20, [R1+0x1c] ;  /* 0x00001c0001147983 */ /* 0x000ea20000300800 */
[----:B------:R-:W-:-:S03]  /*17bc0*/  IMAD.SHL.U32 R17, R17, 0x80, RZ ;  /* 0x0000008011117824 */ /* 0x000fc600078e00ff */
[----:B------:R1:W5:Y:S01]  /*17bd0*/  LDL R8, [R1+0x4] ;  /* 0x0000040001087983 */ /* 0x0003620000100800 */
[----:B0-----:R-:W-:-:S13]  /*17be0*/  ISETP.NE.AND P0, PT, R7, 0x1, PT ;  /* 0x000000010700780c */ /* 0x001fda0003f05270 */
[----:B------:R-:W0:Y:S01]  /*17bf0*/  @P0 LDC R4, c[0x0][0x44c] ;  /* 0x00011300ff040b82 */ /* 0x000e220000000800 */
[----:B---3--:R-:W-:Y:S02]  /*17c00*/  IMAD.MOV.U32 R3, RZ, RZ, R0 ;  /* 0x000000ffff037224 */ /* 0x008fe400078e0000 */
[----:B------:R-:W-:-:S04]  /*17c10*/  IMAD.WIDE.U32 R2, R18, UR4, R2 ;  /* 0x0000000412027c25 */ /* 0x000fc8000f8e0002 */
[----:B------:R-:W-:Y:S01]  /*17c20*/  IMAD R3, R18, UR5, R3 ;  /* 0x0000000512037c24 */ /* 0x000fe2000f8e0203 */
[----:B------:R-:W-:Y:S02]  /*17c30*/  ULDC.64 UR4, c[0x0][0x2e0] ;  /* 0x0000b80000047ab9 */ /* 0x000fe40000000a00 */
[----:B----4-:R-:W-:Y:S02]  /*17c40*/  IMAD R0, R21, UR4, RZ ;  /* 0x0000000415007c24 */ /* 0x010fe4000f8e02ff */
[----:B--2---:R-:W-:-:S04]  /*17c50*/  IMAD.WIDE.U32 R2, R20, UR4, R2 ;  /* 0x0000000414027c25 */ /* 0x004fc8000f8e0002 */
[----:B------:R-:W-:Y:S01]  /*17c60*/  IMAD R0, R20, UR5, R0 ;  /* 0x0000000514007c24 */ /* 0x000fe2000f8e0200 */
[----:B------:R-:W2:Y:S01]  /*17c70*/  S2R R9, SR_TID.X ;  /* 0x0000000000097919 */ /* 0x000ea20000002100 */
[----:B------:R-:W-:Y:S02]  /*17c80*/  ULDC.64 UR4, c[0x0][0x2d0] ;  /* 0x0000b40000047ab9 */ /* 0x000fe40000000a00 */
[----:B------:R-:W-:Y:S01]  /*17c90*/  IMAD.IADD R3, R3, 0x1, R0 ;  /* 0x0000000103037824 */ /* 0x000fe200078e0200 */
[----:B------:R-:W3:Y:S01]  /*17ca0*/  S2R R20, SR_TID.X ;  /* 0x0000000000147919 */ /* 0x000ee20000002100 */
[----:B------:R-:W4:Y:S01]  /*17cb0*/  @P0 LDC R0, c[0x0][0x450] ;  /* 0x00011400ff000b82 */ /* 0x000f220000000800 */
[----:B---3--:R-:W-:-:S04]  /*17cc0*/  LOP3.LUT R20, R20, 0x7f, RZ, 0xc0, !PT ;  /* 0x0000007f14147812 */ /* 0x008fc800078ec0ff */
[----:B------:R-:W-:Y:S02]  /*17cd0*/  SHF.R.U32.HI R21, RZ, 0x3, R20 ;  /* 0x00000003ff157819 */ /* 0x000fe40000011614 */
[----:B------:R-:W3:Y:S02]  /*17ce0*/  S2R R20, SR_TID.X ;  /* 0x0000000000147919 */ /* 0x000ee40000002100 */
[----:B---3--:R-:W-:-:S05]  /*17cf0*/  IMAD.SHL.U32 R20, R20, 0x10, RZ ;  /* 0x0000001014147824 */ /* 0x008fca00078e00ff */
[----:B------:R-:W-:-:S04]  /*17d00*/  LOP3.LUT R20, R21, 0x70, R20, 0xf8, !PT ;  /* 0x0000007015147812 */ /* 0x000fc800078ef814 */
[----:B------:R-:W-:Y:S02]  /*17d10*/  LOP3.LUT R5, R20, R17, RZ, 0xfc, !PT ;  /* 0x0000001114057212 */ /* 0x000fe400078efcff */
[----:B------:R1:W5:Y:S03]  /*17d20*/  LDL R20, [R1+0x18] ;  /* 0x0000180001147983 */ /* 0x0003660000100800 */
[----:B0-----:R-:W-:-:S04]  /*17d30*/  @P0 IMAD.HI.U32 R6, R5, R4, RZ ;  /* 0x0000000405060227 */ /* 0x001fc800078e00ff */
[----:B------:R-:W-:Y:S01]  /*17d40*/  IMAD.MOV.U32 R4, RZ, RZ, R5 ;  /* 0x000000ffff047224 */ /* 0x000fe200078e0005 */
[----:B----4-:R-:W-:Y:S01]  /*17d50*/  @P0 SHF.R.U32.HI R4, RZ, R0, R6 ;  /* 0x00000000ff040219 */ /* 0x010fe20000011606 */
        /* <DEDUP_REMOVED lines=13> */
[----:B------:R-:W-:Y:S01]  /*17e30*/  ULDC.64 UR4, c[0x0][0x280] ;  /* 0x0000a00000047ab9 */ /* 0x000fe20000000a00 */
[----:B--2---:R-:W-:Y:S01]  /*17e40*/  IMAD.SHL.U32 R9, R9, 0x8, RZ ;  /* 0x0000000809097824 */ /* 0x004fe200078e00ff */
[C---:B------:R-:W-:Y:S01]  /*17e50*/  LEA R0, P0, R2.reuse, UR4, 0x1 ;  /* 0x0000000402007c11 */ /* 0x040fe2000f8008ff */
[----:B------:R-:W-:Y:S01]  /*17e60*/  IMAD.IADD R4, R3, 0x1, R4 ;  /* 0x0000000103047824 */ /* 0x000fe200078e0204 */
[----:B------:R-:W-:Y:S02]  /*17e70*/  ULDC UR4, c[0x0][0x2b8] ;  /* 0x0000ae0000047ab9 */ /* 0x000fe40000000800 */
[----:B------:R-:W-:Y:S02]  /*17e80*/  LOP3.LUT R9, R9, 0x38, RZ, 0xc0, !PT ;  /* 0x0000003809097812 */ /* 0x000fe400078ec0ff */
[----:B------:R-:W-:Y:S01]  /*17e90*/  LEA.HI.X R4, R2, UR5, R4, 0x1, P0 ;  /* 0x0000000502047c11 */ /* 0x000fe200080f0c04 */
[----:B------:R-:W-:Y:S01]  /*17ea0*/  UMOV UR5, 0xffffffff ;  /* 0xffffffff00057882 */ /* 0x000fe20000000000 */
[----:B0-----:R-:W-:-:S02]  /*17eb0*/  LOP3.LUT R21, R21, 0x7f, RZ, 0xc0, !PT ;  /* 0x0000007f15157812 */ /* 0x001fc400078ec0ff */
[----:B------:R-:W-:Y:S02]  /*17ec0*/  ISETP.GE.AND P1, PT, R9, UR4, PT ;  /* 0x0000000409007c0c */ /* 0x000fe4000bf26270 */
[----:B------:R-:W-:Y:S01]  /*17ed0*/  SHF.R.U32.HI R10, RZ, 0x3, R21 ;  /* 0x00000003ff0a7819 */ /* 0x000fe20000011615 */
[----:B-1----:R-:W-:Y:S10]  /*17ee0*/  BRA.DIV UR5, `(.L_x_870) ;  /* 0x00000052059c7947 */ /* 0x002ff4000b800000 */
[----:B------:R-:W0:Y:S01]  /*17ef0*/  SHFL.IDX PT, R3, R0, RZ, 0x181f ;  /* 0x00181fff00037589 */ /* 0x000e2200000e0000 */
[----:B-----5:R-:W-:Y:S02]  /*17f00*/  IMAD R5, R20, R7, RZ ;  /* 0x0000000714057224 */ /* 0x020fe400078e02ff */
[----:B------:R-:W-:Y:S01]  /*17f10*/  IMAD.IADD R17, R10, 0x1, R17 ;  /* 0x000000010a117824 */ /* 0x000fe200078e0211 */
[----:B------:R-:W1:Y:S03]  /*17f20*/  SHFL.IDX PT, R2, R4, RZ, 0x181f ;  /* 0x00181fff04027589 */ /* 0x000e6600000e0000 */
[C---:B------:R-:W-:Y:S01]  /*17f30*/  VIADD R6, R17.reuse, 0x10 ;  /* 0x0000001011067836 */ /* 0x040fe20000000000 */
[----:B------:R-:W-:-:S13]  /*17f40*/  ISETP.GE.AND P0, PT, R17, R5, PT ;  /* 0x000000051100720c */ /* 0x000fda0003f06270 */
[----:B0-----:R-:W-:-:S05]  /*17f50*/  @!P0 LEA R3, P2, R9, R3, 0x1 ;  /* 0x0000000309038211 */ /* 0x001fca00078408ff */
[----:B-1----:R-:W-:-:S05]  /*17f60*/  @!P0 IMAD.X R2, RZ, RZ, R2, P2 ;  /* 0x000000ffff028224 */ /* 0x002fca00010e0602 */
[----:B------:R-:W-:-:S04]  /*17f70*/  @!P0 LOP3.LUT R3, R3, R2, RZ, 0x3c, !PT ;  /* 0x0000000203038212 */ /* 0x000fc800078e3cff */
[----:B------:R-:W-:-:S04]  /*17f80*/  @!P0 LOP3.LUT R2, R3, R2, RZ, 0x3c, !PT ;  /* 0x0000000203028212 */ /* 0x000fc800078e3cff */
[----:B------:R-:W-:-:S05]  /*17f90*/  @!P0 LOP3.LUT R3, R3, R2, RZ, 0x3c, !PT ;  /* 0x0000000203038212 */ /* 0x000fca00078e3cff */
[----:B------:R-:W-:Y:S01]  /*17fa0*/  @!PT LDS RZ, [RZ] ;  /* 0x00000000fffff984 */ /* 0x000fe20000000800 */
        /* <DEDUP_REMOVED lines=54> */
[----:B------:R-:W2:Y:S04]  /*18310*/  SHFL.IDX PT, R4, R4, 0x7, 0x181f ;  /* 0x00f81f0004047f89 */ /* 0x000ea800000e0000 */
[----:B------:R-:W3:Y:S01]  /*18320*/  SHFL.IDX PT, R0, R0, 0x7, 0x181f ;  /* 0x00f81f0000007f89 */ /* 0x000ee200000e0000 */
[----:B0-----:R-:W-:-:S05]  /*18330*/  @!P0 LEA R3, P2, R9, R3, 0x1 ;  /* 0x0000000309038211 */ /* 0x001fca00078408ff */
[----:B-1----:R-:W-:-:S05]  /*18340*/  @!P0 IMAD.X R2, RZ, RZ, R2, P2 ;  /* 0x000000ffff028224 */ /* 0x002fca00010e0602 */
[----:B------:R-:W-:-:S04]  /*18350*/  @!P0 LOP3.LUT R3, R3, R2, RZ, 0x3c, !PT ;  /* 0x0000000203038212 */ /* 0x000fc800078e3cff */
[----:B------:R-:W-:-:S04]  /*18360*/  @!P0 LOP3.LUT R2, R3, R2, RZ, 0x3c, !PT ;  /* 0x0000000203028212 */ /* 0x000fc800078e3cff */
[----:B------:R-:W-:-:S05]  /*18370*/  @!P0 LOP3.LUT R3, R3, R2, RZ, 0x3c, !PT ;  /* 0x0000000203038212 */ /* 0x000fca00078e3cff */
[----:B--23--:R1:W-:Y:S02]  /*18380*/  @!P0 LDGSTS.E.BYPASS.LTC128B.128 [R8+0x1b400], desc[UR40][R2.64], !P1 ;  /* 0x1b40000002088fae */ /* 0x00c3e4000c901d68 */
.L_x_1046:
[----:B------:R-:W-:-:S05]  /*18390*/  VIADD R17, R17, 0x70 ;  /* 0x0000007011117836 */ /* 0x000fca0000000000 */
[----:B------:R-:W-:-:S13]  /*183a0*/  ISETP.GE.AND P0, PT, R17, R5, PT ;  /* 0x000000051100720c */ /* 0x000fda0003f06270 */
[----:B01----:R-:W-:-:S05]  /*183b0*/  @!P0 LEA R2, P2, R9, R0, 0x1 ;  /* 0x0000000009028211 */ /* 0x003fca00078408ff */
[----:B------:R-:W-:-:S05]  /*183c0*/  @!P0 IMAD.X R3, RZ, RZ, R4, P2 ;  /* 0x000000ffff038224 */ /* 0x000fca00010e0604 */
[----:B------:R-:W-:Y:S01]  /*183d0*/  @!PT LDS RZ, [RZ] ;  /* 0x00000000fffff984 */ /* 0x000fe20000000800 */
[----:B------:R-:W-:Y:S01]  /*183e0*/  @!PT LDS RZ, [RZ] ;  /* 0x00000000fffff984 */ /* 0x000fe20000000800 */
[----:B------:R-:W-:Y:S01]  /*183f0*/  @!PT LDS RZ, [RZ] ;  /* 0x00000000fffff984 */ /* 0x000fe20000000800 */
[----:B------:R0:W-:Y:S01]  /*18400*/  @!P0 LDGSTS.E.BYPASS.LTC128B.128 [R8+0x1bc00], desc[UR40][R2.64], !P1 ;  /* 0x1bc0000002088fae */ /* 0x0001e2000c901d68 */
[----:B------:R-:W-:Y:S01]  /*18410*/  PLOP3.LUT P0, PT, PT, PT, PT, 0x80, 0x0 ;  /* 0x000000000000781c */ /* 0x000fe20003f0f070 */
[----:B------:R-:W-:-:S12]  /*18420*/  NOP ;  /* 0x0000000000007918 */ /* 0x000fd80000000000 */
.L_x_871:
        /* <DEDUP_REMOVED lines=18> */
.L_x_1047:
[----:B------:R-:W-:Y:S05]  /*18550*/  BSYNC B0 ;  /* 0x0000000000007941 */ /* 0x000fea0003800000 */
.L_x_872:
[----:B------:R-:W-:-:S04]  /*18560*/  LOP3.LUT R0, R37, 0x2, RZ, 0xfc, !PT ;  /* 0x0000000225007812 */ /* 0x000fc800078efcff */
[----:B------:R-:W-:-:S13]  /*18570*/  ISETP.NE.AND P0, PT, R0, 0x3, PT ;  /* 0x000000030000780c */ /* 0x000fda0003f05270 */
[----:B------:R-:W-:Y:S05]  /*18580*/  @!P0 BRA `(.L_x_874) ;  /* 0x0000000000048947 */ /* 0x000fea0003800000 */
[----:B------:R-:W-:Y:S01]  /*18590*/  BPT.TRAP 0x1 ;  /* 0x000000040000795c */ /* 0x000fe20000300000 */
.L_x_874:
[----:B------:R-:W-:Y:S01]  /*185a0*/  SHF.L.U32 R0, R25, 0x1f, RZ ;  /* 0x0000001f19007819 */ /* 0x000fe200000006ff */
[----:B------:R-:W-:Y:S03]  /*185b0*/  BSSY B0, `(.L_x_875) ;  /* 0x0000003000007945 */ /* 0x000fe60003800000 */
[----:B------:R-:W1:Y:S02]  /*185c0*/  SYNCS.PHASECHK.TRANS64.TRYWAIT P0, [R31+URZ+0x22860], R0 ;  /* 0x022860001f0075a7 */ /* 0x000e64000800017f */
[----:B-1----:R-:W-:Y:S05]  /*185d0*/  @!P0 BRA `(.L_x_876) ;  /* 0x0000005400988947 */ /* 0x002fea0003800000 */
.L_x_1048:
[----:B------:R-:W-:Y:S05]  /*185e0*/  BSYNC B0 ;  /* 0x0000000000007941 */ /* 0x000fea0003800000 */
.L_x_875:
[----:B------:R-:W0:Y:S01]  /*185f0*/  LDL.LU R2, [R1+0x28] ;  /* 0x0000280001027983 */ /* 0x000e220000300800 */
[----:B------:R-:W-:Y:S01]  /*18600*/  ULDC.64 UR4, c[0x0][0x328] ;  /* 0x0000ca0000047ab9 */ /* 0x000fe20000000a00 */
[----:B------:R-:W-:Y:S02]  /*18610*/  ULDC.64 UR6, c[0x0][0x318] ;  /* 0x0000c60000067ab9 */ /* 0x000fe40000000a00 */
[----:B------:R-:W1:Y:S01]  /*18620*/  LDL.LU R4, [R1+0x2c] ;  /* 0x00002c0001047983 */ /* 0x000e620000300800 */
[----:B0-----:R-:W-:-:S04]  /*18630*/  IMAD R3, R2, UR4, RZ ;  /* 0x0000000402037c24 */ /* 0x001fc8000f8e02ff */
[C---:B------:R-:W-:Y:S02]  /*18640*/  IMAD R5, R36.reuse, UR5, R3 ;  /* 0x0000000524057c24 */ /* 0x040fe4000f8e0203 */
[----:B------:R-:W-:Y:S01]  /*18650*/  IMAD.WIDE.U32 R2, R36, UR4, RZ ;  /* 0x0000000424027c25 */ /* 0x000fe2000f8e00ff */
[----:B------:R-:W-:-:S03]  /*18660*/  ULDC.64 UR4, c[0x0][0x338] ;  /* 0x0000ce0000047ab9 */ /* 0x000fc60000000a00 */
[----:B------:R-:W-:Y:S02]  /*18670*/  IMAD.IADD R3, R3, 0x1, R5 ;  /* 0x0000000103037824 */ /* 0x000fe400078e0205 */
[----:B-1----:R-:W-:Y:S02]  /*18680*/  IMAD R0, R4, UR4, RZ ;  /* 0x0000000404007c24 */ /* 0x002fe4000f8e02ff */
        /* <DEDUP_REMOVED lines=12> */
[----:B------:R-:W-:Y:S01]  /*18750*/  LOP3.LUT R7, R34, 0x1, RZ, 0xc0, !PT ;  /* 0x0000000122077812 */ /* 0x000fe200078ec0ff */
[----:B------:R-:W-:Y:S01]  /*18760*/  IMAD R4, R4, 0x2, R22 ;  /* 0x0000000204047824 */ /* 0x000fe200078e0216 */
[C---:B------:R-:W-:Y:S01]  /*18770*/  LOP3.LUT P2, RZ, R34.reuse, 0x2, RZ, 0xc0, !PT ;  /* 0x0000000222ff7812 */ /* 0x040fe2000784c0ff */
[----:B------:R-:W1:Y:S01]  /*18780*/  SHFL.IDX PT, R14, R5, RZ, 0x181f ;  /* 0x00181fff050e7589 */ /* 0x000e6200000e0000 */
[----:B------:R-:W-:Y:S02]  /*18790*/  ISETP.NE.U32.AND P3, PT, R7, 0x1, PT ;  /* 0x000000010700780c */ /* 0x000fe40003f65070 */
[----:B------:R-:W-:Y:S01]  /*187a0*/  LOP3.LUT P1, RZ, R34, 0x4, RZ, 0xc0, !PT ;  /* 0x0000000422ff7812 */ /* 0x000fe2000782c0ff */
[----:B------:R-:W2:Y:S03]  /*187b0*/  SHFL.IDX PT, R3, R6, RZ, 0x181f ;  /* 0x00181fff06037589 */ /* 0x000ea600000e0000 */
[----:B------:R-:W-:Y:S01]  /*187c0*/  ISETP.LT.OR P4, PT, R32, 0x1, !P1 ;  /* 0x000000012000780c */ /* 0x000fe20004f81670 */
        /* <DEDUP_REMOVED lines=10> */
[----:B------:R-:W-:-:S03]  /*18870*/  LOP3.LUT P0, RZ, R34, 0x8, RZ, 0xc0, !PT ;  /* 0x0000000822ff7812 */ /* 0x000fc6000780c0ff */
        /* <DEDUP_REMOVED lines=15> */
[----:B------:R1:W-:Y:S01]  /*18970*/  LDGSTS.E.BYPASS.LTC128B.128 [R4+0x9c00], desc[UR40][R8.64+0x180], !P4 ;  /* 0x09c0018008047fae */ /* 0x0003e2000e101d68 */
        /* <DEDUP_REMOVED lines=11> */
[----:B-1----:R-:W-:-:S03]  /*18a30*/  IADD3 R8, P4, R14, R0, RZ ;  /* 0x000000000e087210 */ /* 0x002fc60007f9e0ff */
[----:B------:R-:W-:Y:S04]  /*18a40*/  SHFL.IDX PT, R14, R5, 0x4, 0x181f ;  /* 0x00981f00050e7f89 */ /* 0x000fe800000e0000 */
[----:B0-----:R-:W0:Y:S02]  /*18a50*/  SHFL.IDX PT, R3, R6, 0x3, 0x181f ;  /* 0x00781f0006037f89 */ /* 0x001e2400000e0000 */
[----:B0-----:R-:W-:Y:S01]  /*18a60*/  IMAD.X R9, RZ, RZ, R3, P4 ;  /* 0x000000ffff097224 */ /* 0x001fe200020e0603 */
[C---:B------:R-:W-:Y:S01]  /*18a70*/  ISETP.LT.OR P4, PT, R32.reuse, 0x31, P3 ;  /* 0x000000312000780c */ /* 0x040fe20001f81670 */
[----:B------:R-:W0:Y:S04]  /*18a80*/  SHFL.IDX PT, R3, R6, 0x4, 0x181f ;  /* 0x00981f0006037f89 */ /* 0x000e2800000e0000 */
[----:B------:R-:W1:Y:S08]  /*18a90*/  SHFL.IDX PT, R6, R6, 0x5, 0x181f ;  /* 0x00b81f0006067f89 */ /* 0x000e7000000e0000 */
[----:B------:R2:W-:Y:S01]  /*18aa0*/  LDGSTS.E.BYPASS.LTC128B.128 [R4+0x1c00], desc[UR40][R8.64], !P4 ;  /* 0x01c0000008047fae */ /* 0x0005e2000e101d68 */
[----:B------:R-:W-:-:S13]  /*18ab0*/  ISETP.LT.OR P4, PT, R32, 0x31, !P2 ;  /* 0x000000312000780c */ /* 0x000fda0005781670 */
[----:B------:R2:W-:Y:S01]  /*18ac0*/  LDGSTS.E.BYPASS.LTC128B.128 [R4+0x4c00], desc[UR40][R8.64+0x80], !P4 ;  /* 0x04c0008008047fae */ /* 0x0005e2000e101d68 */
[----:B------:R-:W-:-:S13]  /*18ad0*/  ISETP.LT.OR P4, PT, R32, 0x31, !P1 ;  /* 0x000000312000780c */ /* 0x000fda0004f81670 */
[----:B------:R2:W-:Y:S01]  /*18ae0*/  LDGSTS.E.BYPASS.LTC128B.128 [R4+0x7c00], desc[UR40][R8.64+0x100], !P4 ;  /* 0x07c0010008047fae */ /* 0x0005e2000e101d68 */
[----:B------:R-:W-:-:S13]  /*18af0*/  ISETP.LT.OR P4, PT, R32, 0x31, !P0 ;  /* 0x000000312000780c */ /* 0x000fda0004781670 */
[----:B------:R2:W-:Y:S01]  /*18b00*/  LDGSTS.E.BYPASS.LTC128B.128 [R4+0xac00], desc[UR40][R8.64+0x180], !P4 ;  /* 0x0ac0018008047fae */ /* 0x0005e2000e101d68 */
[----:B------:R-:W-:-:S03]  /*18b10*/  IADD3 R2, P4, R14, R0, RZ ;  /* 0x000000000e027210 */ /* 0x000fc60007f9e0ff */
[----:B------:R2:W3:Y:S02]  /*18b20*/  SHFL.IDX PT, R14, R5, 0x5, 0x181f ;  /* 0x00b81f00050e7f89 */ /* 0x0004e400000e0000 */
        /* <DEDUP_REMOVED lines=9> */
.L_x_1062:
        /* <DEDUP_REMOVED lines=15> */
.L_x_878:
[----:B------:R-:W-:Y:S02]  /*18cb0*/  PLOP3.LUT P1, PT, P1, P0, PT, 0xa2, 0x0 ;  /* 0x000000000000781c */ /* 0x000fe40000f21472 */
[----:B------:R-:W-:-:S08]  /*18cc0*/  @P0 R2UR P1, UR4, R31 ;  /* 0x000000001f0402ca */ /* 0x000fd00000020000 */
[----:B------:R-:W-:-:S05]  /*18cd0*/  @P0 PLOP3.LUT P0, PT, P1, PT, PT, 0x80, 0x0 ;  /* 0x000000000000081c */ /* 0x000fca0000f0f070 */
[----:B------:R-:W-:Y:S01]  /*18ce0*/  @!P1 SYNCS.ARRIVE.TRANS64.RED.A0T1 RZ, [UR4+0x22850], RZ ;  /* 0x022850ffffff99a7 */ /* 0x000fe20008200404 */
[----:B------:R-:W-:Y:S07]  /*18cf0*/  @!P1 ARRIVES.LDGSTSBAR.64.TRANSCNT [UR4+0x22850] ;  /* 0x02285000ff0099b0 */ /* 0x000fee0008000a84 */
[----:B------:R-:W-:Y:S05]  /*18d00*/  @P0 BRA.U.ANY `(.L_x_878) ;  /* 0xfffffffd00e80947 */ /* 0x000fea000393ffff */
[----:B------:R-:W-:Y:S01]  /*18d10*/  NOP ;  /* 0x0000000000007918 */ /* 0x000fe20000000000 */
[----:B0-----:R-:W-:-:S04]  /*18d20*/  LOP3.LUT R2, R37, 0x2, RZ, 0xfc, !PT ;  /* 0x0000000225027812 */ /* 0x001fc800078efcff */
[----:B------:R-:W-:-:S13]  /*18d30*/  ISETP.NE.AND P2, PT, R2, 0x3, PT ;  /* 0x000000030200780c */ /* 0x000fda0003f45270 */
[----:B------:R-:W-:Y:S05]  /*18d40*/  @!P2 BRA `(.L_x_879) ;  /* 0x000000000004a947 */ /* 0x000fea0003800000 */
[----:B------:R-:W-:Y:S01]  /*18d50*/  BPT.TRAP 0x1 ;  /* 0x000000040000795c */ /* 0x000fe20000300000 */
.L_x_879:
[----:B------:R-:W2:Y:S01]  /*18d60*/  LDL.LU R2, [R1+0x20] ;  /* 0x0000200001027983 */ /* 0x000ea20000300800 */
[----:B------:R0:W-:Y:S01]  /*18d70*/  SYNCS.ARRIVE.TRANS64.A1T0 RZ, [R31+URZ+0x22850], RZ ;  /* 0x022850ff1fff79a7 */ /* 0x0001e2000810003f */
[----:B------:R-:W-:Y:S01]  /*18d80*/  BSSY B0, `(.L_x_880) ;  /* 0x00000de000007945 */ /* 0x000fe20003800000 */
[----:B--2---:R-:W-:-:S05]  /*18d90*/  VIADD R10, R2, 0xfffffffe ;  /* 0xfffffffe020a7836 */ /* 0x004fca0000000000 */
[----:B------:R-:W-:-:S13]  /*18da0*/  ISETP.GE.AND P0, PT, R10, R29, PT ;  /* 0x0000001d0a00720c */ /* 0x000fda0003f06270 */
[----:B0-----:R-:W-:Y:S05]  /*18db0*/  @!P0 BRA `(.L_x_881) ;  /* 0x0000000c00688947 */ /* 0x001fea0003800000 */
.L_x_894:
[----:B0-----:R-:W0:Y:S01]  /*18dc0*/  S2R R2, SR_TID.X ;  /* 0x0000000000027919 */ /* 0x001e220000002100 */
[----:B------:R-:W1:Y:S01]  /*18dd0*/  LDC R6, c[0x0][0x430] ;  /* 0x00010c00ff067b82 */ /* 0x000e620000000800 */
[----:B------:R-:W-:Y:S01]  /*18de0*/  IMAD R7, R10, 0x60, R30 ;  /* 0x000000600a077824 */ /* 0x000fe200078e021e */
[----:B------:R-:W-:Y:S01]  /*18df0*/  LOP3.LUT R12, R37, 0x2, RZ, 0xfc, !PT ;  /* 0x00000002250c7812 */ /* 0x000fe200078efcff */
[----:B--23--:R-:W2:Y:S01]  /*18e00*/  S2R R4, SR_TID.X ;  /* 0x0000000000047919 */ /* 0x00cea20000002100 */
[----:B------:R-:W-:Y:S01]  /*18e10*/  VIADD R24, R24, 0x1 ;  /* 0x0000000118187836 */ /* 0x000fe20000000000 */
[----:B-1----:R-:W-:Y:S02]  /*18e20*/  ISETP.NE.AND P0, PT, R6, 0x1, PT ;  /* 0x000000010600780c */ /* 0x002fe40003f05270 */
[----:B0-----:R-:W-:Y:S01]  /*18e30*/  LOP3.LUT R2, R2, 0x7f, RZ, 0xc0, !PT ;  /* 0x0000007f02027812 */ /* 0x001fe200078ec0ff */
[----:B--2---:R-:W-:-:S03]  /*18e40*/  IMAD.SHL.U32 R4, R4, 0x10, RZ ;  /* 0x0000001004047824 */ /* 0x004fc600078e00ff */
[----:B------:R-:W-:-:S07]  /*18e50*/  SHF.R.U32.HI R2, RZ, 0x3, R2 ;  /* 0x00000003ff027819 */ /* 0x000fce0000011602 */
[----:B------:R-:W0:Y:S01]  /*18e60*/  @P0 LDC R3, c[0x0][0x438] ;  /* 0x00010e00ff030b82 */ /* 0x000e220000000800 */
[----:B------:R-:W-:-:S04]  /*18e70*/  LOP3.LUT R4, R2, 0x70, R4, 0xf8, !PT ;  /* 0x0000007002047812 */ /* 0x000fc800078ef804 */
[----:B------:R-:W-:-:S03]  /*18e80*/  ISETP.GT.U32.AND P1, PT, R4, 0x5f, PT ;  /* 0x0000005f0400780c */ /* 0x000fc60003f24070 */
[----:B------:R-:W1:Y:S01]  /*18e90*/  @P0 LDC R2, c[0x0][0x434] ;  /* 0x00010d00ff020b82 */ /* 0x000e620000000800 */
[----:B------:R-:W-:-:S04]  /*18ea0*/  IMAD.IADD R7, R4, 0x1, R7 ;  /* 0x0000000104077824 */ /* 0x000fc800078e0207 */
[----:B------:R-:W-:-:S05]  /*18eb0*/  IMAD.MOV.U32 R11, RZ, RZ, R7 ;  /* 0x000000ffff0b7224 */ /* 0x000fca00078e0007 */
[----:B------:R-:W2:Y:S08]  /*18ec0*/  @!P1 LDC.64 R4, c[0x0][0x428] ;  /* 0x00010a00ff049b82 */ /* 0x000eb00000000a00 */
[----:B------:R-:W3:Y:S01]  /*18ed0*/  @!P1 LDC.64 R8, c[0x0][0x418] ;  /* 0x00010600ff089b82 */ /* 0x000ee20000000a00 */
[----:B-1----:R-:W-:-:S05]  /*18ee0*/  @P0 IMAD.HI.U32 R2, R7, R2, RZ ;  /* 0x0000000207020227 */ /* 0x002fca00078e00ff */
[----:B0-----:R-:W-:-:S04]  /*18ef0*/  @P0 SHF.R.U32.HI R11, RZ, R3, R2 ;  /* 0x00000003ff0b0219 */ /* 0x001fc80000011602 */
[--C-:B------:R-:W-:Y:S01]  /*18f00*/  @!P1 SHF.R.S32.HI R3, RZ, 0x1f, R11.reuse ;  /* 0x0000001fff039819 */ /* 0x100fe2000001140b */
[----:B------:R-:W-:-:S04]  /*18f10*/  @!P1 IMAD.MOV.U32 R2, RZ, RZ, R11 ;  /* 0x000000ffff029224 */ /* 0x000fc800078e000b */
[----:B--2---:R-:W-:-:S04]  /*18f20*/  @!P1 IMAD.WIDE.U32 R2, R27, R4, R2 ;  /* 0x000000041b029225 */ /* 0x004fc800078e0002 */
[----:B------:R-:W-:Y:S01]  /*18f30*/  @!P1 IMAD R4, R33, R4, RZ ;  /* 0x0000000421049224 */ /* 0x000fe200078e02ff */
[----:B---3--:R-:W-:-:S03]  /*18f40*/  @!P1 LEA R8, P0, R2, R8, 0x2 ;  /* 0x0000000802089211 */ /* 0x008fc600078010ff */
[----:B------:R-:W-:-:S04]  /*18f50*/  @!P1 IMAD R5, R27, R5, R4 ;  /* 0x000000051b059224 */ /* 0x000fc800078e0204 */
[----:B------:R-:W-:Y:S02]  /*18f60*/  @!P1 IMAD.IADD R3, R5, 0x1, R3 ;  /* 0x0000000105039824 */ /* 0x000fe400078e0203 */
[----:B------:R-:W-:-:S03]  /*18f70*/  IMAD.MOV.U32 R5, RZ, RZ, RZ ;  /* 0x000000ffff057224 */ /* 0x000fc600078e00ff */
[----:B------:R-:W-:Y:S01]  /*18f80*/  @!P1 LEA.HI.X R9, R2, R9, R3, 0x2, P0 ;  /* 0x0000000902099211 */ /* 0x000fe200000f1403 */
[----:B------:R-:W-:Y:S01]  /*18f90*/  IMAD.MOV R3, RZ, RZ, -R11 ;  /* 0x000000ffff037224 */ /* 0x000fe200078e0a0b */
[----:B------:R-:W-:-:S03]  /*18fa0*/  ISETP.NE.AND P0, PT, R24, 0x2, PT ;  /* 0x000000021800780c */ /* 0x000fc60003f05270 */
[----:B------:R0:W5:Y:S01]  /*18fb0*/  @!P1 LDG.E R5, desc[UR40][R8.64] ;  /* 0x0000002808059981 */ /* 0x000162000c1e1900 */
[----:B------:R-:W-:Y:S01]  /*18fc0*/  ISETP.NE.AND P1, PT, R12, 0x3, PT ;  /* 0x000000030c00780c */ /* 0x000fe20003f25270 */
[----:B------:R-:W-:Y:S05]  /*18fd0*/  YIELD ;  /* 0x0000000000007946 */ /* 0x000fea0003800000 */
[----:B------:R-:W-:Y:S01]  /*18fe0*/  SEL R2, RZ, 0x1, P0 ;  /* 0x00000001ff027807 */ /* 0x000fe20000000000 */
[----:B------:R-:W-:Y:S01]  /*18ff0*/  IMAD R6, R6, R3, R7 ;  /* 0x0000000306067224 */ /* 0x000fe200078e0207 */
[----:B------:R-:W-:Y:S02]  /*19000*/  SEL R24, R24, RZ, P0 ;  /* 0x000000ff18187207 */ /* 0x000fe40000000000 */
[----:B------:R-:W-:Y:S01]  /*19010*/  LOP3.LUT R25, R25, R2, RZ, 0x3c, !PT ;  /* 0x0000000219197212 */ /* 0x000fe200078e3cff */
[----:B------:R-:W-:-:S02]  /*19020*/  IMAD.MOV.U32 R2, RZ, RZ, R10 ;  /* 0x000000ffff027224 */ /* 0x000fc400078e000a */
[----:B------:R-:W-:-:S03]  /*19030*/  VIADD R10, R10, 0xffffffff ;  /* 0xffffffff0a0a7836 */ /* 0x000fc60000000000 */
[----:B------:R-:W-:Y:S01]  /*19040*/  ISETP.GT.AND P2, PT, R2, R29, PT ;  /* 0x0000001d0200720c */ /* 0x000fe20003f44270 */
[----:B0-----:R-:W-:-:S12]  /*19050*/  @!P1 BRA `(.L_x_882) ;  /* 0x0000000000049947 */ /* 0x001fd80003800000 */
[----:B------:R-:W-:Y:S01]  /*19060*/  BPT.TRAP 0x1 ;  /* 0x000000040000795c */ /* 0x000fe20000300000 */
.L_x_882:
[----:B------:R-:W-:Y:S01]  /*19070*/  IMAD R4, R24, 0x8, R22 ;  /* 0x0000000818047824 */ /* 0x000fe200078e0216 */
[----:B------:R-:W-:Y:S01]  /*19080*/  SHF.L.U32 R21, R25, 0x1f, RZ ;  /* 0x0000001f19157819 */ /* 0x000fe200000006ff */
[----:B------:R-:W-:Y:S01]  /*19090*/  BSSY B1, `(.L_x_883) ;  /* 0x0000004000017945 */ /* 0x000fe20003800000 */
[----:B------:R-:W-:Y:S02]  /*190a0*/  SHF.R.S32.HI R17, RZ, 0x1f, R6 ;  /* 0x0000001fff117819 */ /* 0x000fe40000011406 */
[----:B------:R-:W0:Y:S02]  /*190b0*/  SYNCS.PHASECHK.TRANS64.TRYWAIT P0, [R4+URZ+0x22840], R21 ;  /* 0x02284015040075a7 */ /* 0x000e24000800017f */
[----:B0-----:R-:W-:Y:S05]  /*190c0*/  @!P0 BRA `(.L_x_884) ;  /* 0x0000005400388947 */ /* 0x001fea0003800000 */
.L_x_1063:
[----:B------:R-:W-:Y:S05]  /*190d0*/  BSYNC B1 ;  /* 0x0000000000017941 */ /* 0x000fea0003800000 */
.L_x_883:
[----:B------:R-:W2:Y:S01]  /*190e0*/  LDL R2, [R1] ;  /* 0x0000000001027983 */ /* 0x000ea20000100800 */
[----:B------:R-:W-:Y:S01]  /*190f0*/  ULDC.64 UR4, c[0x0][0x300] ;  /* 0x0000c00000047ab9 */ /* 0x000fe20000000a00 */
[----:B-----5:R-:W-:Y:S01]  /*19100*/  SHF.R.S32.HI R20, RZ, 0x1f, R5 ;  /* 0x0000001fff147819 */ /* 0x020fe20000011405 */
[----:B------:R-:W-:Y:S01]  /*19110*/  IMAD R3, R17, UR4, RZ ;  /* 0x0000000411037c24 */ /* 0x000fe2000f8e02ff */
[----:B------:R-:W-:-:S03]  /*19120*/  ULDC.64 UR6, c[0x0][0x2e8] ;  /* 0x0000ba0000067ab9 */ /* 0x000fc60000000a00 */
[----:B------:R-:W-:Y:S01]  /*19130*/  IMAD R7, R6, UR5, R3 ;  /* 0x0000000506077c24 */ /* 0x000fe2000f8e0203 */
[----:B--2---:R-:W-:Y:S01]  /*19140*/  LOP3.LUT P1, RZ, R2, 0x1, RZ, 0xc0, !PT ;  /* 0x0000000102ff7812 */ /* 0x004fe2000782c0ff */
[----:B------:R-:W-:Y:S01]  /*19150*/  IMAD.WIDE.U32 R2, R6, UR4, RZ ;  /* 0x0000000406027c25 */ /* 0x000fe2000f8e00ff */
[----:B------:R-:W-:-:S03]  /*19160*/  ULDC.64 UR4, c[0x0][0x310] ;  /* 0x0000c40000047ab9 */ /* 0x000fc60000000a00 */
[----:B------:R-:W-:Y:S02]  /*19170*/  IMAD.IADD R3, R3, 0x1, R7 ;  /* 0x0000000103037824 */ /* 0x000fe400078e0207 */
[----:B------:R-:W-:Y:S02]  /*19180*/  IMAD R7, R20, UR4, RZ ;  /* 0x0000000414077c24 */ /* 0x000fe4000f8e02ff */
[----:B------:R-:W-:-:S04]  /*19190*/  IMAD.WIDE.U32 R2, R5, UR4, R2 ;  /* 0x0000000405027c25 */ /* 0x000fc8000f8e0002 */
[----:B------:R-:W-:Y:S01]  /*191a0*/  IMAD R7, R5, UR5, R7 ;  /* 0x0000000505077c24 */ /* 0x000fe2000f8e0207 */
[----:B------:R-:W-:-:S03]  /*191b0*/  ULDC.64 UR4, c[0x0][0x308] ;  /* 0x0000c20000047ab9 */ /* 0x000fc60000000a00 */
[----:B------:R-:W-:Y:S02]  /*191c0*/  IMAD.IADD R3, R3, 0x1, R7 ;  /* 0x0000000103037824 */ /* 0x000fe400078e0207 */
[----:B------:R-:W-:Y:S02]  /*191d0*/  IMAD R7, R24, 0x1800, R28 ;  /* 0x0000180018077824 */ /* 0x000fe400078e021c */
        /* <DEDUP_REMOVED lines=8> */
[----:B------:R-:W2:Y:S01]  /*19260*/  SHFL.IDX PT, R3, R9, RZ, 0x181f ;  /* 0x00181fff09037589 */ /* 0x000ea200000e0000 */
[----:B-1----:R-:W-:-:S05]  /*19270*/  IADD3 R2, P0, R2, R0, RZ ;  /* 0x0000000002027210 */ /* 0x002fca0007f1e0ff */
[----:B--2---:R-:W-:-:S05]  /*19280*/  IMAD.X R3, RZ, RZ, R3, P0 ;  /* 0x000000ffff037224 */ /* 0x004fca00000e0603 */
[----:B------:R-:W-:Y:S01]  /*19290*/  @!PT LDS RZ, [RZ] ;  /* 0x00000000fffff984 */ /* 0x000fe20000000800 */
        /* <DEDUP_REMOVED lines=21> */
[----:B------:R1:W-:Y:S04]  /*193f0*/  LDGSTS.E.BYPASS.LTC128B.128 [R7+0x1e400], desc[UR40][R2.64], !P1 ;  /* 0x1e40000002077fae */ /* 0x0003e8000c901d68 */
[----:B-1-3--:R1:W2:Y:S02]  /*19400*/  SHFL.IDX PT, R2, R8, 0x5, 0x181f ;  /* 0x00b81f0008027f89 */ /* 0x00a2a400000e0000 */
.L_x_1077:
[----:B--2---:R-:W-:-:S05]  /*19410*/  IADD3 R2, P0, R2, R0, RZ ;  /* 0x0000000002027210 */ /* 0x004fca0007f1e0ff */
[----:B------:R-:W-:Y:S01]  /*19420*/  IMAD.X R3, RZ, RZ, R9, P0 ;  /* 0x000000ffff037224 */ /* 0x000fe200000e0609 */
[----:B------:R-:W-:-:S04]  /*19430*/  PLOP3.LUT P0, PT, PT, PT, PT, 0x80, 0x0 ;  /* 0x000000000000781c */ /* 0x000fc80003f0f070 */
[----:B------:R-:W-:Y:S01]  /*19440*/  @!PT LDS RZ, [RZ] ;  /* 0x00000000fffff984 */ /* 0x000fe20000000800 */
[----:B------:R-:W-:Y:S01]  /*19450*/  @!PT LDS RZ, [RZ] ;  /* 0x00000000fffff984 */ /* 0x000fe20000000800 */
[----:B------:R-:W-:Y:S01]  /*19460*/  @!PT LDS RZ, [RZ] ;  /* 0x00000000fffff984 */ /* 0x000fe20000000800 */
[----:B------:R2:W-:Y:S01]  /*19470*/  LDGSTS.E.BYPASS.LTC128B.128 [R7+0x1ec00], desc[UR40][R2.64], !P1 ;  /* 0x1ec0000002077fae */ /* 0x0005e2000c901d68 */
[----:B------:R-:W-:-:S08]  /*19480*/  NOP ;  /* 0x0000000000007918 */ /* 0x000fd00000000000 */
.L_x_886:
[----:B------:R-:W-:Y:S02]  /*19490*/  PLOP3.LUT P1, PT, P1, P0, PT, 0xa2, 0x0 ;  /* 0x000000000000781c */ /* 0x000fe40000f21472 */
[----:B------:R-:W-:-:S08]  /*194a0*/  @P0 R2UR P1, UR4, R4 ;  /* 0x00000000040402ca */ /* 0x000fd00000020000 */
[----:B------:R-:W-:-:S05]  /*194b0*/  @P0 PLOP3.LUT P0, PT, P1, PT, PT, 0x80, 0x0 ;  /* 0x000000000000081c */ /* 0x000fca0000f0f070 */
[----:B------:R-:W-:Y:S01]  /*194c0*/  @!P1 SYNCS.ARRIVE.TRANS64.RED.A0T1 RZ, [UR4+0x22830], RZ ;  /* 0x022830ffffff99a7 */ /* 0x000fe20008200404 */
[----:B------:R-:W-:Y:S07]  /*194d0*/  @!P1 ARRIVES.LDGSTSBAR.64.TRANSCNT [UR4+0x22830] ;  /* 0x02283000ff0099b0 */ /* 0x000fee0008000a84 */
[----:B------:R-:W-:Y:S05]  /*194e0*/  @P0 BRA.U.ANY `(.L_x_886) ;  /* 0xfffffffd00e80947 */ /* 0x000fea000393ffff */
[----:B------:R-:W-:Y:S01]  /*194f0*/  NOP ;  /* 0x0000000000007918 */ /* 0x000fe20000000000 */
[----:B--2---:R-:W-:-:S04]  /*19500*/  LOP3.LUT R2, R37, 0x2, RZ, 0xfc, !PT ;  /* 0x0000000225027812 */ /* 0x004fc800078efcff */
[----:B------:R-:W-:-:S13]  /*19510*/  ISETP.NE.AND P3, PT, R2, 0x3, PT ;  /* 0x000000030200780c */ /* 0x000fda0003f65270 */
[----:B------:R-:W-:Y:S05]  /*19520*/  @!P3 BRA `(.L_x_887) ;  /* 0x000000000004b947 */ /* 0x000fea0003800000 */
[----:B------:R-:W-:Y:S01]  /*19530*/  BPT.TRAP 0x1 ;  /* 0x000000040000795c */ /* 0x000fe20000300000 */
.L_x_887:
[----:B------:R2:W-:Y:S01]  /*19540*/  SYNCS.ARRIVE.TRANS64.A1T0 RZ, [R4+URZ+0x22830], RZ ;  /* 0x022830ff04ff79a7 */ /* 0x0005e2000810003f */
[----:B------:R-:W-:Y:S05]  /*19550*/  @!P3 BRA `(.L_x_888) ;  /* 0x000000000004b947 */ /* 0x000fea0003800000 */
[----:B------:R-:W-:Y:S01]  /*19560*/  BPT.TRAP 0x1 ;  /* 0x000000040000795c */ /* 0x000fe20000300000 */
.L_x_888:
[----:B------:R-:W3:Y:S01]  /*19570*/  SYNCS.PHASECHK.TRANS64.TRYWAIT P0, [R4+URZ+0x22860], R21 ;  /* 0x02286015040075a7 */ /* 0x000ee2000800017f */
[----:B------:R-:W-:Y:S04]  /*19580*/  BSSY B1, `(.L_x_889) ;  /* 0x0000002000017945 */ /* 0x000fe80003800000 */
[----:B---3--:R-:W-:Y:S05]  /*19590*/  @!P0 BRA `(.L_x_890) ;  /* 0x0000005400bc8947 */ /* 0x008fea0003800000 */
.L_x_1078:
[----:B------:R-:W-:Y:S05]  /*195a0*/  BSYNC B1 ;  /* 0x0000000000017941 */ /* 0x000fea0003800000 */
.L_x_889:
[----:B------:R-:W4:Y:S01]  /*195b0*/  LDL R2, [R1] ;  /* 0x0000000001027983 */ /* 0x000f220000100800 */
[----:B------:R-:W-:Y:S01]  /*195c0*/  ULDC.64 UR4, c[0x0][0x328] ;  /* 0x0000ca0000047ab9 */ /* 0x000fe20000000a00 */
[----:B------:R-:W-:Y:S01]  /*195d0*/  ULDC.64 UR6, c[0x0][0x318] ;  /* 0x0000c60000067ab9 */ /* 0x000fe20000000a00 */
[----:B------:R-:W-:-:S04]  /*195e0*/  IMAD R17, R17, UR4, RZ ;  /* 0x0000000411117c24 */ /* 0x000fc8000f8e02ff */
[----:B------:R-:W-:Y:S01]  /*195f0*/  IMAD R17, R6, UR5, R17 ;  /* 0x0000000506117c24 */ /* 0x000fe2000f8e0211 */
[C---:B----4-:R-:W-:Y:S02]  /*19600*/  LOP3.LUT P5, RZ, R2.reuse, 0x10, RZ, 0xc0, !PT ;  /* 0x0000001002ff7812 */ /* 0x050fe400078ac0ff */
[C---:B------:R-:W-:Y:S02]  /*19610*/  LOP3.LUT P4, RZ, R2.reuse, 0x8, RZ, 0xc0, !PT ;  /* 0x0000000802ff7812 */ /* 0x040fe4000788c0ff */
[C---:B------:R-:W-:Y:S02]  /*19620*/  LOP3.LUT P3, RZ, R2.reuse, 0x4, RZ, 0xc0, !PT ;  /* 0x0000000402ff7812 */ /* 0x040fe4000786c0ff */
[----:B------:R-:W-:Y:S01]  /*19630*/  LOP3.LUT P1, RZ, R2, 0x2, RZ, 0xc0, !PT ;  /* 0x0000000202ff7812 */ /* 0x000fe2000782c0ff */
        /* <DEDUP_REMOVED lines=15> */
[----:B------:R-:W4:Y:S01]  /*19730*/  SHFL.IDX PT, R14, R6, RZ, 0x181f ;  /* 0x00181fff060e7589 */ /* 0x000f2200000e0000 */
[----:B------:R-:W-:-:S03]  /*19740*/  IMAD R5, R5, 0x2, R22 ;  /* 0x0000000205057824 */ /* 0x000fc600078e0216 */
[----:B------:R-:W5:Y:S04]  /*19750*/  SHFL.IDX PT, R3, R7, RZ, 0x181f ;  /* 0x00181fff07037589 */ /* 0x000f6800000e0000 */
[----:B-1----:R-:W-:Y:S01]  /*19760*/  SHFL.IDX PT, R8, R7, 0x1, 0x181f ;  /* 0x00381f0007087f89 */ /* 0x002fe200000e0000 */
[----:B----4-:R-:W-:-:S03]  /*19770*/  IADD3 R2, P0, R14, R0, RZ ;  /* 0x000000000e027210 */ /* 0x010fc60007f1e0ff */
[----:B------:R-:W1:Y:S02]  /*19780*/  SHFL.IDX PT, R14, R6, 0x1, 0x181f ;  /* 0x00381f00060e7f89 */ /* 0x000e6400000e0000 */
[----:B-----5:R-:W-:-:S05]  /*19790*/  IMAD.X R3, RZ, RZ, R3, P0 ;  /* 0x000000ffff037224 */ /* 0x020fca00000e0603 */
[----:B------:R-:W-:Y:S04]  /*197a0*/  LDGSTS.E.BYPASS.LTC128B.128 [R5+0x400], desc[UR40][R2.64], !P5 ;  /* 0x0040000002057fae */ /* 0x000fe8000e901d68 */
[----:B------:R-:W-:Y:S04]  /*197b0*/  LDGSTS.E.BYPASS.LTC128B.128 [R5+0x3400], desc[UR40][R2.64+0x80], !P4 ;  /* 0x0340008002057fae */ /* 0x000fe8000e101d68 */
[----:B------:R-:W-:Y:S04]  /*197c0*/  LDGSTS.E.BYPASS.LTC128B.128 [R5+0x6400], desc[UR40][R2.64+0x100], !P3 ;  /* 0x0640010002057fae */ /* 0x000fe8000d901d68 */
[----:B------:R1:W-:Y:S02]  /*197d0*/  LDGSTS.E.BYPASS.LTC128B.128 [R5+0x9400], desc[UR40][R2.64+0x180], !P1 ;  /* 0x0940018002057fae */ /* 0x0003e4000c901d68 */
[----:B-1----:R-:W-:-:S02]  /*197e0*/  IADD3 R2, P0, R14, R0, RZ ;  /* 0x000000000e027210 */ /* 0x002fc40007f1e0ff */
[----:B------:R-:W1:Y:S03]  /*197f0*/  SHFL.IDX PT, R14, R6, 0x2, 0x181f ;  /* 0x00581f00060e7f89 */ /* 0x000e6600000e0000 */
[----:B------:R-:W-:Y:S02]  /*19800*/  IMAD.X R3, RZ, RZ, R8, P0 ;  /* 0x000000ffff037224 */ /* 0x000fe400000e0608 */
[----:B------:R-:W4:Y:S04]  /*19810*/  SHFL.IDX PT, R8, R7, 0x2, 0x181f ;  /* 0x00581f0007087f89 */ /* 0x000f2800000e0000 */
[----:B------:R-:W-:Y:S04]  /*19820*/  LDGSTS.E.BYPASS.LTC128B.128 [R5+0xc00], desc[UR40][R2.64], !P5 ;  /* 0x00c0000002057fae */ /* 0x000fe8000e901d68 */
[----:B------:R-:W-:Y:S04]  /*19830*/  LDGSTS.E.BYPASS.LTC128B.128 [R5+0x3c00], desc[UR40][R2.64+0x80], !P4 ;  /* 0x03c0008002057fae */ /* 0x000fe8000e101d68 */
[----:B------:R-:W-:Y:S04]  /*19840*/  LDGSTS.E.BYPASS.LTC128B.128 [R5+0x6c00], desc[UR40][R2.64+0x100], !P3 ;  /* 0x06c0010002057fae */ /* 0x000fe8000d901d68 */
[----:B------:R1:W-:Y:S02]  /*19850*/  LDGSTS.E.BYPASS.LTC128B.128 [R5+0x9c00], desc[UR40][R2.64+0x180], !P1 ;  /* 0x09c0018002057fae */ /* 0x0003e4000c901d68 */
[----:B-1----:R-:W-:-:S02]  /*19860*/  IADD3 R2, P0, R14, R0, RZ ;  /* 0x000000000e027210 */ /* 0x002fc40007f1e0ff */
[----:B------:R-:W1:Y:S03]  /*19870*/  SHFL.IDX PT, R14, R6, 0x3, 0x181f ;  /* 0x00781f00060e7f89 */ /* 0x000e6600000e0000 */
[----:B----4-:R-:W-:Y:S02]  /*19880*/  IMAD.X R3, RZ, RZ, R8, P0 ;  /* 0x000000ffff037224 */ /* 0x010fe400000e0608 */
        /* <DEDUP_REMOVED lines=14> */
[----:B------:R1:W0:Y:S03]  /*19970*/  SHFL.IDX PT, R14, R6, 0x5, 0x181f ;  /* 0x00b81f00060e7f89 */ /* 0x00022600000e0000 */
[----:B----4-:R-:W-:Y:S02]  /*19980*/  IMAD.X R3, RZ, RZ, R8, P0 ;  /* 0x000000ffff037224 */ /* 0x010fe400000e0608 */
[----:B------:R1:W4:Y:S04]  /*19990*/  SHFL.IDX PT, R8, R7, 0x5, 0x181f ;  /* 0x00b81f0007087f89 */ /* 0x00032800000e0000 */
[----:B------:R1:W-:Y:S04]  /*199a0*/  LDGSTS.E.BYPASS.LTC128B.128 [R5+0x2400], desc[UR40][R2.64], !P5 ;  /* 0x0240000002057fae */ /* 0x0003e8000e901d68 */
[----:B------:R1:W-:Y:S04]  /*199b0*/  LDGSTS.E.BYPASS.LTC128B.128 [R5+0x5400], desc[UR40][R2.64+0x80], !P4 ;  /* 0x0540008002057fae */ /* 0x0003e8000e101d68 */
[----:B------:R1:W-:Y:S04]  /*199c0*/  LDGSTS.E.BYPASS.LTC128B.128 [R5+0x8400], desc[UR40][R2.64+0x100], !P3 ;  /* 0x0840010002057fae */ /* 0x0003e8000d901d68 */
[----:B------:R1:W-:Y:S02]  /*199d0*/  LDGSTS.E.BYPASS.LTC128B.128 [R5+0xb400], desc[UR40][R2.64+0x180], !P1 ;  /* 0x0b40018002057fae */ /* 0x0003e4000c901d68 */
.L_x_1092:
[----:B01----:R-:W-:-:S05]  /*199e0*/  IADD3 R2, P0, R14, R0, RZ ;  /* 0x000000000e027210 */ /* 0x003fca0007f1e0ff */
[----:B----4-:R-:W-:Y:S01]  /*199f0*/  IMAD.X R3, RZ, RZ, R8, P0 ;  /* 0x000000ffff037224 */ /* 0x010fe200000e0608 */
        /* <DEDUP_REMOVED lines=9> */
.L_x_892:
        /* <DEDUP_REMOVED lines=11> */
.L_x_893:
[----:B------:R0:W-:Y:S01]  /*19b40*/  SYNCS.ARRIVE.TRANS64.A1T0 RZ, [R4+URZ+0x22850], RZ ;  /* 0x022850ff04ff79a7 */ /* 0x0001e2000810003f */
[----:B------:R-:W-:Y:S05]  /*19b50*/  @P2 BRA `(.L_x_894) ;  /* 0xfffffff000982947 */ /* 0x000fea000383ffff */
.L_x_881:
[----:B------:R-:W-:Y:S05]  /*19b60*/  BSYNC B0 ;  /* 0x0000000000007941 */ /* 0x000fea0003800000 */
.L_x_880:
[----:B------:R-:W1:Y:S01]  /*19b70*/  S2R R2, SR_TID.X ;  /* 0x0000000000027919 */ /* 0x000e620000002100 */
[----:B------:R-:W-:Y:S01]  /*19b80*/  VIADD R24, R24, 0x1 ;  /* 0x0000000118187836 */ /* 0x000fe20000000000 */
[----:B------:R-:W-:Y:S04]  /*19b90*/  BSSY B0, `(.L_x_895) ;  /* 0x0000013000007945 */ /* 0x000fe80003800000 */
[----:B------:R-:W-:-:S04]  /*19ba0*/  ISETP.NE.AND P0, PT, R24, 0x2, PT ;  /* 0x000000021800780c */ /* 0x000fc80003f05270 */
[----:B------:R-:W-:-:S04]  /*19bb0*/  SEL R0, RZ, 0x1, P0 ;  /* 0x00000001ff007807 */ /* 0x000fc80000000000 */
[----:B------:R-:W-:Y:S02]  /*19bc0*/  LOP3.LUT R25, R25, R0, RZ, 0x3c, !PT ;  /* 0x0000000019197212 */ /* 0x000fe400078e3cff */
[----:B-1----:R-:W-:-:S04]  /*19bd0*/  LOP3.LUT R2, R2, 0x7f, RZ, 0xc0, !PT ;  /* 0x0000007f02027812 */ /* 0x002fc800078ec0ff */
[----:B------:R-:W-:-:S13]  /*19be0*/  ISETP.NE.AND P1, PT, R2, RZ, PT ;  /* 0x000000ff0200720c */ /* 0x000fda0003f25270 */
[----:B------:R-:W-:Y:S05]  /*19bf0*/  @P1 BRA `(.L_x_896) ;  /* 0x0000000000301947 */ /* 0x000fea0003800000 */
[----:B------:R-:W1:Y:S01]  /*19c00*/  S2R R5, SR_LANEID ;  /* 0x0000000000057919 */ /* 0x000e620000000000 */
[----:B------:R-:W-:Y:S01]  /*19c10*/  VOTEU.ANY UR4, UPT, PT ;  /* 0x0000000000047886 */ /* 0x000fe200038e0100 */
[----:B------:R-:W4:Y:S01]  /*19c20*/  LDC.64 R2, c[0x0][0xc60] ;  /* 0x00031800ff027b82 */ /* 0x000f220000000a00 */
[----:B------:R-:W1:Y:S02]  /*19c30*/  FLO.U32 R0, UR4 ;  /* 0x0000000400007d00 */ /* 0x000e6400080e0000 */
[----:B-1----:R-:W-:-:S06]  /*19c40*/  ISETP.EQ.U32.AND P1, PT, R0, R5, PT ;  /* 0x000000050000720c */ /* 0x002fcc0003f22070 */
[----:B------:R-:W4:Y:S07]  /*19c50*/  POPC R5, UR4 ;  /* 0x0000000400057d09 */ /* 0x000f2e0008000000 */
[----:B----4-:R-:W4:Y:S01]  /*19c60*/  @P1 ATOMG.E.ADD.STRONG.GPU PT, R3, desc[UR40][R2.64], R5 ;  /* 0x00000005020319a8 */ /* 0x010f2200081ee1e8 */
[----:B0-23--:R-:W0:Y:S02]  /*19c70*/  S2R R4, SR_LTMASK ;  /* 0x0000000000047919 */ /* 0x00de240000003900 */
[----:B0-----:R-:W-:-:S04]  /*19c80*/  LOP3.LUT R4, R4, UR4, RZ, 0xc0, !PT ;  /* 0x0000000404047c12 */ /* 0x001fc8000f8ec0ff */
[----:B------:R-:W0:Y:S01]  /*19c90*/  POPC R7, R4 ;  /* 0x0000000400077309 */ /* 0x000e220000000000 */
[----:B----4-:R-:W0:Y:S02]  /*19ca0*/  SHFL.IDX PT, R0, R3, R0, 0x1f ;  /* 0x00001f0003007589 */ /* 0x010e2400000e0000 */
[----:B0-----:R-:W-:-:S07]  /*19cb0*/  IADD3 R16, R0, UR36, R7 ;  /* 0x0000002400107c10 */ /* 0x001fce000fffe007 */
.L_x_896:
[----:B------:R-:W-:Y:S05]  /*19cc0*/  BSYNC B0 ;  /* 0x0000000000007941 */ /* 0x000fea0003800000 */
.L_x_895:
[----:B------:R-:W-:-:S07]  /*19cd0*/  SEL R24, R24, RZ, P0 ;  /* 0x000000ff18187207 */ /* 0x000fce0000000000 */
.L_x_855:
[----:B------:R-:W-:Y:S05]  /*19ce0*/  BSYNC B7 ;  /* 0x0000000000077941 */ /* 0x000fea0003800000 */
.L_x_853:
[----:B------:R-:W4:Y:S02]  /*19cf0*/  LDL R0, [R1] ;  /* 0x0000000001007983 */ /* 0x000f240000100800 */
[----:B----4-:R-:W-:-:S13]  /*19d00*/  LOP3.LUT P0, RZ, R0, 0x80, RZ, 0xc0, !PT ;  /* 0x0000008000ff7812 */ /* 0x010fda000780c0ff */
[----:B------:R-:W-:Y:S05]  /*19d10*/  @!P0 BRA `(.L_x_897) ;  /* 0x0000000000248947 */ /* 0x000fea0003800000 */
[----:B------:R-:W-:Y:S05]  /*19d20*/  WARPSYNC.ALL ;  /* 0x0000000000007948 */ /* 0x000fea0003800000 */
[----:B------:R-:W1:Y:S08]  /*19d30*/  S2UR UR5, SR_CgaCtaId ;  /* 0x00000000000579c3 */ /* 0x000e700000008800 */
[----:B------:R-:W-:Y:S06]  /*19d40*/  BAR.SYNC.DEFER_BLOCKING 0x5, 0x180 ;  /* 0x0146000000007b1d */ /* 0x000fec0000010000 */
[----:B------:R-:W-:-:S02]  /*19d50*/  UMOV UR4, 0x400 ;  /* 0x0000040000047882 */ /* 0x000fc40000000000 */
[----:B-1----:R-:W-:-:S06]  /*19d60*/  ULEA UR4, UR5, UR4, 0x18 ;  /* 0x0000000405047291 */ /* 0x002fcc000f8ec03f */
[----:B0-----:R-:W-:-:S05]  /*19d70*/  IMAD.U32 R22, RZ, RZ, UR4 ;  /* 0x00000004ff167e24 */ /* 0x001fca000f8e00ff */
[----:B------:R4:W0:Y:S01]  /*19d80*/  LDS.128 R16, [R22+0x228d0] ;  /* 0x0228d00016107984 */ /* 0x0008220000000c00 */
[----:B------:R-:W-:Y:S06]  /*19d90*/  BAR.ARV 0x4, 0x180 ;  /* 0x0106000000007b1d */ /* 0x000fec0000002000 */
[----:B------:R-:W-:Y:S05]  /*19da0*/  BRA `(.L_x_898) ;  /* 0x0000000800d07947 */ /* 0x000fea0003800000 */
.L_x_897:
[----:B------:R-:W1:Y:S01]  /*19db0*/  S2R R9, SR_TID.X ;  /* 0x0000000000097919 */ /* 0x000e620000002100 */
[----:B------:R-:W-:Y:S01]  /*19dc0*/  UMOV UR4, 0xffffffff ;  /* 0xffffffff00047882 */ /* 0x000fe20000000000 */
[----:B-1----:R-:W-:-:S04]  /*19dd0*/  LOP3.LUT R9, R9, 0x1f, RZ, 0xc0, !PT ;  /* 0x0000001f09097812 */ /* 0x002fc800078ec0ff */
[----:B------:R-:W-:Y:S01]  /*19de0*/  ISETP.NE.AND P0, PT, R9, 0x1f, PT ;  /* 0x0000001f0900780c */ /* 0x000fe20003f05270 */
[----:B------:R-:W-:-:S12]  /*19df0*/  BRA.DIV UR4, `(.L_x_899) ;  /* 0x0000005604807947 */ /* 0x000fd8000b800000 */
[----:B------:R-:W-:Y:S01]  /*19e00*/  IMAD.IADD R7, R19, 0x1, R9 ;  /* 0x0000000113077824 */ /* 0x000fe200078e0209 */
[----:B------:R-:W-:-:S04]  /*19e10*/  ULDC UR4, c[0x0][0xc3c] ;  /* 0x00030f0000047ab9 */ /* 0x000fc80000000800 */
[----:B------:R-:W-:-:S13]  /*19e20*/  ISETP.GE.OR P1, PT, R7, UR4, !P0 ;  /* 0x0000000407007c0c */ /* 0x000fda000c726670 */
[----:B0-----:R-:W0:Y:S08]  /*19e30*/  @!P1 LDC.64 R2, c[0x0][0xc80] ;  /* 0x00032000ff029b82 */ /* 0x001e300000000a00 */
[----:B--23--:R-:W1:Y:S01]  /*19e40*/  @!P1 LDC.64 R4, c[0x0][0xc78] ;  /* 0x00031e00ff049b82 */ /* 0x00ce620000000a00 */
[----:B0-----:R-:W-:-:S05]  /*19e50*/  @!P1 IMAD.WIDE R2, R7, 0x4, R2 ;  /* 0x0000000407029825 */ /* 0x001fca00078e0202 */
[----:B------:R1:W2:Y:S02]  /*19e60*/  @!P1 LDG.E R8, desc[UR40][R2.64] ;  /* 0x0000002802089981 */ /* 0x0002a4000c1e1900 */
[----:B-1----:R-:W-:-:S05]  /*19e70*/  @!P1 IMAD.WIDE R2, R7, 0x4, R4 ;  /* 0x0000000407029825 */ /* 0x002fca00078e0204 */
        /* <DEDUP_REMOVED lines=8> */
[----:B------:R0:W-:Y:S02]  /*19f00*/  SHFL.IDX PT, R6, R16, 0x1, 0x1f ;  /* 0x00201f0010067f89 */ /* 0x0001e400000e0000 */
[----:B0-----:R-:W-:-:S02]  /*19f10*/  IMAD.MOV.U32 R16, RZ, RZ, RZ ;  /* 0x000000ffff107224 */ /* 0x001fc400078e00ff */
[----:B--2---:R-:W-:Y:S02]  /*19f20*/  @!P1 IMAD.MOV.U32 R7, RZ, RZ, R8 ;  /* 0x000000ffff079224 */ /* 0x004fe400078e0008 */
[----:B---3--:R-:W-:Y:S01]  /*19f30*/  @!P1 IMAD.MOV.U32 R4, RZ, RZ, R5 ;  /* 0x000000ffff049224 */ /* 0x008fe200078e0005 */
[----:B------:R-:W-:-:S03]  /*19f40*/  ISETP.NE.AND P1, PT, R9, RZ, PT ;  /* 0x000000ff0900720c */ /* 0x000fc60003f25270 */
[----:B------:R-:W-:-:S05]  /*19f50*/  IMAD R13, R4, R7, RZ ;  /* 0x00000007040d7224 */ /* 0x000fca00078e02ff */
        /* <DEDUP_REMOVED lines=15> */
[----:B------:R0:W1:Y:S02]  /*1a050*/  SHFL.IDX PT, R14, R3, 0x1f, 0x1f ;  /* 0x03e01f00030e7f89 */ /* 0x00006400000e0000 */
.L_x_1102:
[----:B------:R-:W-:Y:S02]  /*1a060*/  ULDC UR4, c[0x0][0xc38] ;  /* 0x00030e0000047ab9 */ /* 0x000fe40000000800 */
[----:B------:R-:W-:-:S04]  /*1a070*/  IMAD.U32 R5, RZ, RZ, UR4 ;  /* 0x00000004ff057e24 */ /* 0x000fc8000f8e00ff */
[----:B-1----:R-:W-:-:S04]  /*1a080*/  IMAD R9, R14, R5, RZ ;  /* 0x000000050e097224 */ /* 0x002fc800078e02ff */
[----:B------:R-:W-:-:S05]  /*1a090*/  IMAD.IADD R6, R6, 0x1, R9 ;  /* 0x0000000106067824 */ /* 0x000fca00078e0209 */
[----:B------:R-:W-:-:S13]  /*1a0a0*/  ISETP.GT.AND P6, PT, R6, R0, PT ;  /* 0x000000000600720c */ /* 0x000fda0003fc4270 */
[----:B------:R-:W-:Y:S05]  /*1a0b0*/  @P6 BRA `(.L_x_900) ;  /* 0x0000000000a46947 */ /* 0x000fea0003800000 */
.L_x_903:
[----:B------:R-:W1:Y:S01]  /*1a0c0*/  LDC R2, c[0x0][0xc3c] ;  /* 0x00030f00ff027b82 */ /* 0x000e620000000800 */
[----:B------:R-:W-:-:S05]  /*1a0d0*/  VIADD R19, R19, 0x1f ;  /* 0x0000001f13137836 */ /* 0x000fca0000000000 */
[----:B-1----:R-:W-:-:S13]  /*1a0e0*/  ISETP.GE.AND P6, PT, R19, R2, PT ;  /* 0x000000021300720c */ /* 0x002fda0003fc6270 */
[----:B------:R-:W-:Y:S05]  /*1a0f0*/  @P6 BRA `(.L_x_901) ;  /* 0x0000000400b86947 */ /* 0x000fea0003800000 */
[----:B0-----:R-:W0:Y:S01]  /*1a100*/  S2R R3, SR_TID.X ;  /* 0x0000000000037919 */ /* 0x001e220000002100 */
[----:B------:R-:W-:Y:S01]  /*1a110*/  IMAD.MOV.U32 R7, RZ, RZ, RZ ;  /* 0x000000ffff077224 */ /* 0x000fe200078e00ff */
[----:B0-----:R-:W-:-:S05]  /*1a120*/  LOP3.LUT R3, R3, 0x1f, RZ, 0xc0, !PT ;  /* 0x0000001f03037812 */ /* 0x001fca00078ec0ff */
[----:B------:R-:W-:-:S05]  /*1a130*/  IMAD.IADD R9, R19, 0x1, R3 ;  /* 0x0000000113097824 */ /* 0x000fca00078e0203 */
[----:B------:R-:W-:-:S13]  /*1a140*/  ISETP.GE.OR P6, PT, R9, R2, !P0 ;  /* 0x000000020900720c */ /* 0x000fda00047c6670 */
[----:B------:R-:W0:Y:S08]  /*1a150*/  @!P6 LDC.64 R2, c[0x0][0xc80] ;  /* 0x00032000ff02eb82 */ /* 0x000e300000000a00 */
[----:B------:R-:W1:Y:S01]  /*1a160*/  @!P6 LDC.64 R4, c[0x0][0xc78] ;  /* 0x00031e00ff04eb82 */ /* 0x000e620000000a00 */
[----:B0-----:R-:W-:-:S05]  /*1a170*/  @!P6 IMAD.WIDE R2, R9, 0x4, R2 ;  /* 0x000000040902e825 */ /* 0x001fca00078e0202 */
[----:B------:R1:W2:Y:S02]  /*1a180*/  @!P6 LDG.E R7, desc[UR40][R2.64] ;  /* 0x000000280207e981 */ /* 0x0002a4000c1e1900 */
[----:B-1----:R-:W-:-:S04]  /*1a190*/  @!P6 IMAD.WIDE R2, R9, 0x4, R4 ;  /* 0x000000040902e825 */ /* 0x002fc800078e0204 */
[----:B------:R-:W-:-:S06]  /*1a1a0*/  IMAD.MOV.U32 R4, RZ, RZ, RZ ;  /* 0x000000ffff047224 */ /* 0x000fcc00078e00ff */
[----:B------:R-:W2:Y:S01]  /*1a1b0*/  @!P6 LDG.E R4, desc[UR40][R2.64] ;  /* 0x000000280204e981 */ /* 0x000ea2000c1e1900 */
[----:B------:R-:W-:Y:S01]  /*1a1c0*/  UMOV UR4, 0xffffffff ;  /* 0xffffffff00047882 */ /* 0x000fe20000000000 */
[----:B--2---:R-:W-:Y:S02]  /*1a1d0*/  IMAD R13, R4, R7, RZ ;  /* 0x00000007040d7224 */ /* 0x004fe400078e02ff */
[----:B------:R-:W-:Y:S05]  /*1a1e0*/  BRA.DIV UR4, `(.L_x_902) ;  /* 0x0000005604c07947 */ /* 0x000fea000b800000 */
        /* <DEDUP_REMOVED lines=16> */
.L_x_1110:
[----:B------:R-:W-:Y:S02]  /*1a2f0*/  ULDC UR4, c[0x0][0xc38] ;  /* 0x00030e0000047ab9 */ /* 0x000fe40000000800 */
[----:B------:R-:W-:-:S04]  /*1a300*/  IMAD.U32 R5, RZ, RZ, UR4 ;  /* 0x00000004ff057e24 */ /* 0x000fc8000f8e00ff */
[----:B-1----:R-:W-:-:S04]  /*1a310*/  IMAD R9, R14, R5, RZ ;  /* 0x000000050e097224 */ /* 0x002fc800078e02ff */
[----:B------:R-:W-:-:S05]  /*1a320*/  IMAD.IADD R6, R9, 0x1, R6 ;  /* 0x0000000109067824 */ /* 0x000fca00078e0206 */
[----:B------:R-:W-:-:S13]  /*1a330*/  ISETP.GT.AND P6, PT, R6, R0, PT ;  /* 0x000000000600720c */ /* 0x000fda0003fc4270 */
[----:B------:R-:W-:Y:S05]  /*1a340*/  @!P6 BRA `(.L_x_903) ;  /* 0xfffffffc005ce947 */ /* 0x000fea000383ffff */
.L_x_900:
[----:B------:R-:W-:Y:S01]  /*1a350*/  IMAD.IADD R2, R6, 0x1, -R9 ;  /* 0x0000000106027824 */ /* 0x000fe200078e0a09 */
[----:B------:R-:W-:-:S03]  /*1a360*/  UMOV UR4, 0xffffffff ;  /* 0xffffffff00047882 */ /* 0x000fc60000000000 */
[----:B------:R-:W-:-:S05]  /*1a370*/  IMAD R9, R3, R5, R2 ;  /* 0x0000000503097224 */ /* 0x000fca00078e0202 */
[----:B------:R-:W-:Y:S01]  /*1a380*/  ISETP.GT.AND P6, PT, R9, R0, PT ;  /* 0x000000000900720c */ /* 0x000fe20003fc4270 */
[----:B------:R-:W-:-:S12]  /*1a390*/  BRA.DIV UR4, `(.L_x_904) ;  /* 0x0000005a040c7947 */ /* 0x000fd8000b800000 */
[----:B------:R-:W-:-:S04]  /*1a3a0*/  VOTE.ANY R8, PT, !P6 ;  /* 0x0000000000087806 */ /* 0x000fc800070e0100 */
[----:B------:R-:W1:Y:S02]  /*1a3b0*/  POPC R6, R8 ;  /* 0x0000000800067309 */ /* 0x000e640000000000 */
[----:B-1----:R1:W2:Y:S04]  /*1a3c0*/  SHFL.IDX PT, R7, R7, R6, 0x1f ;  /* 0x00001f0607077589 */ /* 0x0022a800000e0000 */
[----:B------:R1:W3:Y:S02]  /*1a3d0*/  SHFL.IDX PT, R4, R4, R6, 0x1f ;  /* 0x00001f0604047589 */ /* 0x0002e400000e0000 */
.L_x_1115:
[----:B------:R-:W-:-:S13]  /*1a3e0*/  ISETP.NE.AND P0, PT, R8, RZ, PT ;  /* 0x000000ff0800720c */ /* 0x000fda0003f05270 */
[----:B------:R-:W-:Y:S05]  /*1a3f0*/  @!P0 BRA `(.L_x_905) ;  /* 0x0000000000108947 */ /* 0x000fea0003800000 */
[----:B------:R-:W-:Y:S01]  /*1a400*/  UMOV UR4, 0xffffffff ;  /* 0xffffffff00047882 */ /* 0x000fe20000000000 */
[----:B------:R-:W-:Y:S02]  /*1a410*/  VIADD R12, R6, 0xffffffff ;  /* 0xffffffff060c7836 */ /* 0x000fe40000000000 */
[----:B------:R-:W-:Y:S05]  /*1a420*/  BRA.DIV UR4, `(.L_x_906) ;  /* 0x0000005a04447947 */ /* 0x000fea000b800000 */
[----:B------:R4:W0:Y:S02]  /*1a430*/  SHFL.IDX PT, R16, R3, R12, 0x1f ;  /* 0x00001f0c03107589 */ /* 0x00082400000e0000 */
.L_x_905:
[----:B--2---:R-:W-:Y:S01]  /*1a440*/  IABS R8, R7 ;  /* 0x0000000700087213 */ /* 0x004fe20000000000 */
[----:B0-----:R-:W-:Y:S01]  /*1a450*/  IMAD R16, R16, R5, R2 ;  /* 0x0000000510107224 */ /* 0x001fe200078e0202 */
[----:B---3--:R-:W-:Y:S01]  /*1a460*/  IABS R5, R4 ;  /* 0x0000000400057213 */ /* 0x008fe20000000000 */
[----:B------:R-:W-:Y:S01]  /*1a470*/  IMAD.MOV.U32 R2, RZ, RZ, RZ ;  /* 0x000000ffff027224 */ /* 0x000fe200078e00ff */
[----:B------:R-:W0:Y:S01]  /*1a480*/  I2F.RP R9, R8 ;  /* 0x0000000800097306 */ /* 0x000e220000209400 */
[----:B------:R-:W-:Y:S02]  /*1a490*/  IMAD.IADD R0, R0, 0x1, -R16 ;  /* 0x0000000100007824 */ /* 0x000fe400078e0a10 */
[----:B------:R-:W-:-:S05]  /*1a4a0*/  IMAD.IADD R19, R6, 0x1, R19 ;  /* 0x0000000106137824 */ /* 0x000fca00078e0213 */
[----:B------:R-:W2:Y:S08]  /*1a4b0*/  I2F.RP R10, R5 ;  /* 0x00000005000a7306 */ /* 0x000eb00000209400 */
[----:B0-----:R-:W4:Y:S08]  /*1a4c0*/  MUFU.RCP R9, R9 ;  /* 0x0000000900097308 */ /* 0x001f300000001000 */
[----:B--2---:R-:W-:Y:S01]  /*1a4d0*/  MUFU.RCP R10, R10 ;  /* 0x0000000a000a7308 */ /* 0x004fe20000001000 */
[----:B----4-:R-:W-:-:S07]  /*1a4e0*/  VIADD R3, R9, 0xffffffe ;  /* 0x0ffffffe09037836 */ /* 0x010fce0000000000 */
[----:B------:R-:W0:Y:S02]  /*1a4f0*/  F2I.FTZ.U32.TRUNC.NTZ R3, R3 ;  /* 0x0000000300037305 */ /* 0x000e24000021f000 */
[----:B0-----:R-:W-:-:S04]  /*1a500*/  IMAD.MOV R11, RZ, RZ, -R3 ;  /* 0x000000ffff0b7224 */ /* 0x001fc800078e0a03 */
        /* <DEDUP_REMOVED lines=18> */
[----:B------:R-:W-:-:S04]  /*1a630*/  LOP3.LUT R2, R0, R7, RZ, 0x3c, !PT ;  /* 0x0000000700027212 */ /* 0x000fc800078e3cff */
[----:B------:R-:W-:Y:S01]  /*1a640*/  ISETP.GE.AND P2, PT, R2, RZ, PT ;  /* 0x000000ff0200720c */ /* 0x000fe20003f46270 */
[----:B------:R-:W-:Y:S01]  /*1a650*/  @P0 VIADD R9, R9, 0x1 ;  /* 0x0000000109090836 */ /* 0x000fe20000000000 */
[----:B------:R-:W-:-:S05]  /*1a660*/  IABS R2, R4 ;  /* 0x0000000400027213 */ /* 0x000fca0000000000 */
[----:B------:R-:W-:-:S06]  /*1a670*/  IMAD.MOV R2, RZ, RZ, -R2 ;  /* 0x000000ffff027224 */ /* 0x000fcc00078e0a02 */
        /* <DEDUP_REMOVED lines=22> */
.L_x_901:
[----:B------:R-:W-:Y:S01]  /*1a7e0*/  UMOV UR4, URZ ;  /* 0x0000003f00047c82 */ /* 0x000fe20008000000 */
[----:B------:R-:W-:Y:S01]  /*1a7f0*/  UMOV UR5, URZ ;  /* 0x0000003f00057c82 */ /* 0x000fe20008000000 */
[----:B------:R-:W-:Y:S01]  /*1a800*/  ULDC UR6, c[0x0][0xc3c] ;  /* 0x00030f0000067ab9 */ /* 0x000fe20000000800 */
[----:B------:R-:W-:Y:S02]  /*1a810*/  IMAD.MOV.U32 R16, RZ, RZ, R0 ;  /* 0x000000ffff107224 */ /* 0x000fe400078e0000 */
[----:B------:R-:W-:Y:S02]  /*1a820*/  IMAD.U32 R17, RZ, RZ, UR4 ;  /* 0x00000004ff117e24 */ /* 0x000fe4000f8e00ff */
[----:B------:R-:W-:Y:S02]  /*1a830*/  IMAD.U32 R18, RZ, RZ, UR5 ;  /* 0x00000005ff127e24 */ /* 0x000fe4000f8e00ff */
[----:B------:R-:W-:-:S07]  /*1a840*/  IMAD.U32 R19, RZ, RZ, UR6 ;  /* 0x00000006ff137e24 */ /* 0x000fce000f8e00ff */
.L_x_907:
[----:B------:R-:W2:Y:S01]  /*1a850*/  S2R R0, SR_TID.X ;  /* 0x0000000000007919 */ /* 0x000ea20000002100 */
[----:B------:R-:W-:Y:S05]  /*1a860*/  WARPSYNC.ALL ;  /* 0x0000000000007948 */ /* 0x000fea0003800000 */
[----:B------:R-:W-:Y:S01]  /*1a870*/  BAR.SYNC.DEFER_BLOCKING 0x4, 0x180 ;  /* 0x0106000000007b1d */ /* 0x000fe20000010000 */
[----:B--2---:R-:W-:-:S04]  /*1a880*/  LOP3.LUT R0, R0, 0x1f, RZ, 0xc0, !PT ;  /* 0x0000001f00007812 */ /* 0x004fc800078ec0ff */
[----:B------:R-:W-:-:S13]  /*1a890*/  ISETP.NE.AND P0, PT, R0, RZ, PT ;  /* 0x000000ff0000720c */ /* 0x000fda0003f05270 */
[----:B0-----:R-:W0:Y:S01]  /*1a8a0*/  @!P0 S2R R3, SR_CgaCtaId ;  /* 0x0000000000038919 */ /* 0x001e220000008800 */
[----:B------:R-:W-:-:S04]  /*1a8b0*/  @!P0 MOV R0, 0x400 ;  /* 0x0000040000008802 */ /* 0x000fc80000000f00 */
[----:B0-----:R-:W-:-:S05]  /*1a8c0*/  @!P0 LEA R22, R3, R0, 0x18 ;  /* 0x0000000003168211 */ /* 0x001fca00078ec0ff */
[----:B------:R0:W-:Y:S01]  /*1a8d0*/  @!P0 STS.128 [R22+0x228d0], R16 ;  /* 0x0228d01016008388 */ /* 0x0001e20000000c00 */
[----:B------:R-:W-:Y:S06]  /*1a8e0*/  BAR.ARV 0x5, 0x180 ;  /* 0x0146000000007b1d */ /* 0x000fec0000002000 */
.L_x_898:
[----:B------:R-:W-:Y:S02]  /*1a8f0*/  ULDC UR4, c[0x0][0xc3c] ;  /* 0x00030f0000047ab9 */ /* 0x000fe40000000800 */
[----:B0-----:R-:W-:-:S13]  /*1a900*/  ISETP.GE.AND P0, PT, R19, UR4, PT ;  /* 0x0000000413007c0c */ /* 0x001fda000bf06270 */
[----:B------:R-:W-:Y:S05]  /*1a910*/  @!P0 BRA `(.L_x_908) ;  /* 0xffffffa000408947 */ /* 0x000fea000383ffff */
[----:B------:R-:W-:Y:S05]  /*1a920*/  BSYNC B8 ;  /* 0x0000000000087941 */ /* 0x000fea0003800000 */
.L_x_807:
[----:B------:R-:W5:Y:S01]  /*1a930*/  LDL.LU R0, [R1+0x24] ;  /* 0x0000240001007983 */ /* 0x000f620000300800 */
[----:B------:R-:W-:Y:S01]  /*1a940*/  BSSY B0, `(.L_x_909) ;  /* 0x000000b000007945 */ /* 0x000fe20003800000 */
[----:B------:R-:W1:Y:S01]  /*1a950*/  S2R R5, SR_CgaCtaId ;  /* 0x0000000000057919 */ /* 0x000e620000008800 */
[----:B-----5:R-:W-:-:S05]  /*1a960*/  VIADD R0, R0, 0x1 ;  /* 0x0000000100007836 */ /* 0x020fca0000000000 */
[----:B--2---:R-:W-:-:S04]  /*1a970*/  LEA.HI R2, R0, R0, RZ, 0x1 ;  /* 0x0000000000027211 */ /* 0x004fc800078f08ff */
[----:B0-----:R-:W-:Y:S02]  /*1a980*/  LOP3.LUT R3, R2, 0xfffffffe, RZ, 0xc0, !PT ;  /* 0xfffffffe02037812 */ /* 0x001fe400078ec0ff */
[----:B------:R-:W-:-:S03]  /*1a990*/  MOV R2, 0x400 ;  /* 0x0000040000027802 */ /* 0x000fc60000000f00 */
[----:B------:R-:W-:Y:S01]  /*1a9a0*/  IMAD.IADD R0, R0, 0x1, -R3 ;  /* 0x0000000100007824 */ /* 0x000fe200078e0a03 */
[----:B-1----:R-:W-:-:S04]  /*1a9b0*/  LEA R5, R5, R2, 0x18 ;  /* 0x0000000205057211 */ /* 0x002fc800078ec0ff */
[----:B------:R-:W-:-:S04]  /*1a9c0*/  SHF.L.U32 R0, R0, 0x1f, RZ ;  /* 0x0000001f00007819 */ /* 0x000fc800000006ff */
[----:B------:R-:W0:Y:S02]  /*1a9d0*/  SYNCS.PHASECHK.TRANS64.TRYWAIT P0, [R5+URZ+0x22820], R0 ;  /* 0x02282000050075a7 */ /* 0x000e24000800017f */
[----:B0-----:R-:W-:Y:S05]  /*1a9e0*/  @!P0 BRA `(.L_x_910) ;  /* 0x0000005000fc8947 */ /* 0x001fea0003800000 */
.L_x_1118:
[----:B------:R-:W-:Y:S05]  /*1a9f0*/  BSYNC B0 ;  /* 0x0000000000007941 */ /* 0x000fea0003800000 */
.L_x_909:
[----:B------:R-:W-:-:S03]  /*1aa00*/  UMOV UR4, 0xffffffff ;  /* 0xffffffff00047882 */ /* 0x000fc60000000000 */
[----:B------:R-:W-:Y:S05]  /*1aa10*/  BRA.DIV UR4, `(.L_x_911) ;  /* 0x0000005604047947 */ /* 0x000fea000b800000 */
[----:B0-----:R-:W0:Y:S02]  /*1aa20*/  S2R R0, SR_TID.X ;  /* 0x0000000000007919 */ /* 0x001e240000002100 */
[----:B0-----:R-:W-:-:S04]  /*1aa30*/  SHF.R.U32.HI R0, RZ, 0x5, R0 ;  /* 0x00000005ff007819 */ /* 0x001fc80000011600 */
[----:B------:R-:W-:-:S05]  /*1aa40*/  LOP3.LUT R0, R0, 0x3, RZ, 0xc0, !PT ;  /* 0x0000000300007812 */ /* 0x000fca00078ec0ff */
[----:B------:R0:W1:Y:S02]  /*1aa50*/  SHFL.IDX PT, R14, R0, RZ, 0x1f ;  /* 0x00001fff000e7589 */ /* 0x00006400000e0000 */
.L_x_1121:
[----:B-1----:R-:W-:-:S13]  /*1aa60*/  ISETP.NE.AND P0, PT, R14, RZ, PT ;  /* 0x000000ff0e00720c */ /* 0x002fda0003f05270 */
[----:B------:R-:W-:Y:S05]  /*1aa70*/  @P0 BRA `(.L_x_643) ;  /* 0x0000000000840947 */ /* 0x000fea0003800000 */
[----:B------:R-:W-:-:S03]  /*1aa80*/  UMOV UR4, 0xffffffff ;  /* 0xffffffff00047882 */ /* 0x000fc60000000000 */
[----:B------:R-:W-:Y:S05]  /*1aa90*/  BRA.DIV UR4, `(.L_x_912) ;  /* 0x0000005604187947 */ /* 0x000fea000b800000 */
[----:B------:R-:W-:-:S13]  /*1aaa0*/  ELECT P6, URZ, PT ;  /* 0x00000000003f782f */ /* 0x000fda00038c0000 */
.L_x_1124:
[----:B------:R-:W-:Y:S05]  /*1aab0*/  @!P6 BRA `(.L_x_643) ;  /* 0x000000000074e947 */ /* 0x000fea0003800000 */
[----:B------:R-:W-:-:S04]  /*1aac0*/  LOP3.LUT R37, R37, 0x2, RZ, 0xfc, !PT ;  /* 0x0000000225257812 */ /* 0x000fc800078efcff */
[----:B------:R-:W-:-:S13]  /*1aad0*/  ISETP.NE.AND P0, PT, R37, 0x3, PT ;  /* 0x000000032500780c */ /* 0x000fda0003f05270 */
[----:B------:R-:W-:Y:S05]  /*1aae0*/  @!P0 BRA `(.L_x_913) ;  /* 0x0000000000048947 */ /* 0x000fea0003800000 */
[----:B------:R-:W-:Y:S01]  /*1aaf0*/  BPT.TRAP 0x1 ;  /* 0x000000040000795c */ /* 0x000fe20000300000 */
.L_x_913:
[C---:B------:R-:W-:Y:S01]  /*1ab00*/  IMAD R3, R24.reuse, 0x8, R5 ;  /* 0x0000000818037824 */ /* 0x040fe200078e0205 */
[----:B------:R-:W-:Y:S01]  /*1ab10*/  SHF.L.U32 R2, R25, 0x1f, RZ ;  /* 0x0000001f19027819 */ /* 0x000fe200000006ff */
[----:B------:R-:W-:-:S03]  /*1ab20*/  VIADD R24, R24, 0x1 ;  /* 0x0000000118187836 */ /* 0x000fc60000000000 */
[----:B------:R-:W1:Y:S02]  /*1ab30*/  SYNCS.PHASECHK.TRANS64.TRYWAIT P1, [R3+URZ+0x22840], R2 ;  /* 0x02284002030075a7 */ /* 0x000e64000802017f */
[----:B------:R-:W-:-:S04]  /*1ab40*/  ISETP.NE.AND P2, PT, R24, 0x2, PT ;  /* 0x000000021800780c */ /* 0x000fc80003f45270 */
[----:B0-----:R-:W-:Y:S01]  /*1ab50*/  SEL R0, RZ, 0x1, P2 ;  /* 0x00000001ff007807 */ /* 0x001fe20001000000 */
[----:B-1----:R-:W-:Y:S08]  /*1ab60*/  @!P1 BRA `(.L_x_914) ;  /* 0x0000005400049947 */ /* 0x002ff00003800000 */
.L_x_1125:
[----:B------:R-:W-:Y:S02]  /*1ab70*/  SEL R24, R24, RZ, P2 ;  /* 0x000000ff18187207 */ /* 0x000fe40001000000 */
[----:B------:R-:W-:Y:S01]  /*1ab80*/  LOP3.LUT R0, R25, R0, RZ, 0x3c, !PT ;  /* 0x0000000019007212 */ /* 0x000fe200078e3cff */
[----:B------:R-:W-:Y:S06]  /*1ab90*/  @!P0 BRA `(.L_x_915) ;  /* 0x0000000000048947 */ /* 0x000fec0003800000 */
[----:B------:R-:W-:Y:S01]  /*1aba0*/  BPT.TRAP 0x1 ;  /* 0x000000040000795c */ /* 0x000fe20000300000 */
.L_x_915:
[----:B------:R-:W-:Y:S01]  /*1abb0*/  IMAD R5, R24, 0x8, R5 ;  /* 0x0000000818057824 */ /* 0x000fe200078e0205 */
[----:B------:R-:W-:-:S04]  /*1abc0*/  SHF.L.U32 R0, R0, 0x1f, RZ ;  /* 0x0000001f00007819 */ /* 0x000fc800000006ff */
[----:B------:R-:W1:Y:S02]  /*1abd0*/  SYNCS.PHASECHK.TRANS64.TRYWAIT P1, [R5+URZ+0x22840], R0 ;  /* 0x02284000050075a7 */ /* 0x000e64000802017f */
[----:B-1----:R-:W-:Y:S05]  /*1abe0*/  @!P1 BRA `(.L_x_916) ;  /* 0x0000005000f89947 */ /* 0x002fea0003800000 */
.L_x_1126:
[----:B------:R-:W-:Y:S05]  /*1abf0*/  @!P0 BRA `(.L_x_917) ;  /* 0x0000000000048947 */ /* 0x000fea0003800000 */
[----:B------:R-:W-:Y:S01]  /*1ac00*/  BPT.TRAP 0x1 ;  /* 0x000000040000795c */ /* 0x000fe20000300000 */
.L_x_917:
[----:B------:R-:W2:Y:S02]  /*1ac10*/  SYNCS.PHASECHK.TRANS64.TRYWAIT P1, [R3+URZ+0x22860], R2 ;  /* 0x02286002030075a7 */ /* 0x000ea4000802017f */
[----:B--2---:R-:W-:Y:S05]  /*1ac20*/  @!P1 BRA `(.L_x_918) ;  /* 0x0000005000fc9947 */ /* 0x004fea0003800000 */
.L_x_1127:
[----:B------:R-:W-:Y:S05]  /*1ac30*/  @!P0 BRA `(.L_x_919) ;  /* 0x0000000000048947 */ /* 0x000fea0003800000 */
[----:B------:R-:W-:Y:S01]  /*1ac40*/  BPT.TRAP 0x1 ;  /* 0x000000040000795c */ /* 0x000fe20000300000 */
.L_x_919:
[----:B------:R0:W0:Y:S02]  /*1ac50*/  SYNCS.PHASECHK.TRANS64.TRYWAIT P0, [R5+URZ+0x22860], R0 ;  /* 0x02286000050075a7 */ /* 0x000024000800017f */
[----:B0-----:R-:W-:Y:S05]  /*1ac60*/  @!P0 NANOSLEEP.SYNCS 0x989680 ;  /* 0x009896800000895d */ /* 0x001fea0003900000 */
[----:B------:R-:W0:Y:S02]  /*1ac70*/  @!P0 SYNCS.PHASECHK.TRANS64 P0, [R5+URZ+0x22860], R0 ;  /* 0x02286000050085a7 */ /* 0x000e24000800007f */
[----:B0-----:R-:W-:Y:S05]  /*1ac80*/  @!P0 BRA `(.L_x_919) ;  /* 0xfffffffc00f08947 */ /* 0x001fea000383ffff */
.L_x_643:
[----:B------:R-:W-:Y:S05]  /*1ac90*/  BSYNC B9 ;  /* 0x0000000000097941 */ /* 0x000fea0003800000 */
.L_x_640:
[----:B------:R-:W-:Y:S05]  /*1aca0*/  EXIT ;  /* 0x000000000000794d */ /* 0x000fea0003800000 */
.L_x_663:
[----:B0-----:R0:W1:Y:S02]  /*1acb0*/  SYNCS.PHASECHK.TRANS64.TRYWAIT P5, [R87+URZ+0x22890], R95 ;  /* 0x0228905f570075a7 */ /* 0x00106400080a017f */
[----:B-1----:R-:W-:Y:S05]  /*1acc0*/  @!P5 NANOSLEEP.SYNCS 0x989680 ;  /* 0x009896800000d95d */ /* 0x002fea0003900000 */
[----:B------:R-:W1:Y:S02]  /*1acd0*/  @!P5 SYNCS.PHASECHK.TRANS64 P5, [R87+URZ+0x22890], R95 ;  /* 0x0228905f5700d5a7 */ /* 0x000e6400080a007f */
[----:B-1----:R-:W-:Y:S05]  /*1ace0*/  @!P5 BRA `(.L_x_663) ;  /* 0xfffffffc00f0d947 */ /* 0x002fea000383ffff */
[----:B------:R-:W-:Y:S05]  /*1acf0*/  BRA `(.L_x_920) ;  /* 0xfffffe8800ac7947 */ /* 0x000fea000383ffff */
.L_x_664:
        /* <DEDUP_REMOVED lines=8> */
.L_x_922:
[----:B------:R-:W-:Y:S05]  /*1ad80*/  BSYNC B1 ;  /* 0x0000000000017941 */ /* 0x000fea0003800000 */
.L_x_921:
[----:B------:R-:W-:Y:S02]  /*1ad90*/  IMAD.MOV.U32 R13, RZ, RZ, R96 ;  /* 0x000000ffff0d7224 */ /* 0x000fe400078e0060 */
[----:B------:R-:W-:Y:S02]  /*1ada0*/  IMAD.MOV.U32 R12, RZ, RZ, RZ ;  /* 0x000000ffff0c7224 */ /* 0x000fe400078e00ff */
[----:B------:R-:W-:Y:S02]  /*1adb0*/  IMAD.MOV.U32 R11, RZ, RZ, 0x1c1f ;  /* 0x00001c1fff0b7424 */ /* 0x000fe400078e00ff */
[----:B------:R-:W-:Y:S02]  /*1adc0*/  IMAD.MOV.U32 R15, RZ, RZ, -0x1 ;  /* 0xffffffffff0f7424 */ /* 0x000fe400078e00ff */
[----:B------:R-:W-:-:S07]  /*1add0*/  IMAD.MOV.U32 R99, RZ, RZ, R14 ;  /* 0x000000ffff637224 */ /* 0x000fce00078e000e */
[----:B------:R-:W-:Y:S05]  /*1ade0*/  WARPSYNC.COLLECTIVE R15, `(.L_x_923) ;  /* 0x000000000f087348 */ /* 0x000fea0003c00000 */
[----:B------:R0:W1:Y:S02]  /*1adf0*/  SHFL.IDX P6, R14, R13, R12, R11 ;  /* 0x0000000c0d0e7389 */ /* 0x00006400000c000b */
[----:B01----:R-:W-:Y:S01]  /*1ae00*/  ENDCOLLECTIVE ;  /* 0x000000000000791b */ /* 0x003fe20003800000 */
.L_x_923:
[----:B------:R-:W-:Y:S05]  /*1ae10*/  BRA `(.L_x_924) ;  /* 0xfffffe8800787947 */ /* 0x000fea000383ffff */
.L_x_673:
[----:B------:R-:W-:Y:S01]  /*1ae20*/  BSSY B1, `(.L_x_925) ;  /* 0x0000008000017945 */ /* 0x000fe20003800000 */
[----:B----4-:R-:W-:Y:S02]  /*1ae30*/  IMAD.MOV.U32 R13, RZ, RZ, R97 ;  /* 0x000000ffff0d7224 */ /* 0x010fe400078e0061 */
[----:B------:R-:W-:Y:S02]  /*1ae40*/  IMAD.MOV.U32 R12, RZ, RZ, 0x1 ;  /* 0x00000001ff0c7424 */ /* 0x000fe400078e00ff */
[----:B------:R-:W-:Y:S02]  /*1ae50*/  IMAD.MOV.U32 R11, RZ, RZ, 0x1c1f ;  /* 0x00001c1fff0b7424 */ /* 0x000fe400078e00ff */
[----:B------:R-:W-:-:S07]  /*1ae60*/  IMAD.MOV.U32 R15, RZ, RZ, -0x1 ;  /* 0xffffffffff0f7424 */ /* 0x000fce00078e00ff */
[----:B0123--:R-:W-:Y:S05]  /*1ae70*/  WARPSYNC.COLLECTIVE R15, `(.L_x_926) ;  /* 0x000000000f087348 */ /* 0x00ffea0003c00000 */
[----:B---3--:R3:W4:Y:S02]  /*1ae80*/  SHFL.IDX P6, R14, R13, R12, R11 ;  /* 0x0000000c0d0e7389 */ /* 0x00872400000c000b */
[----:B01234-:R-:W-:Y:S01]  /*1ae90*/  ENDCOLLECTIVE ;  /* 0x000000000000791b */ /* 0x01ffe20003800000 */
.L_x_926:
[----:B------:R-:W-:Y:S05]  /*1aea0*/  BSYNC B1 ;  /* 0x0000000000017941 */ /* 0x000fea0003800000 */
.L_x_925:
[----:B------:R-:W-:Y:S02]  /*1aeb0*/  IMAD.MOV.U32 R13, RZ, RZ, R96 ;  /* 0x000000ffff0d7224 */ /* 0x000fe400078e0060 */
[----:B------:R-:W-:Y:S02]  /*1aec0*/  IMAD.MOV.U32 R12, RZ, RZ, 0x1 ;  /* 0x00000001ff0c7424 */ /* 0x000fe400078e00ff */
[----:B------:R-:W-:Y:S02]  /*1aed0*/  IMAD.MOV.U32 R11, RZ, RZ, 0x1c1f ;  /* 0x00001c1fff0b7424 */ /* 0x000fe400078e00ff */
[----:B------:R-:W-:Y:S02]  /*1aee0*/  IMAD.MOV.U32 R15, RZ, RZ, -0x1 ;  /* 0xffffffffff0f7424 */ /* 0x000fe400078e00ff */
[----:B------:R-:W-:-:S07]  /*1aef0*/  IMAD.MOV.U32 R97, RZ, RZ, R14 ;  /* 0x000000ffff617224 */ /* 0x000fce00078e000e */
[----:B------:R-:W-:Y:S05]  /*1af00*/  WARPSYNC.COLLECTIVE R15, `(.L_x_927) ;  /* 0x000000000f087348 */ /* 0x000fea0003c00000 */
[----:B------:R0:W1:Y:S02]  /*1af10*/  SHFL.IDX P6, R14, R13, R12, R11 ;  /* 0x0000000c0d0e7389 */ /* 0x00006400000c000b */
[----:B01----:R-:W-:Y:S01]  /*1af20*/  ENDCOLLECTIVE ;  /* 0x000000000000791b */ /* 0x003fe20003800000 */
.L_x_927:
[----:B------:R-:W-:Y:S05]  /*1af30*/  BRA `(.L_x_928) ;  /* 0xfffffe9000047947 */ /* 0x000fea000383ffff */
.L_x_683:
[----:B-1----:R1:W2:Y:S02]  /*1af40*/  SYNCS.PHASECHK.TRANS64.TRYWAIT P4, [R87+URZ+0x22890], R95 ;  /* 0x0228905f570075a7 */ /* 0x0022a4000808017f */
[----:B--2---:R-:W-:Y:S05]  /*1af50*/  @!P4 NANOSLEEP.SYNCS 0x989680 ;  /* 0x009896800000c95d */ /* 0x004fea0003900000 */
[----:B------:R-:W2:Y:S02]  /*1af60*/  @!P4 SYNCS.PHASECHK.TRANS64 P4, [R87+URZ+0x22890], R95 ;  /* 0x0228905f5700c5a7 */ /* 0x000ea4000808007f */
[----:B--2---:R-:W-:Y:S05]  /*1af70*/  @!P4 BRA `(.L_x_683) ;  /* 0xfffffffc00f0c947 */ /* 0x004fea000383ffff */
[----:B------:R-:W-:Y:S05]  /*1af80*/  BRA `(.L_x_929) ;  /* 0xfffffe9800fc7947 */ /* 0x000fea000383ffff */
.L_x_684:
        /* <DEDUP_REMOVED lines=8> */
.L_x_931:
[----:B------:R-:W-:Y:S05]  /*1b010*/  BSYNC B1 ;  /* 0x0000000000017941 */ /* 0x000fea0003800000 */
.L_x_930:
        /* <DEDUP_REMOVED lines=8> */
.L_x_932:
[----:B------:R-:W-:Y:S01]  /*1b0a0*/  IMAD.MOV.U32 R100, RZ, RZ, R14 ;  /* 0x000000ffff647224 */ /* 0x000fe200078e000e */
[----:B------:R-:W-:Y:S06]  /*1b0b0*/  BRA `(.L_x_933) ;  /* 0xfffffe9800c87947 */ /* 0x000fec000383ffff */
.L_x_689:
[----:B------:R-:W-:Y:S01]  /*1b0c0*/  BSSY B1, `(.L_x_934) ;  /* 0x0000008000017945 */ /* 0x000fe20003800000 */
[----:B----4-:R-:W-:Y:S02]  /*1b0d0*/  IMAD.MOV.U32 R13, RZ, RZ, R97 ;  /* 0x000000ffff0d7224 */ /* 0x010fe400078e0061 */
[----:B------:R-:W-:Y:S02]  /*1b0e0*/  IMAD.MOV.U32 R12, RZ, RZ, 0x1 ;  /* 0x00000001ff0c7424 */ /* 0x000fe400078e00ff */
[----:B------:R-:W-:Y:S02]  /*1b0f0*/  IMAD.MOV.U32 R11, RZ, RZ, 0x1c1f ;  /* 0x00001c1fff0b7424 */ /* 0x000fe400078e00ff */
[----:B------:R-:W-:-:S07]  /*1b100*/  IMAD.MOV.U32 R15, RZ, RZ, -0x1 ;  /* 0xffffffffff0f7424 */ /* 0x000fce00078e00ff */
[----:B0123--:R-:W-:Y:S05]  /*1b110*/  WARPSYNC.COLLECTIVE R15, `(.L_x_935) ;  /* 0x000000000f087348 */ /* 0x00ffea0003c00000 */
[----:B------:R4:W0:Y:S02]  /*1b120*/  SHFL.IDX P6, R14, R13, R12, R11 ;  /* 0x0000000c0d0e7389 */ /* 0x00082400000c000b */
[----:B01234-:R-:W-:Y:S01]  /*1b130*/  ENDCOLLECTIVE ;  /* 0x000000000000791b */ /* 0x01ffe20003800000 */
.L_x_935:
[----:B------:R-:W-:Y:S05]  /*1b140*/  BSYNC B1 ;  /* 0x0000000000017941 */ /* 0x000fea0003800000 */
.L_x_934:
        /* <DEDUP_REMOVED lines=8> */
.L_x_936:
[----:B------:R-:W-:Y:S01]  /*1b1d0*/  IMAD.MOV.U32 R96, RZ, RZ, R14 ;  /* 0x000000ffff607224 */ /* 0x000fe200078e000e */
[----:B------:R-:W-:Y:S06]  /*1b1e0*/  BRA `(.L_x_937) ;  /* 0xfffffea000707947 */ /* 0x000fec000383ffff */
.L_x_694:
[----:B-1----:R1:W2:Y:S02]  /*1b1f0*/  SYNCS.PHASECHK.TRANS64.TRYWAIT P2, [R87+URZ+0x22890], R95 ;  /* 0x0228905f570075a7 */ /* 0x0022a4000804017f */
[----:B--2---:R-:W-:Y:S05]  /*1b200*/  @!P2 NANOSLEEP.SYNCS 0x989680 ;  /* 0x009896800000a95d */ /* 0x004fea0003900000 */
[----:B------:R-:W2:Y:S02]  /*1b210*/  @!P2 SYNCS.PHASECHK.TRANS64 P2, [R87+URZ+0x22890], R95 ;  /* 0x0228905f5700a5a7 */ /* 0x000ea4000804007f */
[----:B--2---:R-:W-:Y:S05]  /*1b220*/  @!P2 BRA `(.L_x_694) ;  /* 0xfffffffc00f0a947 */ /* 0x004fea000383ffff */
[----:B------:R-:W-:Y:S05]  /*1b230*/  BRA `(.L_x_938) ;  /* 0xfffffea800847947 */ /* 0x000fea000383ffff */
.L_x_695:
        /* <DEDUP_REMOVED lines=8> */
.L_x_940:
[----:B------:R-:W-:Y:S05]  /*1b2c0*/  BSYNC B1 ;  /* 0x0000000000017941 */ /* 0x000fea0003800000 */
.L_x_939:
        /* <DEDUP_REMOVED lines=8> */
.L_x_941:
[----:B------:R-:W-:Y:S01]  /*1b350*/  IMAD.MOV.U32 R7, RZ, RZ, R14 ;  /* 0x000000ffff077224 */ /* 0x000fe200078e000e */
[----:B------:R-:W-:Y:S06]  /*1b360*/  BRA `(.L_x_942) ;  /* 0xfffffea800a07947 */ /* 0x000fec000383ffff */
.L_x_698:
        /* <DEDUP_REMOVED lines=8> */
.L_x_944:
[----:B------:R-:W-:Y:S05]  /*1b3f0*/  BSYNC B1 ;  /* 0x0000000000017941 */ /* 0x000fea0003800000 */
.L_x_943:
        /* <DEDUP_REMOVED lines=8> */
.L_x_945:
[----:B------:R-:W-:Y:S01]  /*1b480*/  IMAD.MOV.U32 R7, RZ, RZ, R14 ;  /* 0x000000ffff077224 */ /* 0x000fe200078e000e */
[----:B------:R-:W-:Y:S06]  /*1b490*/  BRA `(.L_x_946) ;  /* 0xfffffea8009c7947 */ /* 0x000fec000383ffff */
.L_x_702:
[----:B---3--:R3:W4:Y:S02]  /*1b4a0*/  SYNCS.PHASECHK.TRANS64.TRYWAIT P3, [R87+URZ+0x228b0], R95 ;  /* 0x0228b05f570075a7 */ /* 0x008724000806017f */
[----:B----4-:R-:W-:Y:S05]  /*1b4b0*/  @!P3 NANOSLEEP.SYNCS 0x989680 ;  /* 0x009896800000b95d */ /* 0x010fea0003900000 */
[----:B------:R-:W4:Y:S02]  /*1b4c0*/  @!P3 SYNCS.PHASECHK.TRANS64 P3, [R87+URZ+0x228b0], R95 ;  /* 0x0228b05f5700b5a7 */ /* 0x000f24000806007f */
[----:B----4-:R-:W-:Y:S05]  /*1b4d0*/  @!P3 BRA `(.L_x_702) ;  /* 0xfffffffc00f0b947 */ /* 0x010fea000383ffff */
[----:B------:R-:W-:Y:S05]  /*1b4e0*/  BRA `(.L_x_947) ;  /* 0xfffffeac00147947 */ /* 0x000fea000383ffff */
.L_x_712:
[----:B------:R-:W-:Y:S01]  /*1b4f0*/  BSSY B0, `(.L_x_948) ;  /* 0x0000007000007945 */ /* 0x000fe20003800000 */
[----:B------:R-:W-:Y:S02]  /*1b500*/  IMAD.MOV.U32 R12, RZ, RZ, RZ ;  /* 0x000000ffff0c7224 */ /* 0x000fe400078e00ff */
[----:B------:R-:W-:Y:S02]  /*1b510*/  IMAD.MOV.U32 R11, RZ, RZ, 0x1f ;  /* 0x0000001fff0b7424 */ /* 0x000fe400078e00ff */
[----:B------:R-:W-:-:S07]  /*1b520*/  IMAD.MOV.U32 R15, RZ, RZ, -0x1 ;  /* 0xffffffffff0f7424 */ /* 0x000fce00078e00ff */
[----:B-----5:R-:W-:Y:S05]  /*1b530*/  WARPSYNC.COLLECTIVE R15, `(.L_x_949) ;  /* 0x000000000f087348 */ /* 0x020fea0003c00000 */
[----:B------:R0:W1:Y:S02]  /*1b540*/  SHFL.IDX P6, R14, R13, R12, R11 ;  /* 0x0000000c0d0e7389 */ /* 0x00006400000c000b */
[----:B01---5:R-:W-:Y:S01]  /*1b550*/  ENDCOLLECTIVE ;  /* 0x000000000000791b */ /* 0x023fe20003800000 */
.L_x_949:
[----:B------:R-:W-:Y:S05]  /*1b560*/  BSYNC B0 ;  /* 0x0000000000007941 */ /* 0x000fea0003800000 */
.L_x_948:
[----:B------:R-:W-:Y:S05]  /*1b570*/  BRA `(.L_x_950) ;  /* 0xfffffebc00047947 */ /* 0x000fea000383ffff */
.L_x_724:
[----:B------:R-:W-:Y:S01]  /*1b580*/  BSSY B1, `(.L_x_951) ;  /* 0x0000008000017945 */ /* 0x000fe20003800000 */
[----:B0-----:R-:W-:Y:S02]  /*1b590*/  IMAD.MOV.U32 R13, RZ, RZ, R27 ;  /* 0x000000ffff0d7224 */ /* 0x001fe400078e001b */
[----:B------:R-:W-:Y:S02]  /*1b5a0*/  IMAD.MOV.U32 R12, RZ, RZ, RZ ;  /* 0x000000ffff0c7224 */ /* 0x000fe400078e00ff */
[----:B------:R-:W-:Y:S02]  /*1b5b0*/  IMAD.MOV.U32 R11, RZ, RZ, 0x1c1f ;  /* 0x00001c1fff0b7424 */ /* 0x000fe400078e00ff */
[----:B------:R-:W-:-:S07]  /*1b5c0*/  IMAD.MOV.U32 R15, RZ, RZ, -0x1 ;  /* 0xffffffffff0f7424 */ /* 0x000fce00078e00ff */
[----:B------:R-:W-:Y:S05]  /*1b5d0*/  WARPSYNC.COLLECTIVE R15, `(.L_x_952) ;  /* 0x000000000f087348 */ /* 0x000fea0003c00000 */
[----:B------:R0:W1:Y:S02]  /*1b5e0*/  SHFL.IDX P6, R14, R13, R12, R11 ;  /* 0x0000000c0d0e7389 */ /* 0x00006400000c000b */
[----:B01----:R-:W-:Y:S01]  /*1b5f0*/  ENDCOLLECTIVE ;  /* 0x000000000000791b */ /* 0x003fe20003800000 */
.L_x_952:
[----:B------:R-:W-:Y:S05]  /*1b600*/  BSYNC B1 ;  /* 0x0000000000017941 */ /* 0x000fea0003800000 */
.L_x_951:
        /* <DEDUP_REMOVED lines=8> */
.L_x_953:
[----:B------:R-:W-:Y:S02]  /*1b690*/  IMAD.MOV.U32 R13, RZ, RZ, R25 ;  /* 0x000000ffff0d7224 */ /* 0x000fe400078e0019 */
[----:B------:R-:W-:-:S07]  /*1b6a0*/  IMAD.MOV.U32 R3, RZ, RZ, R14 ;  /* 0x000000ffff037224 */ /* 0x000fce00078e000e */
[----:B------:R-:W-:Y:S05]  /*1b6b0*/  WARPSYNC.COLLECTIVE R15, `(.L_x_954) ;  /* 0x000000000f087348 */ /* 0x000fea0003c00000 */
[----:B------:R0:W1:Y:S02]  /*1b6c0*/  SHFL.IDX P6, R14, R13, R12, R11 ;  /* 0x0000000c0d0e7389 */ /* 0x00006400000c000b */
[----:B01----:R-:W-:Y:S01]  /*1b6d0*/  ENDCOLLECTIVE ;  /* 0x000000000000791b */ /* 0x003fe20003800000 */
.L_x_954:
[----:B------:R-:W-:Y:S02]  /*1b6e0*/  IMAD.MOV.U32 R13, RZ, RZ, R28 ;  /* 0x000000ffff0d7224 */ /* 0x000fe400078e001c */
[----:B------:R-:W-:-:S07]  /*1b6f0*/  IMAD.MOV.U32 R25, RZ, RZ, R14 ;  /* 0x000000ffff197224 */ /* 0x000fce00078e000e */
[----:B------:R-:W-:Y:S05]  /*1b700*/  WARPSYNC.COLLECTIVE R15, `(.L_x_955) ;  /* 0x000000000f087348 */ /* 0x000fea0003c00000 */
[----:B------:R0:W1:Y:S02]  /*1b710*/  SHFL.IDX P6, R14, R13, R12, R11 ;  /* 0x0000000c0d0e7389 */ /* 0x00006400000c000b */
[----:B01----:R-:W-:Y:S01]  /*1b720*/  ENDCOLLECTIVE ;  /* 0x000000000000791b */ /* 0x003fe20003800000 */
.L_x_955:
[----:B------:R-:W-:Y:S01]  /*1b730*/  IMAD.MOV.U32 R20, RZ, RZ, R14 ;  /* 0x000000ffff147224 */ /* 0x000fe200078e000e */
[----:B------:R-:W-:Y:S06]  /*1b740*/  BRA `(.L_x_956) ;  /* 0xfffffec0001c7947 */ /* 0x000fec000383ffff */
.L_x_728:
[----:B0-----:R0:W1:Y:S02]  /*1b750*/  SYNCS.PHASECHK.TRANS64.TRYWAIT P0, [R19+URZ+0x22800], R26 ;  /* 0x0228001a130075a7 */ /* 0x001064000800017f */
[----:B-1----:R-:W-:Y:S05]  /*1b760*/  @!P0 NANOSLEEP.SYNCS 0x989680 ;  /* 0x009896800000895d */ /* 0x002fea0003900000 */
[----:B------:R-:W1:Y:S02]  /*1b770*/  @!P0 SYNCS.PHASECHK.TRANS64 P0, [R19+URZ+0x22800], R26 ;  /* 0x0228001a130085a7 */ /* 0x000e64000800007f */
[----:B-1----:R-:W-:Y:S05]  /*1b780*/  @!P0 BRA `(.L_x_728) ;  /* 0xfffffffc00f08947 */ /* 0x002fea000383ffff */
[----:B------:R-:W-:Y:S05]  /*1b790*/  BRA `(.L_x_957) ;  /* 0xfffffec400347947 */ /* 0x000fea000383ffff */
.L_x_736:
        /* <DEDUP_REMOVED lines=8> */
.L_x_959:
[----:B------:R-:W-:Y:S05]  /*1b820*/  BSYNC B1 ;  /* 0x0000000000017941 */ /* 0x000fea0003800000 */
.L_x_958:
        /* <DEDUP_REMOVED lines=8> */
.L_x_960:
[----:B------:R-:W-:Y:S02]  /*1b8b0*/  IMAD.MOV.U32 R13, RZ, RZ, R25 ;  /* 0x000000ffff0d7224 */ /* 0x000fe400078e0019 */
[----:B------:R-:W-:-:S07]  /*1b8c0*/  IMAD.MOV.U32 R3, RZ, RZ, R14 ;  /* 0x000000ffff037224 */ /* 0x000fce00078e000e */
[----:B------:R-:W-:Y:S05]  /*1b8d0*/  WARPSYNC.COLLECTIVE R15, `(.L_x_961) ;  /* 0x000000000f087348 */ /* 0x000fea0003c00000 */
[----:B------:R0:W1:Y:S02]  /*1b8e0*/  SHFL.IDX P6, R14, R13, R12, R11 ;  /* 0x0000000c0d0e7389 */ /* 0x00006400000c000b */
[----:B01----:R-:W-:Y:S01]  /*1b8f0*/  ENDCOLLECTIVE ;  /* 0x000000000000791b */ /* 0x003fe20003800000 */
.L_x_961:
[----:B------:R-:W-:Y:S02]  /*1b900*/  IMAD.MOV.U32 R13, RZ, RZ, R28 ;  /* 0x000000ffff0d7224 */ /* 0x000fe400078e001c */
[----:B------:R-:W-:-:S07]  /*1b910*/  IMAD.MOV.U32 R20, RZ, RZ, R14 ;  /* 0x000000ffff147224 */ /* 0x000fce00078e000e */
[----:B------:R-:W-:Y:S05]  /*1b920*/  WARPSYNC.COLLECTIVE R15, `(.L_x_962) ;  /* 0x000000000f087348 */ /* 0x000fea0003c00000 */
[----:B------:R0:W1:Y:S02]  /*1b930*/  SHFL.IDX P6, R14, R13, R12, R11 ;  /* 0x0000000c0d0e7389 */ /* 0x00006400000c000b */
[----:B01----:R-:W-:Y:S01]  /*1b940*/  ENDCOLLECTIVE ;  /* 0x000000000000791b */ /* 0x003fe20003800000 */
.L_x_962:
[----:B------:R-:W-:Y:S05]  /*1b950*/  BRA `(.L_x_963) ;  /* 0xfffffecc00a47947 */ /* 0x000fea000383ffff */
.L_x_740:
[----:B0-----:R0:W1:Y:S02]  /*1b960*/  SYNCS.PHASECHK.TRANS64.TRYWAIT P1, [R19+URZ+0x22800], R26 ;  /* 0x0228001a130075a7 */ /* 0x001064000802017f */
[----:B-1----:R-:W-:Y:S05]  /*1b970*/  @!P1 NANOSLEEP.SYNCS 0x989680 ;  /* 0x009896800000995d */ /* 0x002fea0003900000 */
[----:B------:R-:W1:Y:S02]  /*1b980*/  @!P1 SYNCS.PHASECHK.TRANS64 P1, [R19+URZ+0x22800], R26 ;  /* 0x0228001a130095a7 */ /* 0x000e64000802007f */
[----:B-1----:R-:W-:Y:S05]  /*1b990*/  @!P1 BRA `(.L_x_740) ;  /* 0xfffffffc00f09947 */ /* 0x002fea000383ffff */
[----:B------:R-:W-:Y:S05]  /*1b9a0*/  BRA `(.L_x_964) ;  /* 0xfffffed000847947 */ /* 0x000fea000383ffff */
.L_x_746:
[----:B----4-:R4:W0:Y:S02]  /*1b9b0*/  SYNCS.PHASECHK.TRANS64.TRYWAIT P1, [R3+URZ+0x22830], R20 ;  /* 0x02283014030075a7 */ /* 0x010824000802017f */
[----:B0-----:R-:W-:Y:S05]  /*1b9c0*/  @!P1 NANOSLEEP.SYNCS 0x989680 ;  /* 0x009896800000995d */ /* 0x001fea0003900000 */
[----:B------:R-:W0:Y:S02]  /*1b9d0*/  @!P1 SYNCS.PHASECHK.TRANS64 P1, [R3+URZ+0x22830], R20 ;  /* 0x02283014030095a7 */ /* 0x000e24000802007f */
[----:B0-----:R-:W-:Y:S05]  /*1b9e0*/  @!P1 BRA `(.L_x_746) ;  /* 0xfffffffc00f09947 */ /* 0x001fea000383ffff */
[----:B------:R-:W-:Y:S05]  /*1b9f0*/  BRA `(.L_x_745) ;  /* 0xfffffedc00d07947 */ /* 0x000fea000383ffff */
.L_x_752:
[----:B-1----:R1:W2:Y:S02]  /*1ba00*/  SYNCS.PHASECHK.TRANS64.TRYWAIT P1, [R3+URZ+0x22850], R20 ;  /* 0x02285014030075a7 */ /* 0x0022a4000802017f */
[----:B--2---:R-:W-:Y:S05]  /*1ba10*/  @!P1 NANOSLEEP.SYNCS 0x989680 ;  /* 0x009896800000995d */ /* 0x004fea0003900000 */
[----:B------:R-:W2:Y:S02]  /*1ba20*/  @!P1 SYNCS.PHASECHK.TRANS64 P1, [R3+URZ+0x22850], R20 ;  /* 0x02285014030095a7 */ /* 0x000ea4000802007f */
[----:B--2---:R-:W-:Y:S05]  /*1ba30*/  @!P1 BRA `(.L_x_752) ;  /* 0xfffffffc00f09947 */ /* 0x004fea000383ffff */
[----:B------:R-:W-:Y:S05]  /*1ba40*/  BRA `(.L_x_751) ;  /* 0xfffffef800f87947 */ /* 0x000fea000383ffff */
.L_x_758:
[----:B-1----:R1:W2:Y:S02]  /*1ba50*/  SYNCS.PHASECHK.TRANS64.TRYWAIT P2, [R6+URZ+0x22830], R7 ;  /* 0x02283007060075a7 */ /* 0x0022a4000804017f */
[----:B--2---:R-:W-:Y:S05]  /*1ba60*/  @!P2 NANOSLEEP.SYNCS 0x989680 ;  /* 0x009896800000a95d */ /* 0x004fea0003900000 */
[----:B------:R-:W2:Y:S02]  /*1ba70*/  @!P2 SYNCS.PHASECHK.TRANS64 P2, [R6+URZ+0x22830], R7 ;  /* 0x022830070600a5a7 */ /* 0x000ea4000804007f */
[----:B--2---:R-:W-:Y:S05]  /*1ba80*/  @!P2 BRA `(.L_x_758) ;  /* 0xfffffffc00f0a947 */ /* 0x004fea000383ffff */
[----:B------:R-:W-:Y:S05]  /*1ba90*/  BRA `(.L_x_757) ;  /* 0xffffff0000447947 */ /* 0x000fea000383ffff */
.L_x_764:
[----:B-1----:R1:W2:Y:S02]  /*1baa0*/  SYNCS.PHASECHK.TRANS64.TRYWAIT P2, [R6+URZ+0x22850], R7 ;  /* 0x02285007060075a7 */ /* 0x0022a4000804017f */
[----:B--2---:R-:W-:Y:S05]  /*1bab0*/  @!P2 NANOSLEEP.SYNCS 0x989680 ;  /* 0x009896800000a95d */ /* 0x004fea0003900000 */
[----:B------:R-:W2:Y:S02]  /*1bac0*/  @!P2 SYNCS.PHASECHK.TRANS64 P2, [R6+URZ+0x22850], R7 ;  /* 0x022850070600a5a7 */ /* 0x000ea4000804007f */
[----:B--2---:R-:W-:Y:S05]  /*1bad0*/  @!P2 BRA `(.L_x_764) ;  /* 0xfffffffc00f0a947 */ /* 0x004fea000383ffff */
[----:B------:R-:W-:Y:S05]  /*1bae0*/  BRA `(.L_x_763) ;  /* 0xffffff20003c7947 */ /* 0x000fea000383ffff */
.L_x_771:
[----:B------:R-:W-:Y:S02]  /*1baf0*/  IMAD.MOV.U32 R13, RZ, RZ, R21 ;  /* 0x000000ffff0d7224 */ /* 0x000fe400078e0015 */
[----:B------:R-:W-:Y:S02]  /*1bb00*/  IMAD.MOV.U32 R12, RZ, RZ, RZ ;  /* 0x000000ffff0c7224 */ /* 0x000fe400078e00ff */
[----:B------:R-:W-:Y:S02]  /*1bb10*/  IMAD.MOV.U32 R11, RZ, RZ, 0x181f ;  /* 0x0000181fff0b7424 */ /* 0x000fe400078e00ff */
[----:B------:R-:W-:-:S07]  /*1bb20*/  IMAD.MOV.U32 R15, RZ, RZ, -0x1 ;  /* 0xffffffffff0f7424 */ /* 0x000fce00078e00ff */
[----:B-----5:R-:W-:Y:S05]  /*1bb30*/  WARPSYNC.COLLECTIVE R15, `(.L_x_965) ;  /* 0x000000000f087348 */ /* 0x020fea0003c00000 */
[----:B------:R0:W1:Y:S02]  /*1bb40*/  SHFL.IDX P6, R14, R13, R12, R11 ;  /* 0x0000000c0d0e7389 */ /* 0x00006400000c000b */
[----:B01---5:R-:W-:Y:S01]  /*1bb50*/  ENDCOLLECTIVE ;  /* 0x000000000000791b */ /* 0x023fe20003800000 */
.L_x_965:
[----:B------:R-:W-:Y:S02]  /*1bb60*/  IMAD.MOV.U32 R13, RZ, RZ, R3 ;  /* 0x000000ffff0d7224 */ /* 0x000fe400078e0003 */
[----:B------:R-:W-:-:S07]  /*1bb70*/  IMAD.MOV.U32 R48, RZ, RZ, R14 ;  /* 0x000000ffff307224 */ /* 0x000fce00078e000e */
[----:B------:R-:W-:Y:S05]  /*1bb80*/  WARPSYNC.COLLECTIVE R15, `(.L_x_966) ;  /* 0x000000000f087348 */ /* 0x000fea0003c00000 */
[----:B------:R0:W1:Y:S02]  /*1bb90*/  SHFL.IDX P6, R14, R13, R12, R11 ;  /* 0x0000000c0d0e7389 */ /* 0x00006400000c000b */
[----:B01----:R-:W-:Y:S01]  /*1bba0*/  ENDCOLLECTIVE ;  /* 0x000000000000791b */ /* 0x003fe20003800000 */
.L_x_966:
[----:B------:R-:W-:Y:S05]  /*1bbb0*/  BRA `(.L_x_967) ;  /* 0xffffff4800747947 */ /* 0x000fea000383ffff */
.L_x_774:
[----:B------:R-:W-:Y:S01]  /*1bbc0*/  BSSY B1, `(.L_x_968) ;  /* 0x0000008000017945 */ /* 0x000fe20003800000 */
[----:B---3--:R-:W-:Y:S02]  /*1bbd0*/  IMAD.MOV.U32 R13, RZ, RZ, R21 ;  /* 0x000000ffff0d7224 */ /* 0x008fe400078e0015 */
[----:B------:R-:W-:Y:S02]  /*1bbe0*/  IMAD.MOV.U32 R12, RZ, RZ, 0x1 ;  /* 0x00000001ff0c7424 */ /* 0x000fe400078e00ff */
[----:B------:R-:W-:Y:S02]  /*1bbf0*/  IMAD.MOV.U32 R11, RZ, RZ, 0x181f ;  /* 0x0000181fff0b7424 */ /* 0x000fe400078e00ff */
[----:B------:R-:W-:-:S07]  /*1bc00*/  IMAD.MOV.U32 R15, RZ, RZ, -0x1 ;  /* 0xffffffffff0f7424 */ /* 0x000fce00078e00ff */
[----:B012--5:R-:W-:Y:S05]  /*1bc10*/  WARPSYNC.COLLECTIVE R15, `(.L_x_969) ;  /* 0x000000000f087348 */ /* 0x027fea0003c00000 */
[----:B--2---:R2:W3:Y:S02]  /*1bc20*/  SHFL.IDX P6, R14, R13, R12, R11 ;  /* 0x0000000c0d0e7389 */ /* 0x0044e400000c000b */
[----:B0123-5:R-:W-:Y:S01]  /*1bc30*/  ENDCOLLECTIVE ;  /* 0x000000000000791b */ /* 0x02ffe20003800000 */
.L_x_969:
[----:B------:R-:W-:Y:S05]  /*1bc40*/  BSYNC B1 ;  /* 0x0000000000017941 */ /* 0x000fea0003800000 */
.L_x_968:
        /* <DEDUP_REMOVED lines=8> */
.L_x_970:
[----:B------:R-:W-:Y:S05]  /*1bcd0*/  BRA `(.L_x_971) ;  /* 0xffffff4800bc7947 */ /* 0x000fea000383ffff */
.L_x_777:
[----:B------:R-:W-:Y:S01]  /*1bce0*/  BSSY B1, `(.L_x_972) ;  /* 0x0000008000017945 */ /* 0x000fe20003800000 */
[----:B------:R-:W-:Y:S02]  /*1bcf0*/  IMAD.MOV.U32 R13, RZ, RZ, R21 ;  /* 0x000000ffff0d7224 */ /* 0x000fe400078e0015 */
[----:B------:R-:W-:Y:S02]  /*1bd00*/  IMAD.MOV.U32 R12, RZ, RZ, 0x2 ;  /* 0x00000002ff0c7424 */ /* 0x000fe400078e00ff */
[----:B---3--:R-:W-:Y:S02]  /*1bd10*/  IMAD.MOV.U32 R11, RZ, RZ, 0x181f ;  /* 0x0000181fff0b7424 */ /* 0x008fe400078e00ff */
[----:B------:R-:W-:-:S07]  /*1bd20*/  IMAD.MOV.U32 R15, RZ, RZ, -0x1 ;  /* 0xffffffffff0f7424 */ /* 0x000fce00078e00ff */
[----:B012-4-:R-:W-:Y:S05]  /*1bd30*/  WARPSYNC.COLLECTIVE R15, `(.L_x_973) ;  /* 0x000000000f087348 */ /* 0x017fea0003c00000 */
[----:B--2---:R2:W3:Y:S02]  /*1bd40*/  SHFL.IDX P6, R14, R13, R12, R11 ;  /* 0x0000000c0d0e7389 */ /* 0x0044e400000c000b */
[----:B01234-:R-:W-:Y:S01]  /*1bd50*/  ENDCOLLECTIVE ;  /* 0x000000000000791b */ /* 0x01ffe20003800000 */
.L_x_973:
[----:B------:R-:W-:Y:S05]  /*1bd60*/  BSYNC B1 ;  /* 0x0000000000017941 */ /* 0x000fea0003800000 */
.L_x_972:
        /* <DEDUP_REMOVED lines=8> */
.L_x_974:
[----:B------:R-:W-:Y:S05]  /*1bdf0*/  BRA `(.L_x_975) ;  /* 0xffffff4c00047947 */ /* 0x000fea000383ffff */
.L_x_780:
[----:B------:R-:W-:Y:S01]  /*1be00*/  BSSY B1, `(.L_x_976) ;  /* 0x0000008000017945 */ /* 0x000fe20003800000 */
[----:B------:R-:W-:Y:S02]  /*1be10*/  IMAD.MOV.U32 R13, RZ, RZ, R21 ;  /* 0x000000ffff0d7224 */ /* 0x000fe400078e0015 */
[----:B------:R-:W-:Y:S02]  /*1be20*/  IMAD.MOV.U32 R12, RZ, RZ, 0x3 ;  /* 0x00000003ff0c7424 */ /* 0x000fe400078e00ff */
[----:B---3--:R-:W-:Y:S02]  /*1be30*/  IMAD.MOV.U32 R11, RZ, RZ, 0x181f ;  /* 0x0000181fff0b7424 */ /* 0x008fe400078e00ff */
[----:B------:R-:W-:-:S07]  /*1be40*/  IMAD.MOV.U32 R15, RZ, RZ, -0x1 ;  /* 0xffffffffff0f7424 */ /* 0x000fce00078e00ff */
[----:B012-4-:R-:W-:Y:S05]  /*1be50*/  WARPSYNC.COLLECTIVE R15, `(.L_x_977) ;  /* 0x000000000f087348 */ /* 0x017fea0003c00000 */
[----:B0-----:R0:W3:Y:S02]  /*1be60*/  SHFL.IDX P6, R14, R13, R12, R11 ;  /* 0x0000000c0d0e7389 */ /* 0x0010e400000c000b */
[----:B01234-:R-:W-:Y:S01]  /*1be70*/  ENDCOLLECTIVE ;  /* 0x000000000000791b */ /* 0x01ffe20003800000 */
.L_x_977:
[----:B------:R-:W-:Y:S05]  /*1be80*/  BSYNC B1 ;  /* 0x0000000000017941 */ /* 0x000fea0003800000 */
.L_x_976:
        /* <DEDUP_REMOVED lines=8> */
.L_x_978:
[----:B------:R-:W-:Y:S05]  /*1bf10*/  BRA `(.L_x_979) ;  /* 0xffffff4c004c7947 */ /* 0x000fea000383ffff */
.L_x_782:
[----:B------:R-:W-:Y:S02]  /*1bf20*/  IMAD.MOV.U32 R13, RZ, RZ, R10 ;  /* 0x000000ffff0d7224 */ /* 0x000fe400078e000a */
[----:B------:R-:W-:Y:S02]  /*1bf30*/  IMAD.MOV.U32 R12, RZ, RZ, RZ ;  /* 0x000000ffff0c7224 */ /* 0x000fe400078e00ff */
[----:B------:R-:W-:Y:S02]  /*1bf40*/  IMAD.MOV.U32 R11, RZ, RZ, 0x1c1f ;  /* 0x00001c1fff0b7424 */ /* 0x000fe400078e00ff */
[----:B------:R-:W-:-:S07]  /*1bf50*/  IMAD.MOV.U32 R15, RZ, RZ, -0x1 ;  /* 0xffffffffff0f7424 */ /* 0x000fce00078e00ff */
[----:B------:R-:W-:Y:S05]  /*1bf60*/  WARPSYNC.COLLECTIVE R15, `(.L_x_980) ;  /* 0x000000000f087348 */ /* 0x000fea0003c00000 */
[----:B------:R0:W1:Y:S02]  /*1bf70*/  SHFL.IDX P6, R14, R13, R12, R11 ;  /* 0x0000000c0d0e7389 */ /* 0x00006400000c000b */
[----:B01----:R-:W-:Y:S01]  /*1bf80*/  ENDCOLLECTIVE ;  /* 0x000000000000791b */ /* 0x003fe20003800000 */
.L_x_980:
[----:B------:R-:W-:Y:S02]  /*1bf90*/  IMAD.MOV.U32 R13, RZ, RZ, R3 ;  /* 0x000000ffff0d7224 */ /* 0x000fe400078e0003 */
[----:B------:R-:W-:-:S07]  /*1bfa0*/  IMAD.MOV.U32 R48, RZ, RZ, R14 ;  /* 0x000000ffff307224 */ /* 0x000fce00078e000e */
[----:B------:R-:W-:Y:S05]  /*1bfb0*/  WARPSYNC.COLLECTIVE R15, `(.L_x_981) ;  /* 0x000000000f087348 */ /* 0x000fea0003c00000 */
[----:B------:R0:W1:Y:S02]  /*1bfc0*/  SHFL.IDX P6, R14, R13, R12, R11 ;  /* 0x0000000c0d0e7389 */ /* 0x00006400000c000b */
[----:B01----:R-:W-:Y:S01]  /*1bfd0*/  ENDCOLLECTIVE ;  /* 0x000000000000791b */ /* 0x003fe20003800000 */
.L_x_981:
[----:B------:R-:W-:Y:S01]  /*1bfe0*/  IMAD.MOV.U32 R11, RZ, RZ, R14 ;  /* 0x000000ffff0b7224 */ /* 0x000fe200078e000e */
[----:B------:R-:W-:Y:S06]  /*1bff0*/  BRA `(.L_x_982) ;  /* 0xffffff50004c7947 */ /* 0x000fec000383ffff */
.L_x_785:
[----:B------:R-:W-:Y:S01]  /*1c000*/  BSSY B1, `(.L_x_983) ;  /* 0x0000008000017945 */ /* 0x000fe20003800000 */
[----:B---3--:R-:W-:Y:S02]  /*1c010*/  IMAD.MOV.U32 R13, RZ, RZ, R10 ;  /* 0x000000ffff0d7224 */ /* 0x008fe400078e000a */
[----:B------:R-:W-:Y:S02]  /*1c020*/  IMAD.MOV.U32 R12, RZ, RZ, 0x1 ;  /* 0x00000001ff0c7424 */ /* 0x000fe400078e00ff */
[----:B--2---:R-:W-:Y:S02]  /*1c030*/  IMAD.MOV.U32 R11, RZ, RZ, 0x1c1f ;  /* 0x00001c1fff0b7424 */ /* 0x004fe400078e00ff */
[----:B------:R-:W-:-:S07]  /*1c040*/  IMAD.MOV.U32 R15, RZ, RZ, -0x1 ;  /* 0xffffffffff0f7424 */ /* 0x000fce00078e00ff */
[----:B01----:R-:W-:Y:S05]  /*1c050*/  WARPSYNC.COLLECTIVE R15, `(.L_x_984) ;  /* 0x000000000f087348 */ /* 0x003fea0003c00000 */
[----:B------:R2:W3:Y:S02]  /*1c060*/  SHFL.IDX P6, R14, R13, R12, R11 ;  /* 0x0000000c0d0e7389 */ /* 0x0004e400000c000b */
[----:B0123--:R-:W-:Y:S01]  /*1c070*/  ENDCOLLECTIVE ;  /* 0x000000000000791b */ /* 0x00ffe20003800000 */
.L_x_984:
[----:B------:R-:W-:Y:S05]  /*1c080*/  BSYNC B1 ;  /* 0x0000000000017941 */ /* 0x000fea0003800000 */
.L_x_983:
        /* <DEDUP_REMOVED lines=8> */
.L_x_985:
[----:B------:R-:W-:Y:S01]  /*1c110*/  IMAD.MOV.U32 R3, RZ, RZ, R14 ;  /* 0x000000ffff037224 */ /* 0x000fe200078e000e */
[----:B------:R-:W-:Y:S06]  /*1c120*/  BRA `(.L_x_986) ;  /* 0xffffff5c00247947 */ /* 0x000fec000383ffff */
.L_x_789:
[----:B------:R-:W-:Y:S02]  /*1c130*/  IMAD.MOV.U32 R13, RZ, RZ, R20 ;  /* 0x000000ffff0d7224 */ /* 0x000fe400078e0014 */
[----:B------:R-:W-:Y:S02]  /*1c140*/  IMAD.MOV.U32 R12, RZ, RZ, RZ ;  /* 0x000000ffff0c7224 */ /* 0x000fe400078e00ff */
[----:B------:R-:W-:Y:S02]  /*1c150*/  IMAD.MOV.U32 R11, RZ, RZ, 0x181f ;  /* 0x0000181fff0b7424 */ /* 0x000fe400078e00ff */
[----:B------:R-:W-:-:S07]  /*1c160*/  IMAD.MOV.U32 R15, RZ, RZ, -0x1 ;  /* 0xffffffffff0f7424 */ /* 0x000fce00078e00ff */
[----:B0-----:R-:W-:Y:S05]  /*1c170*/  WARPSYNC.COLLECTIVE R15, `(.L_x_987) ;  /* 0x000000000f087348 */ /* 0x001fea0003c00000 */
[----:B------:R1:W2:Y:S02]  /*1c180*/  SHFL.IDX P6, R14, R13, R12, R11 ;  /* 0x0000000c0d0e7389 */ /* 0x0002a400000c000b */
[----:B012---:R-:W-:Y:S01]  /*1c190*/  ENDCOLLECTIVE ;  /* 0x000000000000791b */ /* 0x007fe20003800000 */
.L_x_987:
[----:B------:R-:W-:Y:S02]  /*1c1a0*/  IMAD.MOV.U32 R13, RZ, RZ, R3 ;  /* 0x000000ffff0d7224 */ /* 0x000fe400078e0003 */
[----:B------:R-:W-:-:S07]  /*1c1b0*/  IMAD.MOV.U32 R0, RZ, RZ, R14 ;  /* 0x000000ffff007224 */ /* 0x000fce00078e000e */
[----:B------:R-:W-:Y:S05]  /*1c1c0*/  WARPSYNC.COLLECTIVE R15, `(.L_x_988) ;  /* 0x000000000f087348 */ /* 0x000fea0003c00000 */
[----:B------:R0:W1:Y:S02]  /*1c1d0*/  SHFL.IDX P6, R14, R13, R12, R11 ;  /* 0x0000000c0d0e7389 */ /* 0x00006400000c000b */
[----:B01----:R-:W-:Y:S01]  /*1c1e0*/  ENDCOLLECTIVE ;  /* 0x000000000000791b */ /* 0x003fe20003800000 */
.L_x_988:
[----:B------:R-:W-:Y:S05]  /*1c1f0*/  BRA `(.L_x_989) ;  /* 0xffffff7000647947 */ /* 0x000fea000383ffff */
.L_x_792:
[----:B------:R-:W-:Y:S01]  /*1c200*/  BSSY B1, `(.L_x_990) ;  /* 0x0000008000017945 */ /* 0x000fe20003800000 */
[----:B------:R-:W-:Y:S02]  /*1c210*/  IMAD.MOV.U32 R13, RZ, RZ, R20 ;  /* 0x000000ffff0d7224 */ /* 0x000fe400078e0014 */
[----:B------:R-:W-:Y:S02]  /*1c220*/  IMAD.MOV.U32 R12, RZ, RZ, 0x1 ;  /* 0x00000001ff0c7424 */ /* 0x000fe400078e00ff */
[----:B----4-:R-:W-:Y:S02]  /*1c230*/  IMAD.MOV.U32 R11, RZ, RZ, 0x181f ;  /* 0x0000181fff0b7424 */ /* 0x010fe400078e00ff */
[----:B------:R-:W-:-:S07]  /*1c240*/  IMAD.MOV.U32 R15, RZ, RZ, -0x1 ;  /* 0xffffffffff0f7424 */ /* 0x000fce00078e00ff */
[----:B0123--:R-:W-:Y:S05]  /*1c250*/  WARPSYNC.COLLECTIVE R15, `(.L_x_991) ;  /* 0x000000000f087348 */ /* 0x00ffea0003c00000 */
[----:B---3--:R3:W4:Y:S02]  /*1c260*/  SHFL.IDX P6, R14, R13, R12, R11 ;  /* 0x0000000c0d0e7389 */ /* 0x00872400000c000b */
[----:B01234-:R-:W-:Y:S01]  /*1c270*/  ENDCOLLECTIVE ;  /* 0x000000000000791b */ /* 0x01ffe20003800000 */
.L_x_991:
[----:B------:R-:W-:Y:S05]  /*1c280*/  BSYNC B1 ;  /* 0x0000000000017941 */ /* 0x000fea0003800000 */
.L_x_990:
        /* <DEDUP_REMOVED lines=8> */
.L_x_992:
[----:B------:R-:W-:Y:S05]  /*1c310*/  BRA `(.L_x_993) ;  /* 0xffffff7000b07947 */ /* 0x000fea000383ffff */
.L_x_795:
        /* <DEDUP_REMOVED lines=8> */
.L_x_995:
[----:B------:R-:W-:Y:S05]  /*1c3a0*/  BSYNC B1 ;  /* 0x0000000000017941 */ /* 0x000fea0003800000 */
.L_x_994:
        /* <DEDUP_REMOVED lines=8> */
.L_x_996:
[----:B------:R-:W-:Y:S05]  /*1c430*/  BRA `(.L_x_997) ;  /* 0xffffff7000f87947 */ /* 0x000fea000383ffff */
.L_x_798:
[----:B------:R-:W-:Y:S01]  /*1c440*/  BSSY B1, `(.L_x_998) ;  /* 0x0000008000017945 */ /* 0x000fe20003800000 */
[----:B------:R-:W-:Y:S02]  /*1c450*/  IMAD.MOV.U32 R13, RZ, RZ, R20 ;  /* 0x000000ffff0d7224 */ /* 0x000fe400078e0014 */
[----:B------:R-:W-:Y:S02]  /*1c460*/  IMAD.MOV.U32 R12, RZ, RZ, 0x3 ;  /* 0x00000003ff0c7424 */ /* 0x000fe400078e00ff */
[----:B----4-:R-:W-:Y:S02]  /*1c470*/  IMAD.MOV.U32 R11, RZ, RZ, 0x181f ;  /* 0x0000181fff0b7424 */ /* 0x010fe400078e00ff */
[----:B------:R-:W-:-:S07]  /*1c480*/  IMAD.MOV.U32 R15, RZ, RZ, -0x1 ;  /* 0xffffffffff0f7424 */ /* 0x000fce00078e00ff */
[----:B0123--:R-:W-:Y:S05]  /*1c490*/  WARPSYNC.COLLECTIVE R15, `(.L_x_999) ;  /* 0x000000000f087348 */ /* 0x00ffea0003c00000 */
[----:B0-----:R0:W4:Y:S02]  /*1c4a0*/  SHFL.IDX P6, R14, R13, R12, R11 ;  /* 0x0000000c0d0e7389 */ /* 0x00112400000c000b */
[----:B01234-:R-:W-:Y:S01]  /*1c4b0*/  ENDCOLLECTIVE ;  /* 0x000000000000791b */ /* 0x01ffe20003800000 */
.L_x_999:
[----:B------:R-:W-:Y:S05]  /*1c4c0*/  BSYNC B1 ;  /* 0x0000000000017941 */ /* 0x000fea0003800000 */
.L_x_998:
        /* <DEDUP_REMOVED lines=8> */
.L_x_1000:
[----:B------:R-:W-:Y:S05]  /*1c550*/  BRA `(.L_x_1001) ;  /* 0xffffff7400407947 */ /* 0x000fea000383ffff */
.L_x_815:
        /* <DEDUP_REMOVED lines=8> */
[----:B------:R-:W-:Y:S05]  /*1c5e0*/  WARPSYNC.COLLECTIVE R15, `(.L_x_1003) ;  /* 0x000000000f087348 */ /* 0x000fea0003c00000 */
[----:B------:R0:W1:Y:S02]  /*1c5f0*/  SHFL.IDX P6, R14, R13, R12, R11 ;  /* 0x0000000c0d0e7389 */ /* 0x00006400000c000b */
[----:B01----:R-:W-:Y:S01]  /*1c600*/  ENDCOLLECTIVE ;  /* 0x000000000000791b */ /* 0x003fe20003800000 */
.L_x_1003:
[----:B------:R-:W-:Y:S05]  /*1c610*/  BSYNC B1 ;  /* 0x0000000000017941 */ /* 0x000fea0003800000 */
.L_x_1002:
[----:B------:R-:W-:Y:S05]  /*1c620*/  BRA `(.L_x_1004) ;  /* 0xffffff8c00507947 */ /* 0x000fea000383ffff */
.L_x_817:
[----:B------:R-:W-:Y:S01]  /*1c630*/  BSSY B1, `(.L_x_1005) ;  /* 0x0000006000017945 */ /* 0x000fe20003800000 */
[----:B------:R-:W-:-:S07]  /*1c640*/  IMAD.MOV.U32 R15, RZ, RZ, -0x1 ;  /* 0xffffffffff0f7424 */ /* 0x000fce00078e00ff */
[----:B0-----:R-:W-:Y:S05]  /*1c650*/  WARPSYNC.COLLECTIVE R15, `(.L_x_1006) ;  /* 0x000000000f0c7348 */ /* 0x001fea0003c00000 */
[----:B------:R-:W-:Y:S02]  /*1c660*/  ELECT P6, UR62, PT ;  /* 0x00000000003e782f */ /* 0x000fe400038c0000 */
[----:B------:R-:W-:Y:S01]  /*1c670*/  MOV R14, UR62 ;  /* 0x0000003e000e7c02 */ /* 0x000fe20008000f00 */
[----:B0-----:R-:W-:Y:S10]  /*1c680*/  ENDCOLLECTIVE ;  /* 0x000000000000791b */ /* 0x001ff40003800000 */
.L_x_1006:
[----:B------:R-:W-:Y:S05]  /*1c690*/  BSYNC B1 ;  /* 0x0000000000017941 */ /* 0x000fea0003800000 */
.L_x_1005:
[----:B------:R-:W-:Y:S05]  /*1c6a0*/  BRA `(.L_x_816) ;  /* 0xffffff8c00487947 */ /* 0x000fea000383ffff */
.L_x_819:
[----:B0-----:R0:W1:Y:S02]  /*1c6b0*/  SYNCS.PHASECHK.TRANS64.TRYWAIT P0, [R22+URZ+0x22820], R3 ;  /* 0x02282003160075a7 */ /* 0x001064000800017f */
[----:B-1----:R-:W-:Y:S05]  /*1c6c0*/  @!P0 NANOSLEEP.SYNCS 0x989680 ;  /* 0x009896800000895d */ /* 0x002fea0003900000 */
[----:B------:R-:W1:Y:S02]  /*1c6d0*/  @!P0 SYNCS.PHASECHK.TRANS64 P0, [R22+URZ+0x22820], R3 ;  /* 0x02282003160085a7 */ /* 0x000e64000800007f */
[----:B-1----:R-:W-:Y:S05]  /*1c6e0*/  @!P0 BRA `(.L_x_819) ;  /* 0xfffffffc00f08947 */ /* 0x002fea000383ffff */
[----:B------:R-:W-:Y:S05]  /*1c6f0*/  BRA `(.L_x_1007) ;  /* 0xffffff8c00587947 */ /* 0x000fea000383ffff */
.L_x_823:
[----:B0-----:R0:W1:Y:S02]  /*1c700*/  SYNCS.PHASECHK.TRANS64.TRYWAIT P0, [R3+URZ+0x228a0], R8 ;  /* 0x0228a008030075a7 */ /* 0x001064000800017f */
[----:B-1----:R-:W-:Y:S05]  /*1c710*/  @!P0 NANOSLEEP.SYNCS 0x989680 ;  /* 0x009896800000895d */ /* 0x002fea0003900000 */
[----:B------:R-:W1:Y:S02]  /*1c720*/  @!P0 SYNCS.PHASECHK.TRANS64 P0, [R3+URZ+0x228a0], R8 ;  /* 0x0228a008030085a7 */ /* 0x000e64000800007f */
[----:B-1----:R-:W-:Y:S05]  /*1c730*/  @!P0 BRA `(.L_x_823) ;  /* 0xfffffffc00f08947 */ /* 0x002fea000383ffff */
[----:B------:R-:W-:Y:S05]  /*1c740*/  BRA `(.L_x_1008) ;  /* 0xffffff8c00707947 */ /* 0x000fea000383ffff */
.L_x_828:
[----:B-1----:R1:W2:Y:S02]  /*1c750*/  SYNCS.PHASECHK.TRANS64.TRYWAIT P0, [R3+URZ+0x228c0], R8 ;  /* 0x0228c008030075a7 */ /* 0x0022a4000800017f */
[----:B--2---:R-:W-:Y:S05]  /*1c760*/  @!P0 NANOSLEEP.SYNCS 0x989680 ;  /* 0x009896800000895d */ /* 0x004fea0003900000 */
[----:B------:R-:W2:Y:S02]  /*1c770*/  @!P0 SYNCS.PHASECHK.TRANS64 P0, [R3+URZ+0x228c0], R8 ;  /* 0x0228c008030085a7 */ /* 0x000ea4000800007f */
[----:B--2---:R-:W-:Y:S05]  /*1c780*/  @!P0 BRA `(.L_x_828) ;  /* 0xfffffffc00f08947 */ /* 0x004fea000383ffff */
[----:B------:R-:W-:Y:S05]  /*1c790*/  BRA `(.L_x_1009) ;  /* 0xffffff8c00ec7947 */ /* 0x000fea000383ffff */
.L_x_838:
[----:B0-----:R0:W1:Y:S02]  /*1c7a0*/  SYNCS.PHASECHK.TRANS64.TRYWAIT P2, [R8+URZ+0x228a0], R2 ;  /* 0x0228a002080075a7 */ /* 0x001064000804017f */
[----:B-1----:R-:W-:Y:S05]  /*1c7b0*/  @!P2 NANOSLEEP.SYNCS 0x989680 ;  /* 0x009896800000a95d */ /* 0x002fea0003900000 */
[----:B------:R-:W1:Y:S02]  /*1c7c0*/  @!P2 SYNCS.PHASECHK.TRANS64 P2, [R8+URZ+0x228a0], R2 ;  /* 0x0228a0020800a5a7 */ /* 0x000e64000804007f */
[----:B-1----:R-:W-:Y:S05]  /*1c7d0*/  @!P2 BRA `(.L_x_838) ;  /* 0xfffffffc00f0a947 */ /* 0x002fea000383ffff */
[----:B------:R-:W-:Y:S05]  /*1c7e0*/  BRA `(.L_x_1010) ;  /* 0xffffff9400607947 */ /* 0x000fea000383ffff */
.L_x_843:
[----:B-1----:R1:W2:Y:S02]  /*1c7f0*/  SYNCS.PHASECHK.TRANS64.TRYWAIT P2, [R8+URZ+0x228c0], R2 ;  /* 0x0228c002080075a7 */ /* 0x0022a4000804017f */
[----:B--2---:R-:W-:Y:S05]  /*1c800*/  @!P2 NANOSLEEP.SYNCS 0x989680 ;  /* 0x009896800000a95d */ /* 0x004fea0003900000 */
[----:B------:R-:W2:Y:S02]  /*1c810*/  @!P2 SYNCS.PHASECHK.TRANS64 P2, [R8+URZ+0x228c0], R2 ;  /* 0x0228c0020800a5a7 */ /* 0x000ea4000804007f */
[----:B--2---:R-:W-:Y:S05]  /*1c820*/  @!P2 BRA `(.L_x_843) ;  /* 0xfffffffc00f0a947 */ /* 0x004fea000383ffff */
[----:B------:R-:W-:Y:S05]  /*1c830*/  BRA `(.L_x_1011) ;  /* 0xffffff9400d87947 */ /* 0x000fea000383ffff */
.L_x_861:
        /* <DEDUP_REMOVED lines=8> */
[----:B-1---5:R-:W-:Y:S05]  /*1c8c0*/  WARPSYNC.COLLECTIVE R15, `(.L_x_1013) ;  /* 0x000000000f087348 */ /* 0x022fea0003c00000 */
[----:B------:R0:W2:Y:S02]  /*1c8d0*/  SHFL.IDX P6, R14, R13, R12, R11 ;  /* 0x0000000c0d0e7389 */ /* 0x0000a400000c000b */
[----:B012--5:R-:W-:Y:S01]  /*1c8e0*/  ENDCOLLECTIVE ;  /* 0x000000000000791b */ /* 0x027fe20003800000 */
.L_x_1013:
[----:B------:R-:W-:Y:S05]  /*1c8f0*/  BSYNC B0 ;  /* 0x0000000000007941 */ /* 0x000fea0003800000 */
.L_x_1012:
[----:B------:R-:W-:Y:S05]  /*1c900*/  BRA `(.L_x_1014) ;  /* 0xffffffa400ec7947 */ /* 0x000fea000383ffff */
.L_x_864:
[----:B0-----:R0:W2:Y:S02]  /*1c910*/  SYNCS.PHASECHK.TRANS64.TRYWAIT P0, [R31+URZ+0x22840], R0 ;  /* 0x022840001f0075a7 */ /* 0x0010a4000800017f */
[----:B--2---:R-:W-:Y:S05]  /*1c920*/  @!P0 NANOSLEEP.SYNCS 0x989680 ;  /* 0x009896800000895d */ /* 0x004fea0003900000 */
[----:B------:R-:W2:Y:S02]  /*1c930*/  @!P0 SYNCS.PHASECHK.TRANS64 P0, [R31+URZ+0x22840], R0 ;  /* 0x022840001f0085a7 */ /* 0x000ea4000800007f */
[----:B--2---:R-:W-:Y:S05]  /*1c940*/  @!P0 BRA `(.L_x_864) ;  /* 0xfffffffc00f08947 */ /* 0x004fea000383ffff */
[----:B------:R-:W-:Y:S05]  /*1c950*/  BRA `(.L_x_1015) ;  /* 0xffffffa400fc7947 */ /* 0x000fea000383ffff */
.L_x_865:
        /* <DEDUP_REMOVED lines=8> */
.L_x_1017:
[----:B------:R-:W-:Y:S05]  /*1c9e0*/  BSYNC B0 ;  /* 0x0000000000007941 */ /* 0x000fea0003800000 */
.L_x_1016:
        /* <DEDUP_REMOVED lines=9> */
.L_x_1018:
[----:B------:R-:W-:Y:S02]  /*1ca80*/  IMAD.MOV.U32 R13, RZ, RZ, R4 ;  /* 0x000000ffff0d7224 */ /* 0x000fe400078e0004 */
[----:B------:R-:W-:Y:S02]  /*1ca90*/  IMAD.MOV.U32 R12, RZ, RZ, 0x1 ;  /* 0x00000001ff0c7424 */ /* 0x000fe400078e00ff */
[----:B------:R-:W-:-:S07]  /*1caa0*/  IMAD.MOV.U32 R3, RZ, RZ, R14 ;  /* 0x000000ffff037224 */ /* 0x000fce00078e000e */
[----:B------:R-:W-:Y:S05]  /*1cab0*/  WARPSYNC.COLLECTIVE R15, `(.L_x_1019) ;  /* 0x000000000f087348 */ /* 0x000fea0003c00000 */
[----:B------:R0:W1:Y:S02]  /*1cac0*/  SHFL.IDX P6, R14, R13, R12, R11 ;  /* 0x0000000c0d0e7389 */ /* 0x00006400000c000b */
[----:B01----:R-:W-:Y:S01]  /*1cad0*/  ENDCOLLECTIVE ;  /* 0x000000000000791b */ /* 0x003fe20003800000 */
.L_x_1019:
        /* <DEDUP_REMOVED lines=15> */
.L_x_1020:
[----:B------:R-:W-:Y:S02]  /*1cbd0*/  @P0 IMAD R6, R5, 0x2, R22 ;  /* 0x0000000205060824 */ /* 0x000fe400078e0216 */
[----:B------:R-:W-:Y:S02]  /*1cbe0*/  IMAD.MOV.U32 R13, RZ, RZ, R4 ;  /* 0x000000ffff0d7224 */ /* 0x000fe400078e0004 */
[----:B------:R-:W-:Y:S02]  /*1cbf0*/  IMAD.MOV.U32 R12, RZ, RZ, 0x2 ;  /* 0x00000002ff0c7424 */ /* 0x000fe400078e00ff */
[----:B------:R-:W-:-:S07]  /*1cc00*/  IMAD.MOV.U32 R3, RZ, RZ, R14 ;  /* 0x000000ffff037224 */ /* 0x000fce00078e000e */
[----:B------:R-:W-:Y:S05]  /*1cc10*/  WARPSYNC.COLLECTIVE R15, `(.L_x_1021) ;  /* 0x000000000f087348 */ /* 0x000fea0003c00000 */
[----:B------:R0:W1:Y:S02]  /*1cc20*/  SHFL.IDX P6, R14, R13, R12, R11 ;  /* 0x0000000c0d0e7389 */ /* 0x00006400000c000b */
[----:B01----:R-:W-:Y:S01]  /*1cc30*/  ENDCOLLECTIVE ;  /* 0x000000000000791b */ /* 0x003fe20003800000 */
.L_x_1021:
        /* <DEDUP_REMOVED lines=15> */
.L_x_1022:
[----:B------:R-:W-:Y:S02]  /*1cd30*/  @P0 IMAD R6, R5, 0x2, R22 ;  /* 0x0000000205060824 */ /* 0x000fe400078e0216 */
[----:B------:R-:W-:Y:S02]  /*1cd40*/  IMAD.MOV.U32 R13, RZ, RZ, R4 ;  /* 0x000000ffff0d7224 */ /* 0x000fe400078e0004 */
[----:B------:R-:W-:Y:S02]  /*1cd50*/  IMAD.MOV.U32 R12, RZ, RZ, 0x3 ;  /* 0x00000003ff0c7424 */ /* 0x000fe400078e00ff */
[----:B------:R-:W-:-:S07]  /*1cd60*/  IMAD.MOV.U32 R3, RZ, RZ, R14 ;  /* 0x000000ffff037224 */ /* 0x000fce00078e000e */
[----:B------:R-:W-:Y:S05]  /*1cd70*/  WARPSYNC.COLLECTIVE R15, `(.L_x_1023) ;  /* 0x000000000f087348 */ /* 0x000fea0003c00000 */
[----:B------:R0:W1:Y:S02]  /*1cd80*/  SHFL.IDX P6, R14, R13, R12, R11 ;  /* 0x0000000c0d0e7389 */ /* 0x00006400000c000b */
[----:B01----:R-:W-:Y:S01]  /*1cd90*/  ENDCOLLECTIVE ;  /* 0x000000000000791b */ /* 0x003fe20003800000 */
.L_x_1023:
        /* <DEDUP_REMOVED lines=15> */
.L_x_1024:
[----:B------:R-:W-:Y:S02]  /*1ce90*/  @P0 IMAD R6, R5, 0x2, R22 ;  /* 0x0000000205060824 */ /* 0x000fe400078e0216 */
[----:B------:R-:W-:Y:S02]  /*1cea0*/  IMAD.MOV.U32 R13, RZ, RZ, R4 ;  /* 0x000000ffff0d7224 */ /* 0x000fe400078e0004 */
[----:B------:R-:W-:Y:S02]  /*1ceb0*/  IMAD.MOV.U32 R12, RZ, RZ, 0x4 ;  /* 0x00000004ff0c7424 */ /* 0x000fe400078e00ff */
[----:B------:R-:W-:-:S07]  /*1cec0*/  IMAD.MOV.U32 R3, RZ, RZ, R14 ;  /* 0x000000ffff037224 */ /* 0x000fce00078e000e */
[----:B------:R-:W-:Y:S05]  /*1ced0*/  WARPSYNC.COLLECTIVE R15, `(.L_x_1025) ;  /* 0x000000000f087348 */ /* 0x000fea0003c00000 */
[----:B------:R0:W1:Y:S02]  /*1cee0*/  SHFL.IDX P6, R14, R13, R12, R11 ;  /* 0x0000000c0d0e7389 */ /* 0x00006400000c000b */
[----:B01----:R-:W-:Y:S01]  /*1cef0*/  ENDCOLLECTIVE ;  /* 0x000000000000791b */ /* 0x003fe20003800000 */
.L_x_1025:
        /* <DEDUP_REMOVED lines=15> */
.L_x_1026:
[----:B------:R-:W-:Y:S02]  /*1cff0*/  @P0 IMAD R6, R5, 0x2, R22 ;  /* 0x0000000205060824 */ /* 0x000fe400078e0216 */
[----:B------:R-:W-:Y:S02]  /*1d000*/  IMAD.MOV.U32 R13, RZ, RZ, R4 ;  /* 0x000000ffff0d7224 */ /* 0x000fe400078e0004 */
[----:B------:R-:W-:Y:S02]  /*1d010*/  IMAD.MOV.U32 R12, RZ, RZ, 0x5 ;  /* 0x00000005ff0c7424 */ /* 0x000fe400078e00ff */
[----:B------:R-:W-:-:S07]  /*1d020*/  IMAD.MOV.U32 R3, RZ, RZ, R14 ;  /* 0x000000ffff037224 */ /* 0x000fce00078e000e */
[----:B------:R-:W-:Y:S05]  /*1d030*/  WARPSYNC.COLLECTIVE R15, `(.L_x_1027) ;  /* 0x000000000f087348 */ /* 0x000fea0003c00000 */
[----:B------:R0:W1:Y:S02]  /*1d040*/  SHFL.IDX P6, R14, R13, R12, R11 ;  /* 0x0000000c0d0e7389 */ /* 0x00006400000c000b */
[----:B01----:R-:W-:Y:S01]  /*1d050*/  ENDCOLLECTIVE ;  /* 0x000000000000791b */ /* 0x003fe20003800000 */
.L_x_1027:
        /* <DEDUP_REMOVED lines=10> */
.L_x_1028:
[----:B------:R-:W-:Y:S01]  /*1d100*/  @!PT LDS RZ, [RZ] ;  /* 0x00000000fffff984 */ /* 0x000fe20000000800 */
[----:B------:R-:W-:Y:S01]  /*1d110*/  @!PT LDS RZ, [RZ] ;  /* 0x00000000fffff984 */ /* 0x000fe20000000800 */
[----:B------:R-:W-:Y:S01]  /*1d120*/  @!PT LDS RZ, [RZ] ;  /* 0x00000000fffff984 */ /* 0x000fe20000000800 */
[----:B------:R0:W-:Y:S01]  /*1d130*/  @P0 LDGSTS.E.BYPASS.LTC128B.128 [R6+0x1e400], desc[UR40][R2.64], !P2 ;  /* 0x1e40000002060fae */ /* 0x0001e2000d101d68 */
[----:B------:R-:W-:Y:S01]  /*1d140*/  IMAD.MOV.U32 R0, RZ, RZ, R14 ;  /* 0x000000ffff007224 */ /* 0x000fe200078e000e */
[----:B------:R-:W-:Y:S06]  /*1d150*/  BRA `(.L_x_1029) ;  /* 0xffffffa400647947 */ /* 0x000fec000383ffff */
.L_x_870:
        /* <DEDUP_REMOVED lines=9> */
.L_x_1030:
[C---:B------:R-:W-:Y:S01]  /*1d1f0*/  VIADD R6, R17.reuse, 0x10 ;  /* 0x0000001011067836 */ /* 0x040fe20000000000 */
[----:B------:R-:W-:Y:S01]  /*1d200*/  ISETP.GE.AND P0, PT, R17, R5, PT ;  /* 0x000000051100720c */ /* 0x000fe20003f06270 */
[----:B------:R-:W-:Y:S02]  /*1d210*/  IMAD.MOV.U32 R13, RZ, RZ, R0 ;  /* 0x000000ffff0d7224 */ /* 0x000fe400078e0000 */
[----:B------:R-:W-:-:S10]  /*1d220*/  IMAD.MOV.U32 R2, RZ, RZ, R14 ;  /* 0x000000ffff027224 */ /* 0x000fd400078e000e */
[----:B------:R-:W-:Y:S05]  /*1d230*/  WARPSYNC.COLLECTIVE R15, `(.L_x_1031) ;  /* 0x000000000f087348 */ /* 0x000fea0003c00000 */
[----:B------:R0:W1:Y:S02]  /*1d240*/  SHFL.IDX P6, R14, R13, R12, R11 ;  /* 0x0000000c0d0e7389 */ /* 0x00006400000c000b */
[----:B01----:R-:W-:Y:S01]  /*1d250*/  ENDCOLLECTIVE ;  /* 0x000000000000791b */ /* 0x003fe20003800000 */
.L_x_1031:
[----:B------:R-:W-:Y:S02]  /*1d260*/  IMAD.MOV.U32 R13, RZ, RZ, R4 ;  /* 0x000000ffff0d7224 */ /* 0x000fe400078e0004 */
[----:B------:R-:W-:Y:S02]  /*1d270*/  IMAD.MOV.U32 R12, RZ, RZ, 0x1 ;  /* 0x00000001ff0c7424 */ /* 0x000fe400078e00ff */
[----:B------:R-:W-:-:S07]  /*1d280*/  IMAD.MOV.U32 R3, RZ, RZ, R14 ;  /* 0x000000ffff037224 */ /* 0x000fce00078e000e */
[----:B------:R-:W-:Y:S05]  /*1d290*/  WARPSYNC.COLLECTIVE R15, `(.L_x_1032) ;  /* 0x000000000f087348 */ /* 0x000fea0003c00000 */
[----:B------:R0:W1:Y:S02]  /*1d2a0*/  SHFL.IDX P6, R14, R13, R12, R11 ;  /* 0x0000000c0d0e7389 */ /* 0x00006400000c000b */
[----:B01----:R-:W-:Y:S01]  /*1d2b0*/  ENDCOLLECTIVE ;  /* 0x000000000000791b */ /* 0x003fe20003800000 */
.L_x_1032:
        /* <DEDUP_REMOVED lines=15> */
.L_x_1033:
[----:B------:R-:W-:Y:S02]  /*1d3b0*/  IMAD.MOV.U32 R13, RZ, RZ, R4 ;  /* 0x000000ffff0d7224 */ /* 0x000fe400078e0004 */
[----:B------:R-:W-:Y:S02]  /*1d3c0*/  IMAD.MOV.U32 R12, RZ, RZ, 0x2 ;  /* 0x00000002ff0c7424 */ /* 0x000fe400078e00ff */
[----:B------:R-:W-:-:S07]  /*1d3d0*/  IMAD.MOV.U32 R3, RZ, RZ, R14 ;  /* 0x000000ffff037224 */ /* 0x000fce00078e000e */
[----:B------:R-:W-:Y:S05]  /*1d3e0*/  WARPSYNC.COLLECTIVE R15, `(.L_x_1034) ;  /* 0x000000000f087348 */ /* 0x000fea0003c00000 */
[----:B------:R0:W1:Y:S02]  /*1d3f0*/  SHFL.IDX P6, R14, R13, R12, R11 ;  /* 0x0000000c0d0e7389 */ /* 0x00006400000c000b */
[----:B01----:R-:W-:Y:S01]  /*1d400*/  ENDCOLLECTIVE ;  /* 0x000000000000791b */ /* 0x003fe20003800000 */
.L_x_1034:
        /* <DEDUP_REMOVED lines=16> */
.L_x_1035:
[----:B------:R-:W-:Y:S02]  /*1d510*/  IMAD.MOV.U32 R13, RZ, RZ, R4 ;  /* 0x000000ffff0d7224 */ /* 0x000fe400078e0004 */
[----:B------:R-:W-:Y:S02]  /*1d520*/  IMAD.MOV.U32 R12, RZ, RZ, 0x3 ;  /* 0x00000003ff0c7424 */ /* 0x000fe400078e00ff */
[----:B------:R-:W-:-:S07]  /*1d530*/  IMAD.MOV.U32 R3, RZ, RZ, R14 ;  /* 0x000000ffff037224 */ /* 0x000fce00078e000e */
[----:B------:R-:W-:Y:S05]  /*1d540*/  WARPSYNC.COLLECTIVE R15, `(.L_x_1036) ;  /* 0x000000000f087348 */ /* 0x000fea0003c00000 */
[----:B------:R0:W1:Y:S02]  /*1d550*/  SHFL.IDX P6, R14, R13, R12, R11 ;  /* 0x0000000c0d0e7389 */ /* 0x00006400000c000b */
[----:B01----:R-:W-:Y:S01]  /*1d560*/  ENDCOLLECTIVE ;  /* 0x000000000000791b */ /* 0x003fe20003800000 */
.L_x_1036:
        /* <DEDUP_REMOVED lines=16> */
.L_x_1037:
[----:B------:R-:W-:Y:S02]  /*1d670*/  IMAD.MOV.U32 R13, RZ, RZ, R4 ;  /* 0x000000ffff0d7224 */ /* 0x000fe400078e0004 */
[----:B------:R-:W-:Y:S02]  /*1d680*/  IMAD.MOV.U32 R12, RZ, RZ, 0x4 ;  /* 0x00000004ff0c7424 */ /* 0x000fe400078e00ff */
[----:B------:R-:W-:-:S07]  /*1d690*/  IMAD.MOV.U32 R3, RZ, RZ, R14 ;  /* 0x000000ffff037224 */ /* 0x000fce00078e000e */
[----:B------:R-:W-:Y:S05]  /*1d6a0*/  WARPSYNC.COLLECTIVE R15, `(.L_x_1038) ;  /* 0x000000000f087348 */ /* 0x000fea0003c00000 */
[----:B------:R0:W1:Y:S02]  /*1d6b0*/  SHFL.IDX P6, R14, R13, R12, R11 ;  /* 0x0000000c0d0e7389 */ /* 0x00006400000c000b */
[----:B01----:R-:W-:Y:S01]  /*1d6c0*/  ENDCOLLECTIVE ;  /* 0x000000000000791b */ /* 0x003fe20003800000 */
.L_x_1038:
        /* <DEDUP_REMOVED lines=16> */
.L_x_1039:
[----:B------:R-:W-:Y:S02]  /*1d7d0*/  IMAD.MOV.U32 R13, RZ, RZ, R4 ;  /* 0x000000ffff0d7224 */ /* 0x000fe400078e0004 */
[----:B------:R-:W-:Y:S02]  /*1d7e0*/  IMAD.MOV.U32 R12, RZ, RZ, 0x5 ;  /* 0x00000005ff0c7424 */ /* 0x000fe400078e00ff */
[----:B------:R-:W-:-:S07]  /*1d7f0*/  IMAD.MOV.U32 R3, RZ, RZ, R14 ;  /* 0x000000ffff037224 */ /* 0x000fce00078e000e */
[----:B------:R-:W-:Y:S05]  /*1d800*/  WARPSYNC.COLLECTIVE R15, `(.L_x_1040) ;  /* 0x000000000f087348 */ /* 0x000fea0003c00000 */
[----:B------:R0:W1:Y:S02]  /*1d810*/  SHFL.IDX P6, R14, R13, R12, R11 ;  /* 0x0000000c0d0e7389 */ /* 0x00006400000c000b */
[----:B01----:R-:W-:Y:S01]  /*1d820*/  ENDCOLLECTIVE ;  /* 0x000000000000791b */ /* 0x003fe20003800000 */
.L_x_1040:
        /* <DEDUP_REMOVED lines=16> */
.L_x_1041:
[----:B------:R-:W-:Y:S02]  /*1d930*/  IMAD.MOV.U32 R13, RZ, RZ, R4 ;  /* 0x000000ffff0d7224 */ /* 0x000fe400078e0004 */
[----:B------:R-:W-:Y:S02]  /*1d940*/  IMAD.MOV.U32 R12, RZ, RZ, 0x6 ;  /* 0x00000006ff0c7424 */ /* 0x000fe400078e00ff */
[----:B------:R-:W-:-:S07]  /*1d950*/  IMAD.MOV.U32 R3, RZ, RZ, R14 ;  /* 0x000000ffff037224 */ /* 0x000fce00078e000e */
[----:B------:R-:W-:Y:S05]  /*1d960*/  WARPSYNC.COLLECTIVE R15, `(.L_x_1042) ;  /* 0x000000000f087348 */ /* 0x000fea0003c00000 */
[----:B------:R0:W1:Y:S02]  /*1d970*/  SHFL.IDX P6, R14, R13, R12, R11 ;  /* 0x0000000c0d0e7389 */ /* 0x00006400000c000b */
[----:B01----:R-:W-:Y:S01]  /*1d980*/  ENDCOLLECTIVE ;  /* 0x000000000000791b */ /* 0x003fe20003800000 */
.L_x_1042:
        /* <DEDUP_REMOVED lines=16> */
.L_x_1043:
[----:B------:R-:W-:Y:S02]  /*1da90*/  IMAD.MOV.U32 R13, RZ, RZ, R4 ;  /* 0x000000ffff0d7224 */ /* 0x000fe400078e0004 */
[----:B------:R-:W-:Y:S02]  /*1daa0*/  IMAD.MOV.U32 R12, RZ, RZ, 0x7 ;  /* 0x00000007ff0c7424 */ /* 0x000fe400078e00ff */
[----:B------:R-:W-:-:S07]  /*1dab0*/  IMAD.MOV.U32 R3, RZ, RZ, R14 ;  /* 0x000000ffff037224 */ /* 0x000fce00078e000e */
[----:B------:R-:W-:Y:S05]  /*1dac0*/  WARPSYNC.COLLECTIVE R15, `(.L_x_1044) ;  /* 0x000000000f087348 */ /* 0x000fea0003c00000 */
[----:B------:R0:W1:Y:S02]  /*1dad0*/  SHFL.IDX P6, R14, R13, R12, R11 ;  /* 0x0000000c0d0e7389 */ /* 0x00006400000c000b */
[----:B01----:R-:W-:Y:S01]  /*1dae0*/  ENDCOLLECTIVE ;  /* 0x000000000000791b */ /* 0x003fe20003800000 */
.L_x_1044:
[----:B------:R-:W-:-:S05]  /*1daf0*/  @!P0 LEA R3, P2, R9, R3, 0x1 ;  /* 0x0000000309038211 */ /* 0x000fca00078408ff */
[----:B------:R-:W-:-:S05]  /*1db00*/  @!P0 IMAD.X R2, RZ, RZ, R2, P2 ;  /* 0x000000ffff028224 */ /* 0x000fca00010e0602 */
[----:B------:R-:W-:Y:S01]  /*1db10*/  @!P0 LOP3.LUT R3, R3, R2, RZ, 0x3c, !PT ;  /* 0x0000000203038212 */ /* 0x000fe200078e3cff */
[----:B------:R-:W-:-:S03]  /*1db20*/  IMAD.MOV.U32 R13, RZ, RZ, R0 ;  /* 0x000000ffff0d7224 */ /* 0x000fc600078e0000 */
[----:B------:R-:W-:-:S04]  /*1db30*/  @!P0 LOP3.LUT R2, R3, R2, RZ, 0x3c, !PT ;  /* 0x0000000203028212 */ /* 0x000fc800078e3cff */
[----:B------:R-:W-:Y:S01]  /*1db40*/  @!P0 LOP3.LUT R3, R3, R2, RZ, 0x3c, !PT ;  /* 0x0000000203038212 */ /* 0x000fe200078e3cff */
[----:B------:R-:W-:-:S07]  /*1db50*/  IMAD.MOV.U32 R4, RZ, RZ, R14 ;  /* 0x000000ffff047224 */ /* 0x000fce00078e000e */
[----:B------:R-:W-:Y:S05]  /*1db60*/  WARPSYNC.COLLECTIVE R15, `(.L_x_1045) ;  /* 0x000000000f087348 */ /* 0x000fea0003c00000 */
[----:B------:R0:W1:Y:S02]  /*1db70*/  SHFL.IDX P6, R14, R13, R12, R11 ;  /* 0x0000000c0d0e7389 */ /* 0x00006400000c000b */
[----:B01----:R-:W-:Y:S01]  /*1db80*/  ENDCOLLECTIVE ;  /* 0x000000000000791b */ /* 0x003fe20003800000 */
.L_x_1045:
[----:B------:R-:W-:Y:S01]  /*1db90*/  @!PT LDS RZ, [RZ] ;  /* 0x00000000fffff984 */ /* 0x000fe20000000800 */
[----:B------:R-:W-:Y:S01]  /*1dba0*/  @!PT LDS RZ, [RZ] ;  /* 0x00000000fffff984 */ /* 0x000fe20000000800 */
[----:B------:R-:W-:Y:S01]  /*1dbb0*/  @!PT LDS RZ, [RZ] ;  /* 0x00000000fffff984 */ /* 0x000fe20000000800 */
[----:B------:R0:W-:Y:S01]  /*1dbc0*/  @!P0 LDGSTS.E.BYPASS.LTC128B.128 [R8+0x1b400], desc[UR40][R2.64], !P1 ;  /* 0x1b40000002088fae */ /* 0x0001e2000c901d68 */
[----:B------:R-:W-:Y:S01]  /*1dbd0*/  IMAD.MOV.U32 R0, RZ, RZ, R14 ;  /* 0x000000ffff007224 */ /* 0x000fe200078e000e */
[----:B------:R-:W-:Y:S06]  /*1dbe0*/  BRA `(.L_x_1046) ;  /* 0xffffffa400e87947 */ /* 0x000fec000383ffff */
.L_x_873:
[----:B0-----:R0:W1:Y:S02]  /*1dbf0*/  SYNCS.PHASECHK.TRANS64.TRYWAIT P0, [R22+URZ+0x22820], R3 ;  /* 0x02282003160075a7 */ /* 0x001064000800017f */
[----:B-1----:R-:W-:Y:S05]  /*1dc00*/  @!P0 NANOSLEEP.SYNCS 0x989680 ;  /* 0x009896800000895d */ /* 0x002fea0003900000 */
[----:B------:R-:W1:Y:S02]  /*1dc10*/  @!P0 SYNCS.PHASECHK.TRANS64 P0, [R22+URZ+0x22820], R3 ;  /* 0x02282003160085a7 */ /* 0x000e64000800007f */
[----:B-1----:R-:W-:Y:S05]  /*1dc20*/  @!P0 BRA `(.L_x_873) ;  /* 0xfffffffc00f08947 */ /* 0x002fea000383ffff */
[----:B------:R-:W-:Y:S05]  /*1dc30*/  BRA `(.L_x_1047) ;  /* 0xffffffa800447947 */ /* 0x000fea000383ffff */
.L_x_876:
[----:B-1----:R1:W2:Y:S02]  /*1dc40*/  SYNCS.PHASECHK.TRANS64.TRYWAIT P0, [R31+URZ+0x22860], R0 ;  /* 0x022860001f0075a7 */ /* 0x0022a4000800017f */
[----:B--2---:R-:W-:Y:S05]  /*1dc50*/  @!P0 NANOSLEEP.SYNCS 0x989680 ;  /* 0x009896800000895d */ /* 0x004fea0003900000 */
[----:B------:R-:W2:Y:S02]  /*1dc60*/  @!P0 SYNCS.PHASECHK.TRANS64 P0, [R31+URZ+0x22860], R0 ;  /* 0x022860001f0085a7 */ /* 0x000ea4000800007f */
[----:B--2---:R-:W-:Y:S05]  /*1dc70*/  @!P0 BRA `(.L_x_876) ;  /* 0xfffffffc00f08947 */ /* 0x004fea000383ffff */
[----:B------:R-:W-:Y:S05]  /*1dc80*/  BRA `(.L_x_1048) ;  /* 0xffffffa800547947 */ /* 0x000fea000383ffff */
.L_x_877:
        /* <DEDUP_REMOVED lines=8> */
.L_x_1050:
[----:B------:R-:W-:Y:S05]  /*1dd10*/  BSYNC B0 ;  /* 0x0000000000007941 */ /* 0x000fea0003800000 */
.L_x_1049:
        /* <DEDUP_REMOVED lines=13> */
.L_x_1051:
        /* <DEDUP_REMOVED lines=11> */
.L_x_1052:
        /* <DEDUP_REMOVED lines=17> */
.L_x_1053:
[----:B------:R-:W-:Y:S02]  /*1dfb0*/  IMAD.MOV.U32 R13, RZ, RZ, R6 ;  /* 0x000000ffff0d7224 */ /* 0x000fe400078e0006 */
[----:B------:R-:W-:Y:S01]  /*1dfc0*/  IMAD.MOV.U32 R12, RZ, RZ, 0x2 ;  /* 0x00000002ff0c7424 */ /* 0x000fe200078e00ff */
[----:B------:R-:W-:-:S13]  /*1dfd0*/  IADD3 R2, P4, R14, R0, RZ ;  /* 0x000000000e027210 */ /* 0x000fda0007f9e0ff */
[----:B------:R-:W-:Y:S05]  /*1dfe0*/  WARPSYNC.COLLECTIVE R15, `(.L_x_1054) ;  /* 0x000000000f087348 */ /* 0x000fea0003c00000 */
[----:B------:R0:W1:Y:S02]  /*1dff0*/  SHFL.IDX P6, R14, R13, R12, R11 ;  /* 0x0000000c0d0e7389 */ /* 0x00006400000c000b */
[----:B01----:R-:W-:Y:S01]  /*1e000*/  ENDCOLLECTIVE ;  /* 0x000000000000791b */ /* 0x003fe20003800000 */
.L_x_1054:
        /* <DEDUP_REMOVED lines=17> */
.L_x_1055:
[----:B------:R-:W-:Y:S02]  /*1e120*/  IMAD.MOV.U32 R13, RZ, RZ, R6 ;  /* 0x000000ffff0d7224 */ /* 0x000fe400078e0006 */
[----:B------:R-:W-:Y:S01]  /*1e130*/  IMAD.MOV.U32 R12, RZ, RZ, 0x3 ;  /* 0x00000003ff0c7424 */ /* 0x000fe200078e00ff */
[----:B------:R-:W-:-:S13]  /*1e140*/  IADD3 R2, P4, R14, R0, RZ ;  /* 0x000000000e027210 */ /* 0x000fda0007f9e0ff */
[----:B------:R-:W-:Y:S05]  /*1e150*/  WARPSYNC.COLLECTIVE R15, `(.L_x_1056) ;  /* 0x000000000f087348 */ /* 0x000fea0003c00000 */
[----:B------:R0:W1:Y:S02]  /*1e160*/  SHFL.IDX P6, R14, R13, R12, R11 ;  /* 0x0000000c0d0e7389 */ /* 0x00006400000c000b */
[----:B01----:R-:W-:Y:S01]  /*1e170*/  ENDCOLLECTIVE ;  /* 0x000000000000791b */ /* 0x003fe20003800000 */
.L_x_1056:
        /* <DEDUP_REMOVED lines=17> */
.L_x_1057:
[----:B------:R-:W-:Y:S02]  /*1e290*/  IMAD.MOV.U32 R13, RZ, RZ, R6 ;  /* 0x000000ffff0d7224 */ /* 0x000fe400078e0006 */
[----:B------:R-:W-:Y:S01]  /*1e2a0*/  IMAD.MOV.U32 R12, RZ, RZ, 0x4 ;  /* 0x00000004ff0c7424 */ /* 0x000fe200078e00ff */
[----:B------:R-:W-:-:S13]  /*1e2b0*/  IADD3 R2, P4, R14, R0, RZ ;  /* 0x000000000e027210 */ /* 0x000fda0007f9e0ff */
[----:B------:R-:W-:Y:S05]  /*1e2c0*/  WARPSYNC.COLLECTIVE R15, `(.L_x_1058) ;  /* 0x000000000f087348 */ /* 0x000fea0003c00000 */
[----:B------:R0:W1:Y:S02]  /*1e2d0*/  SHFL.IDX P6, R14, R13, R12, R11 ;  /* 0x0000000c0d0e7389 */ /* 0x00006400000c000b */
[----:B01----:R-:W-:Y:S01]  /*1e2e0*/  ENDCOLLECTIVE ;  /* 0x000000000000791b */ /* 0x003fe20003800000 */
.L_x_1058:
        /* <DEDUP_REMOVED lines=17> */
.L_x_1059:
[----:B------:R-:W-:Y:S02]  /*1e400*/  IMAD.MOV.U32 R13, RZ, RZ, R6 ;  /* 0x000000ffff0d7224 */ /* 0x000fe400078e0006 */
[----:B------:R-:W-:Y:S01]  /*1e410*/  IMAD.MOV.U32 R12, RZ, RZ, 0x5 ;  /* 0x00000005ff0c7424 */ /* 0x000fe200078e00ff */
[----:B------:R-:W-:-:S13]  /*1e420*/  IADD3 R2, P4, R14, R0, RZ ;  /* 0x000000000e027210 */ /* 0x000fda0007f9e0ff */
[----:B------:R-:W-:Y:S05]  /*1e430*/  WARPSYNC.COLLECTIVE R15, `(.L_x_1060) ;  /* 0x000000000f087348 */ /* 0x000fea0003c00000 */
[----:B------:R0:W1:Y:S02]  /*1e440*/  SHFL.IDX P6, R14, R13, R12, R11 ;  /* 0x0000000c0d0e7389 */ /* 0x00006400000c000b */
[----:B01----:R-:W-:Y:S01]  /*1e450*/  ENDCOLLECTIVE ;  /* 0x000000000000791b */ /* 0x003fe20003800000 */
.L_x_1060:
        /* <DEDUP_REMOVED lines=12> */
.L_x_1061:
        /* <DEDUP_REMOVED lines=9> */
.L_x_884:
[----:B0-----:R0:W1:Y:S02]  /*1e5b0*/  SYNCS.PHASECHK.TRANS64.TRYWAIT P0, [R4+URZ+0x22840], R21 ;  /* 0x02284015040075a7 */ /* 0x001064000800017f */
[----:B-1----:R-:W-:Y:S05]  /*1e5c0*/  @!P0 NANOSLEEP.SYNCS 0x989680 ;  /* 0x009896800000895d */ /* 0x002fea0003900000 */
[----:B------:R-:W1:Y:S02]  /*1e5d0*/  @!P0 SYNCS.PHASECHK.TRANS64 P0, [R4+URZ+0x22840], R21 ;  /* 0x02284015040085a7 */ /* 0x000e64000800007f */
[----:B-1----:R-:W-:Y:S05]  /*1e5e0*/  @!P0 BRA `(.L_x_884) ;  /* 0xfffffffc00f08947 */ /* 0x002fea000383ffff */
[----:B------:R-:W-:Y:S05]  /*1e5f0*/  BRA `(.L_x_1063) ;  /* 0xffffffa800b47947 */ /* 0x000fea000383ffff */
.L_x_885:
        /* <DEDUP_REMOVED lines=8> */
.L_x_1065:
[----:B------:R-:W-:Y:S05]  /*1e680*/  BSYNC B1 ;  /* 0x0000000000017941 */ /* 0x000fea0003800000 */
.L_x_1064:
        /* <DEDUP_REMOVED lines=9> */
.L_x_1066:
[----:B------:R-:W-:Y:S02]  /*1e720*/  IMAD.MOV.U32 R13, RZ, RZ, R9 ;  /* 0x000000ffff0d7224 */ /* 0x000fe400078e0009 */
[----:B------:R-:W-:Y:S02]  /*1e730*/  IMAD.MOV.U32 R12, RZ, RZ, 0x1 ;  /* 0x00000001ff0c7424 */ /* 0x000fe400078e00ff */
[----:B------:R-:W-:-:S07]  /*1e740*/  IMAD.MOV.U32 R2, RZ, RZ, R14 ;  /* 0x000000ffff027224 */ /* 0x000fce00078e000e */
[----:B------:R-:W-:Y:S05]  /*1e750*/  WARPSYNC.COLLECTIVE R15, `(.L_x_1067) ;  /* 0x000000000f087348 */ /* 0x000fea0003c00000 */
[----:B------:R0:W1:Y:S02]  /*1e760*/  SHFL.IDX P6, R14, R13, R12, R11 ;  /* 0x0000000c0d0e7389 */ /* 0x00006400000c000b */
[----:B01----:R-:W-:Y:S01]  /*1e770*/  ENDCOLLECTIVE ;  /* 0x000000000000791b */ /* 0x003fe20003800000 */
.L_x_1067:
        /* <DEDUP_REMOVED lines=11> */
.L_x_1068:
[----:B------:R-:W-:Y:S02]  /*1e830*/  IMAD.MOV.U32 R13, RZ, RZ, R9 ;  /* 0x000000ffff0d7224 */ /* 0x000fe400078e0009 */
[----:B------:R-:W-:Y:S02]  /*1e840*/  IMAD.MOV.U32 R12, RZ, RZ, 0x2 ;  /* 0x00000002ff0c7424 */ /* 0x000fe400078e00ff */
[----:B------:R-:W-:-:S07]  /*1e850*/  IMAD.MOV.U32 R2, RZ, RZ, R14 ;  /* 0x000000ffff027224 */ /* 0x000fce00078e000e */
[----:B------:R-:W-:Y:S05]  /*1e860*/  WARPSYNC.COLLECTIVE R15, `(.L_x_1069) ;  /* 0x000000000f087348 */ /* 0x000fea0003c00000 */
[----:B------:R0:W1:Y:S02]  /*1e870*/  SHFL.IDX P6, R14, R13, R12, R11 ;  /* 0x0000000c0d0e7389 */ /* 0x00006400000c000b */
[----:B01----:R-:W-:Y:S01]  /*1e880*/  ENDCOLLECTIVE ;  /* 0x000000000000791b */ /* 0x003fe20003800000 */
.L_x_1069:
        /* <DEDUP_REMOVED lines=11> */
.L_x_1070:
[----:B------:R-:W-:Y:S02]  /*1e940*/  IMAD.MOV.U32 R13, RZ, RZ, R9 ;  /* 0x000000ffff0d7224 */ /* 0x000fe400078e0009 */
[----:B------:R-:W-:Y:S02]  /*1e950*/  IMAD.MOV.U32 R12, RZ, RZ, 0x3 ;  /* 0x00000003ff0c7424 */ /* 0x000fe400078e00ff */
[----:B------:R-:W-:-:S07]  /*1e960*/  IMAD.MOV.U32 R2, RZ, RZ, R14 ;  /* 0x000000ffff027224 */ /* 0x000fce00078e000e */
[----:B------:R-:W-:Y:S05]  /*1e970*/  WARPSYNC.COLLECTIVE R15, `(.L_x_1071) ;  /* 0x000000000f087348 */ /* 0x000fea0003c00000 */
[----:B------:R0:W1:Y:S02]  /*1e980*/  SHFL.IDX P6, R14, R13, R12, R11 ;  /* 0x0000000c0d0e7389 */ /* 0x00006400000c000b */
[----:B01----:R-:W-:Y:S01]  /*1e990*/  ENDCOLLECTIVE ;  /* 0x000000000000791b */ /* 0x003fe20003800000 */
.L_x_1071:
        /* <DEDUP_REMOVED lines=11> */
.L_x_1072:
[----:B------:R-:W-:Y:S02]  /*1ea50*/  IMAD.MOV.U32 R13, RZ, RZ, R9 ;  /* 0x000000ffff0d7224 */ /* 0x000fe400078e0009 */
[----:B------:R-:W-:Y:S02]  /*1ea60*/  IMAD.MOV.U32 R12, RZ, RZ, 0x4 ;  /* 0x00000004ff0c7424 */ /* 0x000fe400078e00ff */
[----:B------:R-:W-:-:S07]  /*1ea70*/  IMAD.MOV.U32 R2, RZ, RZ, R14 ;  /* 0x000000ffff027224 */ /* 0x000fce00078e000e */
[----:B------:R-:W-:Y:S05]  /*1ea80*/  WARPSYNC.COLLECTIVE R15, `(.L_x_1073) ;  /* 0x000000000f087348 */ /* 0x000fea0003c00000 */
[----:B------:R0:W1:Y:S02]  /*1ea90*/  SHFL.IDX P6, R14, R13, R12, R11 ;  /* 0x0000000c0d0e7389 */ /* 0x00006400000c000b */
[----:B01----:R-:W-:Y:S01]  /*1eaa0*/  ENDCOLLECTIVE ;  /* 0x000000000000791b */ /* 0x003fe20003800000 */
.L_x_1073:
        /* <DEDUP_REMOVED lines=11> */
.L_x_1074:
[----:B------:R-:W-:Y:S02]  /*1eb60*/  IMAD.MOV.U32 R13, RZ, RZ, R9 ;  /* 0x000000ffff0d7224 */ /* 0x000fe400078e0009 */
[----:B------:R-:W-:Y:S02]  /*1eb70*/  IMAD.MOV.U32 R12, RZ, RZ, 0x5 ;  /* 0x00000005ff0c7424 */ /* 0x000fe400078e00ff */
[----:B------:R-:W-:-:S07]  /*1eb80*/  IMAD.MOV.U32 R2, RZ, RZ, R14 ;  /* 0x000000ffff027224 */ /* 0x000fce00078e000e */
[----:B------:R-:W-:Y:S05]  /*1eb90*/  WARPSYNC.COLLECTIVE R15, `(.L_x_1075) ;  /* 0x000000000f087348 */ /* 0x000fea0003c00000 */
[----:B------:R0:W1:Y:S02]  /*1eba0*/  SHFL.IDX P6, R14, R13, R12, R11 ;  /* 0x0000000c0d0e7389 */ /* 0x00006400000c000b */
[----:B01----:R-:W-:Y:S01]  /*1ebb0*/  ENDCOLLECTIVE ;  /* 0x000000000000791b */ /* 0x003fe20003800000 */
.L_x_1075:
        /* <DEDUP_REMOVED lines=11> */
.L_x_1076:
[----:B------:R-:W-:Y:S01]  /*1ec70*/  IMAD.MOV.U32 R2, RZ, RZ, R14 ;  /* 0x000000ffff027224 */ /* 0x000fe200078e000e */
[----:B------:R-:W-:Y:S06]  /*1ec80*/  BRA `(.L_x_1077) ;  /* 0xffffffa400e07947 */ /* 0x000fec000383ffff */
.L_x_890:
[----:B---3--:R3:W4:Y:S02]  /*1ec90*/  SYNCS.PHASECHK.TRANS64.TRYWAIT P0, [R4+URZ+0x22860], R21 ;  /* 0x02286015040075a7 */ /* 0x008724000800017f */
[----:B----4-:R-:W-:Y:S05]  /*1eca0*/  @!P0 NANOSLEEP.SYNCS 0x989680 ;  /* 0x009896800000895d */ /* 0x010fea0003900000 */
[----:B------:R-:W4:Y:S02]  /*1ecb0*/  @!P0 SYNCS.PHASECHK.TRANS64 P0, [R4+URZ+0x22860], R21 ;  /* 0x02286015040085a7 */ /* 0x000f24000800007f */
[----:B----4-:R-:W-:Y:S05]  /*1ecc0*/  @!P0 BRA `(.L_x_890) ;  /* 0xfffffffc00f08947 */ /* 0x010fea000383ffff */
[----:B------:R-:W-:Y:S05]  /*1ecd0*/  BRA `(.L_x_1078) ;  /* 0xffffffa800307947 */ /* 0x000fea000383ffff */
.L_x_891:
[----:B------:R-:W-:Y:S01]  /*1ece0*/  BSSY B1, `(.L_x_1079) ;  /* 0x0000008000017945 */ /* 0x000fe20003800000 */
[----:B------:R-:W-:Y:S02]  /*1ecf0*/  IMAD.MOV.U32 R13, RZ, RZ, R7 ;  /* 0x000000ffff0d7224 */ /* 0x000fe400078e0007 */
[----:B------:R-:W-:Y:S02]  /*1ed00*/  IMAD.MOV.U32 R12, RZ, RZ, RZ ;  /* 0x000000ffff0c7224 */ /* 0x000fe400078e00ff */
[----:B------:R-:W-:Y:S02]  /*1ed10*/  IMAD.MOV.U32 R11, RZ, RZ, 0x181f ;  /* 0x0000181fff0b7424 */ /* 0x000fe400078e00ff */
[----:B------:R-:W-:-:S07]  /*1ed20*/  IMAD.MOV.U32 R15, RZ, RZ, -0x1 ;  /* 0xffffffffff0f7424 */ /* 0x000fce00078e00ff */
[----:B0123--:R-:W-:Y:S05]  /*1ed30*/  WARPSYNC.COLLECTIVE R15, `(.L_x_1080) ;  /* 0x000000000f087348 */ /* 0x00ffea0003c00000 */
[----:B------:R4:W0:Y:S02]  /*1ed40*/  SHFL.IDX P6, R14, R13, R12, R11 ;  /* 0x0000000c0d0e7389 */ /* 0x00082400000c000b */
[----:B01234-:R-:W-:Y:S01]  /*1ed50*/  ENDCOLLECTIVE ;  /* 0x000000000000791b */ /* 0x01ffe20003800000 */
.L_x_1080:
[----:B------:R-:W-:Y:S05]  /*1ed60*/  BSYNC B1 ;  /* 0x0000000000017941 */ /* 0x000fea0003800000 */
.L_x_1079:
        /* <DEDUP_REMOVED lines=9> */
.L_x_1081:
[----:B------:R-:W-:Y:S02]  /*1ee00*/  IMAD.MOV.U32 R13, RZ, RZ, R7 ;  /* 0x000000ffff0d7224 */ /* 0x000fe400078e0007 */
[----:B------:R-:W-:Y:S01]  /*1ee10*/  IMAD.MOV.U32 R12, RZ, RZ, 0x1 ;  /* 0x00000001ff0c7424 */ /* 0x000fe200078e00ff */
[----:B------:R-:W-:-:S13]  /*1ee20*/  IADD3 R2, P0, R14, R0, RZ ;  /* 0x000000000e027210 */ /* 0x000fda0007f1e0ff */
[----:B------:R-:W-:Y:S05]  /*1ee30*/  WARPSYNC.COLLECTIVE R15, `(.L_x_1082) ;  /* 0x000000000f087348 */ /* 0x000fea0003c00000 */
[----:B------:R0:W1:Y:S02]  /*1ee40*/  SHFL.IDX P6, R14, R13, R12, R11 ;  /* 0x0000000c0d0e7389 */ /* 0x00006400000c000b */
[----:B01----:R-:W-:Y:S01]  /*1ee50*/  ENDCOLLECTIVE ;  /* 0x000000000000791b */ /* 0x003fe20003800000 */
.L_x_1082:
        /* <DEDUP_REMOVED lines=13> */
.L_x_1083:
[----:B------:R-:W-:Y:S02]  /*1ef30*/  IMAD.MOV.U32 R13, RZ, RZ, R7 ;  /* 0x000000ffff0d7224 */ /* 0x000fe400078e0007 */
[----:B------:R-:W-:Y:S01]  /*1ef40*/  IMAD.MOV.U32 R12, RZ, RZ, 0x2 ;  /* 0x00000002ff0c7424 */ /* 0x000fe200078e00ff */
[----:B------:R-:W-:-:S13]  /*1ef50*/  IADD3 R2, P0, R14, R0, RZ ;  /* 0x000000000e027210 */ /* 0x000fda0007f1e0ff */
[----:B------:R-:W-:Y:S05]  /*1ef60*/  WARPSYNC.COLLECTIVE R15, `(.L_x_1084) ;  /* 0x000000000f087348 */ /* 0x000fea0003c00000 */
[----:B------:R0:W1:Y:S02]  /*1ef70*/  SHFL.IDX P6, R14, R13, R12, R11 ;  /* 0x0000000c0d0e7389 */ /* 0x00006400000c000b */
[----:B01----:R-:W-:Y:S01]  /*1ef80*/  ENDCOLLECTIVE ;  /* 0x000000000000791b */ /* 0x003fe20003800000 */
.L_x_1084:
        /* <DEDUP_REMOVED lines=13> */
.L_x_1085:
[----:B------:R-:W-:Y:S02]  /*1f060*/  IMAD.MOV.U32 R13, RZ, RZ, R7 ;  /* 0x000000ffff0d7224 */ /* 0x000fe400078e0007 */
[----:B------:R-:W-:Y:S01]  /*1f070*/  IMAD.MOV.U32 R12, RZ, RZ, 0x3 ;  /* 0x00000003ff0c7424 */ /* 0x000fe200078e00ff */
[----:B------:R-:W-:-:S13]  /*1f080*/  IADD3 R2, P0, R14, R0, RZ ;  /* 0x000000000e027210 */ /* 0x000fda0007f1e0ff */
[----:B------:R-:W-:Y:S05]  /*1f090*/  WARPSYNC.COLLECTIVE R15, `(.L_x_1086) ;  /* 0x000000000f087348 */ /* 0x000fea0003c00000 */
[----:B------:R0:W1:Y:S02]  /*1f0a0*/  SHFL.IDX P6, R14, R13, R12, R11 ;  /* 0x0000000c0d0e7389 */ /* 0x00006400000c000b */
[----:B01----:R-:W-:Y:S01]  /*1f0b0*/  ENDCOLLECTIVE ;  /* 0x000000000000791b */ /* 0x003fe20003800000 */
.L_x_1086:
        /* <DEDUP_REMOVED lines=13> */
.L_x_1087:
[----:B------:R-:W-:Y:S02]  /*1f190*/  IMAD.MOV.U32 R13, RZ, RZ, R7 ;  /* 0x000000ffff0d7224 */ /* 0x000fe400078e0007 */
[----:B------:R-:W-:Y:S01]  /*1f1a0*/  IMAD.MOV.U32 R12, RZ, RZ, 0x4 ;  /* 0x00000004ff0c7424 */ /* 0x000fe200078e00ff */
[----:B------:R-:W-:-:S13]  /*1f1b0*/  IADD3 R2, P0, R14, R0, RZ ;  /* 0x000000000e027210 */ /* 0x000fda0007f1e0ff */
[----:B------:R-:W-:Y:S05]  /*1f1c0*/  WARPSYNC.COLLECTIVE R15, `(.L_x_1088) ;  /* 0x000000000f087348 */ /* 0x000fea0003c00000 */
[----:B------:R0:W1:Y:S02]  /*1f1d0*/  SHFL.IDX P6, R14, R13, R12, R11 ;  /* 0x0000000c0d0e7389 */ /* 0x00006400000c000b */
[----:B01----:R-:W-:Y:S01]  /*1f1e0*/  ENDCOLLECTIVE ;  /* 0x000000000000791b */ /* 0x003fe20003800000 */
.L_x_1088:
        /* <DEDUP_REMOVED lines=13> */
.L_x_1089:
[----:B------:R-:W-:Y:S02]  /*1f2c0*/  IMAD.MOV.U32 R13, RZ, RZ, R7 ;  /* 0x000000ffff0d7224 */ /* 0x000fe400078e0007 */
[----:B------:R-:W-:Y:S01]  /*1f2d0*/  IMAD.MOV.U32 R12, RZ, RZ, 0x5 ;  /* 0x00000005ff0c7424 */ /* 0x000fe200078e00ff */
[----:B------:R-:W-:-:S13]  /*1f2e0*/  IADD3 R2, P0, R14, R0, RZ ;  /* 0x000000000e027210 */ /* 0x000fda0007f1e0ff */
[----:B------:R-:W-:Y:S05]  /*1f2f0*/  WARPSYNC.COLLECTIVE R15, `(.L_x_1090) ;  /* 0x000000000f087348 */ /* 0x000fea0003c00000 */
[----:B------:R0:W1:Y:S02]  /*1f300*/  SHFL.IDX P6, R14, R13, R12, R11 ;  /* 0x0000000c0d0e7389 */ /* 0x00006400000c000b */
[----:B01----:R-:W-:Y:S01]  /*1f310*/  ENDCOLLECTIVE ;  /* 0x000000000000791b */ /* 0x003fe20003800000 */
.L_x_1090:
        /* <DEDUP_REMOVED lines=13> */
.L_x_1091:
[----:B------:R-:W-:Y:S05]  /*1f3f0*/  BRA `(.L_x_1092) ;  /* 0xffffffa400787947 */ /* 0x000fea000383ffff */
.L_x_899:
[----:B------:R-:W-:Y:S01]  /*1f400*/  BSSY B0, `(.L_x_1093) ;  /* 0x0000008000007945 */ /* 0x000fe20003800000 */
[----:B------:R-:W-:Y:S02]  /*1f410*/  IMAD.MOV.U32 R13, RZ, RZ, R16 ;  /* 0x000000ffff0d7224 */ /* 0x000fe400078e0010 */
[----:B------:R-:W-:Y:S02]  /*1f420*/  IMAD.MOV.U32 R12, RZ, RZ, RZ ;  /* 0x000000ffff0c7224 */ /* 0x000fe400078e00ff */
[----:B------:R-:W-:Y:S02]  /*1f430*/  IMAD.MOV.U32 R11, RZ, RZ, 0x1f ;  /* 0x0000001fff0b7424 */ /* 0x000fe400078e00ff */
[----:B------:R-:W-:-:S07]  /*1f440*/  IMAD.MOV.U32 R15, RZ, RZ, -0x1 ;  /* 0xffffffffff0f7424 */ /* 0x000fce00078e00ff */
[----:B0-23--:R-:W-:Y:S05]  /*1f450*/  WARPSYNC.COLLECTIVE R15, `(.L_x_1094) ;  /* 0x000000000f087348 */ /* 0x00dfea0003c00000 */
[----:B------:R1:W4:Y:S02]  /*1f460*/  SHFL.IDX P6, R14, R13, R12, R11 ;  /* 0x0000000c0d0e7389 */ /* 0x00032400000c000b */
[----:B01234-:R-:W-:Y:S01]  /*1f470*/  ENDCOLLECTIVE ;  /* 0x000000000000791b */ /* 0x01ffe20003800000 */
.L_x_1094:
[----:B------:R-:W-:Y:S05]  /*1f480*/  BSYNC B0 ;  /* 0x0000000000007941 */ /* 0x000fea0003800000 */
.L_x_1093:
        /* <DEDUP_REMOVED lines=9> */
.L_x_1095:
        /* <DEDUP_REMOVED lines=14> */
[----:B------:R-:W-:Y:S01]  /*1f600*/  IMAD.MOV.U32 R16, RZ, RZ, RZ ;  /* 0x000000ffff107224 */ /* 0x000fe200078e00ff */
[C---:B------:R-:W-:Y:S02]  /*1f610*/  ISETP.GE.U32.AND P4, PT, R9.reuse, 0x8, PT ;  /* 0x000000080900780c */ /* 0x040fe40003f86070 */
[C---:B------:R-:W-:Y:S01]  /*1f620*/  ISETP.GE.U32.AND P5, PT, R9.reuse, 0x10, PT ;  /* 0x000000100900780c */ /* 0x040fe20003fa6070 */
[----:B--2---:R-:W-:Y:S02]  /*1f630*/  @!P1 IMAD.MOV.U32 R7, RZ, RZ, R8 ;  /* 0x000000ffff079224 */ /* 0x004fe400078e0008 */
[----:B---3--:R-:W-:Y:S01]  /*1f640*/  @!P1 IMAD.MOV.U32 R4, RZ, RZ, R5 ;  /* 0x000000ffff049224 */ /* 0x008fe200078e0005 */
[----:B------:R-:W-:-:S03]  /*1f650*/  ISETP.NE.AND P1, PT, R9, RZ, PT ;  /* 0x000000ff0900720c */ /* 0x000fc60003f25270 */
[----:B------:R-:W-:-:S10]  /*1f660*/  IMAD R13, R4, R7, RZ ;  /* 0x00000007040d7224 */ /* 0x000fd400078e02ff */
[----:B------:R-:W-:Y:S05]  /*1f670*/  WARPSYNC.COLLECTIVE R15, `(.L_x_1096) ;  /* 0x000000000f087348 */ /* 0x000fea0003c00000 */
[----:B------:R0:W1:Y:S02]  /*1f680*/  SHFL.UP P6, R14, R13, R12, R11 ;  /* 0x0400000c0d0e7389 */ /* 0x00006400000c000b */
[----:B01----:R-:W-:Y:S01]  /*1f690*/  ENDCOLLECTIVE ;  /* 0x000000000000791b */ /* 0x003fe20003800000 */
.L_x_1096:
[----:B------:R-:W-:Y:S01]  /*1f6a0*/  IMAD.MOV.U32 R12, RZ, RZ, 0x2 ;  /* 0x00000002ff0c7424 */ /* 0x000fe200078e00ff */
[----:B------:R-:W-:-:S05]  /*1f6b0*/  SEL R14, R14, RZ, P1 ;  /* 0x000000ff0e0e7207 */ /* 0x000fca0000800000 */
[----:B------:R-:W-:-:S04]  /*1f6c0*/  IMAD.IADD R5, R13, 0x1, R14 ;  /* 0x000000010d057824 */ /* 0x000fc800078e020e */
[----:B------:R-:W-:-:S07]  /*1f6d0*/  IMAD.MOV.U32 R13, RZ, RZ, R5 ;  /* 0x000000ffff0d7224 */ /* 0x000fce00078e0005 */
[----:B------:R-:W-:Y:S05]  /*1f6e0*/  WARPSYNC.COLLECTIVE R15, `(.L_x_1097) ;  /* 0x000000000f087348 */ /* 0x000fea0003c00000 */
[----:B------:R0:W1:Y:S02]  /*1f6f0*/  SHFL.UP P6, R14, R13, R12, R11 ;  /* 0x0400000c0d0e7389 */ /* 0x00006400000c000b */
[----:B01----:R-:W-:Y:S01]  /*1f700*/  ENDCOLLECTIVE ;  /* 0x000000000000791b */ /* 0x003fe20003800000 */
.L_x_1097:
[----:B------:R-:W-:Y:S01]  /*1f710*/  IMAD.MOV.U32 R12, RZ, RZ, 0x4 ;  /* 0x00000004ff0c7424 */ /* 0x000fe200078e00ff */
[----:B------:R-:W-:-:S05]  /*1f720*/  SEL R2, R14, RZ, P2 ;  /* 0x000000ff0e027207 */ /* 0x000fca0001000000 */
[----:B------:R-:W-:-:S04]  /*1f730*/  IMAD.IADD R2, R5, 0x1, R2 ;  /* 0x0000000105027824 */ /* 0x000fc800078e0202 */
[----:B------:R-:W-:-:S07]  /*1f740*/  IMAD.MOV.U32 R13, RZ, RZ, R2 ;  /* 0x000000ffff0d7224 */ /* 0x000fce00078e0002 */
[----:B------:R-:W-:Y:S05]  /*1f750*/  WARPSYNC.COLLECTIVE R15, `(.L_x_1098) ;  /* 0x000000000f087348 */ /* 0x000fea0003c00000 */
[----:B------:R0:W1:Y:S02]  /*1f760*/  SHFL.UP P6, R14, R13, R12, R11 ;  /* 0x0400000c0d0e7389 */ /* 0x00006400000c000b */
[----:B01----:R-:W-:Y:S01]  /*1f770*/  ENDCOLLECTIVE ;  /* 0x000000000000791b */ /* 0x003fe20003800000 */
.L_x_1098:
[----:B------:R-:W-:Y:S01]  /*1f780*/  IMAD.MOV.U32 R12, RZ, RZ, 0x8 ;  /* 0x00000008ff0c7424 */ /* 0x000fe200078e00ff */
[----:B------:R-:W-:-:S05]  /*1f790*/  SEL R3, R14, RZ, P3 ;  /* 0x000000ff0e037207 */ /* 0x000fca0001800000 */
[----:B------:R-:W-:-:S04]  /*1f7a0*/  IMAD.IADD R3, R2, 0x1, R3 ;  /* 0x0000000102037824 */ /* 0x000fc800078e0203 */
[----:B------:R-:W-:-:S07]  /*1f7b0*/  IMAD.MOV.U32 R13, RZ, RZ, R3 ;  /* 0x000000ffff0d7224 */ /* 0x000fce00078e0003 */
[----:B------:R-:W-:Y:S05]  /*1f7c0*/  WARPSYNC.COLLECTIVE R15, `(.L_x_1099) ;  /* 0x000000000f087348 */ /* 0x000fea0003c00000 */
[----:B------:R0:W1:Y:S02]  /*1f7d0*/  SHFL.UP P6, R14, R13, R12, R11 ;  /* 0x0400000c0d0e7389 */ /* 0x00006400000c000b */
[----:B01----:R-:W-:Y:S01]  /*1f7e0*/  ENDCOLLECTIVE ;  /* 0x000000000000791b */ /* 0x003fe20003800000 */
.L_x_1099:
[----:B------:R-:W-:Y:S01]  /*1f7f0*/  IMAD.MOV.U32 R12, RZ, RZ, 0x10 ;  /* 0x00000010ff0c7424 */ /* 0x000fe200078e00ff */
[----:B------:R-:W-:-:S05]  /*1f800*/  SEL R14, R14, RZ, P4 ;  /* 0x000000ff0e0e7207 */ /* 0x000fca0002000000 */
[----:B------:R-:W-:-:S04]  /*1f810*/  IMAD.IADD R5, R3, 0x1, R14 ;  /* 0x0000000103057824 */ /* 0x000fc800078e020e */
[----:B------:R-:W-:-:S07]  /*1f820*/  IMAD.MOV.U32 R13, RZ, RZ, R5 ;  /* 0x000000ffff0d7224 */ /* 0x000fce00078e0005 */
[----:B------:R-:W-:Y:S05]  /*1f830*/  WARPSYNC.COLLECTIVE R15, `(.L_x_1100) ;  /* 0x000000000f087348 */ /* 0x000fea0003c00000 */
[----:B------:R0:W1:Y:S02]  /*1f840*/  SHFL.UP P6, R14, R13, R12, R11 ;  /* 0x0400000c0d0e7389 */ /* 0x00006400000c000b */
[----:B01----:R-:W-:Y:S01]  /*1f850*/  ENDCOLLECTIVE ;  /* 0x000000000000791b */ /* 0x003fe20003800000 */
.L_x_1100:
        /* <DEDUP_REMOVED lines=8> */
.L_x_1101:
[----:B------:R-:W-:Y:S05]  /*1f8e0*/  BRA `(.L_x_1102) ;  /* 0xffffffa400dc7947 */ /* 0x000fea000383ffff */
.L_x_902:
[----:B------:R-:W-:Y:S01]  /*1f8f0*/  BSSY B0, `(.L_x_1103) ;  /* 0x0000007000007945 */ /* 0x000fe20003800000 */
[----:B------:R-:W-:Y:S02]  /*1f900*/  IMAD.MOV.U32 R12, RZ, RZ, 0x1 ;  /* 0x00000001ff0c7424 */ /* 0x000fe400078e00ff */
[----:B------:R-:W-:Y:S02]  /*1f910*/  IMAD.MOV.U32 R11, RZ, RZ, RZ ;  /* 0x000000ffff0b7224 */ /* 0x000fe400078e00ff */
[----:B------:R-:W-:-:S07]  /*1f920*/  IMAD.MOV.U32 R15, RZ, RZ, -0x1 ;  /* 0xffffffffff0f7424 */ /* 0x000fce00078e00ff */
[----:B------:R-:W-:Y:S05]  /*1f930*/  WARPSYNC.COLLECTIVE R15, `(.L_x_1104) ;  /* 0x000000000f087348 */ /* 0x000fea0003c00000 */
[----:B------:R0:W1:Y:S02]  /*1f940*/  SHFL.UP P6, R14, R13, R12, R11 ;  /* 0x0400000c0d0e7389 */ /* 0x00006400000c000b */
[----:B01----:R-:W-:Y:S01]  /*1f950*/  ENDCOLLECTIVE ;  /* 0x000000000000791b */ /* 0x003fe20003800000 */
.L_x_1104:
[----:B------:R-:W-:Y:S05]  /*1f960*/  BSYNC B0 ;  /* 0x0000000000007941 */ /* 0x000fea0003800000 */
.L_x_1103:
        /* <DEDUP_REMOVED lines=8> */
.L_x_1105:
[----:B------:R-:W-:Y:S01]  /*1f9f0*/  IMAD.MOV.U32 R12, RZ, RZ, 0x4 ;  /* 0x00000004ff0c7424 */ /* 0x000fe200078e00ff */
[----:B------:R-:W-:-:S05]  /*1fa00*/  SEL R2, R14, RZ, P2 ;  /* 0x000000ff0e027207 */ /* 0x000fca0001000000 */
[----:B------:R-:W-:-:S04]  /*1fa10*/  IMAD.IADD R2, R13, 0x1, R2 ;  /* 0x000000010d027824 */ /* 0x000fc800078e0202 */
[----:B------:R-:W-:-:S07]  /*1fa20*/  IMAD.MOV.U32 R13, RZ, RZ, R2 ;  /* 0x000000ffff0d7224 */ /* 0x000fce00078e0002 */
[----:B------:R-:W-:Y:S05]  /*1fa30*/  WARPSYNC.COLLECTIVE R15, `(.L_x_1106) ;  /* 0x000000000f087348 */ /* 0x000fea0003c00000 */
[----:B------:R0:W1:Y:S02]  /*1fa40*/  SHFL.UP P6, R14, R13, R12, R11 ;  /* 0x0400000c0d0e7389 */ /* 0x00006400000c000b */
[----:B01----:R-:W-:Y:S01]  /*1fa50*/  ENDCOLLECTIVE ;  /* 0x000000000000791b */ /* 0x003fe20003800000 */
.L_x_1106:
[----:B------:R-:W-:Y:S01]  /*1fa60*/  IMAD.MOV.U32 R12, RZ, RZ, 0x8 ;  /* 0x00000008ff0c7424 */ /* 0x000fe200078e00ff */
[----:B------:R-:W-:-:S05]  /*1fa70*/  SEL R3, R14, RZ, P3 ;  /* 0x000000ff0e037207 */ /* 0x000fca0001800000 */
[----:B------:R-:W-:-:S04]  /*1fa80*/  IMAD.IADD R3, R2, 0x1, R3 ;  /* 0x0000000102037824 */ /* 0x000fc800078e0203 */
[----:B------:R-:W-:-:S07]  /*1fa90*/  IMAD.MOV.U32 R13, RZ, RZ, R3 ;  /* 0x000000ffff0d7224 */ /* 0x000fce00078e0003 */
[----:B------:R-:W-:Y:S05]  /*1faa0*/  WARPSYNC.COLLECTIVE R15, `(.L_x_1107) ;  /* 0x000000000f087348 */ /* 0x000fea0003c00000 */
[----:B------:R0:W1:Y:S02]  /*1fab0*/  SHFL.UP P6, R14, R13, R12, R11 ;  /* 0x0400000c0d0e7389 */ /* 0x00006400000c000b */
[----:B01----:R-:W-:Y:S01]  /*1fac0*/  ENDCOLLECTIVE ;  /* 0x000000000000791b */ /* 0x003fe20003800000 */
.L_x_1107:
[----:B------:R-:W-:Y:S01]  /*1fad0*/  IMAD.MOV.U32 R12, RZ, RZ, 0x10 ;  /* 0x00000010ff0c7424 */ /* 0x000fe200078e00ff */
[----:B------:R-:W-:-:S05]  /*1fae0*/  SEL R14, R14, RZ, P4 ;  /* 0x000000ff0e0e7207 */ /* 0x000fca0002000000 */
[----:B------:R-:W-:-:S04]  /*1faf0*/  IMAD.IADD R5, R3, 0x1, R14 ;  /* 0x0000000103057824 */ /* 0x000fc800078e020e */
[----:B------:R-:W-:-:S07]  /*1fb00*/  IMAD.MOV.U32 R13, RZ, RZ, R5 ;  /* 0x000000ffff0d7224 */ /* 0x000fce00078e0005 */
[----:B------:R-:W-:Y:S05]  /*1fb10*/  WARPSYNC.COLLECTIVE R15, `(.L_x_1108) ;  /* 0x000000000f087348 */ /* 0x000fea0003c00000 */
[----:B------:R0:W1:Y:S02]  /*1fb20*/  SHFL.UP P6, R14, R13, R12, R11 ;  /* 0x0400000c0d0e7389 */ /* 0x00006400000c000b */
[----:B01----:R-:W-:Y:S01]  /*1fb30*/  ENDCOLLECTIVE ;  /* 0x000000000000791b */ /* 0x003fe20003800000 */
.L_x_1108:
        /* <DEDUP_REMOVED lines=8> */
.L_x_1109:
[----:B------:R-:W-:Y:S05]  /*1fbc0*/  BRA `(.L_x_1110) ;  /* 0xffffffa400c87947 */ /* 0x000fea000383ffff */
.L_x_904:
[----:B------:R-:W-:Y:S01]  /*1fbd0*/  BSSY B0, `(.L_x_1111) ;  /* 0x0000006000007945 */ /* 0x000fe20003800000 */
[----:B------:R-:W-:Y:S01]  /*1fbe0*/  PLOP3.LUT P6, PT, P6, PT, PT, 0x8, 0x0 ;  /* 0x000000000000781c */ /* 0x000fe200037ce170 */
[----:B------:R-:W-:-:S12]  /*1fbf0*/  IMAD.MOV.U32 R15, RZ, RZ, -0x1 ;  /* 0xffffffffff0f7424 */ /* 0x000fd800078e00ff */
[----:B0-----:R-:W-:Y:S05]  /*1fc00*/  WARPSYNC.COLLECTIVE R15, `(.L_x_1112) ;  /* 0x000000000f087348 */ /* 0x001fea0003c00000 */
[----:B------:R-:W-:Y:S01]  /*1fc10*/  VOTE.ANY R14, PT, P6 ;  /* 0x00000000000e7806 */ /* 0x000fe200030e0100 */
[----:B0-----:R-:W-:Y:S06]  /*1fc20*/  ENDCOLLECTIVE ;  /* 0x000000000000791b */ /* 0x001fec0003800000 */
.L_x_1112:
[----:B------:R-:W-:Y:S05]  /*1fc30*/  BSYNC B0 ;  /* 0x0000000000007941 */ /* 0x000fea0003800000 */
.L_x_1111:
        /* <DEDUP_REMOVED lines=9> */
.L_x_1113:
[----:B------:R-:W-:Y:S02]  /*1fcd0*/  IMAD.MOV.U32 R13, RZ, RZ, R4 ;  /* 0x000000ffff0d7224 */ /* 0x000fe400078e0004 */
[----:B------:R-:W-:-:S07]  /*1fce0*/  IMAD.MOV.U32 R7, RZ, RZ, R14 ;  /* 0x000000ffff077224 */ /* 0x000fce00078e000e */
[----:B------:R-:W-:Y:S05]  /*1fcf0*/  WARPSYNC.COLLECTIVE R15, `(.L_x_1114) ;  /* 0x000000000f087348 */ /* 0x000fea0003c00000 */
[----:B------:R0:W1:Y:S02]  /*1fd00*/  SHFL.IDX P6, R14, R13, R12, R11 ;  /* 0x0000000c0d0e7389 */ /* 0x00006400000c000b */
[----:B01----:R-:W-:Y:S01]  /*1fd10*/  ENDCOLLECTIVE ;  /* 0x000000000000791b */ /* 0x003fe20003800000 */
.L_x_1114:
[----:B------:R-:W-:Y:S01]  /*1fd20*/  IMAD.MOV.U32 R4, RZ, RZ, R14 ;  /* 0x000000ffff047224 */ /* 0x000fe200078e000e */
[----:B------:R-:W-:Y:S06]  /*1fd30*/  BRA `(.L_x_1115) ;  /* 0xffffffa400a87947 */ /* 0x000fec000383ffff */
.L_x_906:
[----:B------:R-:W-:Y:S01]  /*1fd40*/  BSSY B0, `(.L_x_1116) ;  /* 0x0000007000007945 */ /* 0x000fe20003800000 */
[----:B------:R-:W-:Y:S02]  /*1fd50*/  IMAD.MOV.U32 R13, RZ, RZ, R3 ;  /* 0x000000ffff0d7224 */ /* 0x000fe400078e0003 */
[----:B------:R-:W-:Y:S02]  /*1fd60*/  IMAD.MOV.U32 R11, RZ, RZ, 0x1f ;  /* 0x0000001fff0b7424 */ /* 0x000fe400078e00ff */
[----:B------:R-:W-:-:S07]  /*1fd70*/  IMAD.MOV.U32 R15, RZ, RZ, -0x1 ;  /* 0xffffffffff0f7424 */ /* 0x000fce00078e00ff */
[----:B0123--:R-:W-:Y:S05]  /*1fd80*/  WARPSYNC.COLLECTIVE R15, `(.L_x_1117) ;  /* 0x000000000f087348 */ /* 0x00ffea0003c00000 */
[----:B------:R4:W0:Y:S02]  /*1fd90*/  SHFL.IDX P6, R14, R13, R12, R11 ;  /* 0x0000000c0d0e7389 */ /* 0x00082400000c000b */
[----:B01234-:R-:W-:Y:S01]  /*1fda0*/  ENDCOLLECTIVE ;  /* 0x000000000000791b */ /* 0x01ffe20003800000 */
.L_x_1117:
[----:B------:R-:W-:Y:S05]  /*1fdb0*/  BSYNC B0 ;  /* 0x0000000000007941 */ /* 0x000fea0003800000 */
.L_x_1116:
[----:B------:R-:W-:Y:S01]  /*1fdc0*/  IMAD.MOV.U32 R16, RZ, RZ, R14 ;  /* 0x000000ffff107224 */ /* 0x000fe200078e000e */
[----:B------:R-:W-:Y:S06]  /*1fdd0*/  BRA `(.L_x_905) ;  /* 0xffffffa400987947 */ /* 0x000fec000383ffff */
.L_x_910:
[----:B0-----:R0:W1:Y:S02]  /*1fde0*/  SYNCS.PHASECHK.TRANS64.TRYWAIT P0, [R5+URZ+0x22820], R0 ;  /* 0x02282000050075a7 */ /* 0x001064000800017f */
[----:B-1----:R-:W-:Y:S05]  /*1fdf0*/  @!P0 NANOSLEEP.SYNCS 0x989680 ;  /* 0x009896800000895d */ /* 0x002fea0003900000 */
[----:B------:R-:W1:Y:S02]  /*1fe00*/  @!P0 SYNCS.PHASECHK.TRANS64 P0, [R5+URZ+0x22820], R0 ;  /* 0x02282000050085a7 */ /* 0x000e64000800007f */
[----:B-1----:R-:W-:Y:S05]  /*1fe10*/  @!P0 BRA `(.L_x_910) ;  /* 0xfffffffc00f08947 */ /* 0x002fea000383ffff */
[----:B------:R-:W-:Y:S05]  /*1fe20*/  BRA `(.L_x_1118) ;  /* 0xffffffa800f07947 */ /* 0x000fea000383ffff */
.L_x_911:
[----:B------:R-:W1:Y:S01]  /*1fe30*/  S2R R2, SR_TID.X ;  /* 0x0000000000027919 */ /* 0x000e620000002100 */
[----:B------:R-:W-:Y:S01]  /*1fe40*/  BSSY B0, `(.L_x_1119) ;  /* 0x000000a000007945 */ /* 0x000fe20003800000 */
[----:B------:R-:W-:Y:S02]  /*1fe50*/  IMAD.MOV.U32 R12, RZ, RZ, RZ ;  /* 0x000000ffff0c7224 */ /* 0x000fe400078e00ff */
[----:B------:R-:W-:Y:S02]  /*1fe60*/  IMAD.MOV.U32 R11, RZ, RZ, 0x1f ;  /* 0x0000001fff0b7424 */ /* 0x000fe400078e00ff */
[----:B------:R-:W-:Y:S01]  /*1fe70*/  IMAD.MOV.U32 R15, RZ, RZ, -0x1 ;  /* 0xffffffffff0f7424 */ /* 0x000fe200078e00ff */
[----:B-1----:R-:W-:-:S04]  /*1fe80*/  SHF.R.U32.HI R2, RZ, 0x5, R2 ;  /* 0x00000005ff027819 */ /* 0x002fc80000011602 */
[----:B------:R-:W-:-:S05]  /*1fe90*/  LOP3.LUT R2, R2, 0x3, RZ, 0xc0, !PT ;  /* 0x0000000302027812 */ /* 0x000fca00078ec0ff */
[----:B------:R-:W-:-:S07]  /*1fea0*/  IMAD.MOV.U32 R13, RZ, RZ, R2 ;  /* 0x000000ffff0d7224 */ /* 0x000fce00078e0002 */
[----:B0--34-:R-:W-:Y:S05]  /*1feb0*/  WARPSYNC.COLLECTIVE R15, `(.L_x_1120) ;  /* 0x000000000f087348 */ /* 0x019fea0003c00000 */
[----:B------:R1:W2:Y:S02]  /*1fec0*/  SHFL.IDX P6, R14, R13, R12, R11 ;  /* 0x0000000c0d0e7389 */ /* 0x0002a400000c000b */
[----:B01234-:R-:W-:Y:S01]  /*1fed0*/  ENDCOLLECTIVE ;  /* 0x000000000000791b */ /* 0x01ffe20003800000 */
.L_x_1120:
[----:B------:R-:W-:Y:S05]  /*1fee0*/  BSYNC B0 ;  /* 0x0000000000007941 */ /* 0x000fea0003800000 */
.L_x_1119:
[----:B------:R-:W-:Y:S05]  /*1fef0*/  BRA `(.L_x_1121) ;  /* 0xffffffa800d87947 */ /* 0x000fea000383ffff */
.L_x_912:
[----:B------:R-:W-:Y:S01]  /*1ff00*/  BSSY B0, `(.L_x_1122) ;  /* 0x0000006000007945 */ /* 0x000fe20003800000 */
[----:B------:R-:W-:-:S07]  /*1ff10*/  IMAD.MOV.U32 R15, RZ, RZ, -0x1 ;  /* 0xffffffffff0f7424 */ /* 0x000fce00078e00ff */
[----:B0--34-:R-:W-:Y:S05]  /*1ff20*/  WARPSYNC.COLLECTIVE R15, `(.L_x_1123) ;  /* 0x000000000f0c7348 */ /* 0x019fea0003c00000 */
[----:B------:R-:W-:Y:S02]  /*1ff30*/  ELECT P6, UR62, PT ;  /* 0x00000000003e782f */ /* 0x000fe400038c0000 */
[----:B------:R-:W-:Y:S01]  /*1ff40*/  MOV R14, UR62 ;  /* 0x0000003e000e7c02 */ /* 0x000fe20008000f00 */
[----:B0--34-:R-:W-:Y:S10]  /*1ff50*/  ENDCOLLECTIVE ;  /* 0x000000000000791b */ /* 0x019ff40003800000 */
.L_x_1123:
[----:B------:R-:W-:Y:S05]  /*1ff60*/  BSYNC B0 ;  /* 0x0000000000007941 */ /* 0x000fea0003800000 */
.L_x_1122:
[----:B------:R-:W-:Y:S05]  /*1ff70*/  BRA `(.L_x_1124) ;  /* 0xffffffa800cc7947 */ /* 0x000fea000383ffff */
.L_x_914:
[----:B0-----:R0:W1:Y:S02]  /*1ff80*/  SYNCS.PHASECHK.TRANS64.TRYWAIT P1, [R3+URZ+0x22840], R2 ;  /* 0x02284002030075a7 */ /* 0x001064000802017f */
[----:B-1----:R-:W-:Y:S05]  /*1ff90*/  @!P1 NANOSLEEP.SYNCS 0x989680 ;  /* 0x009896800000995d */ /* 0x002fea0003900000 */
[----:B------:R-:W1:Y:S02]  /*1ffa0*/  @!P1 SYNCS.PHASECHK.TRANS64 P1, [R3+URZ+0x22840], R2 ;  /* 0x02284002030095a7 */ /* 0x000e64000802007f */
[----:B-1----:R-:W-:Y:S05]  /*1ffb0*/  @!P1 BRA `(.L_x_914) ;  /* 0xfffffffc00f09947 */ /* 0x002fea000383ffff */
[----:B------:R-:W-:Y:S05]  /*1ffc0*/  BRA `(.L_x_1125) ;  /* 0xffffffa800e87947 */ /* 0x000fea000383ffff */
.L_x_916:
[----:B-1----:R1:W2:Y:S02]  /*1ffd0*/  SYNCS.PHASECHK.TRANS64.TRYWAIT P1, [R5+URZ+0x22840], R0 ;  /* 0x02284000050075a7 */ /* 0x0022a4000802017f */
[----:B--2---:R-:W-:Y:S05]  /*1ffe0*/  @!P1 NANOSLEEP.SYNCS 0x989680 ;  /* 0x009896800000995d */ /* 0x004fea0003900000 */
[----:B------:R-:W2:Y:S02]  /*1fff0*/  @!P1 SYNCS.PHASECHK.TRANS64 P1, [R5+URZ+0x22840], R0 ;  /* 0x02284000050095a7 */ /* 0x000ea4000802007f */
[----:B--2---:R-:W-:Y:S05]  /*20000*/  @!P1 BRA `(.L_x_916) ;  /* 0xfffffffc00f09947 */ /* 0x004fea000383ffff */
[----:B------:R-:W-:Y:S05]  /*20010*/  BRA `(.L_x_1126) ;  /* 0xffffffa800f47947 */ /* 0x000fea000383ffff */
.L_x_918:
[----:B--2---:R2:W0:Y:S02]  /*20020*/  SYNCS.PHASECHK.TRANS64.TRYWAIT P1, [R3+URZ+0x22860], R2 ;  /* 0x02286002030075a7 */ /* 0x004424000802017f */
[----:B0-----:R-:W-:Y:S05]  /*20030*/  @!P1 NANOSLEEP.SYNCS 0x989680 ;  /* 0x009896800000995d */ /* 0x001fea0003900000 */
[----:B------:R-:W0:Y:S02]  /*20040*/  @!P1 SYNCS.PHASECHK.TRANS64 P1, [R3+URZ+0x22860], R2 ;  /* 0x02286002030095a7 */ /* 0x000e24000802007f */
[----:B0-----:R-:W-:Y:S05]  /*20050*/  @!P1 BRA `(.L_x_918) ;  /* 0xfffffffc00f09947 */ /* 0x001fea000383ffff */
[----:B------:R-:W-:Y:S05]  /*20060*/  BRA `(.L_x_1127) ;  /* 0xffffffa800f07947 */ /* 0x000fea000383ffff */
.L_x_1128:
        /* <DEDUP_REMOVED lines=9> */
.L_x_6559:


//--------------------- .text._ZN7cutlass13device_kernelIN5flash11enable_sm90INS1_16FlashAttnFwdSm90INS1_25CollectiveMainloopFwdSm90ILi2EN4cute5tupleIJNS5_1CILi1EEES8_S8_EEENS6_IJNS7_ILi128EEENS7_ILi96EEENS7_ILi64EEEEEELi256ENS_10bfloat16_tEfNS_4arch4Sm90ELb0ELb0ELb1ELb1ELb1ELb0ELb1ELb1ELb0ELb1ELb1ELb0EEENS1_21CollectiveEpilogueFwdINS6_IJSA_NS7_ILi256EEESB_EEES9_SE_SG_Li256ELb1ELb1ELb1ELb0EEENS1_36VarlenDynamicPersistentTileSchedulerILi128ELi96ELi256ELi128ELb1ELb1ELb1ELb0ELb1ELb1EEEEEEEEEvNT_6ParamsE --------------------------
	.section	.text._ZN7cutlass13device_kernelIN5flash11enable_sm90INS1_16FlashAttnFwdSm90INS1_25CollectiveMainloopFwdSm90ILi2EN4cute5tupleIJNS5_1CILi1EEES8_S8_EEENS6_IJNS7_ILi128EEENS7_ILi96EEENS7_ILi64EEEEEELi256ENS_10bfloat16_tEfNS_4arch4Sm90ELb0ELb0ELb1ELb1ELb1ELb0ELb1ELb1ELb0ELb1ELb1ELb0EEENS1_21CollectiveEpilogueFwdINS6_IJSA_NS7_ILi256EEESB_EEES9_SE_SG_Li256ELb1ELb1ELb1ELb0EEENS1_36VarlenDynamicPersistentTileSchedulerILi128ELi96ELi256ELi128ELb1ELb1ELb1ELb0ELb1ELb1EEEEEEEEEvNT_6ParamsE,"ax",@progbits
	.align	128
.text._ZN7cutlass13device_kernelIN5flash11enable_sm90INS1_16FlashAttnFwdSm90INS1_25CollectiveMainloopFwdSm90ILi2EN4cute5tupleIJNS5_1CILi1EEES8_S8_EEENS6_IJNS7_ILi128EEENS7_ILi96EEENS7_ILi64EEEEEELi256ENS_10bfloat16_tEfNS_4arch4Sm90ELb0ELb0ELb1ELb1ELb1ELb0ELb1ELb1ELb0ELb1ELb1ELb0EEENS1_21CollectiveEpilogueFwdINS6_IJSA_NS7_ILi256EEESB_EEES9_SE_SG_Li256ELb1ELb1ELb1ELb0EEENS1_36VarlenDynamicPersistentTileSchedulerILi128ELi96ELi256ELi128ELb1ELb1ELb1ELb0ELb1ELb1EEEEEEEEEvNT_6ParamsE:
        .type           _ZN7cutlass13device_kernelIN5flash11enable_sm90INS1_16FlashAttnFwdSm90INS1_25CollectiveMainloopFwdSm90ILi2EN4cute5tupleIJNS5_1CILi1EEES8_S8_EEENS6_IJNS7_ILi128EEENS7_ILi96EEENS7_ILi64EEEEEELi256ENS_10bfloat16_tEfNS_4arch4Sm90ELb0ELb0ELb1ELb1ELb1ELb0ELb1ELb1ELb0ELb1ELb1ELb0EEENS1_21CollectiveEpilogueFwdINS6_IJSA_NS7_ILi256EEESB_EEES9_SE_SG_Li256ELb1ELb1ELb1ELb0EEENS1_36VarlenDynamicPersistentTileSchedulerILi128ELi96ELi256ELi128ELb1ELb1ELb1ELb0ELb1ELb1EEEEEEEEEvNT_6ParamsE,@function
        .size           _ZN7cutlass13device_kernelIN5flash11enable_sm90INS1_16FlashAttnFwdSm90INS1_25CollectiveMainloopFwdSm90ILi2EN4cute5tupleIJNS5_1CILi1EEES8_S8_EEENS6_IJNS7_ILi128EEENS7_ILi96EEENS7_ILi64EEEEEELi256ENS_10bfloat16_tEfNS_4arch4Sm90ELb0ELb0ELb1ELb1ELb1ELb0ELb1ELb1ELb0ELb1ELb1ELb0EEENS1_21CollectiveEpilogueFwdINS6_IJSA_NS7_ILi256EEESB_EEES9_SE_SG_Li256ELb1ELb1ELb1ELb0EEENS1_36VarlenDynamicPersistentTileSchedulerILi128ELi96ELi256ELi128ELb1ELb1ELb1ELb0ELb1ELb1EEEEEEEEEvNT_6ParamsE,(.L_x_6560 - _ZN7cutlass13device_kernelIN5flash11enable_sm90INS1_16FlashAttnFwdSm90INS1_25CollectiveMainloopFwdSm90ILi2EN4cute5tupleIJNS5_1CILi1EEES8_S8_EEENS6_IJNS7_ILi128EEENS7_ILi96EEENS7_ILi64EEEEEELi256ENS_10bfloat16_tEfNS_4arch4Sm90ELb0ELb0ELb1ELb1ELb1ELb0ELb1ELb1ELb0ELb1ELb1ELb0EEENS1_21CollectiveEpilogueFwdINS6_IJSA_NS7_ILi256EEESB_EEES9_SE_SG_Li256ELb1ELb1ELb1ELb0EEENS1_36VarlenDynamicPersistentTileSchedulerILi128ELi96ELi256ELi128ELb1ELb1ELb1ELb0ELb1ELb1EEEEEEEEEvNT_6ParamsE)
        .other          _ZN7cutlass13device_kernelIN5flash11enable_sm90INS1_16FlashAttnFwdSm90INS1_25CollectiveMainloopFwdSm90ILi2EN4cute5tupleIJNS5_1CILi1EEES8_S8_EEENS6_IJNS7_ILi128EEENS7_ILi96EEENS7_ILi64EEEEEELi256ENS_10bfloat16_tEfNS_4arch4Sm90ELb0ELb0ELb1ELb1ELb1ELb0ELb1ELb1ELb0ELb1ELb1ELb0EEENS1_21CollectiveEpilogueFwdINS6_IJSA_NS7_ILi256EEESB_EEES9_SE_SG_Li256ELb1ELb1ELb1ELb0EEENS1_36VarlenDynamicPersistentTileSchedulerILi128ELi96ELi256ELi128ELb1ELb1ELb1ELb0ELb1ELb1EEEEEEEEEvNT_6ParamsE,@"STO_CUDA_ENTRY STV_DEFAULT"
_ZN7cutlass13device_kernelIN5flash11enable_sm90INS1_16FlashAttnFwdSm90INS1_25CollectiveMainloopFwdSm90ILi2EN4cute5tupleIJNS5_1CILi1EEES8_S8_EEENS6_IJNS7_ILi128EEENS7_ILi96EEENS7_ILi64EEEEEELi256ENS_10bfloat16_tEfNS_4arch4Sm90ELb0ELb0ELb1ELb1ELb1ELb0ELb1ELb1ELb0ELb1ELb1ELb0EEENS1_21CollectiveEpilogueFwdINS6_IJSA_NS7_ILi256EEESB_EEES9_SE_SG_Li256ELb1ELb1ELb1ELb0EEENS1_36VarlenDynamicPersistentTileSchedulerILi128ELi96ELi256ELi128ELb1ELb1ELb1ELb0ELb1ELb1EEEEEEEEEvNT_6ParamsE:
        /* <DEDUP_REMOVED lines=47> */
.L_x_1129:
        /* <DEDUP_REMOVED lines=22> */
.L_x_1130:
        /* <DEDUP_REMOVED lines=18> */
.L_x_1131:
        /* <DEDUP_REMOVED lines=22> */
.L_x_1132:
        /* <DEDUP_REMOVED lines=23> */
.L_x_1133:
[----:B------:R-:W-:Y:S01]  /*0840*/  UISETP.NE.AND UP0, UPT, UR9, URZ, UPT ;  /* 0x0000003f0900728c */ /* 0x000fe2000bf05270 */
[----:B------:R-:W-:Y:S01]  /*0850*/  NOP ;  /* 0x0000000000007918 */ /* 0x000fe20000000000 */
[----:B0-----:R-:W-:Y:S01]  /*0860*/  UMOV UR4, 0x1 ;  /* 0x0000000100047882 */ /* 0x001fe20000000000 */
[----:B------:R-:W-:Y:S01]  /*0870*/  ULDC.64 UR36, c[0x0][0x208] ;  /* 0x0000820000247ab9 */ /* 0x000fe20000000a00 */
[----:B------:R-:W-:Y:S01]  /*0880*/  USEL UR4, UR4, 0x2, !UP0 ;  /* 0x0000000204047887 */ /* 0x000fe2000c000000 */
[----:B-1234-:R-:W-:Y:S01]  /*0890*/  BAR.SYNC.DEFER_BLOCKING 0x0 ;  /* 0x0000000000007b1d */ /* 0x01efe20000010000 */
[----:B------:R-:W-:-:S04]  /*08a0*/  PLOP3.LUT P0, PT, PT, PT, UP0, 0x80, 0x0 ;  /* 0x000000000000781c */ /* 0x000fc80003f0f008 */
[----:B------:R-:W-:-:S05]  /*08b0*/  IMAD.U32 R3, RZ, RZ, UR4 ;  /* 0x00000004ff037e24 */ /* 0x000fca000f8e00ff */
[----:B------:R0:W-:Y:S04]  /*08c0*/  STL [R1+0x38], R3 ;  /* 0x0000380301007387 */ /* 0x0001e80000100800 */
[----:B------:R-:W-:Y:S05]  /*08d0*/  @!P0 BRA `(.L_x_1134) ;  /* 0x000000b800e48947 */ /* 0x000fea0003800000 */
.L_x_1135:
[----:B------:R-:W-:-:S08]  /*08e0*/  NOP ;  /* 0x0000000000007918 */ /* 0x000fd00000000000 */
[----:B------:R-:W1:Y:S02]  /*08f0*/  USETMAXREG.TRY_ALLOC.CTAPOOL UP0, 0xe8 ;  /* 0x000000e8000079c8 */ /* 0x000e640008000600 */
[----:B-1----:R-:W-:-:S13]  /*0900*/  PLOP3.LUT P0, PT, PT, PT, UP0, 0x80, 0x0 ;  /* 0x000000000000781c */ /* 0x002fda0003f0f008 */
[----:B------:R-:W-:Y:S05]  /*0910*/  @!P0 BRA `(.L_x_1135) ;  /* 0xfffffffc00f08947 */ /* 0x000fea000383ffff */
[----:B------:R-:W-:Y:S01]  /*0920*/  SHF.R.U32.HI R2, RZ, 0x7, R0 ;  /* 0x00000007ff027819 */ /* 0x000fe20000011600 */
[----:B------:R-:W1:Y:S08]  /*0930*/  S2UR UR5, SR_CgaCtaId ;  /* 0x00000000000579c3 */ /* 0x000e700000008800 */
[----:B------:R-:W-:Y:S06]  /*0940*/  BAR.ARV 0x8, 0x180 ;  /* 0x0206000000007b1d */ /* 0x000fec0000002000 */
[----:B------:R-:W-:Y:S01]  /*0950*/  ISETP.NE.AND P0, PT, R2, 0x1, PT ;  /* 0x000000010200780c */ /* 0x000fe20003f05270 */
[----:B------:R-:W-:-:S12]  /*0960*/  UMOV UR4, 0x400 ;  /* 0x0000040000047882 */ /* 0x000fd80000000000 */
[----:B------:R-:W-:Y:S06]  /*0970*/  @!P0 BAR.ARV 0x9, 0x100 ;  /* 0x0244000000008b1d */ /* 0x000fec0000002000 */
[----:B-1----:R-:W-:Y:S02]  /*0980*/  ULEA UR4, UR5, UR4, 0x18 ;  /* 0x0000000405047291 */ /* 0x002fe4000f8ec03f */
[----:B------:R-:W-:Y:S07]  /*0990*/  BAR.SYNC.DEFER_BLOCKING 0x5, 0x180 ;  /* 0x0146000000007b1d */ /* 0x000fee0000010000 */
[----:B------:R-:W1:Y:S01]  /*09a0*/  LDS.128 R12, [UR4+0x324d0] ;  /* 0x0324d004ff0c7984 */ /* 0x000e620008000c00 */
[----:B------:R-:W-:Y:S01]  /*09b0*/  ULDC UR4, c[0x0][0xd3c] ;  /* 0x00034f0000047ab9 */ /* 0x000fe20000000800 */
[----:B------:R-:W-:Y:S06]  /*09c0*/  BAR.ARV 0x4, 0x180 ;  /* 0x0106000000007b1d */ /* 0x000fec0000002000 */
[----:B-1----:R-:W-:-:S13]  /*09d0*/  ISETP.GE.AND P0, PT, R15, UR4, PT ;  /* 0x000000040f007c0c */ /* 0x002fda000bf06270 */
[----:B------:R-:W-:Y:S05]  /*09e0*/  @P0 EXIT ;  /* 0x000000000000094d */ /* 0x000fea0003800000 */
[----:B------:R-:W2:Y:S01]  /*09f0*/  LDL R2, [R1+0x38] ;  /* 0x0000380001027983 */ /* 0x000ea20000100800 */
[----:B------:R-:W-:Y:S01]  /*0a00*/  VIADD R0, R0, 0xffffff80 ;  /* 0xffffff8000007836 */ /* 0x000fe20000000000 */
[----:B------:R-:W-:Y:S01]  /*0a10*/  R2UR UR4, R13 ;  /* 0x000000000d0472ca */ /* 0x000fe200000e0000 */
[----:B------:R-:W-:Y:S01]  /*0a20*/  UMOV UR39, URZ ;  /* 0x0000003f00277c82 */ /* 0x000fe20008000000 */
[----:B------:R-:W-:Y:S01]  /*0a30*/  R2UR UR5, R15 ;  /* 0x000000000f0572ca */ /* 0x000fe200000e0000 */
[----:B------:R-:W-:Y:S01]  /*0a40*/  UMOV UR38, URZ ;  /* 0x0000003f00267c82 */ /* 0x000fe20008000000 */
[----:B0-----:R-:W-:-:S04]  /*0a50*/  SHF.R.S32.HI R3, RZ, 0x1f, R0 ;  /* 0x0000001fff037819 */ /* 0x001fc80000011400 */
[CC--:B------:R-:W-:Y:S02]  /*0a60*/  LEA.HI R4, R3.reuse, R0.reuse, RZ, 0x4 ;  /* 0x0000000003047211 */ /* 0x0c0fe400078f20ff */
[----:B------:R-:W-:-:S04]  /*0a70*/  LEA.HI R7, R3, R0, RZ, 0x2 ;  /* 0x0000000003077211 */ /* 0x000fc800078f10ff */
[----:B------:R-:W-:Y:S02]  /*0a80*/  LOP3.LUT R11, R7, 0xfffffffc, RZ, 0xc0, !PT ;  /* 0xfffffffc070b7812 */ /* 0x000fe400078ec0ff */
[----:B------:R-:W-:-:S03]  /*0a90*/  SHF.R.S32.HI R7, RZ, 0x4, R4 ;  /* 0x00000004ff077819 */ /* 0x000fc60000011404 */
[----:B------:R-:W-:Y:S01]  /*0aa0*/  IMAD.IADD R12, R0, 0x1, -R11 ;  /* 0x00000001000c7824 */ /* 0x000fe200078e0a0b */
[----:B--2---:R-:W-:Y:S02]  /*0ab0*/  R2UR UR6, R2 ;  /* 0x00000000020672ca */ /* 0x004fe400000e0000 */
[----:B------:R-:W-:-:S04]  /*0ac0*/  LEA.HI R2, R3, R0, RZ, 0x7 ;  /* 0x0000000003027211 */ /* 0x000fc800078f38ff */
[----:B------:R-:W-:-:S05]  /*0ad0*/  LOP3.LUT R5, R2, 0xffffff80, RZ, 0xc0, !PT ;  /* 0xffffff8002057812 */ /* 0x000fca00078ec0ff */
[----:B------:R-:W-:Y:S01]  /*0ae0*/  IMAD.IADD R16, R0, 0x1, -R5 ;  /* 0x0000000100107824 */ /* 0x000fe200078e0a05 */
[----:B------:R-:W-:Y:S01]  /*0af0*/  LEA.HI R5, R3, R0, RZ, 0x5 ;  /* 0x0000000003057211 */ /* 0x000fe200078f28ff */
[----:B------:R-:W-:Y:S01]  /*0b00*/  ULOP3.LUT UR6, UR6, 0x1, URZ, 0xfc, !UPT ;  /* 0x0000000106067892 */ /* 0x000fe2000f8efc3f */
[C---:B------:R-:W-:Y:S02]  /*0b10*/  LOP3.LUT R3, R4.reuse, 0x3fffff0, RZ, 0xc0, !PT ;  /* 0x03fffff004037812 */ /* 0x040fe400078ec0ff */
[----:B------:R-:W-:Y:S01]  /*0b20*/  SHF.R.S32.HI R8, RZ, 0x1f, R16 ;  /* 0x0000001fff087819 */ /* 0x000fe20000011410 */
[----:B------:R-:W-:Y:S01]  /*0b30*/  IMAD.SHL.U32 R6, R5, 0x20, RZ ;  /* 0x0000002005067824 */ /* 0x000fe200078e00ff */
[----:B------:R-:W-:Y:S01]  /*0b40*/  LEA.HI R4, R4, R7, RZ, 0x1 ;  /* 0x0000000704047211 */ /* 0x000fe200078f08ff */
[----:B------:R-:W-:Y:S01]  /*0b50*/  IMAD.IADD R5, R0, 0x1, -R3 ;  /* 0x0000000100057824 */ /* 0x000fe200078e0a03 */
[CC--:B------:R-:W-:Y:S01]  /*0b60*/  LEA.HI R9, R8.reuse, R16.reuse, RZ, 0x2 ;  /* 0x0000001008097211 */ /* 0x0c0fe200078f10ff */
[----:B------:R-:W-:Y:S01]  /*0b70*/  STL [R1+0x20], R16 ;  /* 0x0000201001007387 */ /* 0x000fe20000100800 */
[----:B------:R-:W-:-:S02]  /*0b80*/  LEA.HI R8, R8, R16, RZ, 0x5 ;  /* 0x0000001008087211 */ /* 0x000fc400078f28ff */
[--C-:B------:R-:W-:Y:S02]  /*0b90*/  SHF.R.S32.HI R10, RZ, 0x2, R9.reuse ;  /* 0x00000002ff0a7819 */ /* 0x100fe40000011409 */
[----:B------:R-:W-:Y:S02]  /*0ba0*/  SHF.R.S32.HI R3, RZ, 0x1f, R9 ;  /* 0x0000001fff037819 */ /* 0x000fe40000011409 */
[----:B------:R-:W-:Y:S02]  /*0bb0*/  LOP3.LUT R6, R6, 0xfffffc00, RZ, 0xc0, !PT ;  /* 0xfffffc0006067812 */ /* 0x000fe400078ec0ff */
[----:B------:R-:W-:Y:S02]  /*0bc0*/  LEA.HI R0, R3, R10, RZ, 0x3 ;  /* 0x0000000a03007211 */ /* 0x000fe400078f18ff */
[----:B------:R-:W-:Y:S01]  /*0bd0*/  SHF.R.S32.HI R3, RZ, 0x7, R2 ;  /* 0x00000007ff037819 */ /* 0x000fe20000011402 */
[----:B------:R-:W-:Y:S01]  /*0be0*/  IMAD R5, R5, 0x40, R6 ;  /* 0x0000004005057824 */ /* 0x000fe200078e0206 */
[----:B------:R-:W-:Y:S01]  /*0bf0*/  LOP3.LUT R11, R0, 0xfffffff8, RZ, 0xc0, !PT ;  /* 0xfffffff8000b7812 */ /* 0x000fe200078ec0ff */
[----:B------:R-:W-:Y:S01]  /*0c00*/  IMAD.MOV.U32 R6, RZ, RZ, R14 ;  /* 0x000000ffff067224 */ /* 0x000fe200078e000e */
[----:B------:R-:W-:-:S02]  /*0c10*/  LEA.HI R2, R2, R3, RZ, 0x1 ;  /* 0x0000000302027211 */ /* 0x000fc400078f08ff */
[----:B------:R-:W-:Y:S01]  /*0c20*/  LOP3.LUT R4, R4, 0x1ffffffe, RZ, 0xc0, !PT ;  /* 0x1ffffffe04047812 */ /* 0x000fe200078ec0ff */
[----:B------:R-:W-:Y:S01]  /*0c30*/  IMAD.IADD R11, R10, 0x1, -R11 ;  /* 0x000000010a0b7824 */ /* 0x000fe200078e0a0b */
[----:B------:R-:W-:Y:S02]  /*0c40*/  LOP3.LUT R2, R2, 0x3fffffe, RZ, 0xc0, !PT ;  /* 0x03fffffe02027812 */ /* 0x000fe400078ec0ff */
[----:B------:R-:W-:Y:S01]  /*0c50*/  SHF.R.S32.HI R8, RZ, 0x5, R8 ;  /* 0x00000005ff087819 */ /* 0x000fe20000011408 */
[----:B------:R-:W-:Y:S01]  /*0c60*/  IMAD.IADD R4, R7, 0x1, -R4 ;  /* 0x0000000107047824 */ /* 0x000fe200078e0a04 */
[----:B------:R-:W-:Y:S01]  /*0c70*/  LEA.HI R0, R12, R12, RZ, 0x1 ;  /* 0x0000000c0c007211 */ /* 0x000fe200078f08ff */
[----:B------:R-:W-:Y:S01]  /*0c80*/  IMAD.IADD R2, R3, 0x1, -R2 ;  /* 0x0000000103027824 */ /* 0x000fe200078e0a02 */
[----:B------:R-:W-:Y:S01]  /*0c90*/  LOP3.LUT R9, R9, 0x7ffffffc, RZ, 0xc0, !PT ;  /* 0x7ffffffc09097812 */ /* 0x000fe200078ec0ff */
[----:B------:R-:W-:Y:S01]  /*0ca0*/  IMAD R11, R8, 0x10, R11 ;  /* 0x00000010080b7824 */ /* 0x000fe200078e020b */
[----:B------:R-:W-:Y:S01]  /*0cb0*/  LOP3.LUT R3, R0, 0x1ffffffe, RZ, 0xc0, !PT ;  /* 0x1ffffffe00037812 */ /* 0x000fe200078ec0ff */
[----:B------:R-:W-:-:S02]  /*0cc0*/  IMAD R4, R4, 0x8, R5 ;  /* 0x0000000804047824 */ /* 0x000fc400078e0205 */
[----:B------:R-:W-:Y:S02]  /*0cd0*/  IMAD R0, R2, 0x40, R11 ;  /* 0x0000004002007824 */ /* 0x000fe400078e020b */
[----:B------:R-:W-:Y:S01]  /*0ce0*/  IMAD.IADD R3, R12, 0x1, -R3 ;  /* 0x000000010c037824 */ /* 0x000fe200078e0a03 */
[----:B------:R-:W-:Y:S01]  /*0cf0*/  STL [R1+0x30], R4 ;  /* 0x0000300401007387 */ /* 0x000fe20000100800 */
[----:B------:R-:W-:Y:S01]  /*0d00*/  IMAD.U32 R2, RZ, RZ, UR6 ;  /* 0x00000006ff027e24 */ /* 0x000fe2000f8e00ff */
[----:B------:R-:W-:Y:S01]  /*0d10*/  UMOV UR6, URZ ;  /* 0x0000003f00067c82 */ /* 0x000fe20008000000 */
[----:B------:R-:W-:Y:S01]  /*0d20*/  IMAD.IADD R9, R16, 0x1, -R9 ;  /* 0x0000000110097824 */ /* 0x000fe200078e0a09 */
[----:B------:R0:W-:Y:S03]  /*0d30*/  STL [R1+0x28], R0 ;  /* 0x0000280001007387 */ /* 0x0001e60000100800 */
[----:B------:R-:W-:Y:S01]  /*0d40*/  IMAD.SHL.U32 R23, R9, 0x2, RZ ;  /* 0x0000000209177824 */ /* 0x000fe200078e00ff */
[----:B------:R1:W-:Y:S03]  /*0d50*/  STL [R1+0x34], R2 ;  /* 0x0000340201007387 */ /* 0x0003e60000100800 */
[----:B------:R-:W-:-:S02]  /*0d60*/  VIADD R10, R23, 0x8 ;  /* 0x00000008170a7836 */ /* 0x000fc40000000000 */
[----:B------:R-:W-:Y:S02]  /*0d70*/  VIADD R8, R23, 0x10 ;  /* 0x0000001017087836 */ /* 0x000fe40000000000 */
        /* <DEDUP_REMOVED lines=8> */
[C---:B-1----:R-:W-:Y:S01]  /*0e00*/  VIADD R2, R23.reuse, 0x30 ;  /* 0x0000003017027836 */ /* 0x042fe20000000000 */
[----:B------:R-:W-:Y:S01]  /*0e10*/  SHF.R.S32.HI R8, RZ, 0x1f, R5 ;  /* 0x0000001fff087819 */ /* 0x000fe20000011405 */
[C---:B------:R-:W-:Y:S01]  /*0e20*/  VIADD R229, R23.reuse, 0x38 ;  /* 0x0000003817e57836 */ /* 0x040fe20000000000 */
[----:B------:R-:W-:Y:S01]  /*0e30*/  SHF.R.S32.HI R7, RZ, 0x1f, R4 ;  /* 0x0000001fff077819 */ /* 0x000fe20000011404 */
[C---:B------:R-:W-:Y:S01]  /*0e40*/  VIADD R228, R23.reuse, 0x40 ;  /* 0x0000004017e47836 */ /* 0x040fe20000000000 */
[----:B------:R-:W-:Y:S01]  /*0e50*/  SHF.R.S32.HI R5, RZ, 0x1f, R2 ;  /* 0x0000001fff057819 */ /* 0x000fe20000011402 */
[C---:B------:R-:W-:Y:S01]  /*0e60*/  VIADD R227, R23.reuse, 0x48 ;  /* 0x0000004817e37836 */ /* 0x040fe20000000000 */
[----:B------:R-:W-:Y:S01]  /*0e70*/  SHF.R.S32.HI R4, RZ, 0x1f, R229 ;  /* 0x0000001fff047819 */ /* 0x000fe200000114e5 */
[----:B0-----:R-:W-:Y:S01]  /*0e80*/  IMAD.U32 R0, RZ, RZ, UR6 ;  /* 0x00000006ff007e24 */ /* 0x001fe2000f8e00ff */
        /* <DEDUP_REMOVED lines=38> */
.L_x_1186:
[----:B------:R-:W-:Y:S01]  /*10f0*/  ULDC.64 UR6, c[0x0][0xd88] ;  /* 0x0003620000067ab9 */ /* 0x000fe20000000a00 */
[----:B01----:R-:W0:Y:S01]  /*1100*/  LDC.64 R4, c[0x0][0x418] ;  /* 0x00010600ff047b82 */ /* 0x003e220000000a00 */
[----:B------:R-:W-:-:S06]  /*1110*/  UIMAD.WIDE UR6, UR5, 0x4, UR6 ;  /* 0x00000004050678a5 */ /* 0x000fcc000f8e0206 */
[----:B------:R-:W-:Y:S01]  /*1120*/  IMAD.U32 R200, RZ, RZ, UR6 ;  /* 0x00000006ffc87e24 */ /* 0x000fe2000f8e00ff */
[----:B------:R-:W1:Y:S01]  /*1130*/  LDC R0, c[0x0][0x424] ;  /* 0x00010900ff007b82 */ /* 0x000e620000000800 */
[----:B------:R-:W-:Y:S01]  /*1140*/  IMAD.U32 R201, RZ, RZ, UR7 ;  /* 0x00000007ffc97e24 */ /* 0x000fe2000f8e00ff */
[----:B------:R-:W-:-:S04]  /*1150*/  ULDC.64 UR6, c[0x0][0xb20] ;  /* 0x0002c80000067ab9 */ /* 0x000fc80000000a00 */
[----:B--2---:R-:W2:Y:S01]  /*1160*/  LDG.E R200, desc[UR36][R200.64] ;  /* 0x00000024c8c87981 */ /* 0x004ea2000c1e1900 */
[----:B------:R-:W-:Y:S01]  /*1170*/  ISETP.NE.U32.AND P0, PT, RZ, UR6, PT ;  /* 0x00000006ff007c0c */ /* 0x000fe2000bf05070 */
[----:B---34-:R-:W3:Y:S01]  /*1180*/  LDC R9, c[0x0][0x2f0] ;  /* 0x0000bc00ff097b82 */ /* 0x018ee20000000800 */
[----:B------:R-:W-:Y:S02]  /*1190*/  IMAD.MOV.U32 R7, RZ, RZ, RZ ;  /* 0x000000ffff077224 */ /* 0x000fe400078e00ff */
[----:B------:R-:W-:Y:S02]  /*11a0*/  ISETP.NE.AND.EX P0, PT, RZ, UR7, PT, P0 ;  /* 0x00000007ff007c0c */ /* 0x000fe4000bf05300 */
[----:B--2---:R-:W-:-:S11]  /*11b0*/  SHF.R.S32.HI R8, RZ, 0x1f, R200 ;  /* 0x0000001fff087819 */ /* 0x004fd600000114c8 */
[C---:B------:R-:W-:Y:S01]  /*11c0*/  @P0 LEA R2, P1, R200.reuse, UR6, 0x2 ;  /* 0x00000006c8020c11 */ /* 0x040fe2000f8210ff */
[----:B------:R2:W-:Y:S03]  /*11d0*/  STL [R1+0x14], R8 ;  /* 0x0000140801007387 */ /* 0x0005e60000100800 */
[----:B------:R-:W-:Y:S01]  /*11e0*/  @P0 LEA.HI.X R3, R200, UR7, R8, 0x2, P1 ;  /* 0x00000007c8030c11 */ /* 0x000fe200088f1408 */
[----:B------:R-:W-:Y:S02]  /*11f0*/  ULDC.64 UR6, c[0x0][0xb18] ;  /* 0x0002c60000067ab9 */ /* 0x000fe40000000a00 */
[----:B------:R-:W-:Y:S02]  /*1200*/  ISETP.NE.U32.AND P1, PT, RZ, UR6, PT ;  /* 0x00000006ff007c0c */ /* 0x000fe4000bf25070 */
[----:B------:R2:W5:Y:S01]  /*1210*/  @P0 LDG.E R7, desc[UR36][R2.64] ;  /* 0x0000002402070981 */ /* 0x000562000c1e1900 */
[----:B0-----:R-:W-:-:S02]  /*1220*/  ISETP.NE.U32.AND P0, PT, R4, RZ, PT ;  /* 0x000000ff0400720c */ /* 0x001fc40003f05070 */
[----:B------:R-:W-:Y:S02]  /*1230*/  ISETP.NE.AND.EX P1, PT, RZ, UR7, PT, P1 ;  /* 0x00000007ff007c0c */ /* 0x000fe4000bf25310 */
[----:B------:R-:W-:-:S04]  /*1240*/  ISETP.NE.AND.EX P0, PT, R5, RZ, PT, P0 ;  /* 0x000000ff0500720c */ /* 0x000fc80003f05300 */
[----:B-1----:R-:W-:-:S05]  /*1250*/  SEL R0, R0, 0x1, P0 ;  /* 0x0000000100007807 */ /* 0x002fca0000000000 */
[----:B---3--:R-:W-:Y:S02]  /*1260*/  IMAD R152, R0, R9, RZ ;  /* 0x0000000900987224 */ /* 0x008fe400078e02ff */
[----:B------:R-:W-:-:S04]  /*1270*/  @P1 LEA R4, P0, R200, UR6, 0x2 ;  /* 0x00000006c8041c11 */ /* 0x000fc8000f8010ff */
[----:B------:R-:W-:-:S05]  /*1280*/  @P1 LEA.HI.X R5, R200, UR7, R8, 0x2, P0 ;  /* 0x00000007c8051c11 */ /* 0x000fca00080f1408 */
[----:B------:R2:W5:Y:S01]  /*1290*/  @P1 LDG.E R152, desc[UR36][R4.64] ;  /* 0x0000002404981981 */ /* 0x000562000c1e1900 */
[----:B------:R-:W-:-:S05]  /*12a0*/  IMAD.U32 R0, RZ, RZ, UR4 ;  /* 0x00000004ff007e24 */ /* 0x000fca000f8e00ff */
[----:B------:R2:W-:Y:S01]  /*12b0*/  STL [R1+0x18], R0 ;  /* 0x0000180001007387 */ /* 0x0005e20000100800 */
[----:B------:R-:W-:Y:S05]  /*12c0*/  @P1 BRA `(.L_x_1136) ;  /* 0x0000000000241947 */ /* 0x000fea0003800000 */
[----:B------:R-:W-:Y:S02]  /*12d0*/  ULDC.64 UR4, c[0x0][0xb00] ;  /* 0x0002c00000047ab9 */ /* 0x000fe40000000a00 */
[----:B------:R-:W-:-:S04]  /*12e0*/  ISETP.NE.U32.AND P0, PT, RZ, UR4, PT ;  /* 0x00000004ff007c0c */ /* 0x000fc8000bf05070 */
[----:B------:R-:W-:-:S13]  /*12f0*/  ISETP.NE.AND.EX P0, PT, RZ, UR5, PT, P0 ;  /* 0x00000005ff007c0c */ /* 0x000fda000bf05300 */
[----:B------:R-:W-:Y:S05]  /*1300*/  @!P0 BRA `(.L_x_1136) ;  /* 0x0000000000148947 */ /* 0x000fea0003800000 */
[----:B--2---:R-:W0:Y:S02]  /*1310*/  LDC.64 R2, c[0x0][0xb00] ;  /* 0x0002c000ff027b82 */ /* 0x004e240000000a00 */
[----:B0-----:R-:W-:-:S05]  /*1320*/  IMAD.WIDE R2, R200, 0x4, R2 ;  /* 0x00000004c8027825 */ /* 0x001fca00078e0202 */
[----:B-----5:R-:W2:Y:S04]  /*1330*/  LDG.E R152, desc[UR36][R2.64] ;  /* 0x0000002402987981 */ /* 0x020ea8000c1e1900 */
[----:B------:R-:W2:Y:S02]  /*1340*/  LDG.E R5, desc[UR36][R2.64+0x4] ;  /* 0x0000042402057981 */ /* 0x000ea4000c1e1900 */
[----:B--2---:R-:W-:-:S07]  /*1350*/  IMAD.IADD R152, R5, 0x1, -R152 ;  /* 0x0000000105987824 */ /* 0x004fce00078e0a98 */
.L_x_1136:
[----:B-----5:R-:W-:Y:S01]  /*1360*/  IMAD.IADD R152, R152, 0x1, -R7 ;  /* 0x0000000198987824 */ /* 0x020fe200078e0a07 */
[----:B--2---:R-:W-:-:S03]  /*1370*/  LOP3.LUT R2, R6, 0xff000000, RZ, 0xc0, !PT ;  /* 0xff00000006027812 */ /* 0x004fc600078ec0ff */
[C---:B------:R-:W-:Y:S01]  /*1380*/  VIADD R0, R152.reuse, 0x5f ;  /* 0x0000005f98007836 */ /* 0x040fe20000000000 */
[----:B------:R-:W-:Y:S02]  /*1390*/  SHF.R.U32.HI R3, RZ, 0x8, R2 ;  /* 0x00000008ff037819 */ /* 0x000fe40000011602 */
[----:B------:R-:W-:Y:S01]  /*13a0*/  ISETP.GE.AND P0, PT, R152, 0x1, PT ;  /* 0x000000019800780c */ /* 0x000fe20003f06270 */
[----:B------:R-:W-:Y:S01]  /*13b0*/  IMAD.HI R4, R0, 0x2aaaaaab, RZ ;  /* 0x2aaaaaab00047827 */ /* 0x000fe200078e02ff */
[----:B------:R-:W-:-:S04]  /*13c0*/  LOP3.LUT R0, R6, 0xff0000, RZ, 0xc0, !PT ;  /* 0x00ff000006007812 */ /* 0x000fc800078ec0ff */
[----:B------:R-:W-:Y:S01]  /*13d0*/  LEA.HI R0, R0, R3, RZ, 0x10 ;  /* 0x0000000300007211 */ /* 0x000fe200078f80ff */
[----:B------:R-:W-:Y:S01]  /*13e0*/  IMAD.MOV.U32 R3, RZ, RZ, RZ ;  /* 0x000000ffff037224 */ /* 0x000fe200078e00ff */
[----:B------:R-:W-:Y:S02]  /*13f0*/  SHF.R.U32.HI R5, RZ, 0x1f, R4 ;  /* 0x0000001fff057819 */ /* 0x000fe40000011604 */
[----:B------:R-:W-:Y:S02]  /*1400*/  LOP3.LUT R11, R0, 0xff, RZ, 0xc0, !PT ;  /* 0x000000ff000b7812 */ /* 0x000fe400078ec0ff */
[----:B------:R-:W-:Y:S02]  /*1410*/  LEA.HI.SX32 R164, R4, R5, 0x1c ;  /* 0x0000000504a47211 */ /* 0x000fe400078fe2ff */
[----:B------:R-:W-:Y:S01]  /*1420*/  SHF.R.U32.HI R202, RZ, 0x10, R0 ;  /* 0x00000010ffca7819 */ /* 0x000fe20000011600 */
[----:B------:R0:W-:Y:S01]  /*1430*/  STL [R1+0x10], R11 ;  /* 0x0000100b01007387 */ /* 0x0001e20000100800 */
[----:B------:R-:W-:Y:S05]  /*1440*/  @!P0 BRA `(.L_x_1137) ;  /* 0x0000000000748947 */ /* 0x000fea0003800000 */
[----:B------:R-:W1:Y:S01]  /*1450*/  LDC R3, c[0x0][0xae8] ;  /* 0x0002ba00ff037b82 */ /* 0x000e620000000800 */
[----:B------:R-:W-:-:S04]  /*1460*/  ISETP.NE.AND P0, PT, R202, RZ, PT ;  /* 0x000000ffca00720c */ /* 0x000fc80003f05270 */
[----:B-1----:R-:W-:-:S04]  /*1470*/  SEL R9, R202, R3, P0 ;  /* 0x00000003ca097207 */ /* 0x002fc80000000000 */
[-C--:B------:R-:W-:Y:S02]  /*1480*/  IABS R5, R9.reuse ;  /* 0x0000000900057213 */ /* 0x080fe40000000000 */
[----:B------:R-:W-:Y:S02]  /*1490*/  IADD3 R0, R164, -0x1, R9 ;  /* 0xffffffffa4007810 */ /* 0x000fe40007ffe009 */
[----:B------:R-:W1:Y:S01]  /*14a0*/  I2F.RP R4, R5 ;  /* 0x0000000500047306 */ /* 0x000e620000209400 */
[----:B------:R-:W-:-:S05]  /*14b0*/  IABS R10, R9 ;  /* 0x00000009000a7213 */ /* 0x000fca0000000000 */
[----:B------:R-:W-:Y:S02]  /*14c0*/  IMAD.MOV R10, RZ, RZ, -R10 ;  /* 0x000000ffff0a7224 */ /* 0x000fe400078e0a0a */
[----:B-1----:R-:W1:Y:S02]  /*14d0*/  MUFU.RCP R4, R4 ;  /* 0x0000000400047308 */ /* 0x002e640000001000 */
[----:B-1----:R-:W-:Y:S01]  /*14e0*/  VIADD R2, R4, 0xffffffe ;  /* 0x0ffffffe04027836 */ /* 0x002fe20000000000 */
[----:B------:R-:W-:Y:S02]  /*14f0*/  IABS R4, R0 ;  /* 0x0000000000047213 */ /* 0x000fe40000000000 */
[----:B------:R-:W-:-:S03]  /*1500*/  LOP3.LUT R0, R0, R9, RZ, 0x3c, !PT ;  /* 0x0000000900007212 */ /* 0x000fc600078e3cff */
[----:B------:R1:W2:Y:S01]  /*1510*/  F2I.FTZ.U32.TRUNC.NTZ R3, R2 ;  /* 0x0000000200037305 */ /* 0x0002a2000021f000 */
[----:B------:R-:W-:Y:S01]  /*1520*/  ISETP.GE.AND P2, PT, R0, RZ, PT ;  /* 0x000000ff0000720c */ /* 0x000fe20003f46270 */
[----:B-1----:R-:W-:Y:S02]  /*1530*/  IMAD.MOV.U32 R2, RZ, RZ, RZ ;  /* 0x000000ffff027224 */ /* 0x002fe400078e00ff */
[----:B--2---:R-:W-:-:S04]  /*1540*/  IMAD.MOV R8, RZ, RZ, -R3 ;  /* 0x000000ffff087224 */ /* 0x004fc800078e0a03 */
[----:B------:R-:W-:-:S04]  /*1550*/  IMAD R7, R8, R5, RZ ;  /* 0x0000000508077224 */ /* 0x000fc800078e02ff */
[----:B------:R-:W-:-:S04]  /*1560*/  IMAD.HI.U32 R3, R3, R7, R2 ;  /* 0x0000000703037227 */ /* 0x000fc800078e0002 */
[----:B------:R-:W-:Y:S02]  /*1570*/  IMAD.MOV.U32 R2, RZ, RZ, R10 ;  /* 0x000000ffff027224 */ /* 0x000fe400078e000a */
        /* <DEDUP_REMOVED lines=10> */
.L_x_1137:
[-C--:B------:R-:W-:Y:S01]  /*1620*/  IMAD R22, R11, R3.reuse, RZ ;  /* 0x000000030b167224 */ /* 0x080fe200078e02ff */
[----:B------:R-:W-:Y:S01]  /*1630*/  LOP3.LUT R201, R6, 0xffff, RZ, 0xc0, !PT ;  /* 0x0000ffff06c97812 */ /* 0x000fe200078ec0ff */
[----:B------:R-:W-:Y:S01]  /*1640*/  IMAD.MOV.U32 R0, RZ, RZ, RZ ;  /* 0x000000ffff007224 */ /* 0x000fe200078e00ff */
[----:B------:R-:W-:Y:S02]  /*1650*/  PLOP3.LUT P0, PT, PT, PT, PT, 0x80, 0x0 ;  /* 0x000000000000781c */ /* 0x000fe40003f0f070 */
[----:B------:R-:W-:Y:S02]  /*1660*/  CS2R R150, SRZ ;  /* 0x0000000000967805 */ /* 0x000fe4000001ff00 */
[----:B------:R-:W-:Y:S01]  /*1670*/  VIADDMNMX R164, R22, R3, R164, PT ;  /* 0x0000000316a47246 */ /* 0x000fe200038001a4 */
[----:B------:R-:W-:Y:S01]  /*1680*/  IMAD.MOV.U32 R3, RZ, RZ, RZ ;  /* 0x000000ffff037224 */ /* 0x000fe200078e00ff */
[----:B------:R-:W-:Y:S02]  /*1690*/  CS2R R148, SRZ ;  /* 0x0000000000947805 */ /* 0x000fe4000001ff00 */
[----:B------:R-:W-:-:S02]  /*16a0*/  CS2R R146, SRZ ;  /* 0x0000000000927805 */ /* 0x000fc4000001ff00 */
[----:B------:R-:W-:Y:S02]  /*16b0*/  ISETP.GT.AND P1, PT, R164, R22, PT ;  /* 0x00000016a400720c */ /* 0x000fe40003f24270 */
        /* <DEDUP_REMOVED lines=62> */
[----:B------:R-:W1:Y:S01]  /*1aa0*/  S2R R0, SR_TID.X ;  /* 0x0000000000007919 */ /* 0x000e620000002100 */
[----:B------:R-:W2:Y:S01]  /*1ab0*/  S2UR UR6, SR_CgaCtaId ;  /* 0x00000000000679c3 */ /* 0x000ea20000008800 */
[----:B------:R-:W-:Y:S02]  /*1ac0*/  UMOV UR5, 0x400 ;  /* 0x0000040000057882 */ /* 0x000fe40000000000 */
[----:B--2---:R-:W-:-:S04]  /*1ad0*/  ULEA UR5, UR6, UR5, 0x18 ;  /* 0x0000000506057291 */ /* 0x004fc8000f8ec03f */
[----:B------:R-:W-:Y:S01]  /*1ae0*/  UIADD3 UR5, UR5, 0x18400, URZ ;  /* 0x0001840005057890 */ /* 0x000fe2000fffe03f */
[----:B-1----:R-:W-:-:S03]  /*1af0*/  VIADD R0, R0, 0xffffff80 ;  /* 0xffffff8000007836 */ /* 0x002fc60000000000 */
[----:B------:R-:W-:Y:S02]  /*1b00*/  ULOP3.LUT UP0, URZ, UR5, 0x1bf, URZ, 0xc0, !UPT ;  /* 0x000001bf053f7892 */ /* 0x000fe4000f80c03f */
[----:B------:R-:W-:-:S04]  /*1b10*/  SHF.R.S32.HI R3, RZ, 0x1f, R0 ;  /* 0x0000001fff037819 */ /* 0x000fc80000011400 */
[----:B------:R-:W-:Y:S02]  /*1b20*/  PLOP3.LUT P0, PT, PT, PT, UP0, 0x80, 0x0 ;  /* 0x000000000000781c */ /* 0x000fe40003f0f008 */
[----:B------:R-:W-:-:S04]  /*1b30*/  LEA.HI R3, R3, R0, RZ, 0x7 ;  /* 0x0000000003037211 */ /* 0x000fc800078f38ff */
[----:B------:R-:W-:-:S06]  /*1b40*/  SHF.R.S32.HI R3, RZ, 0x7, R3 ;  /* 0x00000007ff037819 */ /* 0x000fcc0000011403 */
[----:B------:R-:W1:Y:S02]  /*1b50*/  SHFL.IDX PT, R3, R3, RZ, 0x1f ;  /* 0x00001fff03037589 */ /* 0x000e6400000e0000 */
[----:B-1----:R-:W-:-:S13]  /*1b60*/  R2UR UR40, R3 ;  /* 0x00000000032872ca */ /* 0x002fda00000e0000 */
        /* <DEDUP_REMOVED lines=11> */
[----:B------:R1:W2:Y:S01]  /*1c20*/  LDC.64 R2, c[0x4][R0] ;  /* 0x0100000000027b82 */ /* 0x0002a20000000a00 */
[----:B------:R-:W-:Y:S01]  /*1c30*/  IMAD.U32 R5, RZ, RZ, UR5 ;  /* 0x00000005ff057e24 */ /* 0x000fe2000f8e00ff */
[----:B------:R-:W-:Y:S01]  /*1c40*/  ULDC.64 UR4, c[0x4][0xa0] ;  /* 0x0100280000047ab9 */ /* 0x000fe20000000a00 */
[----:B------:R-:W-:Y:S02]  /*1c50*/  IMAD.U32 R10, RZ, RZ, UR6 ;  /* 0x00000006ff0a7e24 */ /* 0x000fe4000f8e00ff */
[----:B------:R-:W-:Y:S02]  /*1c60*/  IMAD.U32 R6, RZ, RZ, UR4 ;  /* 0x00000004ff067e24 */ /* 0x000fe4000f8e00ff */
[----:B------:R-:W-:-:S02]  /*1c70*/  IMAD.U32 R7, RZ, RZ, UR5 ;  /* 0x00000005ff077e24 */ /* 0x000fc4000f8e00ff */
[----:B0-----:R-:W-:Y:S02]  /*1c80*/  IMAD.U32 R11, RZ, RZ, UR7 ;  /* 0x00000007ff0b7e24 */ /* 0x001fe4000f8e00ff */
[----:B------:R-:W-:Y:S02]  /*1c90*/  IMAD.MOV.U32 R8, RZ, RZ, 0x70 ;  /* 0x00000070ff087424 */ /* 0x000fe400078e00ff */
[----:B------:R-:W-:Y:S02]  /*1ca0*/  IMAD.MOV.U32 R12, RZ, RZ, 0x1 ;  /* 0x00000001ff0c7424 */ /* 0x000fe400078e00ff */
[----:B-1----:R-:W-:-:S07]  /*1cb0*/  IMAD.MOV.U32 R13, RZ, RZ, RZ ;  /* 0x000000ffff0d7224 */ /* 0x002fce00078e00ff */
[----:B------:R-:W-:-:S07]  /*1cc0*/  LEPC R20, `(.L_x_1139) ;  /* 0x000000001014794e */ /* 0x000fce0000000000 */
[----:B--2---:R-:W-:Y:S05]  /*1cd0*/  CALL.ABS.NOINC R2 ;  /* 0x0000000002007343 */ /* 0x004fea0003c00000 */
.L_x_1139:
[----:B------:R-:W2:Y:S01]  /*1ce0*/  LDL R2, [R1+0x1c] ;  /* 0x00001c0001027983 */ /* 0x000ea20000100800 */
[----:B------:R-:W-:Y:S01]  /*1cf0*/  MOV R0, 0x400 ;  /* 0x0000040000007802 */ /* 0x000fe20000000f00 */
[----:B------:R-:W1:Y:S01]  /*1d00*/  S2R R3, SR_CgaCtaId ;  /* 0x0000000000037919 */ /* 0x000e620000008800 */
[----:B------:R-:W3:Y:S02]  /*1d10*/  S2R R16, SR_TID.X ;  /* 0x0000000000107919 */ /* 0x000ee40000002100 */
[----:B-1----:R-:W-:Y:S02]  /*1d20*/  LEA R3, R3, R0, 0x18 ;  /* 0x0000000003037211 */ /* 0x002fe400078ec0ff */
[----:B---3--:R-:W-:-:S05]  /*1d30*/  SHF.R.U32.HI R16, RZ, 0x7, R16 ;  /* 0x00000007ff107819 */ /* 0x008fca0000011610 */
[----:B------:R-:W-:Y:S01]  /*1d40*/  VIADD R72, R16, 0x8 ;  /* 0x0000000810487836 */ /* 0x000fe20000000000 */
[----:B--2---:R-:W-:-:S13]  /*1d50*/  R2UR UR5, R2 ;  /* 0x00000000020572ca */ /* 0x004fda00000e0000 */
[----:B------:R-:W-:-:S04]  /*1d60*/  ULEA.HI UR4, UR5, UR5, URZ, 0x1 ;  /* 0x0000000505047291 */ /* 0x000fc8000f8f083f */
[----:B------:R-:W-:-:S04]  /*1d70*/  ULOP3.LUT UR4, UR4, 0xfffffffe, URZ, 0xc0, !UPT ;  /* 0xfffffffe04047892 */ /* 0x000fc8000f8ec03f */
[----:B------:R-:W-:-:S06]  /*1d80*/  UIADD3 UR4, UR5, -UR4, URZ ;  /* 0x8000000405047290 */ /* 0x000fcc000fffe03f */
[----:B------:R-:W-:-:S05]  /*1d90*/  IMAD.U32 R2, RZ, RZ, UR4 ;  /* 0x00000004ff027e24 */ /* 0x000fca000f8e00ff */
[----:B------:R-:W-:-:S04]  /*1da0*/  SHF.L.U32 R0, R2, 0x1f, RZ ;  /* 0x0000001f02007819 */ /* 0x000fc800000006ff */
[----:B------:R-:W1:Y:S02]  /*1db0*/  SYNCS.PHASECHK.TRANS64.TRYWAIT P0, [R3+URZ+0x32400], R0 ;  /* 0x03240000030075a7 */ /* 0x000e64000800017f */
[----:B-1----:R-:W-:Y:S05]  /*1dc0*/  @!P0 BRA `(.L_x_1140) ;  /* 0x0000010800dc8947 */ /* 0x002fea0003800000 */
.L_x_1275:
[----:B------:R-:W2:Y:S01]  /*1dd0*/  LDL R2, [R1+0x34] ;  /* 0x0000340001027983 */ /* 0x000ea20000100800 */
[----:B------:R-:W-:Y:S05]  /*1de0*/  WARPSYNC.ALL ;  /* 0x0000000000007948 */ /* 0x000fea0003800000 */
[----:B------:R3:W-:Y:S01]  /*1df0*/  BAR.SYNC.DEFER_BLOCKING R72, 0x100 ;  /* 0x000400480000751d */ /* 0x0007e20000010000 */
[----:B--2---:R-:W-:-:S13]  /*1e00*/  R2UR UR4, R2 ;  /* 0x00000000020472ca */ /* 0x004fda00000e0000 */
[----:B------:R-:W-:-:S05]  /*1e10*/  IMAD.U32 R2, RZ, RZ, UR4 ;  /* 0x00000004ff027e24 */ /* 0x000fca000f8e00ff */
[----:B------:R-:W-:-:S13]  /*1e20*/  ISETP.NE.AND P0, PT, R2, 0x3, PT ;  /* 0x000000030200780c */ /* 0x000fda0003f05270 */
[----:B---3--:R-:W-:Y:S05]  /*1e30*/  @!P0 BRA `(.L_x_1141) ;  /* 0x0000000000048947 */ /* 0x008fea0003800000 */
[----:B------:R-:W-:Y:S01]  /*1e40*/  BPT.TRAP 0x1 ;  /* 0x000000040000795c */ /* 0x000fe20000300000 */
.L_x_1141:
[----:B------:R-:W-:Y:S01]  /*1e50*/  R2UR UR6, R3 ;  /* 0x00000000030672ca */ /* 0x000fe200000e0000 */
[----:B------:R-:W-:-:S05]  /*1e60*/  IMAD.U32 R2, RZ, RZ, UR39 ;  /* 0x00000027ff027e24 */ /* 0x000fca000f8e00ff */
[----:B------:R-:W-:-:S07]  /*1e70*/  SHF.L.U32 R2, R2, 0x1f, RZ ;  /* 0x0000001f02027819 */ /* 0x000fce00000006ff */
[----:B------:R-:W-:-:S09]  /*1e80*/  ULEA UR6, UR38, UR6, 0x3 ;  /* 0x0000000626067291 */ /* 0x000fd2000f8e183f */
[----:B------:R2:W3:Y:S01]  /*1e90*/  SYNCS.PHASECHK.TRANS64.TRYWAIT P1, [UR6+0x32430], R2 ;  /* 0x03243002ff0075a7 */ /* 0x0004e20008020146 */
[----:B------:R-:W-:Y:S05]  /*1ea0*/  @!P0 BRA `(.L_x_1142) ;  /* 0x0000000000048947 */ /* 0x000fea0003800000 */
[----:B------:R-:W-:Y:S01]  /*1eb0*/  BPT.TRAP 0x1 ;  /* 0x000000040000795c */ /* 0x000fe20000300000 */
.L_x_1142:
[----:B---3--:R-:W-:Y:S05]  /*1ec0*/  @P1 BRA `(.L_x_1143) ;  /* 0x0000000000081947 */ /* 0x008fea0003800000 */
[----:B------:R-:W3:Y:S02]  /*1ed0*/  SYNCS.PHASECHK.TRANS64.TRYWAIT P1, [UR6+0x32430], R2 ;  /* 0x03243002ff0075a7 */ /* 0x000ee40008020146 */
[----:B---3--:R-:W-:Y:S05]  /*1ee0*/  @!P1 BRA `(.L_x_1144) ;  /* 0x0000010800a89947 */ /* 0x008fea0003800000 */
.L_x_1143:
[----:B------:R-:W-:Y:S01]  /*1ef0*/  R2UR UR4, R3 ;  /* 0x00000000030472ca */ /* 0x000fe200000e0000 */
[----:B------:R-:W-:Y:S01]  /*1f00*/  ULOP3.LUT UR41, UR41, 0x10000, URZ, 0xfc, !UPT ;  /* 0x0001000029297892 */ /* 0x000fe2000f8efc3f */
[----:B------:R-:W-:Y:S01]  /*1f10*/  WARPGROUP.ARRIVE ;  /* 0x00000000000079c5 */ /* 0x000fe20000000000 */
[----:B------:R-:W-:Y:S01]  /*1f20*/  UMOV UR9, 0x40000040 ;  /* 0x4000004000097882 */ /* 0x000fe20000000000 */
[----:B------:R-:W-:Y:S01]  /*1f30*/  UMOV UR11, 0x40000040 ;  /* 0x40000040000b7882 */ /* 0x000fe20000000000 */
[----:B------:R-:W-:Y:S01]  /*1f40*/  UIADD3 UR5, UR41, 0x2, URZ ;  /* 0x0000000229057890 */ /* 0x000fe2000fffe03f */
[----:B------:R-:W-:Y:S02]  /*1f50*/  IMAD.U32 R19, RZ, RZ, UR9 ;  /* 0x00000009ff137e24 */ /* 0x000fe4000f8e00ff */
[----:B------:R-:W-:Y:S02]  /*1f60*/  UMOV UR8, UR41 ;  /* 0x0000002900087c82 */ /* 0x000fe40008000000 */
[----:B------:R-:W-:-:S03]  /*1f70*/  IMAD.U32 R18, RZ, RZ, UR8 ;  /* 0x00000008ff127e24 */ /* 0x000fc6000f8e00ff */
[----:B------:R-:W-:-:S04]  /*1f80*/  UIADD3 UR4, UR4, 0x1c400, URZ ;  /* 0x0001c40004047890 */ /* 0x000fc8000fffe03f */
[----:B------:R-:W-:-:S04]  /*1f90*/  USHF.R.U32.HI UR4, URZ, 0x4, UR4 ;  /* 0x000000043f047899 */ /* 0x000fc80008011604 */
[----:B------:R-:W-:-:S04]  /*1fa0*/  ULOP3.LUT UR4, UR4, 0x3fff, URZ, 0xc0, !UPT ;  /* 0x00003fff04047892 */ /* 0x000fc8000f8ec03f */
[----:B------:R-:W-:-:S04]  /*1fb0*/  ULOP3.LUT UR61, UR4, 0x10000, URZ, 0xfc, !UPT ;  /* 0x00010000043d7892 */ /* 0x000fc8000f8efc3f */
[----:B------:R-:W-:-:S04]  /*1fc0*/  UIMAD UR4, UR38, 0x300, UR61 ;  /* 0x00000300260478a4 */ /* 0x000fc8000f8e023d */
[----:B------:R-:W-:-:S03]  /*1fd0*/  UIADD3 UR7, UR4, 0x2, URZ ;  /* 0x0000000204077890 */ /* 0x000fc6000fffe03f */
[----:B------:R-:W-:Y:S02]  /*1fe0*/  UMOV UR10, UR4 ;  /* 0x00000004000a7c82 */ /* 0x000fe40008000000 */
[----:B------:R-:W-:Y:S01]  /*1ff0*/  HGMMA.64x96x16.F32.BF16 R24, gdesc[UR8], RZ, !UPT, gsb0 ;  /* 0x01600000081879f0 */ /* 0x000fe2000c0018ff */
[----:B------:R-:W-:Y:S01]  /*2000*/  UMOV UR8, UR5 ;  /* 0x0000000500087c82 */ /* 0x000fe20008000000 */
[----:B------:R-:W-:Y:S01]  /*2010*/  UMOV UR9, 0x40000040 ;  /* 0x4000004000097882 */ /* 0x000fe20000000000 */
[----:B------:R-:W-:Y:S01]  /*2020*/  UMOV UR10, UR7 ;  /* 0x00000007000a7c82 */ /* 0x000fe20008000000 */
[----:B------:R-:W-:Y:S01]  /*2030*/  UMOV UR11, 0x40000040 ;  /* 0x40000040000b7882 */ /* 0x000fe20000000000 */
[----:B------:R-:W-:Y:S01]  /*2040*/  UIADD3 UR5, UR41, 0x4, URZ ;  /* 0x0000000429057890 */ /* 0x000fe2000fffe03f */
[----:B------:R-:W-:Y:S01]  /*2050*/  IMAD.U32 R16, RZ, RZ, UR8 ;  /* 0x00000008ff107e24 */ /* 0x000fe2000f8e00ff */
[----:B------:R-:W-:Y:S01]  /*2060*/  UIADD3 UR7, UR4, 0x4, URZ ;  /* 0x0000000404077890 */ /* 0x000fe2000fffe03f */
[----:B------:R-:W-:Y:S01]  /*2070*/  IMAD.U32 R17, RZ, RZ, UR9 ;  /* 0x00000009ff117e24 */ /* 0x000fe2000f8e00ff */
[----:B------:R-:W-:Y:S01]  /*2080*/  UIADD3 UR4, UR4, 0x6, URZ ;  /* 0x0000000604047890 */ /* 0x000fe2000fffe03f */
[----:B------:R-:W-:-:S02]  /*2090*/  WARPGROUP.DEPBAR.LE gsb0, 0x0 ;  /* 0x00008000000079c5 */ /* 0x000fc40000010000 */
[----:B------:R-:W-:-:S06]  /*20a0*/  WARPGROUP.ARRIVE ;  /* 0x00000000000079c5 */ /* 0x000fcc0000000000 */
[----:B------:R-:W-:Y:S01]  /*20b0*/  HGMMA.64x96x16.F32.BF16 R24, gdesc[UR8], R24, gsb0 ;  /* 0x01600000081879f0 */ /* 0x000fe20008001818 */
[----:B------:R-:W-:Y:S01]  /*20c0*/  UMOV UR8, UR5 ;  /* 0x0000000500087c82 */ /* 0x000fe20008000000 */
[----:B------:R-:W-:Y:S01]  /*20d0*/  UMOV UR9, 0x40000040 ;  /* 0x4000004000097882 */ /* 0x000fe20000000000 */
[----:B------:R-:W-:Y:S01]  /*20e0*/  UMOV UR10, UR7 ;  /* 0x00000007000a7c82 */ /* 0x000fe20008000000 */
[----:B------:R-:W-:Y:S01]  /*20f0*/  UMOV UR11, 0x40000040 ;  /* 0x40000040000b7882 */ /* 0x000fe20000000000 */
[----:B------:R-:W-:Y:S01]  /*2100*/  UIADD3 UR5, UR41, 0x6, URZ ;  /* 0x0000000629057890 */ /* 0x000fe2000fffe03f */
[----:B------:R-:W-:Y:S02]  /*2110*/  IMAD.U32 R14, RZ, RZ, UR8 ;  /* 0x00000008ff0e7e24 */ /* 0x000fe4000f8e00ff */
[----:B------:R-:W-:Y:S01]  /*2120*/  IMAD.U32 R15, RZ, RZ, UR9 ;  /* 0x00000009ff0f7e24 */ /* 0x000fe2000f8e00ff */
[----:B------:R-:W-:Y:S02]  /*2130*/  WARPGROUP.DEPBAR.LE gsb0, 0x0 ;  /* 0x00008000000079c5 */ /* 0x000fe40000010000 */
[----:B------:R-:W-:-:S06]  /*2140*/  WARPGROUP.ARRIVE ;  /* 0x00000000000079c5 */ /* 0x000fcc0000000000 */
[----:B------:R-:W-:Y:S01]  /*2150*/  HGMMA.64x96x16.F32.BF16 R24, gdesc[UR8], R24, gsb0 ;  /* 0x01600000081879f0 */ /* 0x000fe20008001818 */
[----:B------:R-:W-:Y:S01]  /*2160*/  UMOV UR8, UR5 ;  /* 0x0000000500087c82 */ /* 0x000fe20008000000 */
[----:B------:R-:W-:Y:S01]  /*2170*/  UMOV UR9, 0x40000040 ;  /* 0x4000004000097882 */ /* 0x000fe20000000000 */
[----:B------:R-:W-:Y:S01]  /*2180*/  UMOV UR10, UR4 ;  /* 0x00000004000a7c82 */ /* 0x000fe20008000000 */
[----:B------:R-:W-:Y:S01]  /*2190*/  UMOV UR11, 0x40000040 ;  /* 0x40000040000b7882 */ /* 0x000fe20000000000 */
[----:B------:R-:W-:Y:S02]  /*21a0*/  IMAD.U32 R12, RZ, RZ, UR8 ;  /* 0x00000008ff0c7e24 */ /* 0x000fe4000f8e00ff */
[----:B------:R-:W-:Y:S01]  /*21b0*/  IMAD.U32 R13, RZ, RZ, UR9 ;  /* 0x00000009ff0d7e24 */ /* 0x000fe2000f8e00ff */
[----:B------:R-:W-:Y:S02]  /*21c0*/  WARPGROUP.DEPBAR.LE gsb0, 0x0 ;  /* 0x00008000000079c5 */ /* 0x000fe40000010000 */
[----:B------:R-:W-:-:S06]  /*21d0*/  WARPGROUP.ARRIVE ;  /* 0x00000000000079c5 */ /* 0x000fcc0000000000 */
[----:B------:R-:W-:Y:S03]  /*21e0*/  HGMMA.64x96x16.F32.BF16 R24, gdesc[UR8], R24, gsb0 ;  /* 0x01600000081879f0 */ /* 0x000fe60008001818 */
[----:B------:R-:W-:Y:S02]  /*21f0*/  WARPGROUP.DEPBAR.LE gsb0, 0x0 ;  /* 0x00008000000079c5 */ /* 0x000fe40000010000 */
[----:B------:R-:W4:Y:S02]  /*2200*/  SYNCS.PHASECHK.TRANS64.TRYWAIT P1, [R3+URZ+0x32410], R0 ;  /* 0x03241000030075a7 */ /* 0x000f24000802017f */
[----:B----4-:R-:W-:Y:S05]  /*2210*/  @!P1 BRA `(.L_x_1145) ;  /* 0x0000010400f49947 */ /* 0x010fea0003800000 */
.L_x_1276:
[----:B------:R-:W-:Y:S05]  /*2220*/  @!P0 BRA `(.L_x_1146) ;  /* 0x0000000000048947 */ /* 0x000fea0003800000 */
[----:B------:R-:W-:Y:S01]  /*2230*/  BPT.TRAP 0x1 ;  /* 0x000000040000795c */ /* 0x000fe20000300000 */
.L_x_1146:
[----:B------:R0:W0:Y:S01]  /*2240*/  SYNCS.PHASECHK.TRANS64.TRYWAIT P1, [UR6+0x32450], R2 ;  /* 0x03245002ff0075a7 */ /* 0x0000220008020146 */
[----:B------:R-:W-:Y:S05]  /*2250*/  @!P0 BRA `(.L_x_1147) ;  /* 0x0000000000048947 */ /* 0x000fea0003800000 */
[----:B------:R-:W-:Y:S01]  /*2260*/  BPT.TRAP 0x1 ;  /* 0x000000040000795c */ /* 0x000fe20000300000 */
.L_x_1147:
[----:B0-----:R-:W-:Y:S05]  /*2270*/  @P1 BRA `(.L_x_1148) ;  /* 0x0000000000081947 */ /* 0x001fea0003800000 */
[----:B------:R-:W0:Y:S02]  /*2280*/  SYNCS.PHASECHK.TRANS64.TRYWAIT P1, [UR6+0x32450], R2 ;  /* 0x03245002ff0075a7 */ /* 0x000e240008020146 */
[----:B0-----:R-:W-:Y:S05]  /*2290*/  @!P1 BRA `(.L_x_1149) ;  /* 0x0000010400e89947 */ /* 0x001fea0003800000 */
.L_x_1148:
[----:B------:R-:W-:Y:S01]  /*22a0*/  R2UR UR5, R3 ;  /* 0x00000000030572ca */ /* 0x000fe200000e0000 */
[----:B------:R-:W-:Y:S01]  /*22b0*/  WARPGROUP.ARRIVE ;  /* 0x00000000000079c5 */ /* 0x000fe20000000000 */
[----:B------:R-:W-:Y:S01]  /*22c0*/  UMOV UR11, 0x40000040 ;  /* 0x40000040000b7882 */ /* 0x000fe20000000000 */
[----:B------:R-:W-:Y:S01]  /*22d0*/  UMOV UR9, 0x40000040 ;  /* 0x4000004000097882 */ /* 0x000fe20000000000 */
[----:B------:R-:W-:Y:S01]  /*22e0*/  UMOV UR13, 0x40000040 ;  /* 0x40000040000d7882 */ /* 0x000fe20000000000 */
[----:B------:R-:W-:Y:S01]  /*22f0*/  IMAD.U32 R11, RZ, RZ, UR9 ;  /* 0x00000009ff0b7e24 */ /* 0x000fe2000f8e00ff */
[----:B------:R-:W-:Y:S01]  /*2300*/  UMOV UR15, 0x40000040 ;  /* 0x40000040000f7882 */ /* 0x000fe20000000000 */
[----:B------:R-:W-:Y:S01]  /*2310*/  IMAD.U32 R9, RZ, RZ, UR13 ;  /* 0x0000000dff097e24 */ /* 0x000fe2000f8e00ff */
[----:B------:R-:W-:Y:S01]  /*2320*/  UMOV UR57, 0x40000040 ;  /* 0x4000004000397882 */ /* 0x000fe20000000000 */
[----:B------:R-:W-:Y:S01]  /*2330*/  UMOV UR59, 0x40000040 ;  /* 0x40000040003b7882 */ /* 0x000fe20000000000 */
[----:B------:R-:W-:Y:S01]  /*2340*/  UMOV UR17, 0x40000040 ;  /* 0x4000004000117882 */ /* 0x000fe20000000000 */
[----:B------:R-:W-:Y:S01]  /*2350*/  UMOV UR19, 0x40000040 ;  /* 0x4000004000137882 */ /* 0x000fe20000000000 */
[----:B------:R-:W-:Y:S01]  /*2360*/  UMOV UR21, 0x40000040 ;  /* 0x4000004000157882 */ /* 0x000fe20000000000 */
[----:B------:R-:W-:Y:S01]  /*2370*/  UIADD3 UR4, UR5, 0x400, URZ ;  /* 0x0000040005047890 */ /* 0x000fe2000fffe03f */
[----:B-1--4-:R-:W1:Y:S01]  /*2380*/  S2R R0, SR_TID.X ;  /* 0x0000000000007919 */ /* 0x012e620000002100 */
[----:B------:R-:W-:-:S02]  /*2390*/  ULEA UR40, UR40, UR5, 0xd ;  /* 0x0000000528287291 */ /* 0x000fc4000f8e683f */
[----:B------:R-:W-:Y:S02]  /*23a0*/  USHF.R.U32.HI UR4, URZ, 0x4, UR4 ;  /* 0x000000043f047899 */ /* 0x000fe40008011604 */
[----:B------:R-:W-:Y:S02]  /*23b0*/  UIADD3 UR40, UR40, 0x22400, URZ ;  /* 0x0002240028287890 */ /* 0x000fe4000fffe03f */
[----:B------:R-:W-:Y:S02]  /*23c0*/  ULOP3.LUT UR7, UR4, 0x3fff, URZ, 0xc0, !UPT ;  /* 0x00003fff04077892 */ /* 0x000fe4000f8ec03f */
[----:B------:R-:W-:Y:S02]  /*23d0*/  USHF.R.U32.HI UR40, URZ, 0x4, UR40 ;  /* 0x000000043f287899 */ /* 0x000fe40008011628 */
[----:B------:R-:W-:Y:S02]  /*23e0*/  ULOP3.LUT UR60, UR7, 0x10000, URZ, 0xfc, !UPT ;  /* 0x00010000073c7892 */ /* 0x000fe4000f8efc3f */
[----:B------:R-:W-:-:S02]  /*23f0*/  ULOP3.LUT UR4, UR40, 0x3fff, URZ, 0xc0, !UPT ;  /* 0x00003fff28047892 */ /* 0x000fc4000f8ec03f */
[----:B------:R-:W-:Y:S02]  /*2400*/  UIMAD UR5, UR38, 0xc00, UR60 ;  /* 0x00000c00260578a4 */ /* 0x000fe4000f8e023c */
[----:B------:R-:W-:Y:S02]  /*2410*/  ULOP3.LUT UR4, UR4, 0x10000, URZ, 0xfc, !UPT ;  /* 0x0001000004047892 */ /* 0x000fe4000f8efc3f */
[----:B------:R-:W-:Y:S02]  /*2420*/  UIADD3 UR58, UR5, 0x302, URZ ;  /* 0x00000302053a7890 */ /* 0x000fe4000fffe03f */
[----:B------:R-:W-:Y:S01]  /*2430*/  UIADD3 UR56, UR4, 0x402, URZ ;  /* 0x0000040204387890 */ /* 0x000fe2000fffe03f */
[----:B------:R-:W-:Y:S02]  /*2440*/  UMOV UR10, UR5 ;  /* 0x00000005000a7c82 */ /* 0x000fe40008000000 */
[----:B------:R-:W-:Y:S01]  /*2450*/  UMOV UR8, UR4 ;  /* 0x0000000400087c82 */ /* 0x000fe20008000000 */
[----:B------:R-:W-:Y:S01]  /*2460*/  UIADD3 UR16, UR4, 0x800, URZ ;  /* 0x0000080004107890 */ /* 0x000fe2000fffe03f */
[----:B------:R-:W-:Y:S01]  /*2470*/  HGMMA.64x96x16.F32.BF16 R24, gdesc[UR8], R24, gsb0 ;  /* 0x01600000081879f0 */ /* 0x000fe20008001818 */
[----:B------:R-:W-:Y:S01]  /*2480*/  IMAD.U32 R10, RZ, RZ, UR8 ;  /* 0x00000008ff0a7e24 */ /* 0x000fe2000f8e00ff */
[----:B------:R-:W-:-:S02]  /*2490*/  UIADD3 UR8, UR4, 0x2, URZ ;  /* 0x0000000204087890 */ /* 0x000fc4000fffe03f */
[----:B------:R-:W-:Y:S02]  /*24a0*/  UIADD3 UR9, UR5, 0x2, URZ ;  /* 0x0000000205097890 */ /* 0x000fe4000fffe03f */
[----:B------:R-:W-:Y:S01]  /*24b0*/  UIADD3 UR10, UR5, 0x304, URZ ;  /* 0x00000304050a7890 */ /* 0x000fe2000fffe03f */
[----:B-1----:R-:W-:Y:S01]  /*24c0*/  SHF.R.U32.HI R0, RZ, 0x7, R0 ;  /* 0x00000007ff007819 */ /* 0x002fe20000011600 */
[----:B------:R-:W-:Y:S01]  /*24d0*/  UMOV UR11, 0x40000040 ;  /* 0x40000040000b7882 */ /* 0x000fe20000000000 */
[----:B------:R-:W-:Y:S01]  /*24e0*/  UMOV UR12, UR8 ;  /* 0x00000008000c7c82 */ /* 0x000fe20008000000 */
[----:B------:R-:W-:Y:S01]  /*24f0*/  UIADD3 UR8, UR4, 0x4, URZ ;  /* 0x0000000404087890 */ /* 0x000fe2000fffe03f */
[----:B------:R-:W-:Y:S01]  /*2500*/  IMAD.U32 R8, RZ, RZ, UR12 ;  /* 0x0000000cff087e24 */ /* 0x000fe2000f8e00ff */
[----:B------:R-:W-:Y:S01]  /*2510*/  UMOV UR14, UR9 ;  /* 0x00000009000e7c82 */ /* 0x000fe20008000000 */
[----:B------:R-:W-:Y:S01]  /*2520*/  UIADD3 UR9, UR5, 0x4, URZ ;  /* 0x0000000405097890 */ /* 0x000fe2000fffe03f */
[----:B------:R-:W-:Y:S01]  /*2530*/  IADD3 R0, -R0, 0xb, RZ ;  /* 0x0000000b00007810 */ /* 0x000fe20007ffe1ff */
[----:B------:R-:W-:-:S02]  /*2540*/  UIADD3 UR18, UR5, 0x600, URZ ;  /* 0x0000060005127890 */ /* 0x000fc4000fffe03f */
[----:B------:R-:W-:Y:S02]  /*2550*/  UIADD3 UR20, UR4, 0x802, URZ ;  /* 0x0000080204147890 */ /* 0x000fe4000fffe03f */
[----:B------:R-:W-:Y:S01]  /*2560*/  UIADD3 UR22, UR5, 0x602, URZ ;  /* 0x0000060205167890 */ /* 0x000fe2000fffe03f */
        /* <DEDUP_REMOVED lines=25> */
[----:B------:R-:W-:Y:S02]  /*2700*/  WARPGROUP.DEPBAR.LE gsb0, 0x0 ;  /* 0x00008000000079c5 */ /* 0x000fe40000010000 */
[----:B------:R-:W-:-:S06]  /*2710*/  WARPGROUP.ARRIVE ;  /* 0x00000000000079c5 */ /* 0x000fcc0000000000 */
[----:B------:R-:W-:Y:S01]  /*2720*/  HGMMA.64x96x16.F32.BF16 R24, gdesc[UR12], R24, gsb0 ;  /* 0x016000000c1879f0 */ /* 0x000fe20008001818 */
[----:B------:R-:W-:Y:S01]  /*2730*/  UMOV UR12, UR8 ;  /* 0x00000008000c7c82 */ /* 0x000fe20008000000 */
[----:B------:R-:W-:Y:S01]  /*2740*/  UMOV UR13, 0x40000040 ;  /* 0x40000040000d7882 */ /* 0x000fe20000000000 */
[----:B------:R-:W-:Y:S01]  /*2750*/  UMOV UR14, UR9 ;  /* 0x00000009000e7c82 */ /* 0x000fe20008000000 */
[----:B------:R-:W-:Y:S01]  /*2760*/  UMOV UR15, 0x40000040 ;  /* 0x40000040000f7882 */ /* 0x000fe20000000000 */
[----:B------:R-:W-:Y:S01]  /*2770*/  UIADD3 UR8, UR4, 0x6, URZ ;  /* 0x0000000604087890 */ /* 0x000fe2000fffe03f */
[----:B------:R-:W-:Y:S01]  /*2780*/  MOV R6, UR12 ;  /* 0x0000000c00067c02 */ /* 0x000fe20008000f00 */
[----:B------:R-:W-:Y:S01]  /*2790*/  UIADD3 UR9, UR5, 0x6, URZ ;  /* 0x0000000605097890 */ /* 0x000fe2000fffe03f */
        /* <DEDUP_REMOVED lines=9> */
[----:B------:R-:W-:Y:S01]  /*2830*/  IMAD.U32 R4, RZ, RZ, UR12 ;  /* 0x0000000cff047e24 */ /* 0x000fe2000f8e00ff */
[----:B------:R-:W-:Y:S01]  /*2840*/  UIADD3 UR9, UR5, 0x300, URZ ;  /* 0x0000030005097890 */ /* 0x000fe2000fffe03f */
[----:B0--3--:R-:W-:Y:S01]  /*2850*/  IMAD.U32 R5, RZ, RZ, UR13 ;  /* 0x0000000dff057e24 */ /* 0x009fe2000f8e00ff */
        /* <DEDUP_REMOVED lines=8> */
[----:B--2---:R-:W-:Y:S01]  /*28e0*/  IMAD.U32 R2, RZ, RZ, UR12 ;  /* 0x0000000cff027e24 */ /* 0x004fe2000f8e00ff */
[----:B------:R-:W-:Y:S01]  /*28f0*/  UMOV UR9, 0x40000040 ;  /* 0x4000004000097882 */ /* 0x000fe20000000000 */
[----:B------:R-:W-:Y:S01]  /*2900*/  IMAD.U32 R3, RZ, RZ, UR13 ;  /* 0x0000000dff037e24 */ /* 0x000fe2000f8e00ff */
[----:B------:R-:W-:Y:S02]  /*2910*/  WARPGROUP.DEPBAR.LE gsb0, 0x0 ;  /* 0x00008000000079c5 */ /* 0x000fe40000010000 */
[----:B------:R-:W-:-:S06]  /*2920*/  WARPGROUP.ARRIVE ;  /* 0x00000000000079c5 */ /* 0x000fcc0000000000 */
[----:B------:R-:W-:Y:S01]  /*2930*/  HGMMA.64x96x16.F32.BF16 R24, gdesc[UR12], R24, gsb0 ;  /* 0x016000000c1879f0 */ /* 0x000fe20008001818 */
        /* <DEDUP_REMOVED lines=41> */
.L_x_1150:
[----:B------:R-:W-:Y:S01]  /*2bd0*/  ULDC UR4, c[0x0][0xad0] ;  /* 0x0002b40000047ab9 */ /* 0x000fe20000000800 */
[----:B------:R-:W-:Y:S02]  /*2be0*/  IMAD R152, R164, -0x60, R152 ;  /* 0xffffffa0a4987824 */ /* 0x000fe400078e0298 */
        /* <DEDUP_REMOVED lines=9> */
[----:B------:R-:W-:Y:S01]  /*2c80*/  IADD3 R152, -R23, 0x60, R152 ;  /* 0x0000006017987810 */ /* 0x000fe20007ffe198 */
[----:B------:R-:W-:Y:S01]  /*2c90*/  FMUL.FTZ R32, R32, UR4 ;  /* 0x0000000420207c20 */ /* 0x000fe20008410000 */
[----:B------:R-:W-:Y:S01]  /*2ca0*/  FMUL.FTZ R34, R34, UR4 ;  /* 0x0000000422227c20 */ /* 0x000fe20008410000 */
[----:B------:R-:W-:Y:S01]  /*2cb0*/  FMUL.FTZ R35, R35, UR4 ;  /* 0x0000000423237c20 */ /* 0x000fe20008410000 */
[C---:B------:R-:W-:Y:S01]  /*2cc0*/  ISETP.GT.AND P1, PT, R152.reuse, RZ, PT ;  /* 0x000000ff9800720c */ /* 0x040fe20003f24270 */
[----:B------:R-:W2:Y:S01]  /*2cd0*/  MUFU.TANH R27, R27 ;  /* 0x0000001b001b7308 */ /* 0x000ea20000002400 */
[----:B------:R-:W-:Y:S01]  /*2ce0*/  FMUL.FTZ R33, R33, UR4 ;  /* 0x0000000421217c20 */ /* 0x000fe20008410000 */
[----:B------:R-:W-:Y:S01]  /*2cf0*/  ISETP.GT.AND P6, PT, R152, 0x1, PT ;  /* 0x000000019800780c */ /* 0x000fe20003fc4270 */
[----:B------:R-:W-:Y:S01]  /*2d00*/  FMUL.FTZ R36, R36, UR4 ;  /* 0x0000000424247c20 */ /* 0x000fe20008410000 */
[----:B------:R-:W-:Y:S01]  /*2d10*/  FMUL.FTZ R38, R38, UR4 ;  /* 0x0000000426267c20 */ /* 0x000fe20008410000 */
[----:B------:R-:W-:Y:S01]  /*2d20*/  FMUL.FTZ R39, R39, UR4 ;  /* 0x0000000427277c20 */ /* 0x000fe20008410000 */
[C---:B------:R-:W-:Y:S01]  /*2d30*/  ISETP.GT.AND P2, PT, R152.reuse, 0x8, PT ;  /* 0x000000089800780c */ /* 0x040fe20003f44270 */
[----:B------:R-:W-:Y:S01]  /*2d40*/  FMUL.FTZ R37, R37, UR4 ;  /* 0x0000000425257c20 */ /* 0x000fe20008410000 */
[----:B------:R1:W3:Y:S01]  /*2d50*/  MUFU.TANH R20, R24 ;  /* 0x0000001800147308 */ /* 0x0002e20000002400 */
[----:B------:R-:W-:Y:S01]  /*2d60*/  ISETP.GT.AND P3, PT, R152, 0x9, PT ;  /* 0x000000099800780c */ /* 0x000fe20003f64270 */
[----:B------:R-:W-:Y:S01]  /*2d70*/  FMUL.FTZ R40, R40, UR4 ;  /* 0x0000000428287c20 */ /* 0x000fe20008410000 */
[----:B------:R-:W-:Y:S01]  /*2d80*/  FMUL.FTZ R42, R42, UR4 ;  /* 0x000000042a2a7c20 */ /* 0x000fe20008410000 */
[----:B------:R-:W-:Y:S01]  /*2d90*/  FMUL.FTZ R43, R43, UR4 ;  /* 0x000000042b2b7c20 */ /* 0x000fe20008410000 */
[C---:B------:R-:W-:Y:S01]  /*2da0*/  ISETP.GT.AND P5, PT, R152.reuse, 0x10, PT ;  /* 0x000000109800780c */ /* 0x040fe20003fa4270 */
[----:B------:R-:W-:Y:S01]  /*2db0*/  FMUL.FTZ R41, R41, UR4 ;  /* 0x0000000429297c20 */ /* 0x000fe20008410000 */
[----:B------:R-:W-:Y:S01]  /*2dc0*/  ISETP.GT.AND P4, PT, R152, 0x11, PT ;  /* 0x000000119800780c */ /* 0x000fe20003f84270 */
[----:B------:R3:W4:Y:S01]  /*2dd0*/  MUFU.TANH R21, R25 ;  /* 0x0000001900157308 */ /* 0x0007220000002400 */
[----:B-1----:R-:W-:Y:S01]  /*2de0*/  FSEL R24, R26, -INF , P1 ;  /* 0xff8000001a187808 */ /* 0x002fe20000800000 */
[----:B------:R-:W-:Y:S01]  /*2df0*/  FMUL.FTZ R44, R44, UR4 ;  /* 0x000000042c2c7c20 */ /* 0x000fe20008410000 */
[----:B--2---:R-:W-:Y:S01]  /*2e00*/  FSEL R26, R27, -INF , P6 ;  /* 0xff8000001b1a7808 */ /* 0x004fe20003000000 */
[----:B------:R-:W-:Y:S01]  /*2e10*/  FMUL.FTZ R45, R45, UR4 ;  /* 0x000000042d2d7c20 */ /* 0x000fe20008410000 */
[----:B------:R-:W-:Y:S01]  /*2e20*/  FMUL.FTZ R48, R48, UR4 ;  /* 0x0000000430307c20 */ /* 0x000fe20008410000 */
[----:B------:R-:W-:Y:S01]  /*2e30*/  FMUL.FTZ R49, R49, UR4 ;  /* 0x0000000431317c20 */ /* 0x000fe20008410000 */
[----:B------:R-:W-:Y:S01]  /*2e40*/  FMUL.FTZ R46, R46, UR4 ;  /* 0x000000042e2e7c20 */ /* 0x000fe20008410000 */
[----:B------:R-:W-:Y:S01]  /*2e50*/  MUFU.TANH R73, R28 ;  /* 0x0000001c00497308 */ /* 0x000fe20000002400 */
[----:B---3--:R-:W-:Y:S01]  /*2e60*/  FSEL R25, R20, -INF , P1 ;  /* 0xff80000014197808 */ /* 0x008fe20000800000 */
[----:B------:R-:W-:Y:S01]  /*2e70*/  FMUL.FTZ R52, R52, UR4 ;  /* 0x0000000434347c20 */ /* 0x000fe20008410000 */
[----:B------:R-:W-:Y:S01]  /*2e80*/  ISETP.GT.AND P1, PT, R152, 0x18, PT ;  /* 0x000000189800780c */ /* 0x000fe20003f24270 */
[----:B------:R-:W-:Y:S01]  /*2e90*/  FMUL.FTZ R47, R47, UR4 ;  /* 0x000000042f2f7c20 */ /* 0x000fe20008410000 */
[----:B------:R-:W-:Y:S01]  /*2ea0*/  FMUL.FTZ R53, R53, UR4 ;  /* 0x0000000435357c20 */ /* 0x000fe20008410000 */
[----:B------:R-:W-:Y:S01]  /*2eb0*/  FMUL.FTZ R50, R50, UR4 ;  /* 0x0000000432327c20 */ /* 0x000fe20008410000 */
[----:B------:R-:W-:Y:S01]  /*2ec0*/  FMUL.FTZ R56, R56, UR4 ;  /* 0x0000000438387c20 */ /* 0x000fe20008410000 */
[----:B------:R-:W1:Y:S01]  /*2ed0*/  MUFU.TANH R30, R30 ;  /* 0x0000001e001e7308 */ /* 0x000e620000002400 */
[----:B----4-:R-:W-:Y:S01]  /*2ee0*/  FSEL R27, R21, -INF , P6 ;  /* 0xff800000151b7808 */ /* 0x010fe20003000000 */
[----:B------:R-:W-:Y:S01]  /*2ef0*/  FMUL.FTZ R51, R51, UR4 ;  /* 0x0000000433337c20 */ /* 0x000fe20008410000 */
[----:B------:R-:W-:Y:S01]  /*2f00*/  FMUL.FTZ R57, R57, UR4 ;  /* 0x0000000439397c20 */ /* 0x000fe20008410000 */
[----:B------:R-:W-:Y:S01]  /*2f10*/  FMUL.FTZ R54, R54, UR4 ;  /* 0x0000000436367c20 */ /* 0x000fe20008410000 */
[----:B------:R-:W-:Y:S01]  /*2f20*/  FMNMX.FTZ R20, R25, R27, !PT ;  /* 0x0000001b19147209 */ /* 0x000fe20007810000 */
        /* <DEDUP_REMOVED lines=8> */
[----:B------:R-:W-:Y:S01]  /*2fb0*/  ISETP.GT.AND P6, PT, R152, 0x50, PT ;  /* 0x000000509800780c */ /* 0x000fe20003fc4270 */
[----:B------:R-:W-:Y:S01]  /*2fc0*/  FMUL.FTZ R59, R59, UR4 ;  /* 0x000000043b3b7c20 */ /* 0x000fe20008410000 */
[----:B------:R3:W4:Y:S01]  /*2fd0*/  MUFU.TANH R74, R29 ;  /* 0x0000001d004a7308 */ /* 0x0007220000002400 */
[----:B-1----:R-:W-:Y:S01]  /*2fe0*/  FSEL R28, R30, -INF , P2 ;  /* 0xff8000001e1c7808 */ /* 0x002fe20001000000 */
[----:B------:R-:W-:Y:S01]  /*2ff0*/  FMUL.FTZ R62, R62, UR4 ;  /* 0x000000043e3e7c20 */ /* 0x000fe20008410000 */
[----:B------:R-:W-:Y:S01]  /*3000*/  FMUL.FTZ R63, R63, UR4 ;  /* 0x000000043f3f7c20 */ /* 0x000fe20008410000 */
[----:B------:R-:W-:Y:S01]  /*3010*/  FMUL.FTZ R66, R66, UR4 ;  /* 0x0000000442427c20 */ /* 0x000fe20008410000 */
[----:B------:R-:W-:Y:S01]  /*3020*/  FMUL.FTZ R67, R67, UR4 ;  /* 0x0000000443437c20 */ /* 0x000fe20008410000 */
[----:B------:R-:W-:Y:S01]  /*3030*/  FMUL.FTZ R69, R69, UR4 ;  /* 0x0000000445457c20 */ /* 0x000fe20008410000 */
[----:B------:R-:W-:Y:S01]  /*3040*/  FMUL.FTZ R70, R70, UR4 ;  /* 0x0000000446467c20 */ /* 0x000fe20008410000 */
[----:B------:R-:W-:Y:S01]  /*3050*/  MUFU.TANH R75, R32 ;  /* 0x00000020004b7308 */ /* 0x000fe20000002400 */
[----:B---3--:R-:W-:Y:S01]  /*3060*/  FSEL R29, R73, -INF , P2 ;  /* 0xff800000491d7808 */ /* 0x008fe20001000000 */
[----:B------:R-:W-:Y:S01]  /*3070*/  FMUL.FTZ R71, R71, UR4 ;  /* 0x0000000447477c20 */ /* 0x000fe20008410000 */
[----:B--2---:R-:W-:Y:S01]  /*3080*/  FSEL R30, R31, -INF , P3 ;  /* 0xff8000001f1e7808 */ /* 0x004fe20001800000 */
[----:B------:R-:W-:Y:S01]  /*3090*/  ULDC UR10, c[0x0][0xa80] ;  /* 0x0002a000000a7ab9 */ /* 0x000fe20000000800 */
[----:B------:R-:W-:Y:S01]  /*30a0*/  FMNMX.FTZ R20, R29, R20, !PT ;  /* 0x000000141d147209 */ /* 0x000fe20007810000 */
[----:B------:R-:W1:Y:S01]  /*30b0*/  S2UR UR5, SR_CgaCtaId ;  /* 0x00000000000579c3 */ /* 0x000e620000008800 */
[----:B------:R-:W-:Y:S01]  /*30c0*/  ISETP.GT.AND P2, PT, R152, 0x19, PT ;  /* 0x000000199800780c */ /* 0x000fe20003f44270 */
[----:B------:R-:W2:Y:S01]  /*30d0*/  MUFU.TANH R34, R34 ;  /* 0x0000002200227308 */ /* 0x000ea20000002400 */
[----:B----4-:R-:W-:Y:S01]  /*30e0*/  FSEL R31, R74, -INF , P3 ;  /* 0xff8000004a1f7808 */ /* 0x010fe20001800000 */
[----:B------:R-:W-:Y:S01]  /*30f0*/  UIADD3 UR4, UR6, 0x32440, URZ ;  /* 0x0003244006047890 */ /* 0x000fe2000fffe03f */
[----:B------:R-:W-:Y:S01]  /*3100*/  ISETP.GT.AND P3, PT, R152, 0x20, PT ;  /* 0x000000209800780c */ /* 0x000fe20003f64270 */
[----:B------:R-:W-:Y:S01]  /*3110*/  ULOP3.LUT UR7, UR7, 0x3000000, URZ, 0xfc, !UPT ;  /* 0x0300000007077892 */ /* 0x000fe2000f8efc3f */
[----:B------:R-:W-:Y:S01]  /*3120*/  FMNMX.FTZ R20, R31, R20, !PT ;  /* 0x000000141f147209 */ /* 0x000fe20007810000 */
[----:B------:R-:W-:Y:S01]  /*3130*/  UMOV UR15, 0x40000040 ;  /* 0x40000040000f7882 */ /* 0x000fe20000000000 */
[----:B------:R-:W-:Y:S01]  /*3140*/  UMOV UR19, 0x40000040 ;  /* 0x4000004000137882 */ /* 0x000fe20000000000 */
[----:B------:R-:W3:Y:S01]  /*3150*/  MUFU.TANH R35, R35 ;  /* 0x0000002300237308 */ /* 0x000ee20000002400 */
[----:B------:R-:W-:-:S04]  /*3160*/  UIMAD UR14, UR38, 0xc00, UR7 ;  /* 0x00000c00260e78a4 */ /* 0x000fc8000f8e0207 */
[----:B------:R-:W-:-:S03]  /*3170*/  UIADD3 UR18, UR14, 0x80, URZ ;  /* 0x000000800e127890 */ /* 0x000fc6000fffe03f */
[----:B------:R4:W5:Y:S01]  /*3180*/  MUFU.TANH R76, R33 ;  /* 0x00000021004c7308 */ /* 0x0009620000002400 */
[----:B--2---:R-:W-:Y:S01]  /*3190*/  FSEL R32, R34, -INF , P5 ;  /* 0xff80000022207808 */ /* 0x004fe20002800000 */
[----:B-1----:R-:W-:-:S06]  /*31a0*/  UPRMT UR4, UR5, 0x654, UR4 ;  /* 0x0000065405047896 */ /* 0x002fcc0008000004 */
[----:B------:R-:W-:Y:S01]  /*31b0*/  MUFU.TANH R77, R36 ;  /* 0x00000024004d7308 */ /* 0x000fe20000002400 */
[----:B----4-:R-:W-:Y:S02]  /*31c0*/  FSEL R33, R75, -INF , P5 ;  /* 0xff8000004b217808 */ /* 0x010fe40002800000 */
[----:B---3--:R-:W-:Y:S02]  /*31d0*/  FSEL R34, R35, -INF , P4 ;  /* 0xff80000023227808 */ /* 0x008fe40002000000 */
[----:B------:R-:W-:Y:S02]  /*31e0*/  FMNMX.FTZ R20, R33, R20, !PT ;  /* 0x0000001421147209 */ /* 0x000fe40007810000 */
[----:B------:R-:W-:Y:S01]  /*31f0*/  ISETP.GT.AND P5, PT, R152, 0x21, PT ;  /* 0x000000219800780c */ /* 0x000fe20003fa4270 */
[----:B------:R-:W1:Y:S01]  /*3200*/  MUFU.TANH R38, R38 ;  /* 0x0000002600267308 */ /* 0x000e620000002400 */
[----:B-----5:R-:W-:Y:S01]  /*3210*/  FSEL R35, R76, -INF , P4 ;  /* 0xff8000004c237808 */ /* 0x020fe20002000000 */
[----:B------:R-:W-:Y:S01]  /*3220*/  SYNCS.ARRIVE.TRANS64.RED.A1T0 RZ, [UR4], RZ ;  /* 0x000000ffffff79a7 */ /* 0x000fe20008100404 */
[----:B------:R-:W-:Y:S01]  /*3230*/  ISETP.GT.AND P4, PT, R152, 0x28, PT ;  /* 0x000000289800780c */ /* 0x000fe20003f84270 */
[----:B------:R-:W-:Y:S01]  /*3240*/  UIADD3 UR4, UR14, 0x100, URZ ;  /* 0x000001000e047890 */ /* 0x000fe2000fffe03f */
[----:B------:R-:W-:-:S03]  /*3250*/  FMNMX.FTZ R20, R35, R20, !PT ;  /* 0x0000001423147209 */ /* 0x000fc60007810000 */
[----:B------:R-:W2:Y:S08]  /*3260*/  MUFU.TANH R39, R39 ;  /* 0x0000002700277308 */ /* 0x000eb00000002400 */
[----:B------:R3:W4:Y:S01]  /*3270*/  MUFU.TANH R78, R37 ;  /* 0x00000025004e7308 */ /* 0x0007220000002400 */
[----:B-1----:R-:W-:-:S07]  /*3280*/  FSEL R36, R38, -INF , P1 ;  /* 0xff80000026247808 */ /* 0x002fce0000800000 */
[----:B------:R-:W-:Y:S01]  /*3290*/  MUFU.TANH R79, R40 ;  /* 0x00000028004f7308 */ /* 0x000fe20000002400 */
[----:B---3--:R-:W-:Y:S02]  /*32a0*/  FSEL R37, R77, -INF , P1 ;  /* 0xff8000004d257808 */ /* 0x008fe40000800000 */
[----:B--2---:R-:W-:Y:S02]  /*32b0*/  FSEL R38, R39, -INF , P2 ;  /* 0xff80000027267808 */ /* 0x004fe40001000000 */
[----:B------:R-:W-:Y:S02]  /*32c0*/  FMNMX.FTZ R20, R37, R20, !PT ;  /* 0x0000001425147209 */ /* 0x000fe40007810000 */
[----:B------:R-:W-:Y:S01]  /*32d0*/  ISETP.GT.AND P1, PT, R152, 0x29, PT ;  /* 0x000000299800780c */ /* 0x000fe20003f24270 */
[----:B------:R-:W1:Y:S01]  /*32e0*/  MUFU.TANH R42, R42 ;  /* 0x0000002a002a7308 */ /* 0x000e620000002400 */
[----:B----4-:R-:W-:Y:S02]  /*32f0*/  FSEL R39, R78, -INF , P2 ;  /* 0xff8000004e277808 */ /* 0x010fe40001000000 */
[----:B------:R-:W-:-:S02]  /*3300*/  ISETP.GT.AND P2, PT, R152, 0x30, PT ;  /* 0x000000309800780c */ /* 0x000fc40003f44270 */
        /* <DEDUP_REMOVED lines=14> */
[----:B------:R-:W3:Y:S01]  /*33f0*/  MUFU.TANH R49, R49 ;  /* 0x0000003100317308 */ /* 0x000ee20000002400 */
[----:B-1----:R-:W-:-:S07]  /*3400*/  FSEL R45, R45, -INF , P1 ;  /* 0xff8000002d2d7808 */ /* 0x002fce0000800000 */
[----:B------:R-:W1:Y:S01]  /*3410*/  MUFU.TANH R46, R46 ;  /* 0x0000002e002e7308 */ /* 0x000e620000002400 */
[----:B--2---:R-:W-:-:S07]  /*3420*/  FSEL R182, R48, -INF , P2 ;  /* 0xff80000030b67808 */ /* 0x004fce0001000000 */
[----:B------:R2:W4:Y:S01]  /*3430*/  MUFU.TANH R163, R47 ;  /* 0x0000002f00a37308 */ /* 0x0005220000002400 */
[----:B---3--:R-:W-:-:S07]  /*3440*/  FSEL R181, R49, -INF , P3 ;  /* 0xff80000031b57808 */ /* 0x008fce0001800000 */
[----:B------:R-:W3:Y:S01]  /*3450*/  MUFU.TANH R52, R52 ;  /* 0x0000003400347308 */ /* 0x000ee20000002400 */
[----:B--2---:R-:W-:Y:S02]  /*3460*/  FSEL R47, R44, -INF , P4 ;  /* 0xff8000002c2f7808 */ /* 0x004fe40002000000 */
[----:B-1----:R-:W-:Y:S02]  /*3470*/  FSEL R183, R46, -INF , P4 ;  /* 0xff8000002eb77808 */ /* 0x002fe40002000000 */
[----:B------:R-:W-:Y:S02]  /*3480*/  FMNMX.FTZ R20, R47, R20, !PT ;  /* 0x000000142f147209 */ /* 0x000fe40007810000 */
[----:B------:R-:W-:Y:S01]  /*3490*/  ISETP.GT.AND P4, PT, R152, 0x39, PT ;  /* 0x000000399800780c */ /* 0x000fe20003f84270 */
[----:B------:R-:W1:Y:S01]  /*34a0*/  MUFU.TANH R53, R53 ;  /* 0x0000003500357308 */ /* 0x000e620000002400 */
        /* <DEDUP_REMOVED lines=9> */
[----:B-1----:R-:W-:Y:S02]  /*3540*/  FSEL R180, R53, -INF , P4 ;  /* 0xff80000035b47808 */ /* 0x002fe40002000000 */
[----:B------:R-:W-:Y:S02]  /*3550*/  FMNMX.FTZ R21, R24, R26, !PT ;  /* 0x0000001a18157209 */ /* 0x000fe40007810000 */
[----:B------:R-:W-:Y:S02]  /*3560*/  FMNMX.FTZ R49, R180, R49, !PT ;  /* 0x00000031b4317209 */ /* 0x000fe40007810000 */
[----:B------:R-:W-:Y:S01]  /*3570*/  FMNMX.FTZ R21, R28, R21, !PT ;  /* 0x000000151c157209 */ /* 0x000fe20007810000 */
[----:B------:R-:W1:Y:S01]  /*3580*/  MUFU.TANH R51, R51 ;  /* 0x0000003300337308 */ /* 0x000e620000002400 */
[----:B--2---:R-:W-:-:S02]  /*3590*/  FSEL R177, R50, -INF , P2 ;  /* 0xff80000032b17808 */ /* 0x004fc40001000000 */
[----:B------:R-:W-:Y:S02]  /*35a0*/  ISETP.GT.AND P2, PT, R152, 0x41, PT ;  /* 0x000000419800780c */ /* 0x000fe40003f44270 */
[----:B------:R-:W-:-:S03]  /*35b0*/  FMNMX.FTZ R21, R30, R21, !PT ;  /* 0x000000151e157209 */ /* 0x000fc60007810000 */
[----:B------:R-:W2:Y:S01]  /*35c0*/  MUFU.TANH R57, R57 ;  /* 0x0000003900397308 */ /* 0x000ea20000002400 */
[----:B---3--:R-:W-:Y:S02]  /*35d0*/  FSEL R172, R56, -INF , P1 ;  /* 0xff80000038ac7808 */ /* 0x008fe40000800000 */
[----:B------:R-:W-:Y:S02]  /*35e0*/  FMNMX.FTZ R21, R32, R21, !PT ;  /* 0x0000001520157209 */ /* 0x000fe40007810000 */
[----:B------:R-:W-:-:S03]  /*35f0*/  FMNMX.FTZ R49, R172, R49, !PT ;  /* 0x00000031ac317209 */ /* 0x000fc60007810000 */
[----:B------:R-:W3:Y:S01]  /*3600*/  MUFU.TANH R54, R54 ;  /* 0x0000003600367308 */ /* 0x000ee20000002400 */
[----:B-1----:R-:W-:Y:S02]  /*3610*/  FSEL R175, R51, -INF , P3 ;  /* 0xff80000033af7808 */ /* 0x002fe40001800000 */
[----:B------:R-:W-:-:S05]  /*3620*/  ISETP.GT.AND P3, PT, R152, 0x48, PT ;  /* 0x000000489800780c */ /* 0x000fca0003f64270 */
[----:B------:R-:W1:Y:S01]  /*3630*/  MUFU.TANH R60, R60 ;  /* 0x0000003c003c7308 */ /* 0x000e620000002400 */
[----:B--2---:R-:W-:-:S04]  /*3640*/  FSEL R20, R57, -INF , P2 ;  /* 0xff80000039147808 */ /* 0x004fc80001000000 */
[----:B------:R-:W-:-:S03]  /*3650*/  FMNMX.FTZ R49, R20, R49, !PT ;  /* 0x0000003114317209 */ /* 0x000fc60007810000 */
[----:B------:R-:W2:Y:S01]  /*3660*/  MUFU.TANH R61, R61 ;  /* 0x0000003d003d7308 */ /* 0x000ea20000002400 */
[----:B---3--:R-:W-:Y:S02]  /*3670*/  FSEL R179, R54, -INF , P5 ;  /* 0xff80000036b37808 */ /* 0x008fe40002800000 */
[----:B------:R-:W-:-:S05]  /*3680*/  ISETP.GT.AND P5, PT, R152, 0x49, PT ;  /* 0x000000499800780c */ /* 0x000fca0003fa4270 */
[----:B------:R-:W3:Y:S01]  /*3690*/  MUFU.TANH R55, R55 ;  /* 0x0000003700377308 */ /* 0x000ee20000002400 */
[----:B-1----:R-:W-:-:S04]  /*36a0*/  FSEL R170, R60, -INF , P3 ;  /* 0xff8000003caa7808 */ /* 0x002fc80001800000 */
[----:B------:R-:W-:Y:S02]  /*36b0*/  FMNMX.FTZ R44, R170, R49, !PT ;  /* 0x00000031aa2c7209 */ /* 0x000fe40007810000 */
[----:B------:R-:W-:Y:S01]  /*36c0*/  FMNMX.FTZ R49, R34, R21, !PT ;  /* 0x0000001522317209 */ /* 0x000fe20007810000 */
[----:B------:R-:W1:Y:S01]  /*36d0*/  MUFU.TANH R64, R64 ;  /* 0x0000004000407308 */ /* 0x000e620000002400 */
[----:B--2---:R-:W-:Y:S02]  /*36e0*/  FSEL R167, R61, -INF , P5 ;  /* 0xff8000003da77808 */ /* 0x004fe40002800000 */
[----:B------:R-:W-:Y:S02]  /*36f0*/  FMNMX.FTZ R49, R36, R49, !PT ;  /* 0x0000003124317209 */ /* 0x000fe40007810000 */
[----:B------:R-:W-:Y:S02]  /*3700*/  FMNMX.FTZ R51, R167, R44, !PT ;  /* 0x0000002ca7337209 */ /* 0x000fe40007810000 */
[----:B------:R-:W-:Y:S01]  /*3710*/  FMNMX.FTZ R49, R38, R49, !PT ;  /* 0x0000003126317209 */ /* 0x000fe20007810000 */
[----:B------:R-:W2:Y:S01]  /*3720*/  MUFU.TANH R58, R58 ;  /* 0x0000003a003a7308 */ /* 0x000ea20000002400 */
[----:B---3--:R-:W-:-:S02]  /*3730*/  FSEL R178, R55, -INF , P4 ;  /* 0xff80000037b27808 */ /* 0x008fc40002000000 */
[----:B------:R-:W-:Y:S02]  /*3740*/  ISETP.GT.AND P4, PT, R152, 0x51, PT ;  /* 0x000000519800780c */ /* 0x000fe40003f84270 */
[----:B------:R-:W-:-:S03]  /*3750*/  FMNMX.FTZ R49, R40, R49, !PT ;  /* 0x0000003128317209 */ /* 0x000fc60007810000 */
[----:B------:R-:W3:Y:S01]  /*3760*/  MUFU.TANH R65, R65 ;  /* 0x0000004100417308 */ /* 0x000ee20000002400 */
[----:B-1----:R-:W-:-:S04]  /*3770*/  FSEL R168, R64, -INF , P6 ;  /* 0xff80000040a87808 */ /* 0x002fc80003000000 */
[----:B------:R-:W-:-:S03]  /*3780*/  FMNMX.FTZ R44, R168, R51, !PT ;  /* 0x00000033a82c7209 */ /* 0x000fc60007810000 */
[----:B------:R-:W1:Y:S01]  /*3790*/  MUFU.TANH R68, R68 ;  /* 0x0000004400447308 */ /* 0x000e620000002400 */
[----:B--2---:R-:W-:Y:S02]  /*37a0*/  FSEL R166, R58, -INF , P1 ;  /* 0xff8000003aa67808 */ /* 0x004fe40000800000 */
[----:B------:R-:W-:-:S05]  /*37b0*/  ISETP.GT.AND P1, PT, R152, 0x58, PT ;  /* 0x000000589800780c */ /* 0x000fca0003f24270 */
[----:B------:R-:W2:Y:S01]  /*37c0*/  MUFU.TANH R59, R59 ;  /* 0x0000003b003b7308 */ /* 0x000ea20000002400 */
[----:B---3--:R-:W-:-:S04]  /*37d0*/  FSEL R21, R65, -INF , P4 ;  /* 0xff80000041157808 */ /* 0x008fc80002000000 */
[----:B------:R-:W-:-:S03]  /*37e0*/  FMNMX.FTZ R44, R21, R44, !PT ;  /* 0x0000002c152c7209 */ /* 0x000fc60007810000 */
[----:B------:R-:W3:Y:S01]  /*37f0*/  MUFU.TANH R62, R62 ;  /* 0x0000003e003e7308 */ /* 0x000ee20000002400 */
[----:B-1----:R-:W-:-:S04]  /*3800*/  FSEL R173, R68, -INF , P1 ;  /* 0xff80000044ad7808 */ /* 0x002fc80000800000 */
[----:B------:R-:W-:Y:S02]  /*3810*/  FMNMX.FTZ R51, R173, R44, !PT ;  /* 0x0000002cad337209 */ /* 0x000fe40007810000 */
[----:B------:R-:W-:Y:S01]  /*3820*/  FMNMX.FTZ R44, R42, R49, !PT ;  /* 0x000000312a2c7209 */ /* 0x000fe20007810000 */
[----:B------:R-:W1:Y:S01]  /*3830*/  MUFU.TANH R63, R63 ;  /* 0x0000003f003f7308 */ /* 0x000e620000002400 */
[----:B--2---:R-:W-:Y:S02]  /*3840*/  FSEL R169, R59, -INF , P2 ;  /* 0xff8000003ba97808 */ /* 0x004fe40001000000 */
[----:B------:R-:W-:Y:S02]  /*3850*/  FMNMX.FTZ R44, R183, R44, !PT ;  /* 0x0000002cb72c7209 */ /* 0x000fe40007810000 */
[----:B------:R-:W-:Y:S02]  /*3860*/  ISETP.GT.AND P2, PT, R152, 0x59, PT ;  /* 0x000000599800780c */ /* 0x000fe40003f44270 */
[----:B------:R-:W-:Y:S01]  /*3870*/  FMNMX.FTZ R44, R163, R44, !PT ;  /* 0x0000002ca32c7209 */ /* 0x000fe20007810000 */
[----:B------:R-:W2:Y:S01]  /*3880*/  MUFU.TANH R66, R66 ;  /* 0x0000004200427308 */ /* 0x000ea20000002400 */
[----:B---3--:R-:W-:-:S02]  /*3890*/  FSEL R184, R62, -INF , P3 ;  /* 0xff8000003eb87808 */ /* 0x008fc40001800000 */
[----:B------:R-:W-:-:S04]  /*38a0*/  FMNMX.FTZ R44, R177, R44, !PT ;  /* 0x0000002cb12c7209 */ /* 0x000fc80007810000 */
[----:B------:R-:W-:Y:S01]  /*38b0*/  FMNMX.FTZ R44, R175, R44, !PT ;  /* 0x0000002caf2c7209 */ /* 0x000fe20007810000 */
[----:B------:R-:W3:Y:S01]  /*38c0*/  MUFU.TANH R67, R67 ;  /* 0x0000004300437308 */ /* 0x000ee20000002400 */
[----:B-1----:R-:W-:Y:S02]  /*38d0*/  FSEL R185, R63, -INF , P5 ;  /* 0xff8000003fb97808 */ /* 0x002fe40002800000 */
[----:B------:R-:W-:-:S04]  /*38e0*/  FMNMX.FTZ R49, R179, R44, !PT ;  /* 0x0000002cb3317209 */ /* 0x000fc80007810000 */
[----:B------:R-:W-:Y:S01]  /*38f0*/  FMNMX.FTZ R49, R178, R49, !PT ;  /* 0x00000031b2317209 */ /* 0x000fe20007810000 */
[----:B------:R-:W1:Y:S01]  /*3900*/  MUFU.TANH R69, R69 ;  /* 0x0000004500457308 */ /* 0x000e620000002400 */
[----:B--2---:R-:W-:Y:S02]  /*3910*/  FSEL R186, R66, -INF , P6 ;  /* 0xff80000042ba7808 */ /* 0x004fe40003000000 */
[----:B------:R-:W-:-:S04]  /*3920*/  FMNMX.FTZ R44, R166, R49, !PT ;  /* 0x00000031a62c7209 */ /* 0x000fc80007810000 */
[----:B------:R-:W-:Y:S01]  /*3930*/  FMNMX.FTZ R49, R169, R44, !PT ;  /* 0x0000002ca9317209 */ /* 0x000fe20007810000 */
        /* <DEDUP_REMOVED lines=8> */
[----:B------:R-:W-:Y:S02]  /*39c0*/  FMNMX.FTZ R49, R187, R44, !PT ;  /* 0x0000002cbb317209 */ /* 0x000fe40007810000 */
[----:B--2---:R-:W-:Y:S01]  /*39d0*/  FSEL R188, R70, -INF , P1 ;  /* 0xff80000046bc7808 */ /* 0x004fe20000800000 */
[----:B------:R-:W1:Y:S03]  /*39e0*/  SHFL.BFLY PT, R46, R51, 0x2, 0x1f ;  /* 0x0c401f00332e7f89 */ /* 0x000e6600000e0000 */
[----:B------:R-:W-:-:S02]  /*39f0*/  FMNMX.FTZ R44, R188, R49, !PT ;  /* 0x00000031bc2c7209 */ /* 0x000fc40007810000 */
[----:B---3--:R-:W-:-:S04]  /*3a00*/  FSEL R189, R71, -INF , P2 ;  /* 0xff80000047bd7808 */ /* 0x008fc80001000000 */
        /* <DEDUP_REMOVED lines=50> */
[----:B------:R2:W4:Y:S01]  /*3d30*/  MUFU.EX2 R153, R26 ;  /* 0x0000001a00997308 */ /* 0x0005220000000800 */
[--C-:B------:R-:W-:Y:S01]  /*3d40*/  FFMA.FTZ R188, R188, UR10, -R191.reuse ;  /* 0x0000000abcbc7c23 */ /* 0x100fe200080108bf */
[----:B------:R-:W-:Y:S01]  /*3d50*/  FFMA.FTZ R189, R189, UR10, -R191 ;  /* 0x0000000abdbd7c23 */ /* 0x000fe200080108bf */
[----:B------:R-:W-:-:S05]  /*3d60*/  FFMA.FTZ R168, R168, UR10, -R190 ;  /* 0x0000000aa8a87c23 */ /* 0x000fca00080108be */
[----:B------:R3:W-:Y:S01]  /*3d70*/  MUFU.EX2 R154, R31 ;  /* 0x0000001f009a7308 */ /* 0x0007e20000000800 */
[----:B--2---:R-:W-:Y:S01]  /*3d80*/  FADD.FTZ R26, R25, R152 ;  /* 0x00000098191a7221 */ /* 0x004fe20000010000 */
[----:B------:R-:W-:-:S06]  /*3d90*/  F2FP.BF16.F32.PACK_AB R152, R152, R25 ;  /* 0x000000199898723e */ /* 0x000fcc00000010ff */
[----:B------:R-:W2:Y:S01]  /*3da0*/  MUFU.EX2 R28, R28 ;  /* 0x0000001c001c7308 */ /* 0x000ea20000000800 */
[----:B---3--:R-:W-:Y:S01]  /*3db0*/  FADD.FTZ R31, R29, R26 ;  /* 0x0000001a1d1f7221 */ /* 0x008fe20000010000 */
[----:B----4-:R-:W-:Y:S01]  /*3dc0*/  FADD.FTZ R27, R24, R153 ;  /* 0x00000099181b7221 */ /* 0x010fe20000010000 */
[----:B------:R-:W-:-:S05]  /*3dd0*/  F2FP.BF16.F32.PACK_AB R153, R153, R24 ;  /* 0x000000189999723e */ /* 0x000fca00000010ff */
[----:B------:R-:W3:Y:S08]  /*3de0*/  MUFU.EX2 R33, R33 ;  /* 0x0000002100217308 */ /* 0x000ef00000000800 */
[----:B------:R4:W5:Y:S01]  /*3df0*/  MUFU.EX2 R155, R30 ;  /* 0x0000001e009b7308 */ /* 0x0009620000000800 */
[----:B--2---:R-:W-:-:S07]  /*3e00*/  FADD.FTZ R26, R28, R27 ;  /* 0x0000001b1c1a7221 */ /* 0x004fce0000010000 */
[----:B------:R-:W2:Y:S01]  /*3e10*/  MUFU.EX2 R156, R35 ;  /* 0x00000023009c7308 */ /* 0x000ea20000000800 */
[C---:B----4-:R-:W-:Y:S01]  /*3e20*/  FADD.FTZ R30, R154.reuse, R31 ;  /* 0x0000001f9a1e7221 */ /* 0x050fe20000010000 */
[----:B------:R-:W-:-:S03]  /*3e30*/  F2FP.BF16.F32.PACK_AB R154, R154, R29 ;  /* 0x0000001d9a9a723e */ /* 0x000fc600000010ff */
[----:B---3--:R-:W-:-:S03]  /*3e40*/  FADD.FTZ R27, R33, R30 ;  /* 0x0000001e211b7221 */ /* 0x008fc60000010000 */
[----:B------:R-:W3:Y:S01]  /*3e50*/  MUFU.EX2 R32, R32 ;  /* 0x0000002000207308 */ /* 0x000ee20000000800 */
[C---:B-----5:R-:W-:Y:S01]  /*3e60*/  FADD.FTZ R25, R155.reuse, R26 ;  /* 0x0000001a9b197221 */ /* 0x060fe20000010000 */
[----:B------:R-:W-:-:S06]  /*3e70*/  F2FP.BF16.F32.PACK_AB R155, R155, R28 ;  /* 0x0000001c9b9b723e */ /* 0x000fcc00000010ff */
[----:B------:R-:W4:Y:S01]  /*3e80*/  MUFU.EX2 R37, R37 ;  /* 0x0000002500257308 */ /* 0x000f220000000800 */
[C---:B--2---:R-:W-:Y:S01]  /*3e90*/  FADD.FTZ R26, R156.reuse, R27 ;  /* 0x0000001b9c1a7221 */ /* 0x044fe20000010000 */
[----:B------:R-:W-:-:S06]  /*3ea0*/  F2FP.BF16.F32.PACK_AB R156, R156, R33 ;  /* 0x000000219c9c723e */ /* 0x000fcc00000010ff */
[----:B------:R-:W2:Y:S01]  /*3eb0*/  MUFU.EX2 R157, R34 ;  /* 0x00000022009d7308 */ /* 0x000ea20000000800 */
[----:B---3--:R-:W-:-:S07]  /*3ec0*/  FADD.FTZ R24, R32, R25 ;  /* 0x0000001920187221 */ /* 0x008fce0000010000 */
[----:B------:R-:W3:Y:S01]  /*3ed0*/  MUFU.EX2 R158, R39 ;  /* 0x00000027009e7308 */ /* 0x000ee20000000800 */
[----:B----4-:R-:W-:-:S07]  /*3ee0*/  FADD.FTZ R27, R37, R26 ;  /* 0x0000001a251b7221 */ /* 0x010fce0000010000 */
[----:B------:R-:W4:Y:S01]  /*3ef0*/  MUFU.EX2 R36, R36 ;  /* 0x0000002400247308 */ /* 0x000f220000000800 */
[C---:B--2---:R-:W-:Y:S01]  /*3f00*/  FADD.FTZ R25, R157.reuse, R24 ;  /* 0x000000189d197221 */ /* 0x044fe20000010000 */
[----:B------:R-:W-:-:S06]  /*3f10*/  F2FP.BF16.F32.PACK_AB R157, R157, R32 ;  /* 0x000000209d9d723e */ /* 0x000fcc00000010ff */
[----:B------:R-:W2:Y:S01]  /*3f20*/  MUFU.EX2 R41, R41 ;  /* 0x0000002900297308 */ /* 0x000ea20000000800 */
[C---:B---3--:R-:W-:Y:S01]  /*3f30*/  FADD.FTZ R26, R158.reuse, R27 ;  /* 0x0000001b9e1a7221 */ /* 0x048fe20000010000 */
[----:B------:R-:W-:-:S06]  /*3f40*/  F2FP.BF16.F32.PACK_AB R158, R158, R37 ;  /* 0x000000259e9e723e */ /* 0x000fcc00000010ff */
[----:B------:R-:W3:Y:S01]  /*3f50*/  MUFU.EX2 R159, R38 ;  /* 0x00000026009f7308 */ /* 0x000ee20000000800 */
[----:B----4-:R-:W-:-:S07]  /*3f60*/  FADD.FTZ R24, R36, R25 ;  /* 0x0000001924187221 */ /* 0x010fce0000010000 */
[----:B------:R-:W4:Y:S01]  /*3f70*/  MUFU.EX2 R160, R43 ;  /* 0x0000002b00a07308 */ /* 0x000f220000000800 */
[----:B--2---:R-:W-:-:S07]  /*3f80*/  FADD.FTZ R27, R41, R26 ;  /* 0x0000001a291b7221 */ /* 0x004fce0000010000 */
[----:B------:R-:W2:Y:S01]  /*3f90*/  MUFU.EX2 R40, R40 ;  /* 0x0000002800287308 */ /* 0x000ea20000000800 */
[C---:B---3--:R-:W-:Y:S01]  /*3fa0*/  FADD.FTZ R25, R159.reuse, R24 ;  /* 0x000000189f197221 */ /* 0x048fe20000010000 */
[----:B------:R-:W-:-:S06]  /*3fb0*/  F2FP.BF16.F32.PACK_AB R159, R159, R36 ;  /* 0x000000249f9f723e */ /* 0x000fcc00000010ff */
[----:B------:R-:W3:Y:S01]  /*3fc0*/  MUFU.EX2 R47, R47 ;  /* 0x0000002f002f7308 */ /* 0x000ee20000000800 */
[C---:B----4-:R-:W-:Y:S01]  /*3fd0*/  FADD.FTZ R26, R160.reuse, R27 ;  /* 0x0000001ba01a7221 */ /* 0x050fe20000010000 */
[----:B------:R-:W-:-:S06]  /*3fe0*/  F2FP.BF16.F32.PACK_AB R160, R160, R41 ;  /* 0x00000029a0a0723e */ /* 0x000fcc00000010ff */
[----:B------:R-:W4:Y:S01]  /*3ff0*/  MUFU.EX2 R161, R42 ;  /* 0x0000002a00a17308 */ /* 0x000f220000000800 */
[----:B--2---:R-:W-:-:S07]  /*4000*/  FADD.FTZ R24, R40, R25 ;  /* 0x0000001928187221 */ /* 0x004fce0000010000 */
[----:B------:R-:W2:Y:S01]  /*4010*/  MUFU.EX2 R162, R45 ;  /* 0x0000002d00a27308 */ /* 0x000ea20000000800 */
[----:B---3--:R-:W-:-:S07]  /*4020*/  FADD.FTZ R25, R47, R26 ;  /* 0x0000001a2f197221 */ /* 0x008fce0000010000 */
[----:B------:R-:W-:Y:S01]  /*4030*/  MUFU.EX2 R20, R20 ;  /* 0x0000001400147308 */ /* 0x000fe20000000800 */
[C---:B----4-:R-:W-:Y:S01]  /*4040*/  FADD.FTZ R193, R161.reuse, R24 ;  /* 0x00000018a1c17221 */ /* 0x050fe20000010000 */
[----:B------:R-:W-:-:S06]  /*4050*/  F2FP.BF16.F32.PACK_AB R161, R161, R40 ;  /* 0x00000028a1a1723e */ /* 0x000fcc00000010ff */
[----:B------:R-:W-:Y:S01]  /*4060*/  MUFU.EX2 R166, R166 ;  /* 0x000000a600a67308 */ /* 0x000fe20000000800 */
[C---:B--2---:R-:W-:Y:S01]  /*4070*/  FADD.FTZ R192, R162.reuse, R25 ;  /* 0x00000019a2c07221 */ /* 0x044fe20000010000 */
[----:B------:R-:W-:Y:S02]  /*4080*/  F2FP.BF16.F32.PACK_AB R162, R162, R47 ;  /* 0x0000002fa2a2723e */ /* 0x000fe400000010ff */
[----:B-1----:R-:W-:-:S04]  /*4090*/  WARPGROUP.ARRIVE ;  /* 0x00000000000079c5 */ /* 0x002fc80000000000 */
[----:B------:R-:W-:Y:S02]  /*40a0*/  MUFU.EX2 R21, R21 ;  /* 0x0000001500157308 */ /* 0x000fe40000000800 */
[----:B------:R-:W-:Y:S01]  /*40b0*/  HGMMA.64x256x16.F32.BF16 R24, R152, gdesc[UR12].tnspB, RZ, !UPT, gsb0 ;  /* 0x43e0000c98187df0 */ /* 0x000fe2000c0018ff */
[----:B------:R-:W-:-:S05]  /*40c0*/  UMOV UR15, 0x40000040 ;  /* 0x40000040000f7882 */ /* 0x000fca0000000000 */
[----:B------:R-:W-:Y:S08]  /*40d0*/  MUFU.EX2 R173, R173 ;  /* 0x000000ad00ad7308 */ /* 0x000ff00000000800 */
[----:B------:R-:W-:Y:S08]  /*40e0*/  MUFU.EX2 R174, R174 ;  /* 0x000000ae00ae7308 */ /* 0x000ff00000000800 */
[----:B------:R-:W-:Y:S08]  /*40f0*/  MUFU.EX2 R186, R186 ;  /* 0x000000ba00ba7308 */ /* 0x000ff00000000800 */
[----:B------:R-:W-:Y:S08]  /*4100*/  MUFU.EX2 R187, R187 ;  /* 0x000000bb00bb7308 */ /* 0x000ff00000000800 */
[----:B------:R-:W-:Y:S08]  /*4110*/  MUFU.EX2 R188, R188 ;  /* 0x000000bc00bc7308 */ /* 0x000ff00000000800 */
[----:B------:R-:W-:Y:S01]  /*4120*/  MUFU.EX2 R189, R189 ;  /* 0x000000bd00bd7308 */ /* 0x000fe20000000800 */
[----:B------:R-:W-:-:S02]  /*4130*/  WARPGROUP.DEPBAR.LE gsb0, 0x0 ;  /* 0x00008000000079c5 */ /* 0x000fc40000010000 */
[----:B------:R-:W-:Y:S01]  /*4140*/  WARPGROUP.ARRIVE ;  /* 0x00000000000079c5 */ /* 0x000fe20000000000 */
[----:B------:R-:W-:Y:S01]  /*4150*/  FFMA.FTZ R152, R163, UR10, -R191 ;  /* 0x0000000aa3987c23 */ /* 0x000fe200080108bf */
[----:B------:R-:W-:-:S03]  /*4160*/  FFMA.FTZ R153, R182, UR10, -R190 ;  /* 0x0000000ab6997c23 */ /* 0x000fc600080108be */
[----:B------:R-:W1:Y:S01]  /*4170*/  MUFU.EX2 R163, R183 ;  /* 0x000000b700a37308 */ /* 0x000e620000000800 */
[----:B------:R-:W-:Y:S01]  /*4180*/  FFMA.FTZ R154, R181, UR10, -R190 ;  /* 0x0000000ab59a7c23 */ /* 0x000fe200080108be */
[----:B------:R-:W-:Y:S01]  /*4190*/  FFMA.FTZ R155, R177, UR10, -R191 ;  /* 0x0000000ab19b7c23 */ /* 0x000fe200080108bf */
[----:B------:R-:W-:Y:S01]  /*41a0*/  HGMMA.64x256x16.F32.BF16 R24, R156, gdesc[UR16].tnspB, R24, gsb0 ;  /* 0x43e000109c187df0 */ /* 0x000fe20008001818 */
[----:B------:R-:W-:Y:S01]  /*41b0*/  UMOV UR18, UR4 ;  /* 0x0000000400127c82 */ /* 0x000fe20008000000 */
[----:B------:R-:W-:Y:S01]  /*41c0*/  UMOV UR19, 0x40000040 ;  /* 0x4000004000137882 */ /* 0x000fe20000000000 */
[----:B------:R-:W-:Y:S02]  /*41d0*/  UIADD3 UR4, UR14, 0x180, URZ ;  /* 0x000001800e047890 */ /* 0x000fe4000fffe03f */
[----:B------:R-:W2:Y:S08]  /*41e0*/  MUFU.EX2 R152, R152 ;  /* 0x0000009800987308 */ /* 0x000eb00000000800 */
[----:B------:R-:W-:Y:S01]  /*41f0*/  MUFU.EX2 R153, R153 ;  /* 0x0000009900997308 */ /* 0x000fe20000000800 */
[----:B-1----:R-:W-:-:S07]  /*4200*/  FADD.FTZ R193, R163, R193 ;  /* 0x000000c1a3c17221 */ /* 0x002fce0000010000 */
[----:B------:R-:W1:Y:S01]  /*4210*/  MUFU.EX2 R154, R154 ;  /* 0x0000009a009a7308 */ /* 0x000e620000000800 */
[C---:B--2---:R-:W-:Y:S01]  /*4220*/  F2FP.BF16.F32.PACK_AB R163, R152.reuse, R163 ;  /* 0x000000a398a3723e */ /* 0x044fe200000010ff */
[----:B------:R-:W-:-:S06]  /*4230*/  FADD.FTZ R193, R152, R193 ;  /* 0x000000c198c17221 */ /* 0x000fcc0000010000 */
[----:B------:R-:W2:Y:S01]  /*4240*/  MUFU.EX2 R155, R155 ;  /* 0x0000009b009b7308 */ /* 0x000ea20000000800 */
[----:B-1----:R-:W-:Y:S01]  /*4250*/  F2FP.BF16.F32.PACK_AB R152, R154, R153 ;  /* 0x000000999a98723e */ /* 0x002fe200000010ff */
[----:B--2---:R-:W-:Y:S01]  /*4260*/  FADD.FTZ R193, R155, R193 ;  /* 0x000000c19bc17221 */ /* 0x004fe20000010000 */
[----:B------:R-:W-:Y:S02]  /*4270*/  WARPGROUP.DEPBAR.LE gsb0, 0x0 ;  /* 0x00008000000079c5 */ /* 0x000fe40000010000 */
[----:B------:R-:W-:Y:S01]  /*4280*/  WARPGROUP.ARRIVE ;  /* 0x00000000000079c5 */ /* 0x000fe20000000000 */
[--C-:B------:R-:W-:Y:S01]  /*4290*/  FFMA.FTZ R158, R175, UR10, -R191.reuse ;  /* 0x0000000aaf9e7c23 */ /* 0x100fe200080108bf */
[--C-:B------:R-:W-:Y:S01]  /*42a0*/  FFMA.FTZ R156, R176, UR10, -R190.reuse ;  /* 0x0000000ab09c7c23 */ /* 0x100fe200080108be */
[----:B------:R-:W-:Y:S01]  /*42b0*/  FFMA.FTZ R157, R180, UR10, -R190 ;  /* 0x0000000ab49d7c23 */ /* 0x000fe200080108be */
[----:B------:R-:W-:Y:S02]  /*42c0*/  FFMA.FTZ R159, R179, UR10, -R191 ;  /* 0x0000000ab39f7c23 */ /* 0x000fe400080108bf */
[----:B------:R-:W-:Y:S01]  /*42d0*/  HGMMA.64x256x16.F32.BF16 R24, R160, gdesc[UR16].tnspB, R24, gsb0 ;  /* 0x43e00010a0187df0 */ /* 0x000fe20008001818 */
[----:B------:R-:W1:Y:S01]  /*42e0*/  MUFU.EX2 R158, R158 ;  /* 0x0000009e009e7308 */ /* 0x000e620000000800 */
[----:B------:R-:W-:Y:S01]  /*42f0*/  UMOV UR18, UR4 ;  /* 0x0000000400127c82 */ /* 0x000fe20008000000 */
[----:B------:R-:W-:Y:S01]  /*4300*/  UMOV UR19, 0x40000040 ;  /* 0x4000004000137882 */ /* 0x000fe20000000000 */
[----:B------:R-:W-:-:S02]  /*4310*/  UIADD3 UR4, UR14, 0x200, URZ ;  /* 0x000002000e047890 */ /* 0x000fc4000fffe03f */
[----:B------:R-:W-:-:S03]  /*4320*/  UIADD3 UR14, UR14, 0x280, URZ ;  /* 0x000002800e0e7890 */ /* 0x000fc6000fffe03f */
[----:B------:R-:W-:Y:S08]  /*4330*/  MUFU.EX2 R156, R156 ;  /* 0x0000009c009c7308 */ /* 0x000ff00000000800 */
[----:B------:R-:W-:Y:S01]  /*4340*/  MUFU.EX2 R157, R157 ;  /* 0x0000009d009d7308 */ /* 0x000fe20000000800 */
[----:B-1----:R-:W-:-:S07]  /*4350*/  FADD.FTZ R193, R158, R193 ;  /* 0x000000c19ec17221 */ /* 0x002fce0000010000 */
[----:B------:R-:W1:Y:S02]  /*4360*/  MUFU.EX2 R159, R159 ;  /* 0x0000009f009f7308 */ /* 0x000e640000000800 */
[----:B-1----:R-:W-:Y:S01]  /*4370*/  FADD.FTZ R193, R159, R193 ;  /* 0x000000c19fc17221 */ /* 0x002fe20000010000 */
[----:B------:R-:W-:Y:S02]  /*4380*/  WARPGROUP.DEPBAR.LE gsb0, 0x0 ;  /* 0x00008000000079c5 */ /* 0x000fe40000010000 */
[----:B------:R-:W-:Y:S01]  /*4390*/  FFMA.FTZ R160, R178, UR10, -R191 ;  /* 0x0000000ab2a07c23 */ /* 0x000fe200080108bf */
[----:B------:R-:W-:Y:S01]  /*43a0*/  FADD.FTZ R161, R153, R192 ;  /* 0x000000c099a17221 */ /* 0x000fe20000010000 */
[----:B------:R-:W-:Y:S01]  /*43b0*/  F2FP.BF16.F32.PACK_AB R153, R158, R155 ;  /* 0x0000009b9e99723e */ /* 0x000fe200000010ff */
[--C-:B------:R-:W-:Y:S01]  /*43c0*/  FFMA.FTZ R163, R167, UR10, -R190.reuse ;  /* 0x0000000aa7a37c23 */ /* 0x100fe200080108be */
[----:B------:R-:W-:Y:S01]  /*43d0*/  FFMA.FTZ R162, R170, UR10, -R190 ;  /* 0x0000000aaaa27c23 */ /* 0x000fe200080108be */
[----:B------:R-:W-:Y:S01]  /*43e0*/  FADD.FTZ R161, R154, R161 ;  /* 0x000000a19aa17221 */ /* 0x000fe20000010000 */
[----:B------:R-:W1:Y:S01]  /*43f0*/  MUFU.EX2 R160, R160 ;  /* 0x000000a000a07308 */ /* 0x000e620000000800 */
[----:B------:R-:W-:Y:S01]  /*4400*/  F2FP.BF16.F32.PACK_AB R154, R157, R156 ;  /* 0x0000009c9d9a723e */ /* 0x000fe200000010ff */
[----:B------:R-:W-:Y:S01]  /*4410*/  FFMA.FTZ R167, R169, UR10, -R191 ;  /* 0x0000000aa9a77c23 */ /* 0x000fe200080108bf */
[----:B------:R-:W-:Y:S01]  /*4420*/  FADD.FTZ R161, R156, R161 ;  /* 0x000000a19ca17221 */ /* 0x000fe20000010000 */
[----:B------:R-:W-:-:S03]  /*4430*/  FFMA.FTZ R156, R185, UR10, -R191 ;  /* 0x0000000ab99c7c23 */ /* 0x000fc600080108bf */
[----:B------:R-:W-:Y:S01]  /*4440*/  FADD.FTZ R161, R157, R161 ;  /* 0x000000a19da17221 */ /* 0x000fe20000010000 */
[----:B------:R-:W-:Y:S08]  /*4450*/  MUFU.EX2 R162, R162 ;  /* 0x000000a200a27308 */ /* 0x000ff00000000800 */
[----:B------:R-:W-:Y:S01]  /*4460*/  MUFU.EX2 R163, R163 ;  /* 0x000000a300a37308 */ /* 0x000fe20000000800 */
[C---:B-1----:R-:W-:Y:S01]  /*4470*/  F2FP.BF16.F32.PACK_AB R155, R160.reuse, R159 ;  /* 0x0000009fa09b723e */ /* 0x042fe200000010ff */
[----:B------:R-:W-:-:S03]  /*4480*/  FADD.FTZ R193, R160, R193 ;  /* 0x000000c1a0c17221 */ /* 0x000fc60000010000 */
[----:B------:R-:W-:Y:S01]  /*4490*/  WARPGROUP.ARRIVE ;  /* 0x00000000000079c5 */ /* 0x000fe20000000000 */
[----:B------:R-:W-:Y:S02]  /*44a0*/  FADD.FTZ R193, R166, R193 ;  /* 0x000000c1a6c17221 */ /* 0x000fe40000010000 */
[----:B------:R-:W1:Y:S03]  /*44b0*/  MUFU.EX2 R167, R167 ;  /* 0x000000a700a77308 */ /* 0x000e660000000800 */
[----:B------:R-:W-:Y:S01]  /*44c0*/  HGMMA.64x256x16.F32.BF16 R24, R152, gdesc[UR16].tnspB, R24, gsb0 ;  /* 0x43e0001098187df0 */ /* 0x000fe20008001818 */
[----:B------:R-:W-:Y:S01]  /*44d0*/  UMOV UR18, UR4 ;  /* 0x0000000400127c82 */ /* 0x000fe20008000000 */
[----:B------:R-:W-:-:S03]  /*44e0*/  UMOV UR19, 0x40000040 ;  /* 0x4000004000137882 */ /* 0x000fc60000000000 */
[----:B------:R-:W2:Y:S08]  /*44f0*/  MUFU.EX2 R158, R184 ;  /* 0x000000b8009e7308 */ /* 0x000eb00000000800 */
[----:B------:R-:W3:Y:S01]  /*4500*/  MUFU.EX2 R156, R156 ;  /* 0x0000009c009c7308 */ /* 0x000ee20000000800 */
[----:B-1----:R-:W-:-:S04]  /*4510*/  FADD.FTZ R193, R167, R193 ;  /* 0x000000c1a7c17221 */ /* 0x002fc80000010000 */
[----:B--2---:R-:W-:Y:S01]  /*4520*/  FADD.FTZ R193, R158, R193 ;  /* 0x000000c19ec17221 */ /* 0x004fe20000010000 */
[----:B------:R-:W-:Y:S02]  /*4530*/  WARPGROUP.DEPBAR.LE gsb0, 0x0 ;  /* 0x00008000000079c5 */ /* 0x000fe40000010000 */
[----:B------:R-:W-:Y:S01]  /*4540*/  FFMA.FTZ R152, R172, UR10, -R190 ;  /* 0x0000000aac987c23 */ /* 0x000fe200080108be */
[----:B------:R-:W-:Y:S02]  /*4550*/  F2FP.BF16.F32.PACK_AB R153, R167, R166 ;  /* 0x000000a6a799723e */ /* 0x000fe400000010ff */
[----:B------:R-:W-:Y:S02]  /*4560*/  F2FP.BF16.F32.PACK_AB R154, R163, R162 ;  /* 0x000000a2a39a723e */ /* 0x000fe400000010ff */
[C---:B---3--:R-:W-:Y:S01]  /*4570*/  F2FP.BF16.F32.PACK_AB R155, R156.reuse, R158 ;  /* 0x0000009e9c9b723e */ /* 0x048fe200000010ff */
[----:B------:R-:W1:Y:S01]  /*4580*/  MUFU.EX2 R152, R152 ;  /* 0x0000009800987308 */ /* 0x000e620000000800 */
[----:B------:R-:W-:-:S04]  /*4590*/  FADD.FTZ R156, R156, R193 ;  /* 0x000000c19c9c7221 */ /* 0x000fc80000010000 */
[----:B------:R-:W-:Y:S01]  /*45a0*/  FADD.FTZ R156, R186, R156 ;  /* 0x0000009cba9c7221 */ /* 0x000fe20000010000 */
[----:B-1----:R-:W-:Y:S01]  /*45b0*/  FADD.FTZ R161, R152, R161 ;  /* 0x000000a198a17221 */ /* 0x002fe20000010000 */
[----:B------:R-:W-:-:S03]  /*45c0*/  F2FP.BF16.F32.PACK_AB R152, R20, R152 ;  /* 0x000000981498723e */ /* 0x000fc600000010ff */
[----:B------:R-:W-:Y:S01]  /*45d0*/  FADD.FTZ R161, R20, R161 ;  /* 0x000000a114a17221 */ /* 0x000fe20000010000 */
[----:B------:R-:W-:-:S03]  /*45e0*/  WARPGROUP.ARRIVE ;  /* 0x00000000000079c5 */ /* 0x000fc60000000000 */
[----:B------:R-:W-:-:S03]  /*45f0*/  FADD.FTZ R161, R162, R161 ;  /* 0x000000a1a2a17221 */ /* 0x000fc60000010000 */
[----:B------:R-:W-:Y:S01]  /*4600*/  HGMMA.64x256x16.F32.BF16 R24, R152, gdesc[UR16].tnspB, R24, gsb0 ;  /* 0x43e0001098187df0 */ /* 0x000fe20008001818 */
[----:B------:R-:W-:Y:S02]  /*4610*/  FADD.FTZ R20, R163, R161 ;  /* 0x000000a1a3147221 */ /* 0x000fe40000010000 */
[----:B------:R-:W-:Y:S02]  /*4620*/  WARPGROUP.DEPBAR.LE gsb0, 0x0 ;  /* 0x00008000000079c5 */ /* 0x000fe40000010000 */
[----:B------:R-:W1:Y:S01]  /*4630*/  MUFU.EX2 R152, R168 ;  /* 0x000000a800987308 */ /* 0x000e620000000800 */
[C---:B------:R-:W-:Y:S01]  /*4640*/  F2FP.BF16.F32.PACK_AB R153, R187.reuse, R186 ;  /* 0x000000babb99723e */ /* 0x040fe200000010ff */
[----:B------:R-:W-:Y:S01]  /*4650*/  FADD.FTZ R187, R187, R156 ;  /* 0x0000009cbbbb7221 */ /* 0x000fe20000010000 */
[----:B------:R-:W-:Y:S02]  /*4660*/  F2FP.BF16.F32.PACK_AB R154, R174, R173 ;  /* 0x000000adae9a723e */ /* 0x000fe400000010ff */
[----:B------:R-:W-:Y:S01]  /*4670*/  F2FP.BF16.F32.PACK_AB R155, R189, R188 ;  /* 0x000000bcbd9b723e */ /* 0x000fe200000010ff */
[----:B------:R-:W-:-:S04]  /*4680*/  FADD.FTZ R188, R188, R187 ;  /* 0x000000bbbcbc7221 */ /* 0x000fc80000010000 */
[----:B------:R-:W-:Y:S01]  /*4690*/  FADD.FTZ R208, R189, R188 ;  /* 0x000000bcbdd07221 */ /* 0x000fe20000010000 */
[----:B-1----:R-:W-:Y:S01]  /*46a0*/  FADD.FTZ R20, R152, R20 ;  /* 0x0000001498147221 */ /* 0x002fe20000010000 */
[----:B------:R-:W-:-:S03]  /*46b0*/  F2FP.BF16.F32.PACK_AB R152, R21, R152 ;  /* 0x000000981598723e */ /* 0x000fc600000010ff */
[----:B------:R-:W-:Y:S01]  /*46c0*/  FADD.FTZ R20, R21, R20 ;  /* 0x0000001415147221 */ /* 0x000fe20000010000 */
[----:B------:R-:W-:-:S03]  /*46d0*/  WARPGROUP.ARRIVE ;  /* 0x00000000000079c5 */ /* 0x000fc60000000000 */
[----:B------:R-:W-:-:S04]  /*46e0*/  FADD.FTZ R173, R173, R20 ;  /* 0x00000014adad7221 */ /* 0x000fc80000010000 */
[----:B------:R-:W-:Y:S01]  /*46f0*/  HGMMA.64x256x16.F32.BF16 R24, R152, gdesc[UR12].tnspB, R24, gsb0 ;  /* 0x43e0000c98187df0 */ /* 0x000fe20008001818 */
[----:B------:R-:W-:Y:S02]  /*4700*/  FADD.FTZ R20, R174, R173 ;  /* 0x000000adae147221 */ /* 0x000fe40000010000 */
[----:B------:R-:W-:Y:S02]  /*4710*/  WARPGROUP.DEPBAR.LE gsb0, 0x0 ;  /* 0x00008000000079c5 */ /* 0x000fe40000010000 */
[----:B------:R-:W-:Y:S05]  /*4720*/  @!P0 BRA `(.L_x_1151) ;  /* 0x0000000000048947 */ /* 0x000fea0003800000 */
[----:B------:R-:W-:Y:S01]  /*4730*/  BPT.TRAP 0x1 ;  /* 0x000000040000795c */ /* 0x000fe20000300000 */
.L_x_1151:
[----:B------:R-:W1:Y:S01]  /*4740*/  S2UR UR4, SR_CgaCtaId ;  /* 0x00000000000479c3 */ /* 0x000e620000008800 */
[----:B------:R-:W-:Y:S01]  /*4750*/  VIADD R21, R164, 0xfffffffe ;  /* 0xfffffffea4157836 */ /* 0x000fe20000000000 */
[----:B------:R-:W-:-:S04]  /*4760*/  UIADD3 UR6, UR6, 0x32460, URZ ;  /* 0x0003246006067890 */ /* 0x000fc8000fffe03f */
[----:B------:R-:W-:Y:S01]  /*4770*/  ISETP.GE.AND P1, PT, R21, R22, PT ;  /* 0x000000161500720c */ /* 0x000fe20003f26270 */
[----:B-1----:R-:W-:-:S09]  /*4780*/  UPRMT UR6, UR4, 0x654, UR6 ;  /* 0x0000065404067896 */ /* 0x002fd20008000006 */
[----:B------:R-:W-:Y:S03]  /*4790*/  SYNCS.ARRIVE.TRANS64.RED.A1T0 RZ, [UR6], RZ ;  /* 0x000000ffffff79a7 */ /* 0x000fe60008100406 */
[----:B------:R-:W-:Y:S05]  /*47a0*/  @!P1 BRA `(.L_x_1152) ;  /* 0x0000002800709947 */ /* 0x000fea0003800000 */
[----:B------:R-:W-:Y:S01]  /*47b0*/  R2UR UR4, R21 ;  /* 0x00000000150472ca */ /* 0x000fe200000e0000 */
[----:B------:R-:W-:Y:S02]  /*47c0*/  IMAD.MOV.U32 R21, RZ, RZ, R171 ;  /* 0x000000ffff157224 */ /* 0x000fe400078e00ab */
[----:B------:R-:W-:-:S12]  /*47d0*/  IMAD.MOV.U32 R209, RZ, RZ, R165 ;  /* 0x000000ffffd17224 */ /* 0x000fd800078e00a5 */
.L_x_1163:
[----:B------:R-:W-:Y:S01]  /*47e0*/  UIADD3 UR38, UR38, 0x1, URZ ;  /* 0x0000000126267890 */ /* 0x000fe2000fffe03f */
[----:B------:R-:W-:Y:S01]  /*47f0*/  UMOV UR5, UR4 ;  /* 0x0000000400057c82 */ /* 0x000fe20008000000 */
[----:B------:R-:W-:Y:S01]  /*4800*/  UIADD3 UR4, UR4, -0x1, URZ ;  /* 0xffffffff04047890 */ /* 0x000fe2000fffe03f */
[----:B------:R-:W-:Y:S01]  /*4810*/  ISETP.LT.AND P1, PT, R22, UR5, PT ;  /* 0x0000000516007c0c */ /* 0x000fe2000bf21270 */
[----:B------:R-:W-:-:S04]  /*4820*/  UISETP.NE.AND UP0, UPT, UR38, 0x2, UPT ;  /* 0x000000022600788c */ /* 0x000fc8000bf05270 */
[----:B------:R-:W-:Y:S02]  /*4830*/  USEL UR6, URZ, 0x1, UP0 ;  /* 0x000000013f067887 */ /* 0x000fe40008000000 */
[----:B------:R-:W-:Y:S02]  /*4840*/  USEL UR38, UR38, URZ, UP0 ;  /* 0x0000003f26267287 */ /* 0x000fe40008000000 */
[----:B------:R-:W-:Y:S01]  /*4850*/  ULOP3.LUT UR39, UR39, UR6, URZ, 0x3c, !UPT ;  /* 0x0000000627277292 */ /* 0x000fe2000f8e3c3f */
[----:B------:R-:W-:Y:S11]  /*4860*/  @!P0 BRA `(.L_x_1153) ;  /* 0x0000000000048947 */ /* 0x000ff60003800000 */
[----:B------:R-:W-:Y:S01]  /*4870*/  BPT.TRAP 0x1 ;  /* 0x000000040000795c */ /* 0x000fe20000300000 */
.L_x_1153:
[----:B------:R-:W1:Y:S01]  /*4880*/  S2UR UR54, SR_CgaCtaId ;  /* 0x00000000003679c3 */ /* 0x000e620000008800 */
[----:B------:R-:W-:Y:S01]  /*4890*/  UMOV UR5, 0x400 ;  /* 0x0000040000057882 */ /* 0x000fe20000000000 */
[----:B0-----:R-:W-:-:S05]  /*48a0*/  IMAD.U32 R0, RZ, RZ, UR39 ;  /* 0x00000027ff007e24 */ /* 0x001fca000f8e00ff */
[----:B------:R-:W-:Y:S01]  /*48b0*/  SHF.L.U32 R0, R0, 0x1f, RZ ;  /* 0x0000001f00007819 */ /* 0x000fe200000006ff */
[----:B-1----:R-:W-:-:S04]  /*48c0*/  ULEA UR5, UR54, UR5, 0x18 ;  /* 0x0000000536057291 */ /* 0x002fc8000f8ec03f */
[----:B------:R-:W-:-:S09]  /*48d0*/  ULEA UR5, UR38, UR5, 0x3 ;  /* 0x0000000526057291 */ /* 0x000fd2000f8e183f */
[----:B------:R0:W1:Y:S01]  /*48e0*/  SYNCS.PHASECHK.TRANS64.TRYWAIT P2, [UR5+0x32430], R0 ;  /* 0x03243000ff0075a7 */ /* 0x0000620008040145 */
[----:B------:R-:W-:Y:S05]  /*48f0*/  @!P0 BRA `(.L_x_1154) ;  /* 0x0000000000048947 */ /* 0x000fea0003800000 */
[----:B------:R-:W-:Y:S01]  /*4900*/  BPT.TRAP 0x1 ;  /* 0x000000040000795c */ /* 0x000fe20000300000 */
.L_x_1154:
[----:B-1----:R-:W-:Y:S05]  /*4910*/  @P2 BRA `(.L_x_1155) ;  /* 0x0000000000082947 */ /* 0x002fea0003800000 */
[----:B------:R-:W1:Y:S02]  /*4920*/  SYNCS.PHASECHK.TRANS64.TRYWAIT P2, [UR5+0x32430], R0 ;  /* 0x03243000ff0075a7 */ /* 0x000e640008040145 */
[----:B-1----:R-:W-:Y:S05]  /*4930*/  @!P2 BRA `(.L_x_1156) ;  /* 0x000000e00058a947 */ /* 0x002fea0003800000 */
.L_x_1155:
[----:B------:R-:W-:Y:S01]  /*4940*/  R2UR UR48, R18 ;  /* 0x00000000123072ca */ /* 0x000fe200000e0000 */
[----:B------:R-:W-:Y:S01]  /*4950*/  UIMAD UR6, UR38, 0x300, UR61 ;  /* 0x00000300260678a4 */ /* 0x000fe2000f8e023d */
[----:B------:R-:W-:Y:S01]  /*4960*/  R2UR UR49, R19 ;  /* 0x00000000133172ca */ /* 0x000fe200000e0000 */
[----:B-1----:R-:W-:Y:S01]  /*4970*/  WARPGROUP.ARRIVE ;  /* 0x00000000000079c5 */ /* 0x002fe20000000000 */
[----:B------:R-:W-:-:S04]  /*4980*/  UMOV UR51, 0x40000040 ;  /* 0x4000004000337882 */ /* 0x000fc80000000000 */
[----:B------:R-:W-:-:S07]  /*4990*/  UMOV UR50, UR6 ;  /* 0x0000000600327c82 */ /* 0x000fce0008000000 */
[----:B------:R-:W-:Y:S01]  /*49a0*/  HGMMA.64x96x16.F32.BF16 R152, gdesc[UR48], RZ, !UPT, gsb0 ;  /* 0x01600000309879f0 */ /* 0x000fe2000c0018ff */
[----:B------:R-:W-:Y:S01]  /*49b0*/  R2UR UR48, R16 ;  /* 0x00000000103072ca */ /* 0x000fe200000e0000 */
[----:B------:R-:W-:Y:S01]  /*49c0*/  UIADD3 UR50, UR6, 0x2, URZ ;  /* 0x0000000206327890 */ /* 0x000fe2000fffe03f */
[----:B------:R-:W-:Y:S01]  /*49d0*/  R2UR UR49, R17 ;  /* 0x00000000113172ca */ /* 0x000fe200000e0000 */
[----:B------:R-:W-:Y:S01]  /*49e0*/  UMOV UR51, 0x40000040 ;  /* 0x4000004000337882 */ /* 0x000fe20000000000 */
[----:B------:R-:W-:Y:S02]  /*49f0*/  WARPGROUP.DEPBAR.LE gsb0, 0x0 ;  /* 0x00008000000079c5 */ /* 0x000fe40000010000 */
[----:B------:R-:W-:-:S09]  /*4a00*/  WARPGROUP.ARRIVE ;  /* 0x00000000000079c5 */ /* 0x000fd20000000000 */
[----:B------:R-:W-:Y:S01]  /*4a10*/  HGMMA.64x96x16.F32.BF16 R152, gdesc[UR48], R152, gsb0 ;  /* 0x01600000309879f0 */ /* 0x000fe20008001898 */
        /* <DEDUP_REMOVED lines=13> */
[----:B------:R-:W-:Y:S03]  /*4af0*/  HGMMA.64x96x16.F32.BF16 R152, gdesc[UR48], R152, gsb0 ;  /* 0x01600000309879f0 */ /* 0x000fe60008001898 */
[----:B------:R-:W-:Y:S02]  /*4b00*/  WARPGROUP.DEPBAR.LE gsb0, 0x0 ;  /* 0x00008000000079c5 */ /* 0x000fe40000010000 */
[----:B------:R-:W-:Y:S05]  /*4b10*/  @!P0 BRA `(.L_x_1157) ;  /* 0x0000000000048947 */ /* 0x000fea0003800000 */
[----:B------:R-:W-:Y:S01]  /*4b20*/  BPT.TRAP 0x1 ;  /* 0x000000040000795c */ /* 0x000fe20000300000 */
.L_x_1157:
[----:B------:R1:W2:Y:S01]  /*4b30*/  SYNCS.PHASECHK.TRANS64.TRYWAIT P2, [UR5+0x32450], R0 ;  /* 0x03245000ff0075a7 */ /* 0x0002a20008040145 */
[----:B------:R-:W-:Y:S05]  /*4b40*/  @!P0 BRA `(.L_x_1158) ;  /* 0x0000000000048947 */ /* 0x000fea0003800000 */
[----:B------:R-:W-:Y:S01]  /*4b50*/  BPT.TRAP 0x1 ;  /* 0x000000040000795c */ /* 0x000fe20000300000 */
.L_x_1158:
[----:B--2---:R-:W-:Y:S05]  /*4b60*/  @P2 BRA `(.L_x_1159) ;  /* 0x0000000000082947 */ /* 0x004fea0003800000 */
[----:B------:R-:W2:Y:S02]  /*4b70*/  SYNCS.PHASECHK.TRANS64.TRYWAIT P2, [UR5+0x32450], R0 ;  /* 0x03245000ff0075a7 */ /* 0x000ea40008040145 */
[----:B--2---:R-:W-:Y:S05]  /*4b80*/  @!P2 BRA `(.L_x_1160) ;  /* 0x000000dc00dca947 */ /* 0x004fea0003800000 */
.L_x_1159:
[----:B------:R-:W-:Y:S01]  /*4b90*/  R2UR UR48, R10 ;  /* 0x000000000a3072ca */ /* 0x000fe200000e0000 */
[----:B------:R-:W-:Y:S01]  /*4ba0*/  UIMAD UR6, UR38, 0xc00, UR60 ;  /* 0x00000c00260678a4 */ /* 0x000fe2000f8e023c */
[----:B------:R-:W-:Y:S01]  /*4bb0*/  R2UR UR49, R11 ;  /* 0x000000000b3172ca */ /* 0x000fe200000e0000 */
[----:B------:R-:W-:Y:S01]  /*4bc0*/  WARPGROUP.ARRIVE ;  /* 0x00000000000079c5 */ /* 0x000fe20000000000 */
[----:B------:R-:W-:Y:S01]  /*4bd0*/  UMOV UR51, 0x40000040 ;  /* 0x4000004000337882 */ /* 0x000fe20000000000 */
[----:B------:R-:W-:-:S04]  /*4be0*/  UIADD3 UR10, UR6, 0x304, URZ ;  /* 0x00000304060a7890 */ /* 0x000fc8000fffe03f */
[----:B--2---:R-:W2:Y:S01]  /*4bf0*/  S2R R210, SR_TID.X ;  /* 0x0000000000d27919 */ /* 0x004ea20000002100 */
[----:B------:R-:W-:Y:S01]  /*4c00*/  UMOV UR11, 0x40000040 ;  /* 0x40000040000b7882 */ /* 0x000fe20000000000 */
[----:B------:R-:W-:Y:S01]  /*4c10*/  UMOV UR50, UR6 ;  /* 0x0000000600327c82 */ /* 0x000fe20008000000 */
[----:B------:R-:W-:Y:S01]  /*4c20*/  UIADD3 UR14, UR6, 0x306, URZ ;  /* 0x00000306060e7890 */ /* 0x000fe2000fffe03f */
[----:B------:R-:W-:Y:S01]  /*4c30*/  UMOV UR15, 0x40000040 ;  /* 0x40000040000f7882 */ /* 0x000fe20000000000 */
[----:B------:R-:W-:Y:S01]  /*4c40*/  UIADD3 UR18, UR6, 0x600, URZ ;  /* 0x0000060006127890 */ /* 0x000fe2000fffe03f */
[----:B------:R-:W-:Y:S01]  /*4c50*/  UMOV UR19, 0x40000040 ;  /* 0x4000004000137882 */ /* 0x000fe20000000000 */
[----:B------:R-:W-:Y:S01]  /*4c60*/  HGMMA.64x96x16.F32.BF16 R152, gdesc[UR48], R152, gsb0 ;  /* 0x01600000309879f0 */ /* 0x000fe20008001898 */
[----:B------:R-:W-:Y:S01]  /*4c70*/  R2UR UR48, R8 ;  /* 0x00000000083072ca */ /* 0x000fe200000e0000 */
[----:B------:R-:W-:Y:S01]  /*4c80*/  UIADD3 UR50, UR6, 0x2, URZ ;  /* 0x0000000206327890 */ /* 0x000fe2000fffe03f */
[----:B------:R-:W-:Y:S01]  /*4c90*/  R2UR UR49, R9 ;  /* 0x00000000093172ca */ /* 0x000fe200000e0000 */
        /* <DEDUP_REMOVED lines=13> */
[----:B--2---:R-:W-:-:S04]  /*4d70*/  SHF.R.U32.HI R210, RZ, 0x7, R210 ;  /* 0x00000007ffd27819 */ /* 0x004fc800000116d2 */
[----:B01----:R-:W-:Y:S01]  /*4d80*/  IADD3 R0, -R210, 0xb, RZ ;  /* 0x0000000bd2007810 */ /* 0x003fe20007ffe1ff */
        /* <DEDUP_REMOVED lines=69> */
.L_x_1161:
[----:B------:R-:W-:Y:S01]  /*51e0*/  ULDC UR6, c[0x0][0xad0] ;  /* 0x0002b40000067ab9 */ /* 0x000fe20000000800 */
[----:B------:R-:W-:Y:S01]  /*51f0*/  ULDC UR10, c[0x0][0xa80] ;  /* 0x0002a000000a7ab9 */ /* 0x000fe20000000800 */
        /* <DEDUP_REMOVED lines=42> */
[----:B------:R-:W-:-:S04]  /*54a0*/  UMOV UR15, 0x40000040 ;  /* 0x40000040000f7882 */ /* 0x000fc80000000000 */
        /* <DEDUP_REMOVED lines=38> */
[----:B------:R-:W-:Y:S01]  /*5710*/  MUFU.TANH R196, R196 ;  /* 0x000000c400c47308 */ /* 0x000fe20000002400 */
[----:B--2---:R-:W-:-:S07]  /*5720*/  FMNMX.FTZ R165, R211, R165, !PT ;  /* 0x000000a5d3a57209 */ /* 0x004fce0007810000 */
[----:B------:R-:W-:Y:S01]  /*5730*/  MUFU.TANH R155, R155 ;  /* 0x0000009b009b7308 */ /* 0x000fe20000002400 */
[----:B---3--:R-:W-:-:S05]  /*5740*/  FMNMX.FTZ R165, R197, R165, !PT ;  /* 0x000000a5c5a57209 */ /* 0x008fca0007810000 */
[----:B------:R-:W1:Y:S02]  /*5750*/  SHFL.BFLY PT, R214, R165, 0x2, 0x1f ;  /* 0x0c401f00a5d67f89 */ /* 0x000e6400000e0000 */
[----:B------:R-:W-:Y:S08]  /*5760*/  MUFU.TANH R158, R158 ;  /* 0x0000009e009e7308 */ /* 0x000ff00000002400 */
[----:B------:R-:W-:Y:S08]  /*5770*/  MUFU.TANH R159, R159 ;  /* 0x0000009f009f7308 */ /* 0x000ff00000002400 */
[----:B------:R-:W-:Y:S01]  /*5780*/  MUFU.TANH R162, R162 ;  /* 0x000000a200a27308 */ /* 0x000fe20000002400 */
[----:B-1----:R-:W-:-:S07]  /*5790*/  FMNMX.FTZ R165, R165, R214, !PT ;  /* 0x000000d6a5a57209 */ /* 0x002fce0007810000 */
[----:B------:R-:W-:Y:S01]  /*57a0*/  MUFU.TANH R163, R163 ;  /* 0x000000a300a37308 */ /* 0x000fe20000002400 */
[----:B------:R-:W1:Y:S07]  /*57b0*/  SHFL.BFLY PT, R154, R165, 0x1, 0x1f ;  /* 0x0c201f00a59a7f89 */ /* 0x000e6e00000e0000 */
[----:B------:R-:W-:Y:S08]  /*57c0*/  MUFU.TANH R166, R166 ;  /* 0x000000a600a67308 */ /* 0x000ff00000002400 */
[----:B------:R-:W-:Y:S08]  /*57d0*/  MUFU.TANH R167, R167 ;  /* 0x000000a700a77308 */ /* 0x000ff00000002400 */
[----:B------:R-:W-:Y:S01]  /*57e0*/  MUFU.TANH R170, R170 ;  /* 0x000000aa00aa7308 */ /* 0x000fe20000002400 */
[----:B-1----:R-:W-:-:S05]  /*57f0*/  FMNMX.FTZ R165, R165, R154, !PT ;  /* 0x0000009aa5a57209 */ /* 0x002fca0007810000 */
        /* <DEDUP_REMOVED lines=30> */
[-C--:B-1----:R-:W-:Y:S01]  /*59e0*/  FMUL.FTZ R24, R24, R209.reuse ;  /* 0x000000d118187220 */ /* 0x082fe20000410000 */
[----:B------:R1:W3:Y:S01]  /*59f0*/  MUFU.EX2 R154, R153 ;  /* 0x00000099009a7308 */ /* 0x0002e20000000800 */
[-C--:B------:R-:W-:Y:S01]  /*5a00*/  FMUL.FTZ R25, R25, R209.reuse ;  /* 0x000000d119197220 */ /* 0x080fe20000410000 */
[-C--:B------:R-:W-:Y:S01]  /*5a10*/  FMUL.FTZ R28, R28, R209.reuse ;  /* 0x000000d11c1c7220 */ /* 0x080fe20000410000 */
[----:B--2---:R-:W-:Y:S01]  /*5a20*/  FFMA.FTZ R20, R209, R20, R152 ;  /* 0x00000014d1147223 */ /* 0x004fe20000010098 */
[-C--:B------:R-:W-:Y:S01]  /*5a30*/  FMUL.FTZ R29, R29, R209.reuse ;  /* 0x000000d11d1d7220 */ /* 0x080fe20000410000 */
[-C--:B------:R-:W-:Y:S01]  /*5a40*/  FMUL.FTZ R32, R32, R209.reuse ;  /* 0x000000d120207220 */ /* 0x080fe20000410000 */
[-C--:B------:R-:W-:Y:S01]  /*5a50*/  FMUL.FTZ R33, R33, R209.reuse ;  /* 0x000000d121217220 */ /* 0x080fe20000410000 */
[-C--:B------:R-:W-:Y:S01]  /*5a60*/  FMUL.FTZ R36, R36, R209.reuse ;  /* 0x000000d124247220 */ /* 0x080fe20000410000 */
[-C--:B------:R-:W-:Y:S01]  /*5a70*/  FMUL.FTZ R37, R37, R209.reuse ;  /* 0x000000d125257220 */ /* 0x080fe20000410000 */
[----:B-1----:R-:W-:Y:S01]  /*5a80*/  FMUL.FTZ R153, R171, UR6 ;  /* 0x00000006ab997c20 */ /* 0x002fe20008410000 */
[-C--:B------:R-:W-:Y:S01]  /*5a90*/  FMUL.FTZ R40, R40, R209.reuse ;  /* 0x000000d128287220 */ /* 0x080fe20000410000 */
[----:B------:R1:W-:Y:S01]  /*5aa0*/  MUFU.EX2 R171, R157 ;  /* 0x0000009d00ab7308 */ /* 0x0003e20000000800 */
[-C--:B------:R-:W-:Y:S01]  /*5ab0*/  FMUL.FTZ R41, R41, R209.reuse ;  /* 0x000000d129297220 */ /* 0x080fe20000410000 */
[-C--:B------:R-:W-:Y:S01]  /*5ac0*/  FMUL.FTZ R44, R44, R209.reuse ;  /* 0x000000d12c2c7220 */ /* 0x080fe20000410000 */
[-C--:B------:R-:W-:Y:S01]  /*5ad0*/  FMUL.FTZ R45, R45, R209.reuse ;  /* 0x000000d12d2d7220 */ /* 0x080fe20000410000 */
[-C--:B------:R-:W-:Y:S01]  /*5ae0*/  FMUL.FTZ R48, R48, R209.reuse ;  /* 0x000000d130307220 */ /* 0x080fe20000410000 */
[-C--:B------:R-:W-:Y:S01]  /*5af0*/  FMUL.FTZ R49, R49, R209.reuse ;  /* 0x000000d131317220 */ /* 0x080fe20000410000 */
[C---:B---3--:R-:W-:Y:S01]  /*5b00*/  FADD.FTZ R20, R154.reuse, R20 ;  /* 0x000000149a147221 */ /* 0x048fe20000010000 */
[----:B------:R-:W-:Y:S01]  /*5b10*/  F2FP.BF16.F32.PACK_AB R152, R154, R152 ;  /* 0x000000989a98723e */ /* 0x000fe200000010ff */
[----:B------:R-:W-:Y:S01]  /*5b20*/  MUFU.TANH R153, R153 ;  /* 0x0000009900997308 */ /* 0x000fe20000002400 */
[----:B-1----:R-:W-:Y:S01]  /*5b30*/  FMUL.FTZ R157, R178, UR6 ;  /* 0x00000006b29d7c20 */ /* 0x002fe20008410000 */
[----:B------:R-:W-:Y:S01]  /*5b40*/  FMUL.FTZ R178, R182, UR6 ;  /* 0x00000006b6b27c20 */ /* 0x000fe20008410000 */
[----:B------:R-:W-:Y:S01]  /*5b50*/  FMUL.FTZ R182, R186, UR6 ;  /* 0x00000006bab67c20 */ /* 0x000fe20008410000 */
[----:B------:R-:W-:Y:S01]  /*5b60*/  FMUL.FTZ R186, R190, UR6 ;  /* 0x00000006beba7c20 */ /* 0x000fe20008410000 */
[----:B------:R-:W-:Y:S01]  /*5b70*/  FMUL.FTZ R190, R194, UR6 ;  /* 0x00000006c2be7c20 */ /* 0x000fe20008410000 */
[----:B------:R-:W-:Y:S01]  /*5b80*/  FMUL.FTZ R194, R198, UR6 ;  /* 0x00000006c6c27c20 */ /* 0x000fe20008410000 */
[-C--:B------:R-:W-:Y:S01]  /*5b90*/  FMUL.FTZ R52, R52, R209.reuse ;  /* 0x000000d134347220 */ /* 0x080fe20000410000 */
[----:B------:R1:W2:Y:S01]  /*5ba0*/  MUFU.EX2 R154, R156 ;  /* 0x0000009c009a7308 */ /* 0x0002a20000000800 */
[-C--:B------:R-:W-:Y:S01]  /*5bb0*/  FMUL.FTZ R53, R53, R209.reuse ;  /* 0x000000d135357220 */ /* 0x080fe20000410000 */
[-C--:B------:R-:W-:Y:S01]  /*5bc0*/  FMUL.FTZ R56, R56, R209.reuse ;  /* 0x000000d138387220 */ /* 0x080fe20000410000 */
[-C--:B------:R-:W-:Y:S01]  /*5bd0*/  FMUL.FTZ R57, R57, R209.reuse ;  /* 0x000000d139397220 */ /* 0x080fe20000410000 */
[-C--:B------:R-:W-:Y:S01]  /*5be0*/  FMUL.FTZ R60, R60, R209.reuse ;  /* 0x000000d13c3c7220 */ /* 0x080fe20000410000 */
[-C--:B------:R-:W-:Y:S01]  /*5bf0*/  FMUL.FTZ R61, R61, R209.reuse ;  /* 0x000000d13d3d7220 */ /* 0x080fe20000410000 */
[-C--:B------:R-:W-:Y:S01]  /*5c00*/  FMUL.FTZ R64, R64, R209.reuse ;  /* 0x000000d140407220 */ /* 0x080fe20000410000 */
[-C--:B------:R-:W-:Y:S01]  /*5c10*/  FMUL.FTZ R65, R65, R209.reuse ;  /* 0x000000d141417220 */ /* 0x080fe20000410000 */
[----:B------:R-:W-:Y:S01]  /*5c20*/  MUFU.TANH R157, R157 ;  /* 0x0000009d009d7308 */ /* 0x000fe20000002400 */
[----:B-1----:R-:W-:Y:S01]  /*5c30*/  FMUL.FTZ R156, R175, UR6 ;  /* 0x00000006af9c7c20 */ /* 0x002fe20008410000 */
[----:B------:R-:W-:Y:S01]  /*5c40*/  FMUL.FTZ R175, R179, UR6 ;  /* 0x00000006b3af7c20 */ /* 0x000fe20008410000 */
[----:B------:R-:W-:Y:S01]  /*5c50*/  FMUL.FTZ R179, R183, UR6 ;  /* 0x00000006b7b37c20 */ /* 0x000fe20008410000 */
[----:B------:R-:W-:Y:S01]  /*5c60*/  FMUL.FTZ R183, R187, UR6 ;  /* 0x00000006bbb77c20 */ /* 0x000fe20008410000 */
[----:B------:R-:W-:Y:S01]  /*5c70*/  FMUL.FTZ R187, R191, UR6 ;  /* 0x00000006bfbb7c20 */ /* 0x000fe20008410000 */
[----:B------:R-:W-:Y:S01]  /*5c80*/  FMUL.FTZ R191, R195, UR6 ;  /* 0x00000006c3bf7c20 */ /* 0x000fe20008410000 */
[----:B------:R-:W-:Y:S01]  /*5c90*/  FMUL.FTZ R195, R199, UR6 ;  /* 0x00000006c7c37c20 */ /* 0x000fe20008410000 */
[----:B------:R-:W1:Y:S01]  /*5ca0*/  MUFU.TANH R156, R156 ;  /* 0x0000009c009c7308 */ /* 0x000e620000002400 */
[----:B--2---:R-:W-:Y:S01]  /*5cb0*/  FADD.FTZ R20, R154, R20 ;  /* 0x000000149a147221 */ /* 0x004fe20000010000 */
[C---:B------:R-:W-:Y:S01]  /*5cc0*/  F2FP.BF16.F32.PACK_AB R154, R171.reuse, R154 ;  /* 0x0000009aab9a723e */ /* 0x040fe200000010ff */
[----:B------:R-:W-:Y:S01]  /*5cd0*/  UIADD3 UR6, UR5, 0x32440, URZ ;  /* 0x0003244005067890 */ /* 0x000fe2000fffe03f */
[----:B------:R-:W-:Y:S01]  /*5ce0*/  FMUL.FTZ R68, R68, R209 ;  /* 0x000000d144447220 */ /* 0x000fe20000410000 */
[----:B------:R-:W-:Y:S01]  /*5cf0*/  FADD.FTZ R20, R171, R20 ;  /* 0x00000014ab147221 */ /* 0x000fe20000010000 */
[----:B------:R-:W-:Y:S01]  /*5d00*/  FMNMX.FTZ R171, R196, R21, !PT ;  /* 0x00000015c4ab7209 */ /* 0x000fe20007810000 */
[----:B------:R-:W-:Y:S01]  /*5d10*/  UPRMT UR11, UR54, 0x654, UR6 ;  /* 0x00000654360b7896 */ /* 0x000fe20008000006 */
[----:B------:R-:W2:Y:S01]  /*5d20*/  MUFU.TANH R175, R175 ;  /* 0x000000af00af7308 */ /* 0x000ea20000002400 */
[----:B------:R-:W-:Y:S01]  /*5d30*/  FMUL.FTZ R69, R69, R209 ;  /* 0x000000d145457220 */ /* 0x000fe20000410000 */
[----:B------:R-:W-:Y:S01]  /*5d40*/  FMNMX.FTZ R171, R155, R171, !PT ;  /* 0x000000ab9bab7209 */ /* 0x000fe20007810000 */
[-C--:B------:R-:W-:Y:S01]  /*5d50*/  FMUL.FTZ R72, R72, R209.reuse ;  /* 0x000000d148487220 */ /* 0x080fe20000410000 */
[-C--:B------:R-:W-:Y:S01]  /*5d60*/  FMUL.FTZ R73, R73, R209.reuse ;  /* 0x000000d149497220 */ /* 0x080fe20000410000 */
[----:B------:R-:W-:Y:S01]  /*5d70*/  FMUL.FTZ R76, R76, R209 ;  /* 0x000000d14c4c7220 */ /* 0x000fe20000410000 */
[----:B------:R-:W-:Y:S01]  /*5d80*/  FMNMX.FTZ R171, R158, R171, !PT ;  /* 0x000000ab9eab7209 */ /* 0x000fe20007810000 */
[----:B------:R-:W-:Y:S01]  /*5d90*/  FMUL.FTZ R77, R77, R209 ;  /* 0x000000d14d4d7220 */ /* 0x000fe20000410000 */
[----:B------:R-:W3:Y:S01]  /*5da0*/  MUFU.TANH R178, R178 ;  /* 0x000000b200b27308 */ /* 0x000ee20000002400 */
[----:B------:R-:W-:Y:S01]  /*5db0*/  SYNCS.ARRIVE.TRANS64.RED.A1T0 RZ, [UR11], RZ ;  /* 0x000000ffffff79a7 */ /* 0x000fe2000810040b */
[----:B------:R-:W-:Y:S01]  /*5dc0*/  FMNMX.FTZ R171, R159, R171, !PT ;  /* 0x000000ab9fab7209 */ /* 0x000fe20007810000 */
[-C--:B------:R-:W-:Y:S01]  /*5dd0*/  FMUL.FTZ R80, R80, R209.reuse ;  /* 0x000000d150507220 */ /* 0x080fe20000410000 */
[-C--:B------:R-:W-:Y:S01]  /*5de0*/  FMUL.FTZ R81, R81, R209.reuse ;  /* 0x000000d151517220 */ /* 0x080fe20000410000 */
[----:B------:R-:W-:Y:S01]  /*5df0*/  FMUL.FTZ R84, R84, R209 ;  /* 0x000000d154547220 */ /* 0x000fe20000410000 */
[----:B------:R-:W-:Y:S01]  /*5e00*/  FMNMX.FTZ R171, R162, R171, !PT ;  /* 0x000000aba2ab7209 */ /* 0x000fe20007810000 */
[-C--:B------:R-:W-:Y:S01]  /*5e10*/  FMUL.FTZ R85, R85, R209.reuse ;  /* 0x000000d155557220 */ /* 0x080fe20000410000 */
[----:B------:R-:W4:Y:S01]  /*5e20*/  MUFU.TANH R179, R179 ;  /* 0x000000b300b37308 */ /* 0x000f220000002400 */
[----:B------:R-:W-:Y:S01]  /*5e30*/  FMUL.FTZ R88, R88, R209 ;  /* 0x000000d158587220 */ /* 0x000fe20000410000 */
[----:B------:R-:W-:Y:S01]  /*5e40*/  FMNMX.FTZ R171, R163, R171, !PT ;  /* 0x000000aba3ab7209 */ /* 0x000fe20007810000 */
[-C--:B------:R-:W-:Y:S01]  /*5e50*/  FMUL.FTZ R89, R89, R209.reuse ;  /* 0x000000d159597220 */ /* 0x080fe20000410000 */
[-C--:B------:R-:W-:Y:S01]  /*5e60*/  FMUL.FTZ R92, R92, R209.reuse ;  /* 0x000000d15c5c7220 */ /* 0x080fe20000410000 */
[----:B------:R-:W-:Y:S01]  /*5e70*/  FMUL.FTZ R93, R93, R209 ;  /* 0x000000d15d5d7220 */ /* 0x000fe20000410000 */
[----:B------:R-:W-:Y:S01]  /*5e80*/  FMNMX.FTZ R171, R166, R171, !PT ;  /* 0x000000aba6ab7209 */ /* 0x000fe20007810000 */
[-C--:B------:R-:W-:Y:S01]  /*5e90*/  FMUL.FTZ R96, R96, R209.reuse ;  /* 0x000000d160607220 */ /* 0x080fe20000410000 */
[----:B------:R-:W5:Y:S01]  /*5ea0*/  MUFU.TANH R182, R182 ;  /* 0x000000b600b67308 */ /* 0x000f620000002400 */
[----:B------:R-:W-:Y:S01]  /*5eb0*/  FMUL.FTZ R97, R97, R209 ;  /* 0x000000d161617220 */ /* 0x000fe20000410000 */
[----:B------:R-:W-:Y:S01]  /*5ec0*/  FMNMX.FTZ R171, R167, R171, !PT ;  /* 0x000000aba7ab7209 */ /* 0x000fe20007810000 */
[-C--:B------:R-:W-:Y:S01]  /*5ed0*/  FMUL.FTZ R100, R100, R209.reuse ;  /* 0x000000d164647220 */ /* 0x080fe20000410000 */
[-C--:B------:R-:W-:Y:S01]  /*5ee0*/  FMUL.FTZ R101, R101, R209.reuse ;  /* 0x000000d165657220 */ /* 0x080fe20000410000 */
[----:B------:R-:W-:Y:S01]  /*5ef0*/  FMUL.FTZ R104, R104, R209 ;  /* 0x000000d168687220 */ /* 0x000fe20000410000 */
[----:B------:R-:W-:Y:S01]  /*5f00*/  FMNMX.FTZ R171, R170, R171, !PT ;  /* 0x000000abaaab7209 */ /* 0x000fe20007810000 */
[-C--:B------:R-:W-:Y:S01]  /*5f10*/  FMUL.FTZ R105, R105, R209.reuse ;  /* 0x000000d169697220 */ /* 0x080fe20000410000 */
[----:B------:R-:W0:Y:S01]  /*5f20*/  MUFU.TANH R183, R183 ;  /* 0x000000b700b77308 */ /* 0x000e220000002400 */
        /* <DEDUP_REMOVED lines=9> */
[----:B-1----:R-:W-:Y:S01]  /*5fc0*/  FMNMX.FTZ R171, R156, R171, !PT ;  /* 0x000000ab9cab7209 */ /* 0x002fe20007810000 */
[-C--:B------:R-:W-:Y:S01]  /*5fd0*/  FMUL.FTZ R120, R120, R209.reuse ;  /* 0x000000d178787220 */ /* 0x080fe20000410000 */
[-C--:B------:R-:W-:Y:S01]  /*5fe0*/  FMUL.FTZ R121, R121, R209.reuse ;  /* 0x000000d179797220 */ /* 0x080fe20000410000 */
[----:B------:R-:W-:Y:S01]  /*5ff0*/  FMUL.FTZ R124, R124, R209 ;  /* 0x000000d17c7c7220 */ /* 0x000fe20000410000 */
[----:B------:R-:W-:Y:S01]  /*6000*/  FMNMX.FTZ R171, R157, R171, !PT ;  /* 0x000000ab9dab7209 */ /* 0x000fe20007810000 */
[-C--:B------:R-:W-:Y:S01]  /*6010*/  FMUL.FTZ R125, R125, R209.reuse ;  /* 0x000000d17d7d7220 */ /* 0x080fe20000410000 */
[----:B------:R-:W1:Y:S01]  /*6020*/  MUFU.TANH R187, R187 ;  /* 0x000000bb00bb7308 */ /* 0x000e620000002400 */
[----:B------:R-:W-:Y:S01]  /*6030*/  FMUL.FTZ R128, R128, R209 ;  /* 0x000000d180807220 */ /* 0x000fe20000410000 */
[----:B--2---:R-:W-:Y:S01]  /*6040*/  FMNMX.FTZ R171, R175, R171, !PT ;  /* 0x000000abafab7209 */ /* 0x004fe20007810000 */
[-C--:B------:R-:W-:Y:S01]  /*6050*/  FMUL.FTZ R129, R129, R209.reuse ;  /* 0x000000d181817220 */ /* 0x080fe20000410000 */
[-C--:B------:R-:W-:Y:S01]  /*6060*/  FMUL.FTZ R132, R132, R209.reuse ;  /* 0x000000d184847220 */ /* 0x080fe20000410000 */
[----:B------:R-:W-:Y:S01]  /*6070*/  FMUL.FTZ R133, R133, R209 ;  /* 0x000000d185857220 */ /* 0x000fe20000410000 */
[----:B---3--:R-:W-:Y:S01]  /*6080*/  FMNMX.FTZ R171, R178, R171, !PT ;  /* 0x000000abb2ab7209 */ /* 0x008fe20007810000 */
[-C--:B------:R-:W-:Y:S01]  /*6090*/  FMUL.FTZ R136, R136, R209.reuse ;  /* 0x000000d188887220 */ /* 0x080fe20000410000 */
[----:B------:R-:W2:Y:S01]  /*60a0*/  MUFU.TANH R190, R190 ;  /* 0x000000be00be7308 */ /* 0x000ea20000002400 */
[----:B------:R-:W-:Y:S01]  /*60b0*/  FMUL.FTZ R137, R137, R209 ;  /* 0x000000d189897220 */ /* 0x000fe20000410000 */
[----:B----4-:R-:W-:Y:S01]  /*60c0*/  FMNMX.FTZ R171, R179, R171, !PT ;  /* 0x000000abb3ab7209 */ /* 0x010fe20007810000 */
[-C--:B------:R-:W-:Y:S01]  /*60d0*/  FMUL.FTZ R140, R140, R209.reuse ;  /* 0x000000d18c8c7220 */ /* 0x080fe20000410000 */
[-C--:B------:R-:W-:Y:S01]  /*60e0*/  FMUL.FTZ R141, R141, R209.reuse ;  /* 0x000000d18d8d7220 */ /* 0x080fe20000410000 */
[----:B------:R-:W-:Y:S01]  /*60f0*/  FMUL.FTZ R144, R144, R209 ;  /* 0x000000d190907220 */ /* 0x000fe20000410000 */
[----:B-----5:R-:W-:Y:S01]  /*6100*/  FMNMX.FTZ R171, R182, R171, !PT ;  /* 0x000000abb6ab7209 */ /* 0x020fe20007810000 */
[-C--:B------:R-:W-:Y:S01]  /*6110*/  FMUL.FTZ R145, R145, R209.reuse ;  /* 0x000000d191917220 */ /* 0x080fe20000410000 */
[----:B------:R-:W3:Y:S01]  /*6120*/  MUFU.TANH R191, R191 ;  /* 0x000000bf00bf7308 */ /* 0x000ee20000002400 */
[----:B------:R-:W-:Y:S01]  /*6130*/  FMUL.FTZ R148, R148, R209 ;  /* 0x000000d194947220 */ /* 0x000fe20000410000 */
[----:B0-----:R-:W-:Y:S01]  /*6140*/  FMNMX.FTZ R171, R183, R171, !PT ;  /* 0x000000abb7ab7209 */ /* 0x001fe20007810000 */
[----:B------:R-:W-:Y:S01]  /*6150*/  FMUL.FTZ R149, R149, R209 ;  /* 0x000000d195957220 */ /* 0x000fe20000410000 */
[----:B------:R-:W-:-:S02]  /*6160*/  UIMAD UR6, UR38, 0xc00, UR7 ;  /* 0x00000c00260678a4 */ /* 0x000fc4000f8e0207 */
[----:B------:R-:W-:Y:S02]  /*6170*/  FMNMX.FTZ R171, R186, R171, !PT ;  /* 0x000000abbaab7209 */ /* 0x000fe40007810000 */
[----:B------:R-:W0:Y:S02]  /*6180*/  MUFU.TANH R194, R194 ;  /* 0x000000c200c27308 */ /* 0x000e240000002400 */
[----:B-1----:R-:W-:Y:S01]  /*6190*/  FMNMX.FTZ R171, R187, R171, !PT ;  /* 0x000000abbbab7209 */ /* 0x002fe20007810000 */
[----:B------:R-:W-:-:S03]  /*61a0*/  UMOV UR14, UR6 ;  /* 0x00000006000e7c82 */ /* 0x000fc60008000000 */
[----:B--2---:R-:W-:Y:S02]  /*61b0*/  FMNMX.FTZ R171, R190, R171, !PT ;  /* 0x000000abbeab7209 */ /* 0x004fe40007810000 */
[----:B------:R-:W1:Y:S02]  /*61c0*/  MUFU.TANH R195, R195 ;  /* 0x000000c300c37308 */ /* 0x000e640000002400 */
[----:B---3--:R-:W-:-:S06]  /*61d0*/  FMNMX.FTZ R171, R191, R171, !PT ;  /* 0x000000abbfab7209 */ /* 0x008fcc0007810000 */
[----:B------:R-:W-:Y:S01]  /*61e0*/  MUFU.EX2 R161, R161 ;  /* 0x000000a100a17308 */ /* 0x000fe20000000800 */
[----:B0-----:R-:W-:-:S07]  /*61f0*/  FMNMX.FTZ R171, R194, R171, !PT ;  /* 0x000000abc2ab7209 */ /* 0x001fce0007810000 */
[----:B------:R-:W-:Y:S01]  /*6200*/  MUFU.EX2 R210, R210 ;  /* 0x000000d200d27308 */ /* 0x000fe20000000800 */
[----:B-1----:R-:W-:-:S05]  /*6210*/  FMNMX.FTZ R171, R195, R171, !PT ;  /* 0x000000abc3ab7209 */ /* 0x002fca0007810000 */
[----:B------:R-:W0:Y:S02]  /*6220*/  SHFL.BFLY PT, R198, R171, 0x2, 0x1f ;  /* 0x0c401f00abc67f89 */ /* 0x000e2400000e0000 */
[----:B------:R-:W-:Y:S08]  /*6230*/  MUFU.EX2 R169, R169 ;  /* 0x000000a900a97308 */ /* 0x000ff00000000800 */
[----:B------:R-:W-:Y:S08]  /*6240*/  MUFU.EX2 R173, R173 ;  /* 0x000000ad00ad7308 */ /* 0x000ff00000000800 */
[----:B------:R-:W-:Y:S01]  /*6250*/  MUFU.EX2 R177, R177 ;  /* 0x000000b100b17308 */ /* 0x000fe20000000800 */
[----:B0-----:R-:W-:-:S07]  /*6260*/  FMNMX.FTZ R171, R171, R198, !PT ;  /* 0x000000c6abab7209 */ /* 0x001fce0007810000 */
[----:B------:R-:W-:Y:S01]  /*6270*/  MUFU.EX2 R181, R181 ;  /* 0x000000b500b57308 */ /* 0x000fe20000000800 */
[----:B------:R-:W0:Y:S07]  /*6280*/  SHFL.BFLY PT, R198, R171, 0x1, 0x1f ;  /* 0x0c201f00abc67f89 */ /* 0x000e2e00000e0000 */
[----:B------:R-:W-:Y:S08]  /*6290*/  MUFU.EX2 R185, R185 ;  /* 0x000000b900b97308 */ /* 0x000ff00000000800 */
[----:B------:R-:W-:Y:S08]  /*62a0*/  MUFU.EX2 R189, R189 ;  /* 0x000000bd00bd7308 */ /* 0x000ff00000000800 */
[----:B------:R-:W-:Y:S01]  /*62b0*/  MUFU.EX2 R193, R193 ;  /* 0x000000c100c17308 */ /* 0x000fe20000000800 */
[----:B0-----:R-:W-:-:S05]  /*62c0*/  FMNMX.FTZ R171, R171, R198, !PT ;  /* 0x000000c6abab7209 */ /* 0x001fca0007810000 */
[C---:B------:R-:W-:Y:S01]  /*62d0*/  FADD.FTZ R198, -R171.reuse, R21 ;  /* 0x00000015abc67221 */ /* 0x040fe20000010100 */
[----:B------:R-:W-:Y:S01]  /*62e0*/  FMUL.FTZ R21, R171, UR10 ;  /* 0x0000000aab157c20 */ /* 0x000fe20008410000 */
[----:B------:R-:W-:Y:S02]  /*62f0*/  MUFU.EX2 R197, R197 ;  /* 0x000000c500c57308 */ /* 0x000fe40000000800 */
[----:B------:R-:W-:Y:S01]  /*6300*/  FMUL.FTZ R198, R198, UR10 ;  /* 0x0000000ac6c67c20 */ /* 0x000fe20008410000 */
[--C-:B------:R-:W-:Y:S01]  /*6310*/  FFMA.FTZ R215, R156, UR10, -R21.reuse ;  /* 0x0000000a9cd77c23 */ /* 0x100fe20008010815 */
[--C-:B------:R-:W-:Y:S01]  /*6320*/  FFMA.FTZ R196, R196, UR10, -R21.reuse ;  /* 0x0000000ac4c47c23 */ /* 0x100fe20008010815 */
[----:B------:R-:W0:Y:S01]  /*6330*/  S2R R156, SR_TID.X ;  /* 0x00000000009c7919 */ /* 0x000e220000002100 */
        /* <DEDUP_REMOVED lines=24> */
[----:B------:R-:W-:Y:S01]  /*64c0*/  FFMA.FTZ R21, R195, UR10, -R21 ;  /* 0x0000000ac3157c23 */ /* 0x000fe20008010815 */
[-C--:B-1----:R-:W-:Y:S01]  /*64d0*/  FMUL.FTZ R26, R26, R198.reuse ;  /* 0x000000c61a1a7220 */ /* 0x082fe20000410000 */
[----:B------:R-:W-:Y:S01]  /*64e0*/  FMUL.FTZ R27, R27, R198 ;  /* 0x000000c61b1b7220 */ /* 0x000fe20000410000 */
[----:B------:R-:W-:Y:S01]  /*64f0*/  MUFU.EX2 R195, R159 ;  /* 0x0000009f00c37308 */ /* 0x000fe20000000800 */
[----:B--2---:R-:W-:Y:S01]  /*6500*/  FFMA.FTZ R196, R198, R208, R153 ;  /* 0x000000d0c6c47223 */ /* 0x004fe20000010099 */
[-C--:B------:R-:W-:Y:S01]  /*6510*/  FMUL.FTZ R30, R30, R198.reuse ;  /* 0x000000c61e1e7220 */ /* 0x080fe20000410000 */
[-C--:B------:R-:W-:Y:S01]  /*6520*/  FMUL.FTZ R31, R31, R198.reuse ;  /* 0x000000c61f1f7220 */ /* 0x080fe20000410000 */
[----:B0-----:R-:W-:Y:S01]  /*6530*/  SHF.R.U32.HI R156, RZ, 0x7, R156 ;  /* 0x00000007ff9c7819 */ /* 0x001fe2000001169c */
[-C--:B------:R-:W-:Y:S01]  /*6540*/  FMUL.FTZ R34, R34, R198.reuse ;  /* 0x000000c622227220 */ /* 0x080fe20000410000 */
[-C--:B------:R-:W-:Y:S01]  /*6550*/  FMUL.FTZ R35, R35, R198.reuse ;  /* 0x000000c623237220 */ /* 0x080fe20000410000 */
[-C--:B------:R-:W-:Y:S01]  /*6560*/  FMUL.FTZ R38, R38, R198.reuse ;  /* 0x000000c626267220 */ /* 0x080fe20000410000 */
[----:B------:R-:W-:Y:S01]  /*6570*/  FMUL.FTZ R39, R39, R198 ;  /* 0x000000c627277220 */ /* 0x000fe20000410000 */
[----:B------:R-:W-:-:S02]  /*6580*/  VIADD R156, R156, 0x8 ;  /* 0x000000089c9c7836 */ /* 0x000fc40000000000 */
[C---:B---3--:R-:W-:Y:S01]  /*6590*/  FADD.FTZ R196, R155.reuse, R196 ;  /* 0x000000c49bc47221 */ /* 0x048fe20000010000 */
[----:B------:R-:W-:Y:S01]  /*65a0*/  F2FP.BF16.F32.PACK_AB R153, R155, R153 ;  /* 0x000000999b99723e */ /* 0x000fe200000010ff */
[-C--:B------:R-:W-:Y:S01]  /*65b0*/  FMUL.FTZ R42, R42, R198.reuse ;  /* 0x000000c62a2a7220 */ /* 0x080fe20000410000 */
[----:B------:R-:W0:Y:S01]  /*65c0*/  MUFU.EX2 R155, R158 ;  /* 0x0000009e009b7308 */ /* 0x000e220000000800 */
[----:B------:R1:W-:Y:S01]  /*65d0*/  BAR.SYNC.DEFER_BLOCKING R156, 0x100 ;  /* 0x0004009c0000751d */ /* 0x0003e20000010000 */
        /* <DEDUP_REMOVED lines=56> */
[C---:B------:R-:W-:Y:S01]  /*6960*/  F2FP.BF16.F32.PACK_AB R155, R195.reuse, R155 ;  /* 0x0000009bc39b723e */ /* 0x040fe200000010ff */
[----:B-1----:R-:W0:Y:S02]  /*6970*/  MUFU.EX2 R156, R160 ;  /* 0x000000a0009c7308 */ /* 0x002e240000000800 */
[----:B------:R-:W-:Y:S01]  /*6980*/  FADD.FTZ R196, R195, R196 ;  /* 0x000000c4c3c47221 */ /* 0x000fe20000010000 */
[----:B------:R-:W-:-:S05]  /*6990*/  WARPGROUP.ARRIVE ;  /* 0x00000000000079c5 */ /* 0x000fca0000000000 */
[----:B------:R-:W1:Y:S01]  /*69a0*/  MUFU.EX2 R158, R164 ;  /* 0x000000a4009e7308 */ /* 0x000e620000000800 */
[----:B------:R-:W-:Y:S01]  /*69b0*/  HGMMA.64x256x16.F32.BF16 R24, R152, gdesc[UR12].tnspB, R24, gsb0 ;  /* 0x43e0000c98187df0 */ /* 0x000fe20008001818 */
[----:B------:R-:W-:Y:S01]  /*69c0*/  UIADD3 UR14, UR6, 0x80, URZ ;  /* 0x00000080060e7890 */ /* 0x000fe2000fffe03f */
[----:B------:R-:W-:-:S05]  /*69d0*/  UMOV UR15, 0x40000040 ;  /* 0x40000040000f7882 */ /* 0x000fca0000000000 */
[----:B------:R-:W2:Y:S01]  /*69e0*/  MUFU.EX2 R164, R162 ;  /* 0x000000a200a47308 */ /* 0x000ea20000000800 */
[----:B0-----:R-:W-:Y:S01]  /*69f0*/  FADD.FTZ R20, R156, R20 ;  /* 0x000000149c147221 */ /* 0x001fe20000010000 */
[----:B------:R-:W-:-:S03]  /*6a00*/  F2FP.BF16.F32.PACK_AB R156, R161, R156 ;  /* 0x0000009ca19c723e */ /* 0x000fc600000010ff */
[----:B------:R-:W-:-:S03]  /*6a10*/  FADD.FTZ R20, R161, R20 ;  /* 0x00000014a1147221 */ /* 0x000fc60000010000 */
[----:B------:R-:W0:Y:S01]  /*6a20*/  MUFU.EX2 R198, R163 ;  /* 0x000000a300c67308 */ /* 0x000e220000000800 */
[----:B-1----:R-:W-:Y:S01]  /*6a30*/  FADD.FTZ R20, R158, R20 ;  /* 0x000000149e147221 */ /* 0x002fe20000010000 */
[----:B------:R-:W-:-:S03]  /*6a40*/  F2FP.BF16.F32.PACK_AB R158, R210, R158 ;  /* 0x0000009ed29e723e */ /* 0x000fc600000010ff */
[----:B------:R-:W-:-:S03]  /*6a50*/  FADD.FTZ R20, R210, R20 ;  /* 0x00000014d2147221 */ /* 0x000fc60000010000 */
[----:B------:R-:W1:Y:S01]  /*6a60*/  MUFU.EX2 R199, R199 ;  /* 0x000000c700c77308 */ /* 0x000e620000000800 */
[----:B--2---:R-:W-:-:S07]  /*6a70*/  FADD.FTZ R196, R164, R196 ;  /* 0x000000c4a4c47221 */ /* 0x004fce0000010000 */
[----:B------:R-:W2:Y:S01]  /*6a80*/  MUFU.EX2 R214, R214 ;  /* 0x000000d600d67308 */ /* 0x000ea20000000800 */
[C---:B0-----:R-:W-:Y:S01]  /*6a90*/  F2FP.BF16.F32.PACK_AB R157, R198.reuse, R164 ;  /* 0x000000a4c69d723e */ /* 0x041fe200000010ff */
[----:B------:R-:W-:-:S06]  /*6aa0*/  FADD.FTZ R196, R198, R196 ;  /* 0x000000c4c6c47221 */ /* 0x000fcc0000010000 */
[----:B------:R-:W0:Y:S01]  /*6ab0*/  MUFU.EX2 R160, R168 ;  /* 0x000000a800a07308 */ /* 0x000e220000000800 */
[----:B-1----:R-:W-:-:S07]  /*6ac0*/  FADD.FTZ R196, R199, R196 ;  /* 0x000000c4c7c47221 */ /* 0x002fce0000010000 */
[----:B------:R-:W1:Y:S01]  /*6ad0*/  MUFU.EX2 R162, R172 ;  /* 0x000000ac00a27308 */ /* 0x000e620000000800 */
[C---:B--2---:R-:W-:Y:S01]  /*6ae0*/  F2FP.BF16.F32.PACK_AB R159, R214.reuse, R199 ;  /* 0x000000c7d69f723e */ /* 0x044fe200000010ff */
[----:B------:R-:W-:-:S06]  /*6af0*/  FADD.FTZ R196, R214, R196 ;  /* 0x000000c4d6c47221 */ /* 0x000fcc0000010000 */
        /* <DEDUP_REMOVED lines=19> */
[----:B0-----:R-:W-:-:S07]  /*6c30*/  FADD.FTZ R196, R166, R196 ;  /* 0x000000c4a6c47221 */ /* 0x001fce0000010000 */
[----:B------:R-:W0:Y:S01]  /*6c40*/  MUFU.EX2 R179, R179 ;  /* 0x000000b300b37308 */ /* 0x000e220000000800 */
[----:B-1----:R-:W-:-:S07]  /*6c50*/  FADD.FTZ R196, R175, R196 ;  /* 0x000000c4afc47221 */ /* 0x002fce0000010000 */
[----:B------:R-:W-:Y:S01]  /*6c60*/  MUFU.EX2 R182, R182 ;  /* 0x000000b600b67308 */ /* 0x000fe20000000800 */
[----:B--2---:R-:W-:-:S07]  /*6c70*/  FADD.FTZ R196, R178, R196 ;  /* 0x000000c4b2c47221 */ /* 0x004fce0000010000 */
[----:B------:R-:W-:Y:S08]  /*6c80*/  MUFU.EX2 R183, R183 ;  /* 0x000000b700b77308 */ /* 0x000ff00000000800 */
[----:B------:R-:W-:Y:S08]  /*6c90*/  MUFU.EX2 R186, R186 ;  /* 0x000000ba00ba7308 */ /* 0x000ff00000000800 */
[----:B------:R-:W-:Y:S08]  /*6ca0*/  MUFU.EX2 R187, R187 ;  /* 0x000000bb00bb7308 */ /* 0x000ff00000000800 */
[----:B------:R-:W-:Y:S08]  /*6cb0*/  MUFU.EX2 R190, R190 ;  /* 0x000000be00be7308 */ /* 0x000ff00000000800 */
[----:B------:R-:W-:Y:S08]  /*6cc0*/  MUFU.EX2 R191, R191 ;  /* 0x000000bf00bf7308 */ /* 0x000ff00000000800 */
[----:B------:R-:W-:Y:S08]  /*6cd0*/  MUFU.EX2 R194, R194 ;  /* 0x000000c200c27308 */ /* 0x000ff00000000800 */
[----:B------:R-:W-:Y:S01]  /*6ce0*/  MUFU.EX2 R21, R21 ;  /* 0x0000001500157308 */ /* 0x000fe20000000800 */
[----:B------:R-:W-:-:S02]  /*6cf0*/  WARPGROUP.DEPBAR.LE gsb0, 0x0 ;  /* 0x00008000000079c5 */ /* 0x000fc40000010000 */
[----:B------:R-:W-:-:S05]  /*6d00*/  WARPGROUP.ARRIVE ;  /* 0x00000000000079c5 */ /* 0x000fca0000000000 */
[----:B------:R-:W1:Y:S01]  /*6d10*/  MUFU.EX2 R152, R176 ;  /* 0x000000b000987308 */ /* 0x000e620000000800 */
[----:B------:R-:W-:Y:S02]  /*6d20*/  F2FP.BF16.F32.PACK_AB R153, R175, R166 ;  /* 0x000000a6af99723e */ /* 0x000fe400000010ff */
[C---:B0-----:R-:W-:Y:S01]  /*6d30*/  F2FP.BF16.F32.PACK_AB R155, R179.reuse, R178 ;  /* 0x000000b2b39b723e */ /* 0x041fe200000010ff */
[----:B------:R-:W-:Y:S01]  /*6d40*/  FADD.FTZ R179, R179, R196 ;  /* 0x000000c4b3b37221 */ /* 0x000fe20000010000 */
[----:B------:R-:W-:Y:S01]  /*6d50*/  HGMMA.64x256x16.F32.BF16 R24, R156, gdesc[UR12].tnspB, R24, gsb0 ;  /* 0x43e0000c9c187df0 */ /* 0x000fe20008001818 */
[----:B------:R-:W-:Y:S01]  /*6d60*/  UIADD3 UR14, UR6, 0x100, URZ ;  /* 0x00000100060e7890 */ /* 0x000fe2000fffe03f */
[----:B------:R-:W-:Y:S01]  /*6d70*/  UMOV UR15, 0x40000040 ;  /* 0x40000040000f7882 */ /* 0x000fe20000000000 */
[----:B------:R-:W0:Y:S01]  /*6d80*/  MUFU.EX2 R154, R180 ;  /* 0x000000b4009a7308 */ /* 0x000e220000000800 */
[----:B-1----:R-:W-:Y:S01]  /*6d90*/  FADD.FTZ R20, R152, R20 ;  /* 0x0000001498147221 */ /* 0x002fe20000010000 */
[----:B------:R-:W-:-:S03]  /*6da0*/  F2FP.BF16.F32.PACK_AB R152, R177, R152 ;  /* 0x00000098b198723e */ /* 0x000fc600000010ff */
[----:B------:R-:W-:-:S04]  /*6db0*/  FADD.FTZ R20, R177, R20 ;  /* 0x00000014b1147221 */ /* 0x000fc80000010000 */
[----:B0-----:R-:W-:Y:S01]  /*6dc0*/  FADD.FTZ R20, R154, R20 ;  /* 0x000000149a147221 */ /* 0x001fe20000010000 */
[----:B------:R-:W-:-:S03]  /*6dd0*/  F2FP.BF16.F32.PACK_AB R154, R181, R154 ;  /* 0x0000009ab59a723e */ /* 0x000fc600000010ff */
[----:B------:R-:W-:Y:S01]  /*6de0*/  FADD.FTZ R20, R181, R20 ;  /* 0x00000014b5147221 */ /* 0x000fe20000010000 */
[----:B------:R-:W-:Y:S02]  /*6df0*/  WARPGROUP.DEPBAR.LE gsb0, 0x0 ;  /* 0x00008000000079c5 */ /* 0x000fe40000010000 */
[----:B------:R-:W-:-:S09]  /*6e00*/  WARPGROUP.ARRIVE ;  /* 0x00000000000079c5 */ /* 0x000fd20000000000 */
        /* <DEDUP_REMOVED lines=10> */
[----:B------:R-:W0:Y:S01]  /*6eb0*/  MUFU.EX2 R152, R184 ;  /* 0x000000b800987308 */ /* 0x000e220000000800 */
[----:B------:R-:W-:Y:S01]  /*6ec0*/  F2FP.BF16.F32.PACK_AB R153, R183, R182 ;  /* 0x000000b6b799723e */ /* 0x000fe200000010ff */
[----:B------:R-:W-:Y:S01]  /*6ed0*/  FADD.FTZ R182, R182, R179 ;  /* 0x000000b3b6b67221 */ /* 0x000fe20000010000 */
[----:B------:R-:W-:-:S03]  /*6ee0*/  F2FP.BF16.F32.PACK_AB R155, R187, R186 ;  /* 0x000000babb9b723e */ /* 0x000fc600000010ff */
[----:B------:R-:W-:Y:S02]  /*6ef0*/  FADD.FTZ R183, R183, R182 ;  /* 0x000000b6b7b77221 */ /* 0x000fe40000010000 */
[----:B------:R-:W1:Y:S02]  /*6f00*/  MUFU.EX2 R154, R188 ;  /* 0x000000bc009a7308 */ /* 0x000e640000000800 */
[----:B------:R-:W-:-:S04]  /*6f10*/  FADD.FTZ R186, R186, R183 ;  /* 0x000000b7baba7221 */ /* 0x000fc80000010000 */
[----:B------:R-:W-:Y:S01]  /*6f20*/  FADD.FTZ R187, R187, R186 ;  /* 0x000000babbbb7221 */ /* 0x000fe20000010000 */
[----:B0-----:R-:W-:Y:S01]  /*6f30*/  FADD.FTZ R20, R152, R20 ;  /* 0x0000001498147221 */ /* 0x001fe20000010000 */
[----:B------:R-:W-:-:S03]  /*6f40*/  F2FP.BF16.F32.PACK_AB R152, R185, R152 ;  /* 0x00000098b998723e */ /* 0x000fc600000010ff */
[----:B------:R-:W-:-:S04]  /*6f50*/  FADD.FTZ R20, R185, R20 ;  /* 0x00000014b9147221 */ /* 0x000fc80000010000 */
[----:B-1----:R-:W-:Y:S01]  /*6f60*/  FADD.FTZ R20, R154, R20 ;  /* 0x000000149a147221 */ /* 0x002fe20000010000 */
[----:B------:R-:W-:-:S03]  /*6f70*/  F2FP.BF16.F32.PACK_AB R154, R189, R154 ;  /* 0x0000009abd9a723e */ /* 0x000fc600000010ff */
[----:B------:R-:W-:Y:S01]  /*6f80*/  FADD.FTZ R20, R189, R20 ;  /* 0x00000014bd147221 */ /* 0x000fe20000010000 */
[----:B------:R-:W-:-:S06]  /*6f90*/  WARPGROUP.ARRIVE ;  /* 0x00000000000079c5 */ /* 0x000fcc0000000000 */
        /* <DEDUP_REMOVED lines=19> */
[----:B------:R-:W-:Y:S03]  /*70d0*/  HGMMA.64x256x16.F32.BF16 R24, R152, gdesc[UR12].tnspB, R24, gsb0 ;  /* 0x43e0000c98187df0 */ /* 0x000fe60008001818 */
[----:B------:R-:W-:Y:S02]  /*70e0*/  WARPGROUP.DEPBAR.LE gsb0, 0x0 ;  /* 0x00008000000079c5 */ /* 0x000fe40000010000 */
[----:B------:R-:W-:Y:S05]  /*70f0*/  @!P0 BRA `(.L_x_1162) ;  /* 0x0000000000048947 */ /* 0x000fea0003800000 */
[----:B------:R-:W-:Y:S01]  /*7100*/  BPT.TRAP 0x1 ;  /* 0x000000040000795c */ /* 0x000fe20000300000 */
.L_x_1162:
[----:B------:R-:W-:Y:S01]  /*7110*/  UIADD3 UR5, UR5, 0x32460, URZ ;  /* 0x0003246005057890 */ /* 0x000fe2000fffe03f */
[----:B------:R-:W-:Y:S02]  /*7120*/  IMAD.MOV.U32 R21, RZ, RZ, R171 ;  /* 0x000000ffff157224 */ /* 0x000fe400078e00ab */
[----:B------:R-:W-:Y:S01]  /*7130*/  IMAD.MOV.U32 R209, RZ, RZ, R165 ;  /* 0x000000ffffd17224 */ /* 0x000fe200078e00a5 */
[----:B------:R-:W-:-:S09]  /*7140*/  UPRMT UR5, UR54, 0x654, UR5 ;  /* 0x0000065436057896 */ /* 0x000fd20008000005 */
[----:B------:R-:W-:Y:S01]  /*7150*/  SYNCS.ARRIVE.TRANS64.RED.A1T0 RZ, [UR5], RZ ;  /* 0x000000ffffff79a7 */ /* 0x000fe20008100405 */
[----:B------:R-:W-:Y:S05]  /*7160*/  @P1 BRA `(.L_x_1163) ;  /* 0xffffffd4009c1947 */ /* 0x000fea000383ffff */
.L_x_1152:
[----:B------:R-:W2:Y:S01]  /*7170*/  LDL.LU R152, [R1+0x1c] ;  /* 0x00001c0001987983 */ /* 0x000ea20000300800 */
[----:B------:R-:W-:Y:S01]  /*7180*/  UIADD3 UR38, UR38, 0x1, URZ ;  /* 0x0000000126267890 */ /* 0x000fe2000fffe03f */
[----:B------:R0:W-:Y:S06]  /*7190*/  BAR.ARV R0, 0x100 ;  /* 0x000400000000751d */ /* 0x0001ec0000002000 */
[----:B------:R-:W-:Y:S02]  /*71a0*/  UISETP.NE.AND UP0, UPT, UR38, 0x2, UPT ;  /* 0x000000022600788c */ /* 0x000fe4000bf05270 */
[----:B------:R-:W-:Y:S06]  /*71b0*/  BAR.ARV 0x8, 0x180 ;  /* 0x0206000000007b1d */ /* 0x000fec0000002000 */
[----:B------:R-:W-:Y:S01]  /*71c0*/  PLOP3.LUT P0, PT, PT, PT, PT, 0x8, 0x0 ;  /* 0x000000000000781c */ /* 0x000fe20003f0e170 */
[----:B------:R-:W-:Y:S01]  /*71d0*/  USEL UR38, UR38, URZ, UP0 ;  /* 0x0000003f26267287 */ /* 0x000fe20008000000 */
[----:B------:R-:W1:Y:S04]  /*71e0*/  SHFL.BFLY PT, R3, R20, 0x2, 0x1f ;  /* 0x0c401f0014037f89 */ /* 0x000e6800000e0000 */
[----:B------:R-:W3:Y:S01]  /*71f0*/  SHFL.BFLY PT, R5, R208, 0x2, 0x1f ;  /* 0x0c401f00d0057f89 */ /* 0x000ee200000e0000 */
[----:B-1----:R-:W-:Y:S01]  /*7200*/  FADD.FTZ R6, R3, R20 ;  /* 0x0000001403067221 */ /* 0x002fe20000010000 */
[----:B---3--:R-:W-:-:S04]  /*7210*/  FADD.FTZ R7, R5, R208 ;  /* 0x000000d005077221 */ /* 0x008fc80000010000 */
[----:B------:R-:W1:Y:S01]  /*7220*/  SHFL.BFLY PT, R3, R6, 0x1, 0x1f ;  /* 0x0c201f0006037f89 */ /* 0x000e6200000e0000 */
[----:B------:R-:W-:-:S03]  /*7230*/  IMAD.MOV.U32 R5, RZ, RZ, RZ ;  /* 0x000000ffff057224 */ /* 0x000fc600078e00ff */
[----:B------:R-:W3:Y:S01]  /*7240*/  SHFL.BFLY PT, R2, R7, 0x1, 0x1f ;  /* 0x0c201f0007027f89 */ /* 0x000ee200000e0000 */
[----:B-1----:R-:W-:Y:S01]  /*7250*/  FADD.FTZ R8, R6, R3 ;  /* 0x0000000306087221 */ /* 0x002fe20000010000 */
[----:B------:R-:W-:Y:S02]  /*7260*/  IMAD.U32 R6, RZ, RZ, UR10 ;  /* 0x0000000aff067e24 */ /* 0x000fe4000f8e00ff */
[----:B---3--:R-:W-:Y:S02]  /*7270*/  FADD.FTZ R3, R7, R2 ;  /* 0x0000000207037221 */ /* 0x008fe40000010000 */
[----:B------:R-:W-:Y:S01]  /*7280*/  FSETP.NE.FTZ.AND P1, PT, R8, RZ, PT ;  /* 0x000000ff0800720b */ /* 0x000fe20003f35000 */
[----:B------:R-:W-:Y:S02]  /*7290*/  IMAD.MOV.U32 R2, RZ, RZ, RZ ;  /* 0x000000ffff027224 */ /* 0x000fe400078e00ff */
[----:B------:R-:W-:-:S10]  /*72a0*/  FSETP.NE.FTZ.AND P2, PT, R3, RZ, PT ;  /* 0x000000ff0300720b */ /* 0x000fd40003f55000 */
[----:B------:R-:W1:Y:S01]  /*72b0*/  @P1 MUFU.RCP R5, R8 ;  /* 0x0000000800051308 */ /* 0x000e620000001000 */
[----:B------:R-:W-:-:S07]  /*72c0*/  @P1 FMUL.FTZ R6, R6, 0.69314718246459960938 ;  /* 0x3f31721806061820 */ /* 0x000fce0000410000 */
[----:B------:R-:W3:Y:S08]  /*72d0*/  @P1 MUFU.LG2 R4, R8 ;  /* 0x0000000800041308 */ /* 0x000ef00000000c00 */
[----:B------:R-:W4:Y:S01]  /*72e0*/  @P2 MUFU.LG2 R7, R3 ;  /* 0x0000000300072308 */ /* 0x000f220000000c00 */
[-C--:B-1----:R-:W-:Y:S01]  /*72f0*/  FMUL.FTZ R24, R24, R5.reuse ;  /* 0x0000000518187220 */ /* 0x082fe20000410000 */
[-C--:B------:R-:W-:Y:S01]  /*7300*/  FMUL.FTZ R25, R25, R5.reuse ;  /* 0x0000000519197220 */ /* 0x080fe20000410000 */
[-C--:B------:R-:W-:Y:S01]  /*7310*/  FMUL.FTZ R28, R28, R5.reuse ;  /* 0x000000051c1c7220 */ /* 0x080fe20000410000 */
[-C--:B------:R-:W-:Y:S01]  /*7320*/  FMUL.FTZ R29, R29, R5.reuse ;  /* 0x000000051d1d7220 */ /* 0x080fe20000410000 */
[-C--:B------:R-:W-:Y:S01]  /*7330*/  FMUL.FTZ R32, R32, R5.reuse ;  /* 0x0000000520207220 */ /* 0x080fe20000410000 */
[-C--:B------:R-:W-:Y:S01]  /*7340*/  FMUL.FTZ R33, R33, R5.reuse ;  /* 0x0000000521217220 */ /* 0x080fe20000410000 */
[-C--:B------:R-:W-:Y:S01]  /*7350*/  FMUL.FTZ R36, R36, R5.reuse ;  /* 0x0000000524247220 */ /* 0x080fe20000410000 */
[----:B------:R1:W5:Y:S01]  /*7360*/  @P2 MUFU.RCP R2, R3 ;  /* 0x0000000300022308 */ /* 0x0003620000001000 */
        /* <DEDUP_REMOVED lines=58> */
[----:B---3--:R-:W-:Y:S01]  /*7710*/  @P1 FMUL.FTZ R4, R4, 0.69314718246459960938 ;  /* 0x3f31721804041820 */ /* 0x008fe20000410000 */
[----:B----4-:R-:W-:Y:S01]  /*7720*/  @P2 FMUL.FTZ R7, R7, 0.69314718246459960938 ;  /* 0x3f31721807072820 */ /* 0x010fe20000410000 */
[----:B-1----:R-:W-:Y:S02]  /*7730*/  IMAD.MOV.U32 R3, RZ, RZ, -0x800000 ;  /* 0xff800000ff037424 */ /* 0x002fe400078e00ff */
[----:B------:R-:W-:Y:S01]  /*7740*/  @P2 FMUL.FTZ R5, R5, 0.69314718246459960938 ;  /* 0x3f31721805052820 */ /* 0x000fe20000410000 */
[-C--:B-----5:R-:W-:Y:S01]  /*7750*/  FMUL.FTZ R26, R26, R2.reuse ;  /* 0x000000021a1a7220 */ /* 0x0a0fe20000410000 */
        /* <DEDUP_REMOVED lines=64> */
[----:B--2---:R-:W-:-:S13]  /*7b60*/  R2UR UR4, R152 ;  /* 0x00000000980472ca */ /* 0x004fda00000e0000 */
[----:B------:R-:W-:-:S06]  /*7b70*/  UIADD3 UR4, UR4, 0x1, URZ ;  /* 0x0000000104047890 */ /* 0x000fcc000fffe03f */
[----:B0-----:R-:W-:Y:S01]  /*7b80*/  IMAD.U32 R0, RZ, RZ, UR4 ;  /* 0x00000004ff007e24 */ /* 0x001fe2000f8e00ff */
[----:B------:R-:W-:-:S04]  /*7b90*/  USEL UR4, URZ, 0x1, UP0 ;  /* 0x000000013f047887 */ /* 0x000fc80008000000 */
[----:B------:R0:W-:Y:S01]  /*7ba0*/  STL [R1+0x1c], R0 ;  /* 0x00001c0001007387 */ /* 0x0001e20000100800 */
[----:B------:R-:W-:Y:S01]  /*7bb0*/  ULOP3.LUT UR39, UR39, UR4, URZ, 0x3c, !UPT ;  /* 0x0000000427277292 */ /* 0x000fe2000f8e3c3f */
[----:B0-----:R-:W-:Y:S02]  /*7bc0*/  IMAD.MOV.U32 R0, RZ, RZ, -0x800000 ;  /* 0xff800000ff007424 */ /* 0x001fe400078e00ff */
[----:B------:R-:W-:-:S09]  /*7bd0*/  @P2 FFMA.FTZ R0, R5, R171, R7 ;  /* 0x000000ab05002223 */ /* 0x000fd20000010007 */
.L_x_1138:
[----:B------:R-:W1:Y:S08]  /*7be0*/  S2UR UR5, SR_CgaCtaId ;  /* 0x00000000000579c3 */ /* 0x000e700000008800 */
[----:B------:R-:W-:Y:S06]  /*7bf0*/  BAR.SYNC.DEFER_BLOCKING 0x5, 0x180 ;  /* 0x0146000000007b1d */ /* 0x000fec0000010000 */
[----:B------:R-:W-:Y:S01]  /*7c00*/  UMOV UR4, 0x400 ;  /* 0x0000040000047882 */ /* 0x000fe20000000000 */
[----:B------:R-:W-:Y:S01]  /*7c10*/  BSSY B0, `(.L_x_1164) ;  /* 0x0000480000007945 */ /* 0x000fe20003800000 */
[----:B-1----:R-:W-:-:S09]  /*7c20*/  ULEA UR9, UR5, UR4, 0x18 ;  /* 0x0000000405097291 */ /* 0x002fd2000f8ec03f */
[----:B------:R-:W1:Y:S02]  /*7c30*/  LDS.128 R4, [UR9+0x324d0] ;  /* 0x0324d009ff047984 */ /* 0x000e640008000c00 */
[----:B-1----:R-:W-:Y:S02]  /*7c40*/  R2UR UR4, R5 ;  /* 0x00000000050472ca */ /* 0x002fe400000e0000 */
[----:B------:R-:W-:Y:S01]  /*7c50*/  R2UR UR5, R7 ;  /* 0x00000000070572ca */ /* 0x000fe200000e0000 */
[----:B------:R-:W-:Y:S06]  /*7c60*/  BAR.ARV 0x4, 0x180 ;  /* 0x0106000000007b1d */ /* 0x000fec0000002000 */
[----:B------:R-:W-:Y:S08]  /*7c70*/  @P0 BRA `(.L_x_1165) ;  /* 0x0000003800280947 */ /* 0x000ff00003800000 */
[----:B------:R-:W2:Y:S04]  /*7c80*/  LDL R2, [R1+0x30] ;  /* 0x0000300001027983 */ /* 0x000ea80000100800 */
[----:B------:R-:W3:Y:S01]  /*7c90*/  LDL R163, [R1+0x18] ;  /* 0x0000180001a37983 */ /* 0x000ee20000100800 */
[----:B------:R-:W1:Y:S01]  /*7ca0*/  S2UR UR8, SR_SWINHI ;  /* 0x00000000000879c3 */ /* 0x000e620000002f00 */
[----:B------:R-:W-:Y:S01]  /*7cb0*/  IMAD.MOV.U32 R152, RZ, RZ, 0x2 ;  /* 0x00000002ff987424 */ /* 0x000fe200078e00ff */
[----:B------:R-:W-:Y:S01]  /*7cc0*/  F2FP.BF16.F32.PACK_AB R10, R29, R28 ;  /* 0x0000001c1d0a723e */ /* 0x000fe200000010ff */
[----:B------:R-:W4:Y:S01]  /*7cd0*/  LDL.LU R165, [R1+0x14] ;  /* 0x0000140001a57983 */ /* 0x000f220000300800 */
[----:B0-----:R-:W-:Y:S01]  /*7ce0*/  F2FP.BF16.F32.PACK_AB R11, R31, R30 ;  /* 0x0000001e1f0b723e */ /* 0x001fe200000010ff */
[----:B------:R-:W-:Y:S01]  /*7cf0*/  ULDC.64 UR10, c[0x0][0xd08] ;  /* 0x00034200000a7ab9 */ /* 0x000fe20000000a00 */
[----:B------:R-:W-:Y:S01]  /*7d00*/  F2FP.BF16.F32.PACK_AB R14, R37, R36 ;  /* 0x00000024250e723e */ /* 0x000fe200000010ff */
[----:B------:R-:W5:Y:S01]  /*7d10*/  LDL R164, [R1+0x2c] ;  /* 0x00002c0001a47983 */ /* 0x000f620000100800 */
[----:B------:R-:W-:-:S03]  /*7d20*/  F2FP.BF16.F32.PACK_AB R15, R39, R38 ;  /* 0x00000026270f723e */ /* 0x000fc600000010ff */
[----:B------:R-:W5:Y:S01]  /*7d30*/  LDL R162, [R1+0x10] ;  /* 0x0000100001a27983 */ /* 0x000f620000100800 */
[----:B------:R-:W-:Y:S01]  /*7d40*/  UMOV UR6, UR9 ;  /* 0x0000000900067c82 */ /* 0x000fe20008000000 */
[----:B-1----:R-:W-:Y:S01]  /*7d50*/  UMOV UR7, UR8 ;  /* 0x0000000800077c82 */ /* 0x002fe20008000000 */
[----:B------:R-:W-:Y:S01]  /*7d60*/  BAR.SYNC.DEFER_BLOCKING 0x1, 0x100 ;  /* 0x0044000000007b1d */ /* 0x000fe20000010000 */
[----:B--2---:R-:W-:Y:S01]  /*7d70*/  IMAD.WIDE R152, R2, R152, UR6 ;  /* 0x0000000602987e25 */ /* 0x004fe2000f8e0298 */
[----:B---3--:R-:W-:Y:S02]  /*7d80*/  R2UR UR12, R163 ;  /* 0x00000000a30c72ca */ /* 0x008fe400000e0000 */
[C---:B------:R-:W-:Y:S02]  /*7d90*/  IADD3 R13, P4, R152.reuse, 0x20, RZ ;  /* 0x00000020980d7810 */ /* 0x040fe40007f9e0ff */
[C---:B------:R-:W-:Y:S02]  /*7da0*/  LOP3.LUT R9, R152.reuse, 0x380, RZ, 0xc0, !PT ;  /* 0x0000038098097812 */ /* 0x040fe400078ec0ff */
[----:B------:R-:W-:-:S02]  /*7db0*/  IADD3 R5, P0, R152, 0xc060, RZ ;  /* 0x0000c06098057810 */ /* 0x000fc40007f1e0ff */
[----:B------:R-:W-:Y:S02]  /*7dc0*/  LOP3.LUT R12, R13, 0x380, RZ, 0xc0, !PT ;  /* 0x000003800d0c7812 */ /* 0x000fe400078ec0ff */
[----:B------:R-:W-:Y:S02]  /*7dd0*/  IADD3 R17, P3, R152, 0x40, RZ ;  /* 0x0000004098117810 */ /* 0x000fe40007f7e0ff */
[----:B------:R-:W-:Y:S02]  /*7de0*/  SHF.R.U64 R9, R9, 0x3, RZ ;  /* 0x0000000309097819 */ /* 0x000fe400000012ff */
[----:B------:R-:W-:Y:S02]  /*7df0*/  LOP3.LUT R4, R5, 0x380, RZ, 0xc0, !PT ;  /* 0x0000038005047812 */ /* 0x000fe400078ec0ff */
[----:B------:R-:W-:Y:S02]  /*7e00*/  SHF.R.U64 R12, R12, 0x3, RZ ;  /* 0x000000030c0c7819 */ /* 0x000fe400000012ff */
[----:B------:R-:W-:-:S02]  /*7e10*/  LOP3.LUT R16, R17, 0x380, RZ, 0xc0, !PT ;  /* 0x0000038011107812 */ /* 0x000fc400078ec0ff */
[----:B------:R-:W-:Y:S01]  /*7e20*/  LOP3.LUT R8, R9, R152, RZ, 0x3c, !PT ;  /* 0x0000009809087212 */ /* 0x000fe200078e3cff */
[--C-:B------:R-:W-:Y:S01]  /*7e30*/  IMAD.MOV.U32 R9, RZ, RZ, R153.reuse ;  /* 0x000000ffff097224 */ /* 0x100fe200078e0099 */
[----:B------:R-:W-:Y:S02]  /*7e40*/  SHF.R.U64 R4, R4, 0x3, RZ ;  /* 0x0000000304047819 */ /* 0x000fe400000012ff */
[----:B------:R-:W-:Y:S02]  /*7e50*/  IADD3 R157, P5, R152, 0x60, RZ ;  /* 0x00000060989d7810 */ /* 0x000fe40007fbe0ff */
[----:B------:R-:W-:Y:S01]  /*7e60*/  LOP3.LUT R12, R12, R13, RZ, 0x3c, !PT ;  /* 0x0000000d0c0c7212 */ /* 0x000fe200078e3cff */
[----:B------:R-:W-:Y:S01]  /*7e70*/  IMAD.X R13, RZ, RZ, R153, P4 ;  /* 0x000000ffff0d7224 */ /* 0x000fe200020e0699 */
[----:B------:R-:W-:Y:S02]  /*7e80*/  SHF.R.U64 R16, R16, 0x3, RZ ;  /* 0x0000000310107819 */ /* 0x000fe400000012ff */
[----:B------:R-:W-:-:S02]  /*7e90*/  LOP3.LUT R4, R4, R5, RZ, 0x3c, !PT ;  /* 0x0000000504047212 */ /* 0x000fc400078e3cff */
[----:B------:R-:W-:Y:S02]  /*7ea0*/  LOP3.LUT R156, R157, 0x380, RZ, 0xc0, !PT ;  /* 0x000003809d9c7812 */ /* 0x000fe400078ec0ff */
[----:B------:R-:W-:Y:S02]  /*7eb0*/  MOV R5, R8 ;  /* 0x0000000800057202 */ /* 0x000fe40000000f00 */
[----:B------:R-:W-:Y:S02]  /*7ec0*/  F2FP.BF16.F32.PACK_AB R8, R25, R24 ;  /* 0x000000181908723e */ /* 0x000fe400000010ff */
[----:B------:R-:W-:Y:S02]  /*7ed0*/  F2FP.BF16.F32.PACK_AB R9, R27, R26 ;  /* 0x0000001a1b09723e */ /* 0x000fe400000010ff */
[----:B------:R-:W-:Y:S01]  /*7ee0*/  LOP3.LUT R16, R16, R17, RZ, 0x3c, !PT ;  /* 0x0000001110107212 */ /* 0x000fe200078e3cff */
[----:B------:R-:W-:Y:S01]  /*7ef0*/  IMAD.X R17, RZ, RZ, R153, P3 ;  /* 0x000000ffff117224 */ /* 0x000fe200018e0699 */
[----:B------:R-:W-:-:S02]  /*7f00*/  MOV R2, R12 ;  /* 0x0000000c00027202 */ /* 0x000fc40000000f00 */
[----:B------:R-:W-:Y:S02]  /*7f10*/  SHF.R.U64 R156, R156, 0x3, RZ ;  /* 0x000000039c9c7819 */ /* 0x000fe400000012ff */
[----:B------:R-:W-:Y:S02]  /*7f20*/  F2FP.BF16.F32.PACK_AB R12, R33, R32 ;  /* 0x00000020210c723e */ /* 0x000fe400000010ff */
[----:B------:R-:W-:Y:S02]  /*7f30*/  F2FP.BF16.F32.PACK_AB R13, R35, R34 ;  /* 0x00000022230d723e */ /* 0x000fe400000010ff */
[C---:B------:R-:W-:Y:S01]  /*7f40*/  IADD3 R19, P4, R152.reuse, 0x4000, RZ ;  /* 0x0000400098137810 */ /* 0x040fe20007f9e0ff */
[----:B------:R0:W-:Y:S01]  /*7f50*/  STSM.16.M88.4 [R5], R8 ;  /* 0x0000000805007844 */ /* 0x0001e20000000200 */
[----:B------:R-:W-:Y:S02]  /*7f60*/  IADD3 R7, P3, R152, 0x8020, RZ ;  /* 0x0000802098077810 */ /* 0x000fe40007f7e0ff */
[----:B------:R-:W-:Y:S01]  /*7f70*/  LOP3.LUT R156, R156, R157, RZ, 0x3c, !PT ;  /* 0x0000009d9c9c7212 */ /* 0x000fe200078e3cff */
[----:B------:R1:W-:Y:S01]  /*7f80*/  STSM.16.M88.4 [R2], R12 ;  /* 0x0000000c02007844 */ /* 0x0003e20000000200 */
[----:B------:R-:W-:Y:S01]  /*7f90*/  MOV R17, R16 ;  /* 0x0000001000117202 */ /* 0x000fe20000000f00 */
[----:B------:R-:W-:Y:S01]  /*7fa0*/  IMAD.X R157, RZ, RZ, R153, P5 ;  /* 0x000000ffff9d7224 */ /* 0x000fe200028e0699 */
[----:B------:R-:W-:-:S02]  /*7fb0*/  LOP3.LUT R18, R19, 0x380, RZ, 0xc0, !PT ;  /* 0x0000038013127812 */ /* 0x000fc400078ec0ff */
[----:B------:R-:W-:Y:S02]  /*7fc0*/  LOP3.LUT R16, R7, 0x380, RZ, 0xc0, !PT ;  /* 0x0000038007107812 */ /* 0x000fe400078ec0ff */
[----:B------:R-:W-:Y:S02]  /*7fd0*/  SHF.R.U64 R18, R18, 0x3, RZ ;  /* 0x0000000312127819 */ /* 0x000fe400000012ff */
[----:B0-----:R-:W-:Y:S02]  /*7fe0*/  F2FP.BF16.F32.PACK_AB R8, R41, R40 ;  /* 0x000000282908723e */ /* 0x001fe400000010ff */
[----:B------:R-:W-:Y:S02]  /*7ff0*/  F2FP.BF16.F32.PACK_AB R9, R43, R42 ;  /* 0x0000002a2b09723e */ /* 0x000fe400000010ff */
[----:B------:R-:W-:Y:S02]  /*8000*/  F2FP.BF16.F32.PACK_AB R10, R45, R44 ;  /* 0x0000002c2d0a723e */ /* 0x000fe400000010ff */
[----:B------:R-:W-:-:S02]  /*8010*/  F2FP.BF16.F32.PACK_AB R11, R47, R46 ;  /* 0x0000002e2f0b723e */ /* 0x000fc400000010ff */
[----:B-1----:R-:W-:-:S03]  /*8020*/  IADD3 R2, P5, R152, 0x4020, RZ ;  /* 0x0000402098027810 */ /* 0x002fc60007fbe0ff */
[----:B------:R0:W-:Y:S01]  /*8030*/  STSM.16.M88.4 [R17], R8 ;  /* 0x0000000811007844 */ /* 0x0001e20000000200 */
[----:B------:R-:W-:Y:S02]  /*8040*/  SHF.R.U64 R16, R16, 0x3, RZ ;  /* 0x0000000310107819 */ /* 0x000fe400000012ff */
[----:B------:R-:W-:Y:S01]  /*8050*/  LOP3.LUT R18, R18, R19, RZ, 0x3c, !PT ;  /* 0x0000001312127212 */ /* 0x000fe200078e3cff */
[----:B------:R-:W-:Y:S01]  /*8060*/  IMAD.X R19, RZ, RZ, R153, P4 ;  /* 0x000000ffff137224 */ /* 0x000fe200020e0699 */
[----:B------:R-:W-:Y:S02]  /*8070*/  LOP3.LUT R16, R16, R7, RZ, 0x3c, !PT ;  /* 0x0000000710107212 */ /* 0x000fe400078e3cff */
[----:B------:R-:W-:Y:S02]  /*8080*/  IADD3 R5, P4, R152, 0x4040, RZ ;  /* 0x0000404098057810 */ /* 0x000fe40007f9e0ff */
[----:B------:R-:W-:Y:S02]  /*8090*/  MOV R7, R156 ;  /* 0x0000009c00077202 */ /* 0x000fe40000000f00 */
[----:B0-----:R-:W-:-:S02]  /*80a0*/  LOP3.LUT R9, R2, 0x380, RZ, 0xc0, !PT ;  /* 0x0000038002097812 */ /* 0x001fc400078ec0ff */
[----:B------:R-:W-:Y:S02]  /*80b0*/  F2FP.BF16.F32.PACK_AB R12, R49, R48 ;  /* 0x00000030310c723e */ /* 0x000fe400000010ff */
[----:B------:R-:W-:Y:S02]  /*80c0*/  SHF.R.U64 R9, R9, 0x3, RZ ;  /* 0x0000000309097819 */ /* 0x000fe400000012ff */
[----:B------:R-:W-:Y:S02]  /*80d0*/  F2FP.BF16.F32.PACK_AB R13, R51, R50 ;  /* 0x00000032330d723e */ /* 0x000fe400000010ff */
[----:B------:R-:W-:Y:S02]  /*80e0*/  F2FP.BF16.F32.PACK_AB R14, R53, R52 ;  /* 0x00000034350e723e */ /* 0x000fe400000010ff */
[----:B------:R-:W-:Y:S02]  /*80f0*/  F2FP.BF16.F32.PACK_AB R15, R55, R54 ;  /* 0x00000036370f723e */ /* 0x000fe400000010ff */
[----:B------:R-:W-:-:S02]  /*8100*/  LOP3.LUT R160, R9, R2, RZ, 0x3c, !PT ;  /* 0x0000000209a07212 */ /* 0x000fc400078e3cff */
[----:B------:R-:W-:Y:S01]  /*8110*/  LOP3.LUT R2, R5, 0x380, RZ, 0xc0, !PT ;  /* 0x0000038005027812 */ /* 0x000fe200078ec0ff */
[--C-:B------:R-:W-:Y:S01]  /*8120*/  IMAD.X R161, RZ, RZ, R153.reuse, P5 ;  /* 0x000000ffffa17224 */ /* 0x100fe200028e0699 */
[----:B------:R0:W-:Y:S01]  /*8130*/  STSM.16.M88.4 [R7], R12 ;  /* 0x0000000c07007844 */ /* 0x0001e20000000200 */
[C---:B------:R-:W-:Y:S02]  /*8140*/  IADD3 R158, P5, R152.reuse, 0x4060, RZ ;  /* 0x00004060989e7810 */ /* 0x040fe40007fbe0ff */
[----:B------:R-:W-:Y:S01]  /*8150*/  IADD3 R157, P6, R152, 0x8000, RZ ;  /* 0x00008000989d7810 */ /* 0x000fe20007fde0ff */
[----:B------:R-:W-:Y:S01]  /*8160*/  IMAD.X R17, RZ, RZ, R153, P3 ;  /* 0x000000ffff117224 */ /* 0x000fe200018e0699 */
[----:B------:R-:W-:Y:S02]  /*8170*/  LOP3.LUT R159, R158, 0x380, RZ, 0xc0, !PT ;  /* 0x000003809e9f7812 */ /* 0x000fe400078ec0ff */
[----:B------:R-:W-:Y:S02]  /*8180*/  LOP3.LUT R156, R157, 0x380, RZ, 0xc0, !PT ;  /* 0x000003809d9c7812 */ /* 0x000fe400078ec0ff */
[----:B------:R-:W-:-:S02]  /*8190*/  IADD3 R155, P1, R152, 0x8040, RZ ;  /* 0x00008040989b7810 */ /* 0x000fc40007f3e0ff */
[----:B0-----:R-:W-:Y:S02]  /*81a0*/  MOV R7, R18 ;  /* 0x0000001200077202 */ /* 0x001fe40000000f00 */
[----:B------:R-:W-:Y:S01]  /*81b0*/  SHF.R.U64 R18, R2, 0x3, RZ ;  /* 0x0000000302127819 */ /* 0x000fe200000012ff */
[----:B------:R-:W-:-:S03]  /*81c0*/  IMAD.X R19, RZ, RZ, R153, P4 ;  /* 0x000000ffff137224 */ /* 0x000fc600020e0699 */
[----:B------:R-:W-:Y:S02]  /*81d0*/  LOP3.LUT R18, R18, R5, RZ, 0x3c, !PT ;  /* 0x0000000512127212 */ /* 0x000fe400078e3cff */
[----:B------:R-:W-:Y:S02]  /*81e0*/  SHF.R.U64 R159, R159, 0x3, RZ ;  /* 0x000000039f9f7819 */ /* 0x000fe400000012ff */
[----:B------:R-:W-:Y:S02]  /*81f0*/  F2FP.BF16.F32.PACK_AB R8, R57, R56 ;  /* 0x000000383908723e */ /* 0x000fe400000010ff */
[----:B------:R-:W-:Y:S02]  /*8200*/  F2FP.BF16.F32.PACK_AB R9, R59, R58 ;  /* 0x0000003a3b09723e */ /* 0x000fe400000010ff */
[----:B------:R-:W-:Y:S02]  /*8210*/  F2FP.BF16.F32.PACK_AB R10, R61, R60 ;  /* 0x0000003c3d0a723e */ /* 0x000fe400000010ff */
[----:B------:R-:W-:-:S02]  /*8220*/  F2FP.BF16.F32.PACK_AB R11, R63, R62 ;  /* 0x0000003e3f0b723e */ /* 0x000fc400000010ff */
[----:B------:R-:W-:Y:S02]  /*8230*/  MOV R160, R160 ;  /* 0x000000a000a07202 */ /* 0x000fe40000000f00 */
[----:B------:R-:W-:Y:S02]  /*8240*/  F2FP.BF16.F32.PACK_AB R12, R65, R64 ;  /* 0x00000040410c723e */ /* 0x000fe400000010ff */
[----:B------:R-:W-:Y:S02]  /*8250*/  F2FP.BF16.F32.PACK_AB R13, R67, R66 ;  /* 0x00000042430d723e */ /* 0x000fe400000010ff */
[----:B------:R-:W-:Y:S02]  /*8260*/  F2FP.BF16.F32.PACK_AB R14, R69, R68 ;  /* 0x00000044450e723e */ /* 0x000fe400000010ff */
[----:B------:R-:W-:Y:S02]  /*8270*/  F2FP.BF16.F32.PACK_AB R15, R71, R70 ;  /* 0x00000046470f723e */ /* 0x000fe400000010ff */
[----:B------:R-:W-:-:S02]  /*8280*/  MOV R2, R16 ;  /* 0x0000001000027202 */ /* 0x000fc40000000f00 */
[----:B------:R-:W-:Y:S02]  /*8290*/  MOV R5, R18 ;  /* 0x0000001200057202 */ /* 0x000fe40000000f00 */
[----:B------:R-:W-:Y:S02]  /*82a0*/  SHF.R.U64 R156, R156, 0x3, RZ ;  /* 0x000000039c9c7819 */ /* 0x000fe400000012ff */
[----:B------:R-:W-:Y:S02]  /*82b0*/  F2FP.BF16.F32.PACK_AB R16, R73, R72 ;  /* 0x000000484910723e */ /* 0x000fe400000010ff */
[----:B------:R-:W-:Y:S02]  /*82c0*/  F2FP.BF16.F32.PACK_AB R17, R75, R74 ;  /* 0x0000004a4b11723e */ /* 0x000fe400000010ff */
[----:B------:R-:W-:Y:S02]  /*82d0*/  F2FP.BF16.F32.PACK_AB R18, R77, R76 ;  /* 0x0000004c4d12723e */ /* 0x000fe400000010ff */
[----:B------:R-:W-:-:S02]  /*82e0*/  F2FP.BF16.F32.PACK_AB R19, R79, R78 ;  /* 0x0000004e4f13723e */ /* 0x000fc400000010ff */
[----:B------:R-:W-:Y:S01]  /*82f0*/  LOP3.LUT R154, R155, 0x380, RZ, 0xc0, !PT ;  /* 0x000003809b9a7812 */ /* 0x000fe200078ec0ff */
[----:B------:R0:W-:Y:S01]  /*8300*/  STSM.16.M88.4 [R7], R8 ;  /* 0x0000000807007844 */ /* 0x0001e20000000200 */
[----:B------:R-:W-:Y:S01]  /*8310*/  LOP3.LUT R158, R159, R158, RZ, 0x3c, !PT ;  /* 0x0000009e9f9e7212 */ /* 0x000fe200078e3cff */
[--C-:B------:R-:W-:Y:S01]  /*8320*/  IMAD.X R159, RZ, RZ, R153.reuse, P5 ;  /* 0x000000ffff9f7224 */ /* 0x100fe200028e0699 */
[----:B------:R-:W-:Y:S01]  /*8330*/  IADD3 R22, P4, R152, 0x8060, RZ ;  /* 0x0000806098167810 */ /* 0x000fe20007f9e0ff */
[----:B------:R1:W-:Y:S01]  /*8340*/  STSM.16.M88.4 [R160], R12 ;  /* 0x0000000ca0007844 */ /* 0x0003e20000000200 */
[----:B------:R-:W-:Y:S01]  /*8350*/  LOP3.LUT R156, R156, R157, RZ, 0x3c, !PT ;  /* 0x0000009d9c9c7212 */ /* 0x000fe200078e3cff */
[----:B------:R-:W-:Y:S01]  /*8360*/  IMAD.X R157, RZ, RZ, R153, P6 ;  /* 0x000000ffff9d7224 */ /* 0x000fe200030e0699 */
[----:B------:R-:W-:Y:S01]  /*8370*/  SHF.R.U64 R154, R154, 0x3, RZ ;  /* 0x000000039a9a7819 */ /* 0x000fe200000012ff */
[----:B------:R2:W-:Y:S01]  /*8380*/  STSM.16.M88.4 [R5], R16 ;  /* 0x0000001005007844 */ /* 0x0005e20000000200 */
[----:B------:R-:W-:-:S02]  /*8390*/  IADD3 R21, P2, R152, 0xc040, RZ ;  /* 0x0000c04098157810 */ /* 0x000fc40007f5e0ff */
[----:B------:R-:W-:Y:S02]  /*83a0*/  MOV R158, R158 ;  /* 0x0000009e009e7202 */ /* 0x000fe40000000f00 */
[----:B------:R-:W-:Y:S01]  /*83b0*/  LOP3.LUT R154, R154, R155, RZ, 0x3c, !PT ;  /* 0x0000009b9a9a7212 */ /* 0x000fe200078e3cff */
[----:B------:R-:W-:Y:S01]  /*83c0*/  IMAD.X R155, RZ, RZ, R153, P1 ;  /* 0x000000ffff9b7224 */ /* 0x000fe200008e0699 */
[----:B0-----:R-:W-:Y:S02]  /*83d0*/  F2FP.BF16.F32.PACK_AB R8, R81, R80 ;  /* 0x000000505108723e */ /* 0x001fe400000010ff */
[----:B------:R-:W-:Y:S02]  /*83e0*/  F2FP.BF16.F32.PACK_AB R9, R83, R82 ;  /* 0x000000525309723e */ /* 0x000fe400000010ff */
[----:B-1----:R-:W-:Y:S02]  /*83f0*/  IADD3 R160, P3, R152, 0xc020, RZ ;  /* 0x0000c02098a07810 */ /* 0x002fe40007f7e0ff */
[----:B------:R-:W-:-:S02]  /*8400*/  F2FP.BF16.F32.PACK_AB R10, R85, R84 ;  /* 0x00000054550a723e */ /* 0x000fc400000010ff */
[----:B--2---:R-:W-:Y:S02]  /*8410*/  LOP3.LUT R5, R22, 0x380, RZ, 0xc0, !PT ;  /* 0x0000038016057812 */ /* 0x004fe400078ec0ff */
[----:B------:R-:W-:Y:S02]  /*8420*/  F2FP.BF16.F32.PACK_AB R11, R87, R86 ;  /* 0x00000056570b723e */ /* 0x000fe400000010ff */
[----:B------:R-:W-:Y:S02]  /*8430*/  MOV R156, R156 ;  /* 0x0000009c009c7202 */ /* 0x000fe40000000f00 */
[----:B------:R-:W-:Y:S02]  /*8440*/  SHF.R.U64 R5, R5, 0x3, RZ ;  /* 0x0000000305057819 */ /* 0x000fe400000012ff */
[----:B------:R-:W-:Y:S02]  /*8450*/  LOP3.LUT R7, R160, 0x380, RZ, 0xc0, !PT ;  /* 0x00000380a0077812 */ /* 0x000fe400078ec0ff */
[----:B------:R-:W-:Y:S01]  /*8460*/  IADD3 R157, P1, R152, 0xc000, RZ ;  /* 0x0000c000989d7810 */ /* 0x000fe20007f3e0ff */
[----:B------:R0:W-:Y:S01]  /*8470*/  STSM.16.M88.4 [R158], R8 ;  /* 0x000000089e007844 */ /* 0x0001e20000000200 */
[----:B------:R-:W-:-:S02]  /*8480*/  LOP3.LUT R20, R21, 0x380, RZ, 0xc0, !PT ;  /* 0x0000038015147812 */ /* 0x000fc400078ec0ff */
[----:B------:R-:W-:Y:S02]  /*8490*/  SHF.R.U64 R7, R7, 0x3, RZ ;  /* 0x0000000307077819 */ /* 0x000fe400000012ff */
[----:B------:R-:W-:Y:S02]  /*84a0*/  SHF.R.U64 R20, R20, 0x3, RZ ;  /* 0x0000000314147819 */ /* 0x000fe400000012ff */
[----:B------:R-:W-:Y:S02]  /*84b0*/  F2FP.BF16.F32.PACK_AB R12, R89, R88 ;  /* 0x00000058590c723e */ /* 0x000fe400000010ff */
[----:B------:R-:W-:Y:S02]  /*84c0*/  F2FP.BF16.F32.PACK_AB R13, R91, R90 ;  /* 0x0000005a5b0d723e */ /* 0x000fe400000010ff */
[----:B------:R-:W-:Y:S02]  /*84d0*/  F2FP.BF16.F32.PACK_AB R14, R93, R92 ;  /* 0x0000005c5d0e723e */ /* 0x000fe400000010ff */
[----:B0-----:R-:W-:-:S02]  /*84e0*/  LOP3.LUT R10, R5, R22, RZ, 0x3c, !PT ;  /* 0x00000016050a7212 */ /* 0x001fc400078e3cff */
[----:B------:R-:W-:Y:S02]  /*84f0*/  LOP3.LUT R22, R157, 0x380, RZ, 0xc0, !PT ;  /* 0x000003809d167812 */ /* 0x000fe400078ec0ff */
[----:B------:R-:W-:Y:S02]  /*8500*/  F2FP.BF16.F32.PACK_AB R15, R95, R94 ;  /* 0x0000005e5f0f723e */ /* 0x000fe400000010ff */
[----:B------:R-:W-:Y:S02]  /*8510*/  LOP3.LUT R8, R7, R160, RZ, 0x3c, !PT ;  /* 0x000000a007087212 */ /* 0x000fe400078e3cff */
[----:B------:R-:W-:Y:S01]  /*8520*/  SHF.R.U64 R22, R22, 0x3, RZ ;  /* 0x0000000316167819 */ /* 0x000fe200000012ff */
[--C-:B------:R-:W-:Y:S01]  /*8530*/  IMAD.X R5, RZ, RZ, R153.reuse, P0 ;  /* 0x000000ffff057224 */ /* 0x100fe200000e0699 */
[----:B------:R-:W-:Y:S01]  /*8540*/  LOP3.LUT R20, R20, R21, RZ, 0x3c, !PT ;  /* 0x0000001514147212 */ /* 0x000fe200078e3cff */
[--C-:B------:R-:W-:Y:S01]  /*8550*/  IMAD.X R11, RZ, RZ, R153.reuse, P4 ;  /* 0x000000ffff0b7224 */ /* 0x100fe200020e0699 */
[----:B------:R-:W-:Y:S01]  /*8560*/  F2FP.BF16.F32.PACK_AB R16, R97, R96 ;  /* 0x000000606110723e */ /* 0x000fe200000010ff */
[--C-:B------:R-:W-:Y:S01]  /*8570*/  IMAD.X R21, RZ, RZ, R153.reuse, P2 ;  /* 0x000000ffff157224 */ /* 0x100fe200010e0699 */
[----:B------:R-:W-:Y:S01]  /*8580*/  F2FP.BF16.F32.PACK_AB R17, R99, R98 ;  /* 0x000000626311723e */ /* 0x000fe200000010ff */
[----:B------:R-:W-:Y:S01]  /*8590*/  IMAD.X R9, RZ, RZ, R153, P3 ;  /* 0x000000ffff097224 */ /* 0x000fe200018e0699 */
[----:B------:R-:W-:-:S02]  /*85a0*/  F2FP.BF16.F32.PACK_AB R18, R101, R100 ;  /* 0x000000646512723e */ /* 0x000fc400000010ff */
[----:B------:R-:W-:Y:S02]  /*85b0*/  F2FP.BF16.F32.PACK_AB R19, R103, R102 ;  /* 0x000000666713723e */ /* 0x000fe400000010ff */
[----:B------:R-:W-:Y:S01]  /*85c0*/  MOV R7, R154 ;  /* 0x0000009a00077202 */ /* 0x000fe20000000f00 */
[----:B------:R-:W-:Y:S01]  /*85d0*/  IMAD.X R155, RZ, RZ, R153, P1 ;  /* 0x000000ffff9b7224 */ /* 0x000fe200008e0699 */
[----:B------:R-:W-:Y:S01]  /*85e0*/  LOP3.LUT R154, R22, R157, RZ, 0x3c, !PT ;  /* 0x0000009d169a7212 */ /* 0x000fe200078e3cff */
[----:B------:R-:W0:Y:S01]  /*85f0*/  LDC.64 R152, c[0x0][0xd00] ;  /* 0x00034000ff987b82 */ /* 0x000e220000000a00 */
[----:B------:R1:W-:Y:S01]  /*8600*/  STSM.16.M88.4 [R156], R12 ;  /* 0x0000000c9c007844 */ /* 0x0003e20000000200 */
[----:B------:R-:W-:-:S03]  /*8610*/  MOV R22, R10 ;  /* 0x0000000a00167202 */ /* 0x000fc60000000f00 */
[----:B------:R2:W-:Y:S01]  /*8620*/  STSM.16.M88.4 [R2], R16 ;  /* 0x0000001002007844 */ /* 0x0005e20000000200 */
[----:B------:R-:W-:Y:S02]  /*8630*/  MOV R154, R154 ;  /* 0x0000009a009a7202 */ /* 0x000fe40000000f00 */
[----:B------:R-:W-:Y:S02]  /*8640*/  F2FP.BF16.F32.PACK_AB R10, R125, R124 ;  /* 0x0000007c7d0a723e */ /* 0x000fe400000010ff */
[----:B------:R-:W-:Y:S02]  /*8650*/  F2FP.BF16.F32.PACK_AB R11, R127, R126 ;  /* 0x0000007e7f0b723e */ /* 0x000fe400000010ff */
[----:B-1----:R-:W-:Y:S02]  /*8660*/  F2FP.BF16.F32.PACK_AB R12, R105, R104 ;  /* 0x00000068690c723e */ /* 0x002fe400000010ff */
[----:B------:R-:W-:Y:S02]  /*8670*/  F2FP.BF16.F32.PACK_AB R13, R107, R106 ;  /* 0x0000006a6b0d723e */ /* 0x000fe400000010ff */
[----:B------:R-:W-:-:S02]  /*8680*/  F2FP.BF16.F32.PACK_AB R14, R109, R108 ;  /* 0x0000006c6d0e723e */ /* 0x000fc400000010ff */
[----:B------:R-:W-:Y:S02]  /*8690*/  F2FP.BF16.F32.PACK_AB R15, R111, R110 ;  /* 0x0000006e6f0f723e */ /* 0x000fe400000010ff */
[----:B--2---:R-:W-:Y:S02]  /*86a0*/  F2FP.BF16.F32.PACK_AB R16, R113, R112 ;  /* 0x000000707110723e */ /* 0x004fe400000010ff */
[----:B------:R-:W-:Y:S02]  /*86b0*/  F2FP.BF16.F32.PACK_AB R17, R115, R114 ;  /* 0x000000727311723e */ /* 0x000fe400000010ff */
[----:B------:R-:W-:Y:S02]  /*86c0*/  F2FP.BF16.F32.PACK_AB R18, R117, R116 ;  /* 0x000000747512723e */ /* 0x000fe400000010ff */
[----:B------:R-:W-:Y:S02]  /*86d0*/  F2FP.BF16.F32.PACK_AB R19, R119, R118 ;  /* 0x000000767713723e */ /* 0x000fe400000010ff */
[----:B------:R-:W-:-:S02]  /*86e0*/  MOV R2, R8 ;  /* 0x0000000800027202 */ /* 0x000fc40000000f00 */
[----:B------:R-:W-:Y:S02]  /*86f0*/  F2FP.BF16.F32.PACK_AB R8, R121, R120 ;  /* 0x000000787908723e */ /* 0x000fe400000010ff */
[----:B------:R-:W-:Y:S01]  /*8700*/  F2FP.BF16.F32.PACK_AB R9, R123, R122 ;  /* 0x0000007a7b09723e */ /* 0x000fe200000010ff */
[----:B------:R1:W-:Y:S01]  /*8710*/  STSM.16.M88.4 [R7], R12 ;  /* 0x0000000c07007844 */ /* 0x0003e20000000200 */
[----:B------:R-:W-:-:S03]  /*8720*/  MOV R21, R20 ;  /* 0x0000001400157202 */ /* 0x000fc60000000f00 */
[----:B------:R2:W-:Y:S04]  /*8730*/  STSM.16.M88.4 [R22], R16 ;  /* 0x0000001016007844 */ /* 0x0005e80000000200 */
[----:B------:R3:W-:Y:S01]  /*8740*/  STSM.16.M88.4 [R154], R8 ;  /* 0x000000089a007844 */ /* 0x0007e20000000200 */
[----:B-1----:R-:W-:Y:S02]  /*8750*/  F2FP.BF16.F32.PACK_AB R12, R129, R128 ;  /* 0x00000080810c723e */ /* 0x002fe400000010ff */
[----:B------:R-:W-:Y:S02]  /*8760*/  F2FP.BF16.F32.PACK_AB R13, R131, R130 ;  /* 0x00000082830d723e */ /* 0x000fe400000010ff */
[----:B------:R-:W-:Y:S02]  /*8770*/  F2FP.BF16.F32.PACK_AB R14, R133, R132 ;  /* 0x00000084850e723e */ /* 0x000fe400000010ff */
[----:B------:R-:W-:-:S02]  /*8780*/  F2FP.BF16.F32.PACK_AB R15, R135, R134 ;  /* 0x00000086870f723e */ /* 0x000fc400000010ff */
[----:B--2---:R-:W-:Y:S02]  /*8790*/  F2FP.BF16.F32.PACK_AB R16, R137, R136 ;  /* 0x000000888910723e */ /* 0x004fe400000010ff */
[----:B------:R-:W-:Y:S02]  /*87a0*/  F2FP.BF16.F32.PACK_AB R17, R139, R138 ;  /* 0x0000008a8b11723e */ /* 0x000fe400000010ff */
[----:B------:R-:W-:Y:S02]  /*87b0*/  F2FP.BF16.F32.PACK_AB R18, R141, R140 ;  /* 0x0000008c8d12723e */ /* 0x000fe400000010ff */
[----:B------:R-:W-:Y:S02]  /*87c0*/  F2FP.BF16.F32.PACK_AB R19, R143, R142 ;  /* 0x0000008e8f13723e */ /* 0x000fe400000010ff */
[----:B------:R-:W-:Y:S02]  /*87d0*/  MOV R7, R4 ;  /* 0x0000000400077202 */ /* 0x000fe40000000f00 */
[----:B---3--:R-:W-:-:S02]  /*87e0*/  F2FP.BF16.F32.PACK_AB R8, R145, R144 ;  /* 0x000000909108723e */ /* 0x008fc400000010ff */
[----:B------:R-:W-:Y:S02]  /*87f0*/  F2FP.BF16.F32.PACK_AB R9, R147, R146 ;  /* 0x000000929309723e */ /* 0x000fe400000010ff */
[----:B------:R-:W-:Y:S02]  /*8800*/  F2FP.BF16.F32.PACK_AB R10, R149, R148 ;  /* 0x00000094950a723e */ /* 0x000fe400000010ff */
[----:B------:R-:W-:Y:S01]  /*8810*/  F2FP.BF16.F32.PACK_AB R11, R151, R150 ;  /* 0x00000096970b723e */ /* 0x000fe200000010ff */
[----:B------:R1:W-:Y:S04]  /*8820*/  STSM.16.M88.4 [R2], R12 ;  /* 0x0000000c02007844 */ /* 0x0003e80000000200 */
[----:B------:R-:W-:Y:S04]  /*8830*/  STSM.16.M88.4 [R21], R16 ;  /* 0x0000001015007844 */ /* 0x000fe80000000200 */
[----:B------:R2:W-:Y:S01]  /*8840*/  STSM.16.M88.4 [R7], R8 ;  /* 0x0000000807007844 */ /* 0x0005e20000000200 */
[----:B0-----:R-:W-:Y:S01]  /*8850*/  ISETP.NE.U32.AND P0, PT, R152, RZ, PT ;  /* 0x000000ff9800720c */ /* 0x001fe20003f05070 */
[----:B------:R-:W-:-:S03]  /*8860*/  IMAD.SHL.U32 R155, R200, 0x4, RZ ;  /* 0x00000004c89b7824 */ /* 0x000fc600078e00ff */
[----:B------:R-:W-:Y:S02]  /*8870*/  ISETP.NE.AND.EX P0, PT, R153, RZ, PT, P0 ;  /* 0x000000ff9900720c */ /* 0x000fe40003f05300 */
[----:B----4-:R-:W-:Y:S01]  /*8880*/  SHF.L.U64.HI R20, R200, 0x2, R165 ;  /* 0x00000002c8147819 */ /* 0x010fe200000102a5 */
[----:B-1----:R-:W0:Y:S08]  /*8890*/  LDC R13, c[0x0][0xbd4] ;  /* 0x0002f500ff0d7b82 */ /* 0x002e300000000800 */
[----:B------:R-:W-:Y:S01]  /*88a0*/  BAR.SYNC.DEFER_BLOCKING 0x1, 0x100 ;  /* 0x0044000000007b1d */ /* 0x000fe20000010000 */
[----:B------:R-:W-:Y:S01]  /*88b0*/  IADD3 R4, P1, R155, R152, RZ ;  /* 0x000000989b047210 */ /* 0x000fe20007f3e0ff */
[----:B------:R-:W-:-:S04]  /*88c0*/  IMAD.MOV.U32 R2, RZ, RZ, RZ ;  /* 0x000000ffff027224 */ /* 0x000fc800078e00ff */
[----:B------:R-:W-:Y:S01]  /*88d0*/  IMAD.X R5, R20, 0x1, R153, P1 ;  /* 0x0000000114057824 */ /* 0x000fe200008e0699 */
[----:B------:R-:W-:Y:S01]  /*88e0*/  ISETP.NE.U32.AND P1, PT, RZ, UR10, PT ;  /* 0x0000000aff007c0c */ /* 0x000fe2000bf25070 */
[----:B------:R-:W1:Y:S03]  /*88f0*/  LDC.64 R14, c[0x0][0xca8] ;  /* 0x00032a00ff0e7b82 */ /* 0x000e660000000a00 */
[----:B------:R-:W-:Y:S01]  /*8900*/  ISETP.NE.AND.EX P1, PT, RZ, UR11, PT, P1 ;  /* 0x0000000bff007c0c */ /* 0x000fe2000bf25310 */
[----:B------:R-:W3:-:S12]  /*8910*/  @P0 LDG.E R2, desc[UR36][R4.64] ;  /* 0x0000002404020981 */ /* 0x000ed8000c1e1900 */
[----:B--2---:R-:W-:-:S04]  /*8920*/  @P1 IADD3 R8, P2, R155, UR10, RZ ;  /* 0x0000000a9b081c10 */ /* 0x004fc8000ff5e0ff */
[----:B------:R-:W-:Y:S01]  /*8930*/  @P1 IADD3.X R9, R20, UR11, RZ, P2, !PT ;  /* 0x0000000b14091c10 */ /* 0x000fe200097fe4ff */
[----:B------:R-:W-:Y:S01]  /*8940*/  IMAD.MOV.U32 R21, RZ, RZ, 0xab8 ;  /* 0x00000ab8ff157424 */ /* 0x000fe200078e00ff */
[----:B------:R-:W-:-:S03]  /*8950*/  ULDC UR11, c[0x0][0xce8] ;  /* 0x00033a00000b7ab9 */ /* 0x000fc60000000800 */
[----:B------:R2:W4:Y:S01]  /*8960*/  @P1 LDG.E R20, desc[UR36][R8.64] ;  /* 0x0000002408141981 */ /* 0x000522000c1e1900 */
[----:B------:R-:W-:-:S04]  /*8970*/  ISETP.NE.AND P2, PT, R202, RZ, PT ;  /* 0x000000ffca00720c */ /* 0x000fc80003f45270 */
[----:B0-----:R-:W-:-:S04]  /*8980*/  SEL R13, R202, R13, P2 ;  /* 0x0000000dca0d7207 */ /* 0x001fc80001000000 */
[----:B------:R-:W-:-:S04]  /*8990*/  ISETP.GT.AND P3, PT, R13, 0x1, PT ;  /* 0x000000010d00780c */ /* 0x000fc80003f64270 */
[----:B------:R-:W-:-:S04]  /*89a0*/  SEL R21, R21, 0xa78, P3 ;  /* 0x00000a7815157807 */ /* 0x000fc80001800000 */
[----:B------:R-:W0:Y:S01]  /*89b0*/  LDC.64 R10, c[0x0][R21+0x220] ;  /* 0x00008800150a7b82 */ /* 0x000e220000000a00 */
[----:B------:R-:W-:-:S07]  /*89c0*/  ISETP.NE.U32.AND P2, PT, R152, RZ, PT ;  /* 0x000000ff9800720c */ /* 0x000fce0003f45070 */
[----:B--2---:R-:W2:Y:S01]  /*89d0*/  LDC.64 R8, c[0x0][R21+0x218] ;  /* 0x0000860015087b82 */ /* 0x004ea20000000a00 */
[----:B------:R-:W-:Y:S01]  /*89e0*/  ISETP.NE.AND.EX P2, PT, R153, RZ, PT, P2 ;  /* 0x000000ff9900720c */ /* 0x000fe20003f45320 */
[----:B------:R-:W-:-:S03]  /*89f0*/  UISETP.NE.AND UP0, UPT, UR11, 0x1, UPT ;  /* 0x000000010b00788c */ /* 0x000fc6000bf05270 */
[----:B------:R-:W-:-:S03]  /*8a00*/  SEL R200, R200, RZ, !P2 ;  /* 0x000000ffc8c87207 */ /* 0x000fc60005000000 */
[----:B------:R-:W3:Y:S01]  /*8a10*/  LDC.64 R12, c[0x0][R21+0x228] ;  /* 0x00008a00150c7b82 */ /* 0x000ee20000000a00 */
[----:B------:R-:W-:Y:S02]  /*8a20*/  PLOP3.LUT P4, PT, PT, PT, UP0, 0x80, 0x0 ;  /* 0x000000000000781c */ /* 0x000fe40003f8f008 */
[----:B------:R-:W-:Y:S01]  /*8a30*/  SEL R7, R165, RZ, !P2 ;  /* 0x000000ffa5077207 */ /* 0x000fe20005000000 */
[----:B------:R-:W-:Y:S01]  /*8a40*/  IMAD.U32 R18, RZ, RZ, UR12 ;  /* 0x0000000cff127e24 */ /* 0x000fe2000f8e00ff */
[----:B------:R-:W-:Y:S01]  /*8a50*/  @UP0 ULDC UR8, c[0x0][0xcec] ;  /* 0x00033b0000080ab9 */ /* 0x000fe20000000800 */
[-C--:B0-----:R-:W-:Y:S02]  /*8a60*/  IMAD R11, R11, R200.reuse, RZ ;  /* 0x000000c80b0b7224 */ /* 0x081fe400078e02ff */
[----:B-1----:R-:W0:Y:S01]  /*8a70*/  @!P3 LDC R14, c[0x0][0xc50] ;  /* 0x00031400ff0ebb82 */ /* 0x002e220000000800 */
[----:B------:R-:W-:-:S04]  /*8a80*/  IMAD.WIDE.U32 R16, R10, R200, RZ ;  /* 0x000000c80a107225 */ /* 0x000fc800078e00ff */
[----:B------:R-:W-:Y:S02]  /*8a90*/  IMAD R19, R10, R7, R11 ;  /* 0x000000070a137224 */ /* 0x000fe400078e020b */
[-C--:B--2---:R-:W-:Y:S01]  /*8aa0*/  IMAD.WIDE.U32 R10, R8, R201.reuse, RZ ;  /* 0x000000c9080a7225 */ /* 0x084fe200078e00ff */
[----:B------:R-:W1:Y:S03]  /*8ab0*/  @!P3 LDC R15, c[0x0][0xc54] ;  /* 0x00031500ff0fbb82 */ /* 0x000e660000000800 */
[----:B------:R-:W-:Y:S02]  /*8ac0*/  IMAD R7, R9, R201, RZ ;  /* 0x000000c909077224 */ /* 0x000fe400078e02ff */
[----:B-----5:R-:W-:-:S03]  /*8ad0*/  IMAD R18, R18, 0x80, R164 ;  /* 0x0000008012127824 */ /* 0x020fc600078e02a4 */
[----:B------:R2:W5:Y:S01]  /*8ae0*/  LDC.64 R8, c[0x0][R21+0x210] ;  /* 0x0000840015087b82 */ /* 0x0005620000000a00 */
[----:B------:R-:W-:Y:S01]  /*8af0*/  IMAD.IADD R22, R17, 0x1, R19 ;  /* 0x0000000111167824 */ /* 0x000fe200078e0213 */
[----:B------:R-:W-:Y:S01]  /*8b00*/  SEL R17, R162, RZ, P3 ;  /* 0x000000ffa2117207 */ /* 0x000fe20001800000 */
[----:B------:R-:W-:Y:S01]  /*8b10*/  IMAD.MOV.U32 R19, RZ, RZ, R18 ;  /* 0x000000ffff137224 */ /* 0x000fe200078e0012 */
[----:B---3--:R-:W-:Y:S01]  /*8b20*/  IADD3 R16, P2, P5, R16, R10, R2 ;  /* 0x0000000a10107210 */ /* 0x008fe20007d5e002 */
[----:B------:R-:W-:Y:S01]  /*8b30*/  @P4 IMAD.HI.U32 R10, R18, UR8, RZ ;  /* 0x00000008120a4c27 */ /* 0x000fe2000f8e00ff */
[----:B------:R-:W-:-:S04]  /*8b40*/  @UP0 ULDC UR8, c[0x0][0xcf0] ;  /* 0x00033c0000080ab9 */ /* 0x000fc80000000800 */
[----:B------:R-:W-:Y:S01]  /*8b50*/  @P4 SHF.R.U32.HI R19, RZ, UR8, R10 ;  /* 0x00000008ff134c19 */ /* 0x000fe2000801160a */
[----:B------:R-:W-:Y:S01]  /*8b60*/  IMAD.IADD R10, R11, 0x1, R7 ;  /* 0x000000010b0a7824 */ /* 0x000fe200078e0207 */
[----:B------:R-:W-:Y:S01]  /*8b70*/  SHF.R.S32.HI R7, RZ, 0x1f, R2 ;  /* 0x0000001fff077819 */ /* 0x000fe20000011402 */
[-C--:B------:R-:W-:Y:S02]  /*8b80*/  IMAD R11, R13, R17.reuse, RZ ;  /* 0x000000110d0b7224 */ /* 0x080fe400078e02ff */
[----:B------:R-:W-:Y:S01]  /*8b90*/  IMAD.WIDE.U32 R12, R12, R17, RZ ;  /* 0x000000110c0c7225 */ /* 0x000fe200078e00ff */
[----:B------:R-:W-:-:S03]  /*8ba0*/  IADD3.X R17, R22, R10, R7, P2, P5 ;  /* 0x0000000a16117210 */ /* 0x000fc600017ea407 */
[----:B--2---:R-:W-:Y:S01]  /*8bb0*/  IMAD.MOV R21, RZ, RZ, -R19 ;  /* 0x000000ffff157224 */ /* 0x004fe200078e0a13 */
[----:B------:R-:W-:Y:S01]  /*8bc0*/  IADD3 R12, P2, P5, R19, R16, R12 ;  /* 0x00000010130c7210 */ /* 0x000fe20007d5e00c */
[----:B------:R-:W-:Y:S01]  /*8bd0*/  IMAD.IADD R13, R13, 0x1, R11 ;  /* 0x000000010d0d7824 */ /* 0x000fe200078e020b */
[----:B------:R-:W-:Y:S01]  /*8be0*/  SHF.R.S32.HI R10, RZ, 0x1f, R19 ;  /* 0x0000001fff0a7819 */ /* 0x000fe20000011413 */
[----:B------:R-:W-:-:S03]  /*8bf0*/  IMAD R11, R21, UR11, R18 ;  /* 0x0000000b150b7c24 */ /* 0x000fc6000f8e0212 */
[----:B------:R-:W-:Y:S01]  /*8c00*/  IADD3.X R13, R10, R17, R13, P2, P5 ;  /* 0x000000110a0d7210 */ /* 0x000fe200017ea40d */
[-C--:B-----5:R-:W-:Y:S01]  /*8c10*/  IMAD R9, R9, R11.reuse, RZ ;  /* 0x0000000b09097224 */ /* 0x0a0fe200078e02ff */
[----:B------:R-:W-:Y:S01]  /*8c20*/  SHF.R.S32.HI R17, RZ, 0x1f, R11 ;  /* 0x0000001fff117819 */ /* 0x000fe2000001140b */
[----:B------:R-:W-:-:S04]  /*8c30*/  IMAD.WIDE.U32 R12, R8, R11, R12 ;  /* 0x0000000b080c7225 */ /* 0x000fc800078e000c */
[----:B------:R-:W-:Y:S01]  /*8c40*/  IMAD R9, R8, R17, R9 ;  /* 0x0000001108097224 */ /* 0x000fe200078e0209 */
[----:B0-----:R-:W-:Y:S01]  /*8c50*/  LEA R14, P2, R12, R14, 0x2 ;  /* 0x0000000e0c0e7211 */ /* 0x001fe200078410ff */
[----:B------:R-:W-:Y:S02]  /*8c60*/  ULDC UR8, c[0x0][0xb88] ;  /* 0x0002e20000087ab9 */ /* 0x000fe40000000800 */
[----:B------:R-:W-:Y:S01]  /*8c70*/  IMAD.IADD R8, R13, 0x1, R9 ;  /* 0x000000010d087824 */ /* 0x000fe200078e0209 */
[----:B----4-:R-:W-:-:S04]  /*8c80*/  @P1 R2UR UR8, R20 ;  /* 0x00000000140812ca */ /* 0x010fc800000e0000 */
[----:B-1----:R-:W-:Y:S01]  /*8c90*/  LEA.HI.X R15, R12, R15, R8, 0x2, P2 ;  /* 0x0000000f0c0f7211 */ /* 0x002fe200010f1408 */
[----:B------:R-:W-:Y:S10]  /*8ca0*/  @P1 BRA `(.L_x_1166) ;  /* 0x0000000000181947 */ /* 0x000ff40003800000 */
[----:B------:R-:W-:Y:S05]  /*8cb0*/  @!P0 BRA `(.L_x_1166) ;  /* 0x0000000000148947 */ /* 0x000fea0003800000 */
[----:B------:R-:W2:Y:S04]  /*8cc0*/  LDG.E R9, desc[UR36][R4.64] ;  /* 0x0000002404097981 */ /* 0x000ea8000c1e1900 */
[----:B------:R-:W3:Y:S01]  /*8cd0*/  LDG.E R8, desc[UR36][R4.64+0x4] ;  /* 0x0000042404087981 */ /* 0x000ee2000c1e1900 */
[----:B--2---:R-:W-:Y:S02]  /*8ce0*/  R2UR UR10, R9 ;  /* 0x00000000090a72ca */ /* 0x004fe400000e0000 */
[----:B---3--:R-:W-:-:S13]  /*8cf0*/  R2UR UR8, R8 ;  /* 0x00000000080872ca */ /* 0x008fda00000e0000 */
[----:B------:R-:W-:-:S12]  /*8d00*/  UIADD3 UR8, -UR10, UR8, URZ ;  /* 0x000000080a087290 */ /* 0x000fd8000fffe13f */
.L_x_1166:
[----:B------:R-:W2:Y:S04]  /*8d10*/  LDL R12, [R1+0x28] ;  /* 0x00002800010c7983 */ /* 0x000ea80000100800 */
[----:B------:R-:W3:Y:S01]  /*8d20*/  LDL R10, [R1+0x20] ;  /* 0x00002000010a7983 */ /* 0x000ee20000100800 */
[----:B------:R-:W-:Y:S01]  /*8d30*/  R2UR UR10, R163 ;  /* 0x00000000a30a72ca */ /* 0x000fe200000e0000 */
[----:B------:R-:W-:Y:S02]  /*8d40*/  UIMAD UR8, UR8, UR11, URZ ;  /* 0x0000000b080872a4 */ /* 0x000fe4000f8e023f */
[----:B------:R-:W-:Y:S04]  /*8d50*/  SHFL.IDX PT, R4, R14, RZ, 0x1c1f ;  /* 0x001c1fff0e047589 */ /* 0x000fe800000e0000 */
[----:B------:R-:W0:Y:S04]  /*8d60*/  SHFL.IDX PT, R5, R15, RZ, 0x1c1f ;  /* 0x001c1fff0f057589 */ /* 0x000e2800000e0000 */
[----:B------:R-:W-:Y:S02]  /*8d70*/  SHFL.IDX PT, R8, R14, 0x1, 0x1c1f ;  /* 0x003c1f000e087f89 */ /* 0x000fe400000e0000 */
[----:B------:R-:W-:-:S02]  /*8d80*/  IMAD.U32 R11, RZ, RZ, UR10 ;  /* 0x0000000aff0b7e24 */ /* 0x000fc4000f8e00ff */
[----:B------:R-:W1:Y:S02]  /*8d90*/  SHFL.IDX PT, R9, R15, 0x1, 0x1c1f ;  /* 0x003c1f000f097f89 */ /* 0x000e6400000e0000 */
[----:B--2---:R-:W-:Y:S01]  /*8da0*/  IMAD R11, R11, 0x80, R12 ;  /* 0x000000800b0b7824 */ /* 0x004fe200078e020c */
[----:B---3--:R-:W-:-:S03]  /*8db0*/  LOP3.LUT P0, RZ, R10, 0x3, RZ, 0xc0, !PT ;  /* 0x000000030aff7812 */ /* 0x008fc6000780c0ff */
[C---:B------:R-:W-:Y:S01]  /*8dc0*/  VIADD R10, R11.reuse, 0x8 ;  /* 0x000000080b0a7836 */ /* 0x040fe20000000000 */
[C---:B------:R-:W-:Y:S02]  /*8dd0*/  ISETP.GE.AND P2, PT, R11.reuse, UR8, PT ;  /* 0x000000080b007c0c */ /* 0x040fe4000bf46270 */
[----:B------:R-:W-:Y:S02]  /*8de0*/  ISETP.GE.OR P1, PT, R11, UR8, P0 ;  /* 0x000000080b007c0c */ /* 0x000fe40008726670 */
[----:B------:R-:W-:-:S11]  /*8df0*/  ISETP.GE.OR P0, PT, R10, UR8, P0 ;  /* 0x000000080a007c0c */ /* 0x000fd60008706670 */
[----:B0-----:R0:W-:Y:S04]  /*8e00*/  @!P1 ST.E desc[UR36][R4.64], R3 ;  /* 0x0000000304009985 */ /* 0x0011e8000c101924 */
[----:B-1----:R0:W-:Y:S01]  /*8e10*/  @!P0 ST.E desc[UR36][R8.64], R0 ;  /* 0x0000000008008985 */ /* 0x0021e2000c101924 */
[----:B------:R-:W-:Y:S01]  /*8e20*/  ISETP.GE.AND P0, PT, R10, UR8, PT ;  /* 0x000000080a007c0c */ /* 0x000fe2000bf06270 */
[----:B------:R-:W-:-:S12]  /*8e30*/  @P3 BRA `(.L_x_1167) ;  /* 0x0000001000083947 */ /* 0x000fd80003800000 */
[----:B0-----:R-:W0:Y:S01]  /*8e40*/  S2R R0, SR_TID.X ;  /* 0x0000000000007919 */ /* 0x001e220000002100 */
[----:B------:R-:W-:Y:S01]  /*8e50*/  R2UR UR12, R163 ;  /* 0x00000000a30c72ca */ /* 0x000fe200000e0000 */
[----:B------:R-:W-:Y:S01]  /*8e60*/  @UP0 ULDC UR10, c[0x0][0xcec] ;  /* 0x00033b00000a0ab9 */ /* 0x000fe20000000800 */
[----:B0-----:R-:W-:-:S05]  /*8e70*/  VIADD R0, R0, 0xffffff80 ;  /* 0xffffff8000007836 */ /* 0x001fca0000000000 */
[----:B------:R-:W-:-:S04]  /*8e80*/  SHF.R.S32.HI R3, RZ, 0x1f, R0 ;  /* 0x0000001fff037819 */ /* 0x000fc80000011400 */
[----:B------:R-:W-:-:S04]  /*8e90*/  LEA.HI R3, R3, R0, RZ, 0x3 ;  /* 0x0000000003037211 */ /* 0x000fc800078f18ff */
[----:B------:R-:W-:Y:S02]  /*8ea0*/  LOP3.LUT R5, R3, 0xfffffff8, RZ, 0xc0, !PT ;  /* 0xfffffff803057812 */ /* 0x000fe400078ec0ff */
[----:B------:R-:W-:-:S03]  /*8eb0*/  SHF.R.S32.HI R3, RZ, 0x3, R3 ;  /* 0x00000003ff037819 */ /* 0x000fc60000011403 */
[----:B------:R-:W-:Y:S02]  /*8ec0*/  IMAD.IADD R20, R0, 0x1, -R5 ;  /* 0x0000000100147824 */ /* 0x000fe400078e0a05 */
[----:B------:R-:W-:Y:S02]  /*8ed0*/  IMAD.MOV.U32 R5, RZ, RZ, 0x2 ;  /* 0x00000002ff057424 */ /* 0x000fe400078e00ff */
[----:B------:R-:W-:-:S04]  /*8ee0*/  IMAD.SHL.U32 R0, R20, 0x8, RZ ;  /* 0x0000000814007824 */ /* 0x000fc800078e00ff */
[----:B------:R-:W-:-:S04]  /*8ef0*/  IMAD R4, R3, 0x40, R0 ;  /* 0x0000004003047824 */ /* 0x000fc800078e0200 */
[----:B------:R-:W-:Y:S01]  /*8f00*/  IMAD.WIDE R4, R4, R5, UR6 ;  /* 0x0000000604047e25 */ /* 0x000fe2000f8e0205 */
[----:B------:R-:W-:Y:S02]  /*8f10*/  ULDC.64 UR6, c[0x0][0xba0] ;  /* 0x0002e80000067ab9 */ /* 0x000fe40000000a00 */
[C---:B------:R-:W-:Y:S02]  /*8f20*/  IADD3 R25, P1, R4.reuse, 0x3000, RZ ;  /* 0x0000300004197810 */ /* 0x040fe40007f3e0ff */
[C---:B------:R-:W-:Y:S02]  /*8f30*/  IADD3 R13, P3, R4.reuse, 0x1000, RZ ;  /* 0x00001000040d7810 */ /* 0x040fe40007f7e0ff */
[----:B------:R-:W-:Y:S02]  /*8f40*/  IADD3 R17, P2, R4, 0x2000, RZ ;  /* 0x0000200004117810 */ /* 0x000fe40007f5e0ff */
[----:B------:R-:W-:Y:S02]  /*8f50*/  LOP3.LUT R24, R25, 0x380, RZ, 0xc0, !PT ;  /* 0x0000038019187812 */ /* 0x000fe400078ec0ff */
[----:B------:R-:W-:-:S02]  /*8f60*/  LOP3.LUT R12, R13, 0x380, RZ, 0xc0, !PT ;  /* 0x000003800d0c7812 */ /* 0x000fc400078ec0ff */
[----:B------:R-:W-:Y:S02]  /*8f70*/  LOP3.LUT R16, R17, 0x380, RZ, 0xc0, !PT ;  /* 0x0000038011107812 */ /* 0x000fe400078ec0ff */
[----:B------:R-:W-:Y:S02]  /*8f80*/  SHF.R.U64 R24, R24, 0x3, RZ ;  /* 0x0000000318187819 */ /* 0x000fe400000012ff */
[----:B------:R-:W-:Y:S02]  /*8f90*/  SHF.R.U64 R12, R12, 0x3, RZ ;  /* 0x000000030c0c7819 */ /* 0x000fe400000012ff */
[----:B------:R-:W-:Y:S02]  /*8fa0*/  SHF.R.U64 R16, R16, 0x3, RZ ;  /* 0x0000000310107819 */ /* 0x000fe400000012ff */
[----:B------:R-:W-:Y:S01]  /*8fb0*/  LOP3.LUT R24, R24, R25, RZ, 0x3c, !PT ;  /* 0x0000001918187212 */ /* 0x000fe200078e3cff */
[--C-:B------:R-:W-:Y:S01]  /*8fc0*/  IMAD.X R25, RZ, RZ, R5.reuse, P1 ;  /* 0x000000ffff197224 */ /* 0x100fe200008e0605 */
[----:B------:R-:W-:Y:S01]  /*8fd0*/  LOP3.LUT R12, R12, R13, RZ, 0x3c, !PT ;  /* 0x0000000d0c0c7212 */ /* 0x000fe200078e3cff */
[--C-:B------:R-:W-:Y:S01]  /*8fe0*/  IMAD.X R13, RZ, RZ, R5.reuse, P3 ;  /* 0x000000ffff0d7224 */ /* 0x100fe200018e0605 */
[----:B------:R-:W-:Y:S01]  /*8ff0*/  LOP3.LUT R16, R16, R17, RZ, 0x3c, !PT ;  /* 0x0000001110107212 */ /* 0x000fe200078e3cff */
[----:B------:R-:W-:Y:S01]  /*9000*/  IMAD.X R17, RZ, RZ, R5, P2 ;  /* 0x000000ffff117224 */ /* 0x000fe200010e0605 */
[----:B------:R-:W-:-:S02]  /*9010*/  IADD3 R49, P1, R4, 0x9000, RZ ;  /* 0x0000900004317810 */ /* 0x000fc40007f3e0ff */
[C---:B------:R-:W-:Y:S02]  /*9020*/  IADD3 R29, P0, R4.reuse, 0x4000, RZ ;  /* 0x00004000041d7810 */ /* 0x040fe40007f1e0ff */
[C---:B------:R-:W-:Y:S02]  /*9030*/  IADD3 R33, P6, R4.reuse, 0x5000, RZ ;  /* 0x0000500004217810 */ /* 0x040fe40007fde0ff */
[C---:B------:R-:W-:Y:S02]  /*9040*/  IADD3 R37, P5, R4.reuse, 0x6000, RZ ;  /* 0x0000600004257810 */ /* 0x040fe40007fbe0ff */
[C---:B------:R-:W-:Y:S01]  /*9050*/  LOP3.LUT R11, R4.reuse, 0x380, RZ, 0xc0, !PT ;  /* 0x00000380040b7812 */ /* 0x040fe200078ec0ff */
[----:B------:R-:W-:Y:S01]  /*9060*/  IMAD R7, R7, UR6, RZ ;  /* 0x0000000607077c24 */ /* 0x000fe2000f8e02ff */
[C---:B------:R-:W-:Y:S01]  /*9070*/  IADD3 R41, P3, R4.reuse, 0x7000, RZ ;  /* 0x0000700004297810 */ /* 0x040fe20007f7e0ff */
[----:B------:R-:W-:Y:S01]  /*9080*/  IMAD.U32 R77, RZ, RZ, UR12 ;  /* 0x0000000cff4d7e24 */ /* 0x000fe2000f8e00ff */
[----:B------:R-:W-:-:S02]  /*9090*/  IADD3 R45, P2, R4, 0x8000, RZ ;  /* 0x00008000042d7810 */ /* 0x000fc40007f5e0ff */
[----:B------:R-:W-:Y:S01]  /*90a0*/  SHF.R.S32.HI R21, RZ, 0x1f, R200 ;  /* 0x0000001fff157819 */ /* 0x000fe200000114c8 */
[----:B------:R-:W-:Y:S01]  /*90b0*/  IMAD.U32 R78, RZ, RZ, UR12 ;  /* 0x0000000cff4e7e24 */ /* 0x000fe2000f8e00ff */
[----:B------:R-:W-:Y:S01]  /*90c0*/  LOP3.LUT R48, R49, 0x380, RZ, 0xc0, !PT ;  /* 0x0000038031307812 */ /* 0x000fe200078ec0ff */
[----:B------:R-:W5:Y:S01]  /*90d0*/  LD.E.128 R12, desc[UR36][R12.64] ;  /* 0x000000240c0c7980 */ /* 0x000f62000c101d00 */
[----:B------:R-:W-:Y:S02]  /*90e0*/  LOP3.LUT R28, R29, 0x380, RZ, 0xc0, !PT ;  /* 0x000003801d1c7812 */ /* 0x000fe400078ec0ff */
[----:B------:R-:W-:Y:S01]  /*90f0*/  LOP3.LUT R32, R33, 0x380, RZ, 0xc0, !PT ;  /* 0x0000038021207812 */ /* 0x000fe200078ec0ff */
[----:B------:R-:W5:Y:S01]  /*9100*/  LD.E.128 R16, desc[UR36][R16.64] ;  /* 0x0000002410107980 */ /* 0x000f62000c101d00 */
[----:B------:R-:W-:Y:S02]  /*9110*/  LOP3.LUT R36, R37, 0x380, RZ, 0xc0, !PT ;  /* 0x0000038025247812 */ /* 0x000fe400078ec0ff */
[----:B------:R-:W-:Y:S01]  /*9120*/  LOP3.LUT R40, R41, 0x380, RZ, 0xc0, !PT ;  /* 0x0000038029287812 */ /* 0x000fe200078ec0ff */
[----:B------:R-:W5:Y:S01]  /*9130*/  LD.E.128 R24, desc[UR36][R24.64] ;  /* 0x0000002418187980 */ /* 0x000f62000c101d00 */
[----:B------:R-:W-:-:S02]  /*9140*/  LOP3.LUT R44, R45, 0x380, RZ, 0xc0, !PT ;  /* 0x000003802d2c7812 */ /* 0x000fc400078ec0ff */
[----:B------:R-:W-:Y:S02]  /*9150*/  SHF.R.U64 R48, R48, 0x3, RZ ;  /* 0x0000000330307819 */ /* 0x000fe400000012ff */
[----:B------:R-:W-:Y:S02]  /*9160*/  SHF.R.U64 R28, R28, 0x3, RZ ;  /* 0x000000031c1c7819 */ /* 0x000fe400000012ff */
[----:B------:R-:W-:Y:S02]  /*9170*/  SHF.R.U64 R32, R32, 0x3, RZ ;  /* 0x0000000320207819 */ /* 0x000fe400000012ff */
[----:B------:R-:W-:Y:S02]  /*9180*/  SHF.R.U64 R36, R36, 0x3, RZ ;  /* 0x0000000324247819 */ /* 0x000fe400000012ff */
[----:B------:R-:W-:Y:S02]  /*9190*/  SHF.R.U64 R40, R40, 0x3, RZ ;  /* 0x0000000328287819 */ /* 0x000fe400000012ff */
[----:B------:R-:W-:-:S02]  /*91a0*/  SHF.R.U64 R44, R44, 0x3, RZ ;  /* 0x000000032c2c7819 */ /* 0x000fc400000012ff */
        /* <DEDUP_REMOVED lines=13> */
[----:B------:R-:W-:Y:S01]  /*9280*/  SHF.R.U64 R11, R11, 0x3, RZ ;  /* 0x000000030b0b7819 */ /* 0x000fe200000012ff */
[----:B------:R-:W-:Y:S01]  /*9290*/  IMAD R7, R2, UR7, R7 ;  /* 0x0000000702077c24 */ /* 0x000fe2000f8e0207 */
[C---:B------:R-:W-:Y:S01]  /*92a0*/  IADD3 R53, P0, R4.reuse, 0xa000, RZ ;  /* 0x0000a00004357810 */ /* 0x040fe20007f1e0ff */
[----:B------:R-:W-:Y:S01]  /*92b0*/  IMAD.X R73, RZ, RZ, R5, P1 ;  /* 0x000000ffff497224 */ /* 0x000fe200008e0605 */
[C---:B------:R-:W-:Y:S01]  /*92c0*/  IADD3 R57, P6, R4.reuse, 0xb000, RZ ;  /* 0x0000b00004397810 */ /* 0x040fe20007fde0ff */
[----:B------:R-:W5:Y:S01]  /*92d0*/  LD.E.128 R28, desc[UR36][R28.64] ;  /* 0x000000241c1c7980 */ /* 0x000f62000c101d00 */
[C---:B------:R-:W-:Y:S02]  /*92e0*/  IADD3 R61, P5, R4.reuse, 0xc000, RZ ;  /* 0x0000c000043d7810 */ /* 0x040fe40007fbe0ff */
[C---:B------:R-:W-:Y:S01]  /*92f0*/  IADD3 R65, P3, R4.reuse, 0xd000, RZ ;  /* 0x0000d00004417810 */ /* 0x040fe20007f7e0ff */
[----:B------:R-:W5:Y:S01]  /*9300*/  LD.E.128 R32, desc[UR36][R32.64] ;  /* 0x0000002420207980 */ /* 0x000f62000c101d00 */
[----:B------:R-:W-:-:S02]  /*9310*/  IADD3 R69, P2, R4, 0xe000, RZ ;  /* 0x0000e00004457810 */ /* 0x000fc40007f5e0ff */
        /* <DEDUP_REMOVED lines=9> */
[----:B------:R-:W-:Y:S01]  /*93b0*/  SHF.R.U64 R8, R8, 0x3, RZ ;  /* 0x0000000308087819 */ /* 0x000fe200000012ff */
[----:B------:R-:W5:Y:S01]  /*93c0*/  LD.E.128 R48, desc[UR36][R48.64] ;  /* 0x0000002430307980 */ /* 0x000f62000c101d00 */
[----:B------:R-:W-:Y:S02]  /*93d0*/  SHF.R.U64 R52, R52, 0x3, RZ ;  /* 0x0000000334347819 */ /* 0x000fe400000012ff */
[----:B------:R-:W-:Y:S02]  /*93e0*/  SHF.R.U64 R56, R56, 0x3, RZ ;  /* 0x0000000338387819 */ /* 0x000fe400000012ff */
[----:B------:R-:W-:Y:S02]  /*93f0*/  SHF.R.U64 R60, R60, 0x3, RZ ;  /* 0x000000033c3c7819 */ /* 0x000fe400000012ff */
[----:B------:R-:W-:Y:S02]  /*9400*/  SHF.R.U64 R64, R64, 0x3, RZ ;  /* 0x0000000340407819 */ /* 0x000fe400000012ff */
[----:B------:R-:W-:-:S02]  /*9410*/  SHF.R.U64 R68, R68, 0x3, RZ ;  /* 0x0000000344447819 */ /* 0x000fc400000012ff */
[----:B------:R-:W-:Y:S02]  /*9420*/  LOP3.LUT R4, R11, R4, RZ, 0x3c, !PT ;  /* 0x000000040b047212 */ /* 0x000fe400078e3cff */
        /* <DEDUP_REMOVED lines=11> */
[----:B------:R-:W5:Y:S04]  /*94e0*/  LD.E.128 R52, desc[UR36][R52.64] ;  /* 0x0000002434347980 */ /* 0x000f68000c101d00 */
[----:B------:R0:W5:Y:S01]  /*94f0*/  LD.E.128 R8, desc[UR36][R4.64] ;  /* 0x0000002404087980 */ /* 0x000162000c101d00 */
[----:B------:R-:W-:-:S03]  /*9500*/  IMAD R78, R78, 0x80, R3 ;  /* 0x000000804e4e7824 */ /* 0x000fc600078e0203 */
[----:B------:R-:W5:Y:S04]  /*9510*/  LD.E.128 R56, desc[UR36][R56.64] ;  /* 0x0000002438387980 */ /* 0x000f68000c101d00 */
[----:B------:R-:W5:Y:S01]  /*9520*/  LD.E.128 R60, desc[UR36][R60.64] ;  /* 0x000000243c3c7980 */ /* 0x000f62000c101d00 */
[----:B0-----:R-:W-:Y:S01]  /*9530*/  IMAD.WIDE.U32 R4, R2, UR6, RZ ;  /* 0x0000000602047c25 */ /* 0x001fe2000f8e00ff */
[----:B------:R-:W-:Y:S02]  /*9540*/  ULDC.64 UR6, c[0x0][0xbe8] ;  /* 0x0002fa0000067ab9 */ /* 0x000fe40000000a00 */
[----:B------:R-:W5:Y:S01]  /*9550*/  LD.E.128 R64, desc[UR36][R64.64] ;  /* 0x0000002440407980 */ /* 0x000f62000c101d00 */
[----:B------:R-:W-:Y:S02]  /*9560*/  IMAD R2, R20, 0x20, R3 ;  /* 0x0000002014027824 */ /* 0x000fe400078e0203 */
[----:B------:R-:W-:Y:S01]  /*9570*/  IMAD.IADD R5, R5, 0x1, R7 ;  /* 0x0000000105057824 */ /* 0x000fe200078e0207 */
[----:B------:R-:W5:Y:S01]  /*9580*/  LD.E.128 R68, desc[UR36][R68.64] ;  /* 0x0000002444447980 */ /* 0x000f62000c101d00 */
[----:B------:R-:W-:-:S02]  /*9590*/  IMAD R77, R77, 0x80, R2 ;  /* 0x000000804d4d7824 */ /* 0x000fc400078e0202 */
[----:B------:R-:W-:Y:S01]  /*95a0*/  IMAD.WIDE.U32 R4, R201, UR6, R4 ;  /* 0x00000006c9047c25 */ /* 0x000fe2000f8e0004 */
[----:B------:R-:W5:Y:S03]  /*95b0*/  LD.E.128 R72, desc[UR36][R72.64] ;  /* 0x0000002448487980 */ /* 0x000f66000c101d00 */
[----:B------:R-:W-:Y:S01]  /*95c0*/  @P4 IMAD.HI.U32 R2, R77, UR10, RZ ;  /* 0x0000000a4d024c27 */ /* 0x000fe2000f8e00ff */
[----:B------:R-:W-:Y:S01]  /*95d0*/  @UP0 ULDC UR10, c[0x0][0xcf0] ;  /* 0x00033c00000a0ab9 */ /* 0x000fe20000000800 */
[----:B------:R-:W-:Y:S01]  /*95e0*/  @!PT LDS RZ, [RZ] ;  /* 0x00000000fffff984 */ /* 0x000fe20000000800 */
[----:B------:R-:W-:Y:S01]  /*95f0*/  @!PT LDS RZ, [RZ] ;  /* 0x00000000fffff984 */ /* 0x000fe20000000800 */
[----:B------:R-:W-:Y:S01]  /*9600*/  @!PT LDS RZ, [RZ] ;  /* 0x00000000fffff984 */ /* 0x000fe20000000800 */
[----:B------:R-:W-:Y:S01]  /*9610*/  @!PT LDS RZ, [RZ] ;  /* 0x00000000fffff984 */ /* 0x000fe20000000800 */
[----:B------:R0:W-:Y:S06]  /*9620*/  MEMBAR.ALL.CTA ;  /* 0x0000000000007992 */ /* 0x0001ec0000008000 */
[----:B0-----:R-:W0:Y:S01]  /*9630*/  FENCE.VIEW.ASYNC.S ;  /* 0x00000000000073c6 */ /* 0x001e220000000000 */
[----:B------:R-:W-:Y:S01]  /*9640*/  IMAD R5, R201, UR7, R5 ;  /* 0x00000007c9057c24 */ /* 0x000fe2000f8e0205 */
[----:B------:R-:W-:Y:S01]  /*9650*/  ULDC.64 UR6, c[0x0][0xbf0] ;  /* 0x0002fc0000067ab9 */ /* 0x000fe20000000a00 */
[----:B------:R-:W-:Y:S01]  /*9660*/  IMAD.MOV.U32 R7, RZ, RZ, R77 ;  /* 0x000000ffff077224 */ /* 0x000fe200078e004d */
[----:B------:R-:W-:Y:S01]  /*9670*/  @P4 SHF.R.U32.HI R7, RZ, UR10, R2 ;  /* 0x0000000aff074c19 */ /* 0x000fe20008011602 */
[----:B------:R-:W-:-:S03]  /*9680*/  IMAD R21, R21, UR6, RZ ;  /* 0x0000000615157c24 */ /* 0x000fc6000f8e02ff */
[----:B------:R-:W-:Y:S01]  /*9690*/  SHF.R.S32.HI R2, RZ, 0x1f, R7 ;  /* 0x0000001fff027819 */ /* 0x000fe20000011407 */
[C---:B------:R-:W-:Y:S02]  /*96a0*/  IMAD R21, R200.reuse, UR7, R21 ;  /* 0x00000007c8157c24 */ /* 0x040fe4000f8e0215 */
[----:B------:R-:W-:Y:S01]  /*96b0*/  IMAD.WIDE.U32 R200, R200, UR6, R4 ;  /* 0x00000006c8c87c25 */ /* 0x000fe2000f8e0004 */
[----:B------:R-:W-:-:S03]  /*96c0*/  ULDC.64 UR6, c[0x0][0xbe0] ;  /* 0x0002f80000067ab9 */ /* 0x000fc60000000a00 */
[----:B------:R-:W-:Y:S02]  /*96d0*/  IMAD.MOV R4, RZ, RZ, -R7 ;  /* 0x000000ffff047224 */ /* 0x000fe400078e0a07 */
[----:B------:R-:W-:Y:S02]  /*96e0*/  IMAD.IADD R201, R201, 0x1, R21 ;  /* 0x00000001c9c97824 */ /* 0x000fe400078e0215 */
[----:B------:R-:W-:Y:S02]  /*96f0*/  IMAD R2, R2, UR6, RZ ;  /* 0x0000000602027c24 */ /* 0x000fe4000f8e02ff */
[----:B------:R-:W-:Y:S02]  /*9700*/  IMAD R21, R4, UR11, R77 ;  /* 0x0000000b04157c24 */ /* 0x000fe4000f8e024d */
[----:B------:R-:W-:-:S04]  /*9710*/  IMAD.WIDE.U32 R4, R7, UR6, R200 ;  /* 0x0000000607047c25 */ /* 0x000fc8000f8e00c8 */
[----:B------:R-:W-:Y:S01]  /*9720*/  IMAD R7, R7, UR7, R2 ;  /* 0x0000000707077c24 */ /* 0x000fe2000f8e0202 */
[----:B------:R-:W-:Y:S01]  /*9730*/  SHF.R.S32.HI R2, RZ, 0x1f, R21 ;  /* 0x0000001fff027819 */ /* 0x000fe20000011415 */
[----:B------:R-:W-:Y:S02]  /*9740*/  ULDC.64 UR6, c[0x0][0xbd8] ;  /* 0x0002f60000067ab9 */ /* 0x000fe40000000a00 */
[----:B------:R-:W-:Y:S02]  /*9750*/  IMAD.IADD R5, R5, 0x1, R7 ;  /* 0x0000000105057824 */ /* 0x000fe400078e0207 */
[----:B------:R-:W-:-:S04]  /*9760*/  IMAD R2, R2, UR6, RZ ;  /* 0x0000000602027c24 */ /* 0x000fc8000f8e02ff */
[C---:B------:R-:W-:Y:S02]  /*9770*/  IMAD R7, R21.reuse, UR7, R2 ;  /* 0x0000000715077c24 */ /* 0x040fe4000f8e0202 */
[----:B------:R-:W-:Y:S01]  /*9780*/  IMAD.WIDE.U32 R2, R21, UR6, R4 ;  /* 0x0000000615027c25 */ /* 0x000fe2000f8e0004 */
[----:B------:R-:W-:-:S03]  /*9790*/  ULDC.64 UR6, c[0x0][0xb80] ;  /* 0x0002e00000067ab9 */ /* 0x000fc60000000a00 */
[----:B------:R-:W-:Y:S01]  /*97a0*/  IMAD.IADD R3, R3, 0x1, R7 ;  /* 0x0000000103037824 */ /* 0x000fe200078e0207 */
[----:B------:R-:W-:Y:S01]  /*97b0*/  LEA R7, P2, R2, UR6, 0x1 ;  /* 0x0000000602077c11 */ /* 0x000fe2000f8408ff */
[----:B------:R-:W-:-:S03]  /*97c0*/  UIADD3 UR6, UR9, 0x32420, URZ ;  /* 0x0003242009067890 */ /* 0x000fc6000fffe03f */
[----:B------:R-:W-:Y:S02]  /*97d0*/  LEA.HI.X R22, R2, UR7, R3, 0x1, P2 ;  /* 0x0000000702167c11 */ /* 0x000fe400090f0c03 */
[C---:B------:R-:W-:Y:S01]  /*97e0*/  ISETP.GE.AND P2, PT, R78.reuse, UR8, PT ;  /* 0x000000084e007c0c */ /* 0x040fe2000bf46270 */
[----:B------:R-:W-:Y:S01]  /*97f0*/  UPRMT UR6, URZ, 0x654, UR6 ;  /* 0x000006543f067896 */ /* 0x000fe20008000006 */
[----:B------:R-:W-:Y:S01]  /*9800*/  VIADD R4, R78, 0x20 ;  /* 0x000000204e047836 */ /* 0x000fe20000000000 */
[----:B------:R-:W-:Y:S01]  /*9810*/  IADD3 R80, R0, 0x40, RZ ;  /* 0x0000004000507810 */ /* 0x000fe20007ffe0ff */
[----:B------:R-:W-:Y:S02]  /*9820*/  VIADD R5, R78, 0x40 ;  /* 0x000000404e057836 */ /* 0x000fe40000000000 */
[C---:B------:R-:W-:Y:S02]  /*9830*/  VIADD R82, R0.reuse, 0x80 ;  /* 0x0000008000527836 */ /* 0x040fe40000000000 */
[----:B------:R-:W-:Y:S01]  /*9840*/  VIADD R84, R0, 0xc0 ;  /* 0x000000c000547836 */ /* 0x000fe20000000000 */
[----:B0-----:R0:W1:Y:S01]  /*9850*/  SHFL.IDX PT, R79, R7, RZ, 0x181f ;  /* 0x00181fff074f7589 */ /* 0x00106200000e0000 */
[----:B------:R-:W-:Y:S01]  /*9860*/  SYNCS.ARRIVE.TRANS64.RED.A1T0 RZ, [UR6], RZ ;  /* 0x000000ffffff79a7 */ /* 0x000fe20008100406 */
[----:B------:R-:W-:Y:S02]  /*9870*/  BSSY B1, `(.L_x_1168) ;  /* 0x000001a000017945 */ /* 0x000fe40003800000 */
[----:B------:R0:W2:Y:S01]  /*9880*/  SHFL.IDX PT, R77, R22, RZ, 0x181f ;  /* 0x00181fff164d7589 */ /* 0x0000a200000e0000 */
[----:B------:R-:W-:-:S02]  /*9890*/  ISETP.GE.AND P1, PT, R4, UR8, PT ;  /* 0x0000000804007c0c */ /* 0x000fc4000bf26270 */
[----:B------:R-:W-:Y:S02]  /*98a0*/  ISETP.GE.AND P0, PT, R5, UR8, PT ;  /* 0x0000000805007c0c */ /* 0x000fe4000bf06270 */
[----:B------:R-:W-:Y:S02]  /*98b0*/  SHF.R.S32.HI R86, RZ, 0x1f, R0 ;  /* 0x0000001fff567819 */ /* 0x000fe40000011400 */
        /* <DEDUP_REMOVED lines=21> */
.L_x_1169:
[----:B------:R-:W-:Y:S05]  /*9a10*/  BSYNC B1 ;  /* 0x0000000000017941 */ /* 0x000fea0003800000 */
.L_x_1168:
        /* <DEDUP_REMOVED lines=21> */
.L_x_1171:
[----:B------:R-:W-:Y:S05]  /*9b70*/  BSYNC B1 ;  /* 0x0000000000017941 */ /* 0x000fea0003800000 */
.L_x_1170:
        /* <DEDUP_REMOVED lines=16> */
[----:B----4-:R-:W-:-:S02]  /*9c80*/  @!P1 LEA.HI.X R9, R82, R11, R83, 0x1, P4 ;  /* 0x0000000b52099211 */ /* 0x010fc400020f0c53 */
[----:B------:R-:W-:Y:S01]  /*9c90*/  @!P0 LEA.HI.X R11, R84, R11, R85, 0x1, P6 ;  /* 0x0000000b540b8211 */ /* 0x000fe200030f0c55 */
[----:B------:R0:W-:Y:S04]  /*9ca0*/  @!P2 ST.E.128 desc[UR36][R4.64], R36 ;  /* 0x000000240400a985 */ /* 0x0001e8000c101d24 */
[----:B------:R0:W-:Y:S04]  /*9cb0*/  @!P1 ST.E.128 desc[UR36][R8.64], R52 ;  /* 0x0000003408009985 */ /* 0x0001e8000c101d24 */
[----:B------:R0:W-:Y:S02]  /*9cc0*/  @!P0 ST.E.128 desc[UR36][R10.64], R68 ;  /* 0x000000440a008985 */ /* 0x0001e4000c101d24 */
.L_x_1173:
[----:B------:R-:W-:Y:S05]  /*9cd0*/  BSYNC B1 ;  /* 0x0000000000017941 */ /* 0x000fea0003800000 */
.L_x_1172:
[----:B0-----:R-:W-:Y:S01]  /*9ce0*/  VIADD R2, R78, 0x60 ;  /* 0x000000604e027836 */ /* 0x001fe20000000000 */
[----:B------:R0:W0:Y:S04]  /*9cf0*/  SHFL.IDX PT, R11, R22, 0x3, 0x181f ;  /* 0x00781f00160b7f89 */ /* 0x00002800000e0000 */
[----:B------:R-:W-:Y:S01]  /*9d00*/  ISETP.GE.AND P0, PT, R2, UR8, PT ;  /* 0x0000000802007c0c */ /* 0x000fe2000bf06270 */
[----:B---3--:R-:W3:-:S12]  /*9d10*/  SHFL.IDX PT, R7, R7, 0x3, 0x181f ;  /* 0x00781f0007077f89 */ /* 0x008ed800000e0000 */
[----:B------:R-:W-:Y:S05]  /*9d20*/  @P0 BRA `(.L_x_1174) ;  /* 0x0000002400b80947 */ /* 0x000fea0003800000 */
[----:B------:R-:W-:Y:S02]  /*9d30*/  ULDC UR6, c[0x0][0xbc8] ;  /* 0x0002f20000067ab9 */ /* 0x000fe40000000800 */
[----:B------:R-:W-:Y:S02]  /*9d40*/  ISETP.GE.AND P3, PT, R0, UR6, PT ;  /* 0x0000000600007c0c */ /* 0x000fe4000bf66270 */
[----:B------:R-:W-:Y:S02]  /*9d50*/  ISETP.GE.AND P4, PT, R80, UR6, PT ;  /* 0x0000000650007c0c */ /* 0x000fe4000bf86270 */
[----:B------:R-:W-:-:S09]  /*9d60*/  ISETP.GE.AND P5, PT, R82, UR6, PT ;  /* 0x0000000652007c0c */ /* 0x000fd2000bfa6270 */
[-C--:B---3--:R-:W-:Y:S02]  /*9d70*/  @!P3 LEA R2, P0, R0, R7.reuse, 0x1 ;  /* 0x000000070002b211 */ /* 0x088fe400078008ff */
[-C--:B------:R-:W-:Y:S02]  /*9d80*/  @!P4 LEA R4, P1, R80, R7.reuse, 0x1 ;  /* 0x000000075004c211 */ /* 0x080fe400078208ff */
[----:B------:R-:W-:Y:S02]  /*9d90*/  @!P5 LEA R8, P2, R82, R7, 0x1 ;  /* 0x000000075208d211 */ /* 0x000fe400078408ff */
[-C--:B0-----:R-:W-:Y:S02]  /*9da0*/  @!P3 LEA.HI.X R3, R0, R11.reuse, R86, 0x1, P0 ;  /* 0x0000000b0003b211 */ /* 0x081fe400000f0c56 */
[-C--:B------:R-:W-:Y:S02]  /*9db0*/  @!P4 LEA.HI.X R5, R80, R11.reuse, R81, 0x1, P1 ;  /* 0x0000000b5005c211 */ /* 0x080fe400008f0c51 */
[----:B----4-:R-:W-:Y:S01]  /*9dc0*/  @!P5 LEA.HI.X R9, R82, R11, R83, 0x1, P2 ;  /* 0x0000000b5209d211 */ /* 0x010fe200010f0c53 */
[----:B------:R0:W-:Y:S01]  /*9dd0*/  @!P3 ST.E.128 desc[UR36][R2.64], R24 ;  /* 0x000000180200b985 */ /* 0x0001e2000c101d24 */
[----:B------:R-:W-:-:S03]  /*9de0*/  ISETP.GE.AND P0, PT, R84, UR6, PT ;  /* 0x0000000654007c0c */ /* 0x000fc6000bf06270 */
[----:B------:R0:W-:Y:S04]  /*9df0*/  @!P4 ST.E.128 desc[UR36][R4.64], R40 ;  /* 0x000000280400c985 */ /* 0x0001e8000c101d24 */
[----:B------:R0:W-:Y:S06]  /*9e00*/  @!P5 ST.E.128 desc[UR36][R8.64], R56 ;  /* 0x000000380800d985 */ /* 0x0001ec000c101d24 */
[----:B------:R-:W-:Y:S05]  /*9e10*/  @P0 BRA `(.L_x_1174) ;  /* 0x00000024007c0947 */ /* 0x000fea0003800000 */
[----:B0-----:R-:W-:-:S04]  /*9e20*/  LEA R2, P0, R84, R7, 0x1 ;  /* 0x0000000754027211 */ /* 0x001fc800078008ff */
[----:B------:R-:W-:-:S05]  /*9e30*/  LEA.HI.X R3, R84, R11, R85, 0x1, P0 ;  /* 0x0000000b54037211 */ /* 0x000fca00000f0c55 */
[----:B------:R0:W-:Y:S01]  /*9e40*/  ST.E.128 desc[UR36][R2.64], R72 ;  /* 0x0000004802007985 */ /* 0x0001e2000c101d24 */
[----:B------:R-:W-:Y:S05]  /*9e50*/  BRA `(.L_x_1174) ;  /* 0x00000024006c7947 */ /* 0x000fea0003800000 */
.L_x_1167:
[----:B------:R-:W-:Y:S01]  /*9e60*/  ULDC.64 UR6, c[0x0][0xc08] ;  /* 0x0003020000067ab9 */ /* 0x000fe20000000a00 */
[----:B0-----:R-:W-:Y:S01]  /*9e70*/  SHF.R.S32.HI R3, RZ, 0x1f, R200 ;  /* 0x0000001fff037819 */ /* 0x001fe200000114c8 */
[----:B------:R-:W-:Y:S01]  /*9e80*/  IMAD R7, R7, UR6, RZ ;  /* 0x0000000607077c24 */ /* 0x000fe2000f8e02ff */
[----:B------:R-:W-:Y:S01]  /*9e90*/  ULDC.64 UR12, c[0x0][0xc40] ;  /* 0x00031000000c7ab9 */ /* 0x000fe20000000a00 */
[C---:B------:R-:W-:Y:S01]  /*9ea0*/  IMAD.WIDE.U32 R4, R2.reuse, UR6, RZ ;  /* 0x0000000602047c25 */ /* 0x040fe2000f8e00ff */
[----:B------:R-:W-:Y:S01]  /*9eb0*/  UIADD3 UR9, UR9, 0x32420, URZ ;  /* 0x0003242009097890 */ /* 0x000fe2000fffe03f */
[----:B------:R-:W-:Y:S01]  /*9ec0*/  BSSY B1, `(.L_x_1175) ;  /* 0x00000d7000017945 */ /* 0x000fe20003800000 */
[----:B------:R-:W-:Y:S01]  /*9ed0*/  SHF.R.S32.HI R20, RZ, 0x1f, R205 ;  /* 0x0000001fff147819 */ /* 0x000fe200000114cd */
[----:B------:R-:W-:Y:S01]  /*9ee0*/  IMAD R7, R2, UR7, R7 ;  /* 0x0000000702077c24 */ /* 0x000fe2000f8e0207 */
[----:B------:R-:W-:Y:S01]  /*9ef0*/  ULDC.64 UR6, c[0x0][0xc38] ;  /* 0x00030e0000067ab9 */ /* 0x000fe20000000a00 */
[----:B------:R-:W-:Y:S01]  /*9f00*/  IMAD R3, R3, UR12, RZ ;  /* 0x0000000c03037c24 */ /* 0x000fe2000f8e02ff */
[----:B------:R-:W-:Y:S01]  /*9f10*/  UPRMT UR9, URZ, 0x654, UR9 ;  /* 0x000006543f097896 */ /* 0x000fe20008000009 */
[----:B------:R-:W-:Y:S01]  /*9f20*/  IMAD.IADD R5, R5, 0x1, R7 ;  /* 0x0000000105057824 */ /* 0x000fe200078e0207 */
[----:B------:R-:W-:Y:S01]  /*9f30*/  SHF.R.S32.HI R22, RZ, 0x1f, R206 ;  /* 0x0000001fff167819 */ /* 0x000fe200000114ce */
[----:B------:R-:W-:Y:S01]  /*9f40*/  IMAD R7, R200, UR13, R3 ;  /* 0x0000000dc8077c24 */ /* 0x000fe2000f8e0203 */
[----:B------:R-:W-:Y:S01]  /*9f50*/  SHF.R.S32.HI R152, RZ, 0x1f, R207 ;  /* 0x0000001fff987819 */ /* 0x000fe200000114cf */
[----:B------:R-:W-:Y:S01]  /*9f60*/  IMAD.WIDE.U32 R4, R201, UR6, R4 ;  /* 0x00000006c9047c25 */ /* 0x000fe2000f8e0004 */
[----:B------:R-:W-:Y:S01]  /*9f70*/  @UP0 ULDC UR6, c[0x0][0xcec] ;  /* 0x00033b0000060ab9 */ /* 0x000fe20000000800 */
[----:B------:R-:W-:-:S02]  /*9f80*/  SHF.R.S32.HI R153, RZ, 0x1f, R212 ;  /* 0x0000001fff997819 */ /* 0x000fc400000114d4 */
[----:B------:R-:W-:Y:S01]  /*9f90*/  IMAD R5, R201, UR7, R5 ;  /* 0x00000007c9057c24 */ /* 0x000fe2000f8e0205 */
[----:B------:R-:W-:Y:S01]  /*9fa0*/  SYNCS.ARRIVE.TRANS64.RED.A1T0 RZ, [UR9], RZ ;  /* 0x000000ffffff79a7 */ /* 0x000fe20008100409 */
[----:B------:R-:W-:Y:S01]  /*9fb0*/  @P4 IMAD.HI.U32 R0, R18, UR6, RZ ;  /* 0x0000000612004c27 */ /* 0x000fe2000f8e00ff */
[----:B------:R-:W-:Y:S01]  /*9fc0*/  @UP0 ULDC UR6, c[0x0][0xcf0] ;  /* 0x00033c0000060ab9 */ /* 0x000fe20000000800 */
[----:B------:R-:W-:Y:S02]  /*9fd0*/  SHF.R.S32.HI R154, RZ, 0x1f, R213 ;  /* 0x0000001fff9a7819 */ /* 0x000fe400000114d5 */
[----:B------:R-:W-:Y:S01]  /*9fe0*/  IMAD.WIDE.U32 R4, R200, UR12, R4 ;  /* 0x0000000cc8047c25 */ /* 0x000fe2000f8e0004 */
[----:B------:R-:W-:Y:S01]  /*9ff0*/  ULDC.64 UR12, c[0x0][0xc30] ;  /* 0x00030c00000c7ab9 */ /* 0x000fe20000000a00 */
[----:B------:R-:W-:Y:S02]  /*a000*/  SHF.R.S32.HI R155, RZ, 0x1f, R216 ;  /* 0x0000001fff9b7819 */ /* 0x000fe400000114d8 */
[----:B------:R-:W-:Y:S01]  /*a010*/  IMAD.MOV.U32 R3, RZ, RZ, R18 ;  /* 0x000000ffff037224 */ /* 0x000fe200078e0012 */
[----:B------:R-:W-:Y:S01]  /*a020*/  @P4 SHF.R.U32.HI R3, RZ, UR6, R0 ;  /* 0x00000006ff034c19 */ /* 0x000fe20008011600 */
[----:B------:R-:W-:Y:S01]  /*a030*/  IMAD.IADD R5, R5, 0x1, R7 ;  /* 0x0000000105057824 */ /* 0x000fe200078e0207 */
[----:B------:R-:W-:Y:S01]  /*a040*/  ULDC.64 UR6, c[0x0][0xc48] ;  /* 0x0003120000067ab9 */ /* 0x000fe20000000a00 */
[----:B------:R-:W-:Y:S01]  /*a050*/  VIADD R170, R23, 0x30 ;  /* 0x0000003017aa7836 */ /* 0x000fe20000000000 */
[--C-:B------:R-:W-:Y:S01]  /*a060*/  SHF.R.S32.HI R0, RZ, 0x1f, R3.reuse ;  /* 0x0000001fff007819 */ /* 0x100fe20000011403 */
[----:B------:R-:W-:Y:S01]  /*a070*/  IMAD.MOV R7, RZ, RZ, -R3 ;  /* 0x000000ffff077224 */ /* 0x000fe200078e0a03 */
[----:B------:R-:W-:Y:S01]  /*a080*/  SHF.R.S32.HI R156, RZ, 0x1f, R217 ;  /* 0x0000001fff9c7819 */ /* 0x000fe200000114d9 */
[----:B------:R-:W-:Y:S01]  /*a090*/  IMAD.WIDE.U32 R4, R162, UR6, R4 ;  /* 0x00000006a2047c25 */ /* 0x000fe2000f8e0004 */
[----:B------:R-:W-:-:S02]  /*a0a0*/  SHF.R.S32.HI R157, RZ, 0x1f, R218 ;  /* 0x0000001fff9d7819 */ /* 0x000fc400000114da */
[----:B------:R-:W-:Y:S01]  /*a0b0*/  SHF.R.S32.HI R158, RZ, 0x1f, R219 ;  /* 0x0000001fff9e7819 */ /* 0x000fe200000114db */
[----:B------:R-:W-:Y:S01]  /*a0c0*/  IMAD R7, R7, UR11, R18 ;  /* 0x0000000b07077c24 */ /* 0x000fe2000f8e0212 */
[----:B------:R-:W-:Y:S01]  /*a0d0*/  SHF.R.S32.HI R18, RZ, 0x1f, R204 ;  /* 0x0000001fff127819 */ /* 0x000fe200000114cc */
[----:B------:R-:W-:Y:S01]  /*a0e0*/  IMAD R0, R0, UR12, RZ ;  /* 0x0000000c00007c24 */ /* 0x000fe2000f8e02ff */
[----:B------:R-:W-:Y:S01]  /*a0f0*/  SHF.R.S32.HI R159, RZ, 0x1f, R220 ;  /* 0x0000001fff9f7819 */ /* 0x000fe200000114dc */
[----:B------:R-:W-:Y:S01]  /*a100*/  IMAD R5, R162, UR7, R5 ;  /* 0x00000007a2057c24 */ /* 0x000fe2000f8e0205 */
[----:B------:R-:W-:Y:S01]  /*a110*/  ULDC.64 UR6, c[0x0][0xc28] ;  /* 0x00030a0000067ab9 */ /* 0x000fe20000000a00 */
[C---:B------:R-:W-:Y:S01]  /*a120*/  IMAD R9, R3.reuse, UR13, R0 ;  /* 0x0000000d03097c24 */ /* 0x040fe2000f8e0200 */
[----:B------:R-:W-:Y:S01]  /*a130*/  SHF.R.S32.HI R0, RZ, 0x1f, R7 ;  /* 0x0000001fff007819 */ /* 0x000fe20000011407 */
[----:B------:R-:W-:Y:S01]  /*a140*/  IMAD.WIDE.U32 R4, R3, UR12, R4 ;  /* 0x0000000c03047c25 */ /* 0x000fe2000f8e0004 */
[----:B------:R-:W-:-:S02]  /*a150*/  SHF.R.S32.HI R160, RZ, 0x1f, R221 ;  /* 0x0000001fffa07819 */ /* 0x000fc400000114dd */
[----:B------:R-:W-:Y:S01]  /*a160*/  SHF.R.S32.HI R161, RZ, 0x1f, R222 ;  /* 0x0000001fffa17819 */ /* 0x000fe200000114de */
[----:B------:R-:W-:Y:S01]  /*a170*/  IMAD R0, R0, UR6, RZ ;  /* 0x0000000600007c24 */ /* 0x000fe2000f8e02ff */
[----:B------:R-:W-:Y:S01]  /*a180*/  SHF.R.S32.HI R162, RZ, 0x1f, R223 ;  /* 0x0000001fffa27819 */ /* 0x000fe200000114df */
[----:B------:R-:W-:Y:S01]  /*a190*/  IMAD.IADD R5, R5, 0x1, R9 ;  /* 0x0000000105057824 */ /* 0x000fe200078e0209 */
[----:B------:R-:W-:Y:S01]  /*a1a0*/  SHF.R.S32.HI R163, RZ, 0x1f, R224 ;  /* 0x0000001fffa37819 */ /* 0x000fe200000114e0 */
[C---:B------:R-:W-:Y:S01]  /*a1b0*/  IMAD R3, R7.reuse, UR7, R0 ;  /* 0x0000000707037c24 */ /* 0x040fe2000f8e0200 */
[----:B------:R-:W-:Y:S01]  /*a1c0*/  SHF.R.S32.HI R164, RZ, 0x1f, R225 ;  /* 0x0000001fffa47819 */ /* 0x000fe200000114e1 */
[----:B------:R-:W-:Y:S01]  /*a1d0*/  IMAD.WIDE.U32 R4, R7, UR6, R4 ;  /* 0x0000000607047c25 */ /* 0x000fe2000f8e0004 */
[----:B------:R-:W-:Y:S01]  /*a1e0*/  ULDC.64 UR6, c[0x0][0xc00] ;  /* 0x0003000000067ab9 */ /* 0x000fe20000000a00 */
[----:B------:R-:W-:Y:S02]  /*a1f0*/  SHF.R.S32.HI R165, RZ, 0x1f, R226 ;  /* 0x0000001fffa57819 */ /* 0x000fe400000114e2 */
[----:B------:R-:W-:Y:S01]  /*a200*/  IMAD.IADD R7, R5, 0x1, R3 ;  /* 0x0000000105077824 */ /* 0x000fe200078e0203 */
[C---:B------:R-:W-:Y:S01]  /*a210*/  LEA R0, P1, R4.reuse, UR6, 0x2 ;  /* 0x0000000604007c11 */ /* 0x040fe2000f8210ff */
[C---:B------:R-:W-:Y:S01]  /*a220*/  VIADD R171, R23.reuse, 0x28 ;  /* 0x0000002817ab7836 */ /* 0x040fe20000000000 */
[----:B------:R-:W-:Y:S01]  /*a230*/  SHF.R.S32.HI R166, RZ, 0x1f, R227 ;  /* 0x0000001fffa67819 */ /* 0x000fe200000114e3 */
[C---:B------:R-:W-:Y:S01]  /*a240*/  VIADD R173, R23.reuse, 0x20 ;  /* 0x0000002017ad7836 */ /* 0x040fe20000000000 */
[----:B------:R-:W-:Y:S01]  /*a250*/  LEA.HI.X R7, R4, UR7, R7, 0x2, P1 ;  /* 0x0000000704077c11 */ /* 0x000fe200088f1407 */
[C---:B------:R-:W-:Y:S01]  /*a260*/  VIADD R175, R23.reuse, 0x18 ;  /* 0x0000001817af7836 */ /* 0x040fe20000000000 */
[----:B------:R0:W1:Y:S01]  /*a270*/  SHFL.IDX PT, R2, R0, RZ, 0x1c1f ;  /* 0x001c1fff00027589 */ /* 0x00006200000e0000 */
[C---:B------:R-:W-:Y:S01]  /*a280*/  VIADD R177, R23.reuse, 0x10 ;  /* 0x0000001017b17836 */ /* 0x040fe20000000000 */
[----:B------:R-:W-:Y:S01]  /*a290*/  SHF.R.S32.HI R167, RZ, 0x1f, R228 ;  /* 0x0000001fffa77819 */ /* 0x000fe200000114e4 */
[C---:B------:R-:W-:Y:S01]  /*a2a0*/  VIADD R179, R23.reuse, 0x8 ;  /* 0x0000000817b37836 */ /* 0x040fe20000000000 */
[----:B------:R0:W2:Y:S01]  /*a2b0*/  SHFL.IDX PT, R3, R7, RZ, 0x1c1f ;  /* 0x001c1fff07037589 */ /* 0x0000a200000e0000 */
        /* <DEDUP_REMOVED lines=12> */
[----:B------:R-:W-:Y:S01]  /*a380*/  SHF.R.S32.HI R179, RZ, 0x1f, R179 ;  /* 0x0000001fffb37819 */ /* 0x000fe200000114b3 */
[----:B0-----:R-:W-:Y:S06]  /*a390*/  @P2 BRA `(.L_x_1176) ;  /* 0x0000000800242947 */ /* 0x001fec0003800000 */
[----:B------:R-:W-:Y:S01]  /*a3a0*/  ULDC UR6, c[0x0][0xbc8] ;  /* 0x0002f20000067ab9 */ /* 0x000fe20000000800 */
[C---:B------:R-:W-:Y:S01]  /*a3b0*/  VIADD R17, R23.reuse, 0xe0 ;  /* 0x000000e017117836 */ /* 0x040fe20000000000 */
[----:B------:R-:W-:Y:S01]  /*a3c0*/  ISETP.GE.AND P2, PT, R178, UR6, PT ;  /* 0x00000006b2007c0c */ /* 0x000fe2000bf46270 */
[C---:B------:R-:W-:Y:S01]  /*a3d0*/  VIADD R21, R23.reuse, 0xf0 ;  /* 0x000000f017157836 */ /* 0x040fe20000000000 */
[C---:B------:R-:W-:Y:S01]  /*a3e0*/  ISETP.GE.AND P3, PT, R23.reuse, UR6, PT ;  /* 0x0000000617007c0c */ /* 0x040fe2000bf66270 */
[----:B------:R-:W-:Y:S01]  /*a3f0*/  VIADD R19, R23, 0xf8 ;  /* 0x000000f817137836 */ /* 0x000fe20000000000 */
[----:B------:R-:W-:Y:S02]  /*a400*/  ISETP.GE.AND P1, PT, R176, UR6, PT ;  /* 0x00000006b0007c0c */ /* 0x000fe4000bf26270 */
[----:B------:R-:W-:-:S07]  /*a410*/  ISETP.GE.AND P4, PT, R174, UR6, PT ;  /* 0x00000006ae007c0c */ /* 0x000fce000bf86270 */
[C---:B-1----:R-:W-:Y:S02]  /*a420*/  @!P2 LEA R8, P5, R178.reuse, R2, 0x2 ;  /* 0x00000002b208a211 */ /* 0x042fe400078a10ff */
[----:B--2---:R-:W-:Y:S02]  /*a430*/  @!P3 IMAD.WIDE R4, R23, 0x4, R2 ;  /* 0x000000041704b825 */ /* 0x004fe400078e0202 */
[----:B------:R-:W-:-:S03]  /*a440*/  @!P2 LEA.HI.X R9, R178, R3, R179, 0x2, P5 ;  /* 0x00000003b209a211 */ /* 0x000fc600028f14b3 */
[----:B------:R0:W-:Y:S01]  /*a450*/  @!P3 ST.E.64 desc[UR36][R4.64], R24 ;  /* 0x000000180400b985 */ /* 0x0001e2000c101b24 */
[----:B------:R-:W-:-:S03]  /*a460*/  ISETP.GE.AND P3, PT, R172, UR6, PT ;  /* 0x00000006ac007c0c */ /* 0x000fc6000bf66270 */
[----:B------:R1:W-:Y:S01]  /*a470*/  @!P2 ST.E.64 desc[UR36][R8.64], R28 ;  /* 0x0000001c0800a985 */ /* 0x0003e2000c101b24 */
[----:B------:R-:W-:Y:S02]  /*a480*/  ISETP.GE.AND P2, PT, R16, UR6, PT ;  /* 0x0000000610007c0c */ /* 0x000fe4000bf46270 */
[----:B0-----:R-:W-:Y:S01]  /*a490*/  @!P1 LEA R4, P6, R176, R2, 0x2 ;  /* 0x00000002b0049211 */ /* 0x001fe200078c10ff */
[----:B------:R-:W-:-:S03]  /*a4a0*/  VIADD R25, R23, 0xe8 ;  /* 0x000000e817197836 */ /* 0x000fc60000000000 */
[----:B------:R-:W-:Y:S02]  /*a4b0*/  @!P1 LEA.HI.X R5, R176, R3, R177, 0x2, P6 ;  /* 0x00000003b0059211 */ /* 0x000fe400030f14b1 */
[----:B-1----:R-:W-:-:S03]  /*a4c0*/  @!P4 LEA R8, P5, R174, R2, 0x2 ;  /* 0x00000002ae08c211 */ /* 0x002fc600078a10ff */
[----:B------:R0:W-:Y:S01]  /*a4d0*/  @!P1 ST.E.64 desc[UR36][R4.64], R32 ;  /* 0x0000002004009985 */ /* 0x0001e2000c101b24 */
[----:B------:R-:W-:Y:S02]  /*a4e0*/  @!P4 LEA.HI.X R9, R174, R3, R175, 0x2, P5 ;  /* 0x00000003ae09c211 */ /* 0x000fe400028f14af */
[----:B------:R-:W-:-:S03]  /*a4f0*/  ISETP.GE.AND P1, PT, R169, UR6, PT ;  /* 0x00000006a9007c0c */ /* 0x000fc6000bf26270 */
[----:B------:R1:W-:Y:S01]  /*a500*/  @!P4 ST.E.64 desc[UR36][R8.64], R36 ;  /* 0x000000240800c985 */ /* 0x0003e2000c101b24 */
[----:B------:R-:W-:Y:S02]  /*a510*/  ISETP.GE.AND P4, PT, R229, UR6, PT ;  /* 0x00000006e5007c0c */ /* 0x000fe4000bf86270 */
[----:B0-----:R-:W-:-:S04]  /*a520*/  @!P3 LEA R4, P6, R172, R2, 0x2 ;  /* 0x00000002ac04b211 */ /* 0x001fc800078c10ff */
        /* <DEDUP_REMOVED lines=51> */
[-C--:B------:R-:W-:Y:S02]  /*a860*/  @!P2 LEA.HI.X R9, R219, R3.reuse, R158, 0x2, P5 ;  /* 0x00000003db09a211 */ /* 0x080fe400028f149e */
[----:B------:R-:W-:Y:S02]  /*a870*/  ISETP.GE.AND P3, PT, R216, UR6, PT ;  /* 0x00000006d8007c0c */ /* 0x000fe4000bf66270 */
[-C--:B------:R-:W-:Y:S01]  /*a880*/  @!P4 LEA R10, P5, R217, R2.reuse, 0x2 ;  /* 0x00000002d90ac211 */ /* 0x080fe200078a10ff */
[----:B------:R1:W-:Y:S01]  /*a890*/  @!P2 ST.E.64 desc[UR36][R8.64], R92 ;  /* 0x0000005c0800a985 */ /* 0x0003e2000c101b24 */
[----:B------:R-:W-:Y:S02]  /*a8a0*/  ISETP.GE.AND P2, PT, R213, UR6, PT ;  /* 0x00000006d5007c0c */ /* 0x000fe4000bf46270 */
[----:B------:R-:W-:Y:S02]  /*a8b0*/  @!P4 LEA.HI.X R11, R217, R3, R156, 0x2, P5 ;  /* 0x00000003d90bc211 */ /* 0x000fe400028f149c */
[----:B0-----:R-:W-:-:S04]  /*a8c0*/  @!P1 LEA R4, P6, R218, R2, 0x2 ;  /* 0x00000002da049211 */ /* 0x001fc800078c10ff */
        /* <DEDUP_REMOVED lines=13> */
[----:B-1----:R-:W-:-:S03]  /*a9a0*/  @!P1 LEA R8, P6, R212, R2, 0x2 ;  /* 0x00000002d4089211 */ /* 0x002fc600078c10ff */
[CC--:B0-----:R-:W-:Y:S02]  /*a9b0*/  @!P4 LEA R4, P5, R207.reuse, R2.reuse, 0x2 ;  /* 0x00000002cf04c211 */ /* 0x0c1fe400078a10ff */
[-C--:B------:R-:W-:Y:S02]  /*a9c0*/  @!P1 LEA.HI.X R9, R212, R3.reuse, R153, 0x2, P6 ;  /* 0x00000003d4099211 */ /* 0x080fe400030f1499 */
[-C--:B------:R-:W-:Y:S02]  /*a9d0*/  @!P4 LEA.HI.X R5, R207, R3.reuse, R152, 0x2, P5 ;  /* 0x00000003cf05c211 */ /* 0x080fe400028f1498 */
[-C--:B--2---:R-:W-:Y:S01]  /*a9e0*/  @!P3 LEA R10, P6, R206, R2.reuse, 0x2 ;  /* 0x00000002ce0ab211 */ /* 0x084fe200078c10ff */
[----:B------:R0:W-:Y:S01]  /*a9f0*/  @!P1 ST.E.64 desc[UR36][R8.64], R112 ;  /* 0x0000007008009985 */ /* 0x0001e2000c101b24 */
[----:B------:R-:W-:Y:S02]  /*aa00*/  ISETP.GE.AND P1, PT, R204, UR6, PT ;  /* 0x00000006cc007c0c */ /* 0x000fe4000bf26270 */
[----:B------:R-:W-:Y:S01]  /*aa10*/  @!P3 LEA.HI.X R11, R206, R3, R22, 0x2, P6 ;  /* 0x00000003ce0bb211 */ /* 0x000fe200030f1416 */
[----:B------:R1:W-:Y:S01]  /*aa20*/  @!P4 ST.E.64 desc[UR36][R4.64], R116 ;  /* 0x000000740400c985 */ /* 0x0003e2000c101b24 */
[----:B---3--:R-:W-:-:S03]  /*aa30*/  @!P2 LEA R12, P4, R205, R2, 0x2 ;  /* 0x00000002cd0ca211 */ /* 0x008fc600078810ff */
[----:B------:R2:W-:Y:S01]  /*aa40*/  @!P3 ST.E.64 desc[UR36][R10.64], R120 ;  /* 0x000000780a00b985 */ /* 0x0005e2000c101b24 */
[-C--:B------:R-:W-:Y:S02]  /*aa50*/  @!P2 LEA.HI.X R13, R205, R3.reuse, R20, 0x2, P4 ;  /* 0x00000003cd0da211 */ /* 0x080fe400020f1414 */
[----:B------:R-:W-:Y:S02]  /*aa60*/  ISETP.GE.AND P4, PT, R203, UR6, PT ;  /* 0x00000006cb007c0c */ /* 0x000fe4000bf86270 */
[----:B------:R-:W-:Y:S01]  /*aa70*/  ISETP.GE.AND P3, PT, R17, UR6, PT ;  /* 0x0000000611007c0c */ /* 0x000fe2000bf66270 */
[----:B------:R3:W-:Y:S01]  /*aa80*/  @!P2 ST.E.64 desc[UR36][R12.64], R124 ;  /* 0x0000007c0c00a985 */ /* 0x0007e2000c101b24 */
[C---:B----4-:R-:W-:Y:S02]  /*aa90*/  @!P1 LEA R14, P5, R204.reuse, R2, 0x2 ;  /* 0x00000002cc0e9211 */ /* 0x050fe400078a10ff */
[----:B------:R-:W-:Y:S02]  /*aaa0*/  ISETP.GE.AND P2, PT, R25, UR6, PT ;  /* 0x0000000619007c0c */ /* 0x000fe4000bf46270 */
[----:B------:R-:W-:-:S02]  /*aab0*/  @!P1 LEA.HI.X R15, R204, R3, R18, 0x2, P5 ;  /* 0x00000003cc0f9211 */ /* 0x000fc400028f1412 */
[----:B0-----:R-:W-:Y:S02]  /*aac0*/  SHF.R.S32.HI R9, RZ, 0x1f, R203 ;  /* 0x0000001fff097819 */ /* 0x001fe400000114cb */
[----:B-1----:R-:W-:Y:S01]  /*aad0*/  SHF.R.S32.HI R5, RZ, 0x1f, R17 ;  /* 0x0000001fff057819 */ /* 0x002fe20000011411 */
[----:B------:R0:W-:Y:S01]  /*aae0*/  @!P1 ST.E.64 desc[UR36][R14.64], R128 ;  /* 0x000000800e009985 */ /* 0x0001e2000c101b24 */
[----:B------:R-:W-:Y:S02]  /*aaf0*/  ISETP.GE.AND P1, PT, R21, UR6, PT ;  /* 0x0000000615007c0c */ /* 0x000fe4000bf26270 */
[-C--:B------:R-:W-:Y:S02]  /*ab00*/  @!P4 LEA R8, P5, R203, R2.reuse, 0x2 ;  /* 0x00000002cb08c211 */ /* 0x080fe400078a10ff */
[----:B------:R-:W-:Y:S02]  /*ab10*/  @!P3 LEA R4, P6, R17, R2, 0x2 ;  /* 0x000000021104b211 */ /* 0x000fe400078c10ff */
[----:B------:R-:W-:-:S02]  /*ab20*/  @!P4 LEA.HI.X R9, R203, R3, R9, 0x2, P5 ;  /* 0x00000003cb09c211 */ /* 0x000fc400028f1409 */
[----:B------:R-:W-:Y:S02]  /*ab30*/  ISETP.GE.AND P5, PT, R19, UR6, PT ;  /* 0x0000000613007c0c */ /* 0x000fe4000bfa6270 */
[-C--:B------:R-:W-:Y:S01]  /*ab40*/  @!P3 LEA.HI.X R5, R17, R3.reuse, R5, 0x2, P6 ;  /* 0x000000031105b211 */ /* 0x080fe200030f1405 */
[----:B------:R4:W-:Y:S01]  /*ab50*/  @!P4 ST.E.64 desc[UR36][R8.64], R132 ;  /* 0x000000840800c985 */ /* 0x0009e2000c101b24 */
[----:B--2---:R-:W-:Y:S02]  /*ab60*/  SHF.R.S32.HI R11, RZ, 0x1f, R25 ;  /* 0x0000001fff0b7819 */ /* 0x004fe40000011419 */
[C---:B------:R-:W-:Y:S01]  /*ab70*/  @!P2 LEA R10, P6, R25.reuse, R2, 0x2 ;  /* 0x00000002190aa211 */ /* 0x040fe200078c10ff */
[----:B------:R4:W-:Y:S01]  /*ab80*/  @!P3 ST.E.64 desc[UR36][R4.64], R136 ;  /* 0x000000880400b985 */ /* 0x0009e2000c101b24 */
[----:B---3--:R-:W-:Y:S02]  /*ab90*/  SHF.R.S32.HI R13, RZ, 0x1f, R21 ;  /* 0x0000001fff0d7819 */ /* 0x008fe40000011415 */
[----:B------:R-:W-:-:S02]  /*aba0*/  @!P2 LEA.HI.X R11, R25, R3, R11, 0x2, P6 ;  /* 0x00000003190ba211 */ /* 0x000fc400030f140b */
[CC--:B------:R-:W-:Y:S02]  /*abb0*/  @!P1 LEA R12, P6, R21.reuse, R2.reuse, 0x2 ;  /* 0x00000002150c9211 */ /* 0x0c0fe400078c10ff */
[----:B0-----:R-:W-:Y:S01]  /*abc0*/  SHF.R.S32.HI R14, RZ, 0x1f, R19 ;  /* 0x0000001fff0e7819 */ /* 0x001fe20000011413 */
[----:B------:R4:W-:Y:S01]  /*abd0*/  @!P2 ST.E.64 desc[UR36][R10.64], R140 ;  /* 0x0000008c0a00a985 */ /* 0x0009e2000c101b24 */
[----:B------:R-:W-:Y:S02]  /*abe0*/  @!P1 LEA.HI.X R13, R21, R3, R13, 0x2, P6 ;  /* 0x00000003150d9211 */ /* 0x000fe400030f140d */
[----:B------:R-:W-:-:S03]  /*abf0*/  @!P5 LEA R2, P6, R19, R2, 0x2 ;  /* 0x000000021302d211 */ /* 0x000fc600078c10ff */
[----:B------:R4:W-:Y:S01]  /*ac00*/  @!P1 ST.E.64 desc[UR36][R12.64], R144 ;  /* 0x000000900c009985 */ /* 0x0009e2000c101b24 */
[----:B------:R-:W-:-:S05]  /*ac10*/  @!P5 LEA.HI.X R3, R19, R3, R14, 0x2, P6 ;  /* 0x000000031303d211 */ /* 0x000fca00030f140e */
[----:B------:R4:W-:Y:S04]  /*ac20*/  @!P5 ST.E.64 desc[UR36][R2.64], R148 ;  /* 0x000000940200d985 */ /* 0x0009e8000c101b24 */
.L_x_1176:
[----:B------:R-:W-:Y:S05]  /*ac30*/  BSYNC B1 ;  /* 0x0000000000017941 */ /* 0x000fea0003800000 */
.L_x_1175:
[----:B--2-4-:R0:W2:Y:S04]  /*ac40*/  SHFL.IDX PT, R3, R7, 0x1, 0x1c1f ;  /* 0x003c1f0007037f89 */ /* 0x0140a800000e0000 */
[----:B-1----:R0:W1:Y:S01]  /*ac50*/  SHFL.IDX PT, R2, R0, 0x1, 0x1c1f ;  /* 0x003c1f0000027f89 */ /* 0x00206200000e0000 */
[----:B------:R-:W-:Y:S05]  /*ac60*/  @P0 BRA `(.L_x_1174) ;  /* 0x0000001400e80947 */ /* 0x000fea0003800000 */
[----:B------:R-:W-:Y:S01]  /*ac70*/  ULDC UR6, c[0x0][0xbc8] ;  /* 0x0002f20000067ab9 */ /* 0x000fe20000000800 */
[C---:B------:R-:W-:Y:S01]  /*ac80*/  VIADD R19, R23.reuse, 0xe0 ;  /* 0x000000e017137836 */ /* 0x040fe20000000000 */
[----:B------:R-:W-:Y:S01]  /*ac90*/  ISETP.GE.AND P5, PT, R178, UR6, PT ;  /* 0x00000006b2007c0c */ /* 0x000fe2000bfa6270 */
[C---:B0-----:R-:W-:Y:S01]  /*aca0*/  VIADD R7, R23.reuse, 0xe8 ;  /* 0x000000e817077836 */ /* 0x041fe20000000000 */
[----:B------:R-:W-:Y:S02]  /*acb0*/  ISETP.GE.AND P4, PT, R23, UR6, PT ;  /* 0x0000000617007c0c */ /* 0x000fe4000bf86270 */
[----:B------:R-:W-:Y:S02]  /*acc0*/  ISETP.GE.AND P2, PT, R176, UR6, PT ;  /* 0x00000006b0007c0c */ /* 0x000fe4000bf46270 */
[----:B------:R-:W-:Y:S02]  /*acd0*/  ISETP.GE.AND P1, PT, R174, UR6, PT ;  /* 0x00000006ae007c0c */ /* 0x000fe4000bf26270 */
[----:B------:R-:W-:-:S02]  /*ace0*/  ISETP.GE.AND P0, PT, R172, UR6, PT ;  /* 0x00000006ac007c0c */ /* 0x000fc4000bf06270 */
[----:B------:R-:W-:-:S03]  /*acf0*/  SHF.R.S32.HI R0, RZ, 0x1f, R203 ;  /* 0x0000001fff007819 */ /* 0x000fc600000114cb */
[CC--:B-1----:R-:W-:Y:S02]  /*ad00*/  @!P5 LEA R8, P3, R178.reuse, R2.reuse, 0x2 ;  /* 0x00000002b208d211 */ /* 0x0c2fe400078610ff */
[----:B--2---:R-:W-:Y:S02]  /*ad10*/  @!P4 IMAD.WIDE R4, R23, 0x4, R2 ;  /* 0x000000041704c825 */ /* 0x004fe400078e0202 */
[-C--:B------:R-:W-:Y:S02]  /*ad20*/  @!P5 LEA.HI.X R9, R178, R3.reuse, R179, 0x2, P3 ;  /* 0x00000003b209d211 */ /* 0x080fe400018f14b3 */
[-C--:B------:R-:W-:Y:S01]  /*ad30*/  @!P2 LEA R10, P6, R176, R2.reuse, 0x2 ;  /* 0x00000002b00aa211 */ /* 0x080fe200078c10ff */
[----:B------:R0:W-:Y:S01]  /*ad40*/  @!P4 ST.E.64 desc[UR36][R4.64], R26 ;  /* 0x0000001a0400c985 */ /* 0x0001e2000c101b24 */
[----:B------:R-:W-:Y:S02]  /*ad50*/  ISETP.GE.AND P3, PT, R16, UR6, PT ;  /* 0x0000000610007c0c */ /* 0x000fe4000bf66270 */
[----:B------:R-:W-:Y:S01]  /*ad60*/  @!P2 LEA.HI.X R11, R176, R3, R177, 0x2, P6 ;  /* 0x00000003b00ba211 */ /* 0x000fe200030f14b1 */
[----:B------:R1:W-:Y:S01]  /*ad70*/  @!P5 ST.E.64 desc[UR36][R8.64], R30 ;  /* 0x0000001e0800d985 */ /* 0x0003e2000c101b24 */
[----:B------:R-:W-:-:S02]  /*ad80*/  @!P1 LEA R12, P5, R174, R2, 0x2 ;  /* 0x00000002ae0c9211 */ /* 0x000fc400078a10ff */
[----:B------:R-:W-:Y:S01]  /*ad90*/  ISETP.GE.AND P4, PT, R169, UR6, PT ;  /* 0x00000006a9007c0c */ /* 0x000fe2000bf86270 */
[----:B------:R2:W-:Y:S01]  /*ada0*/  @!P2 ST.E.64 desc[UR36][R10.64], R34 ;  /* 0x000000220a00a985 */ /* 0x0005e2000c101b24 */
[-C--:B------:R-:W-:Y:S02]  /*adb0*/  @!P0 LEA R14, P6, R172, R2.reuse, 0x2 ;  /* 0x00000002ac0e8211 */ /* 0x080fe400078c10ff */
        /* <DEDUP_REMOVED lines=8> */
[-C--:B-1----:R-:W-:Y:S02]  /*ae40*/  @!P4 LEA R8, P2, R169, R2.reuse, 0x2 ;  /* 0x00000002a908c211 */ /* 0x082fe400078410ff */
        /* <DEDUP_REMOVED lines=38> */
[----:B------:R-:W-:Y:S02]  /*b0b0*/  @!P0 LEA.HI.X R11, R222, R3, R161, 0x2, P6 ;  /* 0x00000003de0b8211 */ /* 0x000fe400030f14a1 */
[----:B-1----:R-:W-:-:S03]  /*b0c0*/  @!P2 LEA R14, P6, R220, R2, 0x2 ;  /* 0x00000002dc0ea211 */ /* 0x002fc600078c10ff */
[----:B------:R1:W-:Y:S01]  /*b0d0*/  @!P0 ST.E.64 desc[UR36][R10.64], R82 ;  /* 0x000000520a008985 */ /* 0x0003e2000c101b24 */
[-C--:B------:R-:W-:Y:S02]  /*b0e0*/  @!P2 LEA.HI.X R15, R220, R3.reuse, R159, 0x2, P6 ;  /* 0x00000003dc0fa211 */ /* 0x080fe400030f149f */
[-C--:B--2---:R-:W-:Y:S01]  /*b0f0*/  @!P4 LEA R8, P0, R218, R2.reuse, 0x2 ;  /* 0x00000002da08c211 */ /* 0x084fe200078010ff */
[----:B------:R2:W-:Y:S01]  /*b100*/  @!P1 ST.E.64 desc[UR36][R12.64], R86 ;  /* 0x000000560c009985 */ /* 0x0005e2000c101b24 */
[-C--:B------:R-:W-:Y:S02]  /*b110*/  @!P5 LEA R4, P1, R219, R2.reuse, 0x2 ;  /* 0x00000002db04d211 */ /* 0x080fe400078210ff */
[----:B0-----:R-:W-:Y:S01]  /*b120*/  @!P3 LEA R16, P6, R217, R2, 0x2 ;  /* 0x00000002d910b211 */ /* 0x001fe200078c10ff */
[----:B------:R0:W-:Y:S01]  /*b130*/  @!P2 ST.E.64 desc[UR36][R14.64], R90 ;  /* 0x0000005a0e00a985 */ /* 0x0001e2000c101b24 */
[----:B------:R-:W-:Y:S02]  /*b140*/  ISETP.GE.AND P2, PT, R216, UR6, PT ;  /* 0x00000006d8007c0c */ /* 0x000fe4000bf46270 */
[----:B------:R-:W-:-:S02]  /*b150*/  @!P5 LEA.HI.X R5, R219, R3, R158, 0x2, P1 ;  /* 0x00000003db05d211 */ /* 0x000fc400008f149e */
[----:B------:R-:W-:Y:S02]  /*b160*/  ISETP.GE.AND P1, PT, R213, UR6, PT ;  /* 0x00000006d5007c0c */ /* 0x000fe4000bf26270 */
[-C--:B------:R-:W-:Y:S01]  /*b170*/  @!P4 LEA.HI.X R9, R218, R3.reuse, R157, 0x2, P0 ;  /* 0x00000003da09c211 */ /* 0x080fe200000f149d */
[----:B------:R-:W-:Y:S01]  /*b180*/  @!P5 ST.E.64 desc[UR36][R4.64], R94 ;  /* 0x0000005e0400d985 */ /* 0x000fe2000c101b24 */
[----:B------:R-:W-:Y:S02]  /*b190*/  @!P3 LEA.HI.X R17, R217, R3, R156, 0x2, P6 ;  /* 0x00000003d911b211 */ /* 0x000fe400030f149c */
[----:B------:R-:W-:Y:S01]  /*b1a0*/  ISETP.GE.AND P0, PT, R212, UR6, PT ;  /* 0x00000006d4007c0c */ /* 0x000fe2000bf06270 */
[----:B------:R3:W-:Y:S01]  /*b1b0*/  @!P4 ST.E.64 desc[UR36][R8.64], R98 ;  /* 0x000000620800c985 */ /* 0x0007e2000c101b24 */
[----:B------:R-:W-:Y:S02]  /*b1c0*/  ISETP.GE.AND P4, PT, R206, UR6, PT ;  /* 0x00000006ce007c0c */ /* 0x000fe4000bf86270 */
[----:B-1----:R-:W-:Y:S01]  /*b1d0*/  @!P2 LEA R10, P6, R216, R2, 0x2 ;  /* 0x00000002d80aa211 */ /* 0x002fe200078c10ff */
[----:B------:R1:W-:Y:S01]  /*b1e0*/  @!P3 ST.E.64 desc[UR36][R16.64], R102 ;  /* 0x000000661000b985 */ /* 0x0003e2000c101b24 */
[----:B------:R-:W-:-:S02]  /*b1f0*/  ISETP.GE.AND P3, PT, R207, UR6, PT ;  /* 0x00000006cf007c0c */ /* 0x000fc4000bf66270 */
[CC--:B--2---:R-:W-:Y:S02]  /*b200*/  @!P1 LEA R12, P5, R213.reuse, R2.reuse, 0x2 ;  /* 0x00000002d50c9211 */ /* 0x0c4fe400078a10ff */
[-C--:B------:R-:W-:Y:S02]  /*b210*/  @!P2 LEA.HI.X R11, R216, R3.reuse, R155, 0x2, P6 ;  /* 0x00000003d80ba211 */ /* 0x080fe400030f149b */
        /* <DEDUP_REMOVED lines=21> */
[----:B-1----:R-:W-:Y:S02]  /*b370*/  @!P0 LEA R14, P5, R203, R2, 0x2 ;  /* 0x00000002cb0e8211 */ /* 0x002fe400078a10ff */
[-C--:B------:R-:W-:Y:S01]  /*b380*/  @!P1 LEA.HI.X R13, R204, R3.reuse, R18, 0x2, P6 ;  /* 0x00000003cc0d9211 */ /* 0x080fe200030f1412 */
[----:B------:R0:W-:Y:S01]  /*b390*/  @!P2 ST.E.64 desc[UR36][R10.64], R126 ;  /* 0x0000007e0a00a985 */ /* 0x0001e2000c101b24 */
[----:B------:R-:W-:Y:S02]  /*b3a0*/  ISETP.GE.AND P6, PT, R17, UR6, PT ;  /* 0x0000000611007c0c */ /* 0x000fe4000bfc6270 */
[----:B------:R-:W-:Y:S01]  /*b3b0*/  @!P0 LEA.HI.X R15, R203, R3, R0, 0x2, P5 ;  /* 0x00000003cb0f8211 */ /* 0x000fe200028f1400 */
[----:B------:R0:W-:Y:S01]  /*b3c0*/  @!P1 ST.E.64 desc[UR36][R12.64], R130 ;  /* 0x000000820c009985 */ /* 0x0001e2000c101b24 */
[----:B---3--:R-:W-:-:S02]  /*b3d0*/  SHF.R.S32.HI R5, RZ, 0x1f, R19 ;  /* 0x0000001fff057819 */ /* 0x008fc40000011413 */
[CC--:B------:R-:W-:Y:S01]  /*b3e0*/  @!P4 LEA R4, P5, R19.reuse, R2.reuse, 0x2 ;  /* 0x000000021304c211 */ /* 0x0c0fe200078a10ff */
[----:B------:R0:W-:Y:S01]  /*b3f0*/  @!P0 ST.E.64 desc[UR36][R14.64], R134 ;  /* 0x000000860e008985 */ /* 0x0001e2000c101b24 */
[----:B------:R-:W-:Y:S02]  /*b400*/  SHF.R.S32.HI R0, RZ, 0x1f, R7 ;  /* 0x0000001fff007819 */ /* 0x000fe40000011407 */
[----:B------:R-:W-:Y:S02]  /*b410*/  @!P4 LEA.HI.X R5, R19, R3, R5, 0x2, P5 ;  /* 0x000000031305c211 */ /* 0x000fe400028f1405 */
[----:B----4-:R-:W-:-:S03]  /*b420*/  @!P3 LEA R8, P5, R7, R2, 0x2 ;  /* 0x000000020708b211 */ /* 0x010fc600078a10ff */
[----:B------:R0:W-:Y:S01]  /*b430*/  @!P4 ST.E.64 desc[UR36][R4.64], R138 ;  /* 0x0000008a0400c985 */ /* 0x0001e2000c101b24 */
[-C--:B------:R-:W-:Y:S01]  /*b440*/  @!P3 LEA.HI.X R9, R7, R3.reuse, R0, 0x2, P5 ;  /* 0x000000030709b211 */ /* 0x080fe200028f1400 */
[----:B------:R-:W-:Y:S01]  /*b450*/  VIADD R7, R23, 0xf8 ;  /* 0x000000f817077836 */ /* 0x000fe20000000000 */
[----:B------:R-:W-:Y:S02]  /*b460*/  SHF.R.S32.HI R0, RZ, 0x1f, R17 ;  /* 0x0000001fff007819 */ /* 0x000fe40000011411 */
[----:B------:R-:W-:Y:S01]  /*b470*/  @!P6 LEA R16, P5, R17, R2, 0x2 ;  /* 0x000000021110e211 */ /* 0x000fe200078a10ff */
[----:B------:R0:W-:Y:S01]  /*b480*/  @!P3 ST.E.64 desc[UR36][R8.64], R142 ;  /* 0x0000008e0800b985 */ /* 0x0001e2000c101b24 */
[----:B------:R-:W-:Y:S02]  /*b490*/  ISETP.GE.AND P0, PT, R7, UR6, PT ;  /* 0x0000000607007c0c */ /* 0x000fe4000bf06270 */
[----:B------:R-:W-:-:S05]  /*b4a0*/  @!P6 LEA.HI.X R17, R17, R3, R0, 0x2, P5 ;  /* 0x000000031111e211 */ /* 0x000fca00028f1400 */
[----:B------:R0:W-:Y:S06]  /*b4b0*/  @!P6 ST.E.64 desc[UR36][R16.64], R146 ;  /* 0x000000921000e985 */ /* 0x0001ec000c101b24 */
[----:B------:R-:W-:Y:S05]  /*b4c0*/  @P0 BRA `(.L_x_1174) ;  /* 0x0000000c00d00947 */ /* 0x000fea0003800000 */
[----:B------:R-:W-:Y:S02]  /*b4d0*/  LEA R2, P0, R7, R2, 0x2 ;  /* 0x0000000207027211 */ /* 0x000fe400078010ff */
[----:B------:R-:W-:-:S04]  /*b4e0*/  SHF.R.S32.HI R0, RZ, 0x1f, R7 ;  /* 0x0000001fff007819 */ /* 0x000fc80000011407 */
[----:B------:R-:W-:-:S05]  /*b4f0*/  LEA.HI.X R3, R7, R3, R0, 0x2, P0 ;  /* 0x0000000307037211 */ /* 0x000fca00000f1400 */
[----:B------:R1:W-:Y:S01]  /*b500*/  ST.E.64 desc[UR36][R2.64], R150 ;  /* 0x0000009602007985 */ /* 0x0003e2000c101b24 */
[----:B------:R-:W-:Y:S05]  /*b510*/  BRA `(.L_x_1174) ;  /* 0x0000000c00bc7947 */ /* 0x000fea0003800000 */
.L_x_1165:
[----:B------:R-:W1:Y:S01]  /*b520*/  LDC.64 R4, c[0x0][0xd00] ;  /* 0x00034000ff047b82 */ /* 0x000e620000000a00 */
[----:B------:R-:W-:Y:S01]  /*b530*/  ULDC.64 UR6, c[0x0][0xd08] ;  /* 0x0003420000067ab9 */ /* 0x000fe20000000a00 */
[----:B------:R-:W-:Y:S01]  /*b540*/  IMAD.MOV.U32 R7, RZ, RZ, RZ ;  /* 0x000000ffff077224 */ /* 0x000fe200078e00ff */
[----:B------:R-:W-:-:S04]  /*b550*/  ISETP.NE.U32.AND P0, PT, RZ, UR6, PT ;  /* 0x00000006ff007c0c */ /* 0x000fc8000bf05070 */
[----:B------:R-:W-:Y:S01]  /*b560*/  ISETP.NE.AND.EX P1, PT, RZ, UR7, PT, P0 ;  /* 0x00000007ff007c0c */ /* 0x000fe2000bf25300 */
[----:B------:R-:W2:Y:S01]  /*b570*/  LDC.64 R2, c[0x0][0xd00] ;  /* 0x00034000ff027b82 */ /* 0x000ea20000000a00 */
[----:B-1----:R-:W-:-:S04]  /*b580*/  ISETP.NE.U32.AND P0, PT, R4, RZ, PT ;  /* 0x000000ff0400720c */ /* 0x002fc80003f05070 */
[----:B------:R-:W-:-:S07]  /*b590*/  ISETP.NE.AND.EX P0, PT, R5, RZ, PT, P0 ;  /* 0x000000ff0500720c */ /* 0x000fce0003f05300 */
[----:B------:R-:W1:Y:S01]  /*b5a0*/  @P1 LDC.64 R4, c[0x0][0xd08] ;  /* 0x00034200ff041b82 */ /* 0x000e620000000a00 */
[----:B------:R-:W-:Y:S01]  /*b5b0*/  ULDC UR6, c[0x0][0xb88] ;  /* 0x0002e20000067ab9 */ /* 0x000fe20000000800 */
[----:B--2---:R-:W-:-:S04]  /*b5c0*/  IMAD.WIDE R8, R200, 0x4, R2 ;  /* 0x00000004c8087825 */ /* 0x004fc800078e0202 */
[----:B------:R-:W-:Y:S01]  /*b5d0*/  IMAD.U32 R0, RZ, RZ, UR6 ;  /* 0x00000006ff007e24 */ /* 0x000fe2000f8e00ff */
[----:B------:R2:W5:Y:S01]  /*b5e0*/  @P0 LDG.E R7, desc[UR36][R8.64] ;  /* 0x0000002408070981 */ /* 0x000562000c1e1900 */
[----:B-1----:R-:W-:-:S05]  /*b5f0*/  @P1 IMAD.WIDE R2, R200, 0x4, R4 ;  /* 0x00000004c8021825 */ /* 0x002fca00078e0204 */
[----:B------:R2:W5:Y:S01]  /*b600*/  @P1 LDG.E R0, desc[UR36][R2.64] ;  /* 0x0000002402001981 */ /* 0x000562000c1e1900 */
[----:B------:R-:W-:Y:S01]  /*b610*/  ISETP.NE.AND P2, PT, R202, RZ, PT ;  /* 0x000000ffca00720c */ /* 0x000fe20003f45270 */
[----:B------:R-:W1:-:S12]  /*b620*/  S2R R4, SR_TID.X ;  /* 0x0000000000047919 */ /* 0x000e580000002100 */
[----:B------:R-:W3:Y:S01]  /*b630*/  @!P2 LDC R202, c[0x0][0xbd4] ;  /* 0x0002f500ffcaab82 */ /* 0x000ee20000000800 */
[----:B-1----:R-:W-:Y:S01]  /*b640*/  VIADD R26, R4, 0xffffff80 ;  /* 0xffffff80041a7836 */ /* 0x002fe20000000000 */
[----:B---3--:R-:W-:-:S04]  /*b650*/  ISETP.GT.AND P2, PT, R202, 0x1, PT ;  /* 0x00000001ca00780c */ /* 0x008fc80003f44270 */
[----:B------:R-:W-:Y:S01]  /*b660*/  ISETP.GT.AND P3, PT, R26, 0x7f, PT ;  /* 0x0000007f1a00780c */ /* 0x000fe20003f64270 */
[----:B--2---:R-:W-:-:S12]  /*b670*/  @P1 BRA `(.L_x_1177) ;  /* 0x0000000000101947 */ /* 0x004fd80003800000 */
[----:B------:R-:W-:Y:S05]  /*b680*/  @!P0 BRA `(.L_x_1177) ;  /* 0x00000000000c8947 */ /* 0x000fea0003800000 */
[----:B------:R-:W2:Y:S04]  /*b690*/  LDG.E R3, desc[UR36][R8.64] ;  /* 0x0000002408037981 */ /* 0x000ea8000c1e1900 */
[----:B-----5:R-:W2:Y:S02]  /*b6a0*/  LDG.E R0, desc[UR36][R8.64+0x4] ;  /* 0x0000042408007981 */ /* 0x020ea4000c1e1900 */
[----:B--2---:R-:W-:-:S07]  /*b6b0*/  IMAD.IADD R0, R0, 0x1, -R3 ;  /* 0x0000000100007824 */ /* 0x004fce00078e0a03 */
.L_x_1177:
[----:B------:R-:W2:Y:S01]  /*b6c0*/  LDL.LU R2, [R1+0x14] ;  /* 0x0000140001027983 */ /* 0x000ea20000300800 */
[----:B------:R-:W-:Y:S01]  /*b6d0*/  BSSY B1, `(.L_x_1178) ;  /* 0x000003b000017945 */ /* 0x000fe20003800000 */
[----:B------:R-:W-:Y:S02]  /*b6e0*/  SEL R21, R200, RZ, !P0 ;  /* 0x000000ffc8157207 */ /* 0x000fe40004000000 */
[----:B-----5:R-:W-:Y:S02]  /*b6f0*/  SHF.R.S32.HI R18, RZ, 0x1f, R7 ;  /* 0x0000001fff127819 */ /* 0x020fe40000011407 */
[----:B--2---:R-:W-:Y:S01]  /*b700*/  SEL R20, R2, RZ, !P0 ;  /* 0x000000ff02147207 */ /* 0x004fe20004000000 */
[----:B------:R-:W-:Y:S06]  /*b710*/  @P3 BRA `(.L_x_1179) ;  /* 0x0000000000d83947 */ /* 0x000fec0003800000 */
[----:B------:R-:W2:Y:S01]  /*b720*/  LDL R2, [R1+0x18] ;  /* 0x0000180001027983 */ /* 0x000ea20000100800 */
[----:B------:R-:W1:Y:S01]  /*b730*/  LDC R27, c[0x0][0xce8] ;  /* 0x00033a00ff1b7b82 */ /* 0x000e620000000800 */
[----:B--2---:R-:W-:Y:S02]  /*b740*/  R2UR UR6, R2 ;  /* 0x00000000020672ca */ /* 0x004fe400000e0000 */
[----:B------:R-:W2:Y:S11]  /*b750*/  S2R R2, SR_TID.X ;  /* 0x0000000000027919 */ /* 0x000eb60000002100 */
[----:B------:R-:W-:-:S04]  /*b760*/  IMAD.U32 R3, RZ, RZ, UR6 ;  /* 0x00000006ff037e24 */ /* 0x000fc8000f8e00ff */
[----:B--2---:R-:W-:Y:S02]  /*b770*/  IMAD R2, R3, 0x80, R2 ;  /* 0x0000008003027824 */ /* 0x004fe400078e0202 */
[----:B-1----:R-:W-:Y:S02]  /*b780*/  IMAD R3, R0, R27, RZ ;  /* 0x0000001b00037224 */ /* 0x002fe400078e02ff */
[----:B------:R-:W-:-:S05]  /*b790*/  VIADD R22, R2, 0xffffff80 ;  /* 0xffffff8002167836 */ /* 0x000fca0000000000 */
[----:B------:R-:W-:-:S13]  /*b7a0*/  ISETP.GE.AND P0, PT, R22, R3, PT ;  /* 0x000000031600720c */ /* 0x000fda0003f06270 */
[----:B------:R-:W-:Y:S05]  /*b7b0*/  @P0 BRA `(.L_x_1179) ;  /* 0x0000000000b00947 */ /* 0x000fea0003800000 */
[----:B------:R-:W2:Y:S01]  /*b7c0*/  LDL.LU R28, [R1+0x10] ;  /* 0x00001000011c7983 */ /* 0x000ea20000300800 */
[----:B------:R-:W-:Y:S01]  /*b7d0*/  ISETP.NE.AND P1, PT, R27, 0x1, PT ;  /* 0x000000011b00780c */ /* 0x000fe20003f25270 */
[----:B------:R-:W-:Y:S01]  /*b7e0*/  IMAD.MOV.U32 R16, RZ, RZ, 0xab8 ;  /* 0x00000ab8ff107424 */ /* 0x000fe200078e00ff */
[----:B------:R-:W-:Y:S01]  /*b7f0*/  ISETP.GT.AND P0, PT, R202, 0x1, PT ;  /* 0x00000001ca00780c */ /* 0x000fe20003f04270 */
[----:B------:R-:W1:Y:S01]  /*b800*/  LDC.64 R24, c[0x0][0xca8] ;  /* 0x00032a00ff187b82 */ /* 0x000e620000000a00 */
[----:B------:R-:W-:Y:S02]  /*b810*/  IMAD.MOV.U32 R15, RZ, RZ, R22 ;  /* 0x000000ffff0f7224 */ /* 0x000fe400078e0016 */
[----:B------:R-:W-:-:S05]  /*b820*/  SEL R16, R16, 0xa78, P0 ;  /* 0x00000a7810107807 */ /* 0x000fca0000000000 */
[----:B------:R-:W3:Y:S08]  /*b830*/  LDC.64 R4, c[0x0][R16+0x220] ;  /* 0x0000880010047b82 */ /* 0x000ef00000000a00 */
[----:B------:R-:W4:Y:S08]  /*b840*/  @P1 LDC R13, c[0x0][0xcec] ;  /* 0x00033b00ff0d1b82 */ /* 0x000f300000000800 */
[----:B------:R-:W5:Y:S08]  /*b850*/  LDC.64 R2, c[0x0][R16+0x218] ;  /* 0x0000860010027b82 */ /* 0x000f700000000a00 */
[----:B------:R-:W1:Y:S01]  /*b860*/  @P1 LDC R19, c[0x0][0xcf0] ;  /* 0x00033c00ff131b82 */ /* 0x000e620000000800 */
[----:B---3--:R-:W-:-:S07]  /*b870*/  IMAD R5, R5, R21, RZ ;  /* 0x0000001505057224 */ /* 0x008fce00078e02ff */
[----:B------:R-:W3:Y:S01]  /*b880*/  LDC.64 R8, c[0x0][R16+0x228] ;  /* 0x00008a0010087b82 */ /* 0x000ee20000000a00 */
[----:B----4-:R-:W-:-:S04]  /*b890*/  @P1 IMAD.HI.U32 R14, R22, R13, RZ ;  /* 0x0000000d160e1227 */ /* 0x010fc800078e00ff */
[----:B------:R-:W-:-:S03]  /*b8a0*/  IMAD.WIDE.U32 R12, R4, R21, RZ ;  /* 0x00000015040c7225 */ /* 0x000fc600078e00ff */
[----:B0-----:R-:W0:Y:S01]  /*b8b0*/  LDC.64 R10, c[0x0][R16+0x210] ;  /* 0x00008400100a7b82 */ /* 0x001e220000000a00 */
[-C--:B-----5:R-:W-:Y:S02]  /*b8c0*/  IMAD R17, R3, R201.reuse, RZ ;  /* 0x000000c903117224 */ /* 0x0a0fe400078e02ff */
[----:B------:R-:W-:-:S04]  /*b8d0*/  IMAD.WIDE.U32 R2, R2, R201, RZ ;  /* 0x000000c902027225 */ /* 0x000fc800078e00ff */
[----:B------:R-:W-:Y:S01]  /*b8e0*/  IMAD.IADD R17, R3, 0x1, R17 ;  /* 0x0000000103117824 */ /* 0x000fe200078e0211 */
[----:B-1----:R-:W-:Y:S01]  /*b8f0*/  @P1 SHF.R.U32.HI R15, RZ, R19, R14 ;  /* 0x00000013ff0f1219 */ /* 0x002fe2000001160e */
[----:B------:R-:W-:Y:S01]  /*b900*/  IMAD R19, R4, R20, R5 ;  /* 0x0000001404137224 */ /* 0x000fe200078e0205 */
[----:B------:R-:W1:Y:S01]  /*b910*/  @!P0 LDC R24, c[0x0][0xc50] ;  /* 0x00031400ff188b82 */ /* 0x000e620000000800 */
[----:B------:R-:W-:Y:S02]  /*b920*/  IADD3 R4, P1, P3, R12, R2, R7 ;  /* 0x000000020c047210 */ /* 0x000fe40007b3e007 */
[----:B------:R-:W-:Y:S02]  /*b930*/  IMAD.IADD R19, R13, 0x1, R19 ;  /* 0x000000010d137824 */ /* 0x000fe400078e0213 */
[----:B------:R-:W-:-:S03]  /*b940*/  IMAD.MOV R12, RZ, RZ, -R15 ;  /* 0x000000ffff0c7224 */ /* 0x000fc600078e0a0f */
[----:B------:R-:W4:Y:S01]  /*b950*/  @!P0 LDC R25, c[0x0][0xc54] ;  /* 0x00031500ff198b82 */ /* 0x000f220000000800 */
[----:B--2---:R-:W-:-:S05]  /*b960*/  SEL R5, R28, RZ, P0 ;  /* 0x000000ff1c057207 */ /* 0x004fca0000000000 */
[----:B---3--:R-:W-:Y:S01]  /*b970*/  IMAD.WIDE.U32 R2, R8, R5, RZ ;  /* 0x0000000508027225 */ /* 0x008fe200078e00ff */
[----:B------:R-:W-:-:S03]  /*b980*/  IADD3.X R8, R19, R17, R18, P1, P3 ;  /* 0x0000001113087210 */ /* 0x000fc60000fe6412 */
[----:B------:R-:W-:Y:S01]  /*b990*/  IMAD R9, R9, R5, RZ ;  /* 0x0000000509097224 */ /* 0x000fe200078e02ff */
[----:B------:R-:W-:Y:S01]  /*b9a0*/  IADD3 R2, P0, P1, R15, R4, R2 ;  /* 0x000000040f027210 */ /* 0x000fe2000791e002 */
[----:B------:R-:W-:Y:S01]  /*b9b0*/  IMAD R5, R27, R12, R22 ;  /* 0x0000000c1b057224 */ /* 0x000fe200078e0216 */
[----:B------:R-:W-:Y:S01]  /*b9c0*/  SHF.R.S32.HI R15, RZ, 0x1f, R15 ;  /* 0x0000001fff0f7819 */ /* 0x000fe2000001140f */
[----:B------:R-:W-:Y:S02]  /*b9d0*/  IMAD.IADD R9, R3, 0x1, R9 ;  /* 0x0000000103097824 */ /* 0x000fe400078e0209 */
[----:B0-----:R-:W-:-:S03]  /*b9e0*/  IMAD R4, R11, R5, RZ ;  /* 0x000000050b047224 */ /* 0x001fc600078e02ff */
[----:B------:R-:W-:Y:S02]  /*b9f0*/  IADD3.X R3, R15, R8, R9, P0, P1 ;  /* 0x000000080f037210 */ /* 0x000fe400007e2409 */
[----:B------:R-:W-:Y:S01]  /*ba00*/  SHF.R.S32.HI R9, RZ, 0x1f, R5 ;  /* 0x0000001fff097819 */ /* 0x000fe20000011405 */
[----:B------:R-:W-:-:S04]  /*ba10*/  IMAD.WIDE.U32 R2, R10, R5, R2 ;  /* 0x000000050a027225 */ /* 0x000fc800078e0002 */
[----:B------:R-:W-:Y:S01]  /*ba20*/  IMAD R9, R10, R9, R4 ;  /* 0x000000090a097224 */ /* 0x000fe200078e0204 */
[----:B-1----:R-:W-:-:S03]  /*ba30*/  LEA R4, P0, R2, R24, 0x2 ;  /* 0x0000001802047211 */ /* 0x002fc600078010ff */
[----:B------:R-:W-:-:S05]  /*ba40*/  IMAD.IADD R3, R3, 0x1, R9 ;  /* 0x0000000103037824 */ /* 0x000fca00078e0209 */
[----:B----4-:R-:W-:Y:S01]  /*ba50*/  LEA.HI.X R5, R2, R25, R3, 0x2, P0 ;  /* 0x0000001902057211 */ /* 0x010fe200000f1403 */
[----:B------:R-:W-:-:S05]  /*ba60*/  IMAD.MOV.U32 R3, RZ, RZ, -0x800000 ;  /* 0xff800000ff037424 */ /* 0x000fca00078e00ff */
[----:B------:R1:W-:Y:S02]  /*ba70*/  STG.E desc[UR36][R4.64], R3 ;  /* 0x0000000304007986 */ /* 0x0003e4000c101924 */
.L_x_1179:
[----:B------:R-:W-:Y:S05]  /*ba80*/  BSYNC B1 ;  /* 0x0000000000017941 */ /* 0x000fea0003800000 */
.L_x_1178:
[----:B------:R-:W-:Y:S05]  /*ba90*/  @P2 BRA `(.L_x_1174) ;  /* 0x00000008005c2947 */ /* 0x000fea0003800000 */
[----:B------:R-:W2:Y:S01]  /*baa0*/  LDL.LU R2, [R1+0x18] ;  /* 0x0000180001027983 */ /* 0x000ea20000300800 */
[----:B0-----:R-:W0:Y:S01]  /*bab0*/  LDC R11, c[0x0][0xce8] ;  /* 0x00033a00ff0b7b82 */ /* 0x001e220000000800 */
[----:B-1----:R-:W-:Y:S01]  /*bac0*/  SHF.R.S32.HI R3, RZ, 0x1f, R26 ;  /* 0x0000001fff037819 */ /* 0x002fe2000001141a */
[----:B------:R-:W-:Y:S01]  /*bad0*/  ULDC.64 UR6, c[0x0][0xba0] ;  /* 0x0002e80000067ab9 */ /* 0x000fe20000000a00 */
[----:B------:R-:W-:Y:S02]  /*bae0*/  BSSY B1, `(.L_x_1180) ;  /* 0x0000050000017945 */ /* 0x000fe40003800000 */
[----:B------:R-:W-:-:S04]  /*baf0*/  LEA.HI R4, R3, R26, RZ, 0x3 ;  /* 0x0000001a03047211 */ /* 0x000fc800078f18ff */
[----:B------:R-:W-:Y:S02]  /*bb00*/  LOP3.LUT R9, R4, 0xfffffff8, RZ, 0xc0, !PT ;  /* 0xfffffff804097812 */ /* 0x000fe400078ec0ff */
[----:B------:R-:W-:-:S03]  /*bb10*/  SHF.R.S32.HI R15, RZ, 0x3, R4 ;  /* 0x00000003ff0f7819 */ /* 0x000fc60000011404 */
[----:B------:R-:W-:-:S04]  /*bb20*/  IMAD.IADD R26, R26, 0x1, -R9 ;  /* 0x000000011a1a7824 */ /* 0x000fc800078e0a09 */
[----:B------:R-:W-:Y:S01]  /*bb30*/  IMAD R4, R26, 0x20, R15 ;  /* 0x000000201a047824 */ /* 0x000fe200078e020f */
[----:B0-----:R-:W-:-:S13]  /*bb40*/  ISETP.NE.AND P0, PT, R11, 0x1, PT ;  /* 0x000000010b00780c */ /* 0x001fda0003f05270 */
[----:B------:R-:W0:Y:S08]  /*bb50*/  @P0 LDC R8, c[0x0][0xcec] ;  /* 0x00033b00ff080b82 */ /* 0x000e300000000800 */
[----:B------:R-:W1:Y:S01]  /*bb60*/  @P0 LDC R13, c[0x0][0xcf0] ;  /* 0x00033c00ff0d0b82 */ /* 0x000e620000000800 */
[----:B--2---:R-:W-:Y:S01]  /*bb70*/  R2UR UR8, R2 ;  /* 0x00000000020872ca */ /* 0x004fe200000e0000 */
[----:B------:R-:W-:-:S04]  /*bb80*/  IMAD R2, R18, UR6, RZ ;  /* 0x0000000612027c24 */ /* 0x000fc8000f8e02ff */
[C---:B------:R-:W-:Y:S02]  /*bb90*/  IMAD R5, R7.reuse, UR7, R2 ;  /* 0x0000000707057c24 */ /* 0x040fe4000f8e0202 */
[----:B------:R-:W-:Y:S01]  /*bba0*/  IMAD.WIDE.U32 R2, R7, UR6, RZ ;  /* 0x0000000607027c25 */ /* 0x000fe2000f8e00ff */
[----:B------:R-:W-:-:S03]  /*bbb0*/  ULDC.64 UR6, c[0x0][0xbe8] ;  /* 0x0002fa0000067ab9 */ /* 0x000fc60000000a00 */
[----:B------:R-:W-:Y:S02]  /*bbc0*/  IMAD.IADD R3, R3, 0x1, R5 ;  /* 0x0000000103037824 */ /* 0x000fe400078e0205 */
[----:B------:R-:W-:Y:S02]  /*bbd0*/  IMAD.U32 R9, RZ, RZ, UR8 ;  /* 0x00000008ff097e24 */ /* 0x000fe4000f8e00ff */
[----:B------:R-:W-:-:S04]  /*bbe0*/  IMAD.WIDE.U32 R2, R201, UR6, R2 ;  /* 0x00000006c9027c25 */ /* 0x000fc8000f8e0002 */
[----:B------:R-:W-:Y:S02]  /*bbf0*/  IMAD R9, R9, 0x80, R4 ;  /* 0x0000008009097824 */ /* 0x000fe400078e0204 */
[----:B------:R-:W-:Y:S01]  /*bc00*/  IMAD R3, R201, UR7, R3 ;  /* 0x00000007c9037c24 */ /* 0x000fe2000f8e0203 */
[----:B------:R-:W-:Y:S01]  /*bc10*/  ULDC.64 UR6, c[0x0][0xbf0] ;  /* 0x0002fc0000067ab9 */ /* 0x000fe20000000a00 */
[----:B0-----:R-:W-:-:S04]  /*bc20*/  @P0 IMAD.HI.U32 R4, R9, R8, RZ ;  /* 0x0000000809040227 */ /* 0x001fc800078e00ff */
[----:B------:R-:W-:Y:S01]  /*bc30*/  IMAD.MOV.U32 R5, RZ, RZ, R9 ;  /* 0x000000ffff057224 */ /* 0x000fe200078e0009 */
[----:B-1----:R-:W-:Y:S01]  /*bc40*/  @P0 SHF.R.U32.HI R5, RZ, R13, R4 ;  /* 0x0000000dff050219 */ /* 0x002fe20000011604 */
[----:B------:R-:W-:Y:S02]  /*bc50*/  IMAD R7, R20, UR6, RZ ;  /* 0x0000000614077c24 */ /* 0x000fe4000f8e02ff */
[----:B------:R-:W-:Y:S01]  /*bc60*/  IMAD.WIDE.U32 R2, R21, UR6, R2 ;  /* 0x0000000615027c25 */ /* 0x000fe2000f8e0002 */
[----:B------:R-:W-:-:S03]  /*bc70*/  SHF.R.S32.HI R4, RZ, 0x1f, R5 ;  /* 0x0000001fff047819 */ /* 0x000fc60000011405 */
[----:B------:R-:W-:Y:S01]  /*bc80*/  IMAD R7, R21, UR7, R7 ;  /* 0x0000000715077c24 */ /* 0x000fe2000f8e0207 */
[----:B------:R-:W-:Y:S01]  /*bc90*/  ULDC.64 UR6, c[0x0][0xbe0] ;  /* 0x0002f80000067ab9 */ /* 0x000fe20000000a00 */
[----:B------:R-:W-:Y:S02]  /*bca0*/  IMAD.MOV R8, RZ, RZ, -R5 ;  /* 0x000000ffff087224 */ /* 0x000fe400078e0a05 */
[----:B------:R-:W-:Y:S02]  /*bcb0*/  IMAD.IADD R3, R3, 0x1, R7 ;  /* 0x0000000103037824 */ /* 0x000fe400078e0207 */
[----:B------:R-:W-:Y:S02]  /*bcc0*/  IMAD R7, R11, R8, R9 ;  /* 0x000000080b077224 */ /* 0x000fe400078e0209 */
[----:B------:R-:W-:Y:S02]  /*bcd0*/  IMAD R4, R4, UR6, RZ ;  /* 0x0000000604047c24 */ /* 0x000fe4000f8e02ff */
[----:B------:R-:W-:-:S04]  /*bce0*/  IMAD.WIDE.U32 R2, R5, UR6, R2 ;  /* 0x0000000605027c25 */ /* 0x000fc8000f8e0002 */
[----:B------:R-:W-:Y:S01]  /*bcf0*/  IMAD R9, R5, UR7, R4 ;  /* 0x0000000705097c24 */ /* 0x000fe2000f8e0204 */
[----:B------:R-:W-:Y:S01]  /*bd00*/  SHF.R.S32.HI R4, RZ, 0x1f, R7 ;  /* 0x0000001fff047819 */ /* 0x000fe20000011407 */
[----:B------:R-:W-:Y:S01]  /*bd10*/  ULDC.64 UR6, c[0x0][0xbd8] ;  /* 0x0002f60000067ab9 */ /* 0x000fe20000000a00 */
[----:B------:R-:W-:Y:S02]  /*bd20*/  IMAD.U32 R8, RZ, RZ, UR8 ;  /* 0x00000008ff087e24 */ /* 0x000fe4000f8e00ff */
[----:B------:R-:W-:Y:S02]  /*bd30*/  IMAD.IADD R3, R3, 0x1, R9 ;  /* 0x0000000103037824 */ /* 0x000fe400078e0209 */
[----:B------:R-:W-:Y:S02]  /*bd40*/  IMAD R4, R4, UR6, RZ ;  /* 0x0000000604047c24 */ /* 0x000fe4000f8e02ff */
[----:B------:R-:W-:Y:S02]  /*bd50*/  IMAD R8, R8, 0x80, R15 ;  /* 0x0000008008087824 */ /* 0x000fe400078e020f */
[----:B------:R-:W-:-:S02]  /*bd60*/  IMAD R5, R7, UR7, R4 ;  /* 0x0000000707057c24 */ /* 0x000fc4000f8e0204 */
[----:B------:R-:W-:Y:S01]  /*bd70*/  IMAD.WIDE.U32 R2, R7, UR6, R2 ;  /* 0x0000000607027c25 */ /* 0x000fe2000f8e0002 */
[----:B------:R-:W-:-:S03]  /*bd80*/  ULDC.64 UR6, c[0x0][0xb80] ;  /* 0x0002e00000067ab9 */ /* 0x000fc60000000a00 */
[----:B------:R-:W-:Y:S02]  /*bd90*/  IMAD R11, R0, R11, RZ ;  /* 0x0000000b000b7224 */ /* 0x000fe400078e02ff */
[----:B------:R-:W-:Y:S02]  /*bda0*/  VIADD R4, R8, 0x40 ;  /* 0x0000004008047836 */ /* 0x000fe40000000000 */
[----:B------:R-:W-:Y:S01]  /*bdb0*/  IMAD.IADD R3, R3, 0x1, R5 ;  /* 0x0000000103037824 */ /* 0x000fe200078e0205 */
[----:B------:R-:W-:Y:S01]  /*bdc0*/  LEA R5, P2, R2, UR6, 0x1 ;  /* 0x0000000602057c11 */ /* 0x000fe2000f8408ff */
[----:B------:R-:W-:Y:S01]  /*bdd0*/  VIADD R0, R8, 0x20 ;  /* 0x0000002008007836 */ /* 0x000fe20000000000 */
[-C--:B------:R-:W-:Y:S01]  /*bde0*/  ISETP.GE.AND P0, PT, R4, R11.reuse, PT ;  /* 0x0000000b0400720c */ /* 0x080fe20003f06270 */
[----:B------:R-:W-:Y:S01]  /*bdf0*/  IMAD.SHL.U32 R7, R26, 0x8, RZ ;  /* 0x000000081a077824 */ /* 0x000fe200078e00ff */
[----:B------:R-:W-:Y:S02]  /*be00*/  LEA.HI.X R4, R2, UR7, R3, 0x1, P2 ;  /* 0x0000000702047c11 */ /* 0x000fe400090f0c03 */
[-C--:B------:R-:W-:Y:S01]  /*be10*/  ISETP.GE.AND P2, PT, R8, R11.reuse, PT ;  /* 0x0000000b0800720c */ /* 0x080fe20003f46270 */
[C---:B------:R-:W-:Y:S01]  /*be20*/  VIADD R9, R7.reuse, 0x80 ;  /* 0x0000008007097836 */ /* 0x040fe20000000000 */
[----:B------:R-:W-:Y:S01]  /*be30*/  ISETP.GE.AND P1, PT, R0, R11, PT ;  /* 0x0000000b0000720c */ /* 0x000fe20003f26270 */
[C---:B------:R-:W-:Y:S01]  /*be40*/  VIADD R13, R7.reuse, 0x40 ;  /* 0x00000040070d7836 */ /* 0x040fe20000000000 */
[----:B------:R0:W1:Y:S01]  /*be50*/  SHFL.IDX PT, R2, R5, RZ, 0x181f ;  /* 0x00181fff05027589 */ /* 0x00006200000e0000 */
[----:B------:R-:W-:Y:S01]  /*be60*/  VIADD R15, R7, 0xc0 ;  /* 0x000000c0070f7836 */ /* 0x000fe20000000000 */
[----:B------:R-:W-:-:S02]  /*be70*/  SHF.R.S32.HI R16, RZ, 0x1f, R7 ;  /* 0x0000001fff107819 */ /* 0x000fc40000011407 */
[----:B------:R0:W2:Y:S01]  /*be80*/  SHFL.IDX PT, R0, R4, RZ, 0x181f ;  /* 0x00181fff04007589 */ /* 0x0000a200000e0000 */
[----:B------:R-:W-:Y:S02]  /*be90*/  SHF.R.S32.HI R10, RZ, 0x1f, R9 ;  /* 0x0000001fff0a7819 */ /* 0x000fe40000011409 */
[----:B------:R-:W-:Y:S02]  /*bea0*/  SHF.R.S32.HI R12, RZ, 0x1f, R13 ;  /* 0x0000001fff0c7819 */ /* 0x000fe4000001140d */
        /* <DEDUP_REMOVED lines=19> */
.L_x_1181:
[----:B------:R-:W-:Y:S05]  /*bfe0*/  BSYNC B1 ;  /* 0x0000000000017941 */ /* 0x000fea0003800000 */
.L_x_1180:
        /* <DEDUP_REMOVED lines=21> */
.L_x_1183:
[----:B------:R-:W-:Y:S05]  /*c140*/  BSYNC B1 ;  /* 0x0000000000017941 */ /* 0x000fea0003800000 */
.L_x_1182:
        /* <DEDUP_REMOVED lines=21> */
.L_x_1185:
[----:B------:R-:W-:Y:S05]  /*c2a0*/  BSYNC B1 ;  /* 0x0000000000017941 */ /* 0x000fea0003800000 */
.L_x_1184:
        /* <DEDUP_REMOVED lines=11> */
[----:B0-----:R-:W-:Y:S02]  /*c360*/  @!P3 LEA.HI.X R19, R7, R4, R16, 0x1, P4 ;  /* 0x000000040713b211 */ /* 0x001fe400020f0c10 */
        /* <DEDUP_REMOVED lines=10> */
.L_x_1174:
[----:B------:R-:W-:Y:S05]  /*c410*/  BSYNC B0 ;  /* 0x0000000000007941 */ /* 0x000fea0003800000 */
.L_x_1164:
[----:B------:R-:W-:Y:S02]  /*c420*/  ULDC UR6, c[0x0][0xd3c] ;  /* 0x00034f0000067ab9 */ /* 0x000fe40000000800 */
[----:B------:R-:W-:-:S06]  /*c430*/  UISETP.GE.AND UP0, UPT, UR5, UR6, UPT ;  /* 0x000000060500728c */ /* 0x000fcc000bf06270 */
[----:B------:R-:W-:-:S13]  /*c440*/  PLOP3.LUT P0, PT, PT, PT, UP0, 0x80, 0x0 ;  /* 0x000000000000781c */ /* 0x000fda0003f0f008 */
[----:B------:R-:W-:Y:S05]  /*c450*/  @!P0 BRA `(.L_x_1186) ;  /* 0xffffff4c00248947 */ /* 0x000fea000383ffff */
[----:B------:R-:W-:Y:S05]  /*c460*/  EXIT ;  /* 0x000000000000794d */ /* 0x000fea0003800000 */
.L_x_1134:
[----:B------:R-:W-:-:S08]  /*c470*/  NOP ;  /* 0x0000000000007918 */ /* 0x000fd00000000000 */
[----:B0-----:R-:W0:-:S00]  /*c480*/  USETMAXREG.DEALLOC.CTAPOOL 0x28 ;  /* 0x00000028000079c8 */ /* 0x001e0000080e0500 */
        /* <DEDUP_REMOVED lines=14> */
.L_x_1187:
        /* <DEDUP_REMOVED lines=43> */
.L_x_1191:
        /* <DEDUP_REMOVED lines=35> */
.L_x_1189:
[----:B------:R-:W-:Y:S01]  /*ca50*/  IMAD.IADD R11, R8, 0x1, -R3 ;  /* 0x00000001080b7824 */ /* 0x000fe200078e0a03 */
[----:B------:R-:W-:-:S03]  /*ca60*/  MOV R16, RZ ;  /* 0x000000ff00107202 */ /* 0x000fc60000000f00 */
        /* <DEDUP_REMOVED lines=16> */
.L_x_1192:
        /* <DEDUP_REMOVED lines=58> */
.L_x_1190:
[----:B------:R-:W-:Y:S01]  /*cf10*/  ULDC UR4, c[0x0][0xd3c] ;  /* 0x00034f0000047ab9 */ /* 0x000fe20000000800 */
[----:B------:R-:W-:Y:S02]  /*cf20*/  IMAD.MOV.U32 R17, RZ, RZ, RZ ;  /* 0x000000ffff117224 */ /* 0x000fe400078e00ff */
[----:B------:R-:W-:Y:S02]  /*cf30*/  IMAD.U32 R16, RZ, RZ, UR6 ;  /* 0x00000006ff107e24 */ /* 0x000fe4000f8e00ff */
[----:B------:R-:W-:Y:S02]  /*cf40*/  IMAD.MOV.U32 R18, RZ, RZ, RZ ;  /* 0x000000ffff127224 */ /* 0x000fe400078e00ff */
[----:B------:R-:W-:-:S07]  /*cf50*/  IMAD.U32 R19, RZ, RZ, UR4 ;  /* 0x00000004ff137e24 */ /* 0x000fce000f8e00ff */
.L_x_1193:
[----:B------:R-:W-:-:S13]  /*cf60*/  ISETP.NE.AND P0, PT, R7, RZ, PT ;  /* 0x000000ff0700720c */ /* 0x000fda0003f05270 */
[----:B------:R-:W0:Y:S01]  /*cf70*/  @!P0 S2R R3, SR_CgaCtaId ;  /* 0x0000000000038919 */ /* 0x000e220000008800 */
[----:B------:R-:W-:-:S04]  /*cf80*/  @!P0 MOV R2, 0x400 ;  /* 0x0000040000028802 */ /* 0x000fc80000000f00 */
[----:B0-----:R-:W-:-:S05]  /*cf90*/  @!P0 LEA R2, R3, R2, 0x18 ;  /* 0x0000000203028211 */ /* 0x001fca00078ec0ff */
[----:B------:R1:W-:Y:S01]  /*cfa0*/  @!P0 STS.128 [R2+0x324d0], R16 ;  /* 0x0324d01002008388 */ /* 0x0003e20000000c00 */
[----:B------:R-:W-:Y:S06]  /*cfb0*/  BAR.ARV 0x5, 0x180 ;  /* 0x0146000000007b1d */ /* 0x000fec0000002000 */
.L_x_1188:
[----:B------:R2:W-:Y:S01]  /*cfc0*/  STL [R1+0x18], RZ ;  /* 0x000018ff01007387 */ /* 0x0005e20000100800 */
[----:B------:R-:W-:Y:S01]  /*cfd0*/  ULDC UR4, c[0x0][0xd3c] ;  /* 0x00034f0000047ab9 */ /* 0x000fe20000000800 */
[----:B------:R-:W-:Y:S01]  /*cfe0*/  IMAD.MOV.U32 R27, RZ, RZ, 0x1 ;  /* 0x00000001ff1b7424 */ /* 0x000fe200078e00ff */
[----:B0-----:R-:W-:Y:S01]  /*cff0*/  ISETP.GE.AND P0, PT, R19, UR4, PT ;  /* 0x0000000413007c0c */ /* 0x001fe2000bf06270 */
[----:B------:R-:W-:-:S12]  /*d000*/  IMAD.MOV.U32 R24, RZ, RZ, RZ ;  /* 0x000000ffff187224 */ /* 0x000fd800078e00ff */
[----:B--2---:R-:W-:Y:S05]  /*d010*/  @P0 BRA `(.L_x_1194) ;  /* 0x0000005400580947 */ /* 0x004fea0003800000 */
[----:B-1----:R-:W2:Y:S01]  /*d020*/  LDL R2, [R1+0x38] ;  /* 0x0000380001027983 */ /* 0x002ea20000100800 */
[----:B------:R-:W0:Y:S01]  /*d030*/  S2UR UR5, SR_CgaCtaId ;  /* 0x00000000000579c3 */ /* 0x000e220000008800 */
[----:B------:R-:W-:Y:S01]  /*d040*/  LOP3.LUT R4, R0, 0x7f, RZ, 0xc0, !PT ;  /* 0x0000007f00047812 */ /* 0x000fe200078ec0ff */
[----:B------:R-:W-:Y:S01]  /*d050*/  BSSY B8, `(.L_x_1194) ;  /* 0x0000552000087945 */ /* 0x000fe20003800000 */
[----:B------:R1:W-:Y:S01]  /*d060*/  STL [R1+0x18], RZ ;  /* 0x000018ff01007387 */ /* 0x0003e20000100800 */
[----:B------:R-:W-:Y:S01]  /*d070*/  IMAD.MOV.U32 R27, RZ, RZ, 0x1 ;  /* 0x00000001ff1b7424 */ /* 0x000fe200078e00ff */
[----:B------:R-:W-:Y:S01]  /*d080*/  SHF.R.U32.HI R5, RZ, 0x3, R4 ;  /* 0x00000003ff057819 */ /* 0x000fe20000011604 */
[----:B------:R-:W-:Y:S01]  /*d090*/  IMAD.MOV.U32 R24, RZ, RZ, RZ ;  /* 0x000000ffff187224 */ /* 0x000fe200078e00ff */
[----:B------:R-:W-:Y:S01]  /*d0a0*/  ULDC UR39, c[0x0][0xc] ;  /* 0x0000030000277ab9 */ /* 0x000fe20000000800 */
[----:B--2---:R-:W-:Y:S01]  /*d0b0*/  R2UR UR4, R2 ;  /* 0x00000000020472ca */ /* 0x004fe200000e0000 */
[----:B------:R-:W-:-:S05]  /*d0c0*/  IMAD.SHL.U32 R2, R0, 0x8, RZ ;  /* 0x0000000800027824 */ /* 0x000fca00078e00ff */
[C---:B------:R-:W-:Y:S02]  /*d0d0*/  LOP3.LUT R3, R2.reuse, 0x1f8, RZ, 0xc0, !PT ;  /* 0x000001f802037812 */ /* 0x040fe400078ec0ff */
[----:B------:R-:W-:Y:S02]  /*d0e0*/  LOP3.LUT R4, R2, 0x38, RZ, 0xc0, !PT ;  /* 0x0000003802047812 */ /* 0x000fe400078ec0ff */
[----:B------:R-:W-:Y:S01]  /*d0f0*/  LOP3.LUT R3, R3, 0x38, R0, 0x78, !PT ;  /* 0x0000003803037812 */ /* 0x000fe200078e7800 */
[----:B------:R-:W-:Y:S02]  /*d100*/  IMAD.SHL.U32 R0, R0, 0x10, RZ ;  /* 0x0000001000007824 */ /* 0x000fe400078e00ff */
[----:B------:R-:W-:Y:S01]  /*d110*/  ULOP3.LUT UR38, UR4, 0x2, URZ, 0xfc, !UPT ;  /* 0x0000000204267892 */ /* 0x000fe2000f8efc3f */
[----:B------:R-:W-:Y:S02]  /*d120*/  LOP3.LUT R29, R3, 0x200, R2, 0xf8, !PT ;  /* 0x00000200031d7812 */ /* 0x000fe400078ef802 */
[----:B------:R-:W-:Y:S01]  /*d130*/  UMOV UR4, 0x400 ;  /* 0x0000040000047882 */ /* 0x000fe20000000000 */
[----:B------:R-:W-:Y:S01]  /*d140*/  LOP3.LUT R0, R5, 0x70, R0, 0xf8, !PT ;  /* 0x0000007005007812 */ /* 0x000fe200078ef800 */
[----:B0-----:R-:W-:Y:S01]  /*d150*/  ULEA UR4, UR5, UR4, 0x18 ;  /* 0x0000000405047291 */ /* 0x001fe2000f8ec03f */
[----:B------:R-:W-:-:S02]  /*d160*/  LOP3.LUT R3, R4, 0x40, RZ, 0xfc, !PT ;  /* 0x0000004004037812 */ /* 0x000fc400078efcff */
[C---:B------:R-:W-:Y:S02]  /*d170*/  LOP3.LUT R2, R4.reuse, 0x80, RZ, 0xfc, !PT ;  /* 0x0000008004027812 */ /* 0x040fe400078efcff */
[----:B------:R-:W-:Y:S01]  /*d180*/  LOP3.LUT R0, R4, 0xc0, RZ, 0xfc, !PT ;  /* 0x000000c004007812 */ /* 0x000fe200078efcff */
[----:B------:R-:W-:-:S04]  /*d190*/  IMAD.U32 R22, RZ, RZ, UR4 ;  /* 0x00000004ff167e24 */ /* 0x000fc8000f8e00ff */
[----:B-1----:R-:W-:-:S07]  /*d1a0*/  IMAD R26, R29, 0x2, R22 ;  /* 0x000000021d1a7824 */ /* 0x002fce00078e0216 */
.L_x_1261:
[----:B0-----:R-:W0:Y:S02]  /*d1b0*/  LDC.64 R34, c[0x0][0xd88] ;  /* 0x00036200ff227b82 */ /* 0x001e240000000a00 */
[----:B0-----:R-:W-:-:S06]  /*d1c0*/  IMAD.WIDE R34, R19, 0x4, R34 ;  /* 0x0000000413227825 */ /* 0x001fcc00078e0222 */
[----:B--2---:R0:W2:Y:S01]  /*d1d0*/  LDG.E R34, desc[UR36][R34.64] ;  /* 0x0000002422227981 */ /* 0x0040a2000c1e1900 */
[----:B------:R-:W-:Y:S05]  /*d1e0*/  YIELD ;  /* 0x0000000000007946 */ /* 0x000fea0003800000 */
[----:B------:R-:W-:Y:S01]  /*d1f0*/  ULDC.64 UR4, c[0x0][0xb20] ;  /* 0x0002c80000047ab9 */ /* 0x000fe20000000a00 */
[----:B------:R-:W-:Y:S01]  /*d200*/  IMAD.MOV.U32 R32, RZ, RZ, RZ ;  /* 0x000000ffff207224 */ /* 0x000fe200078e00ff */
[----:B------:R-:W-:Y:S01]  /*d210*/  ISETP.NE.U32.AND P0, PT, RZ, UR4, PT ;  /* 0x00000004ff007c0c */ /* 0x000fe2000bf05070 */
[----:B------:R-:W-:-:S03]  /*d220*/  ULDC.64 UR6, c[0x0][0xb10] ;  /* 0x0002c40000067ab9 */ /* 0x000fc60000000a00 */
[----:B------:R-:W-:Y:S01]  /*d230*/  ISETP.NE.AND.EX P0, PT, RZ, UR5, PT, P0 ;  /* 0x00000005ff007c0c */ /* 0x000fe2000bf05300 */
[----:B0-----:R-:W-:Y:S01]  /*d240*/  IMAD.MOV.U32 R35, RZ, RZ, RZ ;  /* 0x000000ffff237224 */ /* 0x001fe200078e00ff */
        /* <DEDUP_REMOVED lines=29> */
[----:B----4-:R-:W-:Y:S05]  /*d420*/  @P0 BRA `(.L_x_1195) ;  /* 0x0000000000200947 */ /* 0x010fea0003800000 */
        /* <DEDUP_REMOVED lines=8> */
.L_x_1195:
        /* <DEDUP_REMOVED lines=9> */
.L_x_1196:
        /* <DEDUP_REMOVED lines=9> */
.L_x_1197:
        /* <DEDUP_REMOVED lines=21> */
[----:B------:R-:W-:Y:S02]  /*d720*/  ISETP.GE.AND P2, PT, R2, RZ, PT ;  /* 0x000000ff0200720c */ /* 0x000fe40003f46270 */
[----:B0-----:R-:W0:Y:S02]  /*d730*/  MUFU.RCP R8, R8 ;  /* 0x0000000800087308 */ /* 0x001e240000001000 */
[----:B0-----:R-:W-:-:S06]  /*d740*/  VIADD R3, R8, 0xffffffe ;  /* 0x0ffffffe08037836 */ /* 0x001fcc0000000000 */
[----:B------:R-:W0:Y:S02]  /*d750*/  F2I.FTZ.U32.TRUNC.NTZ R3, R3 ;  /* 0x0000000300037305 */ /* 0x000e24000021f000 */
[----:B0-----:R-:W-:-:S04]  /*d760*/  IMAD.MOV R2, RZ, RZ, -R3 ;  /* 0x000000ffff027224 */ /* 0x001fc800078e0a03 */
        /* <DEDUP_REMOVED lines=17> */
.L_x_1199:
[----:B------:R-:W-:Y:S05]  /*d880*/  BSYNC B0 ;  /* 0x0000000000007941 */ /* 0x000fea0003800000 */
.L_x_1198:
        /* <DEDUP_REMOVED lines=23> */
.L_x_1201:
        /* <DEDUP_REMOVED lines=20> */
.L_x_1204:
[----:B------:R-:W-:Y:S05]  /*db40*/  BSYNC B6 ;  /* 0x0000000000067941 */ /* 0x000fea0003800000 */
.L_x_1203:
        /* <DEDUP_REMOVED lines=20> */
.L_x_1207:
[----:B------:R0:W1:Y:S01]  /*dc90*/  LDC.64 R2, c[0x4][R36] ;  /* 0x0100000024027b82 */ /* 0x0000620000000a00 */
[----:B------:R-:W-:Y:S01]  /*dca0*/  ULDC.64 UR6, c[0x4][0x98] ;  /* 0x0100260000067ab9 */ /* 0x000fe20000000a00 */
[----:B------:R-:W-:Y:S01]  /*dcb0*/  ULDC.64 UR8, c[0x4][0xa0] ;  /* 0x0100280000087ab9 */ /* 0x000fe20000000a00 */
[----:B------:R-:W-:Y:S01]  /*dcc0*/  ULDC.64 UR4, c[0x4][0x18] ;  /* 0x0100060000047ab9 */ /* 0x000fe20000000a00 */
[----:B------:R-:W-:Y:S01]  /*dcd0*/  IMAD.U32 R4, RZ, RZ, UR6 ;  /* 0x00000006ff047e24 */ /* 0x000fe2000f8e00ff */
[----:B------:R-:W-:Y:S01]  /*dce0*/  MOV R11, UR5 ;  /* 0x00000005000b7c02 */ /* 0x000fe20008000f00 */
        /* <DEDUP_REMOVED lines=9> */
.L_x_1206:
[----:B------:R-:W-:Y:S05]  /*dd80*/  BSYNC B6 ;  /* 0x0000000000067941 */ /* 0x000fea0003800000 */
.L_x_1205:
[----:B------:R-:W2:Y:S01]  /*dd90*/  LDL R21, [R1+0xc] ;  /* 0x00000c0001157983 */ /* 0x000ea20000100800 */
[----:B------:R-:W-:Y:S01]  /*dda0*/  ULDC.64 UR4, c[0x0][0xaf0] ;  /* 0x0002bc0000047ab9 */ /* 0x000fe20000000a00 */
[----:B------:R-:W0:Y:S01]  /*ddb0*/  LDC R8, c[0x0][0x430] ;  /* 0x00010c00ff087b82 */ /* 0x000e220000000800 */
[----:B------:R-:W-:Y:S01]  /*ddc0*/  ISETP.NE.U32.AND P0, PT, RZ, UR4, PT ;  /* 0x00000004ff007c0c */ /* 0x000fe2000bf05070 */
[----:B------:R-:W1:Y:S03]  /*ddd0*/  S2R R20, SR_TID.X ;  /* 0x0000000000147919 */ /* 0x000e660000002100 */
[----:B------:R-:W-:-:S13]  /*dde0*/  ISETP.NE.AND.EX P0, PT, RZ, UR5, PT, P0 ;  /* 0x00000005ff007c0c */ /* 0x000fda000bf05300 */
[----:B------:R-:W-:Y:S01]  /*ddf0*/  @P0 IADD3 R2, P1, R31, UR4, RZ ;  /* 0x000000041f020c10 */ /* 0x000fe2000ff3e0ff */
[----:B------:R-:W-:-:S03]  /*de00*/  ULDC UR4, c[0x0][0x320] ;  /* 0x0000c80000047ab9 */ /* 0x000fc60000000800 */
[----:B------:R-:W-:-:S05]  /*de10*/  @P0 IADD3.X R3, R33, UR5, RZ, P1, !PT ;  /* 0x0000000521030c10 */ /* 0x000fca0008ffe4ff */
[----:B------:R3:W4:Y:S01]  /*de20*/  @P0 LDG.E R28, desc[UR36][R2.64] ;  /* 0x00000024021c0981 */ /* 0x000722000c1e1900 */
[----:B-1----:R-:W-:-:S04]  /*de30*/  LOP3.LUT R20, R20, 0x7f, RZ, 0xc0, !PT ;  /* 0x0000007f14147812 */ /* 0x002fc800078ec0ff */
[----:B------:R-:W-:Y:S02]  /*de40*/  SHF.R.U32.HI R0, RZ, 0x3, R20 ;  /* 0x00000003ff007819 */ /* 0x000fe40000011614 */
[----:B------:R-:W1:Y:S01]  /*de50*/  S2R R20, SR_TID.X ;  /* 0x0000000000147919 */ /* 0x000e620000002100 */
[----:B0-----:R-:W-:-:S13]  /*de60*/  ISETP.NE.AND P2, PT, R8, 0x1, PT ;  /* 0x000000010800780c */ /* 0x001fda0003f45270 */
[----:B------:R-:W0:Y:S08]  /*de70*/  @P2 LDC R6, c[0x0][0x434] ;  /* 0x00010d00ff062b82 */ /* 0x000e300000000800 */
[----:B---3--:R-:W3:Y:S01]  /*de80*/  @P2 LDC R2, c[0x0][0x438] ;  /* 0x00010e00ff022b82 */ /* 0x008ee20000000800 */
[----:B-1----:R-:W-:-:S05]  /*de90*/  IMAD.SHL.U32 R20, R20, 0x10, RZ ;  /* 0x0000001014147824 */ /* 0x002fca00078e00ff */
[----:B------:R-:W-:Y:S02]  /*dea0*/  LOP3.LUT R20, R0, 0x70, R20, 0xf8, !PT ;  /* 0x0000007000147812 */ /* 0x000fe400078ef814 */
[----:B------:R-:W-:-:S04]  /*deb0*/  LOP3.LUT R23, R23, 0xffff7fff, RZ, 0xc0, !PT ;  /* 0xffff7fff17177812 */ /* 0x000fc800078ec0ff */
[----:B------:R-:W-:-:S04]  /*dec0*/  @P2 LOP3.LUT R23, R23, 0x8000, RZ, 0xfc, !PT ;  /* 0x0000800017172812 */ /* 0x000fc800078efcff */
[----:B------:R-:W-:Y:S01]  /*ded0*/  LOP3.LUT R23, R23, 0xffffffef, RZ, 0xc0, !PT ;  /* 0xffffffef17177812 */ /* 0x000fe200078ec0ff */
[----:B------:R-:W-:Y:S01]  /*dee0*/  IMAD.MOV.U32 R36, RZ, RZ, RZ ;  /* 0x000000ffff247224 */ /* 0x000fe200078e00ff */
[----:B------:R-:W-:Y:S01]  /*def0*/  UMOV UR5, 0xffffffff ;  /* 0xffffffff00057882 */ /* 0x000fe20000000000 */
[----:B------:R-:W-:Y:S01]  /*df00*/  LOP3.LUT R18, R18, 0xffff, RZ, 0xc0, !PT ;  /* 0x0000ffff12127812 */ /* 0x000fe200078ec0ff */
[----:B--2---:R-:W-:-:S04]  /*df10*/  VIADD R0, R21, 0xffffffff ;  /* 0xffffffff15007836 */ /* 0x004fc80000000000 */
[----:B------:R-:W-:-:S05]  /*df20*/  IMAD R37, R0, 0x60, R20 ;  /* 0x0000006000257824 */ /* 0x000fca00078e0214 */
[----:B------:R-:W-:-:S04]  /*df30*/  ISETP.GE.AND P0, PT, R37, R25, PT ;  /* 0x000000192500720c */ /* 0x000fc80003f06270 */
[----:B------:R-:W-:Y:S01]  /*df40*/  ISETP.GT.U32.OR P0, PT, R20, 0x5f, P0 ;  /* 0x0000005f1400780c */ /* 0x000fe20000704470 */
[----:B------:R-:W1:Y:S01]  /*df50*/  S2R R21, SR_TID.X ;  /* 0x0000000000157919 */ /* 0x000e620000002100 */
[----:B------:R-:W-:-:S11]  /*df60*/  IMAD.IADD R37, R37, 0x1, R32 ;  /* 0x0000000125257824 */ /* 0x000fd600078e0220 */
[----:B------:R-:W2:Y:S01]  /*df70*/  @!P0 LDC.64 R4, c[0x0][0x428] ;  /* 0x00010a00ff048b82 */ /* 0x000ea20000000a00 */
[----:B0-----:R-:W-:Y:S01]  /*df80*/  @P2 IMAD.HI.U32 R3, R37, R6, RZ ;  /* 0x0000000625032227 */ /* 0x001fe200078e00ff */
[----:B----4-:R-:W-:-:S03]  /*df90*/  SHF.R.S32.HI R33, RZ, 0x1f, R28 ;  /* 0x0000001fff217819 */ /* 0x010fc6000001141c */
[----:B------:R-:W-:Y:S01]  /*dfa0*/  IMAD.MOV.U32 R6, RZ, RZ, R37 ;  /* 0x000000ffff067224 */ /* 0x000fe200078e0025 */
[----:B---3--:R-:W-:-:S04]  /*dfb0*/  @P2 SHF.R.U32.HI R6, RZ, R2, R3 ;  /* 0x00000002ff062219 */ /* 0x008fc80000011603 */
[--C-:B------:R-:W-:Y:S01]  /*dfc0*/  @!P0 SHF.R.S32.HI R3, RZ, 0x1f, R6.reuse ;  /* 0x0000001fff038819 */ /* 0x100fe20000011406 */
[----:B------:R-:W-:Y:S02]  /*dfd0*/  @!P0 IMAD.MOV.U32 R2, RZ, RZ, R6 ;  /* 0x000000ffff028224 */ /* 0x000fe400078e0006 */
[-C--:B--2---:R-:W-:Y:S02]  /*dfe0*/  @!P0 IMAD R7, R33, R4.reuse, RZ ;  /* 0x0000000421078224 */ /* 0x084fe400078e02ff */
[----:B------:R-:W-:-:S04]  /*dff0*/  @!P0 IMAD.WIDE.U32 R2, R28, R4, R2 ;  /* 0x000000041c028225 */ /* 0x000fc800078e0002 */
[----:B------:R-:W-:Y:S02]  /*e000*/  @!P0 IMAD R7, R28, R5, R7 ;  /* 0x000000051c078224 */ /* 0x000fe400078e0207 */
[----:B------:R-:W0:Y:S01]  /*e010*/  @!P0 LDC.64 R4, c[0x0][0x418] ;  /* 0x00010600ff048b82 */ /* 0x000e220000000a00 */
[----:B-1----:R-:W-:-:S05]  /*e020*/  IMAD.SHL.U32 R21, R21, 0x8, RZ ;  /* 0x0000000815157824 */ /* 0x002fca00078e00ff */
[----:B------:R-:W-:-:S04]  /*e030*/  LOP3.LUT R21, R21, 0x38, RZ, 0xc0, !PT ;  /* 0x0000003815157812 */ /* 0x000fc800078ec0ff */
[----:B------:R-:W-:-:S04]  /*e040*/  LOP3.LUT R10, R21, 0x40, RZ, 0xfc, !PT ;  /* 0x00000040150a7812 */ /* 0x000fc800078efcff */
[----:B------:R-:W-:Y:S01]  /*e050*/  ISETP.GE.AND P3, PT, R10, UR4, PT ;  /* 0x000000040a007c0c */ /* 0x000fe2000bf66270 */
[----:B------:R-:W-:Y:S01]  /*e060*/  @!P0 IMAD.IADD R7, R3, 0x1, R7 ;  /* 0x0000000103078824 */ /* 0x000fe200078e0207 */
[----:B------:R-:W-:Y:S02]  /*e070*/  LOP3.LUT R9, R21, 0x80, RZ, 0xfc, !PT ;  /* 0x0000008015097812 */ /* 0x000fe400078efcff */
[----:B0-----:R-:W-:-:S04]  /*e080*/  @!P0 LEA R4, P1, R2, R4, 0x2 ;  /* 0x0000000402048211 */ /* 0x001fc800078210ff */
[----:B------:R-:W-:Y:S02]  /*e090*/  @!P0 LEA.HI.X R5, R2, R5, R7, 0x2, P1 ;  /* 0x0000000502058211 */ /* 0x000fe400008f1407 */
[----:B------:R-:W-:-:S03]  /*e0a0*/  ISETP.GE.AND P1, PT, R9, UR4, PT ;  /* 0x0000000409007c0c */ /* 0x000fc6000bf26270 */
[----:B------:R-:W-:Y:S01]  /*e0b0*/  @P3 LOP3.LUT R23, R23, 0x10, RZ, 0xfc, !PT ;  /* 0x0000001017173812 */ /* 0x000fe200078efcff */
[----:B------:R-:W-:Y:S01]  /*e0c0*/  IMAD.MOV R2, RZ, RZ, -R6 ;  /* 0x000000ffff027224 */ /* 0x000fe200078e0a06 */
[----:B------:R-:W-:Y:S01]  /*e0d0*/  ISETP.GE.AND P2, PT, R21, UR4, PT ;  /* 0x0000000415007c0c */ /* 0x000fe2000bf46270 */
[----:B------:R0:W5:Y:S01]  /*e0e0*/  @!P0 LDG.E R36, desc[UR36][R4.64] ;  /* 0x0000002404248981 */ /* 0x000162000c1e1900 */
[----:B------:R-:W-:Y:S01]  /*e0f0*/  LOP3.LUT R23, R23, 0xfffffffe, RZ, 0xc0, !PT ;  /* 0xfffffffe17177812 */ /* 0x000fe200078ec0ff */
[----:B------:R-:W-:Y:S01]  /*e100*/  IMAD R37, R8, R2, R37 ;  /* 0x0000000208257224 */ /* 0x000fe200078e0225 */
[----:B------:R-:W-:Y:S02]  /*e110*/  LOP3.LUT R8, R21, 0xc0, RZ, 0xfc, !PT ;  /* 0x000000c015087812 */ /* 0x000fe400078efcff */
[----:B------:R-:W-:Y:S02]  /*e120*/  LOP3.LUT R23, R23, 0xfffffff7, RZ, 0xc0, !PT ;  /* 0xfffffff717177812 */ /* 0x000fe400078ec0ff */
[----:B------:R-:W-:-:S02]  /*e130*/  ISETP.GE.AND P0, PT, R8, UR4, PT ;  /* 0x0000000408007c0c */ /* 0x000fc4000bf06270 */
[----:B------:R-:W-:-:S04]  /*e140*/  @P1 LOP3.LUT R23, R23, 0x8, RZ, 0xfc, !PT ;  /* 0x0000000817171812 */ /* 0x000fc800078efcff */
[----:B------:R-:W-:-:S04]  /*e150*/  @P2 LOP3.LUT R23, R23, 0x1, RZ, 0xfc, !PT ;  /* 0x0000000117172812 */ /* 0x000fc800078efcff */
[----:B------:R-:W-:Y:S01]  /*e160*/  LOP3.LUT R23, R23, 0xfffffffb, RZ, 0xc0, !PT ;  /* 0xfffffffb17177812 */ /* 0x000fe200078ec0ff */
[----:B------:R-:W-:-:S03]  /*e170*/  IMAD.U32 R2, RZ, RZ, UR38 ;  /* 0x00000026ff027e24 */ /* 0x000fc6000f8e00ff */
[----:B------:R-:W-:Y:S01]  /*e180*/  @P0 LOP3.LUT R23, R23, 0x4, RZ, 0xfc, !PT ;  /* 0x0000000417170812 */ /* 0x000fe200078efcff */
[----:B0-----:R-:W-:Y:S06]  /*e190*/  BRA.DIV UR5, `(.L_x_1208) ;  /* 0x0000004a05707947 */ /* 0x001fec000b800000 */
.L_x_1279:
[----:B------:R-:W-:Y:S02]  /*e1a0*/  SEL R3, RZ, 0x1, P2 ;  /* 0x00000001ff037807 */ /* 0x000fe40001000000 */
[----:B------:R-:W-:Y:S02]  /*e1b0*/  ISETP.NE.AND P0, PT, R2, 0x3, PT ;  /* 0x000000030200780c */ /* 0x000fe40003f05270 */
[----:B------:R-:W-:Y:S01]  /*e1c0*/  ISETP.GT.U32.AND P1, PT, R20, 0x5f, PT ;  /* 0x0000005f1400780c */ /* 0x000fe20003f24070 */
[----:B------:R0:W-:Y:S01]  /*e1d0*/  STL [R1+0x24], R3 ;  /* 0x0000240301007387 */ /* 0x0001e20000100800 */
[----:B------:R-:W-:-:S09]  /*e1e0*/  LOP3.LUT R23, R23, 0xfffffbff, RZ, 0xc0, !PT ;  /* 0xfffffbff17177812 */ /* 0x000fd200078ec0ff */
[----:B------:R-:W-:-:S04]  /*e1f0*/  @P0 LOP3.LUT R23, R23, 0x400, RZ, 0xfc, !PT ;  /* 0x0000040017170812 */ /* 0x000fc800078efcff */
[----:B------:R-:W-:-:S04]  /*e200*/  LOP3.LUT R23, R23, 0xffffffdf, RZ, 0xc0, !PT ;  /* 0xffffffdf17177812 */ /* 0x000fc800078ec0ff */
[----:B------:R-:W-:Y:S01]  /*e210*/  @P1 LOP3.LUT R23, R23, 0x20, RZ, 0xfc, !PT ;  /* 0x0000002017171812 */ /* 0x000fe200078efcff */
[----:B0-----:R-:W-:Y:S06]  /*e220*/  @!P0 BRA `(.L_x_1209) ;  /* 0x0000000000048947 */ /* 0x001fec0003800000 */
[----:B------:R-:W-:Y:S01]  /*e230*/  BPT.TRAP 0x1 ;  /* 0x000000040000795c */ /* 0x000fe20000300000 */
.L_x_1209:
[----:B------:R-:W-:Y:S01]  /*e240*/  IMAD R31, R0, -0x60, R25 ;  /* 0xffffffa0001f7824 */ /* 0x000fe200078e0219 */
[----:B------:R-:W-:Y:S01]  /*e250*/  SHF.L.U32 R0, R27, 0x1f, RZ ;  /* 0x0000001f1b007819 */ /* 0x000fe200000006ff */
[----:B------:R-:W-:Y:S01]  /*e260*/  IMAD R25, R24, 0x8, R22 ;  /* 0x0000000818197824 */ /* 0x000fe200078e0216 */
[----:B------:R-:W-:Y:S03]  /*e270*/  BSSY B0, `(.L_x_1210) ;  /* 0x0000003000007945 */ /* 0x000fe60003800000 */
[----:B------:R-:W0:Y:S02]  /*e280*/  SYNCS.PHASECHK.TRANS64.TRYWAIT P0, [R25+URZ+0x32440], R0 ;  /* 0x03244000190075a7 */ /* 0x000e24000800017f */
[----:B0-----:R-:W-:Y:S05]  /*e290*/  @!P0 BRA `(.L_x_1211) ;  /* 0x0000004800648947 */ /* 0x001fea0003800000 */
.L_x_1280:
[----:B------:R-:W-:Y:S05]  /*e2a0*/  BSYNC B0 ;  /* 0x0000000000007941 */ /* 0x000fea0003800000 */
.L_x_1210:
        /* <DEDUP_REMOVED lines=87> */
.L_x_1294:
        /* <DEDUP_REMOVED lines=10> */
.L_x_1213:
        /* <DEDUP_REMOVED lines=10> */
.L_x_1214:
[----:B------:R1:W5:Y:S01]  /*e960*/  LDL.LU R0, [R1] ;  /* 0x0000000001007983 */ /* 0x0003620000300800 */
[----:B------:R-:W-:Y:S01]  /*e970*/  LOP3.LUT P0, RZ, R23, 0x40, RZ, 0xc0, !PT ;  /* 0x0000004017ff7812 */ /* 0x000fe2000780c0ff */
[----:B------:R1:W-:-:S12]  /*e980*/  SYNCS.ARRIVE.TRANS64.A1T0 RZ, [R25+URZ+0x32430], RZ ;  /* 0x032430ff19ff79a7 */ /* 0x0003d8000810003f */
[----:B------:R-:W-:Y:S05]  /*e990*/  WARPSYNC.ALL ;  /* 0x0000000000007948 */ /* 0x000fea0003800000 */
[----:B------:R-:W-:Y:S01]  /*e9a0*/  SEL R34, R34, RZ, !P0 ;  /* 0x000000ff22227207 */ /* 0x000fe20004000000 */
[----:B------:R-:W-:Y:S01]  /*e9b0*/  BSSY B6, `(.L_x_1215) ;  /* 0x0000019000067945 */ /* 0x000fe20003800000 */
[----:B------:R-:W-:Y:S01]  /*e9c0*/  BAR.SYNC.DEFER_BLOCKING 0x8, 0x180 ;  /* 0x0206000000007b1d */ /* 0x000fe20000010000 */
[----:B-----5:R-:W-:-:S05]  /*e9d0*/  SEL R0, R0, RZ, !P0 ;  /* 0x000000ff00007207 */ /* 0x020fca0004000000 */
[----:B------:R2:W-:Y:S02]  /*e9e0*/  STL [R1+0x8], R0 ;  /* 0x0000080001007387 */ /* 0x0005e40000100800 */
[----:B--2---:R-:W-:-:S05]  /*e9f0*/  VIADD R0, R22, 0x18400 ;  /* 0x0001840016007836 */ /* 0x004fca0000000000 */
[----:B------:R-:W-:Y:S02]  /*ea00*/  LOP3.LUT P0, RZ, R0, 0x3ff, RZ, 0xc0, !PT ;  /* 0x000003ff00ff7812 */ /* 0x000fe4000780c0ff */
[----:B------:R-:W-:-:S05]  /*ea10*/  SHF.R.S32.HI R0, RZ, 0x1f, R35 ;  /* 0x0000001fff007819 */ /* 0x000fca0000011423 */
[----:B------:R2:W-:Y:S06]  /*ea20*/  STL [R1], R0 ;  /* 0x0000000001007387 */ /* 0x0005ec0000100800 */
[----:B------:R-:W-:Y:S05]  /*ea30*/  @!P0 BRA `(.L_x_1216) ;  /* 0x0000000000408947 */ /* 0x000fea0003800000 */
[----:B0-----:R-:W-:Y:S01]  /*ea40*/  MOV R2, 0x0 ;  /* 0x0000000000027802 */ /* 0x001fe20000000f00 */
        /* <DEDUP_REMOVED lines=14> */
[----:B012---:R-:W-:Y:S05]  /*eb30*/  CALL.ABS.NOINC R2 ;  /* 0x0000000002007343 */ /* 0x007fea0003c00000 */
.L_x_1216:
[----:B------:R-:W-:Y:S05]  /*eb40*/  BSYNC B6 ;  /* 0x0000000000067941 */ /* 0x000fea0003800000 */
.L_x_1215:
[----:B------:R-:W3:Y:S01]  /*eb50*/  LDL R21, [R1] ;  /* 0x0000000001157983 */ /* 0x000ee20000100800 */
[----:B------:R-:W4:Y:S03]  /*eb60*/  LDC R7, c[0x0][0x448] ;  /* 0x00011200ff077b82 */ /* 0x000f260000000800 */
[----:B------:R-:W5:Y:S01]  /*eb70*/  LDL R20, [R1+0x8] ;  /* 0x0000080001147983 */ /* 0x000f620000100800 */
[----:B------:R-:W-:Y:S01]  /*eb80*/  IMAD.SHL.U32 R4, R17, 0x80, RZ ;  /* 0x0000008011047824 */ /* 0x000fe200078e00ff */
[----:B------:R-:W-:Y:S01]  /*eb90*/  ULDC.64 UR4, c[0x0][0x298] ;  /* 0x0000a60000047ab9 */ /* 0x000fe20000000a00 */
[----:B------:R-:W-:Y:S01]  /*eba0*/  LOP3.LUT R23, R23, 0xfffeffff, RZ, 0xc0, !PT ;  /* 0xfffeffff17177812 */ /* 0x000fe200078ec0ff */
[----:B0-----:R-:W0:Y:S01]  /*ebb0*/  S2R R2, SR_TID.X ;  /* 0x0000000000027919 */ /* 0x001e220000002100 */
[----:B------:R-:W1:Y:S01]  /*ebc0*/  S2R R3, SR_TID.X ;  /* 0x0000000000037919 */ /* 0x000e620000002100 */
[----:B----4-:R-:W-:-:S13]  /*ebd0*/  ISETP.NE.AND P0, PT, R7, 0x1, PT ;  /* 0x000000010700780c */ /* 0x010fda0003f05270 */
[----:B--2---:R-:W2:Y:S01]  /*ebe0*/  @P0 LDC R0, c[0x0][0x44c] ;  /* 0x00011300ff000b82 */ /* 0x004ea20000000800 */
[----:B------:R-:W-:Y:S02]  /*ebf0*/  @P0 LOP3.LUT R23, R23, 0x10000, RZ, 0xfc, !PT ;  /* 0x0001000017170812 */ /* 0x000fe400078efcff */
[----:B0-----:R-:W-:Y:S01]  /*ec00*/  LOP3.LUT R2, R2, 0x7f, RZ, 0xc0, !PT ;  /* 0x0000007f02027812 */ /* 0x001fe200078ec0ff */
[----:B-1----:R-:W-:-:S03]  /*ec10*/  IMAD.SHL.U32 R3, R3, 0x10, RZ ;  /* 0x0000001003037824 */ /* 0x002fc600078e00ff */
[----:B------:R-:W-:-:S04]  /*ec20*/  SHF.R.U32.HI R2, RZ, 0x3, R2 ;  /* 0x00000003ff027819 */ /* 0x000fc80000011602 */
[----:B------:R-:W-:Y:S02]  /*ec30*/  LOP3.LUT R3, R2, 0x70, R3, 0xf8, !PT ;  /* 0x0000007002037812 */ /* 0x000fe400078ef803 */
[----:B------:R-:W0:Y:S02]  /*ec40*/  @P0 LDC R2, c[0x0][0x450] ;  /* 0x00011400ff020b82 */ /* 0x000e240000000800 */
[----:B------:R-:W-:-:S05]  /*ec50*/  LOP3.LUT R17, R3, R4, RZ, 0xfc, !PT ;  /* 0x0000000403117212 */ /* 0x000fca00078efcff */
[----:B--2---:R-:W-:-:S04]  /*ec60*/  @P0 IMAD.HI.U32 R3, R17, R0, RZ ;  /* 0x0000000011030227 */ /* 0x004fc800078e00ff */
[----:B------:R-:W-:Y:S01]  /*ec70*/  IMAD.MOV.U32 R0, RZ, RZ, R17 ;  /* 0x000000ffff007224 */ /* 0x000fe200078e0011 */
[----:B0-----:R-:W-:Y:S01]  /*ec80*/  @P0 SHF.R.U32.HI R0, RZ, R2, R3 ;  /* 0x00000002ff000219 */ /* 0x001fe20000011603 */
[----:B------:R-:W-:-:S04]  /*ec90*/  IMAD.WIDE.U32 R2, R35, UR4, RZ ;  /* 0x0000000423027c25 */ /* 0x000fc8000f8e00ff */
[----:B---3--:R-:W-:Y:S02]  /*eca0*/  IMAD R5, R21, UR4, RZ ;  /* 0x0000000415057c24 */ /* 0x008fe4000f8e02ff */
[----:B------:R-:W0:Y:S02]  /*ecb0*/  S2R R21, SR_TID.X ;  /* 0x0000000000157919 */ /* 0x000e240000002100 */
[----:B------:R-:W-:Y:S01]  /*ecc0*/  IMAD R5, R35, UR5, R5 ;  /* 0x0000000523057c24 */ /* 0x000fe2000f8e0205 */
[----:B------:R-:W-:-:S03]  /*ecd0*/  ULDC.64 UR4, c[0x0][0x2d8] ;  /* 0x0000b60000047ab9 */ /* 0x000fc60000000a00 */
[----:B------:R-:W-:Y:S02]  /*ece0*/  IMAD.IADD R3, R3, 0x1, R5 ;  /* 0x0000000103037824 */ /* 0x000fe400078e0205 */
[----:B------:R-:W-:-:S04]  /*ecf0*/  IMAD.WIDE.U32 R2, R18, UR4, R2 ;  /* 0x0000000412027c25 */ /* 0x000fc8000f8e0002 */
[----:B------:R-:W-:Y:S01]  /*ed00*/  IMAD R3, R18, UR5, R3 ;  /* 0x0000000512037c24 */ /* 0x000fe2000f8e0203 */
[----:B------:R-:W-:Y:S02]  /*ed10*/  ULDC.64 UR4, c[0x0][0x2e0] ;  /* 0x0000b80000047ab9 */ /* 0x000fe40000000a00 */
[----:B-----5:R-:W-:Y:S02]  /*ed20*/  IMAD R5, R20, UR4, RZ ;  /* 0x0000000414057c24 */ /* 0x020fe4000f8e02ff */
[C---:B------:R-:W-:Y:S01]  /*ed30*/  IMAD.WIDE.U32 R2, R34.reuse, UR4, R2 ;  /* 0x0000000422027c25 */ /* 0x040fe2000f8e0002 */
[----:B------:R-:W1:Y:S03]  /*ed40*/  S2R R20, SR_TID.X ;  /* 0x0000000000147919 */ /* 0x000e660000002100 */
[----:B------:R-:W-:Y:S01]  /*ed50*/  IMAD R5, R34, UR5, R5 ;  /* 0x0000000522057c24 */ /* 0x000fe2000f8e0205 */
[----:B------:R-:W-:-:S03]  /*ed60*/  ULDC.64 UR4, c[0x0][0x2d0] ;  /* 0x0000b40000047ab9 */ /* 0x000fc60000000a00 */
[----:B------:R-:W-:Y:S01]  /*ed70*/  IMAD.IADD R3, R3, 0x1, R5 ;  /* 0x0000000103037824 */ /* 0x000fe200078e0205 */
[----:B------:R-:W-:Y:S01]  /*ed80*/  SHF.R.S32.HI R5, RZ, 0x1f, R0 ;  /* 0x0000001fff057819 */ /* 0x000fe20000011400 */
[----:B------:R-:W-:Y:S01]  /*ed90*/  IMAD.WIDE.U32 R2, R0, UR4, R2 ;  /* 0x0000000400027c25 */ /* 0x000fe2000f8e0002 */
[----:B0-----:R-:W-:-:S03]  /*eda0*/  LOP3.LUT R21, R21, 0x7f, RZ, 0xc0, !PT ;  /* 0x0000007f15157812 */ /* 0x001fc600078ec0ff */
[----:B------:R-:W-:Y:S01]  /*edb0*/  IMAD R5, R5, UR4, RZ ;  /* 0x0000000405057c24 */ /* 0x000fe2000f8e02ff */
[----:B------:R-:W-:-:S03]  /*edc0*/  SHF.R.U32.HI R21, RZ, 0x3, R21 ;  /* 0x00000003ff157819 */ /* 0x000fc60000011615 */
[----:B------:R-:W-:Y:S01]  /*edd0*/  IMAD R5, R0, UR5, R5 ;  /* 0x0000000500057c24 */ /* 0x000fe2000f8e0205 */
[----:B------:R-:W-:Y:S01]  /*ede0*/  ULDC.64 UR4, c[0x0][0x2c8] ;  /* 0x0000b20000047ab9 */ /* 0x000fe20000000a00 */
[----:B------:R-:W-:Y:S02]  /*edf0*/  IMAD.MOV R0, RZ, RZ, -R0 ;  /* 0x000000ffff007224 */ /* 0x000fe400078e0a00 */
[----:B------:R-:W-:Y:S02]  /*ee00*/  IMAD.IADD R3, R3, 0x1, R5 ;  /* 0x0000000103037824 */ /* 0x000fe400078e0205 */
[----:B------:R-:W-:-:S04]  /*ee10*/  IMAD R0, R7, R0, R17 ;  /* 0x0000000007007224 */ /* 0x000fc800078e0211 */
[----:B------:R-:W-:Y:S01]  /*ee20*/  IMAD.WIDE.U32 R2, R0, UR4, R2 ;  /* 0x0000000400027c25 */ /* 0x000fe2000f8e0002 */
[----:B------:R-:W-:-:S03]  /*ee30*/  SHF.R.S32.HI R5, RZ, 0x1f, R0 ;  /* 0x0000001fff057819 */ /* 0x000fc60000011400 */
[----:B-1----:R-:W-:Y:S02]  /*ee40*/  IMAD.SHL.U32 R20, R20, 0x8, RZ ;  /* 0x0000000814147824 */ /* 0x002fe400078e00ff */
[----:B------:R-:W-:-:S03]  /*ee50*/  IMAD R5, R5, UR4, RZ ;  /* 0x0000000405057c24 */ /* 0x000fc6000f8e02ff */
[----:B------:R-:W-:Y:S01]  /*ee60*/  LOP3.LUT R20, R20, 0x38, RZ, 0xc0, !PT ;  /* 0x0000003814147812 */ /* 0x000fe200078ec0ff */
[----:B------:R-:W-:Y:S01]  /*ee70*/  IMAD R5, R0, UR5, R5 ;  /* 0x0000000500057c24 */ /* 0x000fe2000f8e0205 */
[----:B------:R-:W-:Y:S02]  /*ee80*/  ULDC.64 UR4, c[0x0][0x280] ;  /* 0x0000a00000047ab9 */ /* 0x000fe40000000a00 */
[----:B------:R-:W-:Y:S01]  /*ee90*/  LEA R0, P0, R2, UR4, 0x1 ;  /* 0x0000000402007c11 */ /* 0x000fe2000f8008ff */
[----:B------:R-:W-:Y:S01]  /*eea0*/  IMAD.IADD R5, R3, 0x1, R5 ;  /* 0x0000000103057824 */ /* 0x000fe200078e0205 */
[----:B------:R-:W-:-:S04]  /*eeb0*/  ULDC UR4, c[0x0][0x2b8] ;  /* 0x0000ae0000047ab9 */ /* 0x000fc80000000800 */
[----:B------:R-:W-:Y:S01]  /*eec0*/  LEA.HI.X R5, R2, UR5, R5, 0x1, P0 ;  /* 0x0000000502057c11 */ /* 0x000fe200080f0c05 */
[----:B------:R-:W-:Y:S01]  /*eed0*/  UMOV UR5, 0xffffffff ;  /* 0xffffffff00057882 */ /* 0x000fe20000000000 */
[----:B------:R-:W-:Y:S02]  /*eee0*/  ISETP.GE.AND P0, PT, R20, UR4, PT ;  /* 0x0000000414007c0c */ /* 0x000fe4000bf06270 */
[----:B------:R-:W-:Y:S11]  /*eef0*/  BRA.DIV UR5, `(.L_x_1217) ;  /* 0x0000004605607947 */ /* 0x000ff6000b800000 */
[----:B------:R-:W2:Y:S01]  /*ef00*/  LDL.LU R2, [R1+0x4] ;  /* 0x0000040001027983 */ /* 0x000ea20000300800 */
[----:B------:R-:W2:Y:S03]  /*ef10*/  LDC R3, c[0x0][0x448] ;  /* 0x00011200ff037b82 */ /* 0x000ea60000000800 */
[----:B------:R-:W0:Y:S01]  /*ef20*/  SHFL.IDX PT, R10, R0, RZ, 0x181f ;  /* 0x00181fff000a7589 */ /* 0x000e2200000e0000 */
[----:B------:R-:W-:-:S03]  /*ef30*/  IMAD.IADD R4, R21, 0x1, R4 ;  /* 0x0000000115047824 */ /* 0x000fc600078e0204 */
[----:B------:R-:W-:Y:S01]  /*ef40*/  SHFL.IDX PT, R7, R0, 0x1, 0x181f ;  /* 0x00381f0000077f89 */ /* 0x000fe200000e0000 */
[----:B------:R-:W-:-:S03]  /*ef50*/  VIADD R8, R4, 0x10 ;  /* 0x0000001004087836 */ /* 0x000fc60000000000 */
[----:B------:R-:W-:Y:S04]  /*ef60*/  SHFL.IDX PT, R11, R0, 0x2, 0x181f ;  /* 0x00581f00000b7f89 */ /* 0x000fe800000e0000 */
[----:B------:R-:W-:Y:S01]  /*ef70*/  SHFL.IDX PT, R12, R0, 0x3, 0x181f ;  /* 0x00781f00000c7f89 */ /* 0x000fe200000e0000 */
[----:B------:R-:W-:Y:S01]  /*ef80*/  LOP3.LUT R23, R23, 0xffffdfff, RZ, 0xc0, !PT ;  /* 0xffffdfff17177812 */ /* 0x000fe200078ec0ff */
[----:B--2---:R-:W-:Y:S02]  /*ef90*/  IMAD R6, R2, R3, RZ ;  /* 0x0000000302067224 */ /* 0x004fe400078e02ff */
[----:B------:R-:W1:Y:S03]  /*efa0*/  SHFL.IDX PT, R3, R5, RZ, 0x181f ;  /* 0x00181fff05037589 */ /* 0x000e6600000e0000 */
[-C--:B------:R-:W-:Y:S01]  /*efb0*/  ISETP.GE.AND P6, PT, R4, R6.reuse, PT ;  /* 0x000000060400720c */ /* 0x080fe20003fc6270 */
[----:B------:R-:W2:Y:S01]  /*efc0*/  SHFL.IDX PT, R2, R5, 0x1, 0x181f ;  /* 0x00381f0005027f89 */ /* 0x000ea200000e0000 */
[----:B------:R-:W-:-:S11]  /*efd0*/  ISETP.GE.AND P5, PT, R8, R6, PT ;  /* 0x000000060800720c */ /* 0x000fd60003fa6270 */
[----:B0-----:R-:W-:-:S05]  /*efe0*/  @!P6 LEA R10, P1, R20, R10, 0x1 ;  /* 0x0000000a140ae211 */ /* 0x001fca00078208ff */
[----:B-1----:R-:W-:Y:S01]  /*eff0*/  @!P6 IMAD.X R3, RZ, RZ, R3, P1 ;  /* 0x000000ffff03e224 */ /* 0x002fe200008e0603 */
[----:B------:R-:W-:Y:S01]  /*f000*/  @!P5 LEA R7, P1, R20, R7, 0x1 ;  /* 0x000000071407d211 */ /* 0x000fe200078208ff */
[----:B------:R-:W-:-:S04]  /*f010*/  VIADD R8, R4, 0x20 ;  /* 0x0000002004087836 */ /* 0x000fc80000000000 */
[----:B--2---:R-:W-:Y:S02]  /*f020*/  @!P5 IMAD.X R9, RZ, RZ, R2, P1 ;  /* 0x000000ffff09d224 */ /* 0x004fe400008e0602 */
[----:B------:R-:W0:Y:S01]  /*f030*/  SHFL.IDX PT, R2, R5, 0x2, 0x181f ;  /* 0x00581f0005027f89 */ /* 0x000e2200000e0000 */
[----:B------:R-:W-:-:S13]  /*f040*/  ISETP.GE.AND P3, PT, R8, R6, PT ;  /* 0x000000060800720c */ /* 0x000fda0003f66270 */
[----:B------:R-:W-:-:S05]  /*f050*/  @!P3 LEA R11, P1, R20, R11, 0x1 ;  /* 0x0000000b140bb211 */ /* 0x000fca00078208ff */
[----:B0-----:R-:W-:Y:S02]  /*f060*/  @!P3 IMAD.X R8, RZ, RZ, R2, P1 ;  /* 0x000000ffff08b224 */ /* 0x001fe400008e0602 */
[----:B------:R-:W-:-:S05]  /*f070*/  VIADD R2, R4, 0x30 ;  /* 0x0000003004027836 */ /* 0x000fca0000000000 */
[----:B------:R-:W-:Y:S01]  /*f080*/  ISETP.GE.AND P2, PT, R2, R6, PT ;  /* 0x000000060200720c */ /* 0x000fe20003f46270 */
[----:B------:R-:W-:-:S05]  /*f090*/  VIADD R2, R4, 0x40 ;  /* 0x0000004004027836 */ /* 0x000fca0000000000 */
[----:B------:R-:W-:Y:S02]  /*f0a0*/  ISETP.GE.AND P4, PT, R2, R6, PT ;  /* 0x000000060200720c */ /* 0x000fe40003f86270 */
[----:B------:R-:W0:Y:S05]  /*f0b0*/  SHFL.IDX PT, R2, R5, 0x3, 0x181f ;  /* 0x00781f0005027f89 */ /* 0x000e2a00000e0000 */
[----:B------:R-:W-:Y:S02]  /*f0c0*/  @!P2 LEA R14, P1, R20, R12, 0x1 ;  /* 0x0000000c140ea211 */ /* 0x000fe400078208ff */
[----:B------:R-:W1:Y:S03]  /*f0d0*/  SHFL.IDX PT, R12, R0, 0x4, 0x181f ;  /* 0x00981f00000c7f89 */ /* 0x000e6600000e0000 */
[----:B0-----:R-:W-:-:S02]  /*f0e0*/  @!P2 IMAD.X R13, RZ, RZ, R2, P1 ;  /* 0x000000ffff0da224 */ /* 0x001fc400008e0602 */
[----:B------:R-:W0:Y:S01]  /*f0f0*/  SHFL.IDX PT, R2, R5, 0x4, 0x181f ;  /* 0x00981f0005027f89 */ /* 0x000e2200000e0000 */
[----:B-1----:R-:W-:Y:S02]  /*f100*/  @!P4 LEA R15, P1, R20, R12, 0x1 ;  /* 0x0000000c140fc211 */ /* 0x002fe400078208ff */
[----:B------:R-:W-:-:S04]  /*f110*/  @P6 LOP3.LUT R23, R23, 0x2000, RZ, 0xfc, !PT ;  /* 0x0000200017176812 */ /* 0x000fc800078efcff */
[----:B------:R-:W-:Y:S01]  /*f120*/  LOP3.LUT R23, R23, 0xffffefff, RZ, 0xc0, !PT ;  /* 0xffffefff17177812 */ /* 0x000fe200078ec0ff */
[----:B0-----:R-:W-:Y:S02]  /*f130*/  @!P4 IMAD.X R12, RZ, RZ, R2, P1 ;  /* 0x000000ffff0cc224 */ /* 0x001fe400008e0602 */
[----:B------:R-:W-:-:S05]  /*f140*/  @!P6 IMAD.MOV.U32 R2, RZ, RZ, R10 ;  /* 0x000000ffff02e224 */ /* 0x000fca00078e000a */
[----:B------:R0:W-:Y:S01]  /*f150*/  @!P6 LDGSTS.E.BYPASS.LTC128B.128 [R26+0x18400], desc[UR36][R2.64], !P0 ;  /* 0x18400000021aefae */ /* 0x0001e2000c101d64 */
[----:B------:R-:W-:Y:S01]  /*f160*/  @P5 LOP3.LUT R23, R23, 0x1000, RZ, 0xfc, !PT ;  /* 0x0000100017175812 */ /* 0x000fe200078efcff */
[----:B0-----:R-:W-:Y:S02]  /*f170*/  @!P5 IMAD.MOV.U32 R2, RZ, RZ, R7 ;  /* 0x000000ffff02d224 */ /* 0x001fe400078e0007 */
[----:B------:R-:W-:-:S05]  /*f180*/  @!P5 IMAD.MOV.U32 R3, RZ, RZ, R9 ;  /* 0x000000ffff03d224 */ /* 0x000fca00078e0009 */
[----:B------:R0:W-:Y:S01]  /*f190*/  @!P5 LDGSTS.E.BYPASS.LTC128B.128 [R26+0x18c00], desc[UR36][R2.64], !P0 ;  /* 0x18c00000021adfae */ /* 0x0001e2000c101d64 */
[----:B------:R-:W-:-:S03]  /*f1a0*/  LOP3.LUT R23, R23, 0xfffff7ff, RZ, 0xc0, !PT ;  /* 0xfffff7ff17177812 */ /* 0x000fc600078ec0ff */
[----:B------:R-:W1:Y:S01]  /*f1b0*/  SHFL.IDX PT, R9, R0, 0x5, 0x181f ;  /* 0x00b81f0000097f89 */ /* 0x000e6200000e0000 */
[----:B0-----:R-:W-:Y:S02]  /*f1c0*/  @!P3 IMAD.MOV.U32 R2, RZ, RZ, R11 ;  /* 0x000000ffff02b224 */ /* 0x001fe400078e000b */
[----:B------:R-:W-:-:S05]  /*f1d0*/  @!P3 IMAD.MOV.U32 R3, RZ, RZ, R8 ;  /* 0x000000ffff03b224 */ /* 0x000fca00078e0008 */
[----:B------:R0:W-:Y:S01]  /*f1e0*/  @!P3 LDGSTS.E.BYPASS.LTC128B.128 [R26+0x19400], desc[UR36][R2.64], !P0 ;  /* 0x19400000021abfae */ /* 0x0001e2000c101d64 */
[----:B------:R-:W-:-:S03]  /*f1f0*/  @P3 LOP3.LUT R23, R23, 0x800, RZ, 0xfc, !PT ;  /* 0x0000080017173812 */ /* 0x000fc600078efcff */
[----:B------:R-:W2:Y:S01]  /*f200*/  SHFL.IDX PT, R8, R5, 0x5, 0x181f ;  /* 0x00b81f0005087f89 */ /* 0x000ea200000e0000 */
[----:B0-----:R-:W-:-:S03]  /*f210*/  VIADD R2, R4, 0x50 ;  /* 0x0000005004027836 */ /* 0x001fc60000000000 */
[----:B------:R-:W0:Y:S01]  /*f220*/  SHFL.IDX PT, R7, R0, 0x6, 0x181f ;  /* 0x00d81f0000077f89 */ /* 0x000e2200000e0000 */
[----:B------:R-:W-:Y:S01]  /*f230*/  @!P2 IMAD.MOV.U32 R3, RZ, RZ, R13 ;  /* 0x000000ffff03a224 */ /* 0x000fe200078e000d */
[----:B------:R-:W-:Y:S01]  /*f240*/  ISETP.GE.AND P3, PT, R2, R6, PT ;  /* 0x000000060200720c */ /* 0x000fe20003f66270 */
[----:B------:R-:W-:Y:S01]  /*f250*/  @!P2 IMAD.MOV.U32 R2, RZ, RZ, R14 ;  /* 0x000000ffff02a224 */ /* 0x000fe200078e000e */
[----:B------:R-:W-:-:S04]  /*f260*/  LOP3.LUT R23, R23, 0xfffffdff, RZ, 0xc0, !PT ;  /* 0xfffffdff17177812 */ /* 0x000fc800078ec0ff */
[----:B------:R3:W-:Y:S01]  /*f270*/  @!P2 LDGSTS.E.BYPASS.LTC128B.128 [R26+0x19c00], desc[UR36][R2.64], !P0 ;  /* 0x19c00000021aafae */ /* 0x0007e2000c101d64 */
[----:B------:R-:W-:-:S03]  /*f280*/  @P2 LOP3.LUT R23, R23, 0x200, RZ, 0xfc, !PT ;  /* 0x0000020017172812 */ /* 0x000fc600078efcff */
[----:B---3--:R-:W3:Y:S01]  /*f290*/  SHFL.IDX PT, R2, R5, 0x6, 0x181f ;  /* 0x00d81f0005027f89 */ /* 0x008ee200000e0000 */
[----:B------:R-:W-:-:S05]  /*f2a0*/  VIADD R3, R4, 0x60 ;  /* 0x0000006004037836 */ /* 0x000fca0000000000 */
[----:B------:R-:W-:Y:S02]  /*f2b0*/  ISETP.GE.AND P2, PT, R3, R6, PT ;  /* 0x000000060300720c */ /* 0x000fe40003f46270 */
[----:B-1----:R-:W-:-:S05]  /*f2c0*/  @!P3 LEA R9, P1, R20, R9, 0x1 ;  /* 0x000000091409b211 */ /* 0x002fca00078208ff */
[----:B--2---:R-:W-:-:S06]  /*f2d0*/  @!P3 IMAD.X R8, RZ, RZ, R8, P1 ;  /* 0x000000ffff08b224 */ /* 0x004fcc00008e0608 */
[----:B0-----:R-:W-:Y:S01]  /*f2e0*/  @!P2 LEA R7, P1, R20, R7, 0x1 ;  /* 0x000000071407a211 */ /* 0x001fe200078208ff */
[----:B------:R-:W-:-:S04]  /*f2f0*/  @!P4 IMAD.MOV.U32 R3, RZ, RZ, R12 ;  /* 0x000000ffff03c224 */ /* 0x000fc800078e000c */
[----:B---3--:R-:W-:Y:S02]  /*f300*/  @!P2 IMAD.X R10, RZ, RZ, R2, P1 ;  /* 0x000000ffff0aa224 */ /* 0x008fe400008e0602 */
[----:B------:R-:W-:-:S05]  /*f310*/  @!P4 IMAD.MOV.U32 R2, RZ, RZ, R15 ;  /* 0x000000ffff02c224 */ /* 0x000fca00078e000f */
[----:B------:R0:W-:Y:S01]  /*f320*/  @!P4 LDGSTS.E.BYPASS.LTC128B.128 [R26+0x1a400], desc[UR36][R2.64], !P0 ;  /* 0x1a400000021acfae */ /* 0x0001e2000c101d64 */
[----:B------:R-:W-:Y:S01]  /*f330*/  LOP3.LUT R23, R23, 0xfffffeff, RZ, 0xc0, !PT ;  /* 0xfffffeff17177812 */ /* 0x000fe200078ec0ff */
[----:B0-----:R-:W-:Y:S02]  /*f340*/  @!P3 IMAD.MOV.U32 R2, RZ, RZ, R9 ;  /* 0x000000ffff02b224 */ /* 0x001fe400078e0009 */
[----:B------:R-:W-:-:S05]  /*f350*/  @!P3 IMAD.MOV.U32 R3, RZ, RZ, R8 ;  /* 0x000000ffff03b224 */ /* 0x000fca00078e0008 */
[----:B------:R0:W-:Y:S04]  /*f360*/  @!P3 LDGSTS.E.BYPASS.LTC128B.128 [R26+0x1ac00], desc[UR36][R2.64], !P0 ;  /* 0x1ac00000021abfae */ /* 0x0001e8000c101d64 */
[----:B------:R-:W1:Y:S01]  /*f370*/  SHFL.IDX PT, R5, R5, 0x7, 0x181f ;  /* 0x00f81f0005057f89 */ /* 0x000e6200000e0000 */
[----:B0-----:R-:W-:Y:S02]  /*f380*/  @!P2 IMAD.MOV.U32 R2, RZ, RZ, R7 ;  /* 0x000000ffff02a224 */ /* 0x001fe400078e0007 */
[----:B------:R-:W-:Y:S01]  /*f390*/  @!P2 IMAD.MOV.U32 R3, RZ, RZ, R10 ;  /* 0x000000ffff03a224 */ /* 0x000fe200078e000a */
[----:B------:R-:W0:Y:S04]  /*f3a0*/  SHFL.IDX PT, R0, R0, 0x7, 0x181f ;  /* 0x00f81f0000007f89 */ /* 0x000e2800000e0000 */
[----:B------:R2:W-:Y:S01]  /*f3b0*/  @!P2 LDGSTS.E.BYPASS.LTC128B.128 [R26+0x1b400], desc[UR36][R2.64], !P0 ;  /* 0x1b400000021aafae */ /* 0x0005e2000c101d64 */
[----:B------:R-:W-:-:S04]  /*f3c0*/  @P4 LOP3.LUT R23, R23, 0x100, RZ, 0xfc, !PT ;  /* 0x0000010017174812 */ /* 0x000fc800078efcff */
[----:B------:R-:W-:-:S04]  /*f3d0*/  LOP3.LUT R23, R23, 0xffffff7f, RZ, 0xc0, !PT ;  /* 0xffffff7f17177812 */ /* 0x000fc800078ec0ff */
[----:B------:R-:W-:-:S04]  /*f3e0*/  @P3 LOP3.LUT R23, R23, 0x80, RZ, 0xfc, !PT ;  /* 0x0000008017173812 */ /* 0x000fc800078efcff */
[----:B------:R-:W-:-:S04]  /*f3f0*/  LOP3.LUT R23, R23, 0xffffffbf, RZ, 0xc0, !PT ;  /* 0xffffffbf17177812 */ /* 0x000fc800078ec0ff */
[----:B-12---:R-:W-:-:S07]  /*f400*/  @P2 LOP3.LUT R23, R23, 0x40, RZ, 0xfc, !PT ;  /* 0x0000004017172812 */ /* 0x006fce00078efcff */
.L_x_1311:
[----:B------:R-:W-:Y:S01]  /*f410*/  VIADD R4, R4, 0x70 ;  /* 0x0000007004047836 */ /* 0x000fe20000000000 */
[----:B------:R-:W-:-:S04]  /*f420*/  LOP3.LUT R23, R23, 0xffffbfff, RZ, 0xc0, !PT ;  /* 0xffffbfff17177812 */ /* 0x000fc800078ec0ff */
[----:B------:R-:W-:-:S13]  /*f430*/  ISETP.GE.AND P2, PT, R4, R6, PT ;  /* 0x000000060400720c */ /* 0x000fda0003f46270 */
[----:B0-----:R-:W-:Y:S02]  /*f440*/  @!P2 LEA R2, P1, R20, R0, 0x1 ;  /* 0x000000001402a211 */ /* 0x001fe400078208ff */
[----:B------:R-:W-:-:S03]  /*f450*/  @P2 LOP3.LUT R23, R23, 0x4000, RZ, 0xfc, !PT ;  /* 0x0000400017172812 */ /* 0x000fc600078efcff */
[----:B------:R-:W-:-:S05]  /*f460*/  @!P2 IMAD.X R3, RZ, RZ, R5, P1 ;  /* 0x000000ffff03a224 */ /* 0x000fca00008e0605 */
[----:B------:R-:W-:Y:S01]  /*f470*/  @!PT LDS RZ, [RZ] ;  /* 0x00000000fffff984 */ /* 0x000fe20000000800 */
[----:B------:R-:W-:Y:S01]  /*f480*/  @!PT LDS RZ, [RZ] ;  /* 0x00000000fffff984 */ /* 0x000fe20000000800 */
[----:B------:R-:W-:Y:S01]  /*f490*/  @!PT LDS RZ, [RZ] ;  /* 0x00000000fffff984 */ /* 0x000fe20000000800 */
[----:B------:R0:W-:Y:S01]  /*f4a0*/  @!P2 LDGSTS.E.BYPASS.LTC128B.128 [R26+0x1bc00], desc[UR36][R2.64], !P0 ;  /* 0x1bc00000021aafae */ /* 0x0001e2000c101d64 */
[----:B------:R-:W-:Y:S01]  /*f4b0*/  PLOP3.LUT P0, PT, PT, PT, PT, 0x80, 0x0 ;  /* 0x000000000000781c */ /* 0x000fe20003f0f070 */
[----:B------:R-:W-:-:S12]  /*f4c0*/  NOP ;  /* 0x0000000000007918 */ /* 0x000fd80000000000 */
.L_x_1218:
[----:B------:R-:W-:Y:S02]  /*f4d0*/  PLOP3.LUT P1, PT, P1, P0, PT, 0xa2, 0x0 ;  /* 0x000000000000781c */ /* 0x000fe40000f21472 */
[----:B------:R-:W-:-:S08]  /*f4e0*/  @P0 R2UR P1, UR4, R22 ;  /* 0x00000000160402ca */ /* 0x000fd00000020000 */
[----:B------:R-:W-:-:S05]  /*f4f0*/  @P0 PLOP3.LUT P0, PT, P1, PT, PT, 0x80, 0x0 ;  /* 0x000000000000081c */ /* 0x000fca0000f0f070 */
[----:B------:R-:W-:Y:S01]  /*f500*/  @!P1 SYNCS.ARRIVE.TRANS64.RED.A0T1 RZ, [UR4+0x32400], RZ ;  /* 0x032400ffffff99a7 */ /* 0x000fe20008200404 */
[----:B------:R-:W-:Y:S07]  /*f510*/  @!P1 ARRIVES.LDGSTSBAR.64.TRANSCNT [UR4+0x32400] ;  /* 0x03240000ff0099b0 */ /* 0x000fee0008000a84 */
[----:B------:R-:W-:Y:S05]  /*f520*/  @P0 BRA.U.ANY `(.L_x_1218) ;  /* 0xfffffffd00e80947 */ /* 0x000fea000393ffff */
[----:B------:R-:W-:Y:S01]  /*f530*/  NOP ;  /* 0x0000000000007918 */ /* 0x000fe20000000000 */
[----:B------:R-:W-:Y:S01]  /*f540*/  VIADD R0, R22, 0x22400 ;  /* 0x0002240016007836 */ /* 0x000fe20000000000 */
[----:B------:R1:W-:Y:S01]  /*f550*/  SYNCS.ARRIVE.TRANS64.A1T0 RZ, [R22+URZ+0x32400], RZ ;  /* 0x032400ff16ff79a7 */ /* 0x0003e2000810003f */
[----:B------:R-:W-:Y:S03]  /*f560*/  BSSY B6, `(.L_x_1219) ;  /* 0x0000013000067945 */ /* 0x000fe60003800000 */
[----:B------:R-:W-:-:S13]  /*f570*/  LOP3.LUT P0, RZ, R0, 0x3ff, RZ, 0xc0, !PT ;  /* 0x000003ff00ff7812 */ /* 0x000fda000780c0ff */
[----:B-1----:R-:W-:Y:S05]  /*f580*/  @!P0 BRA `(.L_x_1220) ;  /* 0x0000000000408947 */ /* 0x002fea0003800000 */
[----:B0-----:R-:W-:Y:S01]  /*f590*/  MOV R2, 0x0 ;  /* 0x0000000000027802 */ /* 0x001fe20000000f00 */
[----:B------:R-:W-:Y:S01]  /*f5a0*/  ULDC.64 UR6, c[0x4][0x98] ;  /* 0x0100260000067ab9 */ /* 0x000fe20000000a00 */
[----:B------:R-:W-:Y:S01]  /*f5b0*/  ULDC.64 UR8, c[0x4][0xa0] ;  /* 0x0100280000087ab9 */ /* 0x000fe20000000a00 */
[----:B------:R-:W-:Y:S01]  /*f5c0*/  ULDC.64 UR4, c[0x4][0x28] ;  /* 0x01000a0000047ab9 */ /* 0x000fe20000000a00 */
[----:B------:R-:W-:Y:S01]  /*f5d0*/  IMAD.U32 R4, RZ, RZ, UR6 ;  /* 0x00000006ff047e24 */ /* 0x000fe2000f8e00ff */
[----:B------:R-:W-:Y:S01]  /*f5e0*/  MOV R10, UR4 ;  /* 0x00000004000a7c02 */ /* 0x000fe20008000f00 */
[----:B------:R-:W0:Y:S01]  /*f5f0*/  LDC.64 R2, c[0x4][R2] ;  /* 0x0100000002027b82 */ /* 0x000e220000000a00 */
[----:B------:R-:W-:Y:S02]  /*f600*/  IMAD.U32 R5, RZ, RZ, UR7 ;  /* 0x00000007ff057e24 */ /* 0x000fe4000f8e00ff */
[----:B------:R-:W-:Y:S02]  /*f610*/  IMAD.U32 R6, RZ, RZ, UR8 ;  /* 0x00000008ff067e24 */ /* 0x000fe4000f8e00ff */
[----:B------:R-:W-:-:S02]  /*f620*/  IMAD.U32 R7, RZ, RZ, UR9 ;  /* 0x00000009ff077e24 */ /* 0x000fc4000f8e00ff */
[----:B------:R-:W-:Y:S02]  /*f630*/  IMAD.U32 R11, RZ, RZ, UR5 ;  /* 0x00000005ff0b7e24 */ /* 0x000fe4000f8e00ff */
[----:B------:R-:W-:Y:S02]  /*f640*/  IMAD.MOV.U32 R8, RZ, RZ, 0x70 ;  /* 0x00000070ff087424 */ /* 0x000fe400078e00ff */
[----:B------:R-:W-:Y:S02]  /*f650*/  IMAD.MOV.U32 R12, RZ, RZ, 0x1 ;  /* 0x00000001ff0c7424 */ /* 0x000fe400078e00ff */
[----:B------:R-:W-:-:S07]  /*f660*/  IMAD.MOV.U32 R13, RZ, RZ, RZ ;  /* 0x000000ffff0d7224 */ /* 0x000fce00078e00ff */
[----:B------:R-:W-:-:S07]  /*f670*/  LEPC R20, `(.L_x_1220) ;  /* 0x000000001014794e */ /* 0x000fce0000000000 */
[----:B0-----:R-:W-:Y:S05]  /*f680*/  CALL.ABS.NOINC R2 ;  /* 0x0000000002007343 */ /* 0x001fea0003c00000 */
.L_x_1220:
[----:B------:R-:W-:Y:S05]  /*f690*/  BSYNC B6 ;  /* 0x0000000000067941 */ /* 0x000fea0003800000 */
.L_x_1219:
[----:B------:R-:W2:Y:S01]  /*f6a0*/  LDL.LU R21, [R1] ;  /* 0x0000000001157983 */ /* 0x000ea20000300800 */
[----:B0-----:R-:W0:Y:S01]  /*f6b0*/  LDC R2, c[0x0][0x448] ;  /* 0x00011200ff027b82 */ /* 0x001e220000000800 */
[----:B------:R-:W-:Y:S02]  /*f6c0*/  ULDC.64 UR4, c[0x0][0x398] ;  /* 0x0000e60000047ab9 */ /* 0x000fe40000000a00 */
[----:B------:R-:W3:Y:S01]  /*f6d0*/  LDL.LU R20, [R1+0x8] ;  /* 0x0000080001147983 */ /* 0x000ee20000300800 */
[----:B0-----:R-:W-:-:S13]  /*f6e0*/  ISETP.NE.AND P6, PT, R2, 0x1, PT ;  /* 0x000000010200780c */ /* 0x001fda0003fc5270 */
[----:B------:R-:W0:Y:S08]  /*f6f0*/  @P6 LDC R3, c[0x0][0x44c] ;  /* 0x00011300ff036b82 */ /* 0x000e300000000800 */
[----:B------:R-:W1:Y:S01]  /*f700*/  @P6 LDC R2, c[0x0][0x450] ;  /* 0x00011400ff026b82 */ /* 0x000e620000000800 */
[----:B------:R-:W-:Y:S02]  /*f710*/  IMAD.MOV.U32 R0, RZ, RZ, R17 ;  /* 0x000000ffff007224 */ /* 0x000fe400078e0011 */
[----:B0-----:R-:W-:-:S05]  /*f720*/  @P6 IMAD.HI.U32 R3, R17, R3, RZ ;  /* 0x0000000311036227 */ /* 0x001fca00078e00ff */
[----:B-1----:R-:W-:Y:S01]  /*f730*/  @P6 SHF.R.U32.HI R0, RZ, R2, R3 ;  /* 0x00000002ff006219 */ /* 0x002fe20000011603 */
[----:B------:R-:W-:Y:S01]  /*f740*/  IMAD.WIDE.U32 R2, R35, UR4, RZ ;  /* 0x0000000423027c25 */ /* 0x000fe2000f8e00ff */
[----:B------:R-:W0:Y:S02]  /*f750*/  S2R R8, SR_TID.X ;  /* 0x0000000000087919 */ /* 0x000e240000002100 */
[----:B------:R-:W-:Y:S01]  /*f760*/  SHF.R.S32.HI R5, RZ, 0x1f, R0 ;  /* 0x0000001fff057819 */ /* 0x000fe20000011400 */
[----:B0-----:R-:W-:-:S05]  /*f770*/  IMAD.SHL.U32 R8, R8, 0x8, RZ ;  /* 0x0000000808087824 */ /* 0x001fca00078e00ff */
[----:B------:R-:W-:Y:S01]  /*f780*/  LOP3.LUT R8, R8, 0x38, RZ, 0xc0, !PT ;  /* 0x0000003808087812 */ /* 0x000fe200078ec0ff */
[----:B--2---:R-:W-:-:S04]  /*f790*/  IMAD R4, R21, UR4, RZ ;  /* 0x0000000415047c24 */ /* 0x004fc8000f8e02ff */
[----:B------:R-:W-:Y:S01]  /*f7a0*/  IMAD R4, R35, UR5, R4 ;  /* 0x0000000523047c24 */ /* 0x000fe2000f8e0204 */
[----:B------:R-:W-:-:S03]  /*f7b0*/  ULDC.64 UR4, c[0x0][0x3d8] ;  /* 0x0000f60000047ab9 */ /* 0x000fc60000000a00 */
[----:B------:R-:W-:Y:S02]  /*f7c0*/  IMAD.IADD R3, R3, 0x1, R4 ;  /* 0x0000000103037824 */ /* 0x000fe400078e0204 */
[----:B------:R-:W-:-:S04]  /*f7d0*/  IMAD.WIDE.U32 R2, R18, UR4, R2 ;  /* 0x0000000412027c25 */ /* 0x000fc8000f8e0002 */
[----:B------:R-:W-:Y:S01]  /*f7e0*/  IMAD R3, R18, UR5, R3 ;  /* 0x0000000512037c24 */ /* 0x000fe2000f8e0203 */
[----:B------:R-:W-:Y:S02]  /*f7f0*/  ULDC.64 UR4, c[0x0][0x3e0] ;  /* 0x0000f80000047ab9 */ /* 0x000fe40000000a00 */
[----:B---3--:R-:W-:Y:S02]  /*f800*/  IMAD R4, R20, UR4, RZ ;  /* 0x0000000414047c24 */ /* 0x008fe4000f8e02ff */
[----:B------:R-:W0:Y:S01]  /*f810*/  S2R R20, SR_TID.X ;  /* 0x0000000000147919 */ /* 0x000e220000002100 */
[----:B------:R-:W-:Y:S01]  /*f820*/  IMAD.WIDE.U32 R2, R34, UR4, R2 ;  /* 0x0000000422027c25 */ /* 0x000fe2000f8e0002 */
[----:B------:R-:W-:-:S03]  /*f830*/  ULDC UR4, c[0x0][0x448] ;  /* 0x0001120000047ab9 */ /* 0x000fc60000000800 */
[----:B------:R-:W-:-:S04]  /*f840*/  IMAD R4, R34, UR5, R4 ;  /* 0x0000000522047c24 */ /* 0x000fc8000f8e0204 */
[----:B------:R-:W-:Y:S02]  /*f850*/  IMAD.IADD R3, R3, 0x1, R4 ;  /* 0x0000000103037824 */ /* 0x000fe400078e0204 */
[----:B------:R-:W-:-:S04]  /*f860*/  IMAD.MOV R4, RZ, RZ, -R0 ;  /* 0x000000ffff047224 */ /* 0x000fc800078e0a00 */
[----:B------:R-:W-:Y:S01]  /*f870*/  IMAD R4, R4, UR4, R17 ;  /* 0x0000000404047c24 */ /* 0x000fe2000f8e0211 */
[----:B------:R-:W-:Y:S02]  /*f880*/  ULDC.64 UR4, c[0x0][0x3d0] ;  /* 0x0000f40000047ab9 */ /* 0x000fe40000000a00 */
[----:B------:R-:W-:Y:S02]  /*f890*/  IMAD R5, R5, UR4, RZ ;  /* 0x0000000405057c24 */ /* 0x000fe4000f8e02ff */
[----:B------:R-:W-:-:S04]  /*f8a0*/  IMAD.WIDE.U32 R2, R0, UR4, R2 ;  /* 0x0000000400027c25 */ /* 0x000fc8000f8e0002 */
[----:B------:R-:W-:Y:S01]  /*f8b0*/  IMAD R5, R0, UR5, R5 ;  /* 0x0000000500057c24 */ /* 0x000fe2000f8e0205 */
[----:B------:R-:W-:Y:S01]  /*f8c0*/  SHF.R.S32.HI R0, RZ, 0x1f, R4 ;  /* 0x0000001fff007819 */ /* 0x000fe20000011404 */
[----:B------:R-:W-:Y:S02]  /*f8d0*/  ULDC.64 UR4, c[0x0][0x3c8] ;  /* 0x0000f20000047ab9 */ /* 0x000fe40000000a00 */
[----:B------:R-:W-:Y:S02]  /*f8e0*/  IMAD.IADD R3, R3, 0x1, R5 ;  /* 0x0000000103037824 */ /* 0x000fe400078e0205 */
[----:B------:R-:W-:Y:S02]  /*f8f0*/  IMAD R0, R0, UR4, RZ ;  /* 0x0000000400007c24 */ /* 0x000fe4000f8e02ff */
[----:B0-----:R-:W-:Y:S02]  /*f900*/  IMAD.SHL.U32 R20, R20, 0x8, RZ ;  /* 0x0000000814147824 */ /* 0x001fe400078e00ff */
[----:B------:R-:W-:-:S02]  /*f910*/  IMAD R0, R4, UR5, R0 ;  /* 0x0000000504007c24 */ /* 0x000fc4000f8e0200 */
[----:B------:R-:W-:Y:S01]  /*f920*/  IMAD.WIDE.U32 R2, R4, UR4, R2 ;  /* 0x0000000404027c25 */ /* 0x000fe2000f8e0002 */
[----:B------:R-:W-:Y:S01]  /*f930*/  ULDC.64 UR4, c[0x0][0x390] ;  /* 0x0000e40000047ab9 */ /* 0x000fe20000000a00 */
[----:B------:R-:W-:Y:S02]  /*f940*/  LOP3.LUT R20, R20, 0x38, RZ, 0xc0, !PT ;  /* 0x0000003814147812 */ /* 0x000fe400078ec0ff */
[----:B------:R-:W-:Y:S01]  /*f950*/  IMAD.IADD R3, R3, 0x1, R0 ;  /* 0x0000000103037824 */ /* 0x000fe200078e0200 */
[----:B------:R-:W-:Y:S01]  /*f960*/  LEA R0, P0, R2, UR4, 0x1 ;  /* 0x0000000402007c11 */ /* 0x000fe2000f8008ff */
[----:B------:R-:W-:Y:S01]  /*f970*/  ULDC UR4, c[0x0][0x3b8] ;  /* 0x0000ee0000047ab9 */ /* 0x000fe20000000800 */
[C---:B------:R-:W-:Y:S02]  /*f980*/  LOP3.LUT R9, R20.reuse, 0x40, RZ, 0xfc, !PT ;  /* 0x0000004014097812 */ /* 0x040fe400078efcff */
[C---:B------:R-:W-:Y:S02]  /*f990*/  LOP3.LUT R7, R20.reuse, 0x80, RZ, 0xfc, !PT ;  /* 0x0000008014077812 */ /* 0x040fe400078efcff */
[----:B------:R-:W-:-:S02]  /*f9a0*/  LOP3.LUT R6, R20, 0xc0, RZ, 0xfc, !PT ;  /* 0x000000c014067812 */ /* 0x000fc400078efcff */
[----:B------:R-:W-:Y:S01]  /*f9b0*/  LEA.HI.X R4, R2, UR5, R3, 0x1, P0 ;  /* 0x0000000502047c11 */ /* 0x000fe200080f0c03 */
[----:B------:R-:W-:Y:S01]  /*f9c0*/  UMOV UR5, 0xffffffff ;  /* 0xffffffff00057882 */ /* 0x000fe20000000000 */
[----:B------:R-:W-:Y:S02]  /*f9d0*/  ISETP.GE.AND P4, PT, R8, UR4, PT ;  /* 0x0000000408007c0c */ /* 0x000fe4000bf86270 */
[----:B------:R-:W-:Y:S02]  /*f9e0*/  ISETP.GE.AND P3, PT, R9, UR4, PT ;  /* 0x0000000409007c0c */ /* 0x000fe4000bf66270 */
[----:B------:R-:W-:Y:S02]  /*f9f0*/  ISETP.GE.AND P2, PT, R7, UR4, PT ;  /* 0x0000000407007c0c */ /* 0x000fe4000bf46270 */
[----:B------:R-:W-:Y:S01]  /*fa00*/  ISETP.GE.AND P1, PT, R6, UR4, PT ;  /* 0x0000000406007c0c */ /* 0x000fe2000bf26270 */
[----:B------:R-:W-:-:S12]  /*fa10*/  BRA.DIV UR5, `(.L_x_1221) ;  /* 0x0000004605607947 */ /* 0x000fd8000b800000 */
[----:B------:R-:W0:Y:S01]  /*fa20*/  SHFL.IDX PT, R14, R0, RZ, 0x181f ;  /* 0x00181fff000e7589 */ /* 0x000e2200000e0000 */
[C---:B------:R-:W-:Y:S02]  /*fa30*/  LOP3.LUT P6, RZ, R23.reuse, 0x2000, RZ, 0xc0, !PT ;  /* 0x0000200017ff7812 */ /* 0x040fe400078cc0ff */
[----:B------:R-:W-:Y:S01]  /*fa40*/  LOP3.LUT P5, RZ, R23, 0x1000, RZ, 0xc0, !PT ;  /* 0x0000100017ff7812 */ /* 0x000fe200078ac0ff */
[----:B------:R-:W1:Y:S10]  /*fa50*/  SHFL.IDX PT, R2, R4, RZ, 0x181f ;  /* 0x00181fff04027589 */ /* 0x000e7400000e0000 */
[----:B0-----:R-:W-:-:S02]  /*fa60*/  @!P6 LEA R5, P0, R8, R14, 0x1 ;  /* 0x0000000e0805e211 */ /* 0x001fc400078008ff */
[----:B------:R-:W0:Y:S03]  /*fa70*/  SHFL.IDX PT, R14, R0, 0x1, 0x181f ;  /* 0x00381f00000e7f89 */ /* 0x000e2600000e0000 */
[----:B-1----:R-:W-:Y:S02]  /*fa80*/  @!P6 IMAD.X R3, RZ, RZ, R2, P0 ;  /* 0x000000ffff03e224 */ /* 0x002fe400000e0602 */
[----:B------:R-:W-:Y:S02]  /*fa90*/  @!P6 IMAD.MOV.U32 R2, RZ, RZ, R5 ;  /* 0x000000ffff02e224 */ /* 0x000fe400078e0005 */
[----:B------:R-:W1:Y:S04]  /*faa0*/  SHFL.IDX PT, R5, R4, 0x1, 0x181f ;  /* 0x00381f0004057f89 */ /* 0x000e6800000e0000 */
[----:B------:R-:W-:Y:S04]  /*fab0*/  @!P6 LDGSTS.E.BYPASS.LTC128B.128 [R26+0x22400], desc[UR36][R2.64], !P4 ;  /* 0x22400000021aefae */ /* 0x000fe8000e101d64 */
[----:B------:R-:W-:Y:S04]  /*fac0*/  @!P6 LDGSTS.E.BYPASS.LTC128B.128 [R26+0x26400], desc[UR36][R2.64+0x80], !P3 ;  /* 0x26400080021aefae */ /* 0x000fe8000d901d64 */
[----:B------:R-:W-:Y:S04]  /*fad0*/  @!P6 LDGSTS.E.BYPASS.LTC128B.128 [R26+0x2a400], desc[UR36][R2.64+0x100], !P2 ;  /* 0x2a400100021aefae */ /* 0x000fe8000d101d64 */
[----:B------:R2:W-:Y:S01]  /*fae0*/  @!P6 LDGSTS.E.BYPASS.LTC128B.128 [R26+0x2e400], desc[UR36][R2.64+0x180], !P1 ;  /* 0x2e400180021aefae */ /* 0x0005e2000c901d64 */
[----:B0-----:R-:W-:-:S02]  /*faf0*/  @!P5 LEA R6, P0, R8, R14, 0x1 ;  /* 0x0000000e0806d211 */ /* 0x001fc400078008ff */
[C---:B------:R-:W-:Y:S01]  /*fb00*/  LOP3.LUT P6, RZ, R23.reuse, 0x80, RZ, 0xc0, !PT ;  /* 0x0000008017ff7812 */ /* 0x040fe200078cc0ff */
[----:B------:R-:W0:Y:S01]  /*fb10*/  SHFL.IDX PT, R14, R0, 0x2, 0x181f ;  /* 0x00581f00000e7f89 */ /* 0x000e2200000e0000 */
[----:B------:R-:W-:Y:S01]  /*fb20*/  LOP3.LUT R23, R23, 0xfff7ffff, RZ, 0xc0, !PT ;  /* 0xfff7ffff17177812 */ /* 0x000fe200078ec0ff */
[----:B-1----:R-:W-:Y:S02]  /*fb30*/  @!P5 IMAD.X R7, RZ, RZ, R5, P0 ;  /* 0x000000ffff07d224 */ /* 0x002fe400000e0605 */
[----:B------:R-:W1:Y:S01]  /*fb40*/  SHFL.IDX PT, R5, R4, 0x2, 0x181f ;  /* 0x00581f0004057f89 */ /* 0x000e6200000e0000 */
[----:B--2---:R-:W-:Y:S02]  /*fb50*/  @!P5 IMAD.MOV.U32 R2, RZ, RZ, R6 ;  /* 0x000000ffff02d224 */ /* 0x004fe400078e0006 */
[----:B------:R-:W-:-:S05]  /*fb60*/  @!P5 IMAD.MOV.U32 R3, RZ, RZ, R7 ;  /* 0x000000ffff03d224 */ /* 0x000fca00078e0007 */
[----:B------:R-:W-:Y:S01]  /*fb70*/  @P6 LOP3.LUT R23, R23, 0x80000, RZ, 0xfc, !PT ;  /* 0x0008000017176812 */ /* 0x000fe200078efcff */
[----:B------:R-:W-:Y:S03]  /*fb80*/  @!P5 LDGSTS.E.BYPASS.LTC128B.128 [R26+0x22c00], desc[UR36][R2.64], !P4 ;  /* 0x22c00000021adfae */ /* 0x000fe6000e101d64 */
[C---:B------:R-:W-:Y:S01]  /*fb90*/  LOP3.LUT P6, RZ, R23.reuse, 0x200, RZ, 0xc0, !PT ;  /* 0x0000020017ff7812 */ /* 0x040fe200078cc0ff */
[----:B------:R-:W-:Y:S04]  /*fba0*/  @!P5 LDGSTS.E.BYPASS.LTC128B.128 [R26+0x26c00], desc[UR36][R2.64+0x80], !P3 ;  /* 0x26c00080021adfae */ /* 0x000fe8000d901d64 */
[----:B------:R-:W-:Y:S04]  /*fbb0*/  @!P5 LDGSTS.E.BYPASS.LTC128B.128 [R26+0x2ac00], desc[UR36][R2.64+0x100], !P2 ;  /* 0x2ac00100021adfae */ /* 0x000fe8000d101d64 */
[----:B------:R2:W-:Y:S01]  /*fbc0*/  @!P5 LDGSTS.E.BYPASS.LTC128B.128 [R26+0x2ec00], desc[UR36][R2.64+0x180], !P1 ;  /* 0x2ec00180021adfae */ /* 0x0005e2000c901d64 */
[----:B------:R-:W-:-:S02]  /*fbd0*/  LOP3.LUT P5, RZ, R23, 0x40, RZ, 0xc0, !PT ;  /* 0x0000004017ff7812 */ /* 0x000fc400078ac0ff */
[----:B------:R-:W-:-:S11]  /*fbe0*/  LOP3.LUT R23, R23, 0xfffbffff, RZ, 0xc0, !PT ;  /* 0xfffbffff17177812 */ /* 0x000fd600078ec0ff */
[----:B------:R-:W-:-:S04]  /*fbf0*/  @P5 LOP3.LUT R23, R23, 0x40000, RZ, 0xfc, !PT ;  /* 0x0004000017175812 */ /* 0x000fc800078efcff */
[C---:B------:R-:W-:Y:S02]  /*fc00*/  LOP3.LUT P5, RZ, R23.reuse, 0x100, RZ, 0xc0, !PT ;  /* 0x0000010017ff7812 */ /* 0x040fe400078ac0ff */
[----:B------:R-:W-:-:S11]  /*fc10*/  LOP3.LUT R23, R23, 0xffefffff, RZ, 0xc0, !PT ;  /* 0xffefffff17177812 */ /* 0x000fd600078ec0ff */
[----:B------:R-:W-:-:S04]  /*fc20*/  @P5 LOP3.LUT R23, R23, 0x100000, RZ, 0xfc, !PT ;  /* 0x0010000017175812 */ /* 0x000fc800078efcff */
[----:B------:R-:W-:-:S13]  /*fc30*/  LOP3.LUT P5, RZ, R23, 0x800, RZ, 0xc0, !PT ;  /* 0x0000080017ff7812 */ /* 0x000fda00078ac0ff */
[----:B0-----:R-:W-:Y:S02]  /*fc40*/  @!P5 LEA R6, P0, R8, R14, 0x1 ;  /* 0x0000000e0806d211 */ /* 0x001fe400078008ff */
[----:B------:R-:W0:Y:S03]  /*fc50*/  SHFL.IDX PT, R14, R0, 0x3, 0x181f ;  /* 0x00781f00000e7f89 */ /* 0x000e2600000e0000 */
[----:B-1----:R-:W-:Y:S02]  /*fc60*/  @!P5 IMAD.X R7, RZ, RZ, R5, P0 ;  /* 0x000000ffff07d224 */ /* 0x002fe400000e0605 */
[----:B------:R-:W1:Y:S01]  /*fc70*/  SHFL.IDX PT, R5, R4, 0x3, 0x181f ;  /* 0x00781f0004057f89 */ /* 0x000e6200000e0000 */
[----:B--2---:R-:W-:Y:S02]  /*fc80*/  @!P5 IMAD.MOV.U32 R2, RZ, RZ, R6 ;  /* 0x000000ffff02d224 */ /* 0x004fe400078e0006 */
[----:B------:R-:W-:-:S05]  /*fc90*/  @!P5 IMAD.MOV.U32 R3, RZ, RZ, R7 ;  /* 0x000000ffff03d224 */ /* 0x000fca00078e0007 */
[----:B------:R-:W-:Y:S04]  /*fca0*/  @!P5 LDGSTS.E.BYPASS.LTC128B.128 [R26+0x23400], desc[UR36][R2.64], !P4 ;  /* 0x23400000021adfae */ /* 0x000fe8000e101d64 */
[----:B------:R-:W-:Y:S04]  /*fcb0*/  @!P5 LDGSTS.E.BYPASS.LTC128B.128 [R26+0x27400], desc[UR36][R2.64+0x80], !P3 ;  /* 0x27400080021adfae */ /* 0x000fe8000d901d64 */
[----:B------:R-:W-:Y:S01]  /*fcc0*/  @!P5 LDGSTS.E.BYPASS.LTC128B.128 [R26+0x2b400], desc[UR36][R2.64+0x100], !P2 ;  /* 0x2b400100021adfae */ /* 0x000fe2000d101d64 */
[----:B0-----:R-:W-:-:S03]  /*fcd0*/  @!P6 LEA R6, P0, R8, R14, 0x1 ;  /* 0x0000000e0806e211 */ /* 0x001fc600078008ff */
[----:B------:R0:W-:Y:S01]  /*fce0*/  @!P5 LDGSTS.E.BYPASS.LTC128B.128 [R26+0x2f400], desc[UR36][R2.64+0x180], !P1 ;  /* 0x2f400180021adfae */ /* 0x0001e2000c901d64 */
[----:B------:R-:W-:-:S03]  /*fcf0*/  LOP3.LUT P5, RZ, R23, 0x100000, RZ, 0xc0, !PT ;  /* 0x0010000017ff7812 */ /* 0x000fc600078ac0ff */
[----:B------:R-:W2:Y:S01]  /*fd00*/  SHFL.IDX PT, R14, R0, 0x4, 0x181f ;  /* 0x00981f00000e7f89 */ /* 0x000ea200000e0000 */
[----:B-1----:R-:W-:-:S03]  /*fd10*/  @!P6 IMAD.X R7, RZ, RZ, R5, P0 ;  /* 0x000000ffff07e224 */ /* 0x002fc600000e0605 */
[----:B------:R-:W1:Y:S01]  /*fd20*/  SHFL.IDX PT, R5, R4, 0x4, 0x181f ;  /* 0x00981f0004057f89 */ /* 0x000e6200000e0000 */
[----:B0-----:R-:W-:Y:S02]  /*fd30*/  @!P6 IMAD.MOV.U32 R2, RZ, RZ, R6 ;  /* 0x000000ffff02e224 */ /* 0x001fe400078e0006 */
[----:B------:R-:W-:-:S05]  /*fd40*/  @!P6 IMAD.MOV.U32 R3, RZ, RZ, R7 ;  /* 0x000000ffff03e224 */ /* 0x000fca00078e0007 */
[----:B------:R-:W-:Y:S04]  /*fd50*/  @!P6 LDGSTS.E.BYPASS.LTC128B.128 [R26+0x23c00], desc[UR36][R2.64], !P4 ;  /* 0x23c00000021aefae */ /* 0x000fe8000e101d64 */
[----:B------:R-:W-:Y:S04]  /*fd60*/  @!P6 LDGSTS.E.BYPASS.LTC128B.128 [R26+0x27c00], desc[UR36][R2.64+0x80], !P3 ;  /* 0x27c00080021aefae */ /* 0x000fe8000d901d64 */
[----:B------:R-:W-:Y:S01]  /*fd70*/  @!P6 LDGSTS.E.BYPASS.LTC128B.128 [R26+0x2bc00], desc[UR36][R2.64+0x100], !P2 ;  /* 0x2bc00100021aefae */ /* 0x000fe2000d101d64 */
[----:B--2---:R-:W-:-:S03]  /*fd80*/  @!P5 LEA R6, P0, R8, R14, 0x1 ;  /* 0x0000000e0806d211 */ /* 0x004fc600078008ff */
[----:B------:R-:W0:Y:S02]  /*fd90*/  SHFL.IDX PT, R14, R0, 0x5, 0x181f ;  /* 0x00b81f00000e7f89 */ /* 0x000e2400000e0000 */
[----:B-1----:R-:W-:Y:S02]  /*fda0*/  @!P5 IMAD.X R7, RZ, RZ, R5, P0 ;  /* 0x000000ffff07d224 */ /* 0x002fe400000e0605 */
[----:B------:R-:W1:Y:S04]  /*fdb0*/  SHFL.IDX PT, R5, R4, 0x5, 0x181f ;  /* 0x00b81f0004057f89 */ /* 0x000e6800000e0000 */
[----:B------:R2:W-:Y:S01]  /*fdc0*/  @!P6 LDGSTS.E.BYPASS.LTC128B.128 [R26+0x2fc00], desc[UR36][R2.64+0x180], !P1 ;  /* 0x2fc00180021aefae */ /* 0x0005e2000c901d64 */
[----:B------:R-:W-:Y:S01]  /*fdd0*/  LOP3.LUT P6, RZ, R23, 0x80000, RZ, 0xc0, !PT ;  /* 0x0008000017ff7812 */ /* 0x000fe200078cc0ff */
[----:B--2---:R-:W-:-:S02]  /*fde0*/  @!P5 IMAD.MOV.U32 R2, RZ, RZ, R6 ;  /* 0x000000ffff02d224 */ /* 0x004fc400078e0006 */
[----:B------:R-:W-:-:S10]  /*fdf0*/  @!P5 IMAD.MOV.U32 R3, RZ, RZ, R7 ;  /* 0x000000ffff03d224 */ /* 0x000fd400078e0007 */
[----:B0-----:R-:W-:Y:S02]  /*fe00*/  @!P6 LEA R6, P0, R8, R14, 0x1 ;  /* 0x0000000e0806e211 */ /* 0x001fe400078008ff */
[----:B------:R-:W0:Y:S03]  /*fe10*/  SHFL.IDX PT, R14, R0, 0x6, 0x181f ;  /* 0x00d81f00000e7f89 */ /* 0x000e2600000e0000 */
[----:B-1----:R-:W-:Y:S01]  /*fe20*/  @!P6 IMAD.X R7, RZ, RZ, R5, P0 ;  /* 0x000000ffff07e224 */ /* 0x002fe200000e0605 */
[----:B------:R-:W-:Y:S04]  /*fe30*/  @!P5 LDGSTS.E.BYPASS.LTC128B.128 [R26+0x24400], desc[UR36][R2.64], !P4 ;  /* 0x24400000021adfae */ /* 0x000fe8000e101d64 */
[----:B------:R-:W1:Y:S04]  /*fe40*/  SHFL.IDX PT, R5, R4, 0x6, 0x181f ;  /* 0x00d81f0004057f89 */ /* 0x000e6800000e0000 */
[----:B------:R-:W-:Y:S04]  /*fe50*/  @!P5 LDGSTS.E.BYPASS.LTC128B.128 [R26+0x28400], desc[UR36][R2.64+0x80], !P3 ;  /* 0x28400080021adfae */ /* 0x000fe8000d901d64 */
[----:B------:R-:W-:Y:S04]  /*fe60*/  @!P5 LDGSTS.E.BYPASS.LTC128B.128 [R26+0x2c400], desc[UR36][R2.64+0x100], !P2 ;  /* 0x2c400100021adfae */ /* 0x000fe8000d101d64 */
[----:B------:R2:W-:Y:S01]  /*fe70*/  @!P5 LDGSTS.E.BYPASS.LTC128B.128 [R26+0x30400], desc[UR36][R2.64+0x180], !P1 ;  /* 0x30400180021adfae */ /* 0x0005e2000c901d64 */
[----:B------:R-:W-:Y:S01]  /*fe80*/  LOP3.LUT P5, RZ, R23, 0x40000, RZ, 0xc0, !PT ;  /* 0x0004000017ff7812 */ /* 0x000fe200078ac0ff */
[----:B--2---:R-:W-:-:S02]  /*fe90*/  @!P6 IMAD.MOV.U32 R2, RZ, RZ, R6 ;  /* 0x000000ffff02e224 */ /* 0x004fc400078e0006 */
[----:B------:R-:W-:-:S10]  /*fea0*/  @!P6 IMAD.MOV.U32 R3, RZ, RZ, R7 ;  /* 0x000000ffff03e224 */ /* 0x000fd400078e0007 */
[----:B0-----:R-:W-:Y:S02]  /*feb0*/  @!P5 LEA R6, P0, R8, R14, 0x1 ;  /* 0x0000000e0806d211 */ /* 0x001fe400078008ff */
[----:B------:R0:W2:Y:S03]  /*fec0*/  SHFL.IDX PT, R14, R0, 0x7, 0x181f ;  /* 0x00f81f00000e7f89 */ /* 0x0000a600000e0000 */
[----:B-1----:R-:W-:Y:S01]  /*fed0*/  @!P5 IMAD.X R7, RZ, RZ, R5, P0 ;  /* 0x000000ffff07d224 */ /* 0x002fe200000e0605 */
[----:B------:R-:W-:Y:S04]  /*fee0*/  @!P6 LDGSTS.E.BYPASS.LTC128B.128 [R26+0x24c00], desc[UR36][R2.64], !P4 ;  /* 0x24c00000021aefae */ /* 0x000fe8000e101d64 */
[----:B------:R-:W-:Y:S04]  /*fef0*/  @!P6 LDGSTS.E.BYPASS.LTC128B.128 [R26+0x28c00], desc[UR36][R2.64+0x80], !P3 ;  /* 0x28c00080021aefae */ /* 0x000fe8000d901d64 */
[----:B------:R-:W-:Y:S04]  /*ff00*/  @!P6 LDGSTS.E.BYPASS.LTC128B.128 [R26+0x2cc00], desc[UR36][R2.64+0x100], !P2 ;  /* 0x2cc00100021aefae */ /* 0x000fe8000d101d64 */
[----:B------:R1:W-:Y:S04]  /*ff10*/  @!P6 LDGSTS.E.BYPASS.LTC128B.128 [R26+0x30c00], desc[UR36][R2.64+0x180], !P1 ;  /* 0x30c00180021aefae */ /* 0x0003e8000c901d64 */
[----:B------:R0:W3:Y:S01]  /*ff20*/  SHFL.IDX PT, R5, R4, 0x7, 0x181f ;  /* 0x00f81f0004057f89 */ /* 0x0000e200000e0000 */
[----:B-1----:R-:W-:-:S02]  /*ff30*/  @!P5 IMAD.MOV.U32 R2, RZ, RZ, R6 ;  /* 0x000000ffff02d224 */ /* 0x002fc400078e0006 */
[----:B------:R-:W-:-:S05]  /*ff40*/  @!P5 IMAD.MOV.U32 R3, RZ, RZ, R7 ;  /* 0x000000ffff03d224 */ /* 0x000fca00078e0007 */
[----:B------:R0:W-:Y:S04]  /*ff50*/  @!P5 LDGSTS.E.BYPASS.LTC128B.128 [R26+0x25400], desc[UR36][R2.64], !P4 ;  /* 0x25400000021adfae */ /* 0x0001e8000e101d64 */
[----:B------:R0:W-:Y:S04]  /*ff60*/  @!P5 LDGSTS.E.BYPASS.LTC128B.128 [R26+0x29400], desc[UR36][R2.64+0x80], !P3 ;  /* 0x29400080021adfae */ /* 0x0001e8000d901d64 */
[----:B------:R0:W-:Y:S04]  /*ff70*/  @!P5 LDGSTS.E.BYPASS.LTC128B.128 [R26+0x2d400], desc[UR36][R2.64+0x100], !P2 ;  /* 0x2d400100021adfae */ /* 0x0001e8000d101d64 */
[----:B--23--:R0:W-:Y:S02]  /*ff80*/  @!P5 LDGSTS.E.BYPASS.LTC128B.128 [R26+0x31400], desc[UR36][R2.64+0x180], !P1 ;  /* 0x31400180021adfae */ /* 0x00c1e4000c901d64 */
.L_x_1329:
[----:B------:R-:W-:Y:S01]  /*ff90*/  LOP3.LUT P0, RZ, R23, 0x4000, RZ, 0xc0, !PT ;  /* 0x0000400017ff7812 */ /* 0x000fe2000780c0ff */
[----:B------:R-:W-:-:S12]  /*ffa0*/  BSSY B0, `(.L_x_1222) ;  /* 0x000000b000007945 */ /* 0x000fd80003800000 */
[----:B------:R-:W-:Y:S05]  /*ffb0*/  @P0 BRA `(.L_x_1223) ;  /* 0x0000000000240947 */ /* 0x000fea0003800000 */
[----:B0-----:R-:W-:-:S05]  /*ffc0*/  LEA R2, P0, R8, R14, 0x1 ;  /* 0x0000000e08027211 */ /* 0x001fca00078008ff */
[----:B------:R-:W-:-:S05]  /*ffd0*/  IMAD.X R3, RZ, RZ, R5, P0 ;  /* 0x000000ffff037224 */ /* 0x000fca00000e0605 */
[----:B------:R-:W-:Y:S01]  /*ffe0*/  @!PT LDS RZ, [RZ] ;  /* 0x00000000fffff984 */ /* 0x000fe20000000800 */
[----:B------:R-:W-:Y:S01]  /*fff0*/  @!PT LDS RZ, [RZ] ;  /* 0x00000000fffff984 */ /* 0x000fe20000000800 */
[----:B------:R-:W-:Y:S01]  /*10000*/  @!PT LDS RZ, [RZ] ;  /* 0x00000000fffff984 */ /* 0x000fe20000000800 */
[----:B------:R1:W-:Y:S04]  /*10010*/  LDGSTS.E.BYPASS.LTC128B.128 [R26+0x25c00], desc[UR36][R2.64], !P4 ;  /* 0x25c00000021a7fae */ /* 0x0003e8000e101d64 */
[----:B------:R1:W-:Y:S04]  /*10020*/  LDGSTS.E.BYPASS.LTC128B.128 [R26+0x29c00], desc[UR36][R2.64+0x80], !P3 ;  /* 0x29c00080021a7fae */ /* 0x0003e8000d901d64 */
[----:B------:R1:W-:Y:S04]  /*10030*/  LDGSTS.E.BYPASS.LTC128B.128 [R26+0x2dc00], desc[UR36][R2.64+0x100], !P2 ;  /* 0x2dc00100021a7fae */ /* 0x0003e8000d101d64 */
[----:B------:R1:W-:Y:S02]  /*10040*/  LDGSTS.E.BYPASS.LTC128B.128 [R26+0x31c00], desc[UR36][R2.64+0x180], !P1 ;  /* 0x31c00180021a7fae */ /* 0x0003e4000c901d64 */
.L_x_1223:
[----:B------:R-:W-:Y:S05]  /*10050*/  BSYNC B0 ;  /* 0x0000000000007941 */ /* 0x000fea0003800000 */
.L_x_1222:
[----:B------:R-:W-:Y:S01]  /*10060*/  NOP ;  /* 0x0000000000007918 */ /* 0x000fe20000000000 */
[----:B------:R-:W-:-:S13]  /*10070*/  PLOP3.LUT P0, PT, PT, PT, PT, 0x80, 0x0 ;  /* 0x000000000000781c */ /* 0x000fda0003f0f070 */
.L_x_1224:
[----:B------:R-:W-:Y:S02]  /*10080*/  PLOP3.LUT P1, PT, P1, P0, PT, 0xa2, 0x0 ;  /* 0x000000000000781c */ /* 0x000fe40000f21472 */
[----:B------:R-:W-:-:S08]  /*10090*/  @P0 R2UR P1, UR4, R22 ;  /* 0x00000000160402ca */ /* 0x000fd00000020000 */
[----:B------:R-:W-:-:S05]  /*100a0*/  @P0 PLOP3.LUT P0, PT, P1, PT, PT, 0x80, 0x0 ;  /* 0x000000000000081c */ /* 0x000fca0000f0f070 */
[----:B------:R-:W-:Y:S01]  /*100b0*/  @!P1 SYNCS.ARRIVE.TRANS64.RED.A0T1 RZ, [UR4+0x32410], RZ ;  /* 0x032410ffffff99a7 */ /* 0x000fe20008200404 */
[----:B------:R-:W-:Y:S07]  /*100c0*/  @!P1 ARRIVES.LDGSTSBAR.64.TRANSCNT [UR4+0x32410] ;  /* 0x03241000ff0099b0 */ /* 0x000fee0008000a84 */
[----:B------:R-:W-:Y:S05]  /*100d0*/  @P0 BRA.U.ANY `(.L_x_1224) ;  /* 0xfffffffd00e80947 */ /* 0x000fea000393ffff */
[----:B01----:R-:W2:Y:S02]  /*100e0*/  LDL.LU R2, [R1+0x18] ;  /* 0x0000180001027983 */ /* 0x003ea40000300800 */
        /* <DEDUP_REMOVED lines=11> */
.L_x_1330:
[----:B------:R-:W-:Y:S05]  /*101a0*/  BSYNC B0 ;  /* 0x0000000000007941 */ /* 0x000fea0003800000 */
.L_x_1225:
[----:B------:R-:W-:-:S13]  /*101b0*/  LOP3.LUT P0, RZ, R23, 0x400, RZ, 0xc0, !PT ;  /* 0x0000040017ff7812 */ /* 0x000fda000780c0ff */
[----:B------:R-:W-:Y:S05]  /*101c0*/  @!P0 BRA `(.L_x_1227) ;  /* 0x0000000000048947 */ /* 0x000fea0003800000 */
[----:B------:R-:W-:Y:S01]  /*101d0*/  BPT.TRAP 0x1 ;  /* 0x000000040000795c */ /* 0x000fe20000300000 */
.L_x_1227:
[----:B------:R-:W-:Y:S01]  /*101e0*/  SHF.L.U32 R0, R27, 0x1f, RZ ;  /* 0x0000001f1b007819 */ /* 0x000fe200000006ff */
[----:B------:R-:W-:Y:S03]  /*101f0*/  BSSY B0, `(.L_x_1228) ;  /* 0x0000003000007945 */ /* 0x000fe60003800000 */
[----:B------:R-:W1:Y:S02]  /*10200*/  SYNCS.PHASECHK.TRANS64.TRYWAIT P0, [R25+URZ+0x32460], R0 ;  /* 0x03246000190075a7 */ /* 0x000e64000800017f */
[----:B-1----:R-:W-:Y:S05]  /*10210*/  @!P0 BRA `(.L_x_1229) ;  /* 0x0000004800208947 */ /* 0x002fea0003800000 */
.L_x_1331:
[----:B------:R-:W-:Y:S05]  /*10220*/  BSYNC B0 ;  /* 0x0000000000007941 */ /* 0x000fea0003800000 */
.L_x_1228:
[----:B------:R-:W1:Y:S01]  /*10230*/  LDL.LU R2, [R1+0x10] ;  /* 0x0000100001027983 */ /* 0x000e620000300800 */
[----:B------:R-:W-:Y:S01]  /*10240*/  ULDC.64 UR4, c[0x0][0x328] ;  /* 0x0000ca0000047ab9 */ /* 0x000fe20000000a00 */
[----:B------:R-:W-:Y:S02]  /*10250*/  ULDC.64 UR6, c[0x0][0x318] ;  /* 0x0000c60000067ab9 */ /* 0x000fe40000000a00 */
[----:B------:R-:W2:Y:S04]  /*10260*/  LDL.LU R6, [R1+0x14] ;  /* 0x0000140001067983 */ /* 0x000ea80000300800 */
[----:B------:R-:W3:Y:S01]  /*10270*/  LDL.LU R4, [R1+0x24] ;  /* 0x0000240001047983 */ /* 0x000ee20000300800 */
[C---:B------:R-:W-:Y:S02]  /*10280*/  LOP3.LUT P3, RZ, R23.reuse, 0x10, RZ, 0xc0, !PT ;  /* 0x0000001017ff7812 */ /* 0x040fe4000786c0ff */
[----:B------:R-:W-:-:S02]  /*10290*/  LOP3.LUT P2, RZ, R23, 0x8, RZ, 0xc0, !PT ;  /* 0x0000000817ff7812 */ /* 0x000fc4000784c0ff */
[C---:B------:R-:W-:Y:S02]  /*102a0*/  LOP3.LUT P1, RZ, R23.reuse, 0x4, RZ, 0xc0, !PT ;  /* 0x0000000417ff7812 */ /* 0x040fe4000782c0ff */
[----:B------:R-:W-:Y:S02]  /*102b0*/  LOP3.LUT P4, RZ, R23, 0x1, RZ, 0xc0, !PT ;  /* 0x0000000117ff7812 */ /* 0x000fe4000788c0ff */
[----:B------:R-:W-:Y:S01]  /*102c0*/  SEL R7, RZ, 0x8, P1 ;  /* 0x00000008ff077807 */ /* 0x000fe20000800000 */
[----:B-1----:R-:W-:Y:S02]  /*102d0*/  IMAD R0, R2, UR4, RZ ;  /* 0x0000000402007c24 */ /* 0x002fe4000f8e02ff */
[----:B0-----:R-:W-:-:S04]  /*102e0*/  IMAD.WIDE.U32 R2, R37, UR4, RZ ;  /* 0x0000000425027c25 */ /* 0x001fc8000f8e00ff */
[----:B------:R-:W-:Y:S01]  /*102f0*/  IMAD R5, R37, UR5, R0 ;  /* 0x0000000525057c24 */ /* 0x000fe2000f8e0200 */
[----:B------:R-:W-:Y:S01]  /*10300*/  ULDC.64 UR4, c[0x0][0x338] ;  /* 0x0000ce0000047ab9 */ /* 0x000fe20000000a00 */
[----:B------:R-:W-:Y:S02]  /*10310*/  SEL R0, RZ, 0x2, P3 ;  /* 0x00000002ff007807 */ /* 0x000fe40001800000 */
[----:B------:R-:W-:Y:S02]  /*10320*/  IMAD.IADD R3, R3, 0x1, R5 ;  /* 0x0000000103037824 */ /* 0x000fe400078e0205 */
[----:B--2---:R-:W-:Y:S02]  /*10330*/  IMAD R5, R6, UR4, RZ ;  /* 0x0000000406057c24 */ /* 0x004fe4000f8e02ff */
        /* <DEDUP_REMOVED lines=8> */
[----:B------:R-:W-:Y:S02]  /*103c0*/  LEA.HI.X R6, R2, UR7, R3, 0x1, P0 ;  /* 0x0000000702067c11 */ /* 0x000fe400080f0c03 */
[----:B------:R-:W-:-:S04]  /*103d0*/  SEL R3, RZ, 0x4, P2 ;  /* 0x00000004ff037807 */ /* 0x000fc80001000000 */
[----:B---3--:R-:W-:Y:S01]  /*103e0*/  IADD3 R0, R3, R0, R4 ;  /* 0x0000000003007210 */ /* 0x008fe20007ffe004 */
[----:B------:R-:W-:-:S04]  /*103f0*/  IMAD R4, R24, 0x6000, R29 ;  /* 0x0000600018047824 */ /* 0x000fc800078e021d */
[----:B------:R-:W-:Y:S01]  /*10400*/  IMAD.IADD R7, R0, 0x1, R7 ;  /* 0x0000000100077824 */ /* 0x000fe200078e0207 */
[----:B------:R-:W-:Y:S06]  /*10410*/  BRA.DIV UR4, `(.L_x_1230) ;  /* 0x0000004604b47947 */ /* 0x000fec000b800000 */
[----:B------:R-:W0:Y:S01]  /*10420*/  S2R R2, SR_TID.X ;  /* 0x0000000000027919 */ /* 0x000e220000002100 */
[----:B------:R-:W-:Y:S01]  /*10430*/  IMAD R4, R4, 0x2, R22 ;  /* 0x0000000204047824 */ /* 0x000fe200078e0216 */
[C---:B------:R-:W-:Y:S01]  /*10440*/  LOP3.LUT P2, RZ, R7.reuse, 0x2, RZ, 0xc0, !PT ;  /* 0x0000000207ff7812 */ /* 0x040fe2000784c0ff */
[----:B------:R-:W1:Y:S01]  /*10450*/  SHFL.IDX PT, R14, R5, RZ, 0x181f ;  /* 0x00181fff050e7589 */ /* 0x000e6200000e0000 */
[----:B------:R-:W-:-:S03]  /*10460*/  LOP3.LUT P1, RZ, R7, 0x4, RZ, 0xc0, !PT ;  /* 0x0000000407ff7812 */ /* 0x000fc6000782c0ff */
        /* <DEDUP_REMOVED lines=65> */
.L_x_1345:
        /* <DEDUP_REMOVED lines=15> */
.L_x_1231:
        /* <DEDUP_REMOVED lines=10> */
.L_x_1232:
[----:B0-----:R-:W2:Y:S01]  /*10a10*/  LDL.LU R2, [R1+0xc] ;  /* 0x00000c0001027983 */ /* 0x001ea20000300800 */
[----:B------:R0:W-:Y:S01]  /*10a20*/  SYNCS.ARRIVE.TRANS64.A1T0 RZ, [R25+URZ+0x32450], RZ ;  /* 0x032450ff19ff79a7 */ /* 0x0001e2000810003f */
[----:B------:R-:W-:Y:S01]  /*10a30*/  BSSY B0, `(.L_x_1233) ;  /* 0x00000d9000007945 */ /* 0x000fe20003800000 */
[----:B--2---:R-:W-:-:S05]  /*10a40*/  VIADD R21, R2, 0xfffffffe ;  /* 0xfffffffe02157836 */ /* 0x004fca0000000000 */
[----:B------:R-:W-:-:S13]  /*10a50*/  ISETP.GE.AND P0, PT, R21, R30, PT ;  /* 0x0000001e1500720c */ /* 0x000fda0003f06270 */
[----:B0-----:R-:W-:Y:S05]  /*10a60*/  @!P0 BRA `(.L_x_1234) ;  /* 0x0000000c00548947 */ /* 0x001fea0003800000 */
.L_x_1247:
[----:B0-----:R-:W0:Y:S01]  /*10a70*/  S2R R2, SR_TID.X ;  /* 0x0000000000027919 */ /* 0x001e220000002100 */
[----:B-1----:R-:W1:Y:S01]  /*10a80*/  LDC R3, c[0x0][0x430] ;  /* 0x00010c00ff037b82 */ /* 0x002e620000000800 */
[----:B------:R-:W-:Y:S01]  /*10a90*/  IMAD R8, R21, 0x60, R32 ;  /* 0x0000006015087824 */ /* 0x000fe200078e0220 */
[----:B------:R-:W-:Y:S01]  /*10aa0*/  LOP3.LUT P1, RZ, R23, 0x400, RZ, 0xc0, !PT ;  /* 0x0000040017ff7812 */ /* 0x000fe2000782c0ff */
[----:B------:R-:W-:Y:S01]  /*10ab0*/  VIADD R24, R24, 0x1 ;  /* 0x0000000118187836 */ /* 0x000fe20000000000 */
[----:B-1----:R-:W-:Y:S02]  /*10ac0*/  ISETP.NE.AND P0, PT, R3, 0x1, PT ;  /* 0x000000010300780c */ /* 0x002fe40003f05270 */
[----:B0-----:R-:W-:-:S04]  /*10ad0*/  LOP3.LUT R2, R2, 0x7f, RZ, 0xc0, !PT ;  /* 0x0000007f02027812 */ /* 0x001fc800078ec0ff */
[----:B------:R-:W-:Y:S02]  /*10ae0*/  SHF.R.U32.HI R4, RZ, 0x3, R2 ;  /* 0x00000003ff047819 */ /* 0x000fe40000011602 */
[----:B------:R-:W0:Y:S05]  /*10af0*/  S2R R2, SR_TID.X ;  /* 0x0000000000027919 */ /* 0x000e2a0000002100 */
[----:B------:R-:W1:Y:S08]  /*10b00*/  @P0 LDC R3, c[0x0][0x434] ;  /* 0x00010d00ff030b82 */ /* 0x000e700000000800 */
[----:B--2---:R-:W2:Y:S01]  /*10b10*/  @P0 LDC R7, c[0x0][0x438] ;  /* 0x00010e00ff070b82 */ /* 0x004ea20000000800 */
        /* <DEDUP_REMOVED lines=15> */
[----:B-1----:R-:W-:Y:S01]  /*10c10*/  @!P2 LEA R6, P0, R2, R6, 0x2 ;  /* 0x000000060206a211 */ /* 0x002fe200078010ff */
[----:B------:R-:W-:-:S03]  /*10c20*/  IMAD.MOV.U32 R4, RZ, RZ, RZ ;  /* 0x000000ffff047224 */ /* 0x000fc600078e00ff */
[----:B------:R-:W-:Y:S01]  /*10c30*/  @!P2 LEA.HI.X R7, R2, R7, R3, 0x2, P0 ;  /* 0x000000070207a211 */ /* 0x000fe200000f1403 */
[----:B------:R-:W-:Y:S01]  /*10c40*/  IMAD.MOV R5, RZ, RZ, -R9 ;  /* 0x000000ffff057224 */ /* 0x000fe200078e0a09 */
[C---:B------:R-:W-:Y:S01]  /*10c50*/  ISETP.NE.AND P0, PT, R24.reuse, 0x2, PT ;  /* 0x000000021800780c */ /* 0x040fe20003f05270 */
[----:B------:R-:W-:Y:S05]  /*10c60*/  YIELD ;  /* 0x0000000000007946 */ /* 0x000fea0003800000 */
[----:B------:R-:W-:Y:S01]  /*10c70*/  ULDC UR4, c[0x0][0x430] ;  /* 0x00010c0000047ab9 */ /* 0x000fe20000000800 */
[----:B------:R-:W-:Y:S01]  /*10c80*/  IMAD.MOV.U32 R3, RZ, RZ, R21 ;  /* 0x000000ffff037224 */ /* 0x000fe200078e0015 */
[----:B------:R-:W-:Y:S01]  /*10c90*/  SEL R2, RZ, 0x1, P0 ;  /* 0x00000001ff027807 */ /* 0x000fe20000000000 */
[----:B------:R-:W-:Y:S01]  /*10ca0*/  IMAD R5, R5, UR4, R8 ;  /* 0x0000000405057c24 */ /* 0x000fe2000f8e0208 */
[----:B------:R0:W5:Y:S01]  /*10cb0*/  @!P2 LDG.E R4, desc[UR36][R6.64] ;  /* 0x000000240604a981 */ /* 0x000162000c1e1900 */
[----:B------:R-:W-:Y:S01]  /*10cc0*/  SEL R24, R24, RZ, P0 ;  /* 0x000000ff18187207 */ /* 0x000fe20000000000 */
[----:B------:R-:W-:Y:S01]  /*10cd0*/  VIADD R21, R21, 0xffffffff ;  /* 0xffffffff15157836 */ /* 0x000fe20000000000 */
[----:B------:R-:W-:-:S02]  /*10ce0*/  LOP3.LUT R27, R27, R2, RZ, 0x3c, !PT ;  /* 0x000000021b1b7212 */ /* 0x000fc400078e3cff */
[----:B------:R-:W-:Y:S01]  /*10cf0*/  ISETP.GT.AND P2, PT, R3, R30, PT ;  /* 0x0000001e0300720c */ /* 0x000fe20003f44270 */
[----:B------:R-:W-:-:S12]  /*10d00*/  @!P1 BRA `(.L_x_1235) ;  /* 0x0000000000049947 */ /* 0x000fd80003800000 */
[----:B------:R-:W-:Y:S01]  /*10d10*/  BPT.TRAP 0x1 ;  /* 0x000000040000795c */ /* 0x000fe20000300000 */
.L_x_1235:
[----:B------:R-:W-:Y:S01]  /*10d20*/  IMAD R10, R24, 0x8, R22 ;  /* 0x00000008180a7824 */ /* 0x000fe200078e0216 */
[----:B------:R-:W-:Y:S01]  /*10d30*/  SHF.L.U32 R20, R27, 0x1f, RZ ;  /* 0x0000001f1b147819 */ /* 0x000fe200000006ff */
[----:B------:R-:W-:Y:S01]  /*10d40*/  BSSY B1, `(.L_x_1236) ;  /* 0x0000004000017945 */ /* 0x000fe20003800000 */
[----:B------:R-:W-:Y:S02]  /*10d50*/  SHF.R.S32.HI R9, RZ, 0x1f, R5 ;  /* 0x0000001fff097819 */ /* 0x000fe40000011405 */
[----:B------:R-:W1:Y:S02]  /*10d60*/  SYNCS.PHASECHK.TRANS64.TRYWAIT P0, [R10+URZ+0x32440], R20 ;  /* 0x032440140a0075a7 */ /* 0x000e64000800017f */
[----:B-1----:R-:W-:Y:S05]  /*10d70*/  @!P0 BRA `(.L_x_1237) ;  /* 0x00000044009c8947 */ /* 0x002fea0003800000 */
.L_x_1346:
[----:B------:R-:W-:Y:S05]  /*10d80*/  BSYNC B1 ;  /* 0x0000000000017941 */ /* 0x000fea0003800000 */
.L_x_1236:
[----:B------:R-:W-:Y:S01]  /*10d90*/  ULDC.64 UR4, c[0x0][0x300] ;  /* 0x0000c00000047ab9 */ /* 0x000fe20000000a00 */
[----:B-----5:R-:W-:Y:S01]  /*10da0*/  SHF.R.S32.HI R17, RZ, 0x1f, R4 ;  /* 0x0000001fff117819 */ /* 0x020fe20000011404 */
[----:B------:R-:W-:Y:S01]  /*10db0*/  IMAD R2, R9, UR4, RZ ;  /* 0x0000000409027c24 */ /* 0x000fe2000f8e02ff */
[----:B------:R-:W-:Y:S01]  /*10dc0*/  ULDC.64 UR6, c[0x0][0x2e8] ;  /* 0x0000ba0000067ab9 */ /* 0x000fe20000000a00 */
[----:B------:R-:W-:Y:S02]  /*10dd0*/  LOP3.LUT P1, RZ, R23, 0x2, RZ, 0xc0, !PT ;  /* 0x0000000217ff7812 */ /* 0x000fe4000782c0ff */
[C---:B0-----:R-:W-:Y:S02]  /*10de0*/  IMAD R7, R5.reuse, UR5, R2 ;  /* 0x0000000505077c24 */ /* 0x041fe4000f8e0202 */
        /* <DEDUP_REMOVED lines=18> */
[----:B------:R-:W-:Y:S01]  /*10f10*/  SHFL.IDX PT, R14, R6, 0x5, 0x181f ;  /* 0x00b81f00060e7f89 */ /* 0x000fe200000e0000 */
[----:B0-----:R-:W-:-:S05]  /*10f20*/  IADD3 R2, P0, R2, R0, RZ ;  /* 0x0000000002027210 */ /* 0x001fca0007f1e0ff */
[----:B--2---:R-:W-:-:S05]  /*10f30*/  IMAD.X R3, RZ, RZ, R3, P0 ;  /* 0x000000ffff037224 */ /* 0x004fca00000e0603 */
[----:B------:R0:W-:Y:S04]  /*10f40*/  LDGSTS.E.BYPASS.LTC128B.128 [R7+0x1c400], desc[UR36][R2.64], !P1 ;  /* 0x1c40000002077fae */ /* 0x0001e8000c901d64 */
[----:B0-----:R-:W0:Y:S04]  /*10f50*/  SHFL.IDX PT, R2, R6, 0x1, 0x181f ;  /* 0x00381f0006027f89 */ /* 0x001e2800000e0000 */
[----:B------:R-:W2:Y:S01]  /*10f60*/  SHFL.IDX PT, R3, R8, 0x1, 0x181f ;  /* 0x00381f0008037f89 */ /* 0x000ea200000e0000 */
        /* <DEDUP_REMOVED lines=14> */
[----:B------:R-:W2:Y:S04]  /*11050*/  SHFL.IDX PT, R3, R8, 0x4, 0x181f ;  /* 0x00981f0008037f89 */ /* 0x000ea800000e0000 */
[----:B------:R-:W3:Y:S01]  /*11060*/  SHFL.IDX PT, R8, R8, 0x5, 0x181f ;  /* 0x00b81f0008087f89 */ /* 0x000ee200000e0000 */
[----:B0-----:R-:W-:-:S05]  /*11070*/  IADD3 R2, P0, R2, R0, RZ ;  /* 0x0000000002027210 */ /* 0x001fca0007f1e0ff */
[----:B--2---:R-:W-:-:S05]  /*11080*/  IMAD.X R3, RZ, RZ, R3, P0 ;  /* 0x000000ffff037224 */ /* 0x004fca00000e0603 */
[----:B---3--:R0:W-:Y:S03]  /*11090*/  LDGSTS.E.BYPASS.LTC128B.128 [R7+0x1e400], desc[UR36][R2.64], !P1 ;  /* 0x1e40000002077fae */ /* 0x0081e6000c901d64 */
.L_x_1360:
[----:B0-----:R-:W-:-:S05]  /*110a0*/  IADD3 R2, P0, R14, R0, RZ ;  /* 0x000000000e027210 */ /* 0x001fca0007f1e0ff */
[----:B------:R-:W-:Y:S01]  /*110b0*/  IMAD.X R3, RZ, RZ, R8, P0 ;  /* 0x000000ffff037224 */ /* 0x000fe200000e0608 */
[----:B------:R-:W-:-:S04]  /*110c0*/  PLOP3.LUT P0, PT, PT, PT, PT, 0x80, 0x0 ;  /* 0x000000000000781c */ /* 0x000fc80003f0f070 */
[----:B------:R-:W-:Y:S01]  /*110d0*/  @!PT LDS RZ, [RZ] ;  /* 0x00000000fffff984 */ /* 0x000fe20000000800 */
[----:B------:R-:W-:Y:S01]  /*110e0*/  @!PT LDS RZ, [RZ] ;  /* 0x00000000fffff984 */ /* 0x000fe20000000800 */
[----:B------:R-:W-:Y:S01]  /*110f0*/  @!PT LDS RZ, [RZ] ;  /* 0x00000000fffff984 */ /* 0x000fe20000000800 */
[----:B------:R0:W-:Y:S01]  /*11100*/  LDGSTS.E.BYPASS.LTC128B.128 [R7+0x1ec00], desc[UR36][R2.64], !P1 ;  /* 0x1ec0000002077fae */ /* 0x0001e2000c901d64 */
[----:B------:R-:W-:-:S08]  /*11110*/  NOP ;  /* 0x0000000000007918 */ /* 0x000fd00000000000 */
.L_x_1239:
        /* <DEDUP_REMOVED lines=10> */
.L_x_1240:
[----:B------:R2:W-:Y:S01]  /*111c0*/  SYNCS.ARRIVE.TRANS64.A1T0 RZ, [R10+URZ+0x32430], RZ ;  /* 0x032430ff0aff79a7 */ /* 0x0005e2000810003f */
[----:B------:R-:W-:Y:S05]  /*111d0*/  @!P3 BRA `(.L_x_1241) ;  /* 0x000000000004b947 */ /* 0x000fea0003800000 */
[----:B------:R-:W-:Y:S01]  /*111e0*/  BPT.TRAP 0x1 ;  /* 0x000000040000795c */ /* 0x000fe20000300000 */
.L_x_1241:
[----:B------:R-:W3:Y:S01]  /*111f0*/  SYNCS.PHASECHK.TRANS64.TRYWAIT P0, [R10+URZ+0x32460], R20 ;  /* 0x032460140a0075a7 */ /* 0x000ee2000800017f */
[----:B------:R-:W-:Y:S04]  /*11200*/  BSSY B1, `(.L_x_1242) ;  /* 0x0000002000017945 */ /* 0x000fe80003800000 */
[----:B---3--:R-:W-:Y:S05]  /*11210*/  @!P0 BRA `(.L_x_1243) ;  /* 0x0000004800288947 */ /* 0x008fea0003800000 */
.L_x_1361:
[----:B------:R-:W-:Y:S05]  /*11220*/  BSYNC B1 ;  /* 0x0000000000017941 */ /* 0x000fea0003800000 */
.L_x_1242:
[----:B------:R-:W-:Y:S01]  /*11230*/  ULDC.64 UR4, c[0x0][0x328] ;  /* 0x0000ca0000047ab9 */ /* 0x000fe20000000a00 */
[----:B------:R-:W-:Y:S01]  /*11240*/  ULDC.64 UR6, c[0x0][0x318] ;  /* 0x0000c60000067ab9 */ /* 0x000fe20000000a00 */
[----:B0-----:R-:W-:Y:S01]  /*11250*/  IMAD R2, R9, UR4, RZ ;  /* 0x0000000409027c24 */ /* 0x001fe2000f8e02ff */
[C---:B------:R-:W-:Y:S01]  /*11260*/  LOP3.LUT P5, RZ, R23.reuse, 0x1, RZ, 0xc0, !PT ;  /* 0x0000000117ff7812 */ /* 0x040fe200078ac0ff */
[----:B-1-3--:R-:W-:Y:S01]  /*11270*/  IMAD R20, R24, 0x6000, R29 ;  /* 0x0000600018147824 */ /* 0x00afe200078e021d */
        /* <DEDUP_REMOVED lines=20> */
[----:B------:R-:W1:Y:S04]  /*113c0*/  SHFL.IDX PT, R3, R25, RZ, 0x181f ;  /* 0x00181fff19037589 */ /* 0x000e6800000e0000 */
[----:B------:R-:W-:Y:S04]  /*113d0*/  SHFL.IDX PT, R4, R25, 0x1, 0x181f ;  /* 0x00381f0019047f89 */ /* 0x000fe800000e0000 */
[----:B------:R-:W-:Y:S04]  /*113e0*/  SHFL.IDX PT, R8, R17, 0x2, 0x181f ;  /* 0x00581f0011087f89 */ /* 0x000fe800000e0000 */
[----:B------:R-:W-:Y:S01]  /*113f0*/  SHFL.IDX PT, R5, R25, 0x3, 0x181f ;  /* 0x00781f0019057f89 */ /* 0x000fe200000e0000 */
[----:B0-----:R-:W-:-:S03]  /*11400*/  IADD3 R2, P0, R14, R0, RZ ;  /* 0x000000000e027210 */ /* 0x001fc60007f1e0ff */
[----:B------:R-:W0:Y:S02]  /*11410*/  SHFL.IDX PT, R14, R17, 0x1, 0x181f ;  /* 0x00381f00110e7f89 */ /* 0x000e2400000e0000 */
[----:B-1----:R-:W-:-:S05]  /*11420*/  IMAD.X R3, RZ, RZ, R3, P0 ;  /* 0x000000ffff037224 */ /* 0x002fca00000e0603 */
        /* <DEDUP_REMOVED lines=9> */
[----:B-1----:R-:W-:Y:S04]  /*114c0*/  SHFL.IDX PT, R3, R25, 0x4, 0x181f ;  /* 0x00981f0019037f89 */ /* 0x002fe800000e0000 */
        /* <DEDUP_REMOVED lines=24> */
.L_x_1375:
        /* <DEDUP_REMOVED lines=11> */
.L_x_1245:
        /* <DEDUP_REMOVED lines=10> */
.L_x_1246:
[----:B------:R1:W-:Y:S01]  /*117a0*/  SYNCS.ARRIVE.TRANS64.A1T0 RZ, [R10+URZ+0x32450], RZ ;  /* 0x032450ff0aff79a7 */ /* 0x0003e2000810003f */
[----:B------:R-:W-:Y:S05]  /*117b0*/  @P2 BRA `(.L_x_1247) ;  /* 0xfffffff000ac2947 */ /* 0x000fea000383ffff */
.L_x_1234:
[----:B------:R-:W-:Y:S05]  /*117c0*/  BSYNC B0 ;  /* 0x0000000000007941 */ /* 0x000fea0003800000 */
.L_x_1233:
[----:B0-----:R-:W0:Y:S01]  /*117d0*/  S2R R2, SR_TID.X ;  /* 0x0000000000027919 */ /* 0x001e220000002100 */
[----:B------:R-:W-:Y:S01]  /*117e0*/  VIADD R24, R24, 0x1 ;  /* 0x0000000118187836 */ /* 0x000fe20000000000 */
[----:B------:R-:W-:Y:S04]  /*117f0*/  BSSY B0, `(.L_x_1248) ;  /* 0x0000012000007945 */ /* 0x000fe80003800000 */
[----:B------:R-:W-:-:S04]  /*11800*/  ISETP.NE.AND P0, PT, R24, 0x2, PT ;  /* 0x000000021800780c */ /* 0x000fc80003f05270 */
[----:B------:R-:W-:Y:S02]  /*11810*/  SEL R0, RZ, 0x1, P0 ;  /* 0x00000001ff007807 */ /* 0x000fe40000000000 */
[----:B0-----:R-:W-:-:S04]  /*11820*/  LOP3.LUT R2, R2, 0x7f, RZ, 0xc0, !PT ;  /* 0x0000007f02027812 */ /* 0x001fc800078ec0ff */
[----:B------:R-:W-:-:S13]  /*11830*/  ISETP.NE.AND P1, PT, R2, RZ, PT ;  /* 0x000000ff0200720c */ /* 0x000fda0003f25270 */
[----:B------:R-:W-:Y:S05]  /*11840*/  @P1 BRA `(.L_x_1249) ;  /* 0x0000000000301947 */ /* 0x000fea0003800000 */
[----:B------:R-:W0:Y:S01]  /*11850*/  S2R R5, SR_LANEID ;  /* 0x0000000000057919 */ /* 0x000e220000000000 */
[----:B------:R-:W-:Y:S01]  /*11860*/  VOTEU.ANY UR4, UPT, PT ;  /* 0x0000000000047886 */ /* 0x000fe200038e0100 */
[----:B------:R-:W3:Y:S01]  /*11870*/  LDC.64 R2, c[0x0][0xd60] ;  /* 0x00035800ff027b82 */ /* 0x000ee20000000a00 */
[----:B------:R-:W0:Y:S02]  /*11880*/  FLO.U32 R4, UR4 ;  /* 0x0000000400047d00 */ /* 0x000e2400080e0000 */
[----:B0-----:R-:W-:-:S06]  /*11890*/  ISETP.EQ.U32.AND P1, PT, R4, R5, PT ;  /* 0x000000050400720c */ /* 0x001fcc0003f22070 */
[----:B------:R-:W3:Y:S07]  /*118a0*/  POPC R5, UR4 ;  /* 0x0000000400057d09 */ /* 0x000eee0008000000 */
[----:B---3--:R-:W3:Y:S01]  /*118b0*/  @P1 ATOMG.E.ADD.STRONG.GPU PT, R3, desc[UR36][R2.64], R5 ;  /* 0x00000005020319a8 */ /* 0x008ee200081ee1e4 */
[----:B------:R-:W0:Y:S02]  /*118c0*/  S2R R6, SR_LTMASK ;  /* 0x0000000000067919 */ /* 0x000e240000003900 */
[----:B0-----:R-:W-:-:S04]  /*118d0*/  LOP3.LUT R6, R6, UR4, RZ, 0xc0, !PT ;  /* 0x0000000406067c12 */ /* 0x001fc8000f8ec0ff */
[----:B------:R-:W0:Y:S01]  /*118e0*/  POPC R7, R6 ;  /* 0x0000000600077309 */ /* 0x000e220000000000 */
[----:B---3--:R-:W0:Y:S02]  /*118f0*/  SHFL.IDX PT, R4, R3, R4, 0x1f ;  /* 0x00001f0403047589 */ /* 0x008e2400000e0000 */
[----:B0-----:R-:W-:-:S07]  /*11900*/  IADD3 R16, R4, UR39, R7 ;  /* 0x0000002704107c10 */ /* 0x001fce000fffe007 */
.L_x_1249:
[----:B------:R-:W-:Y:S05]  /*11910*/  BSYNC B0 ;  /* 0x0000000000007941 */ /* 0x000fea0003800000 */
.L_x_1248:
[----:B------:R-:W-:Y:S02]  /*11920*/  SEL R24, R24, RZ, P0 ;  /* 0x000000ff18187207 */ /* 0x000fe40000000000 */
[----:B------:R-:W-:-:S07]  /*11930*/  LOP3.LUT R27, R27, R0, RZ, 0x3c, !PT ;  /* 0x000000001b1b7212 */ /* 0x000fce00078e3cff */
.L_x_1202:
[----:B------:R-:W-:Y:S05]  /*11940*/  BSYNC B7 ;  /* 0x0000000000077941 */ /* 0x000fea0003800000 */
.L_x_1200:
[----:B------:R-:W-:-:S13]  /*11950*/  LOP3.LUT P0, RZ, R23, 0x20000, RZ, 0xc0, !PT ;  /* 0x0002000017ff7812 */ /* 0x000fda000780c0ff */
[----:B------:R-:W-:Y:S05]  /*11960*/  @!P0 BRA `(.L_x_1250) ;  /* 0x0000000000248947 */ /* 0x000fea0003800000 */
[----:B------:R-:W-:Y:S05]  /*11970*/  WARPSYNC.ALL ;  /* 0x0000000000007948 */ /* 0x000fea0003800000 */
[----:B------:R-:W0:Y:S08]  /*11980*/  S2UR UR5, SR_CgaCtaId ;  /* 0x00000000000579c3 */ /* 0x000e300000008800 */
[----:B------:R-:W-:Y:S06]  /*11990*/  BAR.SYNC.DEFER_BLOCKING 0x5, 0x180 ;  /* 0x0146000000007b1d */ /* 0x000fec0000010000 */
[----:B------:R-:W-:-:S02]  /*119a0*/  UMOV UR4, 0x400 ;  /* 0x0000040000047882 */ /* 0x000fc40000000000 */
[----:B0-----:R-:W-:-:S06]  /*119b0*/  ULEA UR4, UR5, UR4, 0x18 ;  /* 0x0000000405047291 */ /* 0x001fcc000f8ec03f */
[----:B------:R-:W-:-:S05]  /*119c0*/  IMAD.U32 R22, RZ, RZ, UR4 ;  /* 0x00000004ff167e24 */ /* 0x000fca000f8e00ff */
[----:B------:R0:W3:Y:S01]  /*119d0*/  LDS.128 R16, [R22+0x324d0] ;  /* 0x0324d00016107984 */ /* 0x0000e20000000c00 */
[----:B------:R-:W-:Y:S06]  /*119e0*/  BAR.ARV 0x4, 0x180 ;  /* 0x0106000000007b1d */ /* 0x000fec0000002000 */
[----:B------:R-:W-:Y:S05]  /*119f0*/  BRA `(.L_x_1251) ;  /* 0x0000000800d07947 */ /* 0x000fea0003800000 */
.L_x_1250:
[----:B------:R-:W0:Y:S01]  /*11a00*/  S2R R9, SR_TID.X ;  /* 0x0000000000097919 */ /* 0x000e220000002100 */
[----:B------:R-:W-:Y:S01]  /*11a10*/  UMOV UR4, 0xffffffff ;  /* 0xffffffff00047882 */ /* 0x000fe20000000000 */
[----:B0-----:R-:W-:-:S04]  /*11a20*/  LOP3.LUT R9, R9, 0x1f, RZ, 0xc0, !PT ;  /* 0x0000001f09097812 */ /* 0x001fc800078ec0ff */
[----:B------:R-:W-:Y:S01]  /*11a30*/  ISETP.NE.AND P0, PT, R9, 0x1f, PT ;  /* 0x0000001f0900780c */ /* 0x000fe20003f05270 */
[----:B------:R-:W-:-:S12]  /*11a40*/  BRA.DIV UR4, `(.L_x_1252) ;  /* 0x0000004604fc7947 */ /* 0x000fd8000b800000 */
[----:B------:R-:W-:Y:S01]  /*11a50*/  IMAD.IADD R7, R19, 0x1, R9 ;  /* 0x0000000113077824 */ /* 0x000fe200078e0209 */
[----:B------:R-:W-:-:S04]  /*11a60*/  ULDC UR4, c[0x0][0xd3c] ;  /* 0x00034f0000047ab9 */ /* 0x000fc80000000800 */
[----:B------:R-:W-:-:S13]  /*11a70*/  ISETP.GE.OR P1, PT, R7, UR4, !P0 ;  /* 0x0000000407007c0c */ /* 0x000fda000c726670 */
[----:B------:R-:W0:Y:S08]  /*11a80*/  @!P1 LDC.64 R2, c[0x0][0xd80] ;  /* 0x00036000ff029b82 */ /* 0x000e300000000a00 */
[----:B------:R-:W3:Y:S01]  /*11a90*/  @!P1 LDC.64 R4, c[0x0][0xd78] ;  /* 0x00035e00ff049b82 */ /* 0x000ee20000000a00 */
[----:B0-----:R-:W-:-:S05]  /*11aa0*/  @!P1 IMAD.WIDE R2, R7, 0x4, R2 ;  /* 0x0000000407029825 */ /* 0x001fca00078e0202 */
[----:B------:R3:W4:Y:S02]  /*11ab0*/  @!P1 LDG.E R6, desc[UR36][R2.64] ;  /* 0x0000002402069981 */ /* 0x000724000c1e1900 */
        /* <DEDUP_REMOVED lines=10> */
[----:B----4-:R-:W-:-:S02]  /*11b60*/  @!P1 IMAD.MOV.U32 R7, RZ, RZ, R6 ;  /* 0x000000ffff079224 */ /* 0x010fc400078e0006 */
[----:B------:R-:W-:Y:S01]  /*11b70*/  IMAD.MOV.U32 R6, RZ, RZ, RZ ;  /* 0x000000ffff067224 */ /* 0x000fe200078e00ff */
[----:B---3--:R-:W-:Y:S02]  /*11b80*/  @!P1 MOV R4, R5 ;  /* 0x0000000500049202 */ /* 0x008fe40000000f00 */
        /* <DEDUP_REMOVED lines=17> */
[----:B------:R0:W3:Y:S02]  /*11ca0*/  SHFL.IDX PT, R14, R2, 0x1f, 0x1f ;  /* 0x03e01f00020e7f89 */ /* 0x0000e400000e0000 */
.L_x_1385:
[----:B------:R-:W-:Y:S02]  /*11cb0*/  ULDC UR4, c[0x0][0xd38] ;  /* 0x00034e0000047ab9 */ /* 0x000fe40000000800 */
[----:B------:R-:W-:-:S04]  /*11cc0*/  IMAD.U32 R5, RZ, RZ, UR4 ;  /* 0x00000004ff057e24 */ /* 0x000fc8000f8e00ff */
[----:B---3--:R-:W-:-:S04]  /*11cd0*/  IMAD R14, R14, R5, RZ ;  /* 0x000000050e0e7224 */ /* 0x008fc800078e02ff */
[----:B------:R-:W-:-:S05]  /*11ce0*/  IMAD.IADD R9, R8, 0x1, R14 ;  /* 0x0000000108097824 */ /* 0x000fca00078e020e */
[----:B------:R-:W-:-:S13]  /*11cf0*/  ISETP.GT.AND P6, PT, R9, R0, PT ;  /* 0x000000000900720c */ /* 0x000fda0003fc4270 */
[----:B------:R-:W-:Y:S05]  /*11d00*/  @P6 BRA `(.L_x_1253) ;  /* 0x0000000000a46947 */ /* 0x000fea0003800000 */
.L_x_1256:
[----:B0-----:R-:W0:Y:S01]  /*11d10*/  LDC R2, c[0x0][0xd3c] ;  /* 0x00034f00ff027b82 */ /* 0x001e220000000800 */
[----:B------:R-:W-:-:S05]  /*11d20*/  VIADD R19, R19, 0x1f ;  /* 0x0000001f13137836 */ /* 0x000fca0000000000 */
[----:B0-----:R-:W-:-:S13]  /*11d30*/  ISETP.GE.AND P6, PT, R19, R2, PT ;  /* 0x000000021300720c */ /* 0x001fda0003fc6270 */
[----:B------:R-:W-:Y:S05]  /*11d40*/  @P6 BRA `(.L_x_1254) ;  /* 0x0000000400b86947 */ /* 0x000fea0003800000 */
[----:B------:R-:W0:Y:S01]  /*11d50*/  S2R R3, SR_TID.X ;  /* 0x0000000000037919 */ /* 0x000e220000002100 */
[----:B------:R-:W-:Y:S01]  /*11d60*/  IMAD.MOV.U32 R7, RZ, RZ, RZ ;  /* 0x000000ffff077224 */ /* 0x000fe200078e00ff */
[----:B0-----:R-:W-:-:S05]  /*11d70*/  LOP3.LUT R3, R3, 0x1f, RZ, 0xc0, !PT ;  /* 0x0000001f03037812 */ /* 0x001fca00078ec0ff */
[----:B------:R-:W-:-:S05]  /*11d80*/  IMAD.IADD R11, R19, 0x1, R3 ;  /* 0x00000001130b7824 */ /* 0x000fca00078e0203 */
[----:B------:R-:W-:-:S13]  /*11d90*/  ISETP.GE.OR P6, PT, R11, R2, !P0 ;  /* 0x000000020b00720c */ /* 0x000fda00047c6670 */
[----:B------:R-:W0:Y:S08]  /*11da0*/  @!P6 LDC.64 R2, c[0x0][0xd80] ;  /* 0x00036000ff02eb82 */ /* 0x000e300000000a00 */
[----:B------:R-:W3:Y:S01]  /*11db0*/  @!P6 LDC.64 R4, c[0x0][0xd78] ;  /* 0x00035e00ff04eb82 */ /* 0x000ee20000000a00 */
[----:B0-----:R-:W-:-:S05]  /*11dc0*/  @!P6 IMAD.WIDE R2, R11, 0x4, R2 ;  /* 0x000000040b02e825 */ /* 0x001fca00078e0202 */
[----:B------:R3:W4:Y:S02]  /*11dd0*/  @!P6 LDG.E R7, desc[UR36][R2.64] ;  /* 0x000000240207e981 */ /* 0x000724000c1e1900 */
[----:B---3--:R-:W-:-:S04]  /*11de0*/  @!P6 IMAD.WIDE R2, R11, 0x4, R4 ;  /* 0x000000040b02e825 */ /* 0x008fc800078e0204 */
[----:B------:R-:W-:-:S06]  /*11df0*/  IMAD.MOV.U32 R4, RZ, RZ, RZ ;  /* 0x000000ffff047224 */ /* 0x000fcc00078e00ff */
[----:B------:R-:W4:Y:S01]  /*11e00*/  @!P6 LDG.E R4, desc[UR36][R2.64] ;  /* 0x000000240204e981 */ /* 0x000f22000c1e1900 */
[----:B------:R-:W-:Y:S01]  /*11e10*/  UMOV UR4, 0xffffffff ;  /* 0xffffffff00047882 */ /* 0x000fe20000000000 */
[----:B----4-:R-:W-:Y:S02]  /*11e20*/  IMAD R13, R4, R7, RZ ;  /* 0x00000007040d7224 */ /* 0x010fe400078e02ff */
        /* <DEDUP_REMOVED lines=17> */
.L_x_1393:
[----:B------:R-:W-:Y:S02]  /*11f40*/  ULDC UR4, c[0x0][0xd38] ;  /* 0x00034e0000047ab9 */ /* 0x000fe40000000800 */
[----:B------:R-:W-:-:S04]  /*11f50*/  IMAD.U32 R5, RZ, RZ, UR4 ;  /* 0x00000004ff057e24 */ /* 0x000fc8000f8e00ff */
[----:B---3--:R-:W-:-:S04]  /*11f60*/  IMAD R14, R14, R5, RZ ;  /* 0x000000050e0e7224 */ /* 0x008fc800078e02ff */
[----:B------:R-:W-:-:S05]  /*11f70*/  IMAD.IADD R9, R14, 0x1, R9 ;  /* 0x000000010e097824 */ /* 0x000fca00078e0209 */
[----:B------:R-:W-:-:S13]  /*11f80*/  ISETP.GT.AND P6, PT, R9, R0, PT ;  /* 0x000000000900720c */ /* 0x000fda0003fc4270 */
[----:B------:R-:W-:Y:S05]  /*11f90*/  @!P6 BRA `(.L_x_1256) ;  /* 0xfffffffc005ce947 */ /* 0x000fea000383ffff */
.L_x_1253:
        /* <DEDUP_REMOVED lines=9> */
.L_x_1398:
[----:B------:R-:W-:-:S13]  /*12030*/  ISETP.NE.AND P0, PT, R3, RZ, PT ;  /* 0x000000ff0300720c */ /* 0x000fda0003f05270 */
[----:B------:R-:W-:Y:S05]  /*12040*/  @!P0 BRA `(.L_x_1258) ;  /* 0x0000000000108947 */ /* 0x000fea0003800000 */
[----:B------:R-:W-:Y:S01]  /*12050*/  UMOV UR4, 0xffffffff ;  /* 0xffffffff00047882 */ /* 0x000fe20000000000 */
[----:B------:R-:W-:Y:S02]  /*12060*/  VIADD R12, R8, 0xffffffff ;  /* 0xffffffff080c7836 */ /* 0x000fe40000000000 */
[----:B------:R-:W-:Y:S05]  /*12070*/  BRA.DIV UR4, `(.L_x_1259) ;  /* 0x0000004a04c07947 */ /* 0x000fea000b800000 */
[----:B------:R0:W0:Y:S02]  /*12080*/  SHFL.IDX PT, R6, R2, R12, 0x1f ;  /* 0x00001f0c02067589 */ /* 0x00002400000e0000 */
.L_x_1258:
[----:B-12-4-:R-:W-:Y:S01]  /*12090*/  IABS R10, R7 ;  /* 0x00000007000a7213 */ /* 0x016fe20000000000 */
[----:B0-----:R-:W-:Y:S01]  /*120a0*/  IMAD R16, R6, R5, R9 ;  /* 0x0000000506107224 */ /* 0x001fe200078e0209 */
[----:B------:R-:W-:Y:S01]  /*120b0*/  IABS R5, R4 ;  /* 0x0000000400057213 */ /* 0x000fe20000000000 */
[----:B------:R-:W-:Y:S01]  /*120c0*/  IMAD.IADD R19, R8, 0x1, R19 ;  /* 0x0000000108137824 */ /* 0x000fe200078e0213 */
[----:B------:R-:W0:Y:S01]  /*120d0*/  I2F.RP R11, R10 ;  /* 0x0000000a000b7306 */ /* 0x000e220000209400 */
[----:B------:R-:W-:-:S07]  /*120e0*/  IMAD.IADD R0, R0, 0x1, -R16 ;  /* 0x0000000100007824 */ /* 0x000fce00078e0a10 */
[----:B------:R-:W1:Y:S08]  /*120f0*/  I2F.RP R12, R5 ;  /* 0x00000005000c7306 */ /* 0x000e700000209400 */
[----:B0-----:R-:W0:Y:S08]  /*12100*/  MUFU.RCP R11, R11 ;  /* 0x0000000b000b7308 */ /* 0x001e300000001000 */
[----:B-1----:R-:W-:Y:S01]  /*12110*/  MUFU.RCP R12, R12 ;  /* 0x0000000c000c7308 */ /* 0x002fe20000001000 */
[----:B0-----:R-:W-:-:S07]  /*12120*/  VIADD R2, R11, 0xffffffe ;  /* 0x0ffffffe0b027836 */ /* 0x001fce0000000000 */
        /* <DEDUP_REMOVED lines=48> */
.L_x_1254:
[----:B------:R-:W-:Y:S01]  /*12430*/  UMOV UR4, URZ ;  /* 0x0000003f00047c82 */ /* 0x000fe20008000000 */
[----:B------:R-:W-:Y:S01]  /*12440*/  UMOV UR5, URZ ;  /* 0x0000003f00057c82 */ /* 0x000fe20008000000 */
[----:B------:R-:W-:Y:S01]  /*12450*/  ULDC UR6, c[0x0][0xd3c] ;  /* 0x00034f0000067ab9 */ /* 0x000fe20000000800 */
[----:B------:R-:W-:Y:S02]  /*12460*/  IMAD.MOV.U32 R16, RZ, RZ, R0 ;  /* 0x000000ffff107224 */ /* 0x000fe400078e0000 */
[----:B------:R-:W-:Y:S02]  /*12470*/  IMAD.U32 R17, RZ, RZ, UR4 ;  /* 0x00000004ff117e24 */ /* 0x000fe4000f8e00ff */
[----:B------:R-:W-:Y:S02]  /*12480*/  IMAD.U32 R18, RZ, RZ, UR5 ;  /* 0x00000005ff127e24 */ /* 0x000fe4000f8e00ff */
[----:B------:R-:W-:-:S07]  /*12490*/  IMAD.U32 R19, RZ, RZ, UR6 ;  /* 0x00000006ff137e24 */ /* 0x000fce000f8e00ff */
.L_x_1260:
[----:B------:R-:W0:Y:S01]  /*124a0*/  S2R R0, SR_TID.X ;  /* 0x0000000000007919 */ /* 0x000e220000002100 */
[----:B------:R-:W-:Y:S05]  /*124b0*/  WARPSYNC.ALL ;  /* 0x0000000000007948 */ /* 0x000fea0003800000 */
[----:B------:R-:W-:Y:S01]  /*124c0*/  BAR.SYNC.DEFER_BLOCKING 0x4, 0x180 ;  /* 0x0106000000007b1d */ /* 0x000fe20000010000 */
[----:B0-----:R-:W-:-:S04]  /*124d0*/  LOP3.LUT R0, R0, 0x1f, RZ, 0xc0, !PT ;  /* 0x0000001f00007812 */ /* 0x001fc800078ec0ff */
[----:B------:R-:W-:-:S13]  /*124e0*/  ISETP.NE.AND P0, PT, R0, RZ, PT ;  /* 0x000000ff0000720c */ /* 0x000fda0003f05270 */
[----:B------:R-:W0:Y:S01]  /*124f0*/  @!P0 S2R R3, SR_CgaCtaId ;  /* 0x0000000000038919 */ /* 0x000e220000008800 */
[----:B------:R-:W-:-:S04]  /*12500*/  @!P0 MOV R0, 0x400 ;  /* 0x0000040000008802 */ /* 0x000fc80000000f00 */
[----:B0-----:R-:W-:-:S05]  /*12510*/  @!P0 LEA R22, R3, R0, 0x18 ;  /* 0x0000000003168211 */ /* 0x001fca00078ec0ff */
[----:B------:R4:W-:Y:S01]  /*12520*/  @!P0 STS.128 [R22+0x324d0], R16 ;  /* 0x0324d01016008388 */ /* 0x0009e20000000c00 */
[----:B------:R-:W-:Y:S06]  /*12530*/  BAR.ARV 0x5, 0x180 ;  /* 0x0146000000007b1d */ /* 0x000fec0000002000 */
.L_x_1251:
[----:B------:R-:W-:Y:S02]  /*12540*/  ULDC UR4, c[0x0][0xd3c] ;  /* 0x00034f0000047ab9 */ /* 0x000fe40000000800 */
[----:B---3--:R-:W-:-:S13]  /*12550*/  ISETP.GE.AND P0, PT, R19, UR4, PT ;  /* 0x0000000413007c0c */ /* 0x008fda000bf06270 */
[----:B------:R-:W-:Y:S05]  /*12560*/  @!P0 BRA `(.L_x_1261) ;  /* 0xffffffac00108947 */ /* 0x000fea000383ffff */
[----:B------:R-:W-:Y:S05]  /*12570*/  BSYNC B8 ;  /* 0x0000000000087941 */ /* 0x000fea0003800000 */
.L_x_1194:
[----:B------:R-:W3:Y:S01]  /*12580*/  LDL.LU R0, [R1+0x18] ;  /* 0x0000180001007983 */ /* 0x000ee20000300800 */
[----:B------:R-:W-:Y:S01]  /*12590*/  BSSY B0, `(.L_x_1262) ;  /* 0x000000b000007945 */ /* 0x000fe20003800000 */
[----:B------:R-:W5:Y:S01]  /*125a0*/  S2R R5, SR_CgaCtaId ;  /* 0x0000000000057919 */ /* 0x000f620000008800 */
[----:B---3--:R-:W-:-:S05]  /*125b0*/  VIADD R0, R0, 0x1 ;  /* 0x0000000100007836 */ /* 0x008fca0000000000 */
        /* <DEDUP_REMOVED lines=8> */
.L_x_1401:
[----:B------:R-:W-:Y:S05]  /*12640*/  BSYNC B0 ;  /* 0x0000000000007941 */ /* 0x000fea0003800000 */
.L_x_1262:
[----:B------:R-:W-:-:S03]  /*12650*/  UMOV UR4, 0xffffffff ;  /* 0xffffffff00047882 */ /* 0x000fc60000000000 */
[----:B------:R-:W-:Y:S05]  /*12660*/  BRA.DIV UR4, `(.L_x_1264) ;  /* 0x0000004604807947 */ /* 0x000fea000b800000 */
[----:B-1----:R-:W1:Y:S02]  /*12670*/  S2R R0, SR_TID.X ;  /* 0x0000000000007919 */ /* 0x002e640000002100 */
[----:B-1----:R-:W-:-:S04]  /*12680*/  SHF.R.U32.HI R0, RZ, 0x5, R0 ;  /* 0x00000005ff007819 */ /* 0x002fc80000011600 */
[----:B------:R-:W-:-:S05]  /*12690*/  LOP3.LUT R0, R0, 0x3, RZ, 0xc0, !PT ;  /* 0x0000000300007812 */ /* 0x000fca00078ec0ff */
[----:B------:R1:W3:Y:S02]  /*126a0*/  SHFL.IDX PT, R14, R0, RZ, 0x1f ;  /* 0x00001fff000e7589 */ /* 0x0002e400000e0000 */
.L_x_1404:
[----:B---3--:R-:W-:Y:S01]  /*126b0*/  ISETP.NE.AND P0, PT, R14, RZ, PT ;  /* 0x000000ff0e00720c */ /* 0x008fe20003f05270 */
[----:B------:R-:W-:-:S12]  /*126c0*/  BSSY B0, `(.L_x_1265) ;  /* 0x0000026000007945 */ /* 0x000fd80003800000 */
[----:B------:R-:W-:Y:S05]  /*126d0*/  @P0 BRA `(.L_x_1266) ;  /* 0x0000000000900947 */ /* 0x000fea0003800000 */
[----:B------:R-:W-:-:S03]  /*126e0*/  UMOV UR4, 0xffffffff ;  /* 0xffffffff00047882 */ /* 0x000fc60000000000 */
[----:B------:R-:W-:Y:S05]  /*126f0*/  BRA.DIV UR4, `(.L_x_1267) ;  /* 0x0000004604907947 */ /* 0x000fea000b800000 */
[----:B------:R-:W-:-:S13]  /*12700*/  ELECT P6, URZ, PT ;  /* 0x00000000003f782f */ /* 0x000fda00038c0000 */
.L_x_1407:
[----:B------:R-:W-:Y:S05]  /*12710*/  @!P6 BRA `(.L_x_1266) ;  /* 0x000000000080e947 */ /* 0x000fea0003800000 */
[----:B-1----:R-:W3:Y:S02]  /*12720*/  LDL R0, [R1+0x38] ;  /* 0x0000380001007983 */ /* 0x002ee40000100800 */
[----:B---3--:R-:W-:-:S13]  /*12730*/  R2UR UR4, R0 ;  /* 0x00000000000472ca */ /* 0x008fda00000e0000 */
[----:B------:R-:W-:-:S06]  /*12740*/  ULOP3.LUT UR4, UR4, 0x2, URZ, 0xfc, !UPT ;  /* 0x0000000204047892 */ /* 0x000fcc000f8efc3f */
[----:B------:R-:W-:-:S05]  /*12750*/  IMAD.U32 R0, RZ, RZ, UR4 ;  /* 0x00000004ff007e24 */ /* 0x000fca000f8e00ff */
[----:B------:R-:W-:-:S13]  /*12760*/  ISETP.NE.AND P0, PT, R0, 0x3, PT ;  /* 0x000000030000780c */ /* 0x000fda0003f05270 */
[----:B------:R-:W-:Y:S05]  /*12770*/  @!P0 BRA `(.L_x_1268) ;  /* 0x0000000000048947 */ /* 0x000fea0003800000 */
[----:B------:R-:W-:Y:S01]  /*12780*/  BPT.TRAP 0x1 ;  /* 0x000000040000795c */ /* 0x000fe20000300000 */
.L_x_1268:
[C---:B------:R-:W-:Y:S01]  /*12790*/  IMAD R3, R24.reuse, 0x8, R5 ;  /* 0x0000000818037824 */ /* 0x040fe200078e0205 */
[----:B------:R-:W-:Y:S01]  /*127a0*/  SHF.L.U32 R2, R27, 0x1f, RZ ;  /* 0x0000001f1b027819 */ /* 0x000fe200000006ff */
[----:B------:R-:W-:-:S03]  /*127b0*/  VIADD R24, R24, 0x1 ;  /* 0x0000000118187836 */ /* 0x000fc60000000000 */
[----:B------:R-:W1:Y:S02]  /*127c0*/  SYNCS.PHASECHK.TRANS64.TRYWAIT P1, [R3+URZ+0x32440], R2 ;  /* 0x03244002030075a7 */ /* 0x000e64000802017f */
[----:B------:R-:W-:-:S04]  /*127d0*/  ISETP.NE.AND P2, PT, R24, 0x2, PT ;  /* 0x000000021800780c */ /* 0x000fc80003f45270 */
[----:B------:R-:W-:Y:S01]  /*127e0*/  SEL R0, RZ, 0x1, P2 ;  /* 0x00000001ff007807 */ /* 0x000fe20001000000 */
[----:B-1----:R-:W-:Y:S08]  /*127f0*/  @!P1 BRA `(.L_x_1269) ;  /* 0x0000004400709947 */ /* 0x002ff00003800000 */
.L_x_1408:
[----:B------:R-:W-:Y:S02]  /*12800*/  SEL R24, R24, RZ, P2 ;  /* 0x000000ff18187207 */ /* 0x000fe40001000000 */
[----:B------:R-:W-:Y:S01]  /*12810*/  LOP3.LUT R0, R27, R0, RZ, 0x3c, !PT ;  /* 0x000000001b007212 */ /* 0x000fe200078e3cff */
[----:B------:R-:W-:Y:S06]  /*12820*/  @!P0 BRA `(.L_x_1270) ;  /* 0x0000000000048947 */ /* 0x000fec0003800000 */
[----:B------:R-:W-:Y:S01]  /*12830*/  BPT.TRAP 0x1 ;  /* 0x000000040000795c */ /* 0x000fe20000300000 */
.L_x_1270:
[----:B------:R-:W-:Y:S01]  /*12840*/  IMAD R5, R24, 0x8, R5 ;  /* 0x0000000818057824 */ /* 0x000fe200078e0205 */
[----:B------:R-:W-:-:S04]  /*12850*/  SHF.L.U32 R0, R0, 0x1f, RZ ;  /* 0x0000001f00007819 */ /* 0x000fc800000006ff */
[----:B------:R-:W3:Y:S02]  /*12860*/  SYNCS.PHASECHK.TRANS64.TRYWAIT P1, [R5+URZ+0x32440], R0 ;  /* 0x03244000050075a7 */ /* 0x000ee4000802017f */
[----:B---3--:R-:W-:Y:S05]  /*12870*/  @!P1 BRA `(.L_x_1271) ;  /* 0x0000004400649947 */ /* 0x008fea0003800000 */
.L_x_1409:
[----:B------:R-:W-:Y:S05]  /*12880*/  @!P0 BRA `(.L_x_1272) ;  /* 0x0000000000048947 */ /* 0x000fea0003800000 */
[----:B------:R-:W-:Y:S01]  /*12890*/  BPT.TRAP 0x1 ;  /* 0x000000040000795c */ /* 0x000fe20000300000 */
.L_x_1272:
[----:B------:R-:W5:Y:S02]  /*128a0*/  SYNCS.PHASECHK.TRANS64.TRYWAIT P1, [R3+URZ+0x32460], R2 ;  /* 0x03246002030075a7 */ /* 0x000f64000802017f */
[----:B-----5:R-:W-:Y:S05]  /*128b0*/  @!P1 BRA `(.L_x_1273) ;  /* 0x0000004400689947 */ /* 0x020fea0003800000 */
.L_x_1410:
[----:B------:R-:W-:Y:S05]  /*128c0*/  @!P0 BRA `(.L_x_1274) ;  /* 0x0000000000048947 */ /* 0x000fea0003800000 */
[----:B------:R-:W-:Y:S01]  /*128d0*/  BPT.TRAP 0x1 ;  /* 0x000000040000795c */ /* 0x000fe20000300000 */
.L_x_1274:
[----:B------:R0:W0:Y:S02]  /*128e0*/  SYNCS.PHASECHK.TRANS64.TRYWAIT P0, [R5+URZ+0x32460], R0 ;  /* 0x03246000050075a7 */ /* 0x000024000800017f */
[----:B0-----:R-:W-:Y:S05]  /*128f0*/  @!P0 NANOSLEEP.SYNCS 0x989680 ;  /* 0x009896800000895d */ /* 0x001fea0003900000 */
[----:B------:R-:W0:Y:S02]  /*12900*/  @!P0 SYNCS.PHASECHK.TRANS64 P0, [R5+URZ+0x32460], R0 ;  /* 0x03246000050085a7 */ /* 0x000e24000800007f */
[----:B0-----:R-:W-:Y:S05]  /*12910*/  @!P0 BRA `(.L_x_1274) ;  /* 0xfffffffc00f08947 */ /* 0x001fea000383ffff */
.L_x_1266:
[----:B------:R-:W-:Y:S05]  /*12920*/  BSYNC B0 ;  /* 0x0000000000007941 */ /* 0x000fea0003800000 */
.L_x_1265:
[----:B------:R-:W-:Y:S05]  /*12930*/  EXIT ;  /* 0x000000000000794d */ /* 0x000fea0003800000 */
.L_x_1140:
[----:B-1----:R1:W2:Y:S02]  /*12940*/  SYNCS.PHASECHK.TRANS64.TRYWAIT P0, [R3+URZ+0x32400], R0 ;  /* 0x03240000030075a7 */ /* 0x0022a4000800017f */
[----:B--2---:R-:W-:Y:S05]  /*12950*/  @!P0 NANOSLEEP.SYNCS 0x989680 ;  /* 0x009896800000895d */ /* 0x004fea0003900000 */
[----:B------:R-:W2:Y:S02]  /*12960*/  @!P0 SYNCS.PHASECHK.TRANS64 P0, [R3+URZ+0x32400], R0 ;  /* 0x03240000030085a7 */ /* 0x000ea4000800007f */
[----:B--2---:R-:W-:Y:S05]  /*12970*/  @!P0 BRA `(.L_x_1140) ;  /* 0xfffffffc00f08947 */ /* 0x004fea000383ffff */
[----:B------:R-:W-:Y:S05]  /*12980*/  BRA `(.L_x_1275) ;  /* 0xfffffef400107947 */ /* 0x000fea000383ffff */
.L_x_1144:
[----:B---3--:R-:W-:-:S04]  /*12990*/  IMAD.U32 R5, RZ, RZ, UR6 ;  /* 0x00000006ff057e24 */ /* 0x008fc8000f8e00ff */
[----:B------:R3:W4:Y:S03]  /*129a0*/  SYNCS.PHASECHK.TRANS64.TRYWAIT P1, [R5+URZ+0x32430], R2 ;  /* 0x03243002050075a7 */ /* 0x000726000802017f */
[----:B----4-:R-:W-:Y:S05]  /*129b0*/  @!P1 NANOSLEEP.SYNCS 0x989680 ;  /* 0x009896800000995d */ /* 0x010fea0003900000 */
[----:B------:R-:W4:Y:S02]  /*129c0*/  @!P1 SYNCS.PHASECHK.TRANS64 P1, [R5+URZ+0x32430], R2 ;  /* 0x03243002050095a7 */ /* 0x000f24000802007f */
[----:B----4-:R-:W-:Y:S05]  /*129d0*/  @!P1 BRA `(.L_x_1144) ;  /* 0xfffffffc00ec9947 */ /* 0x010fea000383ffff */
[----:B------:R-:W-:Y:S05]  /*129e0*/  BRA `(.L_x_1143) ;  /* 0xfffffef400407947 */ /* 0x000fea000383ffff */
.L_x_1145:
[----:B----4-:R4:W0:Y:S02]  /*129f0*/  SYNCS.PHASECHK.TRANS64.TRYWAIT P1, [R3+URZ+0x32410], R0 ;  /* 0x03241000030075a7 */ /* 0x010824000802017f */
[----:B0-----:R-:W-:Y:S05]  /*12a00*/  @!P1 NANOSLEEP.SYNCS 0x989680 ;  /* 0x009896800000995d */ /* 0x001fea0003900000 */
[----:B------:R-:W0:Y:S02]  /*12a10*/  @!P1 SYNCS.PHASECHK.TRANS64 P1, [R3+URZ+0x32410], R0 ;  /* 0x03241000030095a7 */ /* 0x000e24000802007f */
[----:B0-----:R-:W-:Y:S05]  /*12a20*/  @!P1 BRA `(.L_x_1145) ;  /* 0xfffffffc00f09947 */ /* 0x001fea000383ffff */
[----:B------:R-:W-:Y:S05]  /*12a30*/  BRA `(.L_x_1276) ;  /* 0xfffffef400f87947 */ /* 0x000fea000383ffff */
.L_x_1149:
[----:B0--3--:R-:W-:-:S04]  /*12a40*/  IMAD.U32 R5, RZ, RZ, UR6 ;  /* 0x00000006ff057e24 */ /* 0x009fc8000f8e00ff */
[----:B------:R0:W3:Y:S03]  /*12a50*/  SYNCS.PHASECHK.TRANS64.TRYWAIT P1, [R5+URZ+0x32450], R2 ;  /* 0x03245002050075a7 */ /* 0x0000e6000802017f */
[----:B---3--:R-:W-:Y:S05]  /*12a60*/  @!P1 NANOSLEEP.SYNCS 0x989680 ;  /* 0x009896800000995d */ /* 0x008fea0003900000 */
[----:B------:R-:W3:Y:S02]  /*12a70*/  @!P1 SYNCS.PHASECHK.TRANS64 P1, [R5+URZ+0x32450], R2 ;  /* 0x03245002050095a7 */ /* 0x000ee4000802007f */
[----:B---3--:R-:W-:Y:S05]  /*12a80*/  @!P1 BRA `(.L_x_1149) ;  /* 0xfffffffc00ec9947 */ /* 0x008fea000383ffff */
[----:B------:R-:W-:Y:S05]  /*12a90*/  BRA `(.L_x_1148) ;  /* 0xfffffef800007947 */ /* 0x000fea000383ffff */
.L_x_1156:
[----:B-1----:R-:W-:-:S04]  /*12aa0*/  IMAD.U32 R153, RZ, RZ, UR5 ;  /* 0x00000005ff997e24 */ /* 0x002fc8000f8e00ff */
[----:B------:R1:W2:Y:S03]  /*12ab0*/  SYNCS.PHASECHK.TRANS64.TRYWAIT P2, [R153+URZ+0x32430], R0 ;  /* 0x03243000990075a7 */ /* 0x0002a6000804017f */
[----:B--2---:R-:W-:Y:S05]  /*12ac0*/  @!P2 NANOSLEEP.SYNCS 0x989680 ;  /* 0x009896800000a95d */ /* 0x004fea0003900000 */
[----:B------:R-:W2:Y:S02]  /*12ad0*/  @!P2 SYNCS.PHASECHK.TRANS64 P2, [R153+URZ+0x32430], R0 ;  /* 0x032430009900a5a7 */ /* 0x000ea4000804007f */
[----:B--2---:R-:W-:Y:S05]  /*12ae0*/  @!P2 BRA `(.L_x_1156) ;  /* 0xfffffffc00eca947 */ /* 0x004fea000383ffff */
[----:B------:R-:W-:Y:S05]  /*12af0*/  BRA `(.L_x_1155) ;  /* 0xffffff1c00907947 */ /* 0x000fea000383ffff */
.L_x_1160:
[----:B--2---:R-:W-:-:S04]  /*12b00*/  IMAD.U32 R210, RZ, RZ, UR5 ;  /* 0x00000005ffd27e24 */ /* 0x004fc8000f8e00ff */
[----:B------:R2:W3:Y:S03]  /*12b10*/  SYNCS.PHASECHK.TRANS64.TRYWAIT P2, [R210+URZ+0x32450], R0 ;  /* 0x03245000d20075a7 */ /* 0x0004e6000804017f */
[----:B---3--:R-:W-:Y:S05]  /*12b20*/  @!P2 NANOSLEEP.SYNCS 0x989680 ;  /* 0x009896800000a95d */ /* 0x008fea0003900000 */
[----:B------:R-:W3:Y:S02]  /*12b30*/  @!P2 SYNCS.PHASECHK.TRANS64 P2, [R210+URZ+0x32450], R0 ;  /* 0x03245000d200a5a7 */ /* 0x000ee4000804007f */
[----:B---3--:R-:W-:Y:S05]  /*12b40*/  @!P2 BRA `(.L_x_1160) ;  /* 0xfffffffc00eca947 */ /* 0x008fea000383ffff */
[----:B------:R-:W-:Y:S05]  /*12b50*/  BRA `(.L_x_1159) ;  /* 0xffffff20000c7947 */ /* 0x000fea000383ffff */
.L_x_1208:
        /* <DEDUP_REMOVED lines=11> */
.L_x_1278:
[----:B------:R-:W-:Y:S05]  /*12c10*/  BSYNC B0 ;  /* 0x0000000000007941 */ /* 0x000fea0003800000 */
.L_x_1277:
[----:B------:R-:W-:Y:S05]  /*12c20*/  BRA `(.L_x_1279) ;  /* 0xffffffb4005c7947 */ /* 0x000fea000383ffff */
.L_x_1211:
[----:B0-----:R0:W1:Y:S02]  /*12c30*/  SYNCS.PHASECHK.TRANS64.TRYWAIT P0, [R25+URZ+0x32440], R0 ;  /* 0x03244000190075a7 */ /* 0x001064000800017f */
[----:B-1----:R-:W-:Y:S05]  /*12c40*/  @!P0 NANOSLEEP.SYNCS 0x989680 ;  /* 0x009896800000895d */ /* 0x002fea0003900000 */
[----:B------:R-:W1:Y:S02]  /*12c50*/  @!P0 SYNCS.PHASECHK.TRANS64 P0, [R25+URZ+0x32440], R0 ;  /* 0x03244000190085a7 */ /* 0x000e64000800007f */
[----:B-1----:R-:W-:Y:S05]  /*12c60*/  @!P0 BRA `(.L_x_1211) ;  /* 0xfffffffc00f08947 */ /* 0x002fea000383ffff */
[----:B------:R-:W-:Y:S05]  /*12c70*/  BRA `(.L_x_1280) ;  /* 0xffffffb400887947 */ /* 0x000fea000383ffff */
.L_x_1212:
        /* <DEDUP_REMOVED lines=8> */
.L_x_1282:
[----:B------:R-:W-:Y:S05]  /*12d00*/  BSYNC B0 ;  /* 0x0000000000007941 */ /* 0x000fea0003800000 */
.L_x_1281:
        /* <DEDUP_REMOVED lines=9> */
.L_x_1283:
[----:B------:R-:W-:Y:S02]  /*12da0*/  IMAD.MOV.U32 R13, RZ, RZ, R4 ;  /* 0x000000ffff0d7224 */ /* 0x000fe400078e0004 */
[----:B------:R-:W-:Y:S02]  /*12db0*/  IMAD.MOV.U32 R12, RZ, RZ, 0x1 ;  /* 0x00000001ff0c7424 */ /* 0x000fe400078e00ff */
[----:B------:R-:W-:-:S07]  /*12dc0*/  IMAD.MOV.U32 R3, RZ, RZ, R14 ;  /* 0x000000ffff037224 */ /* 0x000fce00078e000e */
[----:B------:R-:W-:Y:S05]  /*12dd0*/  WARPSYNC.COLLECTIVE R15, `(.L_x_1284) ;  /* 0x000000000f087348 */ /* 0x000fea0003c00000 */
[----:B------:R0:W1:Y:S02]  /*12de0*/  SHFL.IDX P6, R14, R13, R12, R11 ;  /* 0x0000000c0d0e7389 */ /* 0x00006400000c000b */
[----:B01----:R-:W-:Y:S01]  /*12df0*/  ENDCOLLECTIVE ;  /* 0x000000000000791b */ /* 0x003fe20003800000 */
.L_x_1284:
        /* <DEDUP_REMOVED lines=15> */
.L_x_1285:
[----:B------:R-:W-:Y:S02]  /*12ef0*/  @P0 IMAD R6, R5, 0x2, R22 ;  /* 0x0000000205060824 */ /* 0x000fe400078e0216 */
[----:B------:R-:W-:Y:S02]  /*12f00*/  IMAD.MOV.U32 R13, RZ, RZ, R4 ;  /* 0x000000ffff0d7224 */ /* 0x000fe400078e0004 */
[----:B------:R-:W-:Y:S02]  /*12f10*/  IMAD.MOV.U32 R12, RZ, RZ, 0x2 ;  /* 0x00000002ff0c7424 */ /* 0x000fe400078e00ff */
[----:B------:R-:W-:-:S07]  /*12f20*/  IMAD.MOV.U32 R3, RZ, RZ, R14 ;  /* 0x000000ffff037224 */ /* 0x000fce00078e000e */
[----:B------:R-:W-:Y:S05]  /*12f30*/  WARPSYNC.COLLECTIVE R15, `(.L_x_1286) ;  /* 0x000000000f087348 */ /* 0x000fea0003c00000 */
[----:B------:R0:W1:Y:S02]  /*12f40*/  SHFL.IDX P6, R14, R13, R12, R11 ;  /* 0x0000000c0d0e7389 */ /* 0x00006400000c000b */
[----:B01----:R-:W-:Y:S01]  /*12f50*/  ENDCOLLECTIVE ;  /* 0x000000000000791b */ /* 0x003fe20003800000 */
.L_x_1286:
[----:B------:R-:W-:-:S05]  /*12f60*/  @P0 LEA R3, P1, R7, R3, 0x1 ;  /* 0x0000000307030211 */ /* 0x000fca00078208ff */
[----:B------:R-:W-:-:S05]  /*12f70*/  @P0 IMAD.X R2, RZ, RZ, R2, P1 ;  /* 0x000000ffff020224 */ /* 0x000fca00008e0602 */
[----:B------:R-:W-:Y:S02]  /*12f80*/  @P0 LOP3.LUT R3, R3, R2, RZ, 0x3c, !PT ;  /* 0x0000000203030212 */ /* 0x000fe400078e3cff */
[----:B------:R-:W-:Y:S02]  /*12f90*/  MOV R13, R0 ;  /* 0x00000000000d7202 */ /* 0x000fe40000000f00 */
        /* <DEDUP_REMOVED lines=11> */
.L_x_1287:
[----:B------:R-:W-:Y:S02]  /*13050*/  @P0 IMAD R6, R5, 0x2, R22 ;  /* 0x0000000205060824 */ /* 0x000fe400078e0216 */
[----:B------:R-:W-:Y:S02]  /*13060*/  IMAD.MOV.U32 R13, RZ, RZ, R4 ;  /* 0x000000ffff0d7224 */ /* 0x000fe400078e0004 */
[----:B------:R-:W-:Y:S02]  /*13070*/  IMAD.MOV.U32 R12, RZ, RZ, 0x3 ;  /* 0x00000003ff0c7424 */ /* 0x000fe400078e00ff */
[----:B------:R-:W-:-:S07]  /*13080*/  IMAD.MOV.U32 R3, RZ, RZ, R14 ;  /* 0x000000ffff037224 */ /* 0x000fce00078e000e */
[----:B------:R-:W-:Y:S05]  /*13090*/  WARPSYNC.COLLECTIVE R15, `(.L_x_1288) ;  /* 0x000000000f087348 */ /* 0x000fea0003c00000 */
[----:B------:R0:W1:Y:S02]  /*130a0*/  SHFL.IDX P6, R14, R13, R12, R11 ;  /* 0x0000000c0d0e7389 */ /* 0x00006400000c000b */
[----:B01----:R-:W-:Y:S01]  /*130b0*/  ENDCOLLECTIVE ;  /* 0x000000000000791b */ /* 0x003fe20003800000 */
.L_x_1288:
        /* <DEDUP_REMOVED lines=15> */
.L_x_1289:
[----:B------:R-:W-:Y:S02]  /*131b0*/  @P0 IMAD R6, R5, 0x2, R22 ;  /* 0x0000000205060824 */ /* 0x000fe400078e0216 */
[----:B------:R-:W-:Y:S02]  /*131c0*/  IMAD.MOV.U32 R13, RZ, RZ, R4 ;  /* 0x000000ffff0d7224 */ /* 0x000fe400078e0004 */
[----:B------:R-:W-:Y:S02]  /*131d0*/  IMAD.MOV.U32 R12, RZ, RZ, 0x4 ;  /* 0x00000004ff0c7424 */ /* 0x000fe400078e00ff */
[----:B------:R-:W-:-:S07]  /*131e0*/  IMAD.MOV.U32 R3, RZ, RZ, R14 ;  /* 0x000000ffff037224 */ /* 0x000fce00078e000e */
[----:B------:R-:W-:Y:S05]  /*131f0*/  WARPSYNC.COLLECTIVE R15, `(.L_x_1290) ;  /* 0x000000000f087348 */ /* 0x000fea0003c00000 */
[----:B------:R0:W1:Y:S02]  /*13200*/  SHFL.IDX P6, R14, R13, R12, R11 ;  /* 0x0000000c0d0e7389 */ /* 0x00006400000c000b */
[----:B01----:R-:W-:Y:S01]  /*13210*/  ENDCOLLECTIVE ;  /* 0x000000000000791b */ /* 0x003fe20003800000 */
.L_x_1290:
        /* <DEDUP_REMOVED lines=15> */
.L_x_1291:
[----:B------:R-:W-:Y:S02]  /*13310*/  @P0 IMAD R6, R5, 0x2, R22 ;  /* 0x0000000205060824 */ /* 0x000fe400078e0216 */
[----:B------:R-:W-:Y:S02]  /*13320*/  IMAD.MOV.U32 R13, RZ, RZ, R4 ;  /* 0x000000ffff0d7224 */ /* 0x000fe400078e0004 */
[----:B------:R-:W-:Y:S02]  /*13330*/  IMAD.MOV.U32 R12, RZ, RZ, 0x5 ;  /* 0x00000005ff0c7424 */ /* 0x000fe400078e00ff */
[----:B------:R-:W-:-:S07]  /*13340*/  IMAD.MOV.U32 R3, RZ, RZ, R14 ;  /* 0x000000ffff037224 */ /* 0x000fce00078e000e */
[----:B------:R-:W-:Y:S05]  /*13350*/  WARPSYNC.COLLECTIVE R15, `(.L_x_1292) ;  /* 0x000000000f087348 */ /* 0x000fea0003c00000 */
[----:B------:R0:W1:Y:S02]  /*13360*/  SHFL.IDX P6, R14, R13, R12, R11 ;  /* 0x0000000c0d0e7389 */ /* 0x00006400000c000b */
[----:B01----:R-:W-:Y:S01]  /*13370*/  ENDCOLLECTIVE ;  /* 0x000000000000791b */ /* 0x003fe20003800000 */
.L_x_1292:
        /* <DEDUP_REMOVED lines=10> */
.L_x_1293:
[----:B------:R-:W-:Y:S01]  /*13420*/  @!PT LDS RZ, [RZ] ;  /* 0x00000000fffff984 */ /* 0x000fe20000000800 */
[----:B------:R-:W-:Y:S01]  /*13430*/  @!PT LDS RZ, [RZ] ;  /* 0x00000000fffff984 */ /* 0x000fe20000000800 */
[----:B------:R-:W-:Y:S01]  /*13440*/  @!PT LDS RZ, [RZ] ;  /* 0x00000000fffff984 */ /* 0x000fe20000000800 */
[----:B------:R1:W-:Y:S01]  /*13450*/  @P0 LDGSTS.E.BYPASS.LTC128B.128 [R6+0x1e400], desc[UR36][R2.64], !P2 ;  /* 0x1e40000002060fae */ /* 0x0003e2000d101d64 */
[----:B------:R-:W-:Y:S01]  /*13460*/  IMAD.MOV.U32 R0, RZ, RZ, R14 ;  /* 0x000000ffff007224 */ /* 0x000fe200078e000e */
[----:B------:R-:W-:Y:S06]  /*13470*/  BRA `(.L_x_1294) ;  /* 0xffffffb000e87947 */ /* 0x000fec000383ffff */
.L_x_1217:
[----:B------:R0:W5:Y:S01]  /*13480*/  LDL.LU R6, [R1+0x4] ;  /* 0x0000040001067983 */ /* 0x0001620000300800 */
[----:B------:R-:W-:Y:S01]  /*13490*/  IMAD.MOV.U32 R13, RZ, RZ, R5 ;  /* 0x000000ffff0d7224 */ /* 0x000fe200078e0005 */
[----:B------:R-:W-:Y:S01]  /*134a0*/  LOP3.LUT R23, R23, 0xffffdfff, RZ, 0xc0, !PT ;  /* 0xffffdfff17177812 */ /* 0x000fe200078ec0ff */
[----:B------:R-:W-:Y:S02]  /*134b0*/  IMAD.MOV.U32 R12, RZ, RZ, RZ ;  /* 0x000000ffff0c7224 */ /* 0x000fe400078e00ff */
[----:B------:R-:W-:Y:S02]  /*134c0*/  IMAD.MOV.U32 R11, RZ, RZ, 0x181f ;  /* 0x0000181fff0b7424 */ /* 0x000fe400078e00ff */
[----:B------:R-:W-:Y:S02]  /*134d0*/  IMAD.MOV.U32 R15, RZ, RZ, -0x1 ;  /* 0xffffffffff0f7424 */ /* 0x000fe400078e00ff */
[----:B0-----:R-:W-:-:S07]  /*134e0*/  IMAD.IADD R4, R21, 0x1, R4 ;  /* 0x0000000115047824 */ /* 0x001fce00078e0204 */
[----:B-----5:R-:W-:Y:S05]  /*134f0*/  WARPSYNC.COLLECTIVE R15, `(.L_x_1295) ;  /* 0x000000000f087348 */ /* 0x020fea0003c00000 */
[----:B------:R0:W1:Y:S02]  /*13500*/  SHFL.IDX P6, R14, R13, R12, R11 ;  /* 0x0000000c0d0e7389 */ /* 0x00006400000c000b */
[----:B01---5:R-:W-:Y:S01]  /*13510*/  ENDCOLLECTIVE ;  /* 0x000000000000791b */ /* 0x023fe20003800000 */
.L_x_1295:
[----:B------:R-:W-:Y:S02]  /*13520*/  IMAD.MOV.U32 R13, RZ, RZ, R0 ;  /* 0x000000ffff0d7224 */ /* 0x000fe400078e0000 */
[----:B------:R-:W-:-:S07]  /*13530*/  IMAD.MOV.U32 R3, RZ, RZ, R14 ;  /* 0x000000ffff037224 */ /* 0x000fce00078e000e */
[----:B------:R-:W-:Y:S05]  /*13540*/  WARPSYNC.COLLECTIVE R15, `(.L_x_1296) ;  /* 0x000000000f087348 */ /* 0x000fea0003c00000 */
[----:B------:R0:W1:Y:S02]  /*13550*/  SHFL.IDX P6, R14, R13, R12, R11 ;  /* 0x0000000c0d0e7389 */ /* 0x00006400000c000b */
[----:B01----:R-:W-:Y:S01]  /*13560*/  ENDCOLLECTIVE ;  /* 0x000000000000791b */ /* 0x003fe20003800000 */
.L_x_1296:
[----:B------:R-:W-:Y:S02]  /*13570*/  IMAD.MOV.U32 R13, RZ, RZ, R5 ;  /* 0x000000ffff0d7224 */ /* 0x000fe400078e0005 */
[----:B------:R-:W-:Y:S02]  /*13580*/  IMAD.MOV.U32 R12, RZ, RZ, 0x1 ;  /* 0x00000001ff0c7424 */ /* 0x000fe400078e00ff */
[----:B------:R-:W-:-:S07]  /*13590*/  IMAD.MOV.U32 R10, RZ, RZ, R14 ;  /* 0x000000ffff0a7224 */ /* 0x000fce00078e000e */
[----:B------:R-:W-:Y:S05]  /*135a0*/  WARPSYNC.COLLECTIVE R15, `(.L_x_1297) ;  /* 0x000000000f087348 */ /* 0x000fea0003c00000 */
[----:B------:R0:W1:Y:S02]  /*135b0*/  SHFL.IDX P6, R14, R13, R12, R11 ;  /* 0x0000000c0d0e7389 */ /* 0x00006400000c000b */
[----:B01----:R-:W-:Y:S01]  /*135c0*/  ENDCOLLECTIVE ;  /* 0x000000000000791b */ /* 0x003fe20003800000 */
.L_x_1297:
[----:B------:R-:W-:Y:S02]  /*135d0*/  IMAD.MOV.U32 R13, RZ, RZ, R0 ;  /* 0x000000ffff0d7224 */ /* 0x000fe400078e0000 */
[----:B------:R-:W-:-:S05]  /*135e0*/  IMAD R6, R6, R7, RZ ;  /* 0x0000000706067224 */ /* 0x000fca00078e02ff */
[----:B------:R-:W-:-:S13]  /*135f0*/  ISETP.GE.AND P2, PT, R4, R6, PT ;  /* 0x000000060400720c */ /* 0x000fda0003f46270 */
[----:B------:R-:W-:Y:S02]  /*13600*/  @!P2 LEA R10, P1, R20, R10, 0x1 ;  /* 0x0000000a140aa211 */ /* 0x000fe400078208ff */
[----:B------:R-:W-:-:S03]  /*13610*/  @P2 LOP3.LUT R23, R23, 0x2000, RZ, 0xfc, !PT ;  /* 0x0000200017172812 */ /* 0x000fc600078efcff */
[----:B------:R-:W-:Y:S01]  /*13620*/  @!P2 IMAD.X R3, RZ, RZ, R3, P1 ;  /* 0x000000ffff03a224 */ /* 0x000fe200008e0603 */
[----:B------:R-:W-:Y:S01]  /*13630*/  LOP3.LUT R23, R23, 0xffffefff, RZ, 0xc0, !PT ;  /* 0xffffefff17177812 */ /* 0x000fe200078ec0ff */
[----:B------:R-:W-:-:S05]  /*13640*/  @!P2 IMAD.MOV.U32 R2, RZ, RZ, R10 ;  /* 0x000000ffff02a224 */ /* 0x000fca00078e000a */
        /* <DEDUP_REMOVED lines=10> */
.L_x_1298:
[----:B------:R-:W-:Y:S01]  /*136f0*/  @P2 LOP3.LUT R23, R23, 0x1000, RZ, 0xfc, !PT ;  /* 0x0000100017172812 */ /* 0x000fe200078efcff */
[----:B------:R-:W-:-:S03]  /*13700*/  IMAD.MOV.U32 R13, RZ, RZ, R5 ;  /* 0x000000ffff0d7224 */ /* 0x000fc600078e0005 */
[----:B------:R-:W-:Y:S01]  /*13710*/  LOP3.LUT R23, R23, 0xfffff7ff, RZ, 0xc0, !PT ;  /* 0xfffff7ff17177812 */ /* 0x000fe200078ec0ff */
[----:B------:R-:W-:Y:S02]  /*13720*/  IMAD.MOV.U32 R12, RZ, RZ, 0x2 ;  /* 0x00000002ff0c7424 */ /* 0x000fe400078e00ff */
[----:B------:R-:W-:-:S07]  /*13730*/  IMAD.MOV.U32 R7, RZ, RZ, R14 ;  /* 0x000000ffff077224 */ /* 0x000fce00078e000e */
[----:B------:R-:W-:Y:S05]  /*13740*/  WARPSYNC.COLLECTIVE R15, `(.L_x_1299) ;  /* 0x000000000f087348 */ /* 0x000fea0003c00000 */
[----:B------:R0:W1:Y:S02]  /*13750*/  SHFL.IDX P6, R14, R13, R12, R11 ;  /* 0x0000000c0d0e7389 */ /* 0x00006400000c000b */
[----:B01----:R-:W-:Y:S01]  /*13760*/  ENDCOLLECTIVE ;  /* 0x000000000000791b */ /* 0x003fe20003800000 */
.L_x_1299:
        /* <DEDUP_REMOVED lines=15> */
.L_x_1300:
[----:B------:R-:W-:Y:S01]  /*13860*/  @P2 LOP3.LUT R23, R23, 0x800, RZ, 0xfc, !PT ;  /* 0x0000080017172812 */ /* 0x000fe200078efcff */
[----:B------:R-:W-:-:S03]  /*13870*/  IMAD.MOV.U32 R13, RZ, RZ, R5 ;  /* 0x000000ffff0d7224 */ /* 0x000fc600078e0005 */
[----:B------:R-:W-:Y:S01]  /*13880*/  LOP3.LUT R23, R23, 0xfffffdff, RZ, 0xc0, !PT ;  /* 0xfffffdff17177812 */ /* 0x000fe200078ec0ff */
[----:B------:R-:W-:Y:S02]  /*13890*/  IMAD.MOV.U32 R12, RZ, RZ, 0x3 ;  /* 0x00000003ff0c7424 */ /* 0x000fe400078e00ff */
[----:B------:R-:W-:-:S05]  /*138a0*/  IMAD.MOV.U32 R11, RZ, RZ, R14 ;  /* 0x000000ffff0b7224 */ /* 0x000fca00078e000e */
[----:B------:R-:W-:-:S05]  /*138b0*/  @!P2 LEA R11, P1, R20, R11, 0x1 ;  /* 0x0000000b140ba211 */ /* 0x000fca00078208ff */
[----:B------:R-:W-:Y:S02]  /*138c0*/  @!P2 IMAD.X R8, RZ, RZ, R2, P1 ;  /* 0x000000ffff08a224 */ /* 0x000fe400008e0602 */
[----:B------:R-:W-:Y:S02]  /*138d0*/  @!P2 IMAD.MOV.U32 R2, RZ, RZ, R11 ;  /* 0x000000ffff02a224 */ /* 0x000fe400078e000b */
[----:B------:R-:W-:Y:S02]  /*138e0*/  IMAD.MOV.U32 R11, RZ, RZ, 0x181f ;  /* 0x0000181fff0b7424 */ /* 0x000fe400078e00ff */
[----:B------:R-:W-:-:S07]  /*138f0*/  @!P2 IMAD.MOV.U32 R3, RZ, RZ, R8 ;  /* 0x000000ffff03a224 */ /* 0x000fce00078e0008 */
[----:B------:R-:W-:Y:S05]  /*13900*/  WARPSYNC.COLLECTIVE R15, `(.L_x_1301) ;  /* 0x000000000f087348 */ /* 0x000fea0003c00000 */
[----:B------:R0:W1:Y:S02]  /*13910*/  SHFL.IDX P6, R14, R13, R12, R11 ;  /* 0x0000000c0d0e7389 */ /* 0x00006400000c000b */
[----:B01----:R-:W-:Y:S01]  /*13920*/  ENDCOLLECTIVE ;  /* 0x000000000000791b */ /* 0x003fe20003800000 */
.L_x_1301:
[----:B------:R-:W-:Y:S01]  /*13930*/  @!PT LDS RZ, [RZ] ;  /* 0x00000000fffff984 */ /* 0x000fe20000000800 */
[----:B------:R-:W-:Y:S01]  /*13940*/  @!PT LDS RZ, [RZ] ;  /* 0x00000000fffff984 */ /* 0x000fe20000000800 */
[----:B------:R-:W-:Y:S01]  /*13950*/  @!PT LDS RZ, [RZ] ;  /* 0x00000000fffff984 */ /* 0x000fe20000000800 */
[----:B------:R0:W-:Y:S01]  /*13960*/  @!P2 LDGSTS.E.BYPASS.LTC128B.128 [R26+0x19400], desc[UR36][R2.64], !P0 ;  /* 0x19400000021aafae */ /* 0x0001e2000c101d64 */
[----:B------:R-:W-:Y:S02]  /*13970*/  IMAD.MOV.U32 R13, RZ, RZ, R0 ;  /* 0x000000ffff0d7224 */ /* 0x000fe400078e0000 */
[----:B0-----:R-:W-:-:S05]  /*13980*/  VIADD R2, R4, 0x30 ;  /* 0x0000003004027836 */ /* 0x001fca0000000000 */
[----:B------:R-:W-:Y:S01]  /*13990*/  ISETP.GE.AND P2, PT, R2, R6, PT ;  /* 0x000000060200720c */ /* 0x000fe20003f46270 */
[----:B------:R-:W-:-:S12]  /*139a0*/  IMAD.MOV.U32 R2, RZ, RZ, R14 ;  /* 0x000000ffff027224 */ /* 0x000fd800078e000e */
[----:B------:R-:W-:Y:S05]  /*139b0*/  WARPSYNC.COLLECTIVE R15, `(.L_x_1302) ;  /* 0x000000000f087348 */ /* 0x000fea0003c00000 */
[----:B------:R0:W1:Y:S02]  /*139c0*/  SHFL.IDX P6, R14, R13, R12, R11 ;  /* 0x0000000c0d0e7389 */ /* 0x00006400000c000b */
[----:B01----:R-:W-:Y:S01]  /*139d0*/  ENDCOLLECTIVE ;  /* 0x000000000000791b */ /* 0x003fe20003800000 */
.L_x_1302:
[----:B------:R-:W-:-:S04]  /*139e0*/  @P2 LOP3.LUT R23, R23, 0x200, RZ, 0xfc, !PT ;  /* 0x0000020017172812 */ /* 0x000fc800078efcff */
[----:B------:R-:W-:Y:S01]  /*139f0*/  LOP3.LUT R23, R23, 0xfffffeff, RZ, 0xc0, !PT ;  /* 0xfffffeff17177812 */ /* 0x000fe200078ec0ff */
[----:B------:R-:W-:-:S05]  /*13a00*/  IMAD.MOV.U32 R12, RZ, RZ, R14 ;  /* 0x000000ffff0c7224 */ /* 0x000fca00078e000e */
[----:B------:R-:W-:Y:S01]  /*13a10*/  @!P2 LEA R14, P1, R20, R12, 0x1 ;  /* 0x0000000c140ea211 */ /* 0x000fe200078208ff */
[----:B------:R-:W-:-:S04]  /*13a20*/  IMAD.MOV.U32 R12, RZ, RZ, 0x4 ;  /* 0x00000004ff0c7424 */ /* 0x000fc800078e00ff */
[----:B------:R-:W-:Y:S02]  /*13a30*/  @!P2 IMAD.X R13, RZ, RZ, R2, P1 ;  /* 0x000000ffff0da224 */ /* 0x000fe400008e0602 */
[----:B------:R-:W-:Y:S02]  /*13a40*/  @!P2 IMAD.MOV.U32 R2, RZ, RZ, R14 ;  /* 0x000000ffff02a224 */ /* 0x000fe400078e000e */
[----:B------:R-:W-:Y:S02]  /*13a50*/  @!P2 IMAD.MOV.U32 R3, RZ, RZ, R13 ;  /* 0x000000ffff03a224 */ /* 0x000fe400078e000d */
[----:B------:R-:W-:-:S03]  /*13a60*/  IMAD.MOV.U32 R13, RZ, RZ, R5 ;  /* 0x000000ffff0d7224 */ /* 0x000fc600078e0005 */
[----:B------:R-:W-:Y:S01]  /*13a70*/  @!PT LDS RZ, [RZ] ;  /* 0x00000000fffff984 */ /* 0x000fe20000000800 */
[----:B------:R-:W-:Y:S01]  /*13a80*/  @!PT LDS RZ, [RZ] ;  /* 0x00000000fffff984 */ /* 0x000fe20000000800 */
[----:B------:R-:W-:Y:S01]  /*13a90*/  @!PT LDS RZ, [RZ] ;  /* 0x00000000fffff984 */ /* 0x000fe20000000800 */
[----:B------:R0:W-:Y:S04]  /*13aa0*/  @!P2 LDGSTS.E.BYPASS.LTC128B.128 [R26+0x19c00], desc[UR36][R2.64], !P0 ;  /* 0x19c00000021aafae */ /* 0x0001e8000c101d64 */
[----:B0-----:R-:W-:Y:S05]  /*13ab0*/  WARPSYNC.COLLECTIVE R15, `(.L_x_1303) ;  /* 0x000000000f087348 */ /* 0x001fea0003c00000 */
[----:B------:R1:W2:Y:S02]  /*13ac0*/  SHFL.IDX P6, R14, R13, R12, R11 ;  /* 0x0000000c0d0e7389 */ /* 0x0002a400000c000b */
[----:B012---:R-:W-:Y:S01]  /*13ad0*/  ENDCOLLECTIVE ;  /* 0x000000000000791b */ /* 0x007fe20003800000 */
.L_x_1303:
[----:B------:R-:W-:-:S05]  /*13ae0*/  VIADD R2, R4, 0x40 ;  /* 0x0000004004027836 */ /* 0x000fca0000000000 */
[----:B------:R-:W-:Y:S01]  /*13af0*/  ISETP.GE.AND P2, PT, R2, R6, PT ;  /* 0x000000060200720c */ /* 0x000fe20003f46270 */
[----:B------:R-:W-:Y:S02]  /*13b00*/  IMAD.MOV.U32 R13, RZ, RZ, R0 ;  /* 0x000000ffff0d7224 */ /* 0x000fe400078e0000 */
[----:B------:R-:W-:-:S10]  /*13b10*/  IMAD.MOV.U32 R2, RZ, RZ, R14 ;  /* 0x000000ffff027224 */ /* 0x000fd400078e000e */
[----:B------:R-:W-:Y:S05]  /*13b20*/  WARPSYNC.COLLECTIVE R15, `(.L_x_1304) ;  /* 0x000000000f087348 */ /* 0x000fea0003c00000 */
[----:B------:R0:W1:Y:S02]  /*13b30*/  SHFL.IDX P6, R14, R13, R12, R11 ;  /* 0x0000000c0d0e7389 */ /* 0x00006400000c000b */
[----:B01----:R-:W-:Y:S01]  /*13b40*/  ENDCOLLECTIVE ;  /* 0x000000000000791b */ /* 0x003fe20003800000 */
.L_x_1304:
[----:B------:R-:W-:-:S04]  /*13b50*/  @P2 LOP3.LUT R23, R23, 0x100, RZ, 0xfc, !PT ;  /* 0x0000010017172812 */ /* 0x000fc800078efcff */
[----:B------:R-:W-:Y:S01]  /*13b60*/  LOP3.LUT R23, R23, 0xffffff7f, RZ, 0xc0, !PT ;  /* 0xffffff7f17177812 */ /* 0x000fe200078ec0ff */
[----:B------:R-:W-:Y:S02]  /*13b70*/  IMAD.MOV.U32 R13, RZ, RZ, R5 ;  /* 0x000000ffff0d7224 */ /* 0x000fe400078e0005 */
[----:B------:R-:W-:-:S05]  /*13b80*/  IMAD.MOV.U32 R12, RZ, RZ, R14 ;  /* 0x000000ffff0c7224 */ /* 0x000fca00078e000e */
[----:B------:R-:W-:-:S05]  /*13b90*/  @!P2 LEA R15, P1, R20, R12, 0x1 ;  /* 0x0000000c140fa211 */ /* 0x000fca00078208ff */
[----:B------:R-:W-:Y:S02]  /*13ba0*/  @!P2 IMAD.X R12, RZ, RZ, R2, P1 ;  /* 0x000000ffff0ca224 */ /* 0x000fe400008e0602 */
[----:B------:R-:W-:Y:S02]  /*13bb0*/  @!P2 IMAD.MOV.U32 R2, RZ, RZ, R15 ;  /* 0x000000ffff02a224 */ /* 0x000fe400078e000f */
[----:B------:R-:W-:Y:S02]  /*13bc0*/  @!P2 IMAD.MOV.U32 R3, RZ, RZ, R12 ;  /* 0x000000ffff03a224 */ /* 0x000fe400078e000c */
[----:B------:R-:W-:Y:S02]  /*13bd0*/  IMAD.MOV.U32 R12, RZ, RZ, 0x5 ;  /* 0x00000005ff0c7424 */ /* 0x000fe400078e00ff */
[----:B------:R-:W-:Y:S01]  /*13be0*/  IMAD.MOV.U32 R15, RZ, RZ, -0x1 ;  /* 0xffffffffff0f7424 */ /* 0x000fe200078e00ff */
[----:B------:R-:W-:Y:S01]  /*13bf0*/  @!PT LDS RZ, [RZ] ;  /* 0x00000000fffff984 */ /* 0x000fe20000000800 */
[----:B------:R-:W-:Y:S01]  /*13c00*/  @!PT LDS RZ, [RZ] ;  /* 0x00000000fffff984 */ /* 0x000fe20000000800 */
[----:B------:R-:W-:Y:S01]  /*13c10*/  @!PT LDS RZ, [RZ] ;  /* 0x00000000fffff984 */ /* 0x000fe20000000800 */
[----:B------:R0:W-:Y:S06]  /*13c20*/  @!P2 LDGSTS.E.BYPASS.LTC128B.128 [R26+0x1a400], desc[UR36][R2.64], !P0 ;  /* 0x1a400000021aafae */ /* 0x0001ec000c101d64 */
[----:B0-----:R-:W-:Y:S05]  /*13c30*/  WARPSYNC.COLLECTIVE R15, `(.L_x_1305) ;  /* 0x000000000f087348 */ /* 0x001fea0003c00000 */
[----:B------:R1:W2:Y:S02]  /*13c40*/  SHFL.IDX P6, R14, R13, R12, R11 ;  /* 0x0000000c0d0e7389 */ /* 0x0002a400000c000b */
[----:B012---:R-:W-:Y:S01]  /*13c50*/  ENDCOLLECTIVE ;  /* 0x000000000000791b */ /* 0x007fe20003800000 */
.L_x_1305:
[----:B------:R-:W-:-:S05]  /*13c60*/  VIADD R2, R4, 0x50 ;  /* 0x0000005004027836 */ /* 0x000fca0000000000 */
[----:B------:R-:W-:Y:S01]  /*13c70*/  ISETP.GE.AND P2, PT, R2, R6, PT ;  /* 0x000000060200720c */ /* 0x000fe20003f46270 */
[----:B------:R-:W-:Y:S02]  /*13c80*/  IMAD.MOV.U32 R13, RZ, RZ, R0 ;  /* 0x000000ffff0d7224 */ /* 0x000fe400078e0000 */
[----:B------:R-:W-:-:S10]  /*13c90*/  IMAD.MOV.U32 R8, RZ, RZ, R14 ;  /* 0x000000ffff087224 */ /* 0x000fd400078e000e */
[----:B------:R-:W-:Y:S05]  /*13ca0*/  WARPSYNC.COLLECTIVE R15, `(.L_x_1306) ;  /* 0x000000000f087348 */ /* 0x000fea0003c00000 */
[----:B------:R0:W1:Y:S02]  /*13cb0*/  SHFL.IDX P6, R14, R13, R12, R11 ;  /* 0x0000000c0d0e7389 */ /* 0x00006400000c000b */
[----:B01----:R-:W-:Y:S01]  /*13cc0*/  ENDCOLLECTIVE ;  /* 0x000000000000791b */ /* 0x003fe20003800000 */
.L_x_1306:
[----:B------:R-:W-:-:S04]  /*13cd0*/  @P2 LOP3.LUT R23, R23, 0x80, RZ, 0xfc, !PT ;  /* 0x0000008017172812 */ /* 0x000fc800078efcff */
[----:B------:R-:W-:Y:S01]  /*13ce0*/  LOP3.LUT R23, R23, 0xffffffbf, RZ, 0xc0, !PT ;  /* 0xffffffbf17177812 */ /* 0x000fe200078ec0ff */
[----:B------:R-:W-:Y:S02]  /*13cf0*/  IMAD.MOV.U32 R13, RZ, RZ, R5 ;  /* 0x000000ffff0d7224 */ /* 0x000fe400078e0005 */
[----:B------:R-:W-:Y:S02]  /*13d00*/  IMAD.MOV.U32 R12, RZ, RZ, 0x6 ;  /* 0x00000006ff0c7424 */ /* 0x000fe400078e00ff */
[----:B------:R-:W-:-:S07]  /*13d10*/  IMAD.MOV.U32 R9, RZ, RZ, R14 ;  /* 0x000000ffff097224 */ /* 0x000fce00078e000e */
[----:B------:R-:W-:Y:S05]  /*13d20*/  WARPSYNC.COLLECTIVE R15, `(.L_x_1307) ;  /* 0x000000000f087348 */ /* 0x000fea0003c00000 */
[----:B------:R0:W1:Y:S02]  /*13d30*/  SHFL.IDX P6, R14, R13, R12, R11 ;  /* 0x0000000c0d0e7389 */ /* 0x00006400000c000b */
[----:B01----:R-:W-:Y:S01]  /*13d40*/  ENDCOLLECTIVE ;  /* 0x000000000000791b */ /* 0x003fe20003800000 */
.L_x_1307:
        /* <DEDUP_REMOVED lines=9> */
[----:B0-----:R-:W-:-:S07]  /*13de0*/  IMAD.MOV.U32 R2, RZ, RZ, R14 ;  /* 0x000000ffff027224 */ /* 0x001fce00078e000e */
[----:B------:R-:W-:Y:S05]  /*13df0*/  WARPSYNC.COLLECTIVE R15, `(.L_x_1308) ;  /* 0x000000000f087348 */ /* 0x000fea0003c00000 */
[----:B------:R0:W1:Y:S02]  /*13e00*/  SHFL.IDX P6, R14, R13, R12, R11 ;  /* 0x0000000c0d0e7389 */ /* 0x00006400000c000b */
[----:B01----:R-:W-:Y:S01]  /*13e10*/  ENDCOLLECTIVE ;  /* 0x000000000000791b */ /* 0x003fe20003800000 */
.L_x_1308:
[----:B------:R-:W-:-:S05]  /*13e20*/  VIADD R3, R4, 0x60 ;  /* 0x0000006004037836 */ /* 0x000fca0000000000 */
[----:B------:R-:W-:Y:S01]  /*13e30*/  ISETP.GE.AND P2, PT, R3, R6, PT ;  /* 0x000000060300720c */ /* 0x000fe20003f46270 */
[----:B------:R-:W-:Y:S02]  /*13e40*/  IMAD.MOV.U32 R13, RZ, RZ, R5 ;  /* 0x000000ffff0d7224 */ /* 0x000fe400078e0005 */
[----:B------:R-:W-:-:S10]  /*13e50*/  IMAD.MOV.U32 R12, RZ, RZ, 0x7 ;  /* 0x00000007ff0c7424 */ /* 0x000fd400078e00ff */
[----:B------:R-:W-:Y:S02]  /*13e60*/  @P2 LOP3.LUT R23, R23, 0x40, RZ, 0xfc, !PT ;  /* 0x0000004017172812 */ /* 0x000fe400078efcff */
[----:B------:R-:W-:-:S07]  /*13e70*/  MOV R7, R14 ;  /* 0x0000000e00077202 */ /* 0x000fce0000000f00 */
[----:B------:R-:W-:Y:S05]  /*13e80*/  WARPSYNC.COLLECTIVE R15, `(.L_x_1309) ;  /* 0x000000000f087348 */ /* 0x000fea0003c00000 */
[----:B------:R0:W1:Y:S02]  /*13e90*/  SHFL.IDX P6, R14, R13, R12, R11 ;  /* 0x0000000c0d0e7389 */ /* 0x00006400000c000b */
[----:B01----:R-:W-:Y:S01]  /*13ea0*/  ENDCOLLECTIVE ;  /* 0x000000000000791b */ /* 0x003fe20003800000 */
.L_x_1309:
        /* <DEDUP_REMOVED lines=9> */
[----:B------:R-:W-:-:S07]  /*13f40*/  IMAD.MOV.U32 R5, RZ, RZ, R14 ;  /* 0x000000ffff057224 */ /* 0x000fce00078e000e */
[----:B0-----:R-:W-:Y:S05]  /*13f50*/  WARPSYNC.COLLECTIVE R15, `(.L_x_1310) ;  /* 0x000000000f087348 */ /* 0x001fea0003c00000 */
[----:B------:R1:W2:Y:S02]  /*13f60*/  SHFL.IDX P6, R14, R13, R12, R11 ;  /* 0x0000000c0d0e7389 */ /* 0x0002a400000c000b */
[----:B012---:R-:W-:Y:S01]  /*13f70*/  ENDCOLLECTIVE ;  /* 0x000000000000791b */ /* 0x007fe20003800000 */
.L_x_1310:
[----:B------:R-:W-:Y:S01]  /*13f80*/  IMAD.MOV.U32 R0, RZ, RZ, R14 ;  /* 0x000000ffff007224 */ /* 0x000fe200078e000e */
[----:B------:R-:W-:Y:S06]  /*13f90*/  BRA `(.L_x_1311) ;  /* 0xffffffb4001c7947 */ /* 0x000fec000383ffff */
.L_x_1221:
        /* <DEDUP_REMOVED lines=8> */
.L_x_1313:
[----:B------:R-:W-:Y:S05]  /*14020*/  BSYNC B0 ;  /* 0x0000000000007941 */ /* 0x000fea0003800000 */
.L_x_1312:
[----:B------:R-:W-:Y:S01]  /*14030*/  IMAD.MOV.U32 R13, RZ, RZ, R0 ;  /* 0x000000ffff0d7224 */ /* 0x000fe200078e0000 */
[----:B------:R-:W-:Y:S01]  /*14040*/  LOP3.LUT P5, RZ, R23, 0x2000, RZ, 0xc0, !PT ;  /* 0x0000200017ff7812 */ /* 0x000fe200078ac0ff */
[----:B------:R-:W-:Y:S02]  /*14050*/  IMAD.MOV.U32 R12, RZ, RZ, RZ ;  /* 0x000000ffff0c7224 */ /* 0x000fe400078e00ff */
[----:B------:R-:W-:Y:S02]  /*14060*/  IMAD.MOV.U32 R11, RZ, RZ, 0x181f ;  /* 0x0000181fff0b7424 */ /* 0x000fe400078e00ff */
[----:B------:R-:W-:Y:S02]  /*14070*/  IMAD.MOV.U32 R15, RZ, RZ, -0x1 ;  /* 0xffffffffff0f7424 */ /* 0x000fe400078e00ff */
[----:B------:R-:W-:-:S07]  /*14080*/  IMAD.MOV.U32 R2, RZ, RZ, R14 ;  /* 0x000000ffff027224 */ /* 0x000fce00078e000e */
[----:B------:R-:W-:Y:S05]  /*14090*/  WARPSYNC.COLLECTIVE R15, `(.L_x_1314) ;  /* 0x000000000f087348 */ /* 0x000fea0003c00000 */
[----:B------:R0:W1:Y:S02]  /*140a0*/  SHFL.IDX P6, R14, R13, R12, R11 ;  /* 0x0000000c0d0e7389 */ /* 0x00006400000c000b */
[----:B01----:R-:W-:Y:S01]  /*140b0*/  ENDCOLLECTIVE ;  /* 0x000000000000791b */ /* 0x003fe20003800000 */
.L_x_1314:
[----:B------:R-:W-:Y:S02]  /*140c0*/  IMAD.MOV.U32 R13, RZ, RZ, R4 ;  /* 0x000000ffff0d7224 */ /* 0x000fe400078e0004 */
[----:B------:R-:W-:Y:S01]  /*140d0*/  IMAD.MOV.U32 R12, RZ, RZ, 0x1 ;  /* 0x00000001ff0c7424 */ /* 0x000fe200078e00ff */
[----:B------:R-:W-:-:S13]  /*140e0*/  @!P5 LEA R5, P0, R8, R14, 0x1 ;  /* 0x0000000e0805d211 */ /* 0x000fda00078008ff */
[----:B------:R-:W-:Y:S05]  /*140f0*/  WARPSYNC.COLLECTIVE R15, `(.L_x_1315) ;  /* 0x000000000f087348 */ /* 0x000fea0003c00000 */
[----:B------:R0:W1:Y:S02]  /*14100*/  SHFL.IDX P6, R14, R13, R12, R11 ;  /* 0x0000000c0d0e7389 */ /* 0x00006400000c000b */
[----:B01----:R-:W-:Y:S01]  /*14110*/  ENDCOLLECTIVE ;  /* 0x000000000000791b */ /* 0x003fe20003800000 */
.L_x_1315:
[----:B------:R-:W-:Y:S02]  /*14120*/  @!P5 IMAD.X R3, RZ, RZ, R2, P0 ;  /* 0x000000ffff03d224 */ /* 0x000fe400000e0602 */
        /* <DEDUP_REMOVED lines=14> */
.L_x_1316:
[----:B------:R-:W-:Y:S02]  /*14210*/  IMAD.MOV.U32 R13, RZ, RZ, R4 ;  /* 0x000000ffff0d7224 */ /* 0x000fe400078e0004 */
[----:B------:R-:W-:Y:S01]  /*14220*/  IMAD.MOV.U32 R12, RZ, RZ, 0x2 ;  /* 0x00000002ff0c7424 */ /* 0x000fe200078e00ff */
[----:B------:R-:W-:-:S13]  /*14230*/  LOP3.LUT P6, RZ, R23, 0x1000, RZ, 0xc0, !PT ;  /* 0x0000100017ff7812 */ /* 0x000fda00078cc0ff */
[----:B------:R-:W-:-:S05]  /*14240*/  @!P6 LEA R6, P0, R8, R14, 0x1 ;  /* 0x0000000e0806e211 */ /* 0x000fca00078008ff */
[----:B------:R-:W-:Y:S02]  /*14250*/  @!P6 IMAD.X R7, RZ, RZ, R5, P0 ;  /* 0x000000ffff07e224 */ /* 0x000fe400000e0605 */
[----:B------:R-:W-:Y:S02]  /*14260*/  @!P6 IMAD.MOV.U32 R2, RZ, RZ, R6 ;  /* 0x000000ffff02e224 */ /* 0x000fe400078e0006 */
        /* <DEDUP_REMOVED lines=11> */
.L_x_1317:
[----:B------:R-:W-:Y:S02]  /*14320*/  IMAD.MOV.U32 R13, RZ, RZ, R0 ;  /* 0x000000ffff0d7224 */ /* 0x000fe400078e0000 */
[----:B------:R-:W-:-:S07]  /*14330*/  IMAD.MOV.U32 R5, RZ, RZ, R14 ;  /* 0x000000ffff057224 */ /* 0x000fce00078e000e */
[----:B------:R-:W-:Y:S05]  /*14340*/  WARPSYNC.COLLECTIVE R15, `(.L_x_1318) ;  /* 0x000000000f087348 */ /* 0x000fea0003c00000 */
[----:B------:R0:W1:Y:S02]  /*14350*/  SHFL.IDX P6, R14, R13, R12, R11 ;  /* 0x0000000c0d0e7389 */ /* 0x00006400000c000b */
[----:B01----:R-:W-:Y:S01]  /*14360*/  ENDCOLLECTIVE ;  /* 0x000000000000791b */ /* 0x003fe20003800000 */
.L_x_1318:
[----:B------:R-:W-:Y:S02]  /*14370*/  IMAD.MOV.U32 R13, RZ, RZ, R4 ;  /* 0x000000ffff0d7224 */ /* 0x000fe400078e0004 */
[----:B------:R-:W-:Y:S01]  /*14380*/  IMAD.MOV.U32 R12, RZ, RZ, 0x3 ;  /* 0x00000003ff0c7424 */ /* 0x000fe200078e00ff */
[----:B------:R-:W-:-:S13]  /*14390*/  @!P5 LEA R6, P0, R8, R14, 0x1 ;  /* 0x0000000e0806d211 */ /* 0x000fda00078008ff */
[----:B------:R-:W-:Y:S05]  /*143a0*/  WARPSYNC.COLLECTIVE R15, `(.L_x_1319) ;  /* 0x000000000f087348 */ /* 0x000fea0003c00000 */
[----:B------:R0:W1:Y:S02]  /*143b0*/  SHFL.IDX P6, R14, R13, R12, R11 ;  /* 0x0000000c0d0e7389 */ /* 0x00006400000c000b */
[----:B01----:R-:W-:Y:S01]  /*143c0*/  ENDCOLLECTIVE ;  /* 0x000000000000791b */ /* 0x003fe20003800000 */
.L_x_1319:
[----:B------:R-:W-:Y:S02]  /*143d0*/  @!P5 IMAD.X R7, RZ, RZ, R5, P0 ;  /* 0x000000ffff07d224 */ /* 0x000fe400000e0605 */
[----:B------:R-:W-:Y:S02]  /*143e0*/  @!P5 IMAD.MOV.U32 R2, RZ, RZ, R6 ;  /* 0x000000ffff02d224 */ /* 0x000fe400078e0006 */
[----:B------:R-:W-:-:S05]  /*143f0*/  @!P5 IMAD.MOV.U32 R3, RZ, RZ, R7 ;  /* 0x000000ffff03d224 */ /* 0x000fca00078e0007 */
[----:B------:R-:W-:Y:S01]  /*14400*/  @!PT LDS RZ, [RZ] ;  /* 0x00000000fffff984 */ /* 0x000fe20000000800 */
[----:B------:R-:W-:Y:S01]  /*14410*/  @!PT LDS RZ, [RZ] ;  /* 0x00000000fffff984 */ /* 0x000fe20000000800 */
[----:B------:R-:W-:Y:S01]  /*14420*/  @!PT LDS RZ, [RZ] ;  /* 0x00000000fffff984 */ /* 0x000fe20000000800 */
[----:B------:R0:W-:Y:S01]  /*14430*/  @!P5 LDGSTS.E.BYPASS.LTC128B.128 [R26+0x23400], desc[UR36][R2.64], !P4 ;  /* 0x23400000021adfae */ /* 0x0001e2000e101d64 */
[----:B------:R-:W-:-:S03]  /*14440*/  IMAD.MOV.U32 R13, RZ, RZ, R0 ;  /* 0x000000ffff0d7224 */ /* 0x000fc600078e0000 */
[----:B------:R0:W-:Y:S04]  /*14450*/  @!P5 LDGSTS.E.BYPASS.LTC128B.128 [R26+0x27400], desc[UR36][R2.64+0x80], !P3 ;  /* 0x27400080021adfae */ /* 0x0001e8000d901d64 */
[----:B------:R0:W-:Y:S01]  /*14460*/  @!P5 LDGSTS.E.BYPASS.LTC128B.128 [R26+0x2b400], desc[UR36][R2.64+0x100], !P2 ;  /* 0x2b400100021adfae */ /* 0x0001e2000d101d64 */
[----:B------:R-:W-:-:S03]  /*14470*/  IMAD.MOV.U32 R5, RZ, RZ, R14 ;  /* 0x000000ffff057224 */ /* 0x000fc600078e000e */
[----:B------:R0:W-:Y:S01]  /*14480*/  @!P5 LDGSTS.E.BYPASS.LTC128B.128 [R26+0x2f400], desc[UR36][R2.64+0x180], !P1 ;  /* 0x2f400180021adfae */ /* 0x0001e2000c901d64 */
[----:B------:R-:W-:-:S13]  /*14490*/  LOP3.LUT P5, RZ, R23, 0x100, RZ, 0xc0, !PT ;  /* 0x0000010017ff7812 */ /* 0x000fda00078ac0ff */
[----:B0-----:R-:W-:Y:S05]  /*144a0*/  WARPSYNC.COLLECTIVE R15, `(.L_x_1320) ;  /* 0x000000000f087348 */ /* 0x001fea0003c00000 */
[----:B------:R1:W2:Y:S02]  /*144b0*/  SHFL.IDX P6, R14, R13, R12, R11 ;  /* 0x0000000c0d0e7389 */ /* 0x0002a400000c000b */
[----:B012---:R-:W-:Y:S01]  /*144c0*/  ENDCOLLECTIVE ;  /* 0x000000000000791b */ /* 0x007fe20003800000 */
.L_x_1320:
        /* <DEDUP_REMOVED lines=17> */
.L_x_1321:
[----:B------:R-:W-:Y:S02]  /*145e0*/  IMAD.MOV.U32 R13, RZ, RZ, R0 ;  /* 0x000000ffff0d7224 */ /* 0x000fe400078e0000 */
[----:B------:R-:W-:-:S07]  /*145f0*/  IMAD.MOV.U32 R5, RZ, RZ, R14 ;  /* 0x000000ffff057224 */ /* 0x000fce00078e000e */
[----:B------:R-:W-:Y:S05]  /*14600*/  WARPSYNC.COLLECTIVE R15, `(.L_x_1322) ;  /* 0x000000000f087348 */ /* 0x000fea0003c00000 */
[----:B------:R0:W1:Y:S02]  /*14610*/  SHFL.IDX P6, R14, R13, R12, R11 ;  /* 0x0000000c0d0e7389 */ /* 0x00006400000c000b */
[----:B01----:R-:W-:Y:S01]  /*14620*/  ENDCOLLECTIVE ;  /* 0x000000000000791b */ /* 0x003fe20003800000 */
.L_x_1322:
[----:B------:R-:W-:Y:S02]  /*14630*/  IMAD.MOV.U32 R13, RZ, RZ, R4 ;  /* 0x000000ffff0d7224 */ /* 0x000fe400078e0004 */
[----:B------:R-:W-:Y:S01]  /*14640*/  IMAD.MOV.U32 R12, RZ, RZ, 0x5 ;  /* 0x00000005ff0c7424 */ /* 0x000fe200078e00ff */
[----:B------:R-:W-:-:S13]  /*14650*/  @!P5 LEA R6, P0, R8, R14, 0x1 ;  /* 0x0000000e0806d211 */ /* 0x000fda00078008ff */
[----:B------:R-:W-:Y:S05]  /*14660*/  WARPSYNC.COLLECTIVE R15, `(.L_x_1323) ;  /* 0x000000000f087348 */ /* 0x000fea0003c00000 */
[----:B------:R0:W1:Y:S02]  /*14670*/  SHFL.IDX P6, R14, R13, R12, R11 ;  /* 0x0000000c0d0e7389 */ /* 0x00006400000c000b */
[----:B01----:R-:W-:Y:S01]  /*14680*/  ENDCOLLECTIVE ;  /* 0x000000000000791b */ /* 0x003fe20003800000 */
.L_x_1323:
        /* <DEDUP_REMOVED lines=16> */
.L_x_1324:
        /* <DEDUP_REMOVED lines=17> */
.L_x_1325:
[----:B------:R-:W-:Y:S02]  /*148a0*/  IMAD.MOV.U32 R13, RZ, RZ, R0 ;  /* 0x000000ffff0d7224 */ /* 0x000fe400078e0000 */
[----:B------:R-:W-:-:S07]  /*148b0*/  IMAD.MOV.U32 R5, RZ, RZ, R14 ;  /* 0x000000ffff057224 */ /* 0x000fce00078e000e */
[----:B------:R-:W-:Y:S05]  /*148c0*/  WARPSYNC.COLLECTIVE R15, `(.L_x_1326) ;  /* 0x000000000f087348 */ /* 0x000fea0003c00000 */
[----:B------:R0:W1:Y:S02]  /*148d0*/  SHFL.IDX P6, R14, R13, R12, R11 ;  /* 0x0000000c0d0e7389 */ /* 0x00006400000c000b */
[----:B01----:R-:W-:Y:S01]  /*148e0*/  ENDCOLLECTIVE ;  /* 0x000000000000791b */ /* 0x003fe20003800000 */
.L_x_1326:
[----:B------:R-:W-:Y:S02]  /*148f0*/  IMAD.MOV.U32 R13, RZ, RZ, R4 ;  /* 0x000000ffff0d7224 */ /* 0x000fe400078e0004 */
[----:B------:R-:W-:Y:S01]  /*14900*/  IMAD.MOV.U32 R12, RZ, RZ, 0x7 ;  /* 0x00000007ff0c7424 */ /* 0x000fe200078e00ff */
[----:B------:R-:W-:-:S13]  /*14910*/  @!P5 LEA R6, P0, R8, R14, 0x1 ;  /* 0x0000000e0806d211 */ /* 0x000fda00078008ff */
[----:B------:R-:W-:Y:S05]  /*14920*/  WARPSYNC.COLLECTIVE R15, `(.L_x_1327) ;  /* 0x000000000f087348 */ /* 0x000fea0003c00000 */
[----:B------:R0:W1:Y:S02]  /*14930*/  SHFL.IDX P6, R14, R13, R12, R11 ;  /* 0x0000000c0d0e7389 */ /* 0x00006400000c000b */
[----:B01----:R-:W-:Y:S01]  /*14940*/  ENDCOLLECTIVE ;  /* 0x000000000000791b */ /* 0x003fe20003800000 */
.L_x_1327:
        /* <DEDUP_REMOVED lines=11> */
[----:B------:R0:W-:Y:S04]  /*14a00*/  @!P5 LDGSTS.E.BYPASS.LTC128B.128 [R26+0x31400], desc[UR36][R2.64+0x180], !P1 ;  /* 0x31400180021adfae */ /* 0x0001e8000c901d64 */
[----:B0-----:R-:W-:Y:S05]  /*14a10*/  WARPSYNC.COLLECTIVE R15, `(.L_x_1328) ;  /* 0x000000000f087348 */ /* 0x001fea0003c00000 */
[----:B------:R1:W2:Y:S02]  /*14a20*/  SHFL.IDX P6, R14, R13, R12, R11 ;  /* 0x0000000c0d0e7389 */ /* 0x0002a400000c000b */
[----:B012---:R-:W-:Y:S01]  /*14a30*/  ENDCOLLECTIVE ;  /* 0x000000000000791b */ /* 0x007fe20003800000 */
.L_x_1328:
[----:B------:R-:W-:Y:S05]  /*14a40*/  BRA `(.L_x_1329) ;  /* 0xffffffb400507947 */ /* 0x000fea000383ffff */
.L_x_1226:
[----:B0-----:R0:W1:Y:S02]  /*14a50*/  SYNCS.PHASECHK.TRANS64.TRYWAIT P0, [R22+URZ+0x32420], R3 ;  /* 0x03242003160075a7 */ /* 0x001064000800017f */
[----:B-1----:R-:W-:Y:S05]  /*14a60*/  @!P0 NANOSLEEP.SYNCS 0x989680 ;  /* 0x009896800000895d */ /* 0x002fea0003900000 */
[----:B------:R-:W1:Y:S02]  /*14a70*/  @!P0 SYNCS.PHASECHK.TRANS64 P0, [R22+URZ+0x32420], R3 ;  /* 0x03242003160085a7 */ /* 0x000e64000800007f */
[----:B-1----:R-:W-:Y:S05]  /*14a80*/  @!P0 BRA `(.L_x_1226) ;  /* 0xfffffffc00f08947 */ /* 0x002fea000383ffff */
[----:B------:R-:W-:Y:S05]  /*14a90*/  BRA `(.L_x_1330) ;  /* 0xffffffb400c07947 */ /* 0x000fea000383ffff */
.L_x_1229:
[----:B-1----:R1:W2:Y:S02]  /*14aa0*/  SYNCS.PHASECHK.TRANS64.TRYWAIT P0, [R25+URZ+0x32460], R0 ;  /* 0x03246000190075a7 */ /* 0x0022a4000800017f */
[----:B--2---:R-:W-:Y:S05]  /*14ab0*/  @!P0 NANOSLEEP.SYNCS 0x989680 ;  /* 0x009896800000895d */ /* 0x004fea0003900000 */
[----:B------:R-:W2:Y:S02]  /*14ac0*/  @!P0 SYNCS.PHASECHK.TRANS64 P0, [R25+URZ+0x32460], R0 ;  /* 0x03246000190085a7 */ /* 0x000ea4000800007f */
[----:B--2---:R-:W-:Y:S05]  /*14ad0*/  @!P0 BRA `(.L_x_1229) ;  /* 0xfffffffc00f08947 */ /* 0x004fea000383ffff */
[----:B------:R-:W-:Y:S05]  /*14ae0*/  BRA `(.L_x_1331) ;  /* 0xffffffb400cc7947 */ /* 0x000fea000383ffff */
.L_x_1230:
        /* <DEDUP_REMOVED lines=8> */
.L_x_1333:
[----:B------:R-:W-:Y:S05]  /*14b70*/  BSYNC B0 ;  /* 0x0000000000007941 */ /* 0x000fea0003800000 */
.L_x_1332:
        /* <DEDUP_REMOVED lines=13> */
.L_x_1334:
[----:B------:R-:W-:Y:S02]  /*14c50*/  IMAD.MOV.U32 R13, RZ, RZ, R6 ;  /* 0x000000ffff0d7224 */ /* 0x000fe400078e0006 */
[----:B------:R-:W-:Y:S02]  /*14c60*/  IMAD.MOV.U32 R12, RZ, RZ, 0x1 ;  /* 0x00000001ff0c7424 */ /* 0x000fe400078e00ff */
[----:B------:R-:W-:-:S05]  /*14c70*/  IMAD.SHL.U32 R8, R8, 0x8, RZ ;  /* 0x0000000808087824 */ /* 0x000fca00078e00ff */
[----:B------:R-:W-:-:S05]  /*14c80*/  LOP3.LUT R8, R8, 0x38, RZ, 0xc0, !PT ;  /* 0x0000003808087812 */ /* 0x000fca00078ec0ff */
[----:B------:R-:W-:-:S05]  /*14c90*/  IMAD.SHL.U32 R0, R8, 0x2, RZ ;  /* 0x0000000208007824 */ /* 0x000fca00078e00ff */
[----:B------:R-:W-:-:S13]  /*14ca0*/  IADD3 R2, P0, R14, R0, RZ ;  /* 0x000000000e027210 */ /* 0x000fda0007f1e0ff */
[----:B------:R-:W-:Y:S05]  /*14cb0*/  WARPSYNC.COLLECTIVE R15, `(.L_x_1335) ;  /* 0x000000000f087348 */ /* 0x000fea0003c00000 */
[----:B------:R0:W1:Y:S02]  /*14cc0*/  SHFL.IDX P6, R14, R13, R12, R11 ;  /* 0x0000000c0d0e7389 */ /* 0x00006400000c000b */
[----:B01----:R-:W-:Y:S01]  /*14cd0*/  ENDCOLLECTIVE ;  /* 0x000000000000791b */ /* 0x003fe20003800000 */
.L_x_1335:
        /* <DEDUP_REMOVED lines=17> */
.L_x_1336:
[----:B------:R-:W-:Y:S02]  /*14df0*/  IMAD.MOV.U32 R13, RZ, RZ, R6 ;  /* 0x000000ffff0d7224 */ /* 0x000fe400078e0006 */
[----:B------:R-:W-:Y:S01]  /*14e00*/  IMAD.MOV.U32 R12, RZ, RZ, 0x2 ;  /* 0x00000002ff0c7424 */ /* 0x000fe200078e00ff */
[----:B------:R-:W-:-:S13]  /*14e10*/  IADD3 R2, P3, R14, R0, RZ ;  /* 0x000000000e027210 */ /* 0x000fda0007f7e0ff */
[----:B------:R-:W-:Y:S05]  /*14e20*/  WARPSYNC.COLLECTIVE R15, `(.L_x_1337) ;  /* 0x000000000f087348 */ /* 0x000fea0003c00000 */
[----:B------:R0:W1:Y:S02]  /*14e30*/  SHFL.IDX P6, R14, R13, R12, R11 ;  /* 0x0000000c0d0e7389 */ /* 0x00006400000c000b */
[----:B01----:R-:W-:Y:S01]  /*14e40*/  ENDCOLLECTIVE ;  /* 0x000000000000791b */ /* 0x003fe20003800000 */
.L_x_1337:
[----:B------:R-:W-:Y:S02]  /*14e50*/  IADD3.X R3, RZ, R3, RZ, P3, !PT ;  /* 0x00000003ff037210 */ /* 0x000fe40001ffe4ff */
        /* <DEDUP_REMOVED lines=16> */
.L_x_1338:
[----:B------:R-:W-:Y:S02]  /*14f60*/  IMAD.MOV.U32 R13, RZ, RZ, R6 ;  /* 0x000000ffff0d7224 */ /* 0x000fe400078e0006 */
[----:B------:R-:W-:Y:S01]  /*14f70*/  IMAD.MOV.U32 R12, RZ, RZ, 0x3 ;  /* 0x00000003ff0c7424 */ /* 0x000fe200078e00ff */
[----:B------:R-:W-:-:S13]  /*14f80*/  IADD3 R2, P3, R14, R0, RZ ;  /* 0x000000000e027210 */ /* 0x000fda0007f7e0ff */
[----:B------:R-:W-:Y:S05]  /*14f90*/  WARPSYNC.COLLECTIVE R15, `(.L_x_1339) ;  /* 0x000000000f087348 */ /* 0x000fea0003c00000 */
[----:B------:R0:W1:Y:S02]  /*14fa0*/  SHFL.IDX P6, R14, R13, R12, R11 ;  /* 0x0000000c0d0e7389 */ /* 0x00006400000c000b */
[----:B01----:R-:W-:Y:S01]  /*14fb0*/  ENDCOLLECTIVE ;  /* 0x000000000000791b */ /* 0x003fe20003800000 */
.L_x_1339:
        /* <DEDUP_REMOVED lines=17> */
.L_x_1340:
[----:B------:R-:W-:Y:S02]  /*150d0*/  IMAD.MOV.U32 R13, RZ, RZ, R6 ;  /* 0x000000ffff0d7224 */ /* 0x000fe400078e0006 */
[----:B------:R-:W-:Y:S01]  /*150e0*/  IMAD.MOV.U32 R12, RZ, RZ, 0x4 ;  /* 0x00000004ff0c7424 */ /* 0x000fe200078e00ff */
[----:B------:R-:W-:-:S13]  /*150f0*/  IADD3 R2, P3, R14, R0, RZ ;  /* 0x000000000e027210 */ /* 0x000fda0007f7e0ff */
[----:B------:R-:W-:Y:S05]  /*15100*/  WARPSYNC.COLLECTIVE R15, `(.L_x_1341) ;  /* 0x000000000f087348 */ /* 0x000fea0003c00000 */
[----:B------:R0:W1:Y:S02]  /*15110*/  SHFL.IDX P6, R14, R13, R12, R11 ;  /* 0x0000000c0d0e7389 */ /* 0x00006400000c000b */
[----:B01----:R-:W-:Y:S01]  /*15120*/  ENDCOLLECTIVE ;  /* 0x000000000000791b */ /* 0x003fe20003800000 */
.L_x_1341:
        /* <DEDUP_REMOVED lines=17> */
.L_x_1342:
[----:B------:R-:W-:Y:S02]  /*15240*/  IMAD.MOV.U32 R13, RZ, RZ, R6 ;  /* 0x000000ffff0d7224 */ /* 0x000fe400078e0006 */
[----:B------:R-:W-:Y:S01]  /*15250*/  IMAD.MOV.U32 R12, RZ, RZ, 0x5 ;  /* 0x00000005ff0c7424 */ /* 0x000fe200078e00ff */
[----:B------:R-:W-:-:S13]  /*15260*/  IADD3 R2, P3, R14, R0, RZ ;  /* 0x000000000e027210 */ /* 0x000fda0007f7e0ff */
[----:B------:R-:W-:Y:S05]  /*15270*/  WARPSYNC.COLLECTIVE R15, `(.L_x_1343) ;  /* 0x000000000f087348 */ /* 0x000fea0003c00000 */
[----:B------:R0:W1:Y:S02]  /*15280*/  SHFL.IDX P6, R14, R13, R12, R11 ;  /* 0x0000000c0d0e7389 */ /* 0x00006400000c000b */
[----:B01----:R-:W-:Y:S01]  /*15290*/  ENDCOLLECTIVE ;  /* 0x000000000000791b */ /* 0x003fe20003800000 */
.L_x_1343:
        /* <DEDUP_REMOVED lines=12> */
.L_x_1344:
        /* <DEDUP_REMOVED lines=9> */
.L_x_1237:
[----:B-1----:R1:W2:Y:S02]  /*153f0*/  SYNCS.PHASECHK.TRANS64.TRYWAIT P0, [R10+URZ+0x32440], R20 ;  /* 0x032440140a0075a7 */ /* 0x0022a4000800017f */
[----:B--2---:R-:W-:Y:S05]  /*15400*/  @!P0 NANOSLEEP.SYNCS 0x989680 ;  /* 0x009896800000895d */ /* 0x004fea0003900000 */
[----:B------:R-:W2:Y:S02]  /*15410*/  @!P0 SYNCS.PHASECHK.TRANS64 P0, [R10+URZ+0x32440], R20 ;  /* 0x032440140a0085a7 */ /* 0x000ea4000800007f */
[----:B--2---:R-:W-:Y:S05]  /*15420*/  @!P0 BRA `(.L_x_1237) ;  /* 0xfffffffc00f08947 */ /* 0x004fea000383ffff */
[----:B------:R-:W-:Y:S05]  /*15430*/  BRA `(.L_x_1346) ;  /* 0xffffffb800507947 */ /* 0x000fea000383ffff */
.L_x_1238:
        /* <DEDUP_REMOVED lines=8> */
.L_x_1348:
[----:B------:R-:W-:Y:S05]  /*154c0*/  BSYNC B1 ;  /* 0x0000000000017941 */ /* 0x000fea0003800000 */
.L_x_1347:
        /* <DEDUP_REMOVED lines=9> */
.L_x_1349:
[----:B------:R-:W-:Y:S02]  /*15560*/  IMAD.MOV.U32 R13, RZ, RZ, R8 ;  /* 0x000000ffff0d7224 */ /* 0x000fe400078e0008 */
[----:B------:R-:W-:Y:S02]  /*15570*/  IMAD.MOV.U32 R12, RZ, RZ, 0x1 ;  /* 0x00000001ff0c7424 */ /* 0x000fe400078e00ff */
[----:B------:R-:W-:-:S07]  /*15580*/  IMAD.MOV.U32 R2, RZ, RZ, R14 ;  /* 0x000000ffff027224 */ /* 0x000fce00078e000e */
[----:B------:R-:W-:Y:S05]  /*15590*/  WARPSYNC.COLLECTIVE R15, `(.L_x_1350) ;  /* 0x000000000f087348 */ /* 0x000fea0003c00000 */
[----:B------:R0:W1:Y:S02]  /*155a0*/  SHFL.IDX P6, R14, R13, R12, R11 ;  /* 0x0000000c0d0e7389 */ /* 0x00006400000c000b */
[----:B01----:R-:W-:Y:S01]  /*155b0*/  ENDCOLLECTIVE ;  /* 0x000000000000791b */ /* 0x003fe20003800000 */
.L_x_1350:
        /* <DEDUP_REMOVED lines=11> */
.L_x_1351:
[----:B------:R-:W-:Y:S02]  /*15670*/  IMAD.MOV.U32 R13, RZ, RZ, R8 ;  /* 0x000000ffff0d7224 */ /* 0x000fe400078e0008 */
[----:B------:R-:W-:Y:S02]  /*15680*/  IMAD.MOV.U32 R12, RZ, RZ, 0x2 ;  /* 0x00000002ff0c7424 */ /* 0x000fe400078e00ff */
[----:B------:R-:W-:-:S07]  /*15690*/  IMAD.MOV.U32 R2, RZ, RZ, R14 ;  /* 0x000000ffff027224 */ /* 0x000fce00078e000e */
[----:B------:R-:W-:Y:S05]  /*156a0*/  WARPSYNC.COLLECTIVE R15, `(.L_x_1352) ;  /* 0x000000000f087348 */ /* 0x000fea0003c00000 */
[----:B------:R0:W1:Y:S02]  /*156b0*/  SHFL.IDX P6, R14, R13, R12, R11 ;  /* 0x0000000c0d0e7389 */ /* 0x00006400000c000b */
[----:B01----:R-:W-:Y:S01]  /*156c0*/  ENDCOLLECTIVE ;  /* 0x000000000000791b */ /* 0x003fe20003800000 */
.L_x_1352:
        /* <DEDUP_REMOVED lines=11> */
.L_x_1353:
[----:B------:R-:W-:Y:S02]  /*15780*/  IMAD.MOV.U32 R13, RZ, RZ, R8 ;  /* 0x000000ffff0d7224 */ /* 0x000fe400078e0008 */
[----:B------:R-:W-:Y:S02]  /*15790*/  IMAD.MOV.U32 R12, RZ, RZ, 0x3 ;  /* 0x00000003ff0c7424 */ /* 0x000fe400078e00ff */
[----:B------:R-:W-:-:S07]  /*157a0*/  IMAD.MOV.U32 R2, RZ, RZ, R14 ;  /* 0x000000ffff027224 */ /* 0x000fce00078e000e */
[----:B------:R-:W-:Y:S05]  /*157b0*/  WARPSYNC.COLLECTIVE R15, `(.L_x_1354) ;  /* 0x000000000f087348 */ /* 0x000fea0003c00000 */
[----:B------:R0:W1:Y:S02]  /*157c0*/  SHFL.IDX P6, R14, R13, R12, R11 ;  /* 0x0000000c0d0e7389 */ /* 0x00006400000c000b */
[----:B01----:R-:W-:Y:S01]  /*157d0*/  ENDCOLLECTIVE ;  /* 0x000000000000791b */ /* 0x003fe20003800000 */
.L_x_1354:
        /* <DEDUP_REMOVED lines=11> */
.L_x_1355:
[----:B------:R-:W-:Y:S02]  /*15890*/  IMAD.MOV.U32 R13, RZ, RZ, R8 ;  /* 0x000000ffff0d7224 */ /* 0x000fe400078e0008 */
[----:B------:R-:W-:Y:S02]  /*158a0*/  IMAD.MOV.U32 R12, RZ, RZ, 0x4 ;  /* 0x00000004ff0c7424 */ /* 0x000fe400078e00ff */
[----:B------:R-:W-:-:S07]  /*158b0*/  IMAD.MOV.U32 R2, RZ, RZ, R14 ;  /* 0x000000ffff027224 */ /* 0x000fce00078e000e */
[----:B------:R-:W-:Y:S05]  /*158c0*/  WARPSYNC.COLLECTIVE R15, `(.L_x_1356) ;  /* 0x000000000f087348 */ /* 0x000fea0003c00000 */
[----:B------:R0:W1:Y:S02]  /*158d0*/  SHFL.IDX P6, R14, R13, R12, R11 ;  /* 0x0000000c0d0e7389 */ /* 0x00006400000c000b */
[----:B01----:R-:W-:Y:S01]  /*158e0*/  ENDCOLLECTIVE ;  /* 0x000000000000791b */ /* 0x003fe20003800000 */
.L_x_1356:
        /* <DEDUP_REMOVED lines=11> */
.L_x_1357:
[----:B------:R-:W-:Y:S02]  /*159a0*/  IMAD.MOV.U32 R13, RZ, RZ, R8 ;  /* 0x000000ffff0d7224 */ /* 0x000fe400078e0008 */
[----:B------:R-:W-:Y:S02]  /*159b0*/  IMAD.MOV.U32 R12, RZ, RZ, 0x5 ;  /* 0x00000005ff0c7424 */ /* 0x000fe400078e00ff */
[----:B------:R-:W-:-:S07]  /*159c0*/  IMAD.MOV.U32 R2, RZ, RZ, R14 ;  /* 0x000000ffff027224 */ /* 0x000fce00078e000e */
[----:B------:R-:W-:Y:S05]  /*159d0*/  WARPSYNC.COLLECTIVE R15, `(.L_x_1358) ;  /* 0x000000000f087348 */ /* 0x000fea0003c00000 */
[----:B------:R0:W1:Y:S02]  /*159e0*/  SHFL.IDX P6, R14, R13, R12, R11 ;  /* 0x0000000c0d0e7389 */ /* 0x00006400000c000b */
[----:B01----:R-:W-:Y:S01]  /*159f0*/  ENDCOLLECTIVE ;  /* 0x000000000000791b */ /* 0x003fe20003800000 */
.L_x_1358:
        /* <DEDUP_REMOVED lines=11> */
.L_x_1359:
[----:B------:R-:W-:Y:S05]  /*15ab0*/  BRA `(.L_x_1360) ;  /* 0xffffffb400787947 */ /* 0x000fea000383ffff */
.L_x_1243:
[----:B---3--:R3:W4:Y:S02]  /*15ac0*/  SYNCS.PHASECHK.TRANS64.TRYWAIT P0, [R10+URZ+0x32460], R20 ;  /* 0x032460140a0075a7 */ /* 0x008724000800017f */
[----:B----4-:R-:W-:Y:S05]  /*15ad0*/  @!P0 NANOSLEEP.SYNCS 0x989680 ;  /* 0x009896800000895d */ /* 0x010fea0003900000 */
[----:B------:R-:W4:Y:S02]  /*15ae0*/  @!P0 SYNCS.PHASECHK.TRANS64 P0, [R10+URZ+0x32460], R20 ;  /* 0x032460140a0085a7 */ /* 0x000f24000800007f */
[----:B----4-:R-:W-:Y:S05]  /*15af0*/  @!P0 BRA `(.L_x_1243) ;  /* 0xfffffffc00f08947 */ /* 0x010fea000383ffff */
[----:B------:R-:W-:Y:S05]  /*15b00*/  BRA `(.L_x_1361) ;  /* 0xffffffb400c47947 */ /* 0x000fea000383ffff */
.L_x_1244:
[----:B------:R-:W-:Y:S01]  /*15b10*/  BSSY B1, `(.L_x_1362) ;  /* 0x0000008000017945 */ /* 0x000fe20003800000 */
[----:B------:R-:W-:Y:S02]  /*15b20*/  IMAD.MOV.U32 R13, RZ, RZ, R25 ;  /* 0x000000ffff0d7224 */ /* 0x000fe400078e0019 */
[----:B------:R-:W-:Y:S02]  /*15b30*/  IMAD.MOV.U32 R12, RZ, RZ, RZ ;  /* 0x000000ffff0c7224 */ /* 0x000fe400078e00ff */
[----:B------:R-:W-:Y:S02]  /*15b40*/  IMAD.MOV.U32 R11, RZ, RZ, 0x181f ;  /* 0x0000181fff0b7424 */ /* 0x000fe400078e00ff */
[----:B------:R-:W-:-:S07]  /*15b50*/  IMAD.MOV.U32 R15, RZ, RZ, -0x1 ;  /* 0xffffffffff0f7424 */ /* 0x000fce00078e00ff */
[----:B--2---:R-:W-:Y:S05]  /*15b60*/  WARPSYNC.COLLECTIVE R15, `(.L_x_1363) ;  /* 0x000000000f087348 */ /* 0x004fea0003c00000 */
[----:B------:R0:W1:Y:S02]  /*15b70*/  SHFL.IDX P6, R14, R13, R12, R11 ;  /* 0x0000000c0d0e7389 */ /* 0x00006400000c000b */
[----:B012---:R-:W-:Y:S01]  /*15b80*/  ENDCOLLECTIVE ;  /* 0x000000000000791b */ /* 0x007fe20003800000 */
.L_x_1363:
[----:B------:R-:W-:Y:S05]  /*15b90*/  BSYNC B1 ;  /* 0x0000000000017941 */ /* 0x000fea0003800000 */
.L_x_1362:
        /* <DEDUP_REMOVED lines=9> */
.L_x_1364:
[----:B------:R-:W-:Y:S02]  /*15c30*/  IMAD.MOV.U32 R13, RZ, RZ, R25 ;  /* 0x000000ffff0d7224 */ /* 0x000fe400078e0019 */
[----:B------:R-:W-:Y:S01]  /*15c40*/  IMAD.MOV.U32 R12, RZ, RZ, 0x1 ;  /* 0x00000001ff0c7424 */ /* 0x000fe200078e00ff */
[----:B------:R-:W-:-:S13]  /*15c50*/  IADD3 R2, P0, R14, R0, RZ ;  /* 0x000000000e027210 */ /* 0x000fda0007f1e0ff */
[----:B------:R-:W-:Y:S05]  /*15c60*/  WARPSYNC.COLLECTIVE R15, `(.L_x_1365) ;  /* 0x000000000f087348 */ /* 0x000fea0003c00000 */
[----:B------:R0:W1:Y:S02]  /*15c70*/  SHFL.IDX P6, R14, R13, R12, R11 ;  /* 0x0000000c0d0e7389 */ /* 0x00006400000c000b */
[----:B01----:R-:W-:Y:S01]  /*15c80*/  ENDCOLLECTIVE ;  /* 0x000000000000791b */ /* 0x003fe20003800000 */
.L_x_1365:
        /* <DEDUP_REMOVED lines=13> */
.L_x_1366:
[----:B------:R-:W-:Y:S02]  /*15d60*/  IMAD.MOV.U32 R13, RZ, RZ, R25 ;  /* 0x000000ffff0d7224 */ /* 0x000fe400078e0019 */
[----:B------:R-:W-:Y:S01]  /*15d70*/  IMAD.MOV.U32 R12, RZ, RZ, 0x2 ;  /* 0x00000002ff0c7424 */ /* 0x000fe200078e00ff */
[----:B------:R-:W-:-:S13]  /*15d80*/  IADD3 R2, P0, R14, R0, RZ ;  /* 0x000000000e027210 */ /* 0x000fda0007f1e0ff */
[----:B------:R-:W-:Y:S05]  /*15d90*/  WARPSYNC.COLLECTIVE R15, `(.L_x_1367) ;  /* 0x000000000f087348 */ /* 0x000fea0003c00000 */
[----:B------:R0:W1:Y:S02]  /*15da0*/  SHFL.IDX P6, R14, R13, R12, R11 ;  /* 0x0000000c0d0e7389 */ /* 0x00006400000c000b */
[----:B01----:R-:W-:Y:S01]  /*15db0*/  ENDCOLLECTIVE ;  /* 0x000000000000791b */ /* 0x003fe20003800000 */
.L_x_1367:
        /* <DEDUP_REMOVED lines=13> */
.L_x_1368:
[----:B------:R-:W-:Y:S02]  /*15e90*/  IMAD.MOV.U32 R13, RZ, RZ, R25 ;  /* 0x000000ffff0d7224 */ /* 0x000fe400078e0019 */
[----:B------:R-:W-:Y:S02]  /*15ea0*/  IMAD.MOV.U32 R12, RZ, RZ, 0x3 ;  /* 0x00000003ff0c7424 */ /* 0x000fe400078e00ff */
[----:B------:R-:W-:-:S07]  /*15eb0*/  IMAD.MOV.U32 R8, RZ, RZ, R14 ;  /* 0x000000ffff087224 */ /* 0x000fce00078e000e */
[----:B------:R-:W-:Y:S05]  /*15ec0*/  WARPSYNC.COLLECTIVE R15, `(.L_x_1369) ;  /* 0x000000000f087348 */ /* 0x000fea0003c00000 */
[----:B------:R0:W1:Y:S02]  /*15ed0*/  SHFL.IDX P6, R14, R13, R12, R11 ;  /* 0x0000000c0d0e7389 */ /* 0x00006400000c000b */
[----:B01----:R-:W-:Y:S01]  /*15ee0*/  ENDCOLLECTIVE ;  /* 0x000000000000791b */ /* 0x003fe20003800000 */
.L_x_1369:
        /* <DEDUP_REMOVED lines=9> */
[----:B------:R-:W-:-:S03]  /*15f80*/  MOV R5, R14 ;  /* 0x0000000e00057202 */ /* 0x000fc60000000f00 */
[----:B------:R0:W-:Y:S04]  /*15f90*/  LDGSTS.E.BYPASS.LTC128B.128 [R20+0xa400], desc[UR36][R2.64+0x180], !P1 ;  /* 0x0a40018002147fae */ /* 0x0001e8000c901d64 */
[----:B0-----:R-:W-:Y:S05]  /*15fa0*/  WARPSYNC.COLLECTIVE R15, `(.L_x_1370) ;  /* 0x000000000f087348 */ /* 0x001fea0003c00000 */
[----:B------:R1:W2:Y:S02]  /*15fb0*/  SHFL.IDX P6, R14, R13, R12, R11 ;  /* 0x0000000c0d0e7389 */ /* 0x0002a400000c000b */
[----:B012---:R-:W-:Y:S01]  /*15fc0*/  ENDCOLLECTIVE ;  /* 0x000000000000791b */ /* 0x007fe20003800000 */
.L_x_1370:
[----:B------:R-:W-:Y:S02]  /*15fd0*/  IMAD.MOV.U32 R13, RZ, RZ, R25 ;  /* 0x000000ffff0d7224 */ /* 0x000fe400078e0019 */
[----:B------:R-:W-:Y:S01]  /*15fe0*/  IMAD.MOV.U32 R12, RZ, RZ, 0x4 ;  /* 0x00000004ff0c7424 */ /* 0x000fe200078e00ff */
[----:B------:R-:W-:-:S13]  /*15ff0*/  IADD3 R2, P0, R14, R0, RZ ;  /* 0x000000000e027210 */ /* 0x000fda0007f1e0ff */
[----:B------:R-:W-:Y:S05]  /*16000*/  WARPSYNC.COLLECTIVE R15, `(.L_x_1371) ;  /* 0x000000000f087348 */ /* 0x000fea0003c00000 */
[----:B------:R0:W1:Y:S02]  /*16010*/  SHFL.IDX P6, R14, R13, R12, R11 ;  /* 0x0000000c0d0e7389 */ /* 0x00006400000c000b */
[----:B01----:R-:W-:Y:S01]  /*16020*/  ENDCOLLECTIVE ;  /* 0x000000000000791b */ /* 0x003fe20003800000 */
.L_x_1371:
        /* <DEDUP_REMOVED lines=13> */
.L_x_1372:
[----:B------:R-:W-:Y:S02]  /*16100*/  IMAD.MOV.U32 R13, RZ, RZ, R25 ;  /* 0x000000ffff0d7224 */ /* 0x000fe400078e0019 */
[----:B------:R-:W-:Y:S01]  /*16110*/  IMAD.MOV.U32 R12, RZ, RZ, 0x5 ;  /* 0x00000005ff0c7424 */ /* 0x000fe200078e00ff */
[----:B------:R-:W-:-:S13]  /*16120*/  IADD3 R2, P0, R14, R0, RZ ;  /* 0x000000000e027210 */ /* 0x000fda0007f1e0ff */
[----:B------:R-:W-:Y:S05]  /*16130*/  WARPSYNC.COLLECTIVE R15, `(.L_x_1373) ;  /* 0x000000000f087348 */ /* 0x000fea0003c00000 */
[----:B------:R0:W1:Y:S02]  /*16140*/  SHFL.IDX P6, R14, R13, R12, R11 ;  /* 0x0000000c0d0e7389 */ /* 0x00006400000c000b */
[----:B01----:R-:W-:Y:S01]  /*16150*/  ENDCOLLECTIVE ;  /* 0x000000000000791b */ /* 0x003fe20003800000 */
.L_x_1373:
        /* <DEDUP_REMOVED lines=13> */
.L_x_1374:
[----:B------:R-:W-:Y:S05]  /*16230*/  BRA `(.L_x_1375) ;  /* 0xffffffb400047947 */ /* 0x000fea000383ffff */
.L_x_1252:
[----:B------:R-:W-:Y:S01]  /*16240*/  BSSY B0, `(.L_x_1376) ;  /* 0x0000008000007945 */ /* 0x000fe20003800000 */
[----:B------:R-:W-:Y:S02]  /*16250*/  IMAD.MOV.U32 R13, RZ, RZ, R16 ;  /* 0x000000ffff0d7224 */ /* 0x000fe400078e0010 */
[----:B------:R-:W-:Y:S02]  /*16260*/  IMAD.MOV.U32 R12, RZ, RZ, RZ ;  /* 0x000000ffff0c7224 */ /* 0x000fe400078e00ff */
[----:B------:R-:W-:Y:S02]  /*16270*/  IMAD.MOV.U32 R11, RZ, RZ, 0x1f ;  /* 0x0000001fff0b7424 */ /* 0x000fe400078e00ff */
[----:B------:R-:W-:-:S07]  /*16280*/  IMAD.MOV.U32 R15, RZ, RZ, -0x1 ;  /* 0xffffffffff0f7424 */ /* 0x000fce00078e00ff */
[----:B-12---:R-:W-:Y:S05]  /*16290*/  WARPSYNC.COLLECTIVE R15, `(.L_x_1377) ;  /* 0x000000000f087348 */ /* 0x006fea0003c00000 */
[----:B------:R0:W3:Y:S02]  /*162a0*/  SHFL.IDX P6, R14, R13, R12, R11 ;  /* 0x0000000c0d0e7389 */ /* 0x0000e400000c000b */
[----:B0123--:R-:W-:Y:S01]  /*162b0*/  ENDCOLLECTIVE ;  /* 0x000000000000791b */ /* 0x00ffe20003800000 */
.L_x_1377:
[----:B------:R-:W-:Y:S05]  /*162c0*/  BSYNC B0 ;  /* 0x0000000000007941 */ /* 0x000fea0003800000 */
.L_x_1376:
        /* <DEDUP_REMOVED lines=9> */
.L_x_1378:
        /* <DEDUP_REMOVED lines=24> */
.L_x_1379:
[----:B------:R-:W-:Y:S01]  /*164e0*/  IMAD.MOV.U32 R12, RZ, RZ, 0x2 ;  /* 0x00000002ff0c7424 */ /* 0x000fe200078e00ff */
[----:B------:R-:W-:-:S05]  /*164f0*/  SEL R14, R14, RZ, P1 ;  /* 0x000000ff0e0e7207 */ /* 0x000fca0000800000 */
[----:B------:R-:W-:-:S04]  /*16500*/  IMAD.IADD R5, R13, 0x1, R14 ;  /* 0x000000010d057824 */ /* 0x000fc800078e020e */
[----:B------:R-:W-:-:S07]  /*16510*/  IMAD.MOV.U32 R13, RZ, RZ, R5 ;  /* 0x000000ffff0d7224 */ /* 0x000fce00078e0005 */
[----:B------:R-:W-:Y:S05]  /*16520*/  WARPSYNC.COLLECTIVE R15, `(.L_x_1380) ;  /* 0x000000000f087348 */ /* 0x000fea0003c00000 */
[----:B------:R0:W1:Y:S02]  /*16530*/  SHFL.UP P6, R14, R13, R12, R11 ;  /* 0x0400000c0d0e7389 */ /* 0x00006400000c000b */
[----:B01----:R-:W-:Y:S01]  /*16540*/  ENDCOLLECTIVE ;  /* 0x000000000000791b */ /* 0x003fe20003800000 */
.L_x_1380:
[----:B------:R-:W-:Y:S01]  /*16550*/  IMAD.MOV.U32 R12, RZ, RZ, 0x4 ;  /* 0x00000004ff0c7424 */ /* 0x000fe200078e00ff */
[----:B------:R-:W-:-:S05]  /*16560*/  SEL R2, R14, RZ, P2 ;  /* 0x000000ff0e027207 */ /* 0x000fca0001000000 */
[----:B------:R-:W-:-:S04]  /*16570*/  IMAD.IADD R2, R5, 0x1, R2 ;  /* 0x0000000105027824 */ /* 0x000fc800078e0202 */
[----:B------:R-:W-:-:S07]  /*16580*/  IMAD.MOV.U32 R13, RZ, RZ, R2 ;  /* 0x000000ffff0d7224 */ /* 0x000fce00078e0002 */
[----:B------:R-:W-:Y:S05]  /*16590*/  WARPSYNC.COLLECTIVE R15, `(.L_x_1381) ;  /* 0x000000000f087348 */ /* 0x000fea0003c00000 */
[----:B------:R0:W1:Y:S02]  /*165a0*/  SHFL.UP P6, R14, R13, R12, R11 ;  /* 0x0400000c0d0e7389 */ /* 0x00006400000c000b */
[----:B01----:R-:W-:Y:S01]  /*165b0*/  ENDCOLLECTIVE ;  /* 0x000000000000791b */ /* 0x003fe20003800000 */
.L_x_1381:
[----:B------:R-:W-:Y:S01]  /*165c0*/  IMAD.MOV.U32 R12, RZ, RZ, 0x8 ;  /* 0x00000008ff0c7424 */ /* 0x000fe200078e00ff */
[----:B------:R-:W-:-:S05]  /*165d0*/  SEL R3, R14, RZ, P3 ;  /* 0x000000ff0e037207 */ /* 0x000fca0001800000 */
[----:B------:R-:W-:-:S04]  /*165e0*/  IMAD.IADD R3, R2, 0x1, R3 ;  /* 0x0000000102037824 */ /* 0x000fc800078e0203 */
[----:B------:R-:W-:-:S07]  /*165f0*/  IMAD.MOV.U32 R13, RZ, RZ, R3 ;  /* 0x000000ffff0d7224 */ /* 0x000fce00078e0003 */
[----:B------:R-:W-:Y:S05]  /*16600*/  WARPSYNC.COLLECTIVE R15, `(.L_x_1382) ;  /* 0x000000000f087348 */ /* 0x000fea0003c00000 */
[----:B------:R0:W1:Y:S02]  /*16610*/  SHFL.UP P6, R14, R13, R12, R11 ;  /* 0x0400000c0d0e7389 */ /* 0x00006400000c000b */
[----:B01----:R-:W-:Y:S01]  /*16620*/  ENDCOLLECTIVE ;  /* 0x000000000000791b */ /* 0x003fe20003800000 */
.L_x_1382:
[----:B------:R-:W-:Y:S01]  /*16630*/  IMAD.MOV.U32 R12, RZ, RZ, 0x10 ;  /* 0x00000010ff0c7424 */ /* 0x000fe200078e00ff */
[----:B------:R-:W-:-:S05]  /*16640*/  SEL R14, R14, RZ, P4 ;  /* 0x000000ff0e0e7207 */ /* 0x000fca0002000000 */
[----:B------:R-:W-:-:S04]  /*16650*/  IMAD.IADD R5, R3, 0x1, R14 ;  /* 0x0000000103057824 */ /* 0x000fc800078e020e */
[----:B------:R-:W-:-:S07]  /*16660*/  IMAD.MOV.U32 R13, RZ, RZ, R5 ;  /* 0x000000ffff0d7224 */ /* 0x000fce00078e0005 */
[----:B------:R-:W-:Y:S05]  /*16670*/  WARPSYNC.COLLECTIVE R15, `(.L_x_1383) ;  /* 0x000000000f087348 */ /* 0x000fea0003c00000 */
[----:B------:R0:W1:Y:S02]  /*16680*/  SHFL.UP P6, R14, R13, R12, R11 ;  /* 0x0400000c0d0e7389 */ /* 0x00006400000c000b */
[----:B01----:R-:W-:Y:S01]  /*16690*/  ENDCOLLECTIVE ;  /* 0x000000000000791b */ /* 0x003fe20003800000 */
.L_x_1383:
        /* <DEDUP_REMOVED lines=8> */
.L_x_1384:
[----:B------:R-:W-:Y:S05]  /*16720*/  BRA `(.L_x_1385) ;  /* 0xffffffb400607947 */ /* 0x000fea000383ffff */
.L_x_1255:
[----:B------:R-:W-:Y:S01]  /*16730*/  BSSY B0, `(.L_x_1386) ;  /* 0x0000007000007945 */ /* 0x000fe20003800000 */
[----:B------:R-:W-:Y:S02]  /*16740*/  IMAD.MOV.U32 R12, RZ, RZ, 0x1 ;  /* 0x00000001ff0c7424 */ /* 0x000fe400078e00ff */
[----:B------:R-:W-:Y:S02]  /*16750*/  IMAD.MOV.U32 R11, RZ, RZ, RZ ;  /* 0x000000ffff0b7224 */ /* 0x000fe400078e00ff */
[----:B------:R-:W-:-:S07]  /*16760*/  IMAD.MOV.U32 R15, RZ, RZ, -0x1 ;  /* 0xffffffffff0f7424 */ /* 0x000fce00078e00ff */
[----:B-12---:R-:W-:Y:S05]  /*16770*/  WARPSYNC.COLLECTIVE R15, `(.L_x_1387) ;  /* 0x000000000f087348 */ /* 0x006fea0003c00000 */
[----:B------:R0:W3:Y:S02]  /*16780*/  SHFL.UP P6, R14, R13, R12, R11 ;  /* 0x0400000c0d0e7389 */ /* 0x0000e400000c000b */
[----:B0123--:R-:W-:Y:S01]  /*16790*/  ENDCOLLECTIVE ;  /* 0x000000000000791b */ /* 0x00ffe20003800000 */
.L_x_1387:
[----:B------:R-:W-:Y:S05]  /*167a0*/  BSYNC B0 ;  /* 0x0000000000007941 */ /* 0x000fea0003800000 */
.L_x_1386:
        /* <DEDUP_REMOVED lines=8> */
.L_x_1388:
[----:B------:R-:W-:Y:S01]  /*16830*/  IMAD.MOV.U32 R12, RZ, RZ, 0x4 ;  /* 0x00000004ff0c7424 */ /* 0x000fe200078e00ff */
[----:B------:R-:W-:-:S05]  /*16840*/  SEL R2, R14, RZ, P2 ;  /* 0x000000ff0e027207 */ /* 0x000fca0001000000 */
[----:B------:R-:W-:-:S04]  /*16850*/  IMAD.IADD R2, R13, 0x1, R2 ;  /* 0x000000010d027824 */ /* 0x000fc800078e0202 */
[----:B------:R-:W-:-:S07]  /*16860*/  IMAD.MOV.U32 R13, RZ, RZ, R2 ;  /* 0x000000ffff0d7224 */ /* 0x000fce00078e0002 */
[----:B------:R-:W-:Y:S05]  /*16870*/  WARPSYNC.COLLECTIVE R15, `(.L_x_1389) ;  /* 0x000000000f087348 */ /* 0x000fea0003c00000 */
[----:B------:R0:W1:Y:S02]  /*16880*/  SHFL.UP P6, R14, R13, R12, R11 ;  /* 0x0400000c0d0e7389 */ /* 0x00006400000c000b */
[----:B01----:R-:W-:Y:S01]  /*16890*/  ENDCOLLECTIVE ;  /* 0x000000000000791b */ /* 0x003fe20003800000 */
.L_x_1389:
[----:B------:R-:W-:Y:S01]  /*168a0*/  IMAD.MOV.U32 R12, RZ, RZ, 0x8 ;  /* 0x00000008ff0c7424 */ /* 0x000fe200078e00ff */
[----:B------:R-:W-:-:S05]  /*168b0*/  SEL R3, R14, RZ, P3 ;  /* 0x000000ff0e037207 */ /* 0x000fca0001800000 */
[----:B------:R-:W-:-:S04]  /*168c0*/  IMAD.IADD R3, R2, 0x1, R3 ;  /* 0x0000000102037824 */ /* 0x000fc800078e0203 */
[----:B------:R-:W-:-:S07]  /*168d0*/  IMAD.MOV.U32 R13, RZ, RZ, R3 ;  /* 0x000000ffff0d7224 */ /* 0x000fce00078e0003 */
[----:B------:R-:W-:Y:S05]  /*168e0*/  WARPSYNC.COLLECTIVE R15, `(.L_x_1390) ;  /* 0x000000000f087348 */ /* 0x000fea0003c00000 */
[----:B------:R0:W1:Y:S02]  /*168f0*/  SHFL.UP P6, R14, R13, R12, R11 ;  /* 0x0400000c0d0e7389 */ /* 0x00006400000c000b */
[----:B01----:R-:W-:Y:S01]  /*16900*/  ENDCOLLECTIVE ;  /* 0x000000000000791b */ /* 0x003fe20003800000 */
.L_x_1390:
[----:B------:R-:W-:Y:S01]  /*16910*/  IMAD.MOV.U32 R12, RZ, RZ, 0x10 ;  /* 0x00000010ff0c7424 */ /* 0x000fe200078e00ff */
[----:B------:R-:W-:-:S05]  /*16920*/  SEL R14, R14, RZ, P4 ;  /* 0x000000ff0e0e7207 */ /* 0x000fca0002000000 */
[----:B------:R-:W-:-:S04]  /*16930*/  IMAD.IADD R5, R3, 0x1, R14 ;  /* 0x0000000103057824 */ /* 0x000fc800078e020e */
[----:B------:R-:W-:-:S07]  /*16940*/  IMAD.MOV.U32 R13, RZ, RZ, R5 ;  /* 0x000000ffff0d7224 */ /* 0x000fce00078e0005 */
[----:B------:R-:W-:Y:S05]  /*16950*/  WARPSYNC.COLLECTIVE R15, `(.L_x_1391) ;  /* 0x000000000f087348 */ /* 0x000fea0003c00000 */
[----:B------:R0:W1:Y:S02]  /*16960*/  SHFL.UP P6, R14, R13, R12, R11 ;  /* 0x0400000c0d0e7389 */ /* 0x00006400000c000b */
[----:B01----:R-:W-:Y:S01]  /*16970*/  ENDCOLLECTIVE ;  /* 0x000000000000791b */ /* 0x003fe20003800000 */
.L_x_1391:
        /* <DEDUP_REMOVED lines=8> */
.L_x_1392:
[----:B------:R-:W-:Y:S05]  /*16a00*/  BRA `(.L_x_1393) ;  /* 0xffffffb4004c7947 */ /* 0x000fea000383ffff */
.L_x_1257:
[----:B------:R-:W-:Y:S01]  /*16a10*/  BSSY B0, `(.L_x_1394) ;  /* 0x0000006000007945 */ /* 0x000fe20003800000 */
[----:B------:R-:W-:Y:S01]  /*16a20*/  PLOP3.LUT P6, PT, P6, PT, PT, 0x8, 0x0 ;  /* 0x000000000000781c */ /* 0x000fe200037ce170 */
[----:B------:R-:W-:-:S12]  /*16a30*/  IMAD.MOV.U32 R15, RZ, RZ, -0x1 ;  /* 0xffffffffff0f7424 */ /* 0x000fd800078e00ff */
[----:B012---:R-:W-:Y:S05]  /*16a40*/  WARPSYNC.COLLECTIVE R15, `(.L_x_1395) ;  /* 0x000000000f087348 */ /* 0x007fea0003c00000 */
[----:B------:R-:W-:Y:S01]  /*16a50*/  VOTE.ANY R14, PT, P6 ;  /* 0x00000000000e7806 */ /* 0x000fe200030e0100 */
[----:B012---:R-:W-:Y:S06]  /*16a60*/  ENDCOLLECTIVE ;  /* 0x000000000000791b */ /* 0x007fec0003800000 */
.L_x_1395:
[----:B------:R-:W-:Y:S05]  /*16a70*/  BSYNC B0 ;  /* 0x0000000000007941 */ /* 0x000fea0003800000 */
.L_x_1394:
        /* <DEDUP_REMOVED lines=9> */
.L_x_1396:
[----:B------:R-:W-:Y:S02]  /*16b10*/  IMAD.MOV.U32 R13, RZ, RZ, R4 ;  /* 0x000000ffff0d7224 */ /* 0x000fe400078e0004 */
[----:B------:R-:W-:-:S07]  /*16b20*/  IMAD.MOV.U32 R7, RZ, RZ, R14 ;  /* 0x000000ffff077224 */ /* 0x000fce00078e000e */
[----:B------:R-:W-:Y:S05]  /*16b30*/  WARPSYNC.COLLECTIVE R15, `(.L_x_1397) ;  /* 0x000000000f087348 */ /* 0x000fea0003c00000 */
[----:B------:R0:W1:Y:S02]  /*16b40*/  SHFL.IDX P6, R14, R13, R12, R11 ;  /* 0x0000000c0d0e7389 */ /* 0x00006400000c000b */
[----:B01----:R-:W-:Y:S01]  /*16b50*/  ENDCOLLECTIVE ;  /* 0x000000000000791b */ /* 0x003fe20003800000 */
.L_x_1397:
[----:B------:R-:W-:Y:S01]  /*16b60*/  IMAD.MOV.U32 R4, RZ, RZ, R14 ;  /* 0x000000ffff047224 */ /* 0x000fe200078e000e */
[----:B------:R-:W-:Y:S06]  /*16b70*/  BRA `(.L_x_1398) ;  /* 0xffffffb4002c7947 */ /* 0x000fec000383ffff */
.L_x_1259:
[----:B------:R-:W-:Y:S01]  /*16b80*/  BSSY B0, `(.L_x_1399) ;  /* 0x0000007000007945 */ /* 0x000fe20003800000 */
[----:B------:R-:W-:Y:S02]  /*16b90*/  IMAD.MOV.U32 R13, RZ, RZ, R2 ;  /* 0x000000ffff0d7224 */ /* 0x000fe400078e0002 */
[----:B------:R-:W-:Y:S02]  /*16ba0*/  IMAD.MOV.U32 R11, RZ, RZ, 0x1f ;  /* 0x0000001fff0b7424 */ /* 0x000fe400078e00ff */
[----:B------:R-:W-:-:S07]  /*16bb0*/  IMAD.MOV.U32 R15, RZ, RZ, -0x1 ;  /* 0xffffffffff0f7424 */ /* 0x000fce00078e00ff */
[----:B01234-:R-:W-:Y:S05]  /*16bc0*/  WARPSYNC.COLLECTIVE R15, `(.L_x_1400) ;  /* 0x000000000f087348 */ /* 0x01ffea0003c00000 */
[----:B------:R0:W0:Y:S02]  /*16bd0*/  SHFL.IDX P6, R14, R13, R12, R11 ;  /* 0x0000000c0d0e7389 */ /* 0x00002400000c000b */
[----:B01234-:R-:W-:Y:S01]  /*16be0*/  ENDCOLLECTIVE ;  /* 0x000000000000791b */ /* 0x01ffe20003800000 */
.L_x_1400:
[----:B------:R-:W-:Y:S05]  /*16bf0*/  BSYNC B0 ;  /* 0x0000000000007941 */ /* 0x000fea0003800000 */
.L_x_1399:
[----:B------:R-:W-:Y:S01]  /*16c00*/  IMAD.MOV.U32 R6, RZ, RZ, R14 ;  /* 0x000000ffff067224 */ /* 0x000fe200078e000e */
[----:B------:R-:W-:Y:S06]  /*16c10*/  BRA `(.L_x_1258) ;  /* 0xffffffb4001c7947 */ /* 0x000fec000383ffff */
.L_x_1263:
[----:B-1----:R1:W3:Y:S02]  /*16c20*/  SYNCS.PHASECHK.TRANS64.TRYWAIT P0, [R5+URZ+0x32420], R0 ;  /* 0x03242000050075a7 */ /* 0x0022e4000800017f */
[----:B---3--:R-:W-:Y:S05]  /*16c30*/  @!P0 NANOSLEEP.SYNCS 0x989680 ;  /* 0x009896800000895d */ /* 0x008fea0003900000 */
[----:B------:R-:W3:Y:S02]  /*16c40*/  @!P0 SYNCS.PHASECHK.TRANS64 P0, [R5+URZ+0x32420], R0 ;  /* 0x03242000050085a7 */ /* 0x000ee4000800007f */
[----:B---3--:R-:W-:Y:S05]  /*16c50*/  @!P0 BRA `(.L_x_1263) ;  /* 0xfffffffc00f08947 */ /* 0x008fea000383ffff */
[----:B------:R-:W-:Y:S05]  /*16c60*/  BRA `(.L_x_1401) ;  /* 0xffffffb800747947 */ /* 0x000fea000383ffff */
.L_x_1264:
[----:B------:R-:W3:Y:S01]  /*16c70*/  S2R R2, SR_TID.X ;  /* 0x0000000000027919 */ /* 0x000ee20000002100 */
[----:B------:R-:W-:Y:S01]  /*16c80*/  BSSY B0, `(.L_x_1402) ;  /* 0x000000a000007945 */ /* 0x000fe20003800000 */
[----:B------:R-:W-:Y:S02]  /*16c90*/  IMAD.MOV.U32 R12, RZ, RZ, RZ ;  /* 0x000000ffff0c7224 */ /* 0x000fe400078e00ff */
[----:B------:R-:W-:Y:S02]  /*16ca0*/  IMAD.MOV.U32 R11, RZ, RZ, 0x1f ;  /* 0x0000001fff0b7424 */ /* 0x000fe400078e00ff */
[----:B------:R-:W-:Y:S01]  /*16cb0*/  IMAD.MOV.U32 R15, RZ, RZ, -0x1 ;  /* 0xffffffffff0f7424 */ /* 0x000fe200078e00ff */
[----:B---3--:R-:W-:-:S04]  /*16cc0*/  SHF.R.U32.HI R2, RZ, 0x5, R2 ;  /* 0x00000005ff027819 */ /* 0x008fc80000011602 */
[----:B------:R-:W-:-:S05]  /*16cd0*/  LOP3.LUT R2, R2, 0x3, RZ, 0xc0, !PT ;  /* 0x0000000302027812 */ /* 0x000fca00078ec0ff */
[----:B------:R-:W-:-:S07]  /*16ce0*/  IMAD.MOV.U32 R13, RZ, RZ, R2 ;  /* 0x000000ffff0d7224 */ /* 0x000fce00078e0002 */
[----:B012-4-:R-:W-:Y:S05]  /*16cf0*/  WARPSYNC.COLLECTIVE R15, `(.L_x_1403) ;  /* 0x000000000f087348 */ /* 0x017fea0003c00000 */
[----:B------:R3:W0:Y:S02]  /*16d00*/  SHFL.IDX P6, R14, R13, R12, R11 ;  /* 0x0000000c0d0e7389 */ /* 0x00062400000c000b */
[----:B01234-:R-:W-:Y:S01]  /*16d10*/  ENDCOLLECTIVE ;  /* 0x000000000000791b */ /* 0x01ffe20003800000 */
.L_x_1403:
[----:B------:R-:W-:Y:S05]  /*16d20*/  BSYNC B0 ;  /* 0x0000000000007941 */ /* 0x000fea0003800000 */
.L_x_1402:
[----:B------:R-:W-:Y:S05]  /*16d30*/  BRA `(.L_x_1404) ;  /* 0xffffffb8005c7947 */ /* 0x000fea000383ffff */
.L_x_1267:
[----:B------:R-:W-:Y:S01]  /*16d40*/  BSSY B1, `(.L_x_1405) ;  /* 0x0000006000017945 */ /* 0x000fe20003800000 */
[----:B------:R-:W-:-:S07]  /*16d50*/  IMAD.MOV.U32 R15, RZ, RZ, -0x1 ;  /* 0xffffffffff0f7424 */ /* 0x000fce00078e00ff */
[----:B012-4-:R-:W-:Y:S05]  /*16d60*/  WARPSYNC.COLLECTIVE R15, `(.L_x_1406) ;  /* 0x000000000f0c7348 */ /* 0x017fea0003c00000 */
[----:B------:R-:W-:Y:S02]  /*16d70*/  ELECT P6, UR62, PT ;  /* 0x00000000003e782f */ /* 0x000fe400038c0000 */
[----:B------:R-:W-:Y:S01]  /*16d80*/  MOV R14, UR62 ;  /* 0x0000003e000e7c02 */ /* 0x000fe20008000f00 */
[----:B012-4-:R-:W-:Y:S10]  /*16d90*/  ENDCOLLECTIVE ;  /* 0x000000000000791b */ /* 0x017ff40003800000 */
.L_x_1406:
[----:B------:R-:W-:Y:S05]  /*16da0*/  BSYNC B1 ;  /* 0x0000000000017941 */ /* 0x000fea0003800000 */
.L_x_1405:
[----:B------:R-:W-:Y:S05]  /*16db0*/  BRA `(.L_x_1407) ;  /* 0xffffffb800547947 */ /* 0x000fea000383ffff */
.L_x_1269:
[----:B-1----:R1:W3:Y:S02]  /*16dc0*/  SYNCS.PHASECHK.TRANS64.TRYWAIT P1, [R3+URZ+0x32440], R2 ;  /* 0x03244002030075a7 */ /* 0x0022e4000802017f */
[----:B---3--:R-:W-:Y:S05]  /*16dd0*/  @!P1 NANOSLEEP.SYNCS 0x989680 ;  /* 0x009896800000995d */ /* 0x008fea0003900000 */
[----:B------:R-:W3:Y:S02]  /*16de0*/  @!P1 SYNCS.PHASECHK.TRANS64 P1, [R3+URZ+0x32440], R2 ;  /* 0x03244002030095a7 */ /* 0x000ee4000802007f */
[----:B---3--:R-:W-:Y:S05]  /*16df0*/  @!P1 BRA `(.L_x_1269) ;  /* 0xfffffffc00f09947 */ /* 0x008fea000383ffff */
[----:B------:R-:W-:Y:S05]  /*16e00*/  BRA `(.L_x_1408) ;  /* 0xffffffb8007c7947 */ /* 0x000fea000383ffff */
.L_x_1271:
[----:B---3--:R3:W0:Y:S02]  /*16e10*/  SYNCS.PHASECHK.TRANS64.TRYWAIT P1, [R5+URZ+0x32440], R0 ;  /* 0x03244000050075a7 */ /* 0x008624000802017f */
[----:B0-----:R-:W-:Y:S05]  /*16e20*/  @!P1 NANOSLEEP.SYNCS 0x989680 ;  /* 0x009896800000995d */ /* 0x001fea0003900000 */
[----:B------:R-:W0:Y:S02]  /*16e30*/  @!P1 SYNCS.PHASECHK.TRANS64 P1, [R5+URZ+0x32440], R0 ;  /* 0x03244000050095a7 */ /* 0x000e24000802007f */
[----:B0-----:R-:W-:Y:S05]  /*16e40*/  @!P1 BRA `(.L_x_1271) ;  /* 0xfffffffc00f09947 */ /* 0x001fea000383ffff */
[----:B------:R-:W-:Y:S05]  /*16e50*/  BRA `(.L_x_1409) ;  /* 0xffffffb800887947 */ /* 0x000fea000383ffff */
.L_x_1273:
[----:B------:R0:W0:Y:S02]  /*16e60*/  SYNCS.PHASECHK.TRANS64.TRYWAIT P1, [R3+URZ+0x32460], R2 ;  /* 0x03246002030075a7 */ /* 0x000024000802017f */
[----:B0-----:R-:W-:Y:S05]  /*16e70*/  @!P1 NANOSLEEP.SYNCS 0x989680 ;  /* 0x009896800000995d */ /* 0x001fea0003900000 */
[----:B------:R-:W0:Y:S02]  /*16e80*/  @!P1 SYNCS.PHASECHK.TRANS64 P1, [R3+URZ+0x32460], R2 ;  /* 0x03246002030095a7 */ /* 0x000e24000802007f */
[----:B0-----:R-:W-:Y:S05]  /*16e90*/  @!P1 BRA `(.L_x_1273) ;  /* 0xfffffffc00f09947 */ /* 0x001fea000383ffff */
[----:B------:R-:W-:Y:S05]  /*16ea0*/  BRA `(.L_x_1410) ;  /* 0xffffffb800847947 */ /* 0x000fea000383ffff */
.L_x_1411:
        /* <DEDUP_REMOVED lines=13> */
.L_x_6560:


//--------------------- .text._ZN7cutlass13device_kernelIN5flash11enable_sm90INS1_16FlashAttnFwdSm90INS1_25CollectiveMainloopFwdSm90ILi2EN4cute5tupleIJNS5_1CILi1EEES8_S8_EEENS6_IJNS7_ILi128EEENS7_ILi96EEENS7_ILi64EEEEEELi256ENS_10bfloat16_tEfNS_4arch4Sm90ELb0ELb0ELb1ELb1ELb1ELb1ELb1ELb1ELb0ELb1ELb1ELb0EEENS1_21CollectiveEpilogueFwdINS6_IJSA_NS7_ILi256EEESB_EEES9_SE_SG_Li256ELb1ELb1ELb1ELb0EEENS1_36VarlenDynamicPersistentTileSchedulerILi128ELi96ELi256ELi128ELb1ELb1ELb1ELb0ELb1ELb1EEEEEEEEEvNT_6ParamsE --------------------------
	.section	.text._ZN7cutlass13device_kernelIN5flash11enable_sm90INS1_16FlashAttnFwdSm90INS1_25CollectiveMainloopFwdSm90ILi2EN4cute5tupleIJNS5_1CILi1EEES8_S8_EEENS6_IJNS7_ILi128EEENS7_ILi96EEENS7_ILi64EEEEEELi256ENS_10bfloat16_tEfNS_4arch4Sm90ELb0ELb0ELb1ELb1ELb1ELb1ELb1ELb1ELb0ELb1ELb1ELb0EEENS1_21CollectiveEpilogueFwdINS6_IJSA_NS7_ILi256EEESB_EEES9_SE_SG_Li256ELb1ELb1ELb1ELb0EEENS1_36VarlenDynamicPersistentTileSchedulerILi128ELi96ELi256ELi128ELb1ELb1ELb1ELb0ELb1ELb1EEEEEEEEEvNT_6ParamsE,"ax",@progbits
	.align	128
.text._ZN7cutlass13device_kernelIN5flash11enable_sm90INS1_16FlashAttnFwdSm90INS1_25CollectiveMainloopFwdSm90ILi2EN4cute5tupleIJNS5_1CILi1EEES8_S8_EEENS6_IJNS7_ILi128EEENS7_ILi96EEENS7_ILi64EEEEEELi256ENS_10bfloat16_tEfNS_4arch4Sm90ELb0ELb0ELb1ELb1ELb1ELb1ELb1ELb1ELb0ELb1ELb1ELb0EEENS1_21CollectiveEpilogueFwdINS6_IJSA_NS7_ILi256EEESB_EEES9_SE_SG_Li256ELb1ELb1ELb1ELb0EEENS1_36VarlenDynamicPersistentTileSchedulerILi128ELi96ELi256ELi128ELb1ELb1ELb1ELb0ELb1ELb1EEEEEEEEEvNT_6ParamsE:
        .type           _ZN7cutlass13device_kernelIN5flash11enable_sm90INS1_16FlashAttnFwdSm90INS1_25CollectiveMainloopFwdSm90ILi2EN4cute5tupleIJNS5_1CILi1EEES8_S8_EEENS6_IJNS7_ILi128EEENS7_ILi96EEENS7_ILi64EEEEEELi256ENS_10bfloat16_tEfNS_4arch4Sm90ELb0ELb0ELb1ELb1ELb1ELb1ELb1ELb1ELb0ELb1ELb1ELb0EEENS1_21CollectiveEpilogueFwdINS6_IJSA_NS7_ILi256EEESB_EEES9_SE_SG_Li256ELb1ELb1ELb1ELb0EEENS1_36VarlenDynamicPersistentTileSchedulerILi128ELi96ELi256ELi128ELb1ELb1ELb1ELb0ELb1ELb1EEEEEEEEEvNT_6ParamsE,@function
        .size           _ZN7cutlass13device_kernelIN5flash11enable_sm90INS1_16FlashAttnFwdSm90INS1_25CollectiveMainloopFwdSm90ILi2EN4cute5tupleIJNS5_1CILi1EEES8_S8_EEENS6_IJNS7_ILi128EEENS7_ILi96EEENS7_ILi64EEEEEELi256ENS_10bfloat16_tEfNS_4arch4Sm90ELb0ELb0ELb1ELb1ELb1ELb1ELb1ELb1ELb0ELb1ELb1ELb0EEENS1_21CollectiveEpilogueFwdINS6_IJSA_NS7_ILi256EEESB_EEES9_SE_SG_Li256ELb1ELb1ELb1ELb0EEENS1_36VarlenDynamicPersistentTileSchedulerILi128ELi96ELi256ELi128ELb1ELb1ELb1ELb0ELb1ELb1EEEEEEEEEvNT_6ParamsE,(.L_x_6561 - _ZN7cutlass13device_kernelIN5flash11enable_sm90INS1_16FlashAttnFwdSm90INS1_25CollectiveMainloopFwdSm90ILi2EN4cute5tupleIJNS5_1CILi1EEES8_S8_EEENS6_IJNS7_ILi128EEENS7_ILi96EEENS7_ILi64EEEEEELi256ENS_10bfloat16_tEfNS_4arch4Sm90ELb0ELb0ELb1ELb1ELb1ELb1ELb1ELb1ELb0ELb1ELb1ELb0EEENS1_21CollectiveEpilogueFwdINS6_IJSA_NS7_ILi256EEESB_EEES9_SE_SG_Li256ELb1ELb1ELb1ELb0EEENS1_36VarlenDynamicPersistentTileSchedulerILi128ELi96ELi256ELi128ELb1ELb1ELb1ELb0ELb1ELb1EEEEEEEEEvNT_6ParamsE)
        .other          _ZN7cutlass13device_kernelIN5flash11enable_sm90INS1_16FlashAttnFwdSm90INS1_25CollectiveMainloopFwdSm90ILi2EN4cute5tupleIJNS5_1CILi1EEES8_S8_EEENS6_IJNS7_ILi128EEENS7_ILi96EEENS7_ILi64EEEEEELi256ENS_10bfloat16_tEfNS_4arch4Sm90ELb0ELb0ELb1ELb1ELb1ELb1ELb1ELb1ELb0ELb1ELb1ELb0EEENS1_21CollectiveEpilogueFwdINS6_IJSA_NS7_ILi256EEESB_EEES9_SE_SG_Li256ELb1ELb1ELb1ELb0EEENS1_36VarlenDynamicPersistentTileSchedulerILi128ELi96ELi256ELi128ELb1ELb1ELb1ELb0ELb1ELb1EEEEEEEEEvNT_6ParamsE,@"STO_CUDA_ENTRY STV_DEFAULT"
_ZN7cutlass13device_kernelIN5flash11enable_sm90INS1_16FlashAttnFwdSm90INS1_25CollectiveMainloopFwdSm90ILi2EN4cute5tupleIJNS5_1CILi1EEES8_S8_EEENS6_IJNS7_ILi128EEENS7_ILi96EEENS7_ILi64EEEEEELi256ENS_10bfloat16_tEfNS_4arch4Sm90ELb0ELb0ELb1ELb1ELb1ELb1ELb1ELb1ELb0ELb1ELb1ELb0EEENS1_21CollectiveEpilogueFwdINS6_IJSA_NS7_ILi256EEESB_EEES9_SE_SG_Li256ELb1ELb1ELb1ELb0EEENS1_36VarlenDynamicPersistentTileSchedulerILi128ELi96ELi256ELi128ELb1ELb1ELb1ELb0ELb1ELb1EEEEEEEEEvNT_6ParamsE:
        /* <DEDUP_REMOVED lines=17> */
.L_x_1413:
[----:B------:R-:W-:Y:S05]  /*0110*/  BSYNC B0 ;  /* 0x0000000000007941 */ /* 0x000fea0003800000 */
.L_x_1412:
[----:B------:R-:W-:Y:S01]  /*0120*/  VOTEU.ANY UP0, P0 ;  /* 0x00000000003f7886 */ /* 0x000fe20000000100 */
[----:B------:R-:W0:Y:S01]  /*0130*/  SHFL.IDX PT, R3, R2, RZ, 0x1f ;  /* 0x00001fff02037589 */ /* 0x000e2200000e0000 */
[----:B------:R-:W-:Y:S01]  /*0140*/  UMOV UR4, 0x80 ;  /* 0x0000008000047882 */ /* 0x000fe20000000000 */
[----:B------:R-:W-:Y:S01]  /*0150*/  UMOV UR7, 0x100 ;  /* 0x0000010000077882 */ /* 0x000fe20000000000 */
[----:B------:R-:W-:Y:S01]  /*0160*/  VOTEU.ANY UP1, P0 ;  /* 0x00000000003f7886 */ /* 0x000fe20000020100 */
[----:B------:R-:W1:Y:S01]  /*0170*/  @UP0 S2UR UR8, SR_CgaCtaId ;  /* 0x00000000000809c3 */ /* 0x000e620000008800 */
[----:B------:R-:W-:Y:S01]  /*0180*/  @UP0 UMOV UR6, 0x400 ;  /* 0x0000040000060882 */ /* 0x000fe20000000000 */
[----:B------:R-:W-:-:S04]  /*0190*/  @UP0 UIADD3 UR4, -UR4, 0x100000, URZ ;  /* 0x0010000004040890 */ /* 0x000fc8000fffe13f */
[----:B------:R-:W-:Y:S02]  /*01a0*/  @UP0 USHF.L.U32 UR5, UR4, 0xb, URZ ;  /* 0x0000000b04050899 */ /* 0x000fe4000800063f */
[----:B------:R-:W-:Y:S01]  /*01b0*/  @UP0 USHF.L.U32 UR4, UR4, 0x1, URZ ;  /* 0x0000000104040899 */ /* 0x000fe2000800063f */
[----:B------:R-:W-:Y:S01]  /*01c0*/  SHF.R.U32.HI R4, RZ, 0x7, R0 ;  /* 0x00000007ff047819 */ /* 0x000fe20000011600 */
[----:B------:R-:W-:Y:S01]  /*01d0*/  VOTEU.ANY UP2, P0 ;  /* 0x00000000003f7886 */ /* 0x000fe20000040100 */
[----:B0-----:R-:W-:-:S03]  /*01e0*/  ISETP.NE.AND P1, PT, R3, RZ, PT ;  /* 0x000000ff0300720c */ /* 0x001fc60003f25270 */
[----:B------:R0:W2:Y:S01]  /*01f0*/  SHFL.IDX PT, R3, R4, RZ, 0x1f ;  /* 0x00001fff04037589 */ /* 0x0000a200000e0000 */
[----:B-1----:R-:W-:Y:S02]  /*0200*/  @UP0 ULEA UR8, UR8, UR6, 0x18 ;  /* 0x0000000608080291 */ /* 0x002fe4000f8ec03f */
[----:B------:R-:W-:-:S04]  /*0210*/  @UP0 UIADD3 UR6, -UR7, 0x100000, URZ ;  /* 0x0010000007060890 */ /* 0x000fc8000fffe13f */
[----:B------:R-:W-:Y:S02]  /*0220*/  @UP0 USHF.L.U32 UR7, UR6, 0xb, URZ ;  /* 0x0000000b06070899 */ /* 0x000fe4000800063f */
[----:B------:R-:W-:Y:S01]  /*0230*/  @UP0 USHF.L.U32 UR6, UR6, 0x1, URZ ;  /* 0x0000000106060899 */ /* 0x000fe2000800063f */
[----:B------:R-:W-:Y:S01]  /*0240*/  VOTEU.ANY UP0, P0 ;  /* 0x00000000003f7886 */ /* 0x000fe20000000100 */
[----:B------:R-:W1:Y:S04]  /*0250*/  FENCE.VIEW.ASYNC.S ;  /* 0x00000000000073c6 */ /* 0x000e680000000000 */
[----:B-1----:R0:W1:Y:S01]  /*0260*/  @UP0 SYNCS.EXCH.64 URZ, [UR8+0x32400], UR4 ;  /* 0x03240004083f05b2 */ /* 0x0020620008000100 */
[----:B------:R0:W3:Y:S05]  /*0270*/  @UP1 SYNCS.EXCH.64 URZ, [UR8+0x32410], UR4 ;  /* 0x03241004083f15b2 */ /* 0x0000ea0008000100 */
[----:B------:R0:W4:Y:S02]  /*0280*/  @UP2 SYNCS.EXCH.64 URZ, [UR8+0x32420], UR6 ;  /* 0x03242006083f25b2 */ /* 0x0001240008000100 */
        /* <DEDUP_REMOVED lines=19> */
.L_x_1414:
        /* <DEDUP_REMOVED lines=22> */
.L_x_1415:
        /* <DEDUP_REMOVED lines=18> */
.L_x_1416:
        /* <DEDUP_REMOVED lines=22> */
.L_x_1417:
        /* <DEDUP_REMOVED lines=22> */
.L_x_1418:
[----:B--2---:R-:W-:Y:S01]  /*0900*/  ISETP.NE.AND P0, PT, R3, RZ, PT ;  /* 0x000000ff0300720c */ /* 0x004fe20003f05270 */
[----:B------:R-:W-:Y:S01]  /*0910*/  IMAD.MOV.U32 R3, RZ, RZ, 0x1 ;  /* 0x00000001ff037424 */ /* 0x000fe200078e00ff */
[----:B------:R-:W-:Y:S01]  /*0920*/  NOP ;  /* 0x0000000000007918 */ /* 0x000fe20000000000 */
[----:B------:R-:W-:Y:S01]  /*0930*/  ULDC.64 UR60, c[0x0][0x208] ;  /* 0x00008200003c7ab9 */ /* 0x000fe20000000a00 */
[----:B------:R-:W-:Y:S02]  /*0940*/  BSSY B9, `(.L_x_1419) ;  /* 0x0001c46000097945 */ /* 0x000fe40003800000 */
[----:B------:R-:W-:-:S05]  /*0950*/  SEL R3, R3, 0x2, !P0 ;  /* 0x0000000203037807 */ /* 0x000fca0004000000 */
[----:B------:R2:W-:Y:S01]  /*0960*/  STL [R1+0x8], R3 ;  /* 0x0000080301007387 */ /* 0x0005e20000100800 */
[----:B01-34-:R-:W-:Y:S06]  /*0970*/  BAR.SYNC.DEFER_BLOCKING 0x0 ;  /* 0x0000000000007b1d */ /* 0x01bfec0000010000 */
[----:B------:R-:W-:Y:S05]  /*0980*/  @!P0 BRA `(.L_x_1420) ;  /* 0x0000014800148947 */ /* 0x000fea0003800000 */
.L_x_1421:
[----:B------:R-:W-:-:S08]  /*0990*/  NOP ;  /* 0x0000000000007918 */ /* 0x000fd00000000000 */
[----:B------:R-:W0:Y:S02]  /*09a0*/  USETMAXREG.TRY_ALLOC.CTAPOOL UP0, 0xe8 ;  /* 0x000000e8000079c8 */ /* 0x000e240008000600 */
[----:B0-----:R-:W-:-:S13]  /*09b0*/  PLOP3.LUT P0, PT, PT, PT, UP0, 0x80, 0x0 ;  /* 0x000000000000781c */ /* 0x001fda0003f0f008 */
[----:B------:R-:W-:Y:S05]  /*09c0*/  @!P0 BRA `(.L_x_1421) ;  /* 0xfffffffc00f08947 */ /* 0x000fea000383ffff */
[----:B------:R-:W3:Y:S01]  /*09d0*/  LDL.LU R2, [R1] ;  /* 0x0000000001027983 */ /* 0x000ee20000300800 */
[----:B------:R-:W-:Y:S01]  /*09e0*/  SHF.R.U32.HI R4, RZ, 0x7, R0 ;  /* 0x00000007ff047819 */ /* 0x000fe20000011600 */
[----:B------:R-:W-:Y:S01]  /*09f0*/  ULDC UR4, c[0x0][0xd3c] ;  /* 0x00034f0000047ab9 */ /* 0x000fe20000000800 */
[----:B--2---:R-:W0:Y:S01]  /*0a00*/  S2R R3, SR_CgaCtaId ;  /* 0x0000000000037919 */ /* 0x004e220000008800 */
        /* <DEDUP_REMOVED lines=8> */
[----:B---3--:R-:W-:-:S04]  /*0a90*/  LOP3.LUT R2, R2, 0xfffffffb, RZ, 0xc0, !PT ;  /* 0xfffffffb02027812 */ /* 0x008fc800078ec0ff */
[----:B------:R-:W-:-:S05]  /*0aa0*/  @P0 LOP3.LUT R2, R2, 0x4, RZ, 0xfc, !PT ;  /* 0x0000000402020812 */ /* 0x000fca00078efcff */
[----:B------:R1:W-:Y:S01]  /*0ab0*/  STL [R1], R2 ;  /* 0x0000000201007387 */ /* 0x0003e20000100800 */
[----:B0-----:R-:W-:-:S13]  /*0ac0*/  ISETP.GE.AND P0, PT, R51, UR4, PT ;  /* 0x0000000433007c0c */ /* 0x001fda000bf06270 */
[----:B-1----:R-:W-:Y:S05]  /*0ad0*/  @P0 BRA `(.L_x_1422) ;  /* 0x000001c000b00947 */ /* 0x002fea0003800000 */
[----:B------:R-:W2:Y:S01]  /*0ae0*/  LDL.LU R14, [R1+0x8] ;  /* 0x00000800010e7983 */ /* 0x000ea20000300800 */
[----:B------:R-:W-:Y:S02]  /*0af0*/  VIADD R0, R0, 0xffffff80 ;  /* 0xffffff8000007836 */ /* 0x000fe40000000000 */
[----:B------:R-:W-:Y:S02]  /*0b00*/  IMAD.MOV.U32 R18, RZ, RZ, RZ ;  /* 0x000000ffff127224 */ /* 0x000fe400078e00ff */
[----:B------:R-:W-:Y:S01]  /*0b10*/  IMAD.MOV.U32 R204, RZ, RZ, RZ ;  /* 0x000000ffffcc7224 */ /* 0x000fe200078e00ff */
[----:B------:R-:W-:Y:S01]  /*0b20*/  SHF.R.S32.HI R3, RZ, 0x1f, R0 ;  /* 0x0000001fff037819 */ /* 0x000fe20000011400 */
[----:B------:R-:W-:Y:S02]  /*0b30*/  IMAD.MOV.U32 R214, RZ, RZ, RZ ;  /* 0x000000ffffd67224 */ /* 0x000fe400078e00ff */
[----:B------:R-:W-:Y:S01]  /*0b40*/  IMAD.MOV.U32 R202, RZ, RZ, RZ ;  /* 0x000000ffffca7224 */ /* 0x000fe200078e00ff */
[----:B------:R-:W-:-:S02]  /*0b50*/  LEA.HI R2, R3, R0, RZ, 0x7 ;  /* 0x0000000003027211 */ /* 0x000fc400078f38ff */
[CC--:B------:R-:W-:Y:S02]  /*0b60*/  LEA.HI R4, R3.reuse, R0.reuse, RZ, 0x4 ;  /* 0x0000000003047211 */ /* 0x0c0fe400078f20ff */
[----:B------:R-:W-:Y:S02]  /*0b70*/  LOP3.LUT R5, R2, 0xffffff80, RZ, 0xc0, !PT ;  /* 0xffffff8002057812 */ /* 0x000fe400078ec0ff */
[----:B------:R-:W-:Y:S02]  /*0b80*/  SHF.R.S32.HI R7, RZ, 0x4, R4 ;  /* 0x00000004ff077819 */ /* 0x000fe40000011404 */
[----:B------:R-:W-:Y:S01]  /*0b90*/  LEA.HI R200, R3, R0, RZ, 0x2 ;  /* 0x0000000003c87211 */ /* 0x000fe200078f10ff */
[----:B------:R-:W-:Y:S01]  /*0ba0*/  IMAD.IADD R13, R0, 0x1, -R5 ;  /* 0x00000001000d7824 */ /* 0x000fe200078e0a05 */
[----:B------:R-:W-:Y:S02]  /*0bb0*/  SHF.R.S32.HI R5, RZ, 0x7, R2 ;  /* 0x00000007ff057819 */ /* 0x000fe40000011402 */
[----:B------:R-:W-:-:S02]  /*0bc0*/  LEA.HI R6, R4, R7, RZ, 0x1 ;  /* 0x0000000704067211 */ /* 0x000fc400078f08ff */
[----:B------:R-:W-:Y:S01]  /*0bd0*/  SHF.R.S32.HI R9, RZ, 0x1f, R13 ;  /* 0x0000001fff097819 */ /* 0x000fe2000001140d */
[----:B------:R-:W-:Y:S01]  /*0be0*/  STL [R1+0x104], R13 ;  /* 0x0001040d01007387 */ /* 0x000fe20000100800 */
[----:B------:R-:W-:Y:S02]  /*0bf0*/  LEA.HI R2, R2, R5, RZ, 0x1 ;  /* 0x0000000502027211 */ /* 0x000fe400078f08ff */
[----:B------:R-:W-:Y:S02]  /*0c00*/  LEA.HI R10, R9, R13, RZ, 0x2 ;  /* 0x0000000d090a7211 */ /* 0x000fe400078f10ff */
[----:B------:R-:W-:Y:S02]  /*0c10*/  LOP3.LUT R2, R2, 0x3fffffe, RZ, 0xc0, !PT ;  /* 0x03fffffe02027812 */ /* 0x000fe400078ec0ff */
[--C-:B------:R-:W-:Y:S02]  /*0c20*/  SHF.R.S32.HI R11, RZ, 0x2, R10.reuse ;  /* 0x00000002ff0b7819 */ /* 0x100fe4000001140a */
[----:B------:R-:W-:-:S02]  /*0c30*/  SHF.R.S32.HI R8, RZ, 0x1f, R10 ;  /* 0x0000001fff087819 */ /* 0x000fc4000001140a */
[----:B------:R-:W-:Y:S02]  /*0c40*/  LOP3.LUT R6, R6, 0x1ffffffe, RZ, 0xc0, !PT ;  /* 0x1ffffffe06067812 */ /* 0x000fe400078ec0ff */
[----:B------:R-:W-:Y:S02]  /*0c50*/  LEA.HI R8, R8, R11, RZ, 0x3 ;  /* 0x0000000b08087211 */ /* 0x000fe400078f18ff */
[----:B------:R-:W-:Y:S01]  /*0c60*/  LEA.HI R9, R9, R13, RZ, 0x5 ;  /* 0x0000000d09097211 */ /* 0x000fe200078f28ff */
[----:B------:R-:W-:Y:S01]  /*0c70*/  IMAD.IADD R6, R7, 0x1, -R6 ;  /* 0x0000000107067824 */ /* 0x000fe200078e0a06 */
[----:B------:R-:W-:Y:S01]  /*0c80*/  LOP3.LUT R12, R8, 0xfffffff8, RZ, 0xc0, !PT ;  /* 0xfffffff8080c7812 */ /* 0x000fe200078ec0ff */
[----:B------:R-:W-:Y:S01]  /*0c90*/  IMAD.IADD R8, R5, 0x1, -R2 ;  /* 0x0000000105087824 */ /* 0x000fe200078e0a02 */
[-C--:B------:R-:W-:Y:S02]  /*0ca0*/  LEA.HI R2, R3, R0.reuse, RZ, 0x5 ;  /* 0x0000000003027211 */ /* 0x080fe400078f28ff */
[----:B------:R-:W-:Y:S01]  /*0cb0*/  LOP3.LUT R5, R4, 0x3fffff0, RZ, 0xc0, !PT ;  /* 0x03fffff004057812 */ /* 0x000fe200078ec0ff */
[----:B------:R-:W-:Y:S01]  /*0cc0*/  IMAD.IADD R12, R11, 0x1, -R12 ;  /* 0x000000010b0c7824 */ /* 0x000fe200078e0a0c */
[----:B------:R-:W-:-:S02]  /*0cd0*/  LEA.HI R3, R3, R0, RZ, 0x3 ;  /* 0x0000000003037211 */ /* 0x000fc400078f18ff */
[----:B------:R-:W-:Y:S01]  /*0ce0*/  SHF.R.S32.HI R15, RZ, 0x5, R2 ;  /* 0x00000005ff0f7819 */ /* 0x000fe20000011402 */
[----:B------:R-:W-:Y:S01]  /*0cf0*/  IMAD.IADD R5, R0, 0x1, -R5 ;  /* 0x0000000100057824 */ /* 0x000fe200078e0a05 */
[----:B------:R-:W-:Y:S02]  /*0d00*/  LOP3.LUT R7, R3, 0xfffffff8, RZ, 0xc0, !PT ;  /* 0xfffffff803077812 */ /* 0x000fe400078ec0ff */
        /* <DEDUP_REMOVED lines=9> */
[----:B------:R-:W-:-:S02]  /*0da0*/  IMAD.IADD R3, R0, 0x1, -R3 ;  /* 0x0000000100037824 */ /* 0x000fc400078e0a03 */
        /* <DEDUP_REMOVED lines=63> */
[----:B------:R-:W-:Y:S01]  /*11a0*/  VIADD R6, R207, 0xc0 ;  /* 0x000000c0cf067836 */ /* 0x000fe20000000000 */
[----:B------:R-:W-:Y:S01]  /*11b0*/  SHF.R.S32.HI R9, RZ, 0x1f, R9 ;  /* 0x0000001fff097819 */ /* 0x000fe20000011409 */
        /* <DEDUP_REMOVED lines=10> */
[C---:B------:R-:W-:Y:S01]  /*1260*/  VIADD R7, R42.reuse, 0xe0 ;  /* 0x000000e02a077836 */ /* 0x040fe20000000000 */
[----:B-1----:R-:W-:Y:S01]  /*1270*/  SHF.R.S32.HI R35, RZ, 0x1f, R35 ;  /* 0x0000001fff237819 */ /* 0x002fe20000011423 */
[C---:B------:R-:W-:Y:S01]  /*1280*/  VIADD R6, R42.reuse, 0xe8 ;  /* 0x000000e82a067836 */ /* 0x040fe20000000000 */
[----:B------:R1:W-:Y:S01]  /*1290*/  STL [R1+0xd4], R31 ;  /* 0x0000d41f01007387 */ /* 0x0003e20000100800 */
[C---:B------:R-:W-:Y:S01]  /*12a0*/  VIADD R5, R42.reuse, 0xf0 ;  /* 0x000000f02a057836 */ /* 0x040fe20000000000 */
[----:B---3--:R-:W-:Y:S01]  /*12b0*/  SHF.R.S32.HI R34, RZ, 0x1f, R34 ;  /* 0x0000001fff227819 */ /* 0x008fe20000011422 */
[----:B------:R-:W-:Y:S01]  /*12c0*/  VIADD R3, R42, 0xf8 ;  /* 0x000000f82a037836 */ /* 0x000fe20000000000 */
[----:B------:R-:W-:Y:S01]  /*12d0*/  STL [R1+0xd0], R30 ;  /* 0x0000d01e01007387 */ /* 0x000fe20000100800 */
[----:B------:R-:W-:Y:S01]  /*12e0*/  IMAD R0, R0, 0x8, R8 ;  /* 0x0000000800007824 */ /* 0x000fe200078e0208 */
        /* <DEDUP_REMOVED lines=13> */
[----:B------:R-:W-:Y:S01]  /*13c0*/  VIADD R212, R16, 0xe0 ;  /* 0x000000e010d47836 */ /* 0x000fe20000000000 */
[----:B------:R0:W-:Y:S01]  /*13d0*/  STL [R1+0xc0], R26 ;  /* 0x0000c01a01007387 */ /* 0x0001e20000100800 */
[----:B------:R-:W-:Y:S01]  /*13e0*/  VIADD R205, R22, 0x10 ;  /* 0x0000001016cd7836 */ /* 0x000fe20000000000 */
[----:B-1----:R-:W-:-:S02]  /*13f0*/  SHF.R.S32.HI R28, RZ, 0x1f, R28 ;  /* 0x0000001fff1c7819 */ /* 0x002fc4000001141c */
[----:B------:R1:W-:Y:S01]  /*1400*/  STL [R1+0xbc], R25 ;  /* 0x0000bc1901007387 */ /* 0x0003e20000100800 */
[----:B------:R-:W-:Y:S02]  /*1410*/  SHF.R.S32.HI R226, RZ, 0x1f, R211 ;  /* 0x0000001fffe27819 */ /* 0x000fe400000114d3 */
        /* <DEDUP_REMOVED lines=11> */
[----:B0-----:R-:W-:Y:S02]  /*14d0*/  SHF.R.S32.HI R21, RZ, 0x1f, R21 ;  /* 0x0000001fff157819 */ /* 0x001fe40000011415 */
[----:B-1----:R-:W-:Y:S02]  /*14e0*/  SHF.R.S32.HI R20, RZ, 0x1f, R20 ;  /* 0x0000001fff147819 */ /* 0x002fe40000011414 */
[----:B--2---:R-:W-:Y:S01]  /*14f0*/  LOP3.LUT R206, R14, 0x1, RZ, 0xfc, !PT ;  /* 0x000000010ece7812 */ /* 0x004fe200078efcff */
[----:B------:R-:W-:-:S05]  /*1500*/  VIADD R14, R42, 0xb0 ;  /* 0x000000b02a0e7836 */ /* 0x000fca0000000000 */
[----:B------:R0:W-:Y:S04]  /*1510*/  STL [R1+0xa8], R14 ;  /* 0x0000a80e01007387 */ /* 0x0001e80000100800 */
        /* <DEDUP_REMOVED lines=58> */
.L_x_1578:
        /* <DEDUP_REMOVED lines=53> */
.L_x_1423:
        /* <DEDUP_REMOVED lines=14> */
.L_x_1424:
[----:B------:R-:W-:Y:S05]  /*1cf0*/  @!P0 BRA `(.L_x_1425) ;  /* 0x00000000000c8947 */ /* 0x000fea0003800000 */
[----:B------:R-:W2:Y:S04]  /*1d00*/  LDG.E R0, desc[UR60][R4.64] ;  /* 0x0000003c04007981 */ /* 0x000ea8000c1e1900 */
[----:B------:R-:W2:Y:S02]  /*1d10*/  LDG.E R31, desc[UR60][R4.64+0x4] ;  /* 0x0000043c041f7981 */ /* 0x000ea4000c1e1900 */
[----:B--2---:R-:W-:-:S07]  /*1d20*/  IMAD.IADD R31, R31, 0x1, -R0 ;  /* 0x000000011f1f7824 */ /* 0x004fce00078e0a00 */
.L_x_1425:
        /* <DEDUP_REMOVED lines=39> */
[-C--:B------:R-:W-:Y:S02]  /*1fa0*/  IABS R10, R11.reuse ;  /* 0x0000000b000a7213 */ /* 0x080fe40000000000 */
        /* <DEDUP_REMOVED lines=22> */
.L_x_1427:
[----:B------:R-:W-:Y:S05]  /*2110*/  BSYNC B0 ;  /* 0x0000000000007941 */ /* 0x000fea0003800000 */
.L_x_1426:
[----:B------:R-:W-:-:S05]  /*2120*/  IMAD R0, R12, R3, RZ ;  /* 0x000000030c007224 */ /* 0x000fca00078e02ff */
[C---:B------:R-:W-:Y:S01]  /*2130*/  VIADDMNMX R3, R0.reuse, R3, R86, PT ;  /* 0x0000000300037246 */ /* 0x040fe20003800156 */
[----:B------:R-:W-:-:S04]  /*2140*/  IMAD R0, R0, 0x60, -R9 ;  /* 0x0000006000007824 */ /* 0x000fc800078e0a09 */
[----:B------:R-:W-:Y:S01]  /*2150*/  IMAD R3, R3, 0x60, -R9 ;  /* 0x0000006003037824 */ /* 0x000fe200078e0a09 */
        /* <DEDUP_REMOVED lines=20> */
[----:B0-----:R-:W-:Y:S01]  /*22a0*/  IMAD.U32 R4, RZ, RZ, UR4 ;  /* 0x00000004ff047e24 */ /* 0x001fe2000f8e00ff */
[----:B------:R-:W-:Y:S01]  /*22b0*/  MOV R10, UR6 ;  /* 0x00000006000a7c02 */ /* 0x000fe20008000f00 */
[----:B------:R-:W-:Y:S01]  /*22c0*/  IMAD.U32 R5, RZ, RZ, UR5 ;  /* 0x00000005ff057e24 */ /* 0x000fe2000f8e00ff */
[----:B------:R-:W0:Y:S01]  /*22d0*/  LDC.64 R14, c[0x4][R14] ;  /* 0x010000000e0e7b82 */ /* 0x000e220000000a00 */
[----:B------:R-:W-:Y:S01]  /*22e0*/  ULDC.64 UR4, c[0x4][0xa0] ;  /* 0x0100280000047ab9 */ /* 0x000fe20000000a00 */
[----:B------:R-:W-:Y:S02]  /*22f0*/  IMAD.U32 R11, RZ, RZ, UR7 ;  /* 0x00000007ff0b7e24 */ /* 0x000fe4000f8e00ff */
[----:B------:R-:W-:-:S02]  /*2300*/  IMAD.U32 R6, RZ, RZ, UR4 ;  /* 0x00000004ff067e24 */ /* 0x000fc4000f8e00ff */
[----:B------:R-:W-:Y:S02]  /*2310*/  IMAD.U32 R7, RZ, RZ, UR5 ;  /* 0x00000005ff077e24 */ /* 0x000fe4000f8e00ff */
[----:B------:R-:W-:Y:S02]  /*2320*/  IMAD.MOV.U32 R8, RZ, RZ, 0x70 ;  /* 0x00000070ff087424 */ /* 0x000fe400078e00ff */
[----:B------:R-:W-:Y:S02]  /*2330*/  IMAD.MOV.U32 R12, RZ, RZ, 0x1 ;  /* 0x00000001ff0c7424 */ /* 0x000fe400078e00ff */
[----:B------:R-:W-:-:S07]  /*2340*/  IMAD.MOV.U32 R13, RZ, RZ, RZ ;  /* 0x000000ffff0d7224 */ /* 0x000fce00078e00ff */
[----:B------:R-:W-:-:S07]  /*2350*/  LEPC R20, `(.L_x_1430) ;  /* 0x000000001014794e */ /* 0x000fce0000000000 */
[----:B0----5:R-:W-:Y:S05]  /*2360*/  CALL.ABS.NOINC R14 ;  /* 0x000000000e007343 */ /* 0x021fea0003c00000 */
.L_x_1430:
[----:B------:R-:W-:Y:S05]  /*2370*/  BSYNC B6 ;  /* 0x0000000000067941 */ /* 0x000fea0003800000 */
.L_x_1429:
[----:B------:R-:W-:Y:S01]  /*2380*/  VIADD R25, R19, 0x400 ;  /* 0x0000040013197836 */ /* 0x000fe20000000000 */
[----:B------:R-:W-:Y:S04]  /*2390*/  BSSY B6, `(.L_x_1431) ;  /* 0x0000013000067945 */ /* 0x000fe80003800000 */
[----:B------:R-:W-:-:S13]  /*23a0*/  LOP3.LUT P0, RZ, R25, 0x3ff, RZ, 0xc0, !PT ;  /* 0x000003ff19ff7812 */ /* 0x000fda000780c0ff */
[----:B------:R-:W-:Y:S05]  /*23b0*/  @!P0 BRA `(.L_x_1432) ;  /* 0x0000000000408947 */ /* 0x000fea0003800000 */
[----:B------:R-:W-:Y:S01]  /*23c0*/  MOV R14, 0x0 ;  /* 0x00000000000e7802 */ /* 0x000fe20000000f00 */
[----:B------:R-:W-:Y:S01]  /*23d0*/  ULDC.64 UR4, c[0x4][0x98] ;  /* 0x0100260000047ab9 */ /* 0x000fe20000000a00 */
[----:B------:R-:W-:Y:S01]  /*23e0*/  ULDC.64 UR6, c[0x4][0xa0] ;  /* 0x0100280000067ab9 */ /* 0x000fe20000000a00 */
[----:B0-----:R-:W-:Y:S02]  /*23f0*/  IMAD.U32 R4, RZ, RZ, UR4 ;  /* 0x00000004ff047e24 */ /* 0x001fe4000f8e00ff */
        /* <DEDUP_REMOVED lines=12> */
.L_x_1432:
[----:B------:R-:W-:Y:S05]  /*24c0*/  BSYNC B6 ;  /* 0x0000000000067941 */ /* 0x000fea0003800000 */
.L_x_1431:
[----:B------:R-:W-:Y:S01]  /*24d0*/  ULDC.64 UR4, c[0x0][0xaf0] ;  /* 0x0002bc0000047ab9 */ /* 0x000fe20000000a00 */
[----:B------:R-:W1:Y:S01]  /*24e0*/  S2R R6, SR_TID.X ;  /* 0x0000000000067919 */ /* 0x000e620000002100 */
[----:B------:R-:W-:Y:S01]  /*24f0*/  ISETP.NE.U32.AND P0, PT, RZ, UR4, PT ;  /* 0x00000004ff007c0c */ /* 0x000fe2000bf05070 */
[----:B------:R-:W-:Y:S01]  /*2500*/  IMAD.MOV.U32 R85, RZ, RZ, R32 ;  /* 0x000000ffff557224 */ /* 0x000fe200078e0020 */
[----:B------:R-:W2:Y:S01]  /*2510*/  LDC R11, c[0x0][0x3f4] ;  /* 0x0000fd00ff0b7b82 */ /* 0x000ea20000000800 */
[----:B------:R-:W3:Y:S01]  /*2520*/  LDL R10, [R1+0x5c] ;  /* 0x00005c00010a7983 */ /* 0x000ee20000100800 */
[----:B------:R-:W-:Y:S01]  /*2530*/  ISETP.NE.AND.EX P0, PT, RZ, UR5, PT, P0 ;  /* 0x00000005ff007c0c */ /* 0x000fe2000bf05300 */
[----:B------:R-:W-:-:S05]  /*2540*/  IMAD.MOV.U32 R29, RZ, RZ, R30 ;  /* 0x000000ffff1d7224 */ /* 0x000fca00078e001e */
[----:B------:R-:W4:Y:S07]  /*2550*/  LDC.64 R50, c[0x0][0x3f8] ;  /* 0x0000fe00ff327b82 */ /* 0x000f2e0000000a00 */
[----:B0-----:R-:W-:Y:S01]  /*2560*/  @P0 IADD3 R4, P1, R34, UR4, RZ ;  /* 0x0000000422040c10 */ /* 0x001fe2000ff3e0ff */
[----:B------:R-:W-:Y:S01]  /*2570*/  ULDC UR4, c[0x0][0x320] ;  /* 0x0000c80000047ab9 */ /* 0x000fe20000000800 */
[----:B------:R-:W0:Y:S02]  /*2580*/  LDC.64 R60, c[0x0][0x408] ;  /* 0x00010200ff3c7b82 */ /* 0x000e240000000a00 */
[----:B------:R-:W-:-:S02]  /*2590*/  @P0 IADD3.X R5, R33, UR5, RZ, P1, !PT ;  /* 0x0000000521050c10 */ /* 0x000fc40008ffe4ff */
[----:B------:R-:W-:-:S03]  /*25a0*/  ISETP.GE.AND P1, PT, R2, UR4, PT ;  /* 0x0000000402007c0c */ /* 0x000fc6000bf26270 */
[----:B------:R1:W3:Y:S01]  /*25b0*/  @P0 LDG.E R85, desc[UR60][R4.64] ;  /* 0x0000003c04550981 */ /* 0x0002e2000c1e1900 */
[----:B------:R-:W-:Y:S02]  /*25c0*/  SEL R3, RZ, 0xffffffff, P1 ;  /* 0xffffffffff037807 */ /* 0x000fe40000800000 */
[----:B------:R-:W-:-:S03]  /*25d0*/  ISETP.GE.AND P0, PT, R16, UR4, PT ;  /* 0x0000000410007c0c */ /* 0x000fc6000bf06270 */
[----:B------:R-:W-:Y:S01]  /*25e0*/  IMAD.SHL.U32 R3, R3, 0x2, RZ ;  /* 0x0000000203037824 */ /* 0x000fe200078e00ff */
[----:B------:R-:W-:Y:S02]  /*25f0*/  SEL R0, RZ, 0x1, P0 ;  /* 0x00000001ff007807 */ /* 0x000fe40000000000 */
[----:B------:R-:W-:Y:S02]  /*2600*/  ISETP.GE.AND P0, PT, R211, UR4, PT ;  /* 0x00000004d3007c0c */ /* 0x000fe4000bf06270 */
[----:B------:R-:W-:Y:S02]  /*2610*/  ISETP.GE.AND P1, PT, R210, UR4, PT ;  /* 0x00000004d2007c0c */ /* 0x000fe4000bf26270 */
[----:B------:R-:W-:Y:S02]  /*2620*/  LOP3.LUT R0, R3, 0x2, R0, 0xe2, !PT ;  /* 0x0000000203007812 */ /* 0x000fe400078ee200 */
[----:B------:R-:W-:Y:S02]  /*2630*/  SEL R3, RZ, 0x4, P0 ;  /* 0x00000004ff037807 */ /* 0x000fe40000000000 */
[----:B-1----:R-:W-:-:S02]  /*2640*/  SEL R4, RZ, 0x8, P1 ;  /* 0x00000008ff047807 */ /* 0x002fc40000800000 */
[----:B------:R-:W-:Y:S02]  /*2650*/  ISETP.GE.AND P0, PT, R209, UR4, PT ;  /* 0x00000004d1007c0c */ /* 0x000fe4000bf06270 */
[----:B------:R-:W-:Y:S01]  /*2660*/  ISETP.GE.AND P1, PT, R208, UR4, PT ;  /* 0x00000004d0007c0c */ /* 0x000fe2000bf26270 */
[----:B------:R-:W-:Y:S01]  /*2670*/  VIADD R6, R6, 0xffffff80 ;  /* 0xffffff8006067836 */ /* 0x000fe20000000000 */
[----:B------:R-:W-:Y:S02]  /*2680*/  LOP3.LUT R0, R4, R0, R3, 0xfe, !PT ;  /* 0x0000000004007212 */ /* 0x000fe400078efe03 */
[----:B------:R-:W-:Y:S02]  /*2690*/  SEL R3, RZ, 0x10, P0 ;  /* 0x00000010ff037807 */ /* 0x000fe40000000000 */
[----:B------:R-:W-:Y:S02]  /*26a0*/  SEL R4, RZ, 0x20, P1 ;  /* 0x00000020ff047807 */ /* 0x000fe40000800000 */
[----:B------:R-:W-:-:S02]  /*26b0*/  ISETP.GE.AND P0, PT, R213, UR4, PT ;  /* 0x00000004d5007c0c */ /* 0x000fc4000bf06270 */
[----:B------:R-:W-:Y:S02]  /*26c0*/  LOP3.LUT R0, R4, R0, R3, 0xfe, !PT ;  /* 0x0000000004007212 */ /* 0x000fe400078efe03 */
[----:B------:R-:W-:Y:S02]  /*26d0*/  SHF.R.S32.HI R3, RZ, 0x1f, R6 ;  /* 0x0000001fff037819 */ /* 0x000fe40000011406 */
[----:B------:R-:W-:Y:S02]  /*26e0*/  ISETP.GE.AND P1, PT, R212, UR4, PT ;  /* 0x00000004d4007c0c */ /* 0x000fe4000bf26270 */
[----:B------:R-:W-:Y:S02]  /*26f0*/  LEA.HI R8, R3, R6, RZ, 0x2 ;  /* 0x0000000603087211 */ /* 0x000fe400078f10ff */
[----:B------:R-:W-:Y:S02]  /*2700*/  SEL R83, RZ, 0x40, P0 ;  /* 0x00000040ff537807 */ /* 0x000fe40000000000 */
[----:B------:R-:W-:-:S02]  /*2710*/  SEL R3, RZ, 0x7fff80, P1 ;  /* 0x007fff80ff037807 */ /* 0x000fc40000800000 */
[----:B--2---:R-:W-:Y:S01]  /*2720*/  ISETP.GE.AND P0, PT, R16, R11, PT ;  /* 0x0000000b1000720c */ /* 0x004fe20003f06270 */
[----:B------:R-:W-:Y:S01]  /*2730*/  IMAD.SHL.U32 R78, R11, 0x2, RZ ;  /* 0x000000020b4e7824 */ /* 0x000fe200078e00ff */
[----:B------:R-:W-:Y:S02]  /*2740*/  LOP3.LUT R83, R3, R0, R83, 0xfe, !PT ;  /* 0x0000000003537212 */ /* 0x000fe400078efe53 */
[----:B------:R-:W-:Y:S02]  /*2750*/  SEL R3, R11, RZ, P0 ;  /* 0x000000ff0b037207 */ /* 0x000fe40000000000 */
[----:B------:R-:W2:Y:S01]  /*2760*/  LDL R11, [R1+0x58] ;  /* 0x00005800010b7983 */ /* 0x000ea20000100800 */
[----:B------:R-:W1:Y:S01]  /*2770*/  S2R R12, SR_TID.X ;  /* 0x00000000000c7919 */ /* 0x000e620000002100 */
[----:B------:R-:W-:Y:S02]  /*2780*/  SHF.R.S32.HI R5, RZ, 0x1f, R200 ;  /* 0x0000001fff057819 */ /* 0x000fe400000114c8 */
[----:B------:R-:W-:Y:S01]  /*2790*/  LOP3.LUT R9, R8, 0xfffffffc, RZ, 0xc0, !PT ;  /* 0xfffffffc08097812 */ /* 0x000fe200078ec0ff */
[----:B------:R-:W-:Y:S01]  /*27a0*/  IMAD.IADD R3, R16, 0x1, R3 ;  /* 0x0000000110037824 */ /* 0x000fe200078e0203 */
[----:B------:R-:W-:Y:S01]  /*27b0*/  SHF.R.S32.HI R23, RZ, 0x1f, R22 ;  /* 0x0000001fff177819 */ /* 0x000fe20000011416 */
[----:B----4-:R-:W-:-:S02]  /*27c0*/  IMAD R4, R5, R50, RZ ;  /* 0x0000003205047224 */ /* 0x010fc400078e02ff */
[----:B0-----:R-:W-:Y:S02]  /*27d0*/  IMAD R5, R5, R60, RZ ;  /* 0x0000003c05057224 */ /* 0x001fe400078e02ff */
[----:B------:R-:W-:Y:S02]  /*27e0*/  IMAD.IADD R84, R84, 0x1, R31 ;  /* 0x0000000154547824 */ /* 0x000fe400078e021f */
[----:B------:R-:W-:Y:S01]  /*27f0*/  IMAD.IADD R75, R6, 0x1, -R9 ;  /* 0x00000001064b7824 */ /* 0x000fe200078e0a09 */
[----:B------:R-:W-:Y:S01]  /*2800*/  SHF.R.S32.HI R0, RZ, 0x1f, R3 ;  /* 0x0000001fff007819 */ /* 0x000fe20000011403 */
[C---:B------:R-:W-:Y:S02]  /*2810*/  IMAD R7, R200.reuse, R51, R4 ;  /* 0x00000033c8077224 */ /* 0x040fe400078e0204 */
[----:B------:R-:W-:-:S04]  /*2820*/  IMAD.WIDE.U32 R20, R200, R50, R22 ;  /* 0x00000032c8147225 */ /* 0x000fc800078e0016 */
[----:B------:R-:W-:-:S04]  /*2830*/  IMAD.WIDE.U32 R30, R200, R50, R16 ;  /* 0x00000032c81e7225 */ /* 0x000fc800078e0010 */
[----:B------:R-:W-:Y:S01]  /*2840*/  IMAD R9, R200, R61, R5 ;  /* 0x0000003dc8097224 */ /* 0x000fe200078e0205 */
[----:B-1----:R-:W-:-:S04]  /*2850*/  SHF.R.U32.HI R12, RZ, 0x7, R12 ;  /* 0x00000007ff0c7819 */ /* 0x002fc8000001160c */
[C---:B------:R-:W-:Y:S01]  /*2860*/  ISETP.NE.AND P6, PT, R12.reuse, 0x1, PT ;  /* 0x000000010c00780c */ /* 0x040fe20003fc5270 */
[----:B------:R-:W-:Y:S02]  /*2870*/  VIADD R87, R12, 0x8 ;  /* 0x000000080c577836 */ /* 0x000fe40000000000 */
[----:B------:R-:W-:Y:S01]  /*2880*/  VIADD R12, R200, 0x40 ;  /* 0x00000040c80c7836 */ /* 0x000fe20000000000 */
[----:B-----5:R-:W-:Y:S01]  /*2890*/  SHF.R.S32.HI R5, RZ, 0x1f, R48 ;  /* 0x0000001fff057819 */ /* 0x020fe20000011430 */
[----:B------:R-:W-:Y:S02]  /*28a0*/  IMAD.IADD R21, R21, 0x1, R7 ;  /* 0x0000000115157824 */ /* 0x000fe400078e0207 */
[----:B------:R-:W-:Y:S01]  /*28b0*/  IMAD.SHL.U32 R12, R12, 0x40, RZ ;  /* 0x000000400c0c7824 */ /* 0x000fe200078e00ff */
[----:B------:R-:W-:Y:S01]  /*28c0*/  LEA.HI R3, R0, R3, RZ, 0x3 ;  /* 0x0000000300037211 */ /* 0x000fe200078f18ff */
[----:B------:R-:W-:Y:S01]  /*28d0*/  IMAD.IADD R31, R7, 0x1, R31 ;  /* 0x00000001071f7824 */ /* 0x000fe200078e021f */
[----:B------:R-:W-:Y:S01]  /*28e0*/  SHF.R.S32.HI R7, RZ, 0x1f, R8 ;  /* 0x0000001fff077819 */ /* 0x000fe20000011408 */
[----:B------:R-:W-:Y:S01]  /*28f0*/  IMAD R0, R5, R60, RZ ;  /* 0x0000003c05007224 */ /* 0x000fe200078e02ff */
[----:B------:R-:W-:-:S02]  /*2900*/  LOP3.LUT R12, R12, 0x1c0, RZ, 0xc0, !PT ;  /* 0x000001c00c0c7812 */ /* 0x000fc400078ec0ff */
[----:B------:R-:W-:Y:S01]  /*2910*/  LEA.HI R7, R7, R200, RZ, 0x3 ;  /* 0x000000c807077211 */ /* 0x000fe200078f18ff */
[----:B------:R-:W-:Y:S01]  /*2920*/  IMAD R71, R48, R61, R0 ;  /* 0x0000003d30477224 */ /* 0x000fe200078e0200 */
[----:B------:R-:W-:Y:S01]  /*2930*/  LOP3.LUT R0, R12, 0x38, R3, 0xf8, !PT ;  /* 0x000000380c007812 */ /* 0x000fe200078ef803 */
[----:B------:R-:W-:Y:S01]  /*2940*/  VIADD R12, R200, 0x40 ;  /* 0x00000040c80c7836 */ /* 0x000fe20000000000 */
[----:B------:R-:W-:Y:S01]  /*2950*/  LOP3.LUT R7, R7, 0xfffffff8, RZ, 0xc0, !PT ;  /* 0xfffffff807077812 */ /* 0x000fe200078ec0ff */
[----:B------:R-:W-:Y:S05]  /*2960*/  @!P6 WARPSYNC.ALL ;  /* 0x000000000000e948 */ /* 0x000fea0003800000 */
[----:B------:R-:W-:Y:S01]  /*2970*/  IMAD.SHL.U32 R12, R12, 0x40, RZ ;  /* 0x000000400c0c7824 */ /* 0x000fe200078e00ff */
[----:B------:R-:W-:Y:S01]  /*2980*/  ULDC UR4, c[0x0][0x2f4] ;  /* 0x0000bd0000047ab9 */ /* 0x000fe20000000800 */
[----:B------:R-:W-:Y:S01]  /*2990*/  IMAD.IADD R7, R200, 0x1, -R7 ;  /* 0x00000001c8077824 */ /* 0x000fe200078e0a07 */
[----:B------:R-:W-:Y:S01]  /*29a0*/  ISETP.GE.AND P2, PT, R2, UR4, PT ;  /* 0x0000000402007c0c */ /* 0x000fe2000bf46270 */
[----:B------:R-:W-:Y:S01]  /*29b0*/  IMAD.WIDE.U32 R56, R200, R60, R22 ;  /* 0x0000003cc8387225 */ /* 0x000fe200078e0016 */
[----:B------:R-:W-:-:S03]  /*29c0*/  LOP3.LUT R12, R12, 0x1c0, RZ, 0xc0, !PT ;  /* 0x000001c00c0c7812 */ /* 0x000fc600078ec0ff */
[----:B------:R-:W-:Y:S01]  /*29d0*/  IMAD.WIDE.U32 R58, R200, R60, R16 ;  /* 0x0000003cc83a7225 */ /* 0x000fe200078e0010 */
[----:B------:R-:W-:-:S03]  /*29e0*/  SHF.R.U32.HI R12, RZ, 0x3, R12 ;  /* 0x00000003ff0c7819 */ /* 0x000fc6000001160c */
[----:B------:R-:W-:Y:S02]  /*29f0*/  IMAD.SHL.U32 R66, R7, 0x40, RZ ;  /* 0x0000004007427824 */ /* 0x000fe400078e00ff */
[----:B------:R-:W-:Y:S02]  /*2a00*/  IMAD.IADD R57, R57, 0x1, R9 ;  /* 0x0000000139397824 */ /* 0x000fe400078e0209 */
[----:B------:R-:W-:Y:S01]  /*2a10*/  IMAD.IADD R59, R9, 0x1, R59 ;  /* 0x00000001093b7824 */ /* 0x000fe200078e023b */
[----:B------:R-:W-:Y:S01]  /*2a20*/  LOP3.LUT R66, R66, 0x1c0, RZ, 0xc0, !PT ;  /* 0x000001c042427812 */ /* 0x000fe200078ec0ff */
[----:B------:R-:W-:Y:S01]  /*2a30*/  IMAD R4, R5, R50, RZ ;  /* 0x0000003205047224 */ /* 0x000fe200078e02ff */
[----:B------:R-:W-:Y:S01]  /*2a40*/  SHF.L.U64.HI R80, R60, 0x6, R61 ;  /* 0x000000063c507819 */ /* 0x000fe2000001023d */
[----:B------:R-:W-:Y:S01]  /*2a50*/  IMAD R5, R61, 0x60, RZ ;  /* 0x000000603d057824 */ /* 0x000fe200078e02ff */
[----:B------:R-:W-:Y:S01]  /*2a60*/  LOP3.LUT R0, R0, R12, RZ, 0x3c, !PT ;  /* 0x0000000c00007212 */ /* 0x000fe200078e3cff */
[----:B------:R-:W-:Y:S01]  /*2a70*/  IMAD.SHL.U32 R79, R60, 0x40, RZ ;  /* 0x000000403c4f7824 */ /* 0x000fe200078e00ff */
[----:B------:R-:W-:Y:S01]  /*2a80*/  LOP3.LUT R29, R29, 0xfffffffe, RZ, 0xc0, !PT ;  /* 0xfffffffe1d1d7812 */ /* 0x000fe200078ec0ff */
[----:B------:R-:W-:Y:S01]  /*2a90*/  IMAD.WIDE.U32 R56, R48, R60, R56 ;  /* 0x0000003c30387225 */ /* 0x000fe200078e0038 */
[----:B------:R-:W-:-:S03]  /*2aa0*/  SHF.R.U32.HI R63, RZ, 0x3, R66 ;  /* 0x00000003ff3f7819 */ /* 0x000fc60000011642 */
[----:B------:R-:W-:-:S04]  /*2ab0*/  IMAD.WIDE.U32 R58, R48, R60, R58 ;  /* 0x0000003c303a7225 */ /* 0x000fc800078e003a */
[----:B------:R-:W-:Y:S01]  /*2ac0*/  IMAD R73, R48, R51, R4 ;  /* 0x0000003330497224 */ /* 0x000fe200078e0204 */
[----:B------:R-:W-:Y:S01]  /*2ad0*/  LOP3.LUT R4, R66, 0x18, R16, 0xf8, !PT ;  /* 0x0000001842047812 */ /* 0x000fe200078ef810 */
[----:B------:R-:W-:Y:S01]  /*2ae0*/  IMAD.WIDE.U32 R60, R60, 0x60, RZ ;  /* 0x000000603c3c7825 */ /* 0x000fe200078e00ff */
[----:B------:R-:W-:Y:S02]  /*2af0*/  @P2 LOP3.LUT R29, R29, 0x1, RZ, 0xfc, !PT ;  /* 0x000000011d1d2812 */ /* 0x000fe400078efcff */
[----:B------:R-:W-:Y:S01]  /*2b00*/  LOP3.LUT P2, RZ, R7, 0x4, RZ, 0xc0, !PT ;  /* 0x0000000407ff7812 */ /* 0x000fe2000784c0ff */
[----:B------:R-:W-:Y:S01]  /*2b10*/  IMAD.MOV.U32 R64, RZ, RZ, 0x20 ;  /* 0x00000020ff407424 */ /* 0x000fe200078e00ff */
[----:B------:R-:W-:Y:S01]  /*2b20*/  LOP3.LUT R4, R4, R63, RZ, 0x3c, !PT ;  /* 0x0000003f04047212 */ /* 0x000fe200078e3cff */
[----:B------:R-:W-:Y:S01]  /*2b30*/  IMAD.IADD R76, R61, 0x1, R5 ;  /* 0x000000013d4c7824 */ /* 0x000fe200078e0205 */
[----:B------:R-:W-:Y:S01]  /*2b40*/  PRMT R5, R83, 0x8880, RZ ;  /* 0x0000888053057816 */ /* 0x000fe200000000ff */
[----:B------:R-:W-:Y:S01]  /*2b50*/  IMAD R77, R51, 0x60, RZ ;  /* 0x00000060334d7824 */ /* 0x000fe200078e02ff */
[C---:B------:R-:W-:Y:S01]  /*2b60*/  SHF.L.U64.HI R82, R50.reuse, 0x6, R51 ;  /* 0x0000000632527819 */ /* 0x040fe20000010233 */
[----:B------:R-:W-:Y:S01]  /*2b70*/  IMAD.SHL.U32 R81, R50, 0x40, RZ ;  /* 0x0000004032517824 */ /* 0x000fe200078e00ff */
[----:B------:R-:W-:Y:S01]  /*2b80*/  PRMT R5, R5, 0x7710, RZ ;  /* 0x0000771005057816 */ /* 0x000fe200000000ff */
[----:B------:R-:W-:Y:S01]  /*2b90*/  IMAD.WIDE.U32 R20, R48, R50, R20 ;  /* 0x0000003230147225 */ /* 0x000fe200078e0014 */
[----:B------:R-:W-:-:S02]  /*2ba0*/  SEL R64, R64, 0xffffffe0, !P2 ;  /* 0xffffffe040407807 */ /* 0x000fc40005000000 */
[----:B------:R-:W-:Y:S01]  /*2bb0*/  LOP3.LUT R69, R3, 0xfffffff8, RZ, 0xc0, !PT ;  /* 0xfffffff803457812 */ /* 0x000fe200078ec0ff */
[----:B------:R-:W-:Y:S01]  /*2bc0*/  IMAD.WIDE.U32 R30, R48, R50, R30 ;  /* 0x00000032301e7225 */ /* 0x000fe200078e001e */
[----:B------:R0:W-:Y:S03]  /*2bd0*/  STL [R1], R29 ;  /* 0x0000001d01007387 */ /* 0x0001e60000100800 */
[----:B------:R-:W-:Y:S01]  /*2be0*/  IMAD.WIDE.U32 R50, R50, 0x60, RZ ;  /* 0x0000006032327825 */ /* 0x000fe200078e00ff */
[----:B------:R-:W-:Y:S02]  /*2bf0*/  SHF.R.S32.HI R70, RZ, 0x3, R3 ;  /* 0x00000003ff467819 */ /* 0x000fe40000011403 */
[----:B------:R-:W-:Y:S01]  /*2c00*/  LOP3.LUT R62, R5, 0x1, RZ, 0xc0, !PT ;  /* 0x00000001053e7812 */ /* 0x000fe200078ec0ff */
[----:B------:R-:W-:Y:S01]  /*2c10*/  IMAD.IADD R74, R21, 0x1, R73 ;  /* 0x00000001154a7824 */ /* 0x000fe200078e0249 */
[----:B------:R-:W-:Y:S01]  /*2c20*/  LOP3.LUT R9, R5, 0x8, RZ, 0xc0, !PT ;  /* 0x0000000805097812 */ /* 0x000fe200078ec0ff */
[----:B------:R-:W-:Y:S01]  /*2c30*/  IMAD.IADD R72, R57, 0x1, R71 ;  /* 0x0000000139487824 */ /* 0x000fe200078e0247 */
[----:B0-----:R-:W-:Y:S01]  /*2c40*/  LOP3.LUT R29, R5, 0x2, RZ, 0xc0, !PT ;  /* 0x00000002051d7812 */ /* 0x001fe200078ec0ff */
[----:B------:R-:W-:Y:S01]  /*2c50*/  IMAD.IADD R77, R51, 0x1, R77 ;  /* 0x00000001334d7824 */ /* 0x000fe200078e024d */
[----:B------:R-:W-:Y:S01]  /*2c60*/  LOP3.LUT R8, R5, 0x10, RZ, 0xc0, !PT ;  /* 0x0000001005087812 */ /* 0x000fe200078ec0ff */
[----:B------:R-:W-:Y:S01]  /*2c70*/  IMAD R75, R75, 0x40, R200 ;  /* 0x000000404b4b7824 */ /* 0x000fe200078e02c8 */
[----:B------:R-:W-:Y:S01]  /*2c80*/  LOP3.LUT R6, R5, 0x20, RZ, 0xc0, !PT ;  /* 0x0000002005067812 */ /* 0x000fe200078ec0ff */
[----:B------:R-:W-:Y:S01]  /*2c90*/  IMAD.IADD R73, R73, 0x1, R31 ;  /* 0x0000000149497824 */ /* 0x000fe200078e021f */
[----:B------:R-:W-:Y:S01]  /*2ca0*/  @!P6 BAR.SYNC.DEFER_BLOCKING 0x9, 0x100 ;  /* 0x024400000000eb1d */ /* 0x000fe20000010000 */
[----:B------:R-:W-:Y:S01]  /*2cb0*/  IMAD.IADD R71, R71, 0x1, R59 ;  /* 0x0000000147477824 */ /* 0x000fe200078e023b */
[----:B------:R-:W-:-:S02]  /*2cc0*/  ISETP.GE.AND P1, PT, R16, UR4, PT ;  /* 0x0000000410007c0c */ /* 0x000fc4000bf26270 */
[----:B------:R-:W-:Y:S01]  /*2cd0*/  SHF.R.S32.HI R67, RZ, 0x1f, R69 ;  /* 0x0000001fff437819 */ /* 0x000fe20000011445 */
[----:B---3--:R-:W-:Y:S01]  /*2ce0*/  IMAD.IADD R65, R10, 0x1, R0 ;  /* 0x000000010a417824 */ /* 0x008fe200078e0200 */
[----:B------:R-:W-:-:S04]  /*2cf0*/  LOP3.LUT R0, R66, 0x38, R3, 0xf8, !PT ;  /* 0x0000003842007812 */ /* 0x000fc800078ef803 */
[----:B------:R-:W-:Y:S02]  /*2d00*/  LOP3.LUT R0, R0, R63, RZ, 0x3c, !PT ;  /* 0x0000003f00007212 */ /* 0x000fe400078e3cff */
[C---:B------:R-:W-:Y:S02]  /*2d10*/  LOP3.LUT R10, R5.reuse, 0x4, RZ, 0xc0, !PT ;  /* 0x00000004050a7812 */ /* 0x040fe400078ec0ff */
[----:B------:R-:W-:Y:S02]  /*2d20*/  LOP3.LUT R5, R5, 0x40, RZ, 0xc0, !PT ;  /* 0x0000004005057812 */ /* 0x000fe400078ec0ff */
[----:B------:R-:W-:Y:S01]  /*2d30*/  SHF.R.S32.HI R68, RZ, 0x1f, R85 ;  /* 0x0000001fff447819 */ /* 0x000fe20000011455 */
[C---:B--2---:R-:W-:Y:S02]  /*2d40*/  IMAD R7, R11.reuse, 0x200, R4 ;  /* 0x000002000b077824 */ /* 0x044fe400078e0204 */
[----:B------:R-:W-:Y:S02]  /*2d50*/  IMAD R4, R11, 0x200, R0 ;  /* 0x000002000b047824 */ /* 0x000fe400078e0200 */
[----:B------:R-:W-:-:S07]  /*2d60*/  IMAD.IADD R3, R64, 0x1, R7 ;  /* 0x0000000140037824 */ /* 0x000fce00078e0207 */
.L_x_1486:
[----:B0-2---:R-:W2:Y:S01]  /*2d70*/  LDL.LU R34, [R1] ;  /* 0x0000000001227983 */ /* 0x005ea20000300800 */
        /* <DEDUP_REMOVED lines=11> */
[----:B---3--:R-:W3:Y:S08]  /*2e30*/  @!P2 LDC.64 R12, c[0x0][0x418] ;  /* 0x00010600ff0cab82 */ /* 0x008ef00000000a00 */
[----:B----4-:R-:W4:Y:S08]  /*2e40*/  @P3 LDC R0, c[0x0][0x434] ;  /* 0x00010d00ff003b82 */ /* 0x010f300000000800 */
[----:B------:R-:W1:Y:S01]  /*2e50*/  @P3 LDC R11, c[0x0][0x438] ;  /* 0x00010e00ff0b3b82 */ /* 0x000e620000000800 */
[----:B----4-:R-:W-:-:S05]  /*2e60*/  @P3 IMAD.HI.U32 R0, R35, R0, RZ ;  /* 0x0000000023003227 */ /* 0x010fca00078e00ff */
[----:B-1----:R-:W-:Y:S01]  /*2e70*/  @P3 SHF.R.U32.HI R32, RZ, R11, R0 ;  /* 0x0000000bff203219 */ /* 0x002fe20000011600 */
[----:B0-----:R-:W-:-:S03]  /*2e80*/  @!P2 IMAD R0, R68, R14, RZ ;  /* 0x0000000e4400a224 */ /* 0x001fc600078e02ff */
[----:B------:R-:W-:Y:S01]  /*2e90*/  @!P2 SHF.R.S32.HI R33, RZ, 0x1f, R32 ;  /* 0x0000001fff21a819 */ /* 0x000fe20000011420 */
        /* <DEDUP_REMOVED lines=42> */
[----:B------:R-:W-:Y:S01]  /*3140*/  LEA R96, P2, R12, UR4, 0x1 ;  /* 0x000000040c607c11 */ /* 0x000fe2000f8408ff */
[----:B------:R-:W-:Y:S01]  /*3150*/  ULDC.U8 UR4, c[0x0][0x410] ;  /* 0x0001040000047ab9 */ /* 0x000fe20000000000 */
[----:B------:R-:W-:Y:S02]  /*3160*/  IMAD.WIDE.U32 R14, R60, R27, RZ ;  /* 0x0000001b3c0e7225 */ /* 0x000fe400078e00ff */
[----:B------:R-:W-:Y:S02]  /*3170*/  LEA.HI.X R97, R12, UR5, R97, 0x1, P2 ;  /* 0x000000050c617c11 */ /* 0x000fe400090f0c61 */
[----:B------:R-:W-:Y:S01]  /*3180*/  ISETP.NE.AND P2, PT, RZ, UR4, PT ;  /* 0x00000004ff007c0c */ /* 0x000fe2000bf45270 */
[----:B------:R-:W-:-:S02]  /*3190*/  IMAD R11, R11, R60, R13 ;  /* 0x0000003c0b0b7224 */ /* 0x000fc400078e020d */
        /* <DEDUP_REMOVED lines=35> */
.L_x_1437:
[----:B------:R-:W-:Y:S05]  /*33d0*/  BSYNC B1 ;  /* 0x0000000000017941 */ /* 0x000fea0003800000 */
.L_x_1436:
        /* <DEDUP_REMOVED lines=26> */
.L_x_1439:
[----:B------:R-:W-:Y:S05]  /*3580*/  BSYNC B1 ;  /* 0x0000000000017941 */ /* 0x000fea0003800000 */
.L_x_1438:
[----:B------:R-:W-:Y:S01]  /*3590*/  IMAD.MOV.U32 R0, RZ, RZ, R44 ;  /* 0x000000ffff007224 */ /* 0x000fe200078e002c */
[----:B------:R-:W-:Y:S01]  /*35a0*/  PRMT R108, R11, 0x7610, R108 ;  /* 0x000076100b6c7816 */ /* 0x000fe2000000006c */
        /* <DEDUP_REMOVED lines=27> */
[----:B------:R-:W-:Y:S01]  /*3760*/  PRMT R105, R105, 0x5410, R13 ;  /* 0x0000541069697816 */ /* 0x000fe2000000000d */
[----:B------:R-:W-:Y:S06]  /*3770*/  @!P3 BRA `(.L_x_1440) ;  /* 0x000000000004b947 */ /* 0x000fec0003800000 */
[----:B------:R-:W-:Y:S01]  /*3780*/  BPT.TRAP 0x1 ;  /* 0x000000040000795c */ /* 0x000fe20000300000 */
.L_x_1440:
[----:B------:R-:W-:Y:S01]  /*3790*/  IMAD R0, R18, 0x8, R19 ;  /* 0x0000000812007824 */ /* 0x000fe200078e0213 */
[----:B------:R-:W-:Y:S01]  /*37a0*/  SHF.L.U32 R95, R204, 0x1f, RZ ;  /* 0x0000001fcc5f7819 */ /* 0x000fe200000006ff */
[----:B------:R-:W-:Y:S03]  /*37b0*/  BSSY B1, `(.L_x_1441) ;  /* 0x0000003000017945 */ /* 0x000fe60003800000 */
[----:B------:R-:W0:Y:S02]  /*37c0*/  SYNCS.PHASECHK.TRANS64.TRYWAIT P5, [R0+URZ+0x32490], R95 ;  /* 0x0324905f000075a7 */ /* 0x000e2400080a017f */
[----:B0-----:R-:W-:Y:S05]  /*37d0*/  @!P5 BRA `(.L_x_1442) ;  /* 0x000001940078d947 */ /* 0x001fea0003800000 */
.L_x_1705:
[----:B------:R-:W-:Y:S05]  /*37e0*/  BSYNC B1 ;  /* 0x0000000000017941 */ /* 0x000fea0003800000 */
.L_x_1441:
[----:B------:R-:W-:-:S03]  /*37f0*/  UMOV UR4, 0xffffffff ;  /* 0xffffffff00047882 */ /* 0x000fc60000000000 */
[----:B------:R-:W-:Y:S05]  /*3800*/  BRA.DIV UR4, `(.L_x_1443) ;  /* 0x0000019604807947 */ /* 0x000fea000b800000 */
[----:B------:R1:W2:Y:S04]  /*3810*/  SHFL.IDX PT, R54, R97, RZ, 0x1c1f ;  /* 0x001c1fff61367589 */ /* 0x0002a800000e0000 */
[----:B------:R1:W3:Y:S02]  /*3820*/  SHFL.IDX PT, R11, R96, RZ, 0x1c1f ;  /* 0x001c1fff600b7589 */ /* 0x0002e400000e0000 */
.L_x_1709:
        /* <DEDUP_REMOVED lines=10> */
[--C-:B------:R-:W-:Y:S02]  /*38d0*/  SHF.R.U64 R44, R44, 0x10, R45.reuse ;  /* 0x000000102c2c7819 */ /* 0x100fe4000000122d */
[----:B------:R-:W-:Y:S02]  /*38e0*/  SHF.R.U32.HI R55, RZ, 0x10, R45 ;  /* 0x00000010ff377819 */ /* 0x000fe4000001162d */
[--C-:B------:R-:W-:Y:S02]  /*38f0*/  SHF.R.U64 R45, R46, 0x10, R47.reuse ;  /* 0x000000102e2d7819 */ /* 0x100fe4000000122f */
[----:B------:R-:W-:Y:S02]  /*3900*/  SHF.R.U32.HI R99, RZ, 0x10, R47 ;  /* 0x00000010ff637819 */ /* 0x000fe4000001162f */
[C---:B------:R-:W-:Y:S01]  /*3910*/  PRMT R47, R100.reuse, 0x5410, R45 ;  /* 0x00005410642f7816 */ /* 0x040fe2000000002d */
[----:B0-----:R-:W-:Y:S01]  /*3920*/  IMAD.U32 R45, R13, 0x10000, RZ ;  /* 0x000100000d2d7824 */ /* 0x001fe200078e00ff */
[----:B------:R-:W-:-:S02]  /*3930*/  PRMT R44, R100, 0x5432, R44 ;  /* 0x00005432642c7816 */ /* 0x000fc4000000002c */
[----:B------:R-:W-:Y:S02]  /*3940*/  LOP3.LUT R102, R13, 0xffff0000, RZ, 0xc0, !PT ;  /* 0xffff00000d667812 */ /* 0x000fe400078ec0ff */
[C---:B------:R-:W-:Y:S01]  /*3950*/  LOP3.LUT R100, R47.reuse, 0xffff0000, RZ, 0xc0, !PT ;  /* 0xffff00002f647812 */ /* 0x040fe200078ec0ff */
[----:B------:R-:W-:Y:S01]  /*3960*/  IMAD.U32 R47, R47, 0x10000, RZ ;  /* 0x000100002f2f7824 */ /* 0x000fe200078e00ff */
[C---:B------:R-:W-:Y:S01]  /*3970*/  LOP3.LUT R46, R44.reuse, 0xffff0000, RZ, 0xc0, !PT ;  /* 0xffff00002c2e7812 */ /* 0x040fe200078ec0ff */
[----:B------:R-:W-:Y:S02]  /*3980*/  IMAD.U32 R44, R44, 0x10000, RZ ;  /* 0x000100002c2c7824 */ /* 0x000fe400078e00ff */
[C---:B------:R-:W-:Y:S02]  /*3990*/  FMUL.FTZ R101, R102.reuse, R100 ;  /* 0x0000006466657220 */ /* 0x040fe40000410000 */
[-C--:B------:R-:W-:Y:S01]  /*39a0*/  FMUL.FTZ R13, R102, R46.reuse ;  /* 0x0000002e660d7220 */ /* 0x080fe20000410000 */
[C---:B------:R-:W-:Y:S01]  /*39b0*/  LOP3.LUT R102, R14.reuse, 0xffff0000, RZ, 0xc0, !PT ;  /* 0xffff00000e667812 */ /* 0x040fe200078ec0ff */
[----:B------:R-:W-:Y:S01]  /*39c0*/  FFMA.FTZ R46, R45, R46, -R101 ;  /* 0x0000002e2d2e7223 */ /* 0x000fe20000010865 */
[----:B------:R-:W-:-:S02]  /*39d0*/  IMAD.U32 R14, R14, 0x10000, RZ ;  /* 0x000100000e0e7824 */ /* 0x000fc400078e00ff */
[----:B------:R-:W-:Y:S01]  /*39e0*/  FFMA.FTZ R45, R45, R100, R13 ;  /* 0x000000642d2d7223 */ /* 0x000fe2000001000d */
[----:B------:R-:W-:Y:S02]  /*39f0*/  PRMT R13, R109, 0x5410, R55 ;  /* 0x000054106d0d7816 */ /* 0x000fe40000000037 */
[----:B------:R-:W-:Y:S02]  /*3a00*/  PRMT R55, R111, 0x5410, R99 ;  /* 0x000054106f377816 */ /* 0x000fe40000000063 */
[----:B------:R-:W-:Y:S01]  /*3a10*/  F2FP.BF16.F32.PACK_AB R45, R45, R46 ;  /* 0x0000002e2d2d723e */ /* 0x000fe200000010ff */
[C---:B------:R-:W-:Y:S01]  /*3a20*/  IMAD.U32 R100, R13.reuse, 0x10000, RZ ;  /* 0x000100000d647824 */ /* 0x040fe200078e00ff */
[----:B------:R-:W-:Y:S01]  /*3a30*/  LOP3.LUT R13, R13, 0xffff0000, RZ, 0xc0, !PT ;  /* 0xffff00000d0d7812 */ /* 0x000fe200078ec0ff */
[C---:B------:R-:W-:Y:S01]  /*3a40*/  IMAD.U32 R99, R55.reuse, 0x10000, RZ ;  /* 0x0001000037637824 */ /* 0x040fe200078e00ff */
[----:B------:R-:W-:-:S03]  /*3a50*/  LOP3.LUT R55, R55, 0xffff0000, RZ, 0xc0, !PT ;  /* 0xffff000037377812 */ /* 0x000fc600078ec0ff */
[C---:B------:R-:W-:Y:S01]  /*3a60*/  FMUL.FTZ R101, R102.reuse, R99 ;  /* 0x0000006366657220 */ /* 0x040fe20000410000 */
[----:B------:R-:W-:-:S03]  /*3a70*/  FMUL.FTZ R102, R102, R100 ;  /* 0x0000006466667220 */ /* 0x000fc60000410000 */
[C---:B------:R-:W-:Y:S01]  /*3a80*/  FFMA.FTZ R101, R14.reuse, R100, -R101 ;  /* 0x000000640e657223 */ /* 0x040fe20000010865 */
[----:B------:R-:W-:Y:S01]  /*3a90*/  FFMA.FTZ R102, R14, R99, R102 ;  /* 0x000000630e667223 */ /* 0x000fe20000010066 */
[C---:B------:R-:W-:Y:S01]  /*3aa0*/  LOP3.LUT R14, R15.reuse, 0xffff0000, RZ, 0xc0, !PT ;  /* 0xffff00000f0e7812 */ /* 0x040fe200078ec0ff */
[----:B------:R-:W-:-:S03]  /*3ab0*/  IMAD.U32 R15, R15, 0x10000, RZ ;  /* 0x000100000f0f7824 */ /* 0x000fc600078e00ff */
[----:B------:R-:W-:Y:S01]  /*3ac0*/  F2FP.BF16.F32.PACK_AB R101, R102, R101 ;  /* 0x000000656665723e */ /* 0x000fe200000010ff */
[C---:B------:R-:W-:Y:S01]  /*3ad0*/  FMUL.FTZ R99, R14.reuse, R55 ;  /* 0x000000370e637220 */ /* 0x040fe20000410000 */
[----:B------:R-:W-:-:S03]  /*3ae0*/  FMUL.FTZ R14, R14, R13 ;  /* 0x0000000d0e0e7220 */ /* 0x000fc60000410000 */
[C---:B------:R-:W-:Y:S01]  /*3af0*/  FFMA.FTZ R99, R15.reuse, R13, -R99 ;  /* 0x0000000d0f637223 */ /* 0x040fe20000010863 */
[C---:B------:R-:W-:Y:S01]  /*3b00*/  LOP3.LUT R13, R12.reuse, 0xffff0000, RZ, 0xc0, !PT ;  /* 0xffff00000c0d7812 */ /* 0x040fe200078ec0ff */
[----:B------:R-:W-:Y:S01]  /*3b10*/  FFMA.FTZ R14, R15, R55, R14 ;  /* 0x000000370f0e7223 */ /* 0x000fe2000001000e */
[----:B------:R-:W-:-:S03]  /*3b20*/  IMAD.U32 R12, R12, 0x10000, RZ ;  /* 0x000100000c0c7824 */ /* 0x000fc600078e00ff */
[C---:B------:R-:W-:Y:S01]  /*3b30*/  FMUL.FTZ R15, R13.reuse, R47 ;  /* 0x0000002f0d0f7220 */ /* 0x040fe20000410000 */
[-C--:B------:R-:W-:Y:S01]  /*3b40*/  FMUL.FTZ R13, R13, R44.reuse ;  /* 0x0000002c0d0d7220 */ /* 0x080fe20000410000 */
[----:B------:R-:W-:Y:S02]  /*3b50*/  F2FP.BF16.F32.PACK_AB R14, R14, R99 ;  /* 0x000000630e0e723e */ /* 0x000fe400000010ff */
[C---:B------:R-:W-:Y:S01]  /*3b60*/  FFMA.FTZ R15, R12.reuse, R44, -R15 ;  /* 0x0000002c0c0f7223 */ /* 0x040fe2000001080f */
[----:B------:R-:W-:-:S05]  /*3b70*/  FFMA.FTZ R13, R12, R47, R13 ;  /* 0x0000002f0c0d7223 */ /* 0x000fca000001000d */
[----:B------:R-:W-:Y:S01]  /*3b80*/  F2FP.BF16.F32.PACK_AB R13, R13, R15 ;  /* 0x0000000f0d0d723e */ /* 0x000fe200000010ff */
[----:B------:R-:W-:Y:S02]  /*3b90*/  IMAD.MOV.U32 R15, RZ, RZ, R14 ;  /* 0x000000ffff0f7224 */ /* 0x000fe400078e000e */
[----:B------:R-:W-:Y:S02]  /*3ba0*/  IMAD.MOV.U32 R14, RZ, RZ, R101 ;  /* 0x000000ffff0e7224 */ /* 0x000fe400078e0065 */
[----:B------:R-:W-:Y:S02]  /*3bb0*/  IMAD.MOV.U32 R12, RZ, RZ, R13 ;  /* 0x000000ffff0c7224 */ /* 0x000fe400078e000d */
[----:B------:R-:W-:-:S07]  /*3bc0*/  IMAD.MOV.U32 R13, RZ, RZ, R45 ;  /* 0x000000ffff0d7224 */ /* 0x000fce00078e002d */
.L_x_1449:
[----:B------:R-:W-:Y:S05]  /*3bd0*/  BSYNC B3 ;  /* 0x0000000000037941 */ /* 0x000fea0003800000 */
.L_x_1448:
[----:B0-----:R4:W-:Y:S02]  /*3be0*/  ST.E.128 desc[UR60][R52.64], R12 ;  /* 0x0000000c34007985 */ /* 0x0019e4000c101d3c */
.L_x_1447:
[----:B------:R-:W-:Y:S05]  /*3bf0*/  BSYNC B2 ;  /* 0x0000000000027941 */ /* 0x000fea0003800000 */
.L_x_1446:
        /* <DEDUP_REMOVED lines=11> */
[----:B------:R-:W-:Y:S02]  /*3cb0*/  SHF.R.U32.HI R46, RZ, 0x10, R41 ;  /* 0x00000010ff2e7819 */ /* 0x000fe40000011629 */
[----:B------:R-:W-:Y:S01]  /*3cc0*/  PRMT R41, R107, 0x5432, R40 ;  /* 0x000054326b297816 */ /* 0x000fe20000000028 */
[C---:B0-----:R-:W-:Y:S01]  /*3cd0*/  IMAD.U32 R40, R13.reuse, 0x10000, RZ ;  /* 0x000100000d287824 */ /* 0x041fe200078e00ff */
[----:B------:R-:W-:Y:S02]  /*3ce0*/  PRMT R11, R108, 0x5410, R11 ;  /* 0x000054106c0b7816 */ /* 0x000fe4000000000b */
[----:B------:R-:W-:-:S02]  /*3cf0*/  LOP3.LUT R53, R13, 0xffff0000, RZ, 0xc0, !PT ;  /* 0xffff00000d357812 */ /* 0x000fc400078ec0ff */
[----:B------:R-:W-:Y:S01]  /*3d00*/  LOP3.LUT R47, R41, 0xffff0000, RZ, 0xc0, !PT ;  /* 0xffff0000292f7812 */ /* 0x000fe200078ec0ff */
[C---:B------:R-:W-:Y:S01]  /*3d10*/  IMAD.U32 R54, R11.reuse, 0x10000, RZ ;  /* 0x000100000b367824 */ /* 0x040fe200078e00ff */
[----:B------:R-:W-:Y:S01]  /*3d20*/  LOP3.LUT R42, R11, 0xffff0000, RZ, 0xc0, !PT ;  /* 0xffff00000b2a7812 */ /* 0x000fe200078ec0ff */
[----:B------:R-:W-:Y:S01]  /*3d30*/  IMAD.U32 R11, R12, 0x10000, RZ ;  /* 0x000100000c0b7824 */ /* 0x000fe200078e00ff */
[----:B------:R-:W-:Y:S01]  /*3d40*/  SHF.R.U32.HI R43, RZ, 0x10, R43 ;  /* 0x00000010ff2b7819 */ /* 0x000fe2000001162b */
[CC--:B------:R-:W-:Y:S02]  /*3d50*/  FMUL.FTZ R52, R53.reuse, R47.reuse ;  /* 0x0000002f35347220 */ /* 0x0c0fe40000410000 */
[-C--:B------:R-:W-:Y:S01]  /*3d60*/  FMUL.FTZ R13, R53, R42.reuse ;  /* 0x0000002a350d7220 */ /* 0x080fe20000410000 */
[----:B------:R-:W-:Y:S01]  /*3d70*/  PRMT R43, R110, 0x5410, R43 ;  /* 0x000054106e2b7816 */ /* 0x000fe2000000002b */
[----:B------:R-:W-:Y:S01]  /*3d80*/  FFMA.FTZ R42, R40, R42, -R52 ;  /* 0x0000002a282a7223 */ /* 0x000fe20000010834 */
[----:B------:R-:W-:Y:S01]  /*3d90*/  LOP3.LUT R53, R14, 0xffff0000, RZ, 0xc0, !PT ;  /* 0xffff00000e357812 */ /* 0x000fe200078ec0ff */
[----:B------:R-:W-:Y:S01]  /*3da0*/  FFMA.FTZ R40, R40, R47, R13 ;  /* 0x0000002f28287223 */ /* 0x000fe2000001000d */
[----:B------:R-:W-:Y:S01]  /*3db0*/  PRMT R13, R106, 0x5432, R46 ;  /* 0x000054326a0d7816 */ /* 0x000fe2000000002e */
[C---:B------:R-:W-:Y:S01]  /*3dc0*/  IMAD.U32 R46, R43.reuse, 0x10000, RZ ;  /* 0x000100002b2e7824 */ /* 0x040fe200078e00ff */
[----:B------:R-:W-:Y:S01]  /*3dd0*/  LOP3.LUT R43, R43, 0xffff0000, RZ, 0xc0, !PT ;  /* 0xffff00002b2b7812 */ /* 0x000fe200078ec0ff */
[----:B------:R-:W-:Y:S01]  /*3de0*/  IMAD.U32 R14, R14, 0x10000, RZ ;  /* 0x000100000e0e7824 */ /* 0x000fe200078e00ff */
[----:B------:R-:W-:Y:S01]  /*3df0*/  F2FP.BF16.F32.PACK_AB R40, R40, R42 ;  /* 0x0000002a2828723e */ /* 0x000fe200000010ff */
[----:B------:R-:W-:-:S02]  /*3e00*/  IMAD.U32 R47, R13, 0x10000, RZ ;  /* 0x000100000d2f7824 */ /* 0x000fc400078e00ff */
[-C--:B------:R-:W-:Y:S01]  /*3e10*/  FMUL.FTZ R52, R53, R46.reuse ;  /* 0x0000002e35347220 */ /* 0x080fe20000410000 */
[----:B------:R-:W-:Y:S01]  /*3e20*/  LOP3.LUT R13, R13, 0xffff0000, RZ, 0xc0, !PT ;  /* 0xffff00000d0d7812 */ /* 0x000fe200078ec0ff */
[-C--:B------:R-:W-:Y:S02]  /*3e30*/  FMUL.FTZ R53, R53, R47.reuse ;  /* 0x0000002f35357220 */ /* 0x080fe40000410000 */
[C---:B------:R-:W-:Y:S02]  /*3e40*/  FFMA.FTZ R52, R14.reuse, R47, -R52 ;  /* 0x0000002f0e347223 */ /* 0x040fe40000010834 */
[----:B------:R-:W-:Y:S01]  /*3e50*/  FFMA.FTZ R53, R14, R46, R53 ;  /* 0x0000002e0e357223 */ /* 0x000fe20000010035 */
[C---:B------:R-:W-:Y:S01]  /*3e60*/  LOP3.LUT R14, R15.reuse, 0xffff0000, RZ, 0xc0, !PT ;  /* 0xffff00000f0e7812 */ /* 0x040fe200078ec0ff */
[----:B------:R-:W-:-:S04]  /*3e70*/  IMAD.U32 R15, R15, 0x10000, RZ ;  /* 0x000100000f0f7824 */ /* 0x000fc800078e00ff */
[C---:B------:R-:W-:Y:S01]  /*3e80*/  FMUL.FTZ R46, R14.reuse, R43 ;  /* 0x0000002b0e2e7220 */ /* 0x040fe20000410000 */
[----:B------:R-:W-:-:S03]  /*3e90*/  FMUL.FTZ R14, R14, R13 ;  /* 0x0000000d0e0e7220 */ /* 0x000fc60000410000 */
[C---:B------:R-:W-:Y:S01]  /*3ea0*/  FFMA.FTZ R46, R15.reuse, R13, -R46 ;  /* 0x0000000d0f2e7223 */ /* 0x040fe2000001082e */
[----:B------:R-:W-:Y:S01]  /*3eb0*/  FFMA.FTZ R15, R15, R43, R14 ;  /* 0x0000002b0f0f7223 */ /* 0x000fe2000001000e */
[----:B------:R-:W-:Y:S02]  /*3ec0*/  LOP3.LUT R13, R12, 0xffff0000, RZ, 0xc0, !PT ;  /* 0xffff00000c0d7812 */ /* 0x000fe400078ec0ff */
[----:B------:R-:W-:Y:S02]  /*3ed0*/  SHF.L.U32 R14, R41, 0x10, RZ ;  /* 0x00000010290e7819 */ /* 0x000fe400000006ff */
[----:B------:R-:W-:-:S03]  /*3ee0*/  F2FP.BF16.F32.PACK_AB R15, R15, R46 ;  /* 0x0000002e0f0f723e */ /* 0x000fc600000010ff */
[C---:B------:R-:W-:Y:S01]  /*3ef0*/  FMUL.FTZ R12, R13.reuse, R14 ;  /* 0x0000000e0d0c7220 */ /* 0x040fe20000410000 */
[----:B------:R-:W-:-:S03]  /*3f00*/  FMUL.FTZ R13, R13, R54 ;  /* 0x000000360d0d7220 */ /* 0x000fc60000410000 */
[C---:B------:R-:W-:Y:S01]  /*3f10*/  FFMA.FTZ R12, R11.reuse, R54, -R12 ;  /* 0x000000360b0c7223 */ /* 0x040fe2000001080c */
[----:B------:R-:W-:Y:S01]  /*3f20*/  FFMA.FTZ R13, R11, R14, R13 ;  /* 0x0000000e0b0d7223 */ /* 0x000fe2000001000d */
[----:B------:R-:W-:-:S04]  /*3f30*/  F2FP.BF16.F32.PACK_AB R14, R53, R52 ;  /* 0x00000034350e723e */ /* 0x000fc800000010ff */
[----:B------:R-:W-:Y:S01]  /*3f40*/  F2FP.BF16.F32.PACK_AB R12, R13, R12 ;  /* 0x0000000c0d0c723e */ /* 0x000fe200000010ff */
[----:B------:R-:W-:-:S07]  /*3f50*/  IMAD.MOV.U32 R13, RZ, RZ, R40 ;  /* 0x000000ffff0d7224 */ /* 0x000fce00078e0028 */
.L_x_1451:
[----:B------:R-:W-:Y:S05]  /*3f60*/  BSYNC B2 ;  /* 0x0000000000027941 */ /* 0x000fea0003800000 */
.L_x_1450:
[----:B0-----:R4:W-:Y:S02]  /*3f70*/  ST.E.128 desc[UR60][R44.64], R12 ;  /* 0x0000000c2c007985 */ /* 0x0019e4000c101d3c */
.L_x_1445:
[----:B------:R-:W-:Y:S05]  /*3f80*/  BSYNC B1 ;  /* 0x0000000000017941 */ /* 0x000fea0003800000 */
.L_x_1444:
[----:B------:R-:W-:-:S03]  /*3f90*/  UMOV UR4, 0xffffffff ;  /* 0xffffffff00047882 */ /* 0x000fc60000000000 */
[----:B------:R-:W-:Y:S05]  /*3fa0*/  BRA.DIV UR4, `(.L_x_1452) ;  /* 0x0000018e04e47947 */ /* 0x000fea000b800000 */
[----:B-1----:R-:W1:Y:S04]  /*3fb0*/  SHFL.IDX PT, R97, R97, 0x1, 0x1c1f ;  /* 0x003c1f0061617f89 */ /* 0x002e6800000e0000 */
[----:B------:R-:W0:Y:S02]  /*3fc0*/  SHFL.IDX PT, R96, R96, 0x1, 0x1c1f ;  /* 0x003c1f0060607f89 */ /* 0x000e2400000e0000 */
.L_x_1713:
        /* <DEDUP_REMOVED lines=11> */
[----:B------:R-:W-:Y:S01]  /*4080*/  SHF.R.U64 R42, R36, 0x10, R37 ;  /* 0x00000010242a7819 */ /* 0x000fe20000001225 */
[----:B------:R-:W-:Y:S01]  /*4090*/  IMAD.U32 R36, R14, 0x10000, RZ ;  /* 0x000100000e247824 */ /* 0x000fe200078e00ff */
[----:B------:R-:W-:Y:S01]  /*40a0*/  SHF.R.U32.HI R44, RZ, 0x10, R39 ;  /* 0x00000010ff2c7819 */ /* 0x000fe20000011627 */
[----:B------:R-:W-:Y:S01]  /*40b0*/  IMAD.U32 R45, R12, 0x10000, RZ ;  /* 0x000100000c2d7824 */ /* 0x000fe200078e00ff */
[----:B------:R-:W-:Y:S02]  /*40c0*/  SHF.R.U32.HI R37, RZ, 0x10, R37 ;  /* 0x00000010ff257819 */ /* 0x000fe40000011625 */
[----:B------:R-:W-:Y:S02]  /*40d0*/  PRMT R39, R104, 0x5432, R38 ;  /* 0x0000543268277816 */ /* 0x000fe40000000026 */
[----:B------:R-:W-:-:S02]  /*40e0*/  PRMT R38, R105, 0x5432, R44 ;  /* 0x0000543269267816 */ /* 0x000fc4000000002c */
[----:B---3--:R-:W-:Y:S02]  /*40f0*/  LOP3.LUT R11, R14, 0xffff0000, RZ, 0xc0, !PT ;  /* 0xffff00000e0b7812 */ /* 0x008fe400078ec0ff */
[----:B------:R-:W-:Y:S01]  /*4100*/  PRMT R42, R103, 0x5432, R42 ;  /* 0x00005432672a7816 */ /* 0x000fe2000000002a */
[----:B------:R-:W-:Y:S01]  /*4110*/  IMAD.U32 R46, R38, 0x10000, RZ ;  /* 0x00010000262e7824 */ /* 0x000fe200078e00ff */
[----:B------:R-:W-:Y:S02]  /*4120*/  PRMT R37, R105, 0x5410, R37 ;  /* 0x0000541069257816 */ /* 0x000fe40000000025 */
[----:B------:R-:W-:Y:S01]  /*4130*/  LOP3.LUT R14, R15, 0xffff0000, RZ, 0xc0, !PT ;  /* 0xffff00000f0e7812 */ /* 0x000fe200078ec0ff */
[C---:B------:R-:W-:Y:S01]  /*4140*/  IMAD.U32 R15, R13.reuse, 0x10000, RZ ;  /* 0x000100000d0f7824 */ /* 0x040fe200078e00ff */
[----:B------:R-:W-:Y:S01]  /*4150*/  LOP3.LUT R53, R13, 0xffff0000, RZ, 0xc0, !PT ;  /* 0xffff00000d357812 */ /* 0x000fe200078ec0ff */
[----:B------:R-:W-:Y:S01]  /*4160*/  IMAD.U32 R47, R37, 0x10000, RZ ;  /* 0x00010000252f7824 */ /* 0x000fe200078e00ff */
[----:B------:R-:W-:Y:S01]  /*4170*/  LOP3.LUT R13, R39, 0xffff0000, RZ, 0xc0, !PT ;  /* 0xffff0000270d7812 */ /* 0x000fe200078ec0ff */
[C---:B------:R-:W-:Y:S01]  /*4180*/  FMUL.FTZ R54, R11.reuse, R46 ;  /* 0x0000002e0b367220 */ /* 0x040fe20000410000 */
[----:B------:R-:W-:Y:S01]  /*4190*/  LOP3.LUT R44, R42, 0xffff0000, RZ, 0xc0, !PT ;  /* 0xffff00002a2c7812 */ /* 0x000fe200078ec0ff */
[----:B------:R-:W-:Y:S01]  /*41a0*/  FMUL.FTZ R11, R11, R47 ;  /* 0x0000002f0b0b7220 */ /* 0x000fe20000410000 */
[----:B------:R-:W-:Y:S01]  /*41b0*/  LOP3.LUT R38, R38, 0xffff0000, RZ, 0xc0, !PT ;  /* 0xffff000026267812 */ /* 0x000fe200078ec0ff */
[----:B------:R-:W-:Y:S01]  /*41c0*/  FMUL.FTZ R52, R53, R13 ;  /* 0x0000000d35347220 */ /* 0x000fe20000410000 */
[----:B------:R-:W-:Y:S01]  /*41d0*/  LOP3.LUT R37, R37, 0xffff0000, RZ, 0xc0, !PT ;  /* 0xffff000025257812 */ /* 0x000fe200078ec0ff */
[----:B------:R-:W-:Y:S01]  /*41e0*/  FMUL.FTZ R53, R53, R44 ;  /* 0x0000002c35357220 */ /* 0x000fe20000410000 */
[----:B------:R-:W-:Y:S01]  /*41f0*/  LOP3.LUT R12, R12, 0xffff0000, RZ, 0xc0, !PT ;  /* 0xffff00000c0c7812 */ /* 0x000fe200078ec0ff */
[----:B------:R-:W-:-:S02]  /*4200*/  IMAD.U32 R39, R39, 0x10000, RZ ;  /* 0x0001000027277824 */ /* 0x000fc400078e00ff */
[----:B------:R-:W-:Y:S01]  /*4210*/  FFMA.FTZ R54, R36, R47, -R54 ;  /* 0x0000002f24367223 */ /* 0x000fe20000010836 */
[----:B------:R-:W-:Y:S02]  /*4220*/  IMAD.U32 R42, R42, 0x10000, RZ ;  /* 0x000100002a2a7824 */ /* 0x000fe400078e00ff */
[C---:B------:R-:W-:Y:S01]  /*4230*/  FFMA.FTZ R53, R15.reuse, R13, R53 ;  /* 0x0000000d0f357223 */ /* 0x040fe20000010035 */
[----:B------:R-:W-:Y:S01]  /*4240*/  FFMA.FTZ R11, R36, R46, R11 ;  /* 0x0000002e240b7223 */ /* 0x000fe2000001000b */
[C---:B------:R-:W-:Y:S01]  /*4250*/  FMUL.FTZ R36, R14.reuse, R38 ;  /* 0x000000260e247220 */ /* 0x040fe20000410000 */
[----:B------:R-:W-:Y:S01]  /*4260*/  FMUL.FTZ R13, R14, R37 ;  /* 0x000000250e0d7220 */ /* 0x000fe20000410000 */
[C---:B------:R-:W-:Y:S01]  /*4270*/  FMUL.FTZ R14, R12.reuse, R39 ;  /* 0x000000270c0e7220 */ /* 0x040fe20000410000 */
[----:B------:R-:W-:Y:S01]  /*4280*/  FFMA.FTZ R52, R15, R44, -R52 ;  /* 0x0000002c0f347223 */ /* 0x000fe20000010834 */
[----:B------:R-:W-:Y:S01]  /*4290*/  FMUL.FTZ R12, R12, R42 ;  /* 0x0000002a0c0c7220 */ /* 0x000fe20000410000 */
[C---:B------:R-:W-:Y:S01]  /*42a0*/  FFMA.FTZ R36, R43.reuse, R37, -R36 ;  /* 0x000000252b247223 */ /* 0x040fe20000010824 */
[----:B------:R-:W-:Y:S01]  /*42b0*/  FFMA.FTZ R13, R43, R38, R13 ;  /* 0x000000262b0d7223 */ /* 0x000fe2000001000d */
[C---:B------:R-:W-:Y:S01]  /*42c0*/  FFMA.FTZ R14, R45.reuse, R42, -R14 ;  /* 0x0000002a2d0e7223 */ /* 0x040fe2000001080e */
[----:B------:R-:W-:Y:S01]  /*42d0*/  FFMA.FTZ R39, R45, R39, R12 ;  /* 0x000000272d277223 */ /* 0x000fe2000001000c */
[----:B------:R-:W-:-:S02]  /*42e0*/  F2FP.BF16.F32.PACK_AB R52, R53, R52 ;  /* 0x000000343534723e */ /* 0x000fc400000010ff */
[----:B------:R-:W-:Y:S02]  /*42f0*/  F2FP.BF16.F32.PACK_AB R54, R11, R54 ;  /* 0x000000360b36723e */ /* 0x000fe400000010ff */
[----:B------:R-:W-:Y:S01]  /*4300*/  F2FP.BF16.F32.PACK_AB R15, R13, R36 ;  /* 0x000000240d0f723e */ /* 0x000fe200000010ff */
[----:B------:R-:W-:Y:S01]  /*4310*/  IMAD.MOV.U32 R13, RZ, RZ, R52 ;  /* 0x000000ffff0d7224 */ /* 0x000fe200078e0034 */
[----:B------:R-:W-:Y:S01]  /*4320*/  F2FP.BF16.F32.PACK_AB R12, R39, R14 ;  /* 0x0000000e270c723e */ /* 0x000fe200000010ff */
[----:B------:R-:W-:-:S07]  /*4330*/  IMAD.MOV.U32 R14, RZ, RZ, R54 ;  /* 0x000000ffff0e7224 */ /* 0x000fce00078e0036 */
.L_x_1457:
[----:B------:R-:W-:Y:S05]  /*4340*/  BSYNC B2 ;  /* 0x0000000000027941 */ /* 0x000fea0003800000 */
.L_x_1456:
[----:B--2---:R0:W-:Y:S02]  /*4350*/  ST.E.128 desc[UR60][R40.64], R12 ;  /* 0x0000000c28007985 */ /* 0x0041e4000c101d3c */
.L_x_1455:
[----:B------:R-:W-:Y:S05]  /*4360*/  BSYNC B1 ;  /* 0x0000000000017941 */ /* 0x000fea0003800000 */
.L_x_1454:
[----:B---3--:R-:W3:Y:S02]  /*4370*/  LDL R11, [R1] ;  /* 0x00000000010b7983 */ /* 0x008ee40000100800 */
[----:B---3--:R-:W-:-:S13]  /*4380*/  LOP3.LUT P2, RZ, R11, 0x1, RZ, 0xc0, !PT ;  /* 0x000000010bff7812 */ /* 0x008fda000784c0ff */
[----:B------:R-:W-:Y:S05]  /*4390*/  @P2 BRA `(.L_x_1453) ;  /* 0x0000001c00202947 */ /* 0x000fea0003800000 */
[----:B0---4-:R0:W3:Y:S01]  /*43a0*/  LDS.128 R12, [R91+0x2000] ;  /* 0x002000005b0c7984 */ /* 0x0110e20000000c00 */
[C---:B------:R-:W-:Y:S01]  /*43b0*/  LEA R36, P2, R2.reuse, R96, 0x1 ;  /* 0x0000006002247211 */ /* 0x040fe200078408ff */
[----:B------:R-:W-:Y:S03]  /*43c0*/  BSSY B1, `(.L_x_1458) ;  /* 0x0000030000017945 */ /* 0x000fe60003800000 */
[----:B-1----:R-:W-:Y:S02]  /*43d0*/  LEA.HI.X R37, R2, R97, R203, 0x1, P2 ;  /* 0x0000006102257211 */ /* 0x002fe400010f0ccb */
[----:B------:R-:W-:-:S13]  /*43e0*/  ISETP.GE.AND P2, PT, R205, R90, PT ;  /* 0x0000005acd00720c */ /* 0x000fda0003f46270 */
[----:B0-----:R-:W-:Y:S05]  /*43f0*/  @P2 BRA `(.L_x_1459) ;  /* 0x0000000000b02947 */ /* 0x001fea0003800000 */
[--C-:B------:R-:W-:Y:S01]  /*4400*/  SHF.R.U64 R38, R32, 0x10, R33.reuse ;  /* 0x0000001020267819 */ /* 0x100fe20000001221 */
[----:B---3--:R-:W-:Y:S01]  /*4410*/  IMAD.U32 R32, R14, 0x10000, RZ ;  /* 0x000100000e207824 */ /* 0x008fe200078e00ff */
[----:B------:R-:W-:Y:S02]  /*4420*/  SHF.R.U32.HI R39, RZ, 0x10, R33 ;  /* 0x00000010ff277819 */ /* 0x000fe40000011621 */
[--C-:B------:R-:W-:Y:S02]  /*4430*/  SHF.R.U64 R33, R34, 0x10, R35.reuse ;  /* 0x0000001022217819 */ /* 0x100fe40000001223 */
[----:B------:R-:W-:Y:S01]  /*4440*/  SHF.R.U32.HI R34, RZ, 0x10, R35 ;  /* 0x00000010ff227819 */ /* 0x000fe20000011623 */
[----:B------:R-:W-:Y:S01]  /*4450*/  IMAD.U32 R35, R13, 0x10000, RZ ;  /* 0x000100000d237824 */ /* 0x000fe200078e00ff */
[----:B------:R-:W-:Y:S02]  /*4460*/  PRMT R106, R106, 0x5410, R33 ;  /* 0x000054106a6a7816 */ /* 0x000fe40000000021 */
[----:B------:R-:W-:-:S02]  /*4470*/  PRMT R103, R103, 0x5410, R38 ;  /* 0x0000541067677816 */ /* 0x000fc40000000026 */
[----:B------:R-:W-:Y:S02]  /*4480*/  PRMT R107, R107, 0x5410, R34 ;  /* 0x000054106b6b7816 */ /* 0x000fe40000000022 */
[----:B------:R-:W-:Y:S01]  /*4490*/  LOP3.LUT R34, R13, 0xffff0000, RZ, 0xc0, !PT ;  /* 0xffff00000d227812 */ /* 0x000fe200078ec0ff */
[----:B------:R-:W-:Y:S01]  /*44a0*/  IMAD.U32 R13, R12, 0x10000, RZ ;  /* 0x000100000c0d7824 */ /* 0x000fe200078e00ff */
[C---:B------:R-:W-:Y:S01]  /*44b0*/  LOP3.LUT R40, R106.reuse, 0xffff0000, RZ, 0xc0, !PT ;  /* 0xffff00006a287812 */ /* 0x040fe200078ec0ff */
[----:B------:R-:W-:Y:S01]  /*44c0*/  IMAD.U32 R33, R107, 0x10000, RZ ;  /* 0x000100006b217824 */ /* 0x000fe200078e00ff */
[----:B------:R-:W-:Y:S01]  /*44d0*/  LOP3.LUT R38, R103, 0xffff0000, RZ, 0xc0, !PT ;  /* 0xffff000067267812 */ /* 0x000fe200078ec0ff */
[----:B------:R-:W-:Y:S01]  /*44e0*/  IMAD.U32 R106, R106, 0x10000, RZ ;  /* 0x000100006a6a7824 */ /* 0x000fe200078e00ff */
[----:B------:R-:W-:Y:S01]  /*44f0*/  PRMT R104, R104, 0x5410, R39 ;  /* 0x0000541068687816 */ /* 0x000fe20000000027 */
[----:B------:R-:W-:Y:S01]  /*4500*/  FMUL.FTZ R42, R34, R40 ;  /* 0x00000028222a7220 */ /* 0x000fe20000410000 */
[----:B------:R-:W-:Y:S01]  /*4510*/  LOP3.LUT R14, R14, 0xffff0000, RZ, 0xc0, !PT ;  /* 0xffff00000e0e7812 */ /* 0x000fe200078ec0ff */
[----:B------:R-:W-:Y:S01]  /*4520*/  FMUL.FTZ R41, R34, R38 ;  /* 0x0000002622297220 */ /* 0x000fe20000410000 */
[----:B------:R-:W-:Y:S01]  /*4530*/  LOP3.LUT R34, R12, 0xffff0000, RZ, 0xc0, !PT ;  /* 0xffff00000c227812 */ /* 0x000fe200078ec0ff */
[----:B------:R-:W-:-:S02]  /*4540*/  IMAD.U32 R39, R104, 0x10000, RZ ;  /* 0x0001000068277824 */ /* 0x000fc400078e00ff */
[C---:B------:R-:W-:Y:S01]  /*4550*/  FFMA.FTZ R12, R35.reuse, R38, -R42 ;  /* 0x00000026230c7223 */ /* 0x040fe2000001082a */
[----:B------:R-:W-:Y:S01]  /*4560*/  FFMA.FTZ R35, R35, R40, R41 ;  /* 0x0000002823237223 */ /* 0x000fe20000010029 */
[----:B------:R-:W-:Y:S01]  /*4570*/  LOP3.LUT R11, R15, 0xffff0000, RZ, 0xc0, !PT ;  /* 0xffff00000f0b7812 */ /* 0x000fe200078ec0ff */
[C---:B------:R-:W-:Y:S01]  /*4580*/  FMUL.FTZ R41, R14.reuse, R39 ;  /* 0x000000270e297220 */ /* 0x040fe20000410000 */
[----:B------:R-:W-:Y:S01]  /*4590*/  LOP3.LUT R38, R107, 0xffff0000, RZ, 0xc0, !PT ;  /* 0xffff00006b267812 */ /* 0x000fe200078ec0ff */
[-C--:B------:R-:W-:Y:S01]  /*45a0*/  FMUL.FTZ R43, R14, R33.reuse ;  /* 0x000000210e2b7220 */ /* 0x080fe20000410000 */
[----:B------:R-:W-:Y:S01]  /*45b0*/  LOP3.LUT R104, R104, 0xffff0000, RZ, 0xc0, !PT ;  /* 0xffff000068687812 */ /* 0x000fe200078ec0ff */
[----:B------:R-:W-:Y:S02]  /*45c0*/  IMAD.U32 R103, R103, 0x10000, RZ ;  /* 0x0001000067677824 */ /* 0x000fe400078e00ff */
[C---:B------:R-:W-:Y:S01]  /*45d0*/  FFMA.FTZ R41, R32.reuse, R33, R41 ;  /* 0x0000002120297223 */ /* 0x040fe20000010029 */
[----:B------:R-:W-:Y:S01]  /*45e0*/  FFMA.FTZ R14, R32, R39, -R43 ;  /* 0x00000027200e7223 */ /* 0x000fe2000001082b */
[C---:B------:R-:W-:Y:S01]  /*45f0*/  FMUL.FTZ R40, R11.reuse, R38 ;  /* 0x000000260b287220 */ /* 0x040fe20000410000 */
[----:B------:R-:W-:Y:S01]  /*4600*/  FMUL.FTZ R33, R11, R104 ;  /* 0x000000680b217220 */ /* 0x000fe20000410000 */
[----:B------:R-:W-:-:S02]  /*4610*/  IMAD.U32 R15, R15, 0x10000, RZ ;  /* 0x000100000f0f7824 */ /* 0x000fc400078e00ff */
[C---:B------:R-:W-:Y:S01]  /*4620*/  FMUL.FTZ R32, R34.reuse, R106 ;  /* 0x0000006a22207220 */ /* 0x040fe20000410000 */
[-C--:B------:R-:W-:Y:S01]  /*4630*/  FMUL.FTZ R11, R34, R103.reuse ;  /* 0x00000067220b7220 */ /* 0x080fe20000410000 */
[----:B------:R-:W-:Y:S01]  /*4640*/  F2FP.BF16.F32.PACK_AB R14, R41, R14 ;  /* 0x0000000e290e723e */ /* 0x000fe200000010ff */
[C---:B------:R-:W-:Y:S01]  /*4650*/  FFMA.FTZ R40, R15.reuse, R104, -R40 ;  /* 0x000000680f287223 */ /* 0x040fe20000010828 */
[----:B------:R-:W-:Y:S01]  /*4660*/  FFMA.FTZ R33, R15, R38, R33 ;  /* 0x000000260f217223 */ /* 0x000fe20000010021 */
[C---:B------:R-:W-:Y:S01]  /*4670*/  FFMA.FTZ R32, R13.reuse, R103, -R32 ;  /* 0x000000670d207223 */ /* 0x040fe20000010820 */
[----:B------:R-:W-:Y:S01]  /*4680*/  FFMA.FTZ R11, R13, R106, R11 ;  /* 0x0000006a0d0b7223 */ /* 0x000fe2000001000b */
[----:B------:R-:W-:Y:S02]  /*4690*/  F2FP.BF16.F32.PACK_AB R13, R35, R12 ;  /* 0x0000000c230d723e */ /* 0x000fe400000010ff */
[----:B------:R-:W-:Y:S02]  /*46a0*/  F2FP.BF16.F32.PACK_AB R15, R33, R40 ;  /* 0x00000028210f723e */ /* 0x000fe400000010ff */
[----:B------:R-:W-:-:S07]  /*46b0*/  F2FP.BF16.F32.PACK_AB R12, R11, R32 ;  /* 0x000000200b0c723e */ /* 0x000fce00000010ff */
.L_x_1459:
[----:B------:R-:W-:Y:S05]  /*46c0*/  BSYNC B1 ;  /* 0x0000000000017941 */ /* 0x000fea0003800000 */
.L_x_1458:
[----:B---3--:R0:W-:Y:S01]  /*46d0*/  ST.E.128 desc[UR60][R36.64], R12 ;  /* 0x0000000c24007985 */ /* 0x0081e2000c101d3c */
[----:B------:R-:W-:Y:S05]  /*46e0*/  BRA `(.L_x_1453) ;  /* 0x00000018004c7947 */ /* 0x000fea0003800000 */
.L_x_1435:
[----:B------:R-:W-:Y:S01]  /*46f0*/  VIADD R11, R200, 0x40 ;  /* 0x00000040c80b7836 */ /* 0x000fe20000000000 */
[----:B------:R-:W-:Y:S02]  /*4700*/  CS2R R38, SRZ ;  /* 0x0000000000267805 */ /* 0x000fe4000001ff00 */
[----:B------:R-:W-:Y:S02]  /*4710*/  CS2R R36, SRZ ;  /* 0x0000000000247805 */ /* 0x000fe4000001ff00 */
[----:B------:R-:W-:-:S04]  /*4720*/  ISETP.GE.AND P2, PT, R11, R94, PT ;  /* 0x0000005e0b00720c */ /* 0x000fc80003f46270 */
[----:B------:R-:W-:-:S13]  /*4730*/  ISETP.GE.OR P2, PT, R16, R90, P2 ;  /* 0x0000005a1000720c */ /* 0x000fda0001746670 */
[----:B------:R-:W-:-:S04]  /*4740*/  @!P2 IADD3 R33, P3, P4, R30, R12, R81 ;  /* 0x0000000c1e21a210 */ /* 0x000fc80007c7e051 */
[----:B------:R-:W-:Y:S02]  /*4750*/  @!P2 IADD3.X R32, R73, R95, R82, P3, P4 ;  /* 0x0000005f4920a210 */ /* 0x000fe40001fe8452 */
[----:B------:R-:W-:-:S04]  /*4760*/  @!P2 IADD3 R11, P3, P4, R58, R14, R79 ;  /* 0x0000000e3a0ba210 */ /* 0x000fc80007c7e04f */
[----:B------:R-:W-:Y:S02]  /*4770*/  @!P2 IADD3.X R42, R71, R0, R80, P3, P4 ;  /* 0x00000000472aa210 */ /* 0x000fe40001fe8450 */
[----:B------:R-:W-:-:S04]  /*4780*/  ISETP.GE.AND P3, PT, R200, R94, PT ;  /* 0x0000005ec800720c */ /* 0x000fc80003f66270 */
[----:B------:R-:W-:-:S13]  /*4790*/  ISETP.GE.OR P3, PT, R16, R90, P3 ;  /* 0x0000005a1000720c */ /* 0x000fda0001f66670 */
[----:B------:R-:W-:Y:S01]  /*47a0*/  @!P3 IADD3 R15, P4, R30, R12, RZ ;  /* 0x0000000c1e0fb210 */ /* 0x000fe20007f9e0ff */
[----:B------:R-:W0:Y:S04]  /*47b0*/  @!P3 LDC.64 R40, c[0x0][0x400] ;  /* 0x00010000ff28bb82 */ /* 0x000e280000000a00 */
[----:B------:R-:W-:-:S04]  /*47c0*/  @!P3 IMAD.X R34, R95, 0x1, R73, P4 ;  /* 0x000000015f22b824 */ /* 0x000fc800020e0649 */
[----:B------:R-:W1:Y:S02]  /*47d0*/  @!P3 LDC.64 R12, c[0x0][0x3e8] ;  /* 0x0000fa00ff0cbb82 */ /* 0x000e640000000a00 */
[----:B-1----:R-:W-:-:S04]  /*47e0*/  @!P3 LEA R12, P4, R15, R12, 0x1 ;  /* 0x0000000c0f0cb211 */ /* 0x002fc800078808ff */
[----:B------:R-:W-:Y:S02]  /*47f0*/  @!P3 LEA.HI.X R13, R15, R13, R34, 0x1, P4 ;  /* 0x0000000d0f0db211 */ /* 0x000fe400020f0c22 */
[----:B------:R-:W-:Y:S02]  /*4800*/  CS2R R34, SRZ ;  /* 0x0000000000227805 */ /* 0x000fe4000001ff00 */
[----:B------:R-:W-:-:S05]  /*4810*/  @!P3 IADD3 R14, P4, R58, R14, RZ ;  /* 0x0000000e3a0eb210 */ /* 0x000fca0007f9e0ff */
[----:B------:R-:W-:Y:S01]  /*4820*/  @!P3 IMAD.X R0, R0, 0x1, R71, P4 ;  /* 0x000000010000b824 */ /* 0x000fe200020e0647 */
[----:B0-----:R-:W-:-:S04]  /*4830*/  @!P3 LEA R40, P4, R14, R40, 0x1 ;  /* 0x000000280e28b211 */ /* 0x001fc800078808ff */
[----:B------:R-:W-:Y:S02]  /*4840*/  @!P3 LEA.HI.X R41, R14, R41, R0, 0x1, P4 ;  /* 0x000000290e29b211 */ /* 0x000fe400020f0c00 */
[----:B------:R-:W0:Y:S03]  /*4850*/  @!P2 LDC.64 R14, c[0x0][0x3e8] ;  /* 0x0000fa00ff0eab82 */ /* 0x000e260000000a00 */
[----:B------:R-:W2:Y:S01]  /*4860*/  @!P3 LDG.E.128 R36, desc[UR60][R40.64] ;  /* 0x0000003c2824b981 */ /* 0x000ea2000c1e1d00 */
[----:B0-----:R-:W-:-:S04]  /*4870*/  @!P2 LEA R14, P4, R33, R14, 0x1 ;  /* 0x0000000e210ea211 */ /* 0x001fc800078808ff */
[----:B------:R-:W-:Y:S02]  /*4880*/  @!P2 LEA.HI.X R15, R33, R15, R32, 0x1, P4 ;  /* 0x0000000f210fa211 */ /* 0x000fe400020f0c20 */
[----:B------:R-:W-:-:S06]  /*4890*/  CS2R R32, SRZ ;  /* 0x0000000000207805 */ /* 0x000fcc000001ff00 */
[----:B------:R0:W3:Y:S02]  /*48a0*/  @!P3 LDG.E.128 R32, desc[UR60][R12.64] ;  /* 0x0000003c0c20b981 */ /* 0x0000e4000c1e1d00 */
[----:B0-----:R-:W0:Y:S01]  /*48b0*/  @!P2 LDC.64 R12, c[0x0][0x400] ;  /* 0x00010000ff0cab82 */ /* 0x001e220000000a00 */
[----:B------:R-:W-:Y:S02]  /*48c0*/  CS2R R40, SRZ ;  /* 0x0000000000287805 */ /* 0x000fe4000001ff00 */
[----:B------:R-:W-:Y:S02]  /*48d0*/  CS2R R46, SRZ ;  /* 0x00000000002e7805 */ /* 0x000fe4000001ff00 */
[----:B------:R-:W-:Y:S02]  /*48e0*/  CS2R R44, SRZ ;  /* 0x00000000002c7805 */ /* 0x000fe4000001ff00 */
[----:B0-----:R-:W-:-:S04]  /*48f0*/  @!P2 LEA R12, P3, R11, R12, 0x1 ;  /* 0x0000000c0b0ca211 */ /* 0x001fc800078608ff */
[----:B------:R-:W-:Y:S02]  /*4900*/  @!P2 LEA.HI.X R13, R11, R13, R42, 0x1, P3 ;  /* 0x0000000d0b0da211 */ /* 0x000fe400018f0c2a */
[----:B------:R-:W-:-:S03]  /*4910*/  CS2R R42, SRZ ;  /* 0x00000000002a7805 */ /* 0x000fc6000001ff00 */
[----:B------:R2:W4:Y:S04]  /*4920*/  @!P2 LDG.E.128 R44, desc[UR60][R12.64] ;  /* 0x0000003c0c2ca981 */ /* 0x000528000c1e1d00 */
[----:B------:R-:W5:Y:S01]  /*4930*/  @!P2 LDG.E.128 R40, desc[UR60][R14.64] ;  /* 0x0000003c0e28a981 */ /* 0x000f62000c1e1d00 */
[----:B------:R-:W-:Y:S02]  /*4940*/  ISETP.NE.AND P3, PT, R206, 0x3, PT ;  /* 0x00000003ce00780c */ /* 0x000fe40003f65270 */
[----:B------:R-:W-:Y:S01]  /*4950*/  ISETP.GE.AND P2, PT, R16, R90, PT ;  /* 0x0000005a1000720c */ /* 0x000fe20003f46270 */
[----:B--2---:R-:W-:Y:S02]  /*4960*/  IMAD.MOV.U32 R12, RZ, RZ, R39 ;  /* 0x000000ffff0c7224 */ /* 0x004fe400078e0027 */
[----:B------:R-:W-:-:S05]  /*4970*/  IMAD.MOV.U32 R13, RZ, RZ, R36 ;  /* 0x000000ffff0d7224 */ /* 0x000fca00078e0024 */
[----:B------:R-:W-:Y:S01]  /*4980*/  PRMT R114, R114, 0x5410, R13 ;  /* 0x0000541072727816 */ /* 0x000fe2000000000d */
[----:B---3--:R-:W-:Y:S02]  /*4990*/  IMAD.MOV.U32 R0, RZ, RZ, R34 ;  /* 0x000000ffff007224 */ /* 0x008fe400078e0022 */
[----:B------:R-:W-:Y:S02]  /*49a0*/  IMAD.MOV.U32 R11, RZ, RZ, R35 ;  /* 0x000000ffff0b7224 */ /* 0x000fe400078e0023 */
        /* <DEDUP_REMOVED lines=16> */
[----:B----4-:R-:W-:Y:S02]  /*4ab0*/  IMAD.MOV.U32 R13, RZ, RZ, R46 ;  /* 0x000000ffff0d7224 */ /* 0x010fe400078e002e */
[----:B------:R-:W-:Y:S01]  /*4ac0*/  IMAD.MOV.U32 R12, RZ, RZ, R47 ;  /* 0x000000ffff0c7224 */ /* 0x000fe200078e002f */
[----:B------:R-:W-:Y:S01]  /*4ad0*/  PRMT R108, R0, 0x5410, R11 ;  /* 0x00005410006c7816 */ /* 0x000fe2000000000b */
[----:B------:R-:W-:-:S02]  /*4ae0*/  IMAD.MOV.U32 R11, RZ, RZ, R44 ;  /* 0x000000ffff0b7224 */ /* 0x000fc400078e002c */
[----:B------:R-:W-:Y:S01]  /*4af0*/  IMAD.MOV.U32 R0, RZ, RZ, R45 ;  /* 0x000000ffff007224 */ /* 0x000fe200078e002d */
[----:B------:R-:W-:Y:S02]  /*4b00*/  PRMT R109, R12, 0x5410, R13 ;  /* 0x000054100c6d7816 */ /* 0x000fe4000000000d */
[----:B------:R-:W-:Y:S02]  /*4b10*/  PRMT R110, R110, 0x5410, R11 ;  /* 0x000054106e6e7816 */ /* 0x000fe4000000000b */
[----:B------:R-:W-:Y:S01]  /*4b20*/  PRMT R111, R111, 0x5410, R0 ;  /* 0x000054106f6f7816 */ /* 0x000fe20000000000 */
[----:B------:R-:W-:Y:S06]  /*4b30*/  @!P3 BRA `(.L_x_1460) ;  /* 0x000000000004b947 */ /* 0x000fec0003800000 */
[----:B------:R-:W-:Y:S01]  /*4b40*/  BPT.TRAP 0x1 ;  /* 0x000000040000795c */ /* 0x000fe20000300000 */
.L_x_1460:
[----:B------:R-:W-:Y:S01]  /*4b50*/  IMAD R0, R18, 0x8, R19 ;  /* 0x0000000812007824 */ /* 0x000fe200078e0213 */
[----:B------:R-:W-:Y:S01]  /*4b60*/  SHF.L.U32 R95, R204, 0x1f, RZ ;  /* 0x0000001fcc5f7819 */ /* 0x000fe200000006ff */
[----:B------:R-:W0:Y:S01]  /*4b70*/  LDC R98, c[0x0][0x2f4] ;  /* 0x0000bd00ff627b82 */ /* 0x000e220000000800 */
[----:B------:R-:W-:Y:S02]  /*4b80*/  BSSY B1, `(.L_x_1461) ;  /* 0x0000003000017945 */ /* 0x000fe40003800000 */
[----:B------:R-:W1:Y:S02]  /*4b90*/  SYNCS.PHASECHK.TRANS64.TRYWAIT P4, [R0+URZ+0x32490], R95 ;  /* 0x0324905f000075a7 */ /* 0x000e64000808017f */
[----:B-1----:R-:W-:Y:S05]  /*4ba0*/  @!P4 BRA `(.L_x_1462) ;  /* 0x000001840030c947 */ /* 0x002fea0003800000 */
.L_x_1714:
[----:B------:R-:W-:Y:S05]  /*4bb0*/  BSYNC B1 ;  /* 0x0000000000017941 */ /* 0x000fea0003800000 */
.L_x_1461:
[----:B------:R-:W-:Y:S01]  /*4bc0*/  UMOV UR4, 0xffffffff ;  /* 0xffffffff00047882 */ /* 0x000fe20000000000 */
[----:B0-----:R-:W-:Y:S02]  /*4bd0*/  IMAD.IADD R100, R98, 0x1, -R78 ;  /* 0x0000000162647824 */ /* 0x001fe400078e0a4e */
[----:B------:R-:W-:Y:S05]  /*4be0*/  BRA.DIV UR4, `(.L_x_1463) ;  /* 0x0000018604347947 */ /* 0x000fea000b800000 */
[----:B------:R0:W2:Y:S04]  /*4bf0*/  SHFL.IDX PT, R99, R97, RZ, 0x1c1f ;  /* 0x001c1fff61637589 */ /* 0x0000a800000e0000 */
[----:B------:R0:W3:Y:S02]  /*4c00*/  SHFL.IDX PT, R11, R96, RZ, 0x1c1f ;  /* 0x001c1fff600b7589 */ /* 0x0000e400000e0000 */
.L_x_1718:
        /* <DEDUP_REMOVED lines=10> */
[----:B------:R-:W-:-:S05]  /*4cb0*/  LEA.HI.SX32 R13, R13, R70, 0x1c ;  /* 0x000000460d0d7211 */ /* 0x000fca00078fe2ff */
[----:B------:R-:W-:-:S05]  /*4cc0*/  IMAD.SHL.U32 R101, R13, 0x8, RZ ;  /* 0x000000080d657824 */ /* 0x000fca00078e00ff */
[----:B------:R-:W-:-:S04]  /*4cd0*/  LOP3.LUT R12, R66, 0x38, R101, 0xf8, !PT ;  /* 0x00000038420c7812 */ /* 0x000fc800078ef865 */
[----:B------:R-:W-:-:S05]  /*4ce0*/  LOP3.LUT R12, R12, R63, RZ, 0x3c, !PT ;  /* 0x0000003f0c0c7212 */ /* 0x000fca00078e3cff */
[----:B----4-:R-:W-:Y:S02]  /*4cf0*/  IMAD R13, R14, 0x200, R12 ;  /* 0x000002000e0d7824 */ /* 0x010fe400078e020c */
[C---:B------:R-:W-:Y:S02]  /*4d00*/  IMAD R12, R18.reuse, 0x1800, R4 ;  /* 0x00001800120c7824 */ /* 0x040fe400078e0204 */
[----:B------:R-:W-:Y:S02]  /*4d10*/  IMAD R52, R18, 0x1800, R13 ;  /* 0x0000180012347824 */ /* 0x000fe400078e020d */
[--C-:B------:R-:W-:Y:S02]  /*4d20*/  IMAD R12, R12, 0x2, R19.reuse ;  /* 0x000000020c0c7824 */ /* 0x100fe400078e0213 */
[----:B------:R-:W-:-:S04]  /*4d30*/  IMAD R52, R52, 0x2, R19 ;  /* 0x0000000234347824 */ /* 0x000fc800078e0213 */
[----:B------:R-:W2:Y:S04]  /*4d40*/  LDS.128 R12, [R12+0x1c400] ;  /* 0x01c400000c0c7984 */ /* 0x000ea80000000c00 */
[----:B------:R-:W3:Y:S01]  /*4d50*/  LDS.128 R52, [R52+0x1c400] ;  /* 0x01c4000034347984 */ /* 0x000ee20000000c00 */
[----:B------:R-:W-:Y:S05]  /*4d60*/  @P2 BRA `(.L_x_1467) ;  /* 0x0000000400742947 */ /* 0x000fea0003800000 */
[----:B------:R-:W-:Y:S02]  /*4d70*/  SHF.R.U64 R103, R32, 0x10, R33 ;  /* 0x0000001020677819 */ /* 0x000fe40000001221 */
[--C-:B------:R-:W-:Y:S02]  /*4d80*/  SHF.R.U64 R32, R34, 0x10, R35.reuse ;  /* 0x0000001022207819 */ /* 0x100fe40000001223 */
[----:B------:R-:W-:Y:S02]  /*4d90*/  SHF.R.U32.HI R104, RZ, 0x10, R35 ;  /* 0x00000010ff687819 */ /* 0x000fe40000011623 */
[----:B------:R-:W-:Y:S02]  /*4da0*/  SHF.R.U32.HI R35, RZ, 0x10, R37 ;  /* 0x00000010ff237819 */ /* 0x000fe40000011625 */
[----:B------:R-:W-:Y:S02]  /*4db0*/  SHF.R.U32.HI R102, RZ, 0x10, R33 ;  /* 0x00000010ff667819 */ /* 0x000fe40000011621 */
[----:B------:R-:W-:-:S02]  /*4dc0*/  SHF.R.U64 R34, R36, 0x10, R37 ;  /* 0x0000001024227819 */ /* 0x000fc40000001225 */
[C---:B------:R-:W-:Y:S02]  /*4dd0*/  PRMT R37, R105.reuse, 0x5410, R35 ;  /* 0x0000541069257816 */ /* 0x040fe40000000023 */
[----:B------:R-:W-:Y:S01]  /*4de0*/  PRMT R36, R105, 0x5432, R102 ;  /* 0x0000543269247816 */ /* 0x000fe20000000066 */
[----:B---3--:R-:W-:Y:S01]  /*4df0*/  IMAD.U32 R105, R53, 0x10000, RZ ;  /* 0x0001000035697824 */ /* 0x008fe200078e00ff */
[--C-:B------:R-:W-:Y:S01]  /*4e00*/  SHF.R.U64 R33, R38, 0x10, R39.reuse ;  /* 0x0000001026217819 */ /* 0x100fe20000001227 */
[C---:B------:R-:W-:Y:S01]  /*4e10*/  IMAD.U32 R35, R37.reuse, 0x10000, RZ ;  /* 0x0001000025237824 */ /* 0x040fe200078e00ff */
[----:B------:R-:W-:Y:S01]  /*4e20*/  LOP3.LUT R37, R37, 0xffff0000, RZ, 0xc0, !PT ;  /* 0xffff000025257812 */ /* 0x000fe200078ec0ff */
[C---:B------:R-:W-:Y:S01]  /*4e30*/  IMAD.U32 R102, R36.reuse, 0x10000, RZ ;  /* 0x0001000024667824 */ /* 0x040fe200078e00ff */
[----:B------:R-:W-:Y:S01]  /*4e40*/  LOP3.LUT R36, R36, 0xffff0000, RZ, 0xc0, !PT ;  /* 0xffff000024247812 */ /* 0x000fe200078ec0ff */
[----:B--2---:R-:W-:Y:S02]  /*4e50*/  IMAD.U32 R38, R13, 0x10000, RZ ;  /* 0x000100000d267824 */ /* 0x004fe400078e00ff */
[C---:B------:R-:W-:Y:S01]  /*4e60*/  FMUL.FTZ R106, R105.reuse, R35 ;  /* 0x00000023696a7220 */ /* 0x040fe20000410000 */
[----:B------:R-:W-:Y:S01]  /*4e70*/  FMUL.FTZ R105, R105, R102 ;  /* 0x0000006669697220 */ /* 0x000fe20000410000 */
[----:B------:R-:W-:-:S02]  /*4e80*/  SHF.R.U32.HI R39, RZ, 0x10, R39 ;  /* 0x00000010ff277819 */ /* 0x000fc40000011627 */
[C---:B------:R-:W-:Y:S01]  /*4e90*/  FFMA.FTZ R102, R38.reuse, R102, -R106 ;  /* 0x0000006626667223 */ /* 0x040fe2000001086a */
[----:B------:R-:W-:Y:S01]  /*4ea0*/  FFMA.FTZ R38, R38, R35, R105 ;  /* 0x0000002326267223 */ /* 0x000fe20000010069 */
[----:B------:R-:W-:Y:S02]  /*4eb0*/  LOP3.LUT R105, R53, 0xffff0000, RZ, 0xc0, !PT ;  /* 0xffff000035697812 */ /* 0x000fe400078ec0ff */
[----:B------:R-:W-:Y:S02]  /*4ec0*/  LOP3.LUT R35, R13, 0xffff0000, RZ, 0xc0, !PT ;  /* 0xffff00000d237812 */ /* 0x000fe400078ec0ff */
[----:B------:R-:W-:Y:S01]  /*4ed0*/  PRMT R104, R113, 0x5432, R104 ;  /* 0x0000543271687816 */ /* 0x000fe20000000068 */
[CC--:B------:R-:W-:Y:S01]  /*4ee0*/  FMUL.FTZ R53, R105.reuse, R37.reuse ;  /* 0x0000002569357220 */ /* 0x0c0fe20000410000 */
[-C--:B------:R-:W-:Y:S01]  /*4ef0*/  FMUL.FTZ R13, R105, R36.reuse ;  /* 0x00000024690d7220 */ /* 0x080fe20000410000 */
[C---:B------:R-:W-:Y:S01]  /*4f00*/  IMAD.U32 R105, R55.reuse, 0x10000, RZ ;  /* 0x0001000037697824 */ /* 0x040fe200078e00ff */
[----:B------:R-:W-:Y:S01]  /*4f10*/  LOP3.LUT R55, R55, 0xffff0000, RZ, 0xc0, !PT ;  /* 0xffff000037377812 */ /* 0x000fe200078ec0ff */
[----:B------:R-:W-:Y:S01]  /*4f20*/  FFMA.FTZ R36, R35, R36, -R53 ;  /* 0x0000002423247223 */ /* 0x000fe20000010835 */
[----:B------:R-:W-:Y:S01]  /*4f30*/  PRMT R53, R111, 0x5410, R103 ;  /* 0x000054106f357816 */ /* 0x000fe20000000067 */
[----:B------:R-:W-:Y:S01]  /*4f40*/  FFMA.FTZ R35, R35, R37, R13 ;  /* 0x0000002523237223 */ /* 0x000fe2000001000d */
[----:B------:R-:W-:Y:S01]  /*4f50*/  PRMT R103, R112, 0x5410, R39 ;  /* 0x0000541070677816 */ /* 0x000fe20000000027 */
[C---:B------:R-:W-:Y:S01]  /*4f60*/  IMAD.U32 R39, R104.reuse, 0x10000, RZ ;  /* 0x0001000068277824 */ /* 0x040fe200078e00ff */
[----:B------:R-:W-:Y:S01]  /*4f70*/  LOP3.LUT R104, R104, 0xffff0000, RZ, 0xc0, !PT ;  /* 0xffff000068687812 */ /* 0x000fe200078ec0ff */
[----:B------:R-:W-:Y:S01]  /*4f80*/  IMAD.U32 R37, R15, 0x10000, RZ ;  /* 0x000100000f257824 */ /* 0x000fe200078e00ff */
[----:B------:R-:W-:Y:S01]  /*4f90*/  PRMT R34, R114, 0x5432, R34 ;  /* 0x0000543272227816 */ /* 0x000fe20000000022 */
[C---:B------:R-:W-:Y:S01]  /*4fa0*/  IMAD.U32 R13, R103.reuse, 0x10000, RZ ;  /* 0x00010000670d7824 */ /* 0x040fe200078e00ff */
[----:B------:R-:W-:-:S02]  /*4fb0*/  LOP3.LUT R103, R103, 0xffff0000, RZ, 0xc0, !PT ;  /* 0xffff000067677812 */ /* 0x000fc400078ec0ff */
[----:B------:R-:W-:Y:S01]  /*4fc0*/  PRMT R33, R110, 0x5410, R33 ;  /* 0x000054106e217816 */ /* 0x000fe20000000021 */
[C---:B------:R-:W-:Y:S01]  /*4fd0*/  FMUL.FTZ R106, R105.reuse, R13 ;  /* 0x0000000d696a7220 */ /* 0x040fe20000410000 */
[-C--:B------:R-:W-:Y:S01]  /*4fe0*/  FMUL.FTZ R105, R105, R39.reuse ;  /* 0x0000002769697220 */ /* 0x080fe20000410000 */
[----:B------:R-:W-:Y:S02]  /*4ff0*/  PRMT R32, R112, 0x5432, R32 ;  /* 0x0000543270207816 */ /* 0x000fe40000000020 */
[C---:B------:R-:W-:Y:S01]  /*5000*/  FFMA.FTZ R39, R37.reuse, R39, -R106 ;  /* 0x0000002725277223 */ /* 0x040fe2000001086a */
[----:B------:R-:W-:Y:S01]  /*5010*/  FFMA.FTZ R37, R37, R13, R105 ;  /* 0x0000000d25257223 */ /* 0x000fe20000010069 */
[----:B------:R-:W-:Y:S01]  /*5020*/  LOP3.LUT R13, R15, 0xffff0000, RZ, 0xc0, !PT ;  /* 0xffff00000f0d7812 */ /* 0x000fe200078ec0ff */
[CC--:B------:R-:W-:Y:S01]  /*5030*/  FMUL.FTZ R15, R55.reuse, R103.reuse ;  /* 0x00000067370f7220 */ /* 0x0c0fe20000410000 */
[-C--:B------:R-:W-:Y:S01]  /*5040*/  FMUL.FTZ R55, R55, R104.reuse ;  /* 0x0000006837377220 */ /* 0x080fe20000410000 */
[C---:B------:R-:W-:Y:S01]  /*5050*/  IMAD.U32 R105, R53.reuse, 0x10000, RZ ;  /* 0x0001000035697824 */ /* 0x040fe200078e00ff */
[----:B------:R-:W-:Y:S01]  /*5060*/  LOP3.LUT R53, R53, 0xffff0000, RZ, 0xc0, !PT ;  /* 0xffff000035357812 */ /* 0x000fe200078ec0ff */
[C---:B------:R-:W-:Y:S01]  /*5070*/  FFMA.FTZ R15, R13.reuse, R104, -R15 ;  /* 0x000000680d0f7223 */ /* 0x040fe2000001080f */
[----:B------:R-:W-:Y:S01]  /*5080*/  FFMA.FTZ R13, R13, R103, R55 ;  /* 0x000000670d0d7223 */ /* 0x000fe20000010037 */
[C---:B------:R-:W-:Y:S01]  /*5090*/  IMAD.U32 R104, R52.reuse, 0x10000, RZ ;  /* 0x0001000034687824 */ /* 0x040fe200078e00ff */
[----:B------:R-:W-:Y:S01]  /*50a0*/  LOP3.LUT R52, R52, 0xffff0000, RZ, 0xc0, !PT ;  /* 0xffff000034347812 */ /* 0x000fe200078ec0ff */
[C---:B------:R-:W-:Y:S01]  /*50b0*/  IMAD.U32 R103, R34.reuse, 0x10000, RZ ;  /* 0x0001000022677824 */ /* 0x040fe200078e00ff */
[----:B------:R-:W-:Y:S01]  /*50c0*/  LOP3.LUT R34, R34, 0xffff0000, RZ, 0xc0, !PT ;  /* 0xffff000022227812 */ /* 0x000fe200078ec0ff */
[----:B------:R-:W-:Y:S01]  /*50d0*/  IMAD.U32 R55, R12, 0x10000, RZ ;  /* 0x000100000c377824 */ /* 0x000fe200078e00ff */
[----:B------:R-:W-:Y:S01]  /*50e0*/  F2FP.BF16.F32.PACK_AB R36, R36, R102 ;  /* 0x000000662424723e */ /* 0x000fe200000010ff */
[C---:B------:R-:W-:Y:S01]  /*50f0*/  FMUL.FTZ R106, R104.reuse, R103 ;  /* 0x00000067686a7220 */ /* 0x040fe20000410000 */
[----:B------:R-:W-:Y:S01]  /*5100*/  FMUL.FTZ R104, R104, R105 ;  /* 0x0000006968687220 */ /* 0x000fe20000410000 */
[----:B------:R-:W-:-:S02]  /*5110*/  F2FP.BF16.F32.PACK_AB R35, R35, R38 ;  /* 0x000000262323723e */ /* 0x000fc400000010ff */
        /* <DEDUP_REMOVED lines=13> */
[----:B------:R-:W-:Y:S01]  /*51f0*/  FMUL.FTZ R103, R105, R53 ;  /* 0x0000003569677220 */ /* 0x000fe20000410000 */
[----:B------:R-:W-:-:S02]  /*5200*/  IMAD.U32 R52, R14, 0x10000, RZ ;  /* 0x000100000e347824 */ /* 0x000fc400078e00ff */
[-C--:B------:R-:W-:Y:S01]  /*5210*/  FMUL.FTZ R105, R105, R55.reuse ;  /* 0x0000003769697220 */ /* 0x080fe20000410000 */
[----:B------:R-:W-:Y:S01]  /*5220*/  LOP3.LUT R14, R14, 0xffff0000, RZ, 0xc0, !PT ;  /* 0xffff00000e0e7812 */ /* 0x000fe200078ec0ff */
[C---:B------:R-:W-:Y:S02]  /*5230*/  FFMA.FTZ R103, R52.reuse, R55, -R103 ;  /* 0x0000003734677223 */ /* 0x040fe40000010867 */
[----:B------:R-:W-:Y:S01]  /*5240*/  FFMA.FTZ R105, R52, R53, R105 ;  /* 0x0000003534697223 */ /* 0x000fe20000010069 */
[C---:B------:R-:W-:Y:S01]  /*5250*/  FMUL.FTZ R52, R54.reuse, R33 ;  /* 0x0000002136347220 */ /* 0x040fe20000410000 */
[-C--:B------:R-:W-:Y:S01]  /*5260*/  FMUL.FTZ R54, R54, R32.reuse ;  /* 0x0000002036367220 */ /* 0x080fe20000410000 */
[----:B------:R-:W-:Y:S01]  /*5270*/  F2FP.BF16.F32.PACK_AB R37, R13, R37 ;  /* 0x000000250d25723e */ /* 0x000fe200000010ff */
[----:B------:R-:W-:Y:S02]  /*5280*/  IMAD.MOV.U32 R13, RZ, RZ, R36 ;  /* 0x000000ffff0d7224 */ /* 0x000fe400078e0024 */
[C---:B------:R-:W-:Y:S01]  /*5290*/  FFMA.FTZ R52, R14.reuse, R32, -R52 ;  /* 0x000000200e347223 */ /* 0x040fe20000010834 */
[----:B------:R-:W-:Y:S01]  /*52a0*/  FFMA.FTZ R54, R14, R33, R54 ;  /* 0x000000210e367223 */ /* 0x000fe20000010036 */
[----:B------:R-:W-:Y:S01]  /*52b0*/  F2FP.BF16.F32.PACK_AB R34, R34, R104 ;  /* 0x000000682222723e */ /* 0x000fe200000010ff */
[----:B------:R-:W-:Y:S01]  /*52c0*/  IMAD.MOV.U32 R53, RZ, RZ, R35 ;  /* 0x000000ffff357224 */ /* 0x000fe200078e0023 */
[----:B------:R-:W-:Y:S01]  /*52d0*/  F2FP.BF16.F32.PACK_AB R15, R15, R39 ;  /* 0x000000270f0f723e */ /* 0x000fe200000010ff */
[----:B------:R-:W-:Y:S01]  /*52e0*/  IMAD.MOV.U32 R55, RZ, RZ, R37 ;  /* 0x000000ffff377224 */ /* 0x000fe200078e0025 */
[----:B------:R-:W-:Y:S01]  /*52f0*/  F2FP.BF16.F32.PACK_AB R103, R52, R103 ;  /* 0x000000673467723e */ /* 0x000fe200000010ff */
[----:B------:R-:W-:Y:S01]  /*5300*/  IMAD.MOV.U32 R52, RZ, RZ, R34 ;  /* 0x000000ffff347224 */ /* 0x000fe200078e0022 */
[----:B------:R-:W-:-:S02]  /*5310*/  F2FP.BF16.F32.PACK_AB R12, R12, R106 ;  /* 0x0000006a0c0c723e */ /* 0x000fc400000010ff */
[----:B------:R-:W-:Y:S01]  /*5320*/  F2FP.BF16.F32.PACK_AB R54, R54, R105 ;  /* 0x000000693636723e */ /* 0x000fe200000010ff */
[----:B------:R-:W-:-:S07]  /*5330*/  IMAD.MOV.U32 R14, RZ, RZ, R103 ;  /* 0x000000ffff0e7224 */ /* 0x000fce00078e0067 */
.L_x_1467:
[----:B------:R-:W-:Y:S05]  /*5340*/  BSYNC B2 ;  /* 0x0000000000027941 */ /* 0x000fea0003800000 */
.L_x_1466:
[----:B------:R-:W-:Y:S01]  /*5350*/  ISETP.GE.AND P4, PT, R101, R98, PT ;  /* 0x000000626500720c */ /* 0x000fe20003f86270 */
[----:B------:R-:W-:Y:S01]  /*5360*/  IMAD.MOV.U32 R32, RZ, RZ, R11 ;  /* 0x000000ffff207224 */ /* 0x000fe200078e000b */
[----:B--2---:R4:W-:Y:S01]  /*5370*/  ST.E.128 desc[UR60][R90.64], R12 ;  /* 0x0000000c5a007985 */ /* 0x0049e2000c101d3c */
[----:B------:R-:W-:-:S10]  /*5380*/  IMAD.MOV.U32 R33, RZ, RZ, R99 ;  /* 0x000000ffff217224 */ /* 0x000fd400078e0063 */
[----:B------:R-:W-:-:S05]  /*5390*/  @!P4 IMAD.WIDE R32, R101, 0x2, R32 ;  /* 0x000000026520c825 */ /* 0x000fca00078e0220 */
[----:B---3--:R4:W-:Y:S02]  /*53a0*/  @!P4 ST.E.128 desc[UR60][R32.64], R52 ;  /* 0x000000342000c985 */ /* 0x0089e4000c101d3c */
.L_x_1465:
[----:B------:R-:W-:Y:S05]  /*53b0*/  BSYNC B1 ;  /* 0x0000000000017941 */ /* 0x000fea0003800000 */
.L_x_1464:
[----:B------:R-:W-:-:S03]  /*53c0*/  UMOV UR4, 0xffffffff ;  /* 0xffffffff00047882 */ /* 0x000fc60000000000 */
[----:B------:R-:W-:Y:S05]  /*53d0*/  BRA.DIV UR4, `(.L_x_1468) ;  /* 0x0000017e04847947 */ /* 0x000fea000b800000 */
[----:B0-----:R-:W0:Y:S04]  /*53e0*/  SHFL.IDX PT, R97, R97, 0x1, 0x1c1f ;  /* 0x003c1f0061617f89 */ /* 0x001e2800000e0000 */
[----:B------:R-:W0:Y:S02]  /*53f0*/  SHFL.IDX PT, R96, R96, 0x1, 0x1c1f ;  /* 0x003c1f0060607f89 */ /* 0x000e2400000e0000 */
.L_x_1722:
[----:B---3--:R-:W-:-:S05]  /*5400*/  VIADD R11, R200, 0x40 ;  /* 0x00000040c80b7836 */ /* 0x008fca0000000000 */
[----:B------:R-:W-:-:S13]  /*5410*/  ISETP.GE.OR P4, PT, R11, R94, P1 ;  /* 0x0000005e0b00720c */ /* 0x000fda0000f86670 */
[----:B------:R-:W-:Y:S05]  /*5420*/  @P4 BRA `(.L_x_1453) ;  /* 0x0000000800fc4947 */ /* 0x000fea0003800000 */
[----:B----4-:R-:W3:Y:S01]  /*5430*/  LDL R13, [R1+0x5c] ;  /* 0x00005c00010d7983 */ /* 0x010ee20000100800 */
[----:B------:R-:W-:Y:S01]  /*5440*/  SEL R100, R78, R100, !P0 ;  /* 0x000000644e647207 */ /* 0x000fe20004000000 */
[C---:B------:R-:W-:Y:S01]  /*5450*/  VIADD R14, R200.reuse, 0x40 ;  /* 0x00000040c80e7836 */ /* 0x040fe20000000000 */
        /* <DEDUP_REMOVED lines=15> */
[----:B---3--:R-:W-:Y:S02]  /*5550*/  IMAD.IADD R13, R13, 0x1, R12 ;  /* 0x000000010d0d7824 */ /* 0x008fe400078e020c */
[C---:B------:R-:W-:Y:S02]  /*5560*/  IMAD R12, R18.reuse, 0x1800, R65 ;  /* 0x00001800120c7824 */ /* 0x040fe400078e0241 */
[----:B------:R-:W-:Y:S02]  /*5570*/  IMAD R32, R18, 0x1800, R13 ;  /* 0x0000180012207824 */ /* 0x000fe400078e020d */
[--C-:B------:R-:W-:Y:S02]  /*5580*/  IMAD R12, R12, 0x2, R19.reuse ;  /* 0x000000020c0c7824 */ /* 0x100fe400078e0213 */
[----:B------:R-:W-:-:S04]  /*5590*/  IMAD R32, R32, 0x2, R19 ;  /* 0x0000000220207824 */ /* 0x000fc800078e0213 */
[----:B------:R-:W0:Y:S04]  /*55a0*/  LDS.128 R12, [R12+0x1c400] ;  /* 0x01c400000c0c7984 */ /* 0x000e280000000c00 */
[----:B------:R-:W3:Y:S01]  /*55b0*/  LDS.128 R32, [R32+0x1c400] ;  /* 0x01c4000020207984 */ /* 0x000ee20000000c00 */
[----:B------:R-:W-:Y:S05]  /*55c0*/  @P2 BRA `(.L_x_1470) ;  /* 0x0000000400682947 */ /* 0x000fea0003800000 */
[----:B------:R-:W-:Y:S01]  /*55d0*/  SHF.R.U32.HI R52, RZ, 0x10, R45 ;  /* 0x00000010ff347819 */ /* 0x000fe2000001162d */
[----:B---3--:R-:W-:Y:S01]  /*55e0*/  IMAD.U32 R53, R33, 0x10000, RZ ;  /* 0x0001000021357824 */ /* 0x008fe200078e00ff */
[----:B------:R-:W-:Y:S01]  /*55f0*/  SHF.R.U32.HI R39, RZ, 0x10, R41 ;  /* 0x00000010ff277819 */ /* 0x000fe20000011629 */
[----:B0-----:R-:W-:Y:S01]  /*5600*/  IMAD.U32 R55, R15, 0x10000, RZ ;  /* 0x000100000f377824 */ /* 0x001fe200078e00ff */
[----:B------:R-:W-:Y:S02]  /*5610*/  PRMT R52, R111, 0x5432, R52 ;  /* 0x000054326f347816 */ /* 0x000fe40000000034 */
[----:B------:R-:W-:Y:S02]  /*5620*/  PRMT R39, R108, 0x5410, R39 ;  /* 0x000054106c277816 */ /* 0x000fe40000000027 */
[----:B------:R-:W-:Y:S01]  /*5630*/  SHF.R.U64 R38, R42, 0x10, R43 ;  /* 0x000000102a267819 */ /* 0x000fe2000000122b */
[----:B------:R-:W-:Y:S01]  /*5640*/  IMAD.U32 R42, R52, 0x10000, RZ ;  /* 0x00010000342a7824 */ /* 0x000fe200078e00ff */
[----:B------:R-:W-:Y:S01]  /*5650*/  SHF.R.U64 R40, R40, 0x10, R41 ;  /* 0x0000001028287819 */ /* 0x000fe20000001229 */
[----:B------:R-:W-:Y:S01]  /*5660*/  IMAD.U32 R41, R39, 0x10000, RZ ;  /* 0x0001000027297824 */ /* 0x000fe200078e00ff */
[----:B------:R-:W-:Y:S01]  /*5670*/  SHF.R.U64 R44, R44, 0x10, R45 ;  /* 0x000000102c2c7819 */ /* 0x000fe2000000122d */
[----:B------:R-:W-:-:S02]  /*5680*/  IMAD.U32 R45, R13, 0x10000, RZ ;  /* 0x000100000d2d7824 */ /* 0x000fc400078e00ff */
[CC--:B------:R-:W-:Y:S01]  /*5690*/  FMUL.FTZ R54, R53.reuse, R42.reuse ;  /* 0x0000002a35367220 */ /* 0x0c0fe20000410000 */
[-C--:B------:R-:W-:Y:S01]  /*56a0*/  FMUL.FTZ R53, R53, R41.reuse ;  /* 0x0000002935357220 */ /* 0x080fe20000410000 */
[----:B------:R-:W-:Y:S02]  /*56b0*/  LOP3.LUT R33, R33, 0xffff0000, RZ, 0xc0, !PT ;  /* 0xffff000021217812 */ /* 0x000fe400078ec0ff */
[C---:B------:R-:W-:Y:S01]  /*56c0*/  FFMA.FTZ R54, R45.reuse, R41, -R54 ;  /* 0x000000292d367223 */ /* 0x040fe20000010836 */
[----:B------:R-:W-:Y:S01]  /*56d0*/  LOP3.LUT R52, R52, 0xffff0000, RZ, 0xc0, !PT ;  /* 0xffff000034347812 */ /* 0x000fe200078ec0ff */
[----:B------:R-:W-:Y:S01]  /*56e0*/  FFMA.FTZ R53, R45, R42, R53 ;  /* 0x0000002a2d357223 */ /* 0x000fe20000010035 */
[--C-:B------:R-:W-:Y:S02]  /*56f0*/  SHF.R.U64 R46, R46, 0x10, R47.reuse ;  /* 0x000000102e2e7819 */ /* 0x100fe4000000122f */
[----:B------:R-:W-:Y:S01]  /*5700*/  LOP3.LUT R41, R39, 0xffff0000, RZ, 0xc0, !PT ;  /* 0xffff000027297812 */ /* 0x000fe200078ec0ff */
[----:B------:R-:W-:Y:S01]  /*5710*/  FMUL.FTZ R42, R33, R52 ;  /* 0x00000034212a7220 */ /* 0x000fe20000410000 */
[----:B------:R-:W-:-:S02]  /*5720*/  SHF.R.U32.HI R47, RZ, 0x10, R47 ;  /* 0x00000010ff2f7819 */ /* 0x000fc4000001162f */
[----:B------:R-:W-:Y:S01]  /*5730*/  SHF.R.U32.HI R43, RZ, 0x10, R43 ;  /* 0x00000010ff2b7819 */ /* 0x000fe2000001162b */
[-C--:B------:R-:W-:Y:S01]  /*5740*/  FMUL.FTZ R33, R33, R41.reuse ;  /* 0x0000002921217220 */ /* 0x080fe20000410000 */
[----:B------:R-:W-:Y:S01]  /*5750*/  LOP3.LUT R39, R13, 0xffff0000, RZ, 0xc0, !PT ;  /* 0xffff00000d277812 */ /* 0x000fe200078ec0ff */
[----:B------:R-:W-:Y:S01]  /*5760*/  IMAD.U32 R13, R12, 0x10000, RZ ;  /* 0x000100000c0d7824 */ /* 0x000fe200078e00ff */
[----:B------:R-:W-:Y:S02]  /*5770*/  PRMT R47, R109, 0x5410, R47 ;  /* 0x000054106d2f7816 */ /* 0x000fe4000000002f */
[----:B------:R-:W-:Y:S01]  /*5780*/  PRMT R43, R107, 0x5410, R43 ;  /* 0x000054106b2b7816 */ /* 0x000fe2000000002b */
[C---:B------:R-:W-:Y:S01]  /*5790*/  FFMA.FTZ R42, R39.reuse, R41, -R42 ;  /* 0x00000029272a7223 */ /* 0x040fe2000001082a */
[----:B------:R-:W-:Y:S01]  /*57a0*/  FFMA.FTZ R33, R39, R52, R33 ;  /* 0x0000003427217223 */ /* 0x000fe20000010021 */
[C---:B------:R-:W-:Y:S01]  /*57b0*/  IMAD.U32 R52, R35.reuse, 0x10000, RZ ;  /* 0x0001000023347824 */ /* 0x040fe200078e00ff */
[----:B------:R-:W-:Y:S01]  /*57c0*/  LOP3.LUT R35, R35, 0xffff0000, RZ, 0xc0, !PT ;  /* 0xffff000023237812 */ /* 0x000fe200078ec0ff */
[C---:B------:R-:W-:Y:S01]  /*57d0*/  IMAD.U32 R41, R47.reuse, 0x10000, RZ ;  /* 0x000100002f297824 */ /* 0x040fe200078e00ff */
[----:B------:R-:W-:Y:S01]  /*57e0*/  LOP3.LUT R47, R47, 0xffff0000, RZ, 0xc0, !PT ;  /* 0xffff00002f2f7812 */ /* 0x000fe200078ec0ff */
[----:B------:R-:W-:Y:S01]  /*57f0*/  IMAD.U32 R45, R43, 0x10000, RZ ;  /* 0x000100002b2d7824 */ /* 0x000fe200078e00ff */
[----:B------:R-:W-:Y:S01]  /*5800*/  PRMT R44, R110, 0x5432, R44 ;  /* 0x000054326e2c7816 */ /* 0x000fe2000000002c */
[----:B------:R-:W-:Y:S01]  /*5810*/  FMUL.FTZ R90, R52, R41 ;  /* 0x00000029345a7220 */ /* 0x000fe20000410000 */
[----:B------:R-:W-:Y:S01]  /*5820*/  PRMT R40, R108, 0x5432, R40 ;  /* 0x000054326c287816 */ /* 0x000fe20000000028 */
[----:B------:R-:W-:Y:S01]  /*5830*/  FMUL.FTZ R52, R52, R45 ;  /* 0x0000002d34347220 */ /* 0x000fe20000410000 */
[----:B------:R-:W-:-:S02]  /*5840*/  IMAD.U32 R39, R32, 0x10000, RZ ;  /* 0x0001000020277824 */ /* 0x000fc400078e00ff */
[----:B------:R-:W-:Y:S01]  /*5850*/  FFMA.FTZ R90, R55, R45, -R90 ;  /* 0x0000002d375a7223 */ /* 0x000fe2000001085a */
[----:B------:R-:W-:Y:S01]  /*5860*/  LOP3.LUT R45, R43, 0xffff0000, RZ, 0xc0, !PT ;  /* 0xffff00002b2d7812 */ /* 0x000fe200078ec0ff */
[----:B------:R-:W-:Y:S01]  /*5870*/  FFMA.FTZ R52, R55, R41, R52 ;  /* 0x0000002937347223 */ /* 0x000fe20000010034 */
[----:B------:R-:W-:Y:S01]  /*5880*/  LOP3.LUT R41, R15, 0xffff0000, RZ, 0xc0, !PT ;  /* 0xffff00000f297812 */ /* 0x000fe200078ec0ff */
[C---:B------:R-:W-:Y:S01]  /*5890*/  FMUL.FTZ R55, R35.reuse, R47 ;  /* 0x0000002f23377220 */ /* 0x040fe20000410000 */
[----:B------:R-:W-:Y:S01]  /*58a0*/  LOP3.LUT R32, R32, 0xffff0000, RZ, 0xc0, !PT ;  /* 0xffff000020207812 */ /* 0x000fe200078ec0ff */
[-C--:B------:R-:W-:Y:S01]  /*58b0*/  FMUL.FTZ R35, R35, R45.reuse ;  /* 0x0000002d23237220 */ /* 0x080fe20000410000 */
[----:B------:R-:W-:Y:S01]  /*58c0*/  PRMT R46, R109, 0x5432, R46 ;  /* 0x000054326d2e7816 */ /* 0x000fe2000000002e */
[C---:B------:R-:W-:Y:S01]  /*58d0*/  FFMA.FTZ R55, R41.reuse, R45, -R55 ;  /* 0x0000002d29377223 */ /* 0x040fe20000010837 */
[----:B------:R-:W-:Y:S02]  /*58e0*/  IMAD.U32 R45, R44, 0x10000, RZ ;  /* 0x000100002c2d7824 */ /* 0x000fe400078e00ff */
[----:B------:R-:W-:Y:S01]  /*58f0*/  FFMA.FTZ R35, R41, R47, R35 ;  /* 0x0000002f29237223 */ /* 0x000fe20000010023 */
[C---:B------:R-:W-:Y:S01]  /*5900*/  IMAD.U32 R41, R40.reuse, 0x10000, RZ ;  /* 0x0001000028297824 */ /* 0x040fe200078e00ff */
[----:B------:R-:W-:Y:S01]  /*5910*/  LOP3.LUT R47, R40, 0xffff0000, RZ, 0xc0, !PT ;  /* 0xffff0000282f7812 */ /* 0x000fe200078ec0ff */
[C---:B------:R-:W-:Y:S01]  /*5920*/  FMUL.FTZ R40, R39.reuse, R45 ;  /* 0x0000002d27287220 */ /* 0x040fe20000410000 */
[----:B------:R-:W-:Y:S01]  /*5930*/  LOP3.LUT R44, R44, 0xffff0000, RZ, 0xc0, !PT ;  /* 0xffff00002c2c7812 */ /* 0x000fe200078ec0ff */
[-C--:B------:R-:W-:Y:S01]  /*5940*/  FMUL.FTZ R39, R39, R41.reuse ;  /* 0x0000002927277220 */ /* 0x080fe20000410000 */
[----:B------:R-:W-:Y:S01]  /*5950*/  PRMT R38, R107, 0x5432, R38 ;  /* 0x000054326b267816 */ /* 0x000fe20000000026 */
[C---:B------:R-:W-:Y:S01]  /*5960*/  FFMA.FTZ R40, R13.reuse, R41, -R40 ;  /* 0x000000290d287223 */ /* 0x040fe20000010828 */
[----:B------:R-:W-:Y:S01]  /*5970*/  LOP3.LUT R12, R12, 0xffff0000, RZ, 0xc0, !PT ;  /* 0xffff00000c0c7812 */ /* 0x000fe200078ec0ff */
[----:B------:R-:W-:Y:S01]  /*5980*/  FMUL.FTZ R91, R32, R44 ;  /* 0x0000002c205b7220 */ /* 0x000fe20000410000 */
[----:B------:R-:W-:Y:S01]  /*5990*/  FFMA.FTZ R39, R13, R45, R39 ;  /* 0x0000002d0d277223 */ /* 0x000fe20000010027 */
[----:B------:R-:W-:-:S02]  /*59a0*/  IMAD.U32 R43, R34, 0x10000, RZ ;  /* 0x00010000222b7824 */ /* 0x000fc400078e00ff */
[-C--:B------:R-:W-:Y:S01]  /*59b0*/  FMUL.FTZ R32, R32, R47.reuse ;  /* 0x0000002f20207220 */ /* 0x080fe20000410000 */
[----:B------:R-:W-:Y:S01]  /*59c0*/  IMAD.U32 R13, R46, 0x10000, RZ ;  /* 0x000100002e0d7824 */ /* 0x000fe200078e00ff */
[----:B------:R-:W-:Y:S01]  /*59d0*/  LOP3.LUT R34, R34, 0xffff0000, RZ, 0xc0, !PT ;  /* 0xffff000022227812 */ /* 0x000fe200078ec0ff */
[----:B------:R-:W-:Y:S01]  /*59e0*/  IMAD.U32 R41, R38, 0x10000, RZ ;  /* 0x0001000026297824 */ /* 0x000fe200078e00ff */
[----:B------:R-:W-:Y:S01]  /*59f0*/  LOP3.LUT R46, R46, 0xffff0000, RZ, 0xc0, !PT ;  /* 0xffff00002e2e7812 */ /* 0x000fe200078ec0ff */
[----:B------:R-:W-:Y:S01]  /*5a00*/  FFMA.FTZ R91, R12, R47, -R91 ;  /* 0x0000002f0c5b7223 */ /* 0x000fe2000001085b */
[----:B------:R-:W-:Y:S01]  /*5a10*/  LOP3.LUT R38, R38, 0xffff0000, RZ, 0xc0, !PT ;  /* 0xffff000026267812 */ /* 0x000fe200078ec0ff */
[----:B------:R-:W-:Y:S01]  /*5a20*/  FFMA.FTZ R32, R12, R44, R32 ;  /* 0x0000002c0c207223 */ /* 0x000fe20000010020 */
[C---:B------:R-:W-:Y:S02]  /*5a30*/  IMAD.U32 R15, R14.reuse, 0x10000, RZ ;  /* 0x000100000e0f7824 */ /* 0x040fe400078e00ff */
[C---:B------:R-:W-:Y:S01]  /*5a40*/  FMUL.FTZ R12, R43.reuse, R13 ;  /* 0x0000000d2b0c7220 */ /* 0x040fe20000410000 */
[----:B------:R-:W-:Y:S01]  /*5a50*/  FMUL.FTZ R44, R43, R41 ;  /* 0x000000292b2c7220 */ /* 0x000fe20000410000 */
[----:B------:R-:W-:Y:S01]  /*5a60*/  LOP3.LUT R14, R14, 0xffff0000, RZ, 0xc0, !PT ;  /* 0xffff00000e0e7812 */ /* 0x000fe200078ec0ff */
[C---:B------:R-:W-:Y:S01]  /*5a70*/  FMUL.FTZ R43, R34.reuse, R46 ;  /* 0x0000002e222b7220 */ /* 0x040fe20000410000 */
[-C--:B------:R-:W-:Y:S01]  /*5a80*/  FMUL.FTZ R34, R34, R38.reuse ;  /* 0x0000002622227220 */ /* 0x080fe20000410000 */
[C---:B------:R-:W-:Y:S01]  /*5a90*/  FFMA.FTZ R44, R15.reuse, R13, R44 ;  /* 0x0000000d0f2c7223 */ /* 0x040fe2000001002c */
[----:B------:R-:W-:Y:S01]  /*5aa0*/  FFMA.FTZ R12, R15, R41, -R12 ;  /* 0x000000290f0c7223 */ /* 0x000fe2000001080c */
[C---:B------:R-:W-:Y:S01]  /*5ab0*/  FFMA.FTZ R43, R14.reuse, R38, -R43 ;  /* 0x000000260e2b7223 */ /* 0x040fe2000001082b */
[----:B------:R-:W-:Y:S01]  /*5ac0*/  FFMA.FTZ R13, R14, R46, R34 ;  /* 0x0000002e0e0d7223 */ /* 0x000fe20000010022 */
[----:B------:R-:W-:-:S02]  /*5ad0*/  F2FP.BF16.F32.PACK_AB R42, R42, R54 ;  /* 0x000000362a2a723e */ /* 0x000fc400000010ff */
[----:B------:R-:W-:Y:S02]  /*5ae0*/  F2FP.BF16.F32.PACK_AB R91, R91, R40 ;  /* 0x000000285b5b723e */ /* 0x000fe400000010ff */
[----:B------:R-:W-:Y:S02]  /*5af0*/  F2FP.BF16.F32.PACK_AB R14, R43, R12 ;  /* 0x0000000c2b0e723e */ /* 0x000fe400000010ff */
[----:B------:R-:W-:Y:S01]  /*5b00*/  F2FP.BF16.F32.PACK_AB R34, R13, R44 ;  /* 0x0000002c0d22723e */ /* 0x000fe200000010ff */
[----:B------:R-:W-:Y:S01]  /*5b10*/  IMAD.MOV.U32 R12, RZ, RZ, R91 ;  /* 0x000000ffff0c7224 */ /* 0x000fe200078e005b */
[----:B------:R-:W-:Y:S01]  /*5b20*/  F2FP.BF16.F32.PACK_AB R15, R55, R90 ;  /* 0x0000005a370f723e */ /* 0x000fe200000010ff */
[----:B------:R-:W-:Y:S01]  /*5b30*/  IMAD.MOV.U32 R13, RZ, RZ, R42 ;  /* 0x000000ffff0d7224 */ /* 0x000fe200078e002a */
[----:B------:R-:W-:Y:S02]  /*5b40*/  F2FP.BF16.F32.PACK_AB R33, R33, R53 ;  /* 0x000000352121723e */ /* 0x000fe400000010ff */
[----:B------:R-:W-:-:S02]  /*5b50*/  F2FP.BF16.F32.PACK_AB R35, R35, R52 ;  /* 0x000000342323723e */ /* 0x000fc400000010ff */
[----:B------:R-:W-:-:S07]  /*5b60*/  F2FP.BF16.F32.PACK_AB R32, R32, R39 ;  /* 0x000000272020723e */ /* 0x000fce00000010ff */
.L_x_1470:
[----:B------:R-:W-:Y:S05]  /*5b70*/  BSYNC B1 ;  /* 0x0000000000017941 */ /* 0x000fea0003800000 */
.L_x_1469:
[----:B------:R-:W-:Y:S01]  /*5b80*/  ISETP.GE.AND P2, PT, R11, R98, PT ;  /* 0x000000620b00720c */ /* 0x000fe20003f46270 */
[----:B0-----:R0:W-:Y:S02]  /*5b90*/  ST.E.128 desc[UR60][R36.64], R12 ;  /* 0x0000000c24007985 */ /* 0x0011e4000c101d3c */
[----:B0-----:R-:W-:Y:S01]  /*5ba0*/  MOV R12, R96 ;  /* 0x00000060000c7202 */ /* 0x001fe20000000f00 */
[----:B------:R-:W-:-:S09]  /*5bb0*/  IMAD.MOV.U32 R13, RZ, RZ, R97 ;  /* 0x000000ffff0d7224 */ /* 0x000fd200078e0061 */
[----:B------:R-:W-:Y:S05]  /*5bc0*/  @P2 BRA `(.L_x_1453) ;  /* 0x0000000400142947 */ /* 0x000fea0003800000 */
[----:B------:R-:W-:-:S05]  /*5bd0*/  IMAD.WIDE R12, R11, 0x2, R12 ;  /* 0x000000020b0c7825 */ /* 0x000fca00078e020c */
[----:B---3--:R0:W-:Y:S01]  /*5be0*/  ST.E.128 desc[UR60][R12.64], R32 ;  /* 0x000000200c007985 */ /* 0x0081e2000c101d3c */
[----:B------:R-:W-:Y:S05]  /*5bf0*/  BRA `(.L_x_1453) ;  /* 0x0000000400087947 */ /* 0x000fea0003800000 */
.L_x_1434:
[----:B------:R-:W-:-:S13]  /*5c00*/  ISETP.NE.AND P3, PT, R206, 0x3, PT ;  /* 0x00000003ce00780c */ /* 0x000fda0003f65270 */
[----:B------:R-:W-:Y:S05]  /*5c10*/  @!P3 BRA `(.L_x_1471) ;  /* 0x000000000004b947 */ /* 0x000fea0003800000 */
[----:B------:R-:W-:Y:S01]  /*5c20*/  BPT.TRAP 0x1 ;  /* 0x000000040000795c */ /* 0x000fe20000300000 */
.L_x_1471:
[----:B------:R-:W-:Y:S01]  /*5c30*/  IMAD R0, R18, 0x8, R19 ;  /* 0x0000000812007824 */ /* 0x000fe200078e0213 */
[----:B------:R-:W-:Y:S01]  /*5c40*/  SHF.L.U32 R95, R204, 0x1f, RZ ;  /* 0x0000001fcc5f7819 */ /* 0x000fe200000006ff */
[----:B------:R-:W-:Y:S01]  /*5c50*/  BSSY B1, `(.L_x_1472) ;  /* 0x0000004000017945 */ /* 0x000fe20003800000 */
[----:B------:R-:W-:Y:S02]  /*5c60*/  SHF.R.S32.HI R92, RZ, 0x1f, R89 ;  /* 0x0000001fff5c7819 */ /* 0x000fe40000011459 */
[----:B------:R-:W1:Y:S02]  /*5c70*/  SYNCS.PHASECHK.TRANS64.TRYWAIT P2, [R0+URZ+0x32490], R95 ;  /* 0x0324905f000075a7 */ /* 0x000e64000804017f */
[----:B-1----:R-:W-:Y:S05]  /*5c80*/  @!P2 BRA `(.L_x_1473) ;  /* 0x0000017400a4a947 */ /* 0x002fea0003800000 */
.L_x_1723:
[----:B------:R-:W-:Y:S05]  /*5c90*/  BSYNC B1 ;  /* 0x0000000000017941 */ /* 0x000fea0003800000 */
.L_x_1472:
        /* <DEDUP_REMOVED lines=25> */
.L_x_1727:
[----:B------:R-:W-:Y:S04]  /*5e30*/  BSSY B1, `(.L_x_1475) ;  /* 0x000000d000017945 */ /* 0x000fe80003800000 */
[----:B------:R-:W-:Y:S05]  /*5e40*/  @!P2 BRA `(.L_x_1476) ;  /* 0x00000000002ca947 */ /* 0x000fea0003800000 */
[----:B------:R-:W-:Y:S02]  /*5e50*/  ULDC UR4, c[0x0][0x2f4] ;  /* 0x0000bd0000047ab9 */ /* 0x000fe40000000800 */
[----:B------:R-:W-:-:S13]  /*5e60*/  ISETP.GE.AND P2, PT, R16, UR4, PT ;  /* 0x0000000410007c0c */ /* 0x000fda000bf46270 */
[----:B---3--:R-:W-:-:S04]  /*5e70*/  @!P2 LEA R34, P4, R16, R14, 0x1 ;  /* 0x0000000e1022a211 */ /* 0x008fc800078808ff */
[----:B--2---:R-:W-:Y:S02]  /*5e80*/  @!P2 LEA.HI.X R35, R16, R33, R17, 0x1, P4 ;  /* 0x000000211023a211 */ /* 0x004fe400020f0c11 */
[----:B------:R-:W-:-:S13]  /*5e90*/  ISETP.GE.AND P4, PT, R2, UR4, PT ;  /* 0x0000000402007c0c */ /* 0x000fda000bf86270 */
[C---:B------:R-:W-:Y:S02]  /*5ea0*/  @!P4 LEA R32, P5, R2.reuse, R14, 0x1 ;  /* 0x0000000e0220c211 */ /* 0x040fe400078a08ff */
[----:B------:R-:W2:Y:S02]  /*5eb0*/  @!P2 LDS.128 R12, [R98] ;  /* 0x00000000620ca984 */ /* 0x000ea40000000c00 */
[----:B------:R-:W-:Y:S02]  /*5ec0*/  @!P4 LEA.HI.X R33, R2, R33, R203, 0x1, P5 ;  /* 0x000000210221c211 */ /* 0x000fe400028f0ccb */
[----:B--2---:R-:W-:Y:S04]  /*5ed0*/  @!P2 ST.E.128 desc[UR60][R34.64], R12 ;  /* 0x0000000c2200a985 */ /* 0x004fe8000c101d3c */
[----:B------:R-:W2:Y:S04]  /*5ee0*/  @!P4 LDS.128 R12, [R91] ;  /* 0x000000005b0cc984 */ /* 0x000ea80000000c00 */
[----:B--2---:R4:W-:Y:S02]  /*5ef0*/  @!P4 ST.E.128 desc[UR60][R32.64], R12 ;  /* 0x0000000c2000c985 */ /* 0x0049e4000c101d3c */
.L_x_1476:
[----:B------:R-:W-:Y:S05]  /*5f00*/  BSYNC B1 ;  /* 0x0000000000017941 */ /* 0x000fea0003800000 */
.L_x_1475:
[----:B------:R-:W-:-:S03]  /*5f10*/  UMOV UR4, 0xffffffff ;  /* 0xffffffff00047882 */ /* 0x000fc60000000000 */
[----:B------:R-:W-:Y:S05]  /*5f20*/  BRA.DIV UR4, `(.L_x_1477) ;  /* 0x0000017604587947 */ /* 0x000fea000b800000 */
[----:B--2-4-:R2:W4:Y:S04]  /*5f30*/  SHFL.IDX PT, R33, R37, 0x1, 0x1c1f ;  /* 0x003c1f0025217f89 */ /* 0x01452800000e0000 */
[----:B---3--:R2:W3:Y:S02]  /*5f40*/  SHFL.IDX PT, R14, R36, 0x1, 0x1c1f ;  /* 0x003c1f00240e7f89 */ /* 0x0084e400000e0000 */
.L_x_1731:
[----:B------:R-:W-:-:S13]  /*5f50*/  ISETP.GE.AND P2, PT, R38, 0x41, PT ;  /* 0x000000412600780c */ /* 0x000fda0003f46270 */
[----:B------:R-:W-:Y:S05]  /*5f60*/  @!P2 BRA `(.L_x_1453) ;  /* 0x00000000002ca947 */ /* 0x000fea0003800000 */
[----:B------:R-:W-:Y:S02]  /*5f70*/  ULDC UR4, c[0x0][0x2f4] ;  /* 0x0000bd0000047ab9 */ /* 0x000fe40000000800 */
[----:B------:R-:W-:-:S13]  /*5f80*/  ISETP.GE.AND P2, PT, R16, UR4, PT ;  /* 0x0000000410007c0c */ /* 0x000fda000bf46270 */
[----:B---3--:R-:W-:-:S04]  /*5f90*/  @!P2 LEA R34, P4, R16, R14, 0x1 ;  /* 0x0000000e1022a211 */ /* 0x008fc800078808ff */
[----:B----4-:R-:W-:Y:S02]  /*5fa0*/  @!P2 LEA.HI.X R35, R16, R33, R17, 0x1, P4 ;  /* 0x000000211023a211 */ /* 0x010fe400020f0c11 */
[----:B------:R-:W-:-:S13]  /*5fb0*/  ISETP.GE.AND P4, PT, R2, UR4, PT ;  /* 0x0000000402007c0c */ /* 0x000fda000bf86270 */
[C---:B------:R-:W-:Y:S02]  /*5fc0*/  @!P4 LEA R32, P5, R2.reuse, R14, 0x1 ;  /* 0x0000000e0220c211 */ /* 0x040fe400078a08ff */
[----:B------:R-:W3:Y:S02]  /*5fd0*/  @!P2 LDS.128 R12, [R98+0x2000] ;  /* 0x00200000620ca984 */ /* 0x000ee40000000c00 */
[----:B------:R-:W-:Y:S02]  /*5fe0*/  @!P4 LEA.HI.X R33, R2, R33, R203, 0x1, P5 ;  /* 0x000000210221c211 */ /* 0x000fe400028f0ccb */
[----:B---3--:R-:W-:Y:S04]  /*5ff0*/  @!P2 ST.E.128 desc[UR60][R34.64], R12 ;  /* 0x0000000c2200a985 */ /* 0x008fe8000c101d3c */
[----:B------:R-:W3:Y:S04]  /*6000*/  @!P4 LDS.128 R12, [R91+0x2000] ;  /* 0x002000005b0cc984 */ /* 0x000ee80000000c00 */
[----:B---3--:R3:W-:Y:S02]  /*6010*/  @!P4 ST.E.128 desc[UR60][R32.64], R12 ;  /* 0x0000000c2000c985 */ /* 0x0087e4000c101d3c */
.L_x_1453:
[----:B------:R-:W-:Y:S05]  /*6020*/  BSYNC B0 ;  /* 0x0000000000007941 */ /* 0x000fea0003800000 */
.L_x_1433:
[----:B---3--:R-:W3:Y:S01]  /*6030*/  S2R R11, SR_TID.X ;  /* 0x00000000000b7919 */ /* 0x008ee20000002100 */
[----:B------:R-:W-:Y:S01]  /*6040*/  @!PT LDS RZ, [RZ] ;  /* 0x00000000fffff984 */ /* 0x000fe20000000800 */
[----:B------:R-:W-:Y:S01]  /*6050*/  @!PT LDS RZ, [RZ] ;  /* 0x00000000fffff984 */ /* 0x000fe20000000800 */
[----:B------:R-:W-:Y:S01]  /*6060*/  @!PT LDS RZ, [RZ] ;  /* 0x00000000fffff984 */ /* 0x000fe20000000800 */
[----:B------:R-:W-:Y:S01]  /*6070*/  @!PT LDS RZ, [RZ] ;  /* 0x00000000fffff984 */ /* 0x000fe20000000800 */
[----:B------:R5:W-:Y:S06]  /*6080*/  MEMBAR.ALL.CTA ;  /* 0x0000000000007992 */ /* 0x000bec0000008000 */
[----:B-----5:R-:W5:Y:S01]  /*6090*/  FENCE.VIEW.ASYNC.S ;  /* 0x00000000000073c6 */ /* 0x020f620000000000 */
[----:B------:R-:W-:Y:S05]  /*60a0*/  WARPSYNC.ALL ;  /* 0x0000000000007948 */ /* 0x000fea0003800000 */
[----:B------:R-:W-:Y:S01]  /*60b0*/  BSSY B0, `(.L_x_1478) ;  /* 0x0000009000007945 */ /* 0x000fe20003800000 */
[----:B---3--:R-:W-:Y:S01]  /*60c0*/  LOP3.LUT R11, R11, 0x7f, RZ, 0xc0, !PT ;  /* 0x0000007f0b0b7812 */ /* 0x008fe200078ec0ff */
[----:B-----5:R3:W-:Y:S03]  /*60d0*/  BAR.SYNC.DEFER_BLOCKING R87, 0x80 ;  /* 0x000200570000751d */ /* 0x0207e60000010000 */
[----:B------:R-:W-:-:S13]  /*60e0*/  ISETP.NE.AND P2, PT, R11, RZ, PT ;  /* 0x000000ff0b00720c */ /* 0x000fda0003f45270 */
[----:B------:R-:W-:-:S05]  /*60f0*/  @!P2 VIADD R11, R0, 0x324a0 ;  /* 0x000324a0000ba836 */ /* 0x000fca0000000000 */
[----:B------:R-:W-:-:S04]  /*6100*/  @!P2 PRMT R11, RZ, 0x654, R11 ;  /* 0x00000654ff0ba816 */ /* 0x000fc8000000000b */
[----:B------:R3:W-:Y:S01]  /*6110*/  @!P2 SYNCS.ARRIVE.TRANS64.RED.A1T0 RZ, [R11+URZ], RZ ;  /* 0x000000ff0bffa9a7 */ /* 0x0007e2000810043f */
[----:B------:R-:W-:Y:S05]  /*6120*/  @!P3 BRA `(.L_x_1479) ;  /* 0x000000000004b947 */ /* 0x000fea0003800000 */
[----:B------:R-:W-:Y:S01]  /*6130*/  BPT.TRAP 0x1 ;  /* 0x000000040000795c */ /* 0x000fe20000300000 */
.L_x_1479:
[----:B------:R-:W-:Y:S05]  /*6140*/  BSYNC B0 ;  /* 0x0000000000007941 */ /* 0x000fea0003800000 */
.L_x_1478:
[----:B------:R-:W5:Y:S01]  /*6150*/  SYNCS.PHASECHK.TRANS64.TRYWAIT P3, [R0+URZ+0x324b0], R95 ;  /* 0x0324b05f000075a7 */ /* 0x000f62000806017f */
[----:B------:R-:W-:Y:S04]  /*6160*/  BSSY B0, `(.L_x_1480) ;  /* 0x0000002000007945 */ /* 0x000fe80003800000 */
[----:B-----5:R-:W-:Y:S05]  /*6170*/  @!P3 BRA `(.L_x_1481) ;  /* 0x00000174000cb947 */ /* 0x020fea0003800000 */
.L_x_1732:
[----:B------:R-:W-:Y:S05]  /*6180*/  BSYNC B0 ;  /* 0x0000000000007941 */ /* 0x000fea0003800000 */
.L_x_1480:
[----:B------:R-:W-:Y:S01]  /*6190*/  ULDC.64 UR4, c[0x0][0x328] ;  /* 0x0000ca0000047ab9 */ /* 0x000fe20000000a00 */
[----:B------:R-:W-:Y:S01]  /*61a0*/  ULDC.64 UR6, c[0x0][0x318] ;  /* 0x0000c60000067ab9 */ /* 0x000fe20000000a00 */
[----:B------:R-:W-:Y:S01]  /*61b0*/  IMAD R92, R92, UR4, RZ ;  /* 0x000000045c5c7c24 */ /* 0x000fe2000f8e02ff */
[----:B------:R-:W-:Y:S01]  /*61c0*/  BSSY B0, `(.L_x_1482) ;  /* 0x0000040000007945 */ /* 0x000fe20003800000 */
[----:B0---4-:R-:W-:-:S04]  /*61d0*/  IMAD.WIDE.U32 R12, R89, UR4, RZ ;  /* 0x00000004590c7c25 */ /* 0x011fc8000f8e00ff */
        /* <DEDUP_REMOVED lines=11> */
[----:B---3--:R-:W-:Y:S01]  /*6290*/  IMAD R11, R201, UR5, R13 ;  /* 0x00000005c90b7c24 */ /* 0x008fe2000f8e020d */
[----:B------:R-:W-:-:S04]  /*62a0*/  LEA R39, P3, R12, UR6, 0x1 ;  /* 0x000000060c277c11 */ /* 0x000fc8000f8608ff */
[----:B------:R-:W-:Y:S01]  /*62b0*/  LEA.HI.X R40, R12, UR7, R11, 0x1, P3 ;  /* 0x000000070c287c11 */ /* 0x000fe200098f0c0b */
[----:B------:R-:W-:Y:S01]  /*62c0*/  IMAD.IADD R12, R64, 0x1, R38 ;  /* 0x00000001400c7824 */ /* 0x000fe200078e0226 */
[----:B------:R-:W-:Y:S01]  /*62d0*/  ISETP.GE.AND P3, PT, R94, 0x1, PT ;  /* 0x000000015e00780c */ /* 0x000fe20003f66270 */
[----:B------:R0:W3:Y:S01]  /*62e0*/  SHFL.IDX PT, R42, R39, RZ, 0x1c1f ;  /* 0x001c1fff272a7589 */ /* 0x0000e200000e0000 */
[--C-:B------:R-:W-:Y:S02]  /*62f0*/  IMAD R38, R38, 0x2, R25.reuse ;  /* 0x0000000226267824 */ /* 0x100fe400078e0219 */
[----:B------:R-:W-:Y:S01]  /*6300*/  IMAD R11, R12, 0x2, R25 ;  /* 0x000000020c0b7824 */ /* 0x000fe200078e0219 */
[----:B------:R0:W4:Y:S08]  /*6310*/  SHFL.IDX PT, R41, R40, RZ, 0x1c1f ;  /* 0x001c1fff28297589 */ /* 0x00013000000e0000 */
[----:B0-----:R-:W-:Y:S05]  /*6320*/  @!P3 BRA `(.L_x_1483) ;  /* 0x0000000000a4b947 */ /* 0x001fea0003800000 */
[----:B------:R-:W-:Y:S02]  /*6330*/  ISETP.NE.AND P5, PT, R62, RZ, PT ;  /* 0x000000ff3e00720c */ /* 0x000fe40003fa5270 */
[----:B------:R-:W-:Y:S02]  /*6340*/  ISETP.NE.AND P4, PT, R29, RZ, PT ;  /* 0x000000ff1d00720c */ /* 0x000fe40003f85270 */
[----:B------:R-:W-:-:S09]  /*6350*/  PRMT R43, R83, 0x8880, RZ ;  /* 0x00008880532b7816 */ /* 0x000fd200000000ff */
[----:B------:R-:W0:Y:S01]  /*6360*/  @P5 LDS.128 R12, [R38] ;  /* 0x00000000260c5984 */ /* 0x000e220000000c00 */
[----:B--23--:R-:W-:-:S04]  /*6370*/  @P5 LEA R36, P3, R16, R42, 0x1 ;  /* 0x0000002a10245211 */ /* 0x00cfc800078608ff */
[----:B----4-:R-:W-:Y:S02]  /*6380*/  @P5 LEA.HI.X R37, R16, R41, R17, 0x1, P3 ;  /* 0x0000002910255211 */ /* 0x010fe400018f0c11 */
[----:B------:R-:W-:-:S04]  /*6390*/  @P4 LEA R34, P3, R2, R42, 0x1 ;  /* 0x0000002a02224211 */ /* 0x000fc800078608ff */
[----:B------:R-:W-:Y:S02]  /*63a0*/  @P4 LEA.HI.X R35, R2, R41, R203, 0x1, P3 ;  /* 0x0000002902234211 */ /* 0x000fe400018f0ccb */
[----:B------:R-:W-:-:S13]  /*63b0*/  ISETP.NE.AND P3, PT, R10, RZ, PT ;  /* 0x000000ff0a00720c */ /* 0x000fda0003f65270 */
[----:B------:R-:W-:-:S04]  /*63c0*/  @P3 LEA R32, P6, R211, R42, 0x1 ;  /* 0x0000002ad3203211 */ /* 0x000fc800078c08ff */
[----:B------:R-:W-:Y:S01]  /*63d0*/  @P3 LEA.HI.X R33, R211, R41, R226, 0x1, P6 ;  /* 0x00000029d3213211 */ /* 0x000fe200030f0ce2 */
[----:B0-----:R0:W-:Y:S01]  /*63e0*/  @P5 ST.E.128 desc[UR60][R36.64], R12 ;  /* 0x0000000c24005985 */ /* 0x0011e2000c101d3c */
        /* <DEDUP_REMOVED lines=29> */
.L_x_1483:
[----:B------:R-:W-:Y:S05]  /*65c0*/  BSYNC B0 ;  /* 0x0000000000007941 */ /* 0x000fea0003800000 */
.L_x_1482:
[----:B------:R-:W-:Y:S01]  /*65d0*/  ISETP.GE.AND P3, PT, R94, 0x41, PT ;  /* 0x000000415e00780c */ /* 0x000fe20003f66270 */
[----:B------:R-:W0:Y:S01]  /*65e0*/  SHFL.IDX PT, R40, R40, 0x1, 0x1c1f ;  /* 0x003c1f0028287f89 */ /* 0x000e2200000e0000 */
[----:B------:R-:W-:Y:S03]  /*65f0*/  BSSY B0, `(.L_x_1484) ;  /* 0x000002c000007945 */ /* 0x000fe60003800000 */
[----:B------:R-:W0:Y:S08]  /*6600*/  SHFL.IDX PT, R39, R39, 0x1, 0x1c1f ;  /* 0x003c1f0027277f89 */ /* 0x000e3000000e0000 */
[----:B------:R-:W-:Y:S05]  /*6610*/  @!P3 BRA `(.L_x_1485) ;  /* 0x0000000000a4b947 */ /* 0x000fea0003800000 */
[----:B------:R-:W-:Y:S02]  /*6620*/  ISETP.NE.AND P5, PT, R62, RZ, PT ;  /* 0x000000ff3e00720c */ /* 0x000fe40003fa5270 */
[----:B------:R-:W-:Y:S02]  /*6630*/  ISETP.NE.AND P4, PT, R29, RZ, PT ;  /* 0x000000ff1d00720c */ /* 0x000fe40003f85270 */
[----:B----4-:R-:W-:-:S09]  /*6640*/  PRMT R41, R83, 0x8880, RZ ;  /* 0x0000888053297816 */ /* 0x010fd200000000ff */
[----:B0-----:R-:W0:Y:S01]  /*6650*/  @P5 LDS.128 R12, [R38+0x2000] ;  /* 0x00200000260c5984 */ /* 0x001e220000000c00 */
[----:B--2---:R-:W-:-:S04]  /*6660*/  @P5 LEA R36, P3, R16, R39, 0x1 ;  /* 0x0000002710245211 */ /* 0x004fc800078608ff */
[----:B------:R-:W-:Y:S02]  /*6670*/  @P5 LEA.HI.X R37, R16, R40, R17, 0x1, P3 ;  /* 0x0000002810255211 */ /* 0x000fe400018f0c11 */
[----:B------:R-:W-:-:S04]  /*6680*/  @P4 LEA R34, P3, R2, R39, 0x1 ;  /* 0x0000002702224211 */ /* 0x000fc800078608ff */
[----:B------:R-:W-:Y:S02]  /*6690*/  @P4 LEA.HI.X R35, R2, R40, R203, 0x1, P3 ;  /* 0x0000002802234211 */ /* 0x000fe400018f0ccb */
[----:B------:R-:W-:-:S13]  /*66a0*/  ISETP.NE.AND P3, PT, R10, RZ, PT ;  /* 0x000000ff0a00720c */ /* 0x000fda0003f65270 */
[----:B------:R-:W-:-:S04]  /*66b0*/  @P3 LEA R32, P6, R211, R39, 0x1 ;  /* 0x00000027d3203211 */ /* 0x000fc800078c08ff */
[----:B------:R-:W-:Y:S01]  /*66c0*/  @P3 LEA.HI.X R33, R211, R40, R226, 0x1, P6 ;  /* 0x00000028d3213211 */ /* 0x000fe200030f0ce2 */
[----:B0-----:R0:W-:Y:S01]  /*66d0*/  @P5 ST.E.128 desc[UR60][R36.64], R12 ;  /* 0x0000000c24005985 */ /* 0x0011e2000c101d3c */
        /* <DEDUP_REMOVED lines=29> */
.L_x_1485:
[----:B------:R-:W-:Y:S05]  /*68b0*/  BSYNC B0 ;  /* 0x0000000000007941 */ /* 0x000fea0003800000 */
.L_x_1484:
[----:B------:R-:W5:Y:S01]  /*68c0*/  LDL R11, [R1] ;  /* 0x00000000010b7983 */ /* 0x000f620000100800 */
[----:B-1----:R-:W-:Y:S02]  /*68d0*/  @!P2 VIADD R0, R0, 0x324c0 ;  /* 0x000324c00000a836 */ /* 0x002fe40000000000 */
[----:B------:R-:W-:Y:S01]  /*68e0*/  VIADD R18, R18, 0x1 ;  /* 0x0000000112127836 */ /* 0x000fe20000000000 */
[----:B------:R-:W-:Y:S01]  /*68f0*/  @!PT LDS RZ, [RZ] ;  /* 0x00000000fffff984 */ /* 0x000fe20000000800 */
[----:B------:R-:W-:Y:S01]  /*6900*/  @!PT LDS RZ, [RZ] ;  /* 0x00000000fffff984 */ /* 0x000fe20000000800 */
[----:B------:R-:W-:Y:S01]  /*6910*/  @!PT LDS RZ, [RZ] ;  /* 0x00000000fffff984 */ /* 0x000fe20000000800 */
[----:B------:R-:W-:Y:S01]  /*6920*/  @!PT LDS RZ, [RZ] ;  /* 0x00000000fffff984 */ /* 0x000fe20000000800 */
[----:B------:R1:W-:Y:S06]  /*6930*/  MEMBAR.ALL.CTA ;  /* 0x0000000000007992 */ /* 0x0003ec0000008000 */
[----:B-1----:R-:W1:Y:S01]  /*6940*/  FENCE.VIEW.ASYNC.S ;  /* 0x00000000000073c6 */ /* 0x002e620000000000 */
[----:B------:R-:W-:Y:S01]  /*6950*/  @!P2 PRMT R0, RZ, 0x654, R0 ;  /* 0x00000654ff00a816 */ /* 0x000fe20000000000 */
[----:B-1----:R1:W-:Y:S06]  /*6960*/  BAR.SYNC.DEFER_BLOCKING R87, 0x80 ;  /* 0x000200570000751d */ /* 0x0023ec0000010000 */
[----:B------:R1:W-:Y:S01]  /*6970*/  @!P2 SYNCS.ARRIVE.TRANS64.RED.A1T0 RZ, [R0+URZ], RZ ;  /* 0x000000ff00ffa9a7 */ /* 0x0003e2000810043f */
[----:B------:R-:W-:-:S04]  /*6980*/  ISETP.NE.AND P2, PT, R18, 0x2, PT ;  /* 0x000000021200780c */ /* 0x000fc80003f45270 */
[----:B------:R-:W-:Y:S02]  /*6990*/  SEL R18, R18, RZ, P2 ;  /* 0x000000ff12127207 */ /* 0x000fe40001000000 */
[----:B-----5:R-:W-:Y:S02]  /*69a0*/  LOP3.LUT P3, RZ, R11, 0x2, RZ, 0xc0, !PT ;  /* 0x000000020bff7812 */ /* 0x020fe4000786c0ff */
[----:B------:R-:W-:-:S04]  /*69b0*/  SEL R11, RZ, 0x1, P2 ;  /* 0x00000001ff0b7807 */ /* 0x000fc80001000000 */
[----:B------:R-:W-:-:S07]  /*69c0*/  LOP3.LUT R204, R204, R11, RZ, 0x3c, !PT ;  /* 0x0000000bcccc7212 */ /* 0x000fce00078e3cff */
[----:B-1----:R-:W-:Y:S05]  /*69d0*/  @P3 BRA `(.L_x_1486) ;  /* 0xffffffc000e43947 */ /* 0x002fea000383ffff */
[----:B0-----:R-:W0:Y:S01]  /*69e0*/  S2R R12, SR_TID.X ;  /* 0x00000000000c7919 */ /* 0x001e220000002100 */
[----:B------:R-:W-:Y:S02]  /*69f0*/  PLOP3.LUT P0, PT, PT, PT, PT, 0x8, 0x0 ;  /* 0x000000000000781c */ /* 0x000fe40003f0e170 */
[----:B0-----:R-:W-:-:S04]  /*6a00*/  SHF.R.U32.HI R12, RZ, 0x7, R12 ;  /* 0x00000007ff0c7819 */ /* 0x001fc8000001160c */
[----:B------:R-:W-:-:S13]  /*6a10*/  ISETP.NE.AND P3, PT, R12, 0x1, PT ;  /* 0x000000010c00780c */ /* 0x000fda0003f65270 */
[----:B------:R-:W-:Y:S05]  /*6a20*/  @!P3 WARPSYNC.ALL ;  /* 0x000000000000b948 */ /* 0x000fea0003800000 */
[----:B------:R-:W-:Y:S06]  /*6a30*/  @!P3 BAR.ARV 0x9, 0x100 ;  /* 0x024400000000bb1d */ /* 0x000fec0000002000 */
.L_x_1428:
[----:B------:R-:W-:Y:S01]  /*6a40*/  IMAD.MOV.U32 R3, RZ, RZ, RZ ;  /* 0x000000ffff037224 */ /* 0x000fe200078e00ff */
[----:B------:R-:W-:Y:S06]  /*6a50*/  @P0 BRA `(.L_x_1487) ;  /* 0x00000000000c0947 */ /* 0x000fec0003800000 */
[----:B------:R-:W1:Y:S01]  /*6a60*/  FENCE.VIEW.ASYNC.G ;  /* 0x00000000000073c6 */ /* 0x000e620000000100 */
[----:B------:R-:W-:Y:S05]  /*6a70*/  WARPSYNC.ALL ;  /* 0x0000000000007948 */ /* 0x000fea0003800000 */
[----:B-1----:R-:W-:Y:S06]  /*6a80*/  BAR.ARV 0xc, 0x180 ;  /* 0x0306000000007b1d */ /* 0x002fec0000002000 */
.L_x_1487:
[----:B------:R-:W2:Y:S01]  /*6a90*/  LDL R0, [R1] ;  /* 0x0000000001007983 */ /* 0x000ea20000100800 */
[----:B------:R-:W-:Y:S01]  /*6aa0*/  BSSY B0, `(.L_x_1488) ;  /* 0x0000021000007945 */ /* 0x000fe20003800000 */
[----:B--2---:R-:W-:-:S13]  /*6ab0*/  LOP3.LUT P0, RZ, R0, 0x8, RZ, 0xc0, !PT ;  /* 0x0000000800ff7812 */ /* 0x004fda000780c0ff */
[----:B------:R-:W-:Y:S05]  /*6ac0*/  @!P0 BRA `(.L_x_1489) ;  /* 0x0000000000788947 */ /* 0x000fea0003800000 */
[----:B------:R-:W2:Y:S01]  /*6ad0*/  LDL R0, [R1+0x64] ;  /* 0x0000640001007983 */ /* 0x000ea20000100800 */
[----:B------:R-:W-:Y:S01]  /*6ae0*/  ULDC UR4, c[0x0][0xae8] ;  /* 0x0002ba0000047ab9 */ /* 0x000fe20000000800 */
[----:B--2---:R-:W-:-:S04]  /*6af0*/  ISETP.NE.AND P0, PT, R0, RZ, PT ;  /* 0x000000ff0000720c */ /* 0x004fc80003f05270 */
        /* <DEDUP_REMOVED lines=27> */
.L_x_1489:
[----:B------:R-:W-:Y:S05]  /*6cb0*/  BSYNC B0 ;  /* 0x0000000000007941 */ /* 0x000fea0003800000 */
.L_x_1488:
[----:B------:R-:W2:Y:S01]  /*6cc0*/  LDL R0, [R1+0x7c] ;  /* 0x00007c0001007983 */ /* 0x000ea20000100800 */
[----:B------:R-:W-:Y:S02]  /*6cd0*/  PLOP3.LUT P0, PT, PT, PT, PT, 0x80, 0x0 ;  /* 0x000000000000781c */ /* 0x000fe40003f0f070 */
        /* <DEDUP_REMOVED lines=50> */
[----:B0-----:R-:W-:Y:S02]  /*7000*/  CS2R R4, SRZ ;  /* 0x0000000000047805 */ /* 0x001fe4000001ff00 */
[----:B------:R-:W-:Y:S02]  /*7010*/  CS2R R24, SRZ ;  /* 0x0000000000187805 */ /* 0x000fe4000001ff00 */
[----:B------:R-:W-:-:S02]  /*7020*/  CS2R R46, SRZ ;  /* 0x00000000002e7805 */ /* 0x000fc4000001ff00 */
[----:B------:R-:W-:Y:S02]  /*7030*/  CS2R R44, SRZ ;  /* 0x00000000002c7805 */ /* 0x000fe4000001ff00 */
[----:B---3--:R-:W-:Y:S02]  /*7040*/  CS2R R42, SRZ ;  /* 0x00000000002a7805 */ /* 0x008fe4000001ff00 */
        /* <DEDUP_REMOVED lines=9> */
[----:B--2---:R-:W-:-:S05]  /*70e0*/  IMAD R0, R0, R3, RZ ;  /* 0x0000000300007224 */ /* 0x004fca00078e02ff */
[----:B------:R0:W-:Y:S01]  /*70f0*/  STL [R1+0x3c], R0 ;  /* 0x00003c0001007387 */ /* 0x0001e20000100800 */
[----:B------:R-:W-:Y:S02]  /*7100*/  VIADDMNMX R176, R0, R3, R86, PT ;  /* 0x0000000300b07246 */ /* 0x000fe40003800156 */
[----:B------:R-:W-:Y:S02]  /*7110*/  CS2R R86, SRZ ;  /* 0x0000000000567805 */ /* 0x000fe4000001ff00 */
        /* <DEDUP_REMOVED lines=10> */
.L_x_1735:
        /* <DEDUP_REMOVED lines=26> */
.L_x_1493:
[----:B------:R-:W-:Y:S05]  /*7360*/  BSYNC B6 ;  /* 0x0000000000067941 */ /* 0x000fea0003800000 */
.L_x_1492:
        /* <DEDUP_REMOVED lines=13> */
.L_x_1497:
[----:B--2---:R2:W3:Y:S02]  /*7440*/  SYNCS.PHASECHK.TRANS64.TRYWAIT P0, [R19+URZ+0x32400], R0 ;  /* 0x03240000130075a7 */ /* 0x0044e4000800017f */
[----:B---3--:R-:W-:Y:S05]  /*7450*/  @!P0 NANOSLEEP.SYNCS 0x989680 ;  /* 0x009896800000895d */ /* 0x008fea0003900000 */
[----:B------:R-:W3:Y:S02]  /*7460*/  @!P0 SYNCS.PHASECHK.TRANS64 P0, [R19+URZ+0x32400], R0 ;  /* 0x03240000130085a7 */ /* 0x000ee4000800007f */
[----:B---3--:R-:W-:Y:S05]  /*7470*/  @!P0 BRA `(.L_x_1497) ;  /* 0xfffffffc00f08947 */ /* 0x008fea000383ffff */
.L_x_1496:
[----:B------:R-:W-:Y:S05]  /*7480*/  BSYNC B0 ;  /* 0x0000000000007941 */ /* 0x000fea0003800000 */
.L_x_1495:
[----:B------:R-:W-:Y:S05]  /*7490*/  BRA `(.L_x_1498) ;  /* 0x0000002000d87947 */ /* 0x000fea0003800000 */
.L_x_1494:
        /* <DEDUP_REMOVED lines=36> */
.L_x_1500:
[----:B------:R-:W-:Y:S05]  /*76e0*/  BSYNC B6 ;  /* 0x0000000000067941 */ /* 0x000fea0003800000 */
.L_x_1499:
        /* <DEDUP_REMOVED lines=16> */
.L_x_1741:
        /* <DEDUP_REMOVED lines=38> */
.L_x_1505:
[----:B------:R-:W-:Y:S05]  /*7a50*/  BSYNC B1 ;  /* 0x0000000000017941 */ /* 0x000fea0003800000 */
.L_x_1504:
[----:B------:R-:W4:Y:S01]  /*7a60*/  LDL R31, [R1+0x58] ;  /* 0x00005800011f7983 */ /* 0x000f220000100800 */
[----:B------:R-:W1:Y:S01]  /*7a70*/  SYNCS.PHASECHK.TRANS64.TRYWAIT P0, [R19+URZ+0x32400], R26 ;  /* 0x0324001a130075a7 */ /* 0x000e62000800017f */
[----:B--2---:R-:W-:Y:S01]  /*7a80*/  LOP3.LUT R0, R27, 0x18, R16, 0xf8, !PT ;  /* 0x000000181b007812 */ /* 0x004fe200078ef810 */
[----:B0----5:R-:W-:Y:S01]  /*7a90*/  IMAD.MOV.U32 R15, RZ, RZ, R8 ;  /* 0x000000ffff0f7224 */ /* 0x021fe200078e0008 */
[----:B------:R-:W-:Y:S01]  /*7aa0*/  SHF.R.U32.HI R27, RZ, 0x3, R27 ;  /* 0x00000003ff1b7819 */ /* 0x000fe2000001161b */
[----:B---3--:R-:W-:Y:S01]  /*7ab0*/  IMAD R21, R49, -0x80, R154 ;  /* 0xffffff8031157824 */ /* 0x008fe200078e029a */
[--C-:B------:R-:W-:Y:S01]  /*7ac0*/  SHF.R.U64 R12, R8, 0x10, R9.reuse ;  /* 0x00000010080c7819 */ /* 0x100fe20000001209 */
[--C-:B------:R-:W-:Y:S01]  /*7ad0*/  IMAD.MOV.U32 R14, RZ, RZ, R9.reuse ;  /* 0x000000ffff0e7224 */ /* 0x100fe200078e0009 */
[----:B------:R-:W-:Y:S01]  /*7ae0*/  LOP3.LUT R30, R0, R27, RZ, 0x3c, !PT ;  /* 0x0000001b001e7212 */ /* 0x000fe200078e3cff */
[----:B------:R-:W-:Y:S01]  /*7af0*/  IMAD.MOV.U32 R8, RZ, RZ, R10 ;  /* 0x000000ffff087224 */ /* 0x000fe200078e000a */
[----:B------:R-:W-:Y:S01]  /*7b00*/  SHF.R.U32.HI R29, RZ, 0x10, R9 ;  /* 0x00000010ff1d7819 */ /* 0x000fe20000011609 */
[--C-:B------:R-:W-:Y:S01]  /*7b10*/  IMAD.MOV.U32 R9, RZ, RZ, R11.reuse ;  /* 0x000000ffff097224 */ /* 0x100fe200078e000b */
[--C-:B------:R-:W-:Y:S01]  /*7b20*/  SHF.R.U32.HI R0, RZ, 0x10, R11.reuse ;  /* 0x00000010ff007819 */ /* 0x100fe2000001160b */
[----:B------:R-:W-:Y:S01]  /*7b30*/  IMAD.MOV.U32 R20, RZ, RZ, R6 ;  /* 0x000000ffff147224 */ /* 0x000fe200078e0006 */
[----:B------:R-:W-:Y:S01]  /*7b40*/  PRMT R15, R15, 0x5410, R12 ;  /* 0x000054100f0f7816 */ /* 0x000fe2000000000c */
[----:B------:R-:W-:Y:S01]  /*7b50*/  BSSY B1, `(.L_x_1506) ;  /* 0x0000015000017945 */ /* 0x000fe20003800000 */
[----:B------:R-:W-:Y:S01]  /*7b60*/  SHF.R.U64 R27, R10, 0x10, R11 ;  /* 0x000000100a1b7819 */ /* 0x000fe2000000120b */
[--C-:B------:R-:W-:Y:S01]  /*7b70*/  IMAD.MOV.U32 R13, RZ, RZ, R7.reuse ;  /* 0x000000ffff0d7224 */ /* 0x100fe200078e0007 */
[----:B----4-:R-:W-:Y:S01]  /*7b80*/  SHF.R.U64 R25, R6, 0x10, R7 ;  /* 0x0000001006197819 */ /* 0x010fe20000001207 */
[----:B------:R-:W-:Y:S01]  /*7b90*/  IMAD.MOV.U32 R10, RZ, RZ, R4 ;  /* 0x000000ffff0a7224 */ /* 0x000fe200078e0004 */
[----:B------:R-:W-:Y:S01]  /*7ba0*/  VIMNMX R21, R21, 0x80, PT ;  /* 0x0000008015157848 */ /* 0x000fe20003fe0100 */
[----:B------:R-:W-:Y:S01]  /*7bb0*/  IMAD.MOV.U32 R11, RZ, RZ, R5 ;  /* 0x000000ffff0b7224 */ /* 0x000fe200078e0005 */
[----:B------:R-:W-:-:S02]  /*7bc0*/  SHF.R.U32.HI R28, RZ, 0x10, R7 ;  /* 0x00000010ff1c7819 */ /* 0x000fc40000011607 */
[--C-:B------:R-:W-:Y:S02]  /*7bd0*/  SHF.R.U64 R7, R4, 0x10, R5.reuse ;  /* 0x0000001004077819 */ /* 0x100fe40000001205 */
[----:B------:R-:W-:Y:S02]  /*7be0*/  PRMT R9, R9, 0x5410, R0 ;  /* 0x0000541009097816 */ /* 0x000fe40000000000 */
[----:B------:R-:W-:Y:S02]  /*7bf0*/  LOP3.LUT P2, RZ, R32, 0x4, RZ, 0xc0, !PT ;  /* 0x0000000420ff7812 */ /* 0x000fe4000784c0ff */
[----:B------:R-:W-:Y:S02]  /*7c00*/  SHF.R.U32.HI R6, RZ, 0x10, R5 ;  /* 0x00000010ff067819 */ /* 0x000fe40000011605 */
        /* <DEDUP_REMOVED lines=9> */
.L_x_1742:
[----:B------:R-:W-:Y:S05]  /*7ca0*/  BSYNC B1 ;  /* 0x0000000000017941 */ /* 0x000fea0003800000 */
.L_x_1506:
        /* <DEDUP_REMOVED lines=18> */
[C---:B0-----:R-:W-:Y:S01]  /*7dd0*/  IMAD.U32 R26, R5.reuse, 0x10000, RZ ;  /* 0x00010000051a7824 */ /* 0x041fe200078e00ff */
[----:B------:R-:W-:Y:S01]  /*7de0*/  LOP3.LUT R5, R5, 0xffff0000, RZ, 0xc0, !PT ;  /* 0xffff000005057812 */ /* 0x000fe200078ec0ff */
[C---:B------:R-:W-:Y:S01]  /*7df0*/  IMAD.U32 R27, R6.reuse, 0x10000, RZ ;  /* 0x00010000061b7824 */ /* 0x040fe200078e00ff */
[----:B------:R-:W-:Y:S01]  /*7e00*/  LOP3.LUT R6, R6, 0xffff0000, RZ, 0xc0, !PT ;  /* 0xffff000006067812 */ /* 0x000fe200078ec0ff */
[C---:B------:R-:W-:Y:S01]  /*7e10*/  FMUL.FTZ R34, R4.reuse, R31 ;  /* 0x0000001f04227220 */ /* 0x040fe20000410000 */
[----:B------:R-:W-:Y:S01]  /*7e20*/  FMUL.FTZ R4, R4, R29 ;  /* 0x0000001d04047220 */ /* 0x000fe20000410000 */
[----:B------:R-:W-:-:S02]  /*7e30*/  IMAD.U32 R28, R7, 0x10000, RZ ;  /* 0x00010000071c7824 */ /* 0x000fc400078e00ff */
[----:B------:R-:W-:Y:S01]  /*7e40*/  FMUL.FTZ R33, R5, R32 ;  /* 0x0000002005217220 */ /* 0x000fe20000410000 */
[----:B------:R-:W-:Y:S01]  /*7e50*/  FFMA.FTZ R34, R25, R29, -R34 ;  /* 0x0000001d19227223 */ /* 0x000fe20000010822 */
[-C--:B------:R-:W-:Y:S01]  /*7e60*/  FMUL.FTZ R35, R5, R30.reuse ;  /* 0x0000001e05237220 */ /* 0x080fe20000410000 */
[----:B------:R-:W-:Y:S01]  /*7e70*/  LOP3.LUT R7, R7, 0xffff0000, RZ, 0xc0, !PT ;  /* 0xffff000007077812 */ /* 0x000fe200078ec0ff */
[----:B------:R-:W-:Y:S01]  /*7e80*/  FFMA.FTZ R31, R25, R31, R4 ;  /* 0x0000001f191f7223 */ /* 0x000fe20000010004 */
        /* <DEDUP_REMOVED lines=9> */
[----:B------:R-:W-:Y:S01]  /*7f20*/  FMUL.FTZ R36, R7, R5 ;  /* 0x0000000507247220 */ /* 0x000fe20000410000 */
        /* <DEDUP_REMOVED lines=9> */
.L_x_1511:
[----:B------:R-:W-:Y:S05]  /*7fc0*/  BSYNC B2 ;  /* 0x0000000000027941 */ /* 0x000fea0003800000 */
.L_x_1510:
[----:B------:R-:W-:Y:S05]  /*7fd0*/  @P1 BRA `(.L_x_1509) ;  /* 0x0000000000981947 */ /* 0x000fea0003800000 */
[----:B-1----:R-:W1:Y:S01]  /*7fe0*/  LDS.128 R4, [R0] ;  /* 0x0000000000047984 */ /* 0x002e620000000c00 */
[----:B------:R-:W-:Y:S01]  /*7ff0*/  IMAD.U32 R31, R10, 0x10000, RZ ;  /* 0x000100000a1f7824 */ /* 0x000fe200078e00ff */
        /* <DEDUP_REMOVED lines=36> */
.L_x_1509:
[----:B------:R-:W-:Y:S05]  /*8240*/  BSYNC B1 ;  /* 0x0000000000017941 */ /* 0x000fea0003800000 */
.L_x_1508:
        /* <DEDUP_REMOVED lines=12> */
[----:B------:R-:W-:Y:S02]  /*8310*/  LOP3.LUT R29, R15, 0xffff0000, RZ, 0xc0, !PT ;  /* 0xffff00000f1d7812 */ /* 0x000fe400078ec0ff */
[----:B------:R-:W-:Y:S01]  /*8320*/  LOP3.LUT R32, R13, 0xffff0000, RZ, 0xc0, !PT ;  /* 0xffff00000d207812 */ /* 0x000fe200078ec0ff */
[C---:B-1----:R-:W-:Y:S01]  /*8330*/  IMAD.U32 R21, R4.reuse, 0x10000, RZ ;  /* 0x0001000004157824 */ /* 0x042fe200078e00ff */
[----:B------:R-:W-:Y:S01]  /*8340*/  LOP3.LUT R4, R4, 0xffff0000, RZ, 0xc0, !PT ;  /* 0xffff000004047812 */ /* 0x000fe200078ec0ff */
[C---:B------:R-:W-:Y:S01]  /*8350*/  IMAD.U32 R25, R5.reuse, 0x10000, RZ ;  /* 0x0001000005197824 */ /* 0x040fe200078e00ff */
[----:B------:R-:W-:Y:S01]  /*8360*/  LOP3.LUT R5, R5, 0xffff0000, RZ, 0xc0, !PT ;  /* 0xffff000005057812 */ /* 0x000fe200078ec0ff */
[C---:B------:R-:W-:Y:S01]  /*8370*/  IMAD.U32 R15, R6.reuse, 0x10000, RZ ;  /* 0x00010000060f7824 */ /* 0x040fe200078e00ff */
[----:B------:R-:W-:Y:S01]  /*8380*/  LOP3.LUT R6, R6, 0xffff0000, RZ, 0xc0, !PT ;  /* 0xffff000006067812 */ /* 0x000fe200078ec0ff */
[-C--:B0-----:R-:W-:Y:S01]  /*8390*/  FMUL.FTZ R26, R31, R4.reuse ;  /* 0x000000041f1a7220 */ /* 0x081fe20000410000 */
[----:B------:R-:W-:Y:S01]  /*83a0*/  FMUL.FTZ R28, R27, R4 ;  /* 0x000000041b1c7220 */ /* 0x000fe20000410000 */
[----:B------:R-:W-:Y:S01]  /*83b0*/  FMUL.FTZ R30, R33, R5 ;  /* 0x00000005211e7220 */ /* 0x000fe20000410000 */
[----:B------:R-:W-:-:S02]  /*83c0*/  IMAD.U32 R20, R7, 0x10000, RZ ;  /* 0x0001000007147824 */ /* 0x000fc400078e00ff */
[----:B------:R-:W-:Y:S01]  /*83d0*/  FFMA.FTZ R4, R27, R21, -R26 ;  /* 0x000000151b047223 */ /* 0x000fe2000001081a */
[C---:B------:R-:W-:Y:S01]  /*83e0*/  FMUL.FTZ R26, R29.reuse, R5 ;  /* 0x000000051d1a7220 */ /* 0x040fe20000410000 */
[----:B------:R-:W-:Y:S01]  /*83f0*/  FFMA.FTZ R5, R29, R25, -R30 ;  /* 0x000000191d057223 */ /* 0x000fe2000001081e */
[----:B------:R-:W-:Y:S01]  /*8400*/  LOP3.LUT R7, R7, 0xffff0000, RZ, 0xc0, !PT ;  /* 0xffff000007077812 */ /* 0x000fe200078ec0ff */
[C---:B------:R-:W-:Y:S01]  /*8410*/  IMAD.U32 R27, R14.reuse, 0x10000, RZ ;  /* 0x000100000e1b7824 */ /* 0x040fe200078e00ff */
[----:B------:R-:W-:Y:S01]  /*8420*/  SHF.L.U32 R29, R13, 0x10, RZ ;  /* 0x000000100d1d7819 */ /* 0x000fe200000006ff */
[----:B------:R-:W-:Y:S01]  /*8430*/  FFMA.FTZ R21, R31, R21, R28 ;  /* 0x000000151f157223 */ /* 0x000fe2000001001c */
[----:B------:R-:W-:Y:S01]  /*8440*/  LOP3.LUT R30, R14, 0xffff0000, RZ, 0xc0, !PT ;  /* 0xffff00000e1e7812 */ /* 0x000fe200078ec0ff */
[----:B------:R-:W-:Y:S01]  /*8450*/  FFMA.FTZ R26, R33, R25, R26 ;  /* 0x00000019211a7223 */ /* 0x000fe2000001001a */
[-C--:B------:R-:W-:Y:S01]  /*8460*/  FMUL.FTZ R13, R32, R7.reuse ;  /* 0x00000007200d7220 */ /* 0x080fe20000410000 */
[-C--:B------:R-:W-:Y:S01]  /*8470*/  FMUL.FTZ R14, R29, R6.reuse ;  /* 0x000000061d0e7220 */ /* 0x080fe20000410000 */
[C---:B------:R-:W-:Y:S01]  /*8480*/  FMUL.FTZ R28, R27.reuse, R6 ;  /* 0x000000061b1c7220 */ /* 0x040fe20000410000 */
[C---:B------:R-:W-:Y:S01]  /*8490*/  FMUL.FTZ R25, R30.reuse, R7 ;  /* 0x000000071e197220 */ /* 0x040fe20000410000 */
[-C--:B------:R-:W-:Y:S01]  /*84a0*/  FFMA.FTZ R7, R30, R20.reuse, -R13 ;  /* 0x000000141e077223 */ /* 0x080fe2000001080d */
[-C--:B------:R-:W-:Y:S01]  /*84b0*/  FFMA.FTZ R6, R27, R15.reuse, -R14 ;  /* 0x0000000f1b067223 */ /* 0x080fe2000001080e */
[----:B------:R-:W-:Y:S01]  /*84c0*/  FFMA.FTZ R15, R29, R15, R28 ;  /* 0x0000000f1d0f7223 */ /* 0x000fe2000001001c */
[----:B------:R-:W-:Y:S01]  /*84d0*/  FFMA.FTZ R20, R32, R20, R25 ;  /* 0x0000001420147223 */ /* 0x000fe20000010019 */
[----:B------:R-:W-:-:S02]  /*84e0*/  F2FP.BF16.F32.PACK_AB R4, R21, R4 ;  /* 0x000000041504723e */ /* 0x000fc400000010ff */
[----:B------:R-:W-:Y:S02]  /*84f0*/  F2FP.BF16.F32.PACK_AB R5, R26, R5 ;  /* 0x000000051a05723e */ /* 0x000fe400000010ff */
[----:B------:R-:W-:Y:S02]  /*8500*/  F2FP.BF16.F32.PACK_AB R6, R15, R6 ;  /* 0x000000060f06723e */ /* 0x000fe400000010ff */
[----:B------:R-:W-:-:S05]  /*8510*/  F2FP.BF16.F32.PACK_AB R7, R20, R7 ;  /* 0x000000071407723e */ /* 0x000fca00000010ff */
[----:B------:R1:W-:Y:S02]  /*8520*/  STS.128 [R12+0x1a400], R4 ;  /* 0x01a400040c007388 */ /* 0x0003e40000000c00 */
.L_x_1514:
[----:B------:R-:W-:Y:S05]  /*8530*/  BSYNC B1 ;  /* 0x0000000000017941 */ /* 0x000fea0003800000 */
.L_x_1513:
[----:B------:R-:W-:Y:S05]  /*8540*/  @P1 BRA `(.L_x_1512) ;  /* 0x0000001000881947 */ /* 0x000fea0003800000 */
[----:B-1----:R-:W1:Y:S01]  /*8550*/  LDS.128 R4, [R0+0x2000] ;  /* 0x0020000000047984 */ /* 0x002e620000000c00 */
[----:B------:R-:W-:Y:S01]  /*8560*/  IMAD.U32 R20, R8, 0x10000, RZ ;  /* 0x0001000008147824 */ /* 0x000fe200078e00ff */
[C---:B------:R-:W-:Y:S01]  /*8570*/  LOP3.LUT R27, R10.reuse, 0xffff0000, RZ, 0xc0, !PT ;  /* 0xffff00000a1b7812 */ /* 0x040fe200078ec0ff */
[----:B0-----:R-:W-:Y:S01]  /*8580*/  IMAD.U32 R26, R10, 0x10000, RZ ;  /* 0x000100000a1a7824 */ /* 0x001fe200078e00ff */
        /* <DEDUP_REMOVED lines=16> */
[-C--:B------:R-:W-:Y:S01]  /*8690*/  FFMA.FTZ R5, R25, R13.reuse, -R14 ;  /* 0x0000000d19057223 */ /* 0x080fe2000001080e */
[----:B------:R-:W-:Y:S01]  /*86a0*/  LOP3.LUT R20, R9, 0xffff0000, RZ, 0xc0, !PT ;  /* 0xffff000009147812 */ /* 0x000fe200078ec0ff */
[----:B------:R-:W-:Y:S02]  /*86b0*/  IMAD.U32 R26, R11, 0x10000, RZ ;  /* 0x000100000b1a7824 */ /* 0x000fe400078e00ff */
[----:B------:R-:W-:Y:S01]  /*86c0*/  FFMA.FTZ R12, R27, R13, R12 ;  /* 0x0000000d1b0c7223 */ /* 0x000fe2000001000c */
[----:B------:R-:W-:Y:S02]  /*86d0*/  IMAD.U32 R14, R9, 0x10000, RZ ;  /* 0x00010000090e7824 */ /* 0x000fe400078e00ff */
[-C--:B------:R-:W-:Y:S01]  /*86e0*/  FMUL.FTZ R13, R28, R7.reuse ;  /* 0x000000071c0d7220 */ /* 0x080fe20000410000 */
[-C--:B------:R-:W-:Y:S01]  /*86f0*/  FMUL.FTZ R9, R26, R6.reuse ;  /* 0x000000061a097220 */ /* 0x080fe20000410000 */
        /* <DEDUP_REMOVED lines=12> */
.L_x_1502:
[----:B------:R-:W-:-:S03]  /*87c0*/  UMOV UR4, 0xffffffff ;  /* 0xffffffff00047882 */ /* 0x000fc60000000000 */
[----:B------:R-:W-:Y:S05]  /*87d0*/  BRA.DIV UR4, `(.L_x_1515) ;  /* 0x0000015204347947 */ /* 0x000fea000b800000 */
[----:B------:R1:W2:Y:S04]  /*87e0*/  SHFL.IDX PT, R0, R27, RZ, 0x1c1f ;  /* 0x001c1fff1b007589 */ /* 0x0002a800000e0000 */
[----:B------:R1:W3:Y:S04]  /*87f0*/  SHFL.IDX PT, R20, R26, RZ, 0x1c1f ;  /* 0x001c1fff1a147589 */ /* 0x0002e800000e0000 */
[----:B------:R1:W4:Y:S04]  /*8800*/  SHFL.IDX PT, R21, R25, RZ, 0x1c1f ;  /* 0x001c1fff19157589 */ /* 0x00032800000e0000 */
[----:B------:R1:W0:Y:S02]  /*8810*/  SHFL.IDX PT, R14, R28, RZ, 0x1c1f ;  /* 0x001c1fff1c0e7589 */ /* 0x00022400000e0000 */
.L_x_1748:
[----:B------:R-:W5:Y:S01]  /*8820*/  LDL R5, [R1+0x74] ;  /* 0x0000740001057983 */ /* 0x000f620000100800 */
[----:B------:R-:W-:Y:S01]  /*8830*/  ULDC UR4, c[0x0][0x448] ;  /* 0x0001120000047ab9 */ /* 0x000fe20000000800 */
[----:B-1----:R-:W1:Y:S01]  /*8840*/  LDC R25, c[0x0][0x3f4] ;  /* 0x0000fd00ff197b82 */ /* 0x002e620000000800 */
[----:B------:R-:W-:Y:S01]  /*8850*/  IMAD R154, R154, UR4, RZ ;  /* 0x000000049a9a7c24 */ /* 0x000fe2000f8e02ff */
[----:B------:R-:W-:Y:S01]  /*8860*/  BSSY B1, `(.L_x_1516) ;  /* 0x0000017000017945 */ /* 0x000fe20003800000 */
[----:B------:R-:W-:Y:S02]  /*8870*/  CS2R R6, SRZ ;  /* 0x0000000000067805 */ /* 0x000fe4000001ff00 */
[----:B------:R-:W-:Y:S02]  /*8880*/  CS2R R10, SRZ ;  /* 0x00000000000a7805 */ /* 0x000fe4000001ff00 */
[----:B------:R-:W-:Y:S02]  /*8890*/  CS2R R8, SRZ ;  /* 0x0000000000087805 */ /* 0x000fe4000001ff00 */
[----:B------:R-:W-:-:S02]  /*88a0*/  ISETP.GE.AND P0, PT, R3, R154, PT ;  /* 0x0000009a0300720c */ /* 0x000fc40003f06270 */
[----:B-----5:R-:W-:-:S04]  /*88b0*/  LEA.HI R4, R5, R5, RZ, 0x1 ;  /* 0x0000000505047211 */ /* 0x020fc800078f08ff */
[----:B------:R-:W-:-:S05]  /*88c0*/  LOP3.LUT R4, R4, 0xfffffffe, RZ, 0xc0, !PT ;  /* 0xfffffffe04047812 */ /* 0x000fca00078ec0ff */
[----:B------:R-:W-:Y:S01]  /*88d0*/  IMAD.IADD R3, R5, 0x1, -R4 ;  /* 0x0000000105037824 */ /* 0x000fe200078e0a04 */
[----:B------:R-:W-:-:S04]  /*88e0*/  CS2R R4, SRZ ;  /* 0x0000000000047805 */ /* 0x000fc8000001ff00 */
[----:B------:R-:W-:Y:S01]  /*88f0*/  SHF.L.U32 R28, R3, 0x1f, RZ ;  /* 0x0000001f031c7819 */ /* 0x000fe200000006ff */
[----:B-1----:R-:W-:Y:S06]  /*8900*/  @P0 BRA `(.L_x_1517) ;  /* 0x0000000000300947 */ /* 0x002fec0003800000 */
[----:B------:R-:W-:Y:S01]  /*8910*/  ULDC UR4, c[0x0][0x3f4] ;  /* 0x0000fd0000047ab9 */ /* 0x000fe20000000800 */
[C---:B------:R-:W-:Y:S01]  /*8920*/  IMAD.SHL.U32 R15, R16.reuse, 0x2, RZ ;  /* 0x00000002100f7824 */ /* 0x040fe200078e00ff */
[C---:B------:R-:W-:Y:S02]  /*8930*/  ISETP.GE.AND P2, PT, R16.reuse, UR4, PT ;  /* 0x0000000410007c0c */ /* 0x040fe4000bf46270 */
[----:B------:R-:W-:Y:S02]  /*8940*/  SHF.L.U64.HI R6, R16, 0x1, R17 ;  /* 0x0000000110067819 */ /* 0x000fe40000010211 */
[-C--:B---3--:R-:W-:Y:S02]  /*8950*/  IADD3 R12, P0, R20, R15.reuse, RZ ;  /* 0x0000000f140c7210 */ /* 0x088fe40007f1e0ff */
[----:B0-----:R-:W-:-:S03]  /*8960*/  IADD3 R14, P1, R14, R15, RZ ;  /* 0x0000000f0e0e7210 */ /* 0x001fc60007f3e0ff */
[--C-:B--2---:R-:W-:Y:S02]  /*8970*/  IMAD.X R13, R0, 0x1, R6.reuse, P0 ;  /* 0x00000001000d7824 */ /* 0x104fe400000e0606 */
[----:B----4-:R-:W-:Y:S01]  /*8980*/  IMAD.X R15, R21, 0x1, R6, P1 ;  /* 0x00000001150f7824 */ /* 0x010fe200008e0606 */
[----:B------:R-:W-:Y:S01]  /*8990*/  CS2R R6, SRZ ;  /* 0x0000000000067805 */ /* 0x000fe2000001ff00 */
[----:B------:R-:W-:Y:S06]  /*89a0*/  @P2 BRA `(.L_x_1517) ;  /* 0x0000000000082947 */ /* 0x000fec0003800000 */
[----:B------:R1:W5:Y:S04]  /*89b0*/  LD.E.128 R8, desc[UR60][R12.64] ;  /* 0x0000003c0c087980 */ /* 0x000368000c101d00 */
[----:B------:R1:W5:Y:S02]  /*89c0*/  LD.E.128 R4, desc[UR60][R14.64] ;  /* 0x0000003c0e047980 */ /* 0x000364000c101d00 */
.L_x_1517:
[----:B------:R-:W-:Y:S05]  /*89d0*/  BSYNC B1 ;  /* 0x0000000000017941 */ /* 0x000fea0003800000 */
.L_x_1516:
[----:B------:R-:W4:Y:S01]  /*89e0*/  SYNCS.PHASECHK.TRANS64.TRYWAIT P1, [R19+URZ+0x32400], R28 ;  /* 0x0324001c130075a7 */ /* 0x000f22000802017f */
[----:B--2---:R-:W-:Y:S01]  /*89f0*/  IMAD R0, R49, -0x80, R154 ;  /* 0xffffff8031007824 */ /* 0x004fe200078e029a */
[--C-:B-----5:R-:W-:Y:S01]  /*8a00*/  SHF.R.U64 R29, R8, 0x10, R9.reuse ;  /* 0x00000010081d7819 */ /* 0x120fe20000001209 */
[----:B-1----:R-:W-:Y:S01]  /*8a10*/  IMAD.MOV.U32 R12, RZ, RZ, R8 ;  /* 0x000000ffff0c7224 */ /* 0x002fe200078e0008 */
[--C-:B------:R-:W-:Y:S01]  /*8a20*/  SHF.R.U32.HI R30, RZ, 0x10, R9.reuse ;  /* 0x00000010ff1e7819 */ /* 0x100fe20000011609 */
[----:B------:R-:W-:Y:S01]  /*8a30*/  IMAD.MOV.U32 R27, RZ, RZ, R9 ;  /* 0x000000ffff1b7224 */ /* 0x000fe200078e0009 */
[----:B------:R-:W-:Y:S01]  /*8a40*/  SHF.R.U64 R8, R4, 0x10, R5 ;  /* 0x0000001004087819 */ /* 0x000fe20000001205 */
[----:B0-----:R-:W-:Y:S01]  /*8a50*/  IMAD.MOV.U32 R13, RZ, RZ, R10 ;  /* 0x000000ffff0d7224 */ /* 0x001fe200078e000a */
[--C-:B------:R-:W-:Y:S01]  /*8a60*/  SHF.R.U64 R10, R10, 0x10, R11.reuse ;  /* 0x000000100a0a7819 */ /* 0x100fe2000000120b */
[----:B------:R-:W-:Y:S01]  /*8a70*/  IMAD.MOV.U32 R14, RZ, RZ, R11 ;  /* 0x000000ffff0e7224 */ /* 0x000fe200078e000b */
[--C-:B------:R-:W-:Y:S01]  /*8a80*/  SHF.R.U32.HI R9, RZ, 0x10, R5.reuse ;  /* 0x00000010ff097819 */ /* 0x100fe20000011605 */
[----:B------:R-:W-:Y:S01]  /*8a90*/  IMAD.MOV.U32 R15, RZ, RZ, R4 ;  /* 0x000000ffff0f7224 */ /* 0x000fe200078e0004 */
[----:B------:R-:W-:Y:S01]  /*8aa0*/  ISETP.GE.AND P0, PT, R16, R25, PT ;  /* 0x000000191000720c */ /* 0x000fe20003f06270 */
[----:B---3--:R-:W-:Y:S01]  /*8ab0*/  IMAD.MOV.U32 R20, RZ, RZ, R5 ;  /* 0x000000ffff147224 */ /* 0x008fe200078e0005 */
[----:B------:R-:W-:Y:S01]  /*8ac0*/  VIMNMX R31, R0, 0x80, PT ;  /* 0x00000080001f7848 */ /* 0x000fe20003fe0100 */
[----:B----4-:R-:W-:Y:S01]  /*8ad0*/  IMAD.MOV.U32 R21, RZ, RZ, R6 ;  /* 0x000000ffff157224 */ /* 0x010fe200078e0006 */
[----:B------:R-:W-:Y:S01]  /*8ae0*/  SHF.R.U32.HI R11, RZ, 0x10, R11 ;  /* 0x00000010ff0b7819 */ /* 0x000fe2000001160b */
[--C-:B------:R-:W-:Y:S01]  /*8af0*/  IMAD.MOV.U32 R26, RZ, RZ, R7.reuse ;  /* 0x000000ffff1a7224 */ /* 0x100fe200078e0007 */
[--C-:B------:R-:W-:Y:S01]  /*8b00*/  SHF.R.U64 R4, R6, 0x10, R7.reuse ;  /* 0x0000001006047819 */ /* 0x100fe20000001207 */
[----:B------:R-:W-:Y:S01]  /*8b10*/  VIADD R33, R200, 0x40 ;  /* 0x00000040c8217836 */ /* 0x000fe20000000000 */
[----:B------:R-:W-:Y:S01]  /*8b20*/  SHF.R.U32.HI R5, RZ, 0x10, R7 ;  /* 0x00000010ff057819 */ /* 0x000fe20000011607 */
[----:B------:R-:W-:Y:S01]  /*8b30*/  BSSY B1, `(.L_x_1518) ;  /* 0x000000c000017945 */ /* 0x000fe20003800000 */
[----:B------:R-:W-:-:S02]  /*8b40*/  PRMT R0, R12, 0x5410, R29 ;  /* 0x000054100c007816 */ /* 0x000fc4000000001d */
[-C--:B------:R-:W-:Y:S02]  /*8b50*/  ISETP.GE.OR P2, PT, R200, R31.reuse, P0 ;  /* 0x0000001fc800720c */ /* 0x080fe40000746670 */
        /* <DEDUP_REMOVED lines=8> */
[----:B------:R-:W-:Y:S06]  /*8be0*/  @!P1 BRA `(.L_x_1519) ;  /* 0x0000014c00a09947 */ /* 0x000fec0003800000 */
.L_x_1749:
[----:B------:R-:W-:Y:S05]  /*8bf0*/  BSYNC B1 ;  /* 0x0000000000017941 */ /* 0x000fea0003800000 */
.L_x_1518:
        /* <DEDUP_REMOVED lines=8> */
[----:B------:R-:W-:-:S03]  /*8c80*/  IMAD.U32 R36, R13, 0x10000, RZ ;  /* 0x000100000d247824 */ /* 0x000fc600078e00ff */
[C---:B------:R-:W-:Y:S02]  /*8c90*/  LOP3.LUT R4, R6.reuse, 0x38, R16, 0xf8, !PT ;  /* 0x0000003806047812 */ /* 0x040fe400078ef810 */
        /* <DEDUP_REMOVED lines=12> */
[C---:B------:R-:W-:Y:S01]  /*8d60*/  IMAD.U32 R27, R4.reuse, 0x10000, RZ ;  /* 0x00010000041b7824 */ /* 0x040fe200078e00ff */
[----:B------:R-:W-:Y:S01]  /*8d70*/  LOP3.LUT R4, R4, 0xffff0000, RZ, 0xc0, !PT ;  /* 0xffff000004047812 */ /* 0x000fe200078ec0ff */
[C---:B--2---:R-:W-:Y:S01]  /*8d80*/  IMAD.U32 R33, R10.reuse, 0x10000, RZ ;  /* 0x000100000a217824 */ /* 0x044fe200078e00ff */
[----:B------:R-:W-:Y:S01]  /*8d90*/  LOP3.LUT R10, R10, 0xffff0000, RZ, 0xc0, !PT ;  /* 0xffff00000a0a7812 */ /* 0x000fe200078ec0ff */
[C---:B------:R-:W-:Y:S01]  /*8da0*/  IMAD.U32 R31, R8.reuse, 0x10000, RZ ;  /* 0x00010000081f7824 */ /* 0x040fe200078e00ff */
[----:B------:R-:W-:Y:S01]  /*8db0*/  LOP3.LUT R8, R8, 0xffff0000, RZ, 0xc0, !PT ;  /* 0xffff000008087812 */ /* 0x000fe200078ec0ff */
[C---:B------:R-:W-:Y:S01]  /*8dc0*/  FMUL.FTZ R38, R33.reuse, R40 ;  /* 0x0000002821267220 */ /* 0x040fe20000410000 */
[-C--:B------:R-:W-:Y:S01]  /*8dd0*/  FMUL.FTZ R44, R33, R36.reuse ;  /* 0x00000024212c7220 */ /* 0x080fe20000410000 */
[----:B------:R-:W-:Y:S01]  /*8de0*/  LOP3.LUT R33, R13, 0xffff0000, RZ, 0xc0, !PT ;  /* 0xffff00000d217812 */ /* 0x000fe200078ec0ff */
[----:B------:R-:W-:Y:S01]  /*8df0*/  FMUL.FTZ R37, R10, R35 ;  /* 0x000000230a257220 */ /* 0x000fe20000410000 */
[----:B------:R-:W-:Y:S01]  /*8e00*/  FFMA.FTZ R42, R29, R36, -R38 ;  /* 0x000000241d2a7223 */ /* 0x000fe20000010826 */
[----:B------:R-:W-:-:S02]  /*8e10*/  IMAD.U32 R38, R15, 0x10000, RZ ;  /* 0x000100000f267824 */ /* 0x000fc400078e00ff */
[----:B------:R-:W-:Y:S01]  /*8e20*/  FFMA.FTZ R44, R29, R40, R44 ;  /* 0x000000281d2c7223 */ /* 0x000fe2000001002c */
[----:B------:R-:W-:Y:S02]  /*8e30*/  IMAD.U32 R36, R0, 0x10000, RZ ;  /* 0x0001000000247824 */ /* 0x000fe400078e00ff */
[-C--:B------:R-:W-:Y:S01]  /*8e40*/  FMUL.FTZ R29, R10, R33.reuse ;  /* 0x000000210a1d7220 */ /* 0x080fe20000410000 */
[C---:B------:R-:W-:Y:S01]  /*8e50*/  FFMA.FTZ R43, R6.reuse, R33, -R37 ;  /* 0x00000021062b7223 */ /* 0x040fe20000010825 */
[----:B------:R-:W-:Y:S01]  /*8e60*/  FMUL.FTZ R10, R31, R38 ;  /* 0x000000261f0a7220 */ /* 0x000fe20000410000 */
[----:B------:R-:W-:Y:S01]  /*8e70*/  LOP3.LUT R33, R15, 0xffff0000, RZ, 0xc0, !PT ;  /* 0xffff00000f217812 */ /* 0x000fe200078ec0ff */
[----:B------:R-:W-:Y:S01]  /*8e80*/  FMUL.FTZ R31, R31, R36 ;  /* 0x000000241f1f7220 */ /* 0x000fe20000410000 */
[----:B------:R-:W-:Y:S01]  /*8e90*/  FFMA.FTZ R45, R6, R35, R29 ;  /* 0x00000023062d7223 */ /* 0x000fe2000001001d */
[----:B------:R-:W-:Y:S01]  /*8ea0*/  LOP3.LUT R29, R0, 0xffff0000, RZ, 0xc0, !PT ;  /* 0xffff0000001d7812 */ /* 0x000fe200078ec0ff */
[----:B------:R-:W-:-:S02]  /*8eb0*/  IMAD.U32 R32, R9, 0x10000, RZ ;  /* 0x0001000009207824 */ /* 0x000fc400078e00ff */
[C---:B------:R-:W-:Y:S01]  /*8ec0*/  FFMA.FTZ R38, R27.reuse, R38, R31 ;  /* 0x000000261b267223 */ /* 0x040fe2000001001f */
[----:B------:R-:W-:Y:S01]  /*8ed0*/  FMUL.FTZ R35, R8, R33 ;  /* 0x0000002108237220 */ /* 0x000fe20000410000 */
[----:B------:R-:W-:Y:S02]  /*8ee0*/  IMAD.U32 R31, R20, 0x10000, RZ ;  /* 0x00010000141f7824 */ /* 0x000fe400078e00ff */
[----:B------:R-:W-:Y:S01]  /*8ef0*/  FFMA.FTZ R36, R27, R36, -R10 ;  /* 0x000000241b247223 */ /* 0x000fe2000001080a */
[----:B0-----:R-:W-:Y:S02]  /*8f00*/  IMAD.U32 R28, R5, 0x10000, RZ ;  /* 0x00010000051c7824 */ /* 0x001fe400078e00ff */
[-C--:B------:R-:W-:Y:S01]  /*8f10*/  FMUL.FTZ R39, R8, R29.reuse ;  /* 0x0000001d08277220 */ /* 0x080fe20000410000 */
[----:B------:R-:W-:Y:S02]  /*8f20*/  IMAD.U32 R27, R12, 0x10000, RZ ;  /* 0x000100000c1b7824 */ /* 0x000fe400078e00ff */
[----:B------:R-:W-:Y:S01]  /*8f30*/  FFMA.FTZ R37, R4, R29, -R35 ;  /* 0x0000001d04257223 */ /* 0x000fe20000010823 */
[----:B------:R-:W-:Y:S01]  /*8f40*/  FMUL.FTZ R41, R32, R31 ;  /* 0x0000001f20297220 */ /* 0x000fe20000410000 */
[----:B------:R-:W-:-:S02]  /*8f50*/  IMAD.U32 R34, R11, 0x10000, RZ ;  /* 0x000100000b227824 */ /* 0x000fc400078e00ff */
[----:B------:R-:W-:Y:S01]  /*8f60*/  FMUL.FTZ R32, R32, R27 ;  /* 0x0000001b20207220 */ /* 0x000fe20000410000 */
[----:B------:R-:W-:Y:S02]  /*8f70*/  IMAD.U32 R35, R26, 0x10000, RZ ;  /* 0x000100001a237824 */ /* 0x000fe400078e00ff */
[----:B------:R-:W-:Y:S01]  /*8f80*/  FFMA.FTZ R39, R4, R33, R39 ;  /* 0x0000002104277223 */ /* 0x000fe20000010027 */
[----:B------:R-:W-:Y:S02]  /*8f90*/  IMAD.U32 R29, R14, 0x10000, RZ ;  /* 0x000100000e1d7824 */ /* 0x000fe400078e00ff */
[----:B------:R-:W-:Y:S01]  /*8fa0*/  FFMA.FTZ R41, R28, R27, -R41 ;  /* 0x0000001b1c297223 */ /* 0x000fe20000010829 */
[----:B------:R-:W-:Y:S01]  /*8fb0*/  IMAD.U32 R30, R7, 0x10000, RZ ;  /* 0x00010000071e7824 */ /* 0x000fe200078e00ff */
[----:B------:R-:W-:Y:S01]  /*8fc0*/  LOP3.LUT R9, R9, 0xffff0000, RZ, 0xc0, !PT ;  /* 0xffff000009097812 */ /* 0x000fe200078ec0ff */
[C---:B------:R-:W-:Y:S01]  /*8fd0*/  FMUL.FTZ R33, R34.reuse, R35 ;  /* 0x0000002322217220 */ /* 0x040fe20000410000 */
[----:B------:R-:W-:Y:S01]  /*8fe0*/  LOP3.LUT R11, R11, 0xffff0000, RZ, 0xc0, !PT ;  /* 0xffff00000b0b7812 */ /* 0x000fe200078ec0ff */
[----:B------:R-:W-:Y:S01]  /*8ff0*/  FMUL.FTZ R27, R34, R29 ;  /* 0x0000001d221b7220 */ /* 0x000fe20000410000 */
[----:B------:R-:W-:Y:S01]  /*9000*/  LOP3.LUT R8, R20, 0xffff0000, RZ, 0xc0, !PT ;  /* 0xffff000014087812 */ /* 0x000fe200078ec0ff */
[----:B------:R-:W-:Y:S01]  /*9010*/  FFMA.FTZ R32, R28, R31, R32 ;  /* 0x0000001f1c207223 */ /* 0x000fe20000010020 */
[----:B------:R-:W-:Y:S01]  /*9020*/  LOP3.LUT R10, R26, 0xffff0000, RZ, 0xc0, !PT ;  /* 0xffff00001a0a7812 */ /* 0x000fe200078ec0ff */
[----:B------:R-:W-:Y:S01]  /*9030*/  FFMA.FTZ R33, R30, R29, -R33 ;  /* 0x0000001d1e217223 */ /* 0x000fe20000010821 */
[----:B------:R-:W-:Y:S01]  /*9040*/  LOP3.LUT R4, R12, 0xffff0000, RZ, 0xc0, !PT ;  /* 0xffff00000c047812 */ /* 0x000fe200078ec0ff */
[----:B------:R-:W-:Y:S01]  /*9050*/  FFMA.FTZ R27, R30, R35, R27 ;  /* 0x000000231e1b7223 */ /* 0x000fe2000001001b */
[----:B------:R-:W-:Y:S01]  /*9060*/  LOP3.LUT R6, R14, 0xffff0000, RZ, 0xc0, !PT ;  /* 0xffff00000e067812 */ /* 0x000fe200078ec0ff */
[----:B------:R-:W-:Y:S01]  /*9070*/  FMUL.FTZ R28, R9, R8 ;  /* 0x00000008091c7220 */ /* 0x000fe20000410000 */
[----:B------:R-:W-:Y:S01]  /*9080*/  LOP3.LUT R5, R5, 0xffff0000, RZ, 0xc0, !PT ;  /* 0xffff000005057812 */ /* 0x000fe200078ec0ff */
[----:B------:R-:W-:Y:S01]  /*9090*/  FMUL.FTZ R30, R11, R10 ;  /* 0x0000000a0b1e7220 */ /* 0x000fe20000410000 */
[----:B------:R-:W-:Y:S01]  /*90a0*/  LOP3.LUT R7, R7, 0xffff0000, RZ, 0xc0, !PT ;  /* 0xffff000007077812 */ /* 0x000fe200078ec0ff */
[----:B------:R-:W-:Y:S01]  /*90b0*/  FMUL.FTZ R9, R9, R4 ;  /* 0x0000000409097220 */ /* 0x000fe20000410000 */
[----:B------:R-:W-:Y:S01]  /*90c0*/  FMUL.FTZ R11, R11, R6 ;  /* 0x000000060b0b7220 */ /* 0x000fe20000410000 */
[----:B------:R-:W-:Y:S01]  /*90d0*/  FFMA.FTZ R28, R5, R4, -R28 ;  /* 0x00000004051c7223 */ /* 0x000fe2000001081c */
[----:B------:R-:W-:Y:S01]  /*90e0*/  F2FP.BF16.F32.PACK_AB R4, R37, R36 ;  /* 0x000000242504723e */ /* 0x000fe200000010ff */
[----:B------:R-:W-:Y:S01]  /*90f0*/  FFMA.FTZ R30, R7, R6, -R30 ;  /* 0x00000006071e7223 */ /* 0x000fe2000001081e */
[----:B------:R-:W-:Y:S01]  /*9100*/  FFMA.FTZ R9, R5, R8, R9 ;  /* 0x0000000805097223 */ /* 0x000fe20000010009 */
[----:B------:R-:W-:Y:S01]  /*9110*/  FFMA.FTZ R34, R7, R10, R11 ;  /* 0x0000000a07227223 */ /* 0x000fe2000001000b */
[----:B------:R-:W-:-:S02]  /*9120*/  F2FP.BF16.F32.PACK_AB R6, R43, R42 ;  /* 0x0000002a2b06723e */ /* 0x000fc400000010ff */
[----:B------:R-:W-:Y:S02]  /*9130*/  F2FP.BF16.F32.PACK_AB R5, R28, R41 ;  /* 0x000000291c05723e */ /* 0x000fe400000010ff */
[----:B------:R-:W-:Y:S02]  /*9140*/  F2FP.BF16.F32.PACK_AB R7, R30, R33 ;  /* 0x000000211e07723e */ /* 0x000fe400000010ff */
[----:B------:R-:W-:Y:S02]  /*9150*/  F2FP.BF16.F32.PACK_AB R10, R45, R44 ;  /* 0x0000002c2d0a723e */ /* 0x000fe400000010ff */
[----:B------:R-:W-:Y:S01]  /*9160*/  F2FP.BF16.F32.PACK_AB R8, R39, R38 ;  /* 0x000000262708723e */ /* 0x000fe200000010ff */
[----:B------:R1:W-:Y:S01]  /*9170*/  STS.128 [R46+0x18400], R4 ;  /* 0x018400042e007388 */ /* 0x0003e20000000c00 */
[----:B------:R-:W-:Y:S02]  /*9180*/  F2FP.BF16.F32.PACK_AB R9, R9, R32 ;  /* 0x000000200909723e */ /* 0x000fe400000010ff */
[----:B------:R-:W-:-:S05]  /*9190*/  F2FP.BF16.F32.PACK_AB R11, R34, R27 ;  /* 0x0000001b220b723e */ /* 0x000fca00000010ff */
[----:B------:R1:W-:Y:S02]  /*91a0*/  STS.128 [R47+0x18400], R8 ;  /* 0x018400082f007388 */ /* 0x0003e40000000c00 */
.L_x_1521:
[----:B------:R-:W-:Y:S05]  /*91b0*/  BSYNC B1 ;  /* 0x0000000000017941 */ /* 0x000fea0003800000 */
.L_x_1520:
        /* <DEDUP_REMOVED lines=13> */
[C---:B------:R-:W-:Y:S02]  /*9290*/  IMAD.U32 R37, R15.reuse, 0x10000, RZ ;  /* 0x000100000f257824 */ /* 0x040fe400078e00ff */
[----:B------:R-:W-:Y:S01]  /*92a0*/  IMAD.U32 R35, R0, 0x10000, RZ ;  /* 0x0001000000237824 */ /* 0x000fe200078e00ff */
[----:B------:R-:W-:Y:S01]  /*92b0*/  LOP3.LUT R42, R15, 0xffff0000, RZ, 0xc0, !PT ;  /* 0xffff00000f2a7812 */ /* 0x000fe200078ec0ff */
[----:B------:R-:W-:Y:S01]  /*92c0*/  IMAD.U32 R44, R20, 0x10000, RZ ;  /* 0x00010000142c7824 */ /* 0x000fe200078e00ff */
[----:B------:R-:W-:Y:S01]  /*92d0*/  LOP3.LUT R0, R0, 0xffff0000, RZ, 0xc0, !PT ;  /* 0xffff000000007812 */ /* 0x000fe200078ec0ff */
[----:B------:R-:W-:Y:S02]  /*92e0*/  IMAD.U32 R40, R12, 0x10000, RZ ;  /* 0x000100000c287824 */ /* 0x000fe400078e00ff */
[----:B------:R-:W-:Y:S01]  /*92f0*/  IMAD.U32 R39, R21, 0x10000, RZ ;  /* 0x0001000015277824 */ /* 0x000fe200078e00ff */
[----:B------:R-:W-:-:S02]  /*9300*/  LOP3.LUT R41, R20, 0xffff0000, RZ, 0xc0, !PT ;  /* 0xffff000014297812 */ /* 0x000fc400078ec0ff */
[----:B------:R-:W-:Y:S01]  /*9310*/  LOP3.LUT R43, R26, 0xffff0000, RZ, 0xc0, !PT ;  /* 0xffff00001a2b7812 */ /* 0x000fe200078ec0ff */
[----:B--2---:R-:W-:-:S04]  /*9320*/  IMAD.IADD R8, R5, 0x1, R4 ;  /* 0x0000000105087824 */ /* 0x004fc800078e0204 */
[----:B------:R-:W-:Y:S01]  /*9330*/  IMAD R25, R8, 0x2, R19 ;  /* 0x0000000208197824 */ /* 0x000fe200078e0213 */
[----:B---3--:R-:W1:Y:S04]  /*9340*/  LDS.128 R4, [R45+0x18400] ;  /* 0x018400002d047984 */ /* 0x008e680000000c00 */
[----:B------:R-:W2:Y:S01]  /*9350*/  LDS.128 R8, [R25+0x18400] ;  /* 0x0184000019087984 */ /* 0x000ea20000000c00 */
[----:B-1----:R-:W-:Y:S02]  /*9360*/  IMAD.U32 R27, R4, 0x10000, RZ ;  /* 0x00010000041b7824 */ /* 0x002fe400078e00ff */
[C---:B--2---:R-:W-:Y:S01]  /*9370*/  IMAD.U32 R31, R8.reuse, 0x10000, RZ ;  /* 0x00010000081f7824 */ /* 0x044fe200078e00ff */
[----:B------:R-:W-:Y:S01]  /*9380*/  LOP3.LUT R8, R8, 0xffff0000, RZ, 0xc0, !PT ;  /* 0xffff000008087812 */ /* 0x000fe200078ec0ff */
[----:B------:R-:W-:-:S02]  /*9390*/  IMAD.U32 R32, R9, 0x10000, RZ ;  /* 0x0001000009207824 */ /* 0x000fc400078e00ff */
[-C--:B------:R-:W-:Y:S01]  /*93a0*/  FMUL.FTZ R36, R37, R31.reuse ;  /* 0x0000001f25247220 */ /* 0x080fe20000410000 */
[----:B------:R-:W-:Y:S01]  /*93b0*/  FMUL.FTZ R38, R35, R31 ;  /* 0x0000001f23267220 */ /* 0x000fe20000410000 */
[----:B0-----:R-:W-:Y:S02]  /*93c0*/  IMAD.U32 R28, R5, 0x10000, RZ ;  /* 0x00010000051c7824 */ /* 0x001fe400078e00ff */
[-C--:B------:R-:W-:Y:S01]  /*93d0*/  FMUL.FTZ R31, R44, R32.reuse ;  /* 0x000000202c1f7220 */ /* 0x080fe20000410000 */
[-C--:B------:R-:W-:Y:S01]  /*93e0*/  FFMA.FTZ R36, R35, R27.reuse, -R36 ;  /* 0x0000001b23247223 */ /* 0x080fe20000010824 */
[----:B------:R-:W-:Y:S01]  /*93f0*/  FMUL.FTZ R35, R40, R32 ;  /* 0x0000002028237220 */ /* 0x000fe20000410000 */
[----:B------:R-:W-:Y:S01]  /*9400*/  LOP3.LUT R4, R4, 0xffff0000, RZ, 0xc0, !PT ;  /* 0xffff000004047812 */ /* 0x000fe200078ec0ff */
[----:B------:R-:W-:Y:S01]  /*9410*/  FFMA.FTZ R38, R37, R27, R38 ;  /* 0x0000001b25267223 */ /* 0x000fe20000010026 */
[-C--:B------:R-:W-:Y:S01]  /*9420*/  FMUL.FTZ R15, R42, R8.reuse ;  /* 0x000000082a0f7220 */ /* 0x080fe20000410000 */
[----:B------:R-:W-:Y:S01]  /*9430*/  FMUL.FTZ R27, R0, R8 ;  /* 0x00000008001b7220 */ /* 0x000fe20000410000 */
[----:B------:R-:W-:-:S02]  /*9440*/  IMAD.U32 R33, R10, 0x10000, RZ ;  /* 0x000100000a217824 */ /* 0x000fc400078e00ff */
[-C--:B------:R-:W-:Y:S01]  /*9450*/  FFMA.FTZ R31, R40, R28.reuse, -R31 ;  /* 0x0000001c281f7223 */ /* 0x080fe2000001081f */
[C---:B------:R-:W-:Y:S02]  /*9460*/  IMAD.U32 R37, R13.reuse, 0x10000, RZ ;  /* 0x000100000d257824 */ /* 0x040fe400078e00ff */
[----:B------:R-:W-:Y:S01]  /*9470*/  FFMA.FTZ R35, R44, R28, R35 ;  /* 0x0000001c2c237223 */ /* 0x000fe20000010023 */
[----:B------:R-:W-:Y:S01]  /*9480*/  LOP3.LUT R10, R10, 0xffff0000, RZ, 0xc0, !PT ;  /* 0xffff00000a0a7812 */ /* 0x000fe200078ec0ff */
[-C--:B------:R-:W-:Y:S01]  /*9490*/  FFMA.FTZ R15, R0, R4.reuse, -R15 ;  /* 0x00000004000f7223 */ /* 0x080fe2000001080f */
[----:B------:R-:W-:Y:S01]  /*94a0*/  LOP3.LUT R28, R13, 0xffff0000, RZ, 0xc0, !PT ;  /* 0xffff00000d1c7812 */ /* 0x000fe200078ec0ff */
[----:B------:R-:W-:Y:S01]  /*94b0*/  FFMA.FTZ R27, R42, R4, R27 ;  /* 0x000000042a1b7223 */ /* 0x000fe2000001001b */
[----:B------:R-:W-:Y:S01]  /*94c0*/  LOP3.LUT R32, R21, 0xffff0000, RZ, 0xc0, !PT ;  /* 0xffff000015207812 */ /* 0x000fe200078ec0ff */
[----:B------:R-:W-:Y:S02]  /*94d0*/  IMAD.U32 R29, R6, 0x10000, RZ ;  /* 0x00010000061d7824 */ /* 0x000fe400078e00ff */
[-C--:B------:R-:W-:Y:S01]  /*94e0*/  FMUL.FTZ R0, R39, R33.reuse ;  /* 0x0000002127007220 */ /* 0x080fe20000410000 */
[----:B------:R-:W-:Y:S01]  /*94f0*/  FMUL.FTZ R4, R37, R33 ;  /* 0x0000002125047220 */ /* 0x000fe20000410000 */
[----:B------:R-:W-:-:S02]  /*9500*/  IMAD.U32 R34, R11, 0x10000, RZ ;  /* 0x000100000b227824 */ /* 0x000fc400078e00ff */
[----:B------:R-:W-:Y:S02]  /*9510*/  IMAD.U32 R40, R26, 0x10000, RZ ;  /* 0x000100001a287824 */ /* 0x000fe400078e00ff */
[-C--:B------:R-:W-:Y:S01]  /*9520*/  FMUL.FTZ R13, R32, R10.reuse ;  /* 0x0000000a200d7220 */ /* 0x080fe20000410000 */
[----:B------:R-:W-:Y:S01]  /*9530*/  FMUL.FTZ R21, R28, R10 ;  /* 0x0000000a1c157220 */ /* 0x000fe20000410000 */
[----:B------:R-:W-:Y:S01]  /*9540*/  LOP3.LUT R6, R6, 0xffff0000, RZ, 0xc0, !PT ;  /* 0xffff000006067812 */ /* 0x000fe200078ec0ff */
[-C--:B------:R-:W-:Y:S01]  /*9550*/  FFMA.FTZ R8, R37, R29.reuse, -R0 ;  /* 0x0000001d25087223 */ /* 0x080fe20000010800 */
[----:B------:R-:W-:Y:S01]  /*9560*/  FFMA.FTZ R10, R39, R29, R4 ;  /* 0x0000001d270a7223 */ /* 0x000fe20000010004 */
[----:B------:R-:W-:Y:S01]  /*9570*/  IMAD.U32 R30, R7, 0x10000, RZ ;  /* 0x00010000071e7824 */ /* 0x000fe200078e00ff */
[----:B------:R-:W-:Y:S01]  /*9580*/  LOP3.LUT R9, R9, 0xffff0000, RZ, 0xc0, !PT ;  /* 0xffff000009097812 */ /* 0x000fe200078ec0ff */
[----:B------:R-:W-:Y:S01]  /*9590*/  IMAD.U32 R0, R14, 0x10000, RZ ;  /* 0x000100000e007824 */ /* 0x000fe200078e00ff */
[----:B------:R-:W-:Y:S01]  /*95a0*/  LOP3.LUT R11, R11, 0xffff0000, RZ, 0xc0, !PT ;  /* 0xffff00000b0b7812 */ /* 0x000fe200078ec0ff */
[----:B------:R-:W-:Y:S01]  /*95b0*/  FMUL.FTZ R29, R40, R34 ;  /* 0x00000022281d7220 */ /* 0x000fe20000410000 */
[----:B------:R-:W-:-:S02]  /*95c0*/  LOP3.LUT R37, R12, 0xffff0000, RZ, 0xc0, !PT ;  /* 0xffff00000c257812 */ /* 0x000fc400078ec0ff */
[----:B------:R-:W-:Y:S01]  /*95d0*/  LOP3.LUT R39, R14, 0xffff0000, RZ, 0xc0, !PT ;  /* 0xffff00000e277812 */ /* 0x000fe200078ec0ff */
[-C--:B------:R-:W-:Y:S01]  /*95e0*/  FFMA.FTZ R13, R28, R6.reuse, -R13 ;  /* 0x000000061c0d7223 */ /* 0x080fe2000001080d */
[----:B------:R-:W-:Y:S01]  /*95f0*/  LOP3.LUT R5, R5, 0xffff0000, RZ, 0xc0, !PT ;  /* 0xffff000005057812 */ /* 0x000fe200078ec0ff */
[----:B------:R-:W-:Y:S01]  /*9600*/  FFMA.FTZ R21, R32, R6, R21 ;  /* 0x0000000620157223 */ /* 0x000fe20000010015 */
[----:B------:R-:W-:Y:S01]  /*9610*/  LOP3.LUT R7, R7, 0xffff0000, RZ, 0xc0, !PT ;  /* 0xffff000007077812 */ /* 0x000fe200078ec0ff */
[C---:B------:R-:W-:Y:S01]  /*9620*/  FMUL.FTZ R33, R0.reuse, R34 ;  /* 0x0000002200217220 */ /* 0x040fe20000410000 */
[-C--:B------:R-:W-:Y:S01]  /*9630*/  FFMA.FTZ R29, R0, R30.reuse, -R29 ;  /* 0x0000001e001d7223 */ /* 0x080fe2000001081d */
        /* <DEDUP_REMOVED lines=19> */
.L_x_1512:
[----:B------:R-:W-:Y:S05]  /*9770*/  BSYNC B0 ;  /* 0x0000000000007941 */ /* 0x000fea0003800000 */
.L_x_1501:
        /* <DEDUP_REMOVED lines=8> */
.L_x_1498:
[----:B-12---:R-:W1:Y:S01]  /*9800*/  S2R R0, SR_TID.X ;  /* 0x0000000000007919 */ /* 0x006e620000002100 */
[----:B------:R-:W-:Y:S01]  /*9810*/  ISETP.NE.AND P0, PT, R206, 0x3, PT ;  /* 0x00000003ce00780c */ /* 0x000fe20003f05270 */
[----:B------:R-:W-:Y:S05]  /*9820*/  WARPSYNC.ALL ;  /* 0x0000000000007948 */ /* 0x000fea0003800000 */
[----:B-1----:R-:W-:-:S05]  /*9830*/  SHF.R.U32.HI R0, RZ, 0x7, R0 ;  /* 0x00000007ff007819 */ /* 0x002fca0000011600 */
[----:B---3--:R-:W-:-:S05]  /*9840*/  VIADD R9, R0, 0x8 ;  /* 0x0000000800097836 */ /* 0x008fca0000000000 */
[----:B------:R1:W-:Y:S06]  /*9850*/  BAR.SYNC.DEFER_BLOCKING R9, 0x100 ;  /* 0x000400090000751d */ /* 0x0003ec0000010000 */
[----:B------:R-:W-:Y:S05]  /*9860*/  @!P0 BRA `(.L_x_1522) ;  /* 0x0000000000048947 */ /* 0x000fea0003800000 */
[----:B------:R-:W-:Y:S01]  /*9870*/  BPT.TRAP 0x1 ;  /* 0x000000040000795c */ /* 0x000fe20000300000 */
.L_x_1522:
[----:B------:R-:W-:Y:S01]  /*9880*/  IMAD R0, R202, 0x8, R19 ;  /* 0x00000008ca007824 */ /* 0x000fe200078e0213 */
[----:B0-----:R-:W-:-:S04]  /*9890*/  SHF.L.U32 R13, R214, 0x1f, RZ ;  /* 0x0000001fd60d7819 */ /* 0x001fc800000006ff */
[----:B------:R0:W2:Y:S01]  /*98a0*/  SYNCS.PHASECHK.TRANS64.TRYWAIT P1, [R0+URZ+0x32430], R13 ;  /* 0x0324300d000075a7 */ /* 0x0000a2000802017f */
[----:B------:R-:W-:Y:S05]  /*98b0*/  @!P0 BRA `(.L_x_1523) ;  /* 0x0000000000048947 */ /* 0x000fea0003800000 */
[----:B------:R-:W-:Y:S01]  /*98c0*/  BPT.TRAP 0x1 ;  /* 0x000000040000795c */ /* 0x000fe20000300000 */
.L_x_1523:
[----:B------:R-:W-:Y:S01]  /*98d0*/  VIADD R4, R19, 0x1c400 ;  /* 0x0001c40013047836 */ /* 0x000fe20000000000 */
[----:B------:R-:W-:Y:S01]  /*98e0*/  LOP3.LUT R10, R24, 0x10000, RZ, 0xfc, !PT ;  /* 0x00010000180a7812 */ /* 0x000fe200078efcff */
[----:B------:R-:W-:-:S03]  /*98f0*/  IMAD.MOV.U32 R11, RZ, RZ, 0x40000040 ;  /* 0x40000040ff0b7424 */ /* 0x000fc600078e00ff */
[----:B------:R-:W-:-:S04]  /*9900*/  SHF.R.U32.HI R4, RZ, 0x4, R4 ;  /* 0x00000004ff047819 */ /* 0x000fc80000011604 */
[----:B------:R-:W-:-:S04]  /*9910*/  LOP3.LUT R4, R4, 0x3fff, RZ, 0xc0, !PT ;  /* 0x00003fff04047812 */ /* 0x000fc800078ec0ff */
[----:B------:R-:W-:-:S05]  /*9920*/  LOP3.LUT R4, R4, 0x10000, RZ, 0xfc, !PT ;  /* 0x0001000004047812 */ /* 0x000fca00078efcff */
[----:B------:R3:W-:Y:S01]  /*9930*/  STL [R1+0x4], R4 ;  /* 0x0000040401007387 */ /* 0x0007e20000100800 */
[----:B--2---:R-:W-:Y:S05]  /*9940*/  @P1 BRA `(.L_x_1524) ;  /* 0x0000000000081947 */ /* 0x004fea0003800000 */
[----:B------:R-:W2:Y:S02]  /*9950*/  SYNCS.PHASECHK.TRANS64.TRYWAIT P1, [R0+URZ+0x32430], R13 ;  /* 0x0324300d000075a7 */ /* 0x000ea4000802017f */
[----:B--2---:R-:W-:Y:S05]  /*9960*/  @!P1 BRA `(.L_x_1525) ;  /* 0x0000014000549947 */ /* 0x004fea0003800000 */
.L_x_1524:
[----:B---3--:R-:W3:Y:S01]  /*9970*/  LDL R4, [R1+0x4] ;  /* 0x0000040001047983 */ /* 0x008ee20000100800 */
[----:B------:R-:W-:Y:S01]  /*9980*/  IMAD.MOV.U32 R5, RZ, RZ, 0x40000040 ;  /* 0x40000040ff057424 */ /* 0x000fe200078e00ff */
[----:B------:R-:W-:Y:S05]  /*9990*/  WARPSYNC.ALL ;  /* 0x0000000000007948 */ /* 0x000fea0003800000 */
[C---:B------:R-:W-:Y:S01]  /*99a0*/  R2UR UR4, R10.reuse ;  /* 0x000000000a0472ca */ /* 0x040fe200000e0000 */
[----:B-----5:R-:W-:Y:S01]  /*99b0*/  WARPGROUP.ARRIVE ;  /* 0x00000000000079c5 */ /* 0x020fe20000000000 */
[----:B------:R-:W-:Y:S01]  /*99c0*/  R2UR UR5, R11 ;  /* 0x000000000b0572ca */ /* 0x000fe200000e0000 */
[----:B------:R-:W-:Y:S01]  /*99d0*/  VIADD R220, R10, 0x2 ;  /* 0x000000020adc7836 */ /* 0x000fe20000000000 */
[----:B------:R-:W-:Y:S01]  /*99e0*/  R2UR UR7, R5 ;  /* 0x00000000050772ca */ /* 0x000fe200000e0000 */
[----:B------:R-:W-:Y:S01]  /*99f0*/  IMAD.MOV.U32 R221, RZ, RZ, 0x40000040 ;  /* 0x40000040ffdd7424 */ /* 0x000fe200078e00ff */
[----:B------:R-:W-:Y:S01]  /*9a00*/  BSSY B0, `(.L_x_1526) ;  /* 0x0000027000007945 */ /* 0x000fe20003800000 */
[----:B------:R-:W-:-:S02]  /*9a10*/  IMAD.MOV.U32 R7, RZ, RZ, 0x40000040 ;  /* 0x40000040ff077424 */ /* 0x000fc400078e00ff */
[C---:B------:R-:W-:Y:S02]  /*9a20*/  VIADD R218, R10.reuse, 0x4 ;  /* 0x000000040ada7836 */ /* 0x040fe40000000000 */
[----:B------:R-:W-:Y:S02]  /*9a30*/  IMAD.MOV.U32 R219, RZ, RZ, 0x40000040 ;  /* 0x40000040ffdb7424 */ /* 0x000fe400078e00ff */
[----:B------:R-:W-:Y:S02]  /*9a40*/  VIADD R216, R10, 0x6 ;  /* 0x000000060ad87836 */ /* 0x000fe40000000000 */
[----:B------:R-:W-:Y:S02]  /*9a50*/  IMAD.MOV.U32 R217, RZ, RZ, 0x40000040 ;  /* 0x40000040ffd97424 */ /* 0x000fe400078e00ff */
[----:B------:R-:W-:Y:S02]  /*9a60*/  IMAD.MOV.U32 R5, RZ, RZ, 0x40000040 ;  /* 0x40000040ff057424 */ /* 0x000fe400078e00ff */
[----:B---3--:R-:W-:-:S04]  /*9a70*/  IMAD R4, R202, 0x300, R4 ;  /* 0x00000300ca047824 */ /* 0x008fc800078e0204 */
        /* <DEDUP_REMOVED lines=10> */
[----:B------:R-:W-:-:S02]  /*9b20*/  WARPGROUP.DEPBAR.LE gsb0, 0x0 ;  /* 0x00008000000079c5 */ /* 0x000fc40000010000 */
[----:B------:R-:W-:-:S07]  /*9b30*/  WARPGROUP.ARRIVE ;  /* 0x00000000000079c5 */ /* 0x000fce0000000000 */
[----:B------:R-:W-:Y:S01]  /*9b40*/  HGMMA.64x96x16.F32.BF16 R24, gdesc[UR4], R24, gsb0 ;  /* 0x01600000041879f0 */ /* 0x000fe20008001818 */
[----:B------:R-:W-:Y:S02]  /*9b50*/  R2UR UR4, R218 ;  /* 0x00000000da0472ca */ /* 0x000fe400000e0000 */
[----:B------:R-:W-:Y:S02]  /*9b60*/  R2UR UR5, R219 ;  /* 0x00000000db0572ca */ /* 0x000fe400000e0000 */
[----:B------:R-:W-:Y:S02]  /*9b70*/  R2UR UR6, R6 ;  /* 0x00000000060672ca */ /* 0x000fe400000e0000 */
[----:B------:R-:W-:Y:S01]  /*9b80*/  R2UR UR7, R7 ;  /* 0x00000000070772ca */ /* 0x000fe200000e0000 */
[----:B------:R-:W-:Y:S02]  /*9b90*/  WARPGROUP.DEPBAR.LE gsb0, 0x0 ;  /* 0x00008000000079c5 */ /* 0x000fe40000010000 */
[----:B------:R-:W-:-:S10]  /*9ba0*/  WARPGROUP.ARRIVE ;  /* 0x00000000000079c5 */ /* 0x000fd40000000000 */
[----:B------:R-:W-:Y:S01]  /*9bb0*/  HGMMA.64x96x16.F32.BF16 R24, gdesc[UR4], R24, gsb0 ;  /* 0x01600000041879f0 */ /* 0x000fe20008001818 */
[----:B------:R-:W-:Y:S02]  /*9bc0*/  R2UR UR4, R216 ;  /* 0x00000000d80472ca */ /* 0x000fe400000e0000 */
[----:B------:R-:W-:Y:S02]  /*9bd0*/  R2UR UR5, R217 ;  /* 0x00000000d90572ca */ /* 0x000fe400000e0000 */
[----:B------:R-:W-:Y:S02]  /*9be0*/  R2UR UR6, R4 ;  /* 0x00000000040672ca */ /* 0x000fe400000e0000 */
[----:B------:R-:W-:Y:S02]  /*9bf0*/  R2UR UR7, R5 ;  /* 0x00000000050772ca */ /* 0x000fe400000e0000 */
[----:B------:R-:W-:Y:S01]  /*9c00*/  SHF.L.U32 R4, R3, 0x1f, RZ ;  /* 0x0000001f03047819 */ /* 0x000fe200000006ff */
[----:B------:R-:W-:-:S02]  /*9c10*/  WARPGROUP.DEPBAR.LE gsb0, 0x0 ;  /* 0x00008000000079c5 */ /* 0x000fc40000010000 */
[----:B------:R-:W-:-:S08]  /*9c20*/  WARPGROUP.ARRIVE ;  /* 0x00000000000079c5 */ /* 0x000fd00000000000 */
[----:B------:R-:W-:Y:S03]  /*9c30*/  HGMMA.64x96x16.F32.BF16 R24, gdesc[UR4], R24, gsb0 ;  /* 0x01600000041879f0 */ /* 0x000fe60008001818 */
[----:B------:R-:W-:Y:S02]  /*9c40*/  WARPGROUP.DEPBAR.LE gsb0, 0x0 ;  /* 0x00008000000079c5 */ /* 0x000fe40000010000 */
[----:B------:R-:W3:Y:S02]  /*9c50*/  SYNCS.PHASECHK.TRANS64.TRYWAIT P1, [R19+URZ+0x32410], R4 ;  /* 0x03241004130075a7 */ /* 0x000ee4000802017f */
[----:B---3--:R-:W-:Y:S05]  /*9c60*/  @!P1 BRA `(.L_x_1527) ;  /* 0x0000013c00a89947 */ /* 0x008fea0003800000 */
.L_x_1750:
[----:B------:R-:W-:Y:S05]  /*9c70*/  BSYNC B0 ;  /* 0x0000000000007941 */ /* 0x000fea0003800000 */
.L_x_1526:
[----:B------:R-:W-:Y:S05]  /*9c80*/  @!P0 BRA `(.L_x_1528) ;  /* 0x0000000000048947 */ /* 0x000fea0003800000 */
[----:B------:R-:W-:Y:S01]  /*9c90*/  BPT.TRAP 0x1 ;  /* 0x000000040000795c */ /* 0x000fe20000300000 */
.L_x_1528:
[----:B------:R4:W0:Y:S01]  /*9ca0*/  SYNCS.PHASECHK.TRANS64.TRYWAIT P1, [R0+URZ+0x32450], R13 ;  /* 0x0324500d000075a7 */ /* 0x000822000802017f */
[----:B------:R-:W-:Y:S05]  /*9cb0*/  @!P0 BRA `(.L_x_1529) ;  /* 0x0000000000048947 */ /* 0x000fea0003800000 */
[----:B------:R-:W-:Y:S01]  /*9cc0*/  BPT.TRAP 0x1 ;  /* 0x000000040000795c */ /* 0x000fe20000300000 */
.L_x_1529:
[----:B0-----:R-:W-:Y:S05]  /*9cd0*/  @P1 BRA `(.L_x_1530) ;  /* 0x0000000000081947 */ /* 0x001fea0003800000 */
[----:B------:R-:W0:Y:S02]  /*9ce0*/  SYNCS.PHASECHK.TRANS64.TRYWAIT P1, [R0+URZ+0x32450], R13 ;  /* 0x0324500d000075a7 */ /* 0x000e24000802017f */
[----:B0-----:R-:W-:Y:S05]  /*9cf0*/  @!P1 BRA `(.L_x_1531) ;  /* 0x0000013c00989947 */ /* 0x001fea0003800000 */
.L_x_1530:
[----:B------:R-:W-:Y:S05]  /*9d00*/  WARPSYNC.ALL ;  /* 0x0000000000007948 */ /* 0x000fea0003800000 */
[----:B------:R-:W-:Y:S01]  /*9d10*/  IMAD R72, R72, 0x2000, R19 ;  /* 0x0000200048487824 */ /* 0x000fe200078e0213 */
[----:B------:R-:W-:Y:S01]  /*9d20*/  WARPGROUP.ARRIVE ;  /* 0x00000000000079c5 */ /* 0x000fe20000000000 */
[----:B------:R-:W-:Y:S01]  /*9d30*/  VIADD R227, R19, 0x400 ;  /* 0x0000040013e37836 */ /* 0x000fe20000000000 */
[----:B------:R-:W-:Y:S01]  /*9d40*/  UMOV UR9, 0x40000040 ;  /* 0x4000004000097882 */ /* 0x000fe20000000000 */
[----:B------:R-:W-:Y:S01]  /*9d50*/  IMAD.MOV.U32 R5, RZ, RZ, 0x40000040 ;  /* 0x40000040ff057424 */ /* 0x000fe200078e00ff */
[----:B------:R-:W-:Y:S01]  /*9d60*/  R2UR UR4, R72 ;  /* 0x00000000480472ca */ /* 0x000fe200000e0000 */
[----:B------:R-:W-:Y:S01]  /*9d70*/  IMAD.MOV.U32 R7, RZ, RZ, 0x40000040 ;  /* 0x40000040ff077424 */ /* 0x000fe200078e00ff */
[----:B------:R-:W-:Y:S01]  /*9d80*/  SHF.R.U32.HI R227, RZ, 0x4, R227 ;  /* 0x00000004ffe37819 */ /* 0x000fe200000116e3 */
[----:B--2-4-:R-:W-:Y:S01]  /*9d90*/  IMAD.U32 R13, RZ, RZ, UR9 ;  /* 0x00000009ff0d7e24 */ /* 0x014fe2000f8e00ff */
[----:B------:R-:W-:Y:S01]  /*9da0*/  R2UR UR11, R5 ;  /* 0x00000000050b72ca */ /* 0x000fe200000e0000 */
[----:B------:R-:W-:Y:S01]  /*9db0*/  UMOV UR57, 0x40000040 ;  /* 0x4000004000397882 */ /* 0x000fe20000000000 */
[----:B------:R-:W-:Y:S01]  /*9dc0*/  LOP3.LUT R227, R227, 0x3fff, RZ, 0xc0, !PT ;  /* 0x00003fffe3e37812 */ /* 0x000fe200078ec0ff */
[----:B------:R-:W-:Y:S01]  /*9dd0*/  UMOV UR53, 0x40000040 ;  /* 0x4000004000357882 */ /* 0x000fe20000000000 */
[----:B------:R-:W-:Y:S01]  /*9de0*/  UMOV UR49, 0x40000040 ;  /* 0x4000004000317882 */ /* 0x000fe20000000000 */
[----:B------:R-:W-:Y:S01]  /*9df0*/  UMOV UR45, 0x40000040 ;  /* 0x40000040002d7882 */ /* 0x000fe20000000000 */
[----:B------:R-:W-:Y:S01]  /*9e00*/  LOP3.LUT R3, R227, 0x10000, RZ, 0xfc, !PT ;  /* 0x00010000e3037812 */ /* 0x000fe200078efcff */
[----:B------:R-:W-:Y:S01]  /*9e10*/  UMOV UR41, 0x40000040 ;  /* 0x4000004000297882 */ /* 0x000fe20000000000 */
[----:B------:R-:W-:Y:S01]  /*9e20*/  IMAD.MOV.U32 R5, RZ, RZ, 0x40000040 ;  /* 0x40000040ff057424 */ /* 0x000fe200078e00ff */
[----:B------:R-:W-:-:S02]  /*9e30*/  UIADD3 UR4, UR4, 0x22400, URZ ;  /* 0x0002240004047890 */ /* 0x000fc4000fffe03f */
[----:B---3--:R-:W-:Y:S01]  /*9e40*/  IMAD R4, R202, 0xc00, R3 ;  /* 0x00000c00ca047824 */ /* 0x008fe200078e0203 */
[----:B------:R0:W-:Y:S01]  /*9e50*/  STL [R1+0x38], R3 ;  /* 0x0000380301007387 */ /* 0x0001e20000100800 */
[----:B------:R-:W-:Y:S01]  /*9e60*/  USHF.R.U32.HI UR4, URZ, 0x4, UR4 ;  /* 0x000000043f047899 */ /* 0x000fe20008011604 */
[----:B------:R-:W-:Y:S01]  /*9e70*/  R2UR UR39, R5 ;  /* 0x00000000052772ca */ /* 0x000fe200000e0000 */
[C---:B------:R-:W-:Y:S01]  /*9e80*/  VIADD R6, R4.reuse, 0x2 ;  /* 0x0000000204067836 */ /* 0x040fe20000000000 */
[----:B------:R-:W-:Y:S01]  /*9e90*/  R2UR UR10, R4 ;  /* 0x00000000040a72ca */ /* 0x000fe200000e0000 */
[----:B------:R-:W-:Y:S01]  /*9ea0*/  ULOP3.LUT UR4, UR4, 0x3fff, URZ, 0xc0, !UPT ;  /* 0x00003fff04047892 */ /* 0x000fe2000f8ec03f */
[----:B------:R-:W-:-:S03]  /*9eb0*/  UMOV UR37, 0x40000040 ;  /* 0x4000004000257882 */ /* 0x000fc60000000000 */
[----:B------:R-:W-:Y:S01]  /*9ec0*/  ULOP3.LUT UR4, UR4, 0x10000, URZ, 0xfc, !UPT ;  /* 0x0001000004047892 */ /* 0x000fe2000f8efc3f */
[----:B0-----:R-:W0:Y:S03]  /*9ed0*/  S2R R3, SR_TID.X ;  /* 0x0000000000037919 */ /* 0x001e260000002100 */
[----:B------:R-:W-:Y:S02]  /*9ee0*/  UIADD3 UR5, UR4, 0x2, URZ ;  /* 0x0000000204057890 */ /* 0x000fe4000fffe03f */
[----:B------:R-:W-:Y:S02]  /*9ef0*/  UIADD3 UR56, UR4, 0x804, URZ ;  /* 0x0000080404387890 */ /* 0x000fe4000fffe03f */
[----:B------:R-:W-:Y:S01]  /*9f00*/  UMOV UR8, UR4 ;  /* 0x0000000400087c82 */ /* 0x000fe20008000000 */
[----:B------:R-:W-:Y:S01]  /*9f10*/  UIADD3 UR52, UR4, 0x806, URZ ;  /* 0x0000080604347890 */ /* 0x000fe2000fffe03f */
[----:B------:R-:W-:Y:S01]  /*9f20*/  HGMMA.64x96x16.F32.BF16 R24, gdesc[UR8], R24, gsb0 ;  /* 0x01600000081879f0 */ /* 0x000fe20008001818 */
[----:B------:R-:W-:Y:S01]  /*9f30*/  R2UR UR10, R6 ;  /* 0x00000000060a72ca */ /* 0x000fe200000e0000 */
[----:B------:R-:W-:Y:S01]  /*9f40*/  IMAD.U32 R12, RZ, RZ, UR8 ;  /* 0x00000008ff0c7e24 */ /* 0x000fe2000f8e00ff */
[----:B------:R-:W-:Y:S01]  /*9f50*/  R2UR UR11, R7 ;  /* 0x00000000070b72ca */ /* 0x000fe200000e0000 */
[----:B------:R-:W-:Y:S01]  /*9f60*/  UMOV UR8, UR5 ;  /* 0x0000000500087c82 */ /* 0x000fe20008000000 */
[----:B------:R-:W-:Y:S01]  /*9f70*/  UMOV UR9, 0x40000040 ;  /* 0x4000004000097882 */ /* 0x000fe20000000000 */
[----:B------:R-:W-:Y:S01]  /*9f80*/  VIADD R6, R4, 0x4 ;  /* 0x0000000404067836 */ /* 0x000fe20000000000 */
[----:B------:R-:W-:Y:S01]  /*9f90*/  UIADD3 UR5, UR4, 0x4, URZ ;  /* 0x0000000404057890 */ /* 0x000fe2000fffe03f */
[----:B------:R-:W-:Y:S01]  /*9fa0*/  IMAD.MOV.U32 R7, RZ, RZ, 0x40000040 ;  /* 0x40000040ff077424 */ /* 0x000fe200078e00ff */
[----:B------:R2:W-:Y:S01]  /*9fb0*/  STL.64 [R1+0x50], R12 ;  /* 0x0000500c01007387 */ /* 0x0005e20000100a00 */
[----:B------:R-:W-:-:S02]  /*9fc0*/  UIADD3 UR48, UR4, 0xc00, URZ ;  /* 0x00000c0004307890 */ /* 0x000fc4000fffe03f */
[----:B------:R-:W-:Y:S02]  /*9fd0*/  UIADD3 UR44, UR4, 0xc02, URZ ;  /* 0x00000c02042c7890 */ /* 0x000fe4000fffe03f */
[----:B------:R-:W-:Y:S02]  /*9fe0*/  UIADD3 UR40, UR4, 0xc04, URZ ;  /* 0x00000c0404287890 */ /* 0x000fe4000fffe03f */
[----:B------:R-:W-:Y:S01]  /*9ff0*/  UIADD3 UR36, UR4, 0xc06, URZ ;  /* 0x00000c0604247890 */ /* 0x000fe2000fffe03f */
[----:B--2---:R-:W-:Y:S02]  /*a000*/  IMAD.U32 R12, RZ, RZ, UR8 ;  /* 0x00000008ff0c7e24 */ /* 0x004fe4000f8e00ff */
[----:B------:R-:W-:Y:S01]  /*a010*/  IMAD.U32 R13, RZ, RZ, UR9 ;  /* 0x00000009ff0d7e24 */ /* 0x000fe2000f8e00ff */
[----:B0-----:R-:W-:-:S04]  /*a020*/  SHF.R.U32.HI R3, RZ, 0x7, R3 ;  /* 0x00000007ff037819 */ /* 0x001fc80000011603 */
[----:B------:R0:W-:Y:S01]  /*a030*/  STL.64 [R1+0x48], R12 ;  /* 0x0000480c01007387 */ /* 0x0001e20000100a00 */
[----:B------:R-:W-:Y:S02]  /*a040*/  WARPGROUP.DEPBAR.LE gsb0, 0x0 ;  /* 0x00008000000079c5 */ /* 0x000fe40000010000 */
[----:B------:R-:W-:-:S06]  /*a050*/  WARPGROUP.ARRIVE ;  /* 0x00000000000079c5 */ /* 0x000fcc0000000000 */
[----:B------:R-:W-:Y:S01]  /*a060*/  HGMMA.64x96x16.F32.BF16 R24, gdesc[UR8], R24, gsb0 ;  /* 0x01600000081879f0 */ /* 0x000fe20008001818 */
[----:B------:R-:W-:Y:S01]  /*a070*/  R2UR UR10, R6 ;  /* 0x00000000060a72ca */ /* 0x000fe200000e0000 */
[----:B------:R-:W-:Y:S01]  /*a080*/  UMOV UR8, UR5 ;  /* 0x0000000500087c82 */ /* 0x000fe20008000000 */
[----:B------:R-:W-:Y:S01]  /*a090*/  R2UR UR11, R7 ;  /* 0x00000000070b72ca */ /* 0x000fe200000e0000 */
[----:B------:R-:W-:Y:S01]  /*a0a0*/  UMOV UR9, 0x40000040 ;  /* 0x4000004000097882 */ /* 0x000fe20000000000 */
[----:B------:R-:W-:Y:S01]  /*a0b0*/  VIADD R6, R4, 0x6 ;  /* 0x0000000604067836 */ /* 0x000fe20000000000 */
[----:B------:R-:W-:Y:S01]  /*a0c0*/  UIADD3 UR5, UR4, 0x6, URZ ;  /* 0x0000000604057890 */ /* 0x000fe2000fffe03f */
[----:B------:R-:W-:Y:S01]  /*a0d0*/  IMAD.MOV.U32 R7, RZ, RZ, 0x40000040 ;  /* 0x40000040ff077424 */ /* 0x000fe200078e00ff */
[----:B0-----:R-:W-:Y:S01]  /*a0e0*/  MOV R13, UR9 ;  /* 0x00000009000d7c02 */ /* 0x001fe20008000f00 */
[----:B------:R-:W-:-:S05]  /*a0f0*/  IMAD.U32 R12, RZ, RZ, UR8 ;  /* 0x00000008ff0c7e24 */ /* 0x000fca000f8e00ff */
        /* <DEDUP_REMOVED lines=10> */
[----:B------:R-:W-:Y:S02]  /*a1a0*/  IMAD.MOV.U32 R7, RZ, RZ, 0x40000040 ;  /* 0x40000040ff077424 */ /* 0x000fe400078e00ff */
[----:B0-----:R-:W-:Y:S02]  /*a1b0*/  IMAD.U32 R12, RZ, RZ, UR8 ;  /* 0x00000008ff0c7e24 */ /* 0x001fe4000f8e00ff */
        /* <DEDUP_REMOVED lines=74> */
[----:B------:R-:W-:Y:S02]  /*a660*/  VIADD R6, R4, 0x604 ;  /* 0x0000060404067836 */ /* 0x000fe40000000000 */
[----:B------:R-:W-:Y:S02]  /*a670*/  IMAD.MOV.U32 R7, RZ, RZ, 0x40000040 ;  /* 0x40000040ff077424 */ /* 0x000fe400078e00ff */
[----:B------:R-:W-:Y:S01]  /*a680*/  IMAD.U32 R228, RZ, RZ, UR8 ;  /* 0x00000008ffe47e24 */ /* 0x000fe2000f8e00ff */
[----:B------:R-:W-:Y:S01]  /*a690*/  R2UR UR58, R6 ;  /* 0x00000000063a72ca */ /* 0x000fe200000e0000 */
[----:B------:R-:W-:Y:S01]  /*a6a0*/  VIADD R6, R4, 0x606 ;  /* 0x0000060604067836 */ /* 0x000fe20000000000 */
[----:B------:R-:W-:Y:S01]  /*a6b0*/  R2UR UR59, R7 ;  /* 0x00000000073b72ca */ /* 0x000fe200000e0000 */
[----:B------:R-:W-:-:S02]  /*a6c0*/  IMAD.MOV.U32 R7, RZ, RZ, 0x40000040 ;  /* 0x40000040ff077424 */ /* 0x000fc400078e00ff */
[----:B------:R-:W-:Y:S01]  /*a6d0*/  IMAD.U32 R229, RZ, RZ, UR9 ;  /* 0x00000009ffe57e24 */ /* 0x000fe2000f8e00ff */
[----:B------:R-:W-:Y:S01]  /*a6e0*/  R2UR UR54, R6 ;  /* 0x00000000063672ca */ /* 0x000fe200000e0000 */
[----:B------:R-:W-:Y:S01]  /*a6f0*/  VIADD R6, R4, 0x900 ;  /* 0x0000090004067836 */ /* 0x000fe20000000000 */
[----:B------:R-:W-:Y:S01]  /*a700*/  R2UR UR55, R7 ;  /* 0x00000000073772ca */ /* 0x000fe200000e0000 */
[----:B------:R-:W-:-:S03]  /*a710*/  IMAD.MOV.U32 R7, RZ, RZ, 0x40000040 ;  /* 0x40000040ff077424 */ /* 0x000fc600078e00ff */
[----:B------:R-:W-:Y:S01]  /*a720*/  R2UR UR50, R6 ;  /* 0x00000000063272ca */ /* 0x000fe200000e0000 */
[----:B------:R-:W-:Y:S01]  /*a730*/  VIADD R6, R4, 0x902 ;  /* 0x0000090204067836 */ /* 0x000fe20000000000 */
[----:B------:R-:W-:Y:S01]  /*a740*/  R2UR UR51, R7 ;  /* 0x00000000073372ca */ /* 0x000fe200000e0000 */
[----:B------:R-:W-:-:S03]  /*a750*/  IMAD.MOV.U32 R7, RZ, RZ, 0x40000040 ;  /* 0x40000040ff077424 */ /* 0x000fc600078e00ff */
[----:B------:R-:W-:Y:S01]  /*a760*/  R2UR UR46, R6 ;  /* 0x00000000062e72ca */ /* 0x000fe200000e0000 */
[C---:B------:R-:W-:Y:S01]  /*a770*/  VIADD R6, R4.reuse, 0x904 ;  /* 0x0000090404067836 */ /* 0x040fe20000000000 */
[----:B------:R-:W-:Y:S01]  /*a780*/  R2UR UR47, R7 ;  /* 0x00000000072f72ca */ /* 0x000fe200000e0000 */
[----:B------:R-:W-:Y:S02]  /*a790*/  IMAD.MOV.U32 R7, RZ, RZ, 0x40000040 ;  /* 0x40000040ff077424 */ /* 0x000fe400078e00ff */
[----:B------:R-:W-:Y:S01]  /*a7a0*/  VIADD R4, R4, 0x906 ;  /* 0x0000090604047836 */ /* 0x000fe20000000000 */
[----:B------:R-:W-:Y:S02]  /*a7b0*/  R2UR UR42, R6 ;  /* 0x00000000062a72ca */ /* 0x000fe400000e0000 */
[----:B------:R-:W-:Y:S02]  /*a7c0*/  R2UR UR43, R7 ;  /* 0x00000000072b72ca */ /* 0x000fe400000e0000 */
[----:B------:R-:W-:-:S02]  /*a7d0*/  R2UR UR38, R4 ;  /* 0x00000000042672ca */ /* 0x000fc400000e0000 */
        /* <DEDUP_REMOVED lines=26> */
.L_x_1532:
[----:B------:R-:W2:Y:S01]  /*a980*/  LDL R72, [R1+0x80] ;  /* 0x0000800001487983 */ /* 0x000ea20000100800 */
[----:B------:R-:W-:Y:S01]  /*a990*/  ULDC UR4, c[0x0][0xad0] ;  /* 0x0002b40000047ab9 */ /* 0x000fe20000000800 */
[----:B------:R-:W-:Y:S01]  /*a9a0*/  ULDC UR5, c[0x0][0xa80] ;  /* 0x0002a00000057ab9 */ /* 0x000fe20000000800 */
[----:B------:R-:W-:Y:S01]  /*a9b0*/  FMUL.FTZ R3, R24, UR4 ;  /* 0x0000000418037c20 */ /* 0x000fe20008410000 */
[----:B------:R-:W-:Y:S01]  /*a9c0*/  FMUL.FTZ R4, R25, UR4 ;  /* 0x0000000419047c20 */ /* 0x000fe20008410000 */
[----:B------:R-:W-:Y:S01]  /*a9d0*/  FMUL.FTZ R8, R28, UR4 ;  /* 0x000000041c087c20 */ /* 0x000fe20008410000 */
[----:B------:R-:W-:Y:S01]  /*a9e0*/  FMUL.FTZ R15, R32, UR4 ;  /* 0x00000004200f7c20 */ /* 0x000fe20008410000 */
[----:B0-----:R-:W-:Y:S01]  /*a9f0*/  FMUL.FTZ R12, R29, UR4 ;  /* 0x000000041d0c7c20 */ /* 0x001fe20008410000 */
[----:B------:R-:W-:Y:S01]  /*aa00*/  FMUL.FTZ R32, R43, UR4 ;  /* 0x000000042b207c20 */ /* 0x000fe20008410000 */
[----:B------:R-:W0:Y:S01]  /*aa10*/  MUFU.TANH R3, R3 ;  /* 0x0000000300037308 */ /* 0x000e220000002400 */
[----:B------:R-:W-:Y:S01]  /*aa20*/  FMUL.FTZ R43, R54, UR4 ;  /* 0x00000004362b7c20 */ /* 0x000fe20008410000 */
[----:B------:R-:W-:-:S02]  /*aa30*/  IMAD R54, R176, -0x60, R155 ;  /* 0xffffffa0b0367824 */ /* 0x000fc400078e029b */
        /* <DEDUP_REMOVED lines=43> */
[----:B------:R-:W1:Y:S01]  /*acf0*/  S2R R177, SR_CgaCtaId ;  /* 0x0000000000b17919 */ /* 0x000e620000008800 */
[----:B------:R-:W-:Y:S01]  /*ad00*/  LOP3.LUT R227, R227, 0x3000000, RZ, 0xfc, !PT ;  /* 0x03000000e3e37812 */ /* 0x000fe200078efcff */
[----:B------:R-:W1:Y:S08]  /*ad10*/  MUFU.TANH R7, R7 ;  /* 0x0000000700077308 */ /* 0x000e700000002400 */
        /* <DEDUP_REMOVED lines=29> */
[----:B------:R-:W1:Y:S01]  /*aef0*/  MUFU.TANH R47, R47 ;  /* 0x0000002f002f7308 */ /* 0x000e620000002400 */
[----:B--2---:R-:W-:-:S04]  /*af00*/  IADD3 R54, -R72, 0x60, R54 ;  /* 0x0000006048367810 */ /* 0x004fc80007ffe136 */
[----:B------:R-:W-:-:S03]  /*af10*/  ISETP.GT.AND P2, PT, R54, RZ, PT ;  /* 0x000000ff3600720c */ /* 0x000fc60003f44270 */
[----:B------:R-:W2:Y:S01]  /*af20*/  MUFU.TANH R52, R52 ;  /* 0x0000003400347308 */ /* 0x000ea20000002400 */
[C---:B------:R-:W-:Y:S02]  /*af30*/  ISETP.GT.AND P3, PT, R54.reuse, 0x1, PT ;  /* 0x000000013600780c */ /* 0x040fe40003f64270 */
[----:B------:R-:W-:Y:S02]  /*af40*/  ISETP.GT.AND P4, PT, R54, 0x8, PT ;  /* 0x000000083600780c */ /* 0x000fe40003f84270 */
[----:B0-----:R-:W-:Y:S02]  /*af50*/  FSEL R3, R3, -INF , P2 ;  /* 0xff80000003037808 */ /* 0x001fe40001000000 */
[----:B---3--:R-:W-:Y:S01]  /*af60*/  FSEL R4, R4, -INF , P3 ;  /* 0xff80000004047808 */ /* 0x008fe20001800000 */
[----:B------:R-:W0:Y:S01]  /*af70*/  MUFU.TANH R48, R48 ;  /* 0x0000003000307308 */ /* 0x000e220000002400 */
[----:B------:R-:W-:Y:S02]  /*af80*/  ISETP.GT.AND P5, PT, R54, 0x9, PT ;  /* 0x000000093600780c */ /* 0x000fe40003fa4270 */
[----:B----4-:R-:W-:-:S02]  /*af90*/  FSEL R56, R8, -INF , P4 ;  /* 0xff80000008387808 */ /* 0x010fc40002000000 */
[----:B------:R-:W-:Y:S02]  /*afa0*/  FMNMX.FTZ R57, R3, R4, !PT ;  /* 0x0000000403397209 */ /* 0x000fe40007810000 */
[----:B------:R-:W-:Y:S01]  /*afb0*/  ISETP.GT.AND P1, PT, R54, 0x10, PT ;  /* 0x000000103600780c */ /* 0x000fe20003f24270 */
[----:B------:R-:W3:Y:S01]  /*afc0*/  MUFU.TANH R53, R53 ;  /* 0x0000003500357308 */ /* 0x000ee20000002400 */
[----:B-----5:R-:W-:Y:S02]  /*afd0*/  FSEL R12, R12, -INF , P5 ;  /* 0xff8000000c0c7808 */ /* 0x020fe40002800000 */
[----:B------:R-:W-:Y:S02]  /*afe0*/  FMNMX.FTZ R59, R56, R57, !PT ;  /* 0x00000039383b7209 */ /* 0x000fe40007810000 */
[----:B-1----:R-:W-:Y:S02]  /*aff0*/  FSEL R5, R5, -INF , P2 ;  /* 0xff80000005057808 */ /* 0x002fe40001000000 */
[----:B------:R-:W-:Y:S01]  /*b000*/  ISETP.GT.AND P2, PT, R54, 0x11, PT ;  /* 0x000000113600780c */ /* 0x000fe20003f44270 */
[----:B------:R-:W1:Y:S01]  /*b010*/  MUFU.TANH R51, R51 ;  /* 0x0000003300337308 */ /* 0x000e620000002400 */
        /* <DEDUP_REMOVED lines=55> */
[----:B------:R-:W-:Y:S02]  /*b390*/  FSEL R59, R46, -INF , P4 ;  /* 0xff8000002e3b7808 */ /* 0x000fe40002000000 */
[----:B------:R-:W-:Y:S02]  /*b3a0*/  ISETP.GT.AND P5, PT, R54, 0x48, PT ;  /* 0x000000483600780c */ /* 0x000fe40003fa4270 */
        /* <DEDUP_REMOVED lines=11> */
[----:B--2---:R-:W-:Y:S02]  /*b460*/  FSEL R52, R52, -INF , P2 ;  /* 0xff80000034347808 */ /* 0x004fe40001000000 */
[----:B------:R-:W-:Y:S02]  /*b470*/  FMNMX.FTZ R7, R61, R46, !PT ;  /* 0x0000002e3d077209 */ /* 0x000fe40007810000 */
[----:B0-----:R-:W-:-:S02]  /*b480*/  FSEL R48, R48, -INF , P4 ;  /* 0xff80000030307808 */ /* 0x001fc40002000000 */
[----:B------:R-:W-:Y:S02]  /*b490*/  ISETP.GT.AND P4, PT, R54, 0x58, PT ;  /* 0x000000583600780c */ /* 0x000fe40003f84270 */
[----:B---3--:R-:W-:Y:S02]  /*b4a0*/  FSEL R53, R53, -INF , P3 ;  /* 0xff80000035357808 */ /* 0x008fe40001800000 */
[----:B------:R-:W-:Y:S02]  /*b4b0*/  FMNMX.FTZ R46, R52, R7, !PT ;  /* 0x00000007342e7209 */ /* 0x000fe40007810000 */
[----:B-1----:R-:W-:Y:S02]  /*b4c0*/  FSEL R51, R51, -INF , P5 ;  /* 0xff80000033337808 */ /* 0x002fe40002800000 */
[----:B------:R-:W-:Y:S02]  /*b4d0*/  ISETP.GT.AND P5, PT, R54, 0x59, PT ;  /* 0x000000593600780c */ /* 0x000fe40003fa4270 */
[----:B----4-:R-:W-:-:S02]  /*b4e0*/  FSEL R55, R55, -INF , P4 ;  /* 0xff80000037377808 */ /* 0x010fc40002000000 */
[----:B------:R-:W-:Y:S02]  /*b4f0*/  FMNMX.FTZ R46, R53, R46, !PT ;  /* 0x0000002e352e7209 */ /* 0x000fe40007810000 */
[----:B-----5:R-:W-:Y:S02]  /*b500*/  FSEL R54, R8, -INF , P5 ;  /* 0xff80000008367808 */ /* 0x020fe40002800000 */
[----:B------:R-:W-:Y:S01]  /*b510*/  FMNMX.FTZ R7, R55, R46, !PT ;  /* 0x0000002e37077209 */ /* 0x000fe20007810000 */
[----:B------:R-:W-:Y:S01]  /*b520*/  FMUL.FTZ R46, R63, UR4 ;  /* 0x000000043f2e7c20 */ /* 0x000fe20008410000 */
[----:B------:R-:W-:Y:S01]  /*b530*/  FMNMX.FTZ R50, R5, R15, !PT ;  /* 0x0000000f05327209 */ /* 0x000fe20007810000 */
[----:B------:R-:W-:Y:S01]  /*b540*/  FMUL.FTZ R63, R66, UR4 ;  /* 0x00000004423f7c20 */ /* 0x000fe20008410000 */
[----:B------:R-:W-:Y:S01]  /*b550*/  FMNMX.FTZ R45, R54, R7, !PT ;  /* 0x00000007362d7209 */ /* 0x000fe20007810000 */
[----:B------:R-:W-:Y:S02]  /*b560*/  IMAD.U32 R7, RZ, RZ, UR5 ;  /* 0x00000005ff077e24 */ /* 0x000fe4000f8e00ff */
[----:B------:R-:W-:Y:S01]  /*b570*/  FMUL.FTZ R66, R71, UR4 ;  /* 0x0000000447427c20 */ /* 0x000fe20008410000 */
[----:B------:R-:W0:Y:S01]  /*b580*/  MUFU.TANH R46, R46 ;  /* 0x0000002e002e7308 */ /* 0x000e220000002400 */
[----:B------:R-:W1:Y:S07]  /*b590*/  SHFL.BFLY PT, R8, R45, 0x2, 0x1f ;  /* 0x0c401f002d087f89 */ /* 0x000e6e00000e0000 */
[----:B------:R-:W2:Y:S08]  /*b5a0*/  MUFU.TANH R63, R63 ;  /* 0x0000003f003f7308 */ /* 0x000eb00000002400 */
[----:B------:R-:W3:Y:S01]  /*b5b0*/  MUFU.TANH R66, R66 ;  /* 0x0000004200427308 */ /* 0x000ee20000002400 */
[----:B-1----:R-:W-:-:S02]  /*b5c0*/  FMNMX.FTZ R49, R45, R8, !PT ;  /* 0x000000082d317209 */ /* 0x002fc40007810000 */
[----:B------:R-:W-:-:S03]  /*b5d0*/  FMNMX.FTZ R45, R13, R50, !PT ;  /* 0x000000320d2d7209 */ /* 0x000fc60007810000 */
[----:B------:R-:W1:Y:S01]  /*b5e0*/  SHFL.BFLY PT, R8, R49, 0x1, 0x1f ;  /* 0x0c201f0031087f89 */ /* 0x000e6200000e0000 */
[----:B------:R-:W-:Y:S02]  /*b5f0*/  FMNMX.FTZ R50, R14, R45, !PT ;  /* 0x0000002d0e327209 */ /* 0x000fe40007810000 */
[----:B-1----:R-:W-:-:S04]  /*b600*/  FMNMX.FTZ R8, R49, R8, !PT ;  /* 0x0000000831087209 */ /* 0x002fc80007810000 */
[C---:B------:R-:W-:Y:S01]  /*b610*/  FSETP.NEU.FTZ.AND P6, PT, R8.reuse, -INF , PT ;  /* 0xff8000000800780b */ /* 0x040fe20003fdd000 */
[----:B------:R-:W-:-:S05]  /*b620*/  FMUL.FTZ R62, R8, R7 ;  /* 0x00000007083e7220 */ /* 0x000fca0000410000 */
[----:B------:R-:W-:-:S05]  /*b630*/  FSEL R62, R62, RZ, P6 ;  /* 0x000000ff3e3e7208 */ /* 0x000fca0003000000 */
[-CC-:B------:R-:W-:Y:S01]  /*b640*/  FFMA.FTZ R152, R3, R7.reuse, -R62.reuse ;  /* 0x0000000703987223 */ /* 0x180fe2000001083e */
[----:B------:R-:W-:Y:S01]  /*b650*/  FMNMX.FTZ R3, R21, R50, !PT ;  /* 0x0000003215037209 */ /* 0x000fe20007810000 */
[-CC-:B------:R-:W-:Y:S01]  /*b660*/  FFMA.FTZ R45, R4, R7.reuse, -R62.reuse ;  /* 0x00000007042d7223 */ /* 0x180fe2000001083e */
[-CC-:B------:R-:W-:Y:S01]  /*b670*/  FFMA.FTZ R49, R12, R7.reuse, -R62.reuse ;  /* 0x000000070c317223 */ /* 0x180fe2000001083e */
[----:B0-----:R-:W-:Y:S01]  /*b680*/  FSEL R12, R46, -INF , P1 ;  /* 0xff8000002e0c7808 */ /* 0x001fe20000800000 */
[--C-:B------:R-:W-:Y:S01]  /*b690*/  FFMA.FTZ R154, R56, R7, -R62.reuse ;  /* 0x00000007389a7223 */ /* 0x100fe2000001083e */
[----:B------:R-:W-:Y:S01]  /*b6a0*/  FMNMX.FTZ R4, R24, R3, !PT ;  /* 0x0000000318047209 */ /* 0x000fe20007810000 */
[-CC-:B------:R-:W-:Y:S01]  /*b6b0*/  FFMA.FTZ R156, R57, R7.reuse, -R62.reuse ;  /* 0x00000007399c7223 */ /* 0x180fe2000001083e */
[----:B--2---:R-:W-:Y:S01]  /*b6c0*/  FSEL R56, R63, -INF , P2 ;  /* 0xff8000003f387808 */ /* 0x004fe20001000000 */
[-CC-:B------:R-:W-:Y:S01]  /*b6d0*/  FFMA.FTZ R50, R20, R7.reuse, -R62.reuse ;  /* 0x0000000714327223 */ /* 0x180fe2000001083e */
[----:B------:R-:W-:Y:S01]  /*b6e0*/  FMNMX.FTZ R3, R27, R4, !PT ;  /* 0x000000041b037209 */ /* 0x000fe20007810000 */
[-CC-:B------:R-:W-:Y:S01]  /*b6f0*/  FFMA.FTZ R172, R52, R7.reuse, -R62.reuse ;  /* 0x0000000734ac7223 */ /* 0x180fe2000001083e */
[----:B------:R-:W-:Y:S01]  /*b700*/  FSEL R63, R65, -INF , P3 ;  /* 0xff800000413f7808 */ /* 0x000fe20001800000 */
[--C-:B------:R-:W-:Y:S01]  /*b710*/  FFMA.FTZ R162, R33, R7, -R62.reuse ;  /* 0x0000000721a27223 */ /* 0x100fe2000001083e */
[----:B------:R-:W-:Y:S01]  /*b720*/  FMNMX.FTZ R4, R28, R3, !PT ;  /* 0x000000031c047209 */ /* 0x000fe20007810000 */
[-CC-:B------:R-:W-:Y:S01]  /*b730*/  FFMA.FTZ R33, R34, R7.reuse, -R62.reuse ;  /* 0x0000000722217223 */ /* 0x180fe2000001083e */
[----:B------:R-:W-:Y:S01]  /*b740*/  FSEL R57, R64, -INF , P4 ;  /* 0xff80000040397808 */ /* 0x000fe20002000000 */
[-CC-:B------:R-:W-:Y:S01]  /*b750*/  FFMA.FTZ R34, R38, R7.reuse, -R62.reuse ;  /* 0x0000000726227223 */ /* 0x180fe2000001083e */
[----:B------:R-:W-:Y:S01]  /*b760*/  FMNMX.FTZ R3, R31, R4, !PT ;  /* 0x000000041f037209 */ /* 0x000fe20007810000 */
[----:B------:R-:W-:Y:S01]  /*b770*/  MUFU.EX2 R152, R152 ;  /* 0x0000009800987308 */ /* 0x000fe20000000800 */
[----:B---3--:R-:W-:Y:S01]  /*b780*/  FSEL R64, R66, -INF , P5 ;  /* 0xff80000042407808 */ /* 0x008fe20002800000 */
[--C-:B------:R-:W-:Y:S01]  /*b790*/  FFMA.FTZ R166, R41, R7, -R62.reuse ;  /* 0x0000000729a67223 */ /* 0x100fe2000001083e */
[----:B------:R-:W-:Y:S01]  /*b7a0*/  FMNMX.FTZ R4, R32, R3, !PT ;  /* 0x0000000320047209 */ /* 0x000fe20007810000 */
[-CC-:B------:R-:W-:Y:S01]  /*b7b0*/  FFMA.FTZ R164, R37, R7.reuse, -R62.reuse ;  /* 0x0000000725a47223 */ /* 0x180fe2000001083e */
[-CC-:B------:R-:W-:Y:S01]  /*b7c0*/  FFMA.FTZ R37, R42, R7.reuse, -R62.reuse ;  /* 0x000000072a257223 */ /* 0x180fe2000001083e */
[-CC-:B------:R-:W-:Y:S01]  /*b7d0*/  FFMA.FTZ R158, R25, R7.reuse, -R62.reuse ;  /* 0x00000007199e7223 */ /* 0x180fe2000001083e */
[----:B------:R-:W-:Y:S01]  /*b7e0*/  FMNMX.FTZ R3, R35, R4, !PT ;  /* 0x0000000423037209 */ /* 0x000fe20007810000 */
[----:B------:R-:W0:Y:S01]  /*b7f0*/  MUFU.EX2 R45, R45 ;  /* 0x0000002d002d7308 */ /* 0x000e220000000800 */
[-CC-:B------:R-:W-:Y:S01]  /*b800*/  FFMA.FTZ R26, R26, R7.reuse, -R62.reuse ;  /* 0x000000071a1a7223 */ /* 0x180fe2000001083e */
[--C-:B------:R-:W-:Y:S01]  /*b810*/  FFMA.FTZ R160, R29, R7, -R62.reuse ;  /* 0x000000071da07223 */ /* 0x100fe2000001083e */
[----:B------:R-:W-:Y:S01]  /*b820*/  FMNMX.FTZ R4, R36, R3, !PT ;  /* 0x0000000324047209 */ /* 0x000fe20007810000 */
[-CC-:B------:R-:W-:Y:S01]  /*b830*/  FFMA.FTZ R30, R30, R7.reuse, -R62.reuse ;  /* 0x000000071e1e7223 */ /* 0x180fe2000001083e */
[-CC-:B------:R-:W-:Y:S01]  /*b840*/  FFMA.FTZ R168, R58, R7.reuse, -R62.reuse ;  /* 0x000000073aa87223 */ /* 0x180fe2000001083e */
[-CC-:B------:R-:W-:Y:S01]  /*b850*/  FFMA.FTZ R29, R59, R7.reuse, -R62.reuse ;  /* 0x000000073b1d7223 */ /* 0x180fe2000001083e */
[----:B------:R-:W-:Y:S01]  /*b860*/  FMNMX.FTZ R3, R39, R4, !PT ;  /* 0x0000000427037209 */ /* 0x000fe20007810000 */
[----:B------:R-:W1:Y:S01]  /*b870*/  MUFU.EX2 R154, R154 ;  /* 0x0000009a009a7308 */ /* 0x000e620000000800 */
[-CC-:B------:R-:W-:Y:S01]  /*b880*/  FFMA.FTZ R170, R60, R7.reuse, -R62.reuse ;  /* 0x000000073caa7223 */ /* 0x180fe2000001083e */
[--C-:B------:R-:W-:Y:S01]  /*b890*/  FFMA.FTZ R25, R53, R7, -R62.reuse ;  /* 0x0000000735197223 */ /* 0x100fe2000001083e */
[----:B------:R-:W-:Y:S01]  /*b8a0*/  FMNMX.FTZ R4, R40, R3, !PT ;  /* 0x0000000328047209 */ /* 0x000fe20007810000 */
[----:B------:R-:W-:-:S03]  /*b8b0*/  FFMA.FTZ R174, R55, R7, -R62 ;  /* 0x0000000737ae7223 */ /* 0x000fc6000001083e */
[----:B------:R-:W-:Y:S01]  /*b8c0*/  FMNMX.FTZ R3, R43, R4, !PT ;  /* 0x000000042b037209 */ /* 0x000fe20007810000 */
[----:B------:R-:W2:Y:S03]  /*b8d0*/  MUFU.EX2 R49, R49 ;  /* 0x0000003100317308 */ /* 0x000ea60000000800 */
[----:B------:R-:W-:-:S04]  /*b8e0*/  FMNMX.FTZ R4, R44, R3, !PT ;  /* 0x000000032c047209 */ /* 0x000fc80007810000 */
[----:B------:R-:W-:Y:S01]  /*b8f0*/  FMNMX.FTZ R3, R47, R4, !PT ;  /* 0x000000042f037209 */ /* 0x000fe20007810000 */
[----:B------:R-:W-:Y:S03]  /*b900*/  MUFU.EX2 R156, R156 ;  /* 0x0000009c009c7308 */ /* 0x000fe60000000800 */
        /* <DEDUP_REMOVED lines=8> */
[----:B------:R3:W-:Y:S03]  /*b990*/  MUFU.EX2 R46, R26 ;  /* 0x0000001a002e7308 */ /* 0x0007e60000000800 */
[----:B------:R-:W-:-:S05]  /*b9a0*/  FMNMX.FTZ R3, R64, R3, !PT ;  /* 0x0000000340037209 */ /* 0x000fca0007810000 */
[----:B------:R-:W4:Y:S01]  /*b9b0*/  SHFL.BFLY PT, R4, R3, 0x2, 0x1f ;  /* 0x0c401f0003047f89 */ /* 0x000f2200000e0000 */
[----:B------:R-:W-:Y:S01]  /*b9c0*/  MUFU.EX2 R160, R160 ;  /* 0x000000a000a07308 */ /* 0x000fe20000000800 */
[----:B---3--:R-:W-:-:S07]  /*b9d0*/  FFMA.FTZ R26, R61, R7, -R62 ;  /* 0x000000073d1a7223 */ /* 0x008fce000001083e */
[----:B------:R-:W-:Y:S08]  /*b9e0*/  MUFU.EX2 R30, R30 ;  /* 0x0000001e001e7308 */ /* 0x000ff00000000800 */
[----:B------:R-:W-:Y:S01]  /*b9f0*/  MUFU.EX2 R162, R162 ;  /* 0x000000a200a27308 */ /* 0x000fe20000000800 */
[----:B----4-:R-:W-:-:S07]  /*ba00*/  FMNMX.FTZ R4, R3, R4, !PT ;  /* 0x0000000403047209 */ /* 0x010fce0007810000 */
[----:B------:R-:W-:Y:S01]  /*ba10*/  MUFU.EX2 R33, R33 ;  /* 0x0000002100217308 */ /* 0x000fe20000000800 */
[----:B------:R-:W3:Y:S07]  /*ba20*/  SHFL.BFLY PT, R3, R4, 0x1, 0x1f ;  /* 0x0c201f0004037f89 */ /* 0x000eee00000e0000 */
[----:B------:R-:W-:Y:S08]  /*ba30*/  MUFU.EX2 R164, R164 ;  /* 0x000000a400a47308 */ /* 0x000ff00000000800 */
[----:B------:R-:W-:Y:S08]  /*ba40*/  MUFU.EX2 R34, R34 ;  /* 0x0000002200227308 */ /* 0x000ff00000000800 */
[----:B------:R-:W-:Y:S01]  /*ba50*/  MUFU.EX2 R166, R166 ;  /* 0x000000a600a67308 */ /* 0x000fe20000000800 */
[----:B---3--:R-:W-:Y:S01]  /*ba60*/  FMNMX.FTZ R20, R4, R3, !PT ;  /* 0x0000000304147209 */ /* 0x008fe20007810000 */
[----:B------:R-:W-:-:S02]  /*ba70*/  VIADD R4, R0, 0x32440 ;  /* 0x0003244000047836 */ /* 0x000fc40000000000 */
[-C--:B------:R-:W-:Y:S01]  /*ba80*/  FFMA.FTZ R3, R54, R7.reuse, -R62 ;  /* 0x0000000736037223 */ /* 0x080fe2000001083e */
        /* <DEDUP_REMOVED lines=8> */
[-C--:B------:R-:W-:Y:S01]  /*bb10*/  FFMA.FTZ R41, R14, R7.reuse, -R52 ;  /* 0x000000070e297223 */ /* 0x080fe20000010834 */
[----:B------:R-:W-:Y:S01]  /*bb20*/  PRMT R5, R177, 0x654, R4 ;  /* 0x00000654b1057816 */ /* 0x000fe20000000004 */
[-CC-:B------:R-:W-:Y:S01]  /*bb30*/  FFMA.FTZ R157, R21, R7.reuse, -R52.reuse ;  /* 0x00000007159d7223 */ /* 0x180fe20000010834 */
[-CC-:B------:R-:W-:Y:S01]  /*bb40*/  FFMA.FTZ R42, R24, R7.reuse, -R52.reuse ;  /* 0x00000007182a7223 */ /* 0x180fe20000010834 */
[----:B------:R-:W-:Y:S01]  /*bb50*/  MUFU.EX2 R153, R153 ;  /* 0x0000009900997308 */ /* 0x000fe20000000800 */
[----:B------:R3:W-:Y:S01]  /*bb60*/  SYNCS.ARRIVE.TRANS64.RED.A1T0 RZ, [R5+URZ], RZ ;  /* 0x000000ff05ff79a7 */ /* 0x0007e2000810043f */
[-CC-:B------:R-:W-:Y:S01]  /*bb70*/  FFMA.FTZ R159, R27, R7.reuse, -R52.reuse ;  /* 0x000000071b9f7223 */ /* 0x180fe20000010834 */
[-CC-:B------:R-:W-:Y:S01]  /*bb80*/  FFMA.FTZ R27, R36, R7.reuse, -R52.reuse ;  /* 0x00000007241b7223 */ /* 0x180fe20000010834 */
[-CC-:B------:R-:W-:Y:S01]  /*bb90*/  FFMA.FTZ R21, R28, R7.reuse, -R52.reuse ;  /* 0x000000071c157223 */ /* 0x180fe20000010834 */
[-CC-:B------:R-:W-:Y:S01]  /*bba0*/  FFMA.FTZ R28, R40, R7.reuse, -R52.reuse ;  /* 0x00000007281c7223 */ /* 0x180fe20000010834 */
[-CC-:B------:R-:W-:Y:S01]  /*bbb0*/  FFMA.FTZ R161, R31, R7.reuse, -R52.reuse ;  /* 0x000000071fa17223 */ /* 0x180fe20000010834 */
[----:B------:R-:W-:Y:S01]  /*bbc0*/  FFMA.FTZ R24, R32, R7, -R52 ;  /* 0x0000000720187223 */ /* 0x000fe20000010834 */
[----:B------:R-:W4:Y:S01]  /*bbd0*/  MUFU.EX2 R38, R38 ;  /* 0x0000002600267308 */ /* 0x000f220000000800 */
[----:B---3--:R-:W-:-:S02]  /*bbe0*/  IMAD.MOV.U32 R5, RZ, RZ, 0x40000040 ;  /* 0x40000040ff057424 */ /* 0x008fc400078e00ff */
[-CC-:B------:R-:W-:Y:S01]  /*bbf0*/  FFMA.FTZ R163, R35, R7.reuse, -R52.reuse ;  /* 0x0000000723a37223 */ /* 0x180fe20000010834 */
[----:B------:R-:W-:Y:S02]  /*bc00*/  IMAD R4, R202, 0xc00, R227 ;  /* 0x00000c00ca047824 */ /* 0x000fe400078e02e3 */
[-CC-:B------:R-:W-:Y:S01]  /*bc10*/  FFMA.FTZ R31, R12, R7.reuse, -R52.reuse ;  /* 0x000000070c1f7223 */ /* 0x180fe20000010834 */
[----:B------:R-:W-:Y:S01]  /*bc20*/  FFMA.FTZ R165, R39, R7, -R52 ;  /* 0x0000000727a57223 */ /* 0x000fe20000010834 */
[----:B------:R-:W-:Y:S01]  /*bc30*/  R2UR UR7, R5 ;  /* 0x00000000050772ca */ /* 0x000fe200000e0000 */
[----:B0-----:R-:W-:Y:S01]  /*bc40*/  FADD.FTZ R5, R152, R45 ;  /* 0x0000002d98057221 */ /* 0x001fe20000010000 */
[----:B------:R-:W0:Y:S01]  /*bc50*/  MUFU.EX2 R155, R155 ;  /* 0x0000009b009b7308 */ /* 0x000e220000000800 */
[C---:B------:R-:W-:Y:S01]  /*bc60*/  VIADD R14, R4.reuse, 0x80 ;  /* 0x00000080040e7836 */ /* 0x040fe20000000000 */
[----:B------:R-:W-:Y:S01]  /*bc70*/  R2UR UR6, R4 ;  /* 0x00000000040672ca */ /* 0x000fe200000e0000 */
[----:B-1----:R-:W-:Y:S01]  /*bc80*/  FADD.FTZ R40, R154, R5 ;  /* 0x000000059a287221 */ /* 0x002fe20000010000 */
[----:B------:R-:W-:-:S02]  /*bc90*/  VIADD R12, R4, 0x100 ;  /* 0x00000100040c7836 */ /* 0x000fc40000000000 */
[----:B------:R-:W-:Y:S01]  /*bca0*/  FFMA.FTZ R167, R43, R7, -R52 ;  /* 0x000000072ba77223 */ /* 0x000fe20000010834 */
[----:B------:R-:W-:Y:S02]  /*bcb0*/  IMAD.MOV.U32 R13, RZ, RZ, 0x40000040 ;  /* 0x40000040ff0d7424 */ /* 0x000fe400078e00ff */
[----:B--2---:R-:W-:Y:S01]  /*bcc0*/  FADD.FTZ R5, R49, R40 ;  /* 0x0000002831057221 */ /* 0x004fe20000010000 */
[----:B------:R-:W1:Y:S01]  /*bcd0*/  MUFU.EX2 R41, R41 ;  /* 0x0000002900297308 */ /* 0x000e620000000800 */
[----:B----4-:R-:W-:Y:S01]  /*bce0*/  FADD.FTZ R36, R153, R38 ;  /* 0x0000002699247221 */ /* 0x010fe20000010000 */
[----:B------:R-:W-:Y:S01]  /*bcf0*/  R2UR UR10, R14 ;  /* 0x000000000e0a72ca */ /* 0x000fe200000e0000 */
[----:B------:R-:W-:Y:S01]  /*bd00*/  FADD.FTZ R5, R156, R5 ;  /* 0x000000059c057221 */ /* 0x000fe20000010000 */
[----:B------:R-:W-:Y:S01]  /*bd10*/  R2UR UR14, R12 ;  /* 0x000000000c0e72ca */ /* 0x000fe200000e0000 */
[----:B------:R-:W-:Y:S01]  /*bd20*/  VIADD R14, R4, 0x180 ;  /* 0x00000180040e7836 */ /* 0x000fe20000000000 */
[----:B------:R-:W-:Y:S01]  /*bd30*/  R2UR UR15, R13 ;  /* 0x000000000d0f72ca */ /* 0x000fe200000e0000 */
[----:B------:R-:W-:Y:S01]  /*bd40*/  FADD.FTZ R5, R50, R5 ;  /* 0x0000000532057221 */ /* 0x000fe20000010000 */
[----:B------:R-:W2:Y:S01]  /*bd50*/  MUFU.EX2 R157, R157 ;  /* 0x0000009d009d7308 */ /* 0x000ea20000000800 */
[----:B0-----:R-:W-:Y:S01]  /*bd60*/  FADD.FTZ R36, R155, R36 ;  /* 0x000000249b247221 */ /* 0x001fe20000010000 */
[----:B------:R-:W-:-:S02]  /*bd70*/  VIADD R12, R4, 0x200 ;  /* 0x00000200040c7836 */ /* 0x000fc40000000000 */
[----:B------:R-:W-:Y:S01]  /*bd80*/  FADD.FTZ R5, R158, R5 ;  /* 0x000000059e057221 */ /* 0x000fe20000010000 */
[----:B------:R-:W-:Y:S01]  /*bd90*/  VIADD R4, R4, 0x280 ;  /* 0x0000028004047836 */ /* 0x000fe20000000000 */
[----:B------:R-:W-:Y:S01]  /*bda0*/  R2UR UR23, R13 ;  /* 0x000000000d1772ca */ /* 0x000fe200000e0000 */
[-C--:B------:R-:W-:Y:S01]  /*bdb0*/  FFMA.FTZ R32, R44, R7.reuse, -R52 ;  /* 0x000000072c207223 */ /* 0x080fe20000010834 */
[----:B------:R-:W-:Y:S01]  /*bdc0*/  FADD.FTZ R5, R46, R5 ;  /* 0x000000052e057221 */ /* 0x000fe20000010000 */
[----:B------:R-:W0:Y:S01]  /*bdd0*/  MUFU.EX2 R42, R42 ;  /* 0x0000002a002a7308 */ /* 0x000e220000000800 */
[----:B-1----:R-:W-:Y:S01]  /*bde0*/  FADD.FTZ R36, R41, R36 ;  /* 0x0000002429247221 */ /* 0x002fe20000010000 */
[----:B------:R2:W-:Y:S01]  /*bdf0*/  BAR.SYNC.DEFER_BLOCKING R9, 0x100 ;  /* 0x000400090000751d */ /* 0x0005e20000010000 */
[----:B------:R-:W-:Y:S01]  /*be00*/  R2UR UR26, R4 ;  /* 0x00000000041a72ca */ /* 0x000fe200000e0000 */
[-CC-:B------:R-:W-:Y:S01]  /*be10*/  FFMA.FTZ R169, R47, R7.reuse, -R52.reuse ;  /* 0x000000072fa97223 */ /* 0x180fe20000010834 */
[----:B------:R-:W-:Y:S01]  /*be20*/  R2UR UR22, R12 ;  /* 0x000000000c1672ca */ /* 0x000fe200000e0000 */
[-CC-:B------:R-:W-:Y:S01]  /*be30*/  FFMA.FTZ R48, R48, R7.reuse, -R52.reuse ;  /* 0x0000000730307223 */ /* 0x180fe20000010834 */
[-C--:B------:R-:W-:Y:S01]  /*be40*/  FFMA.FTZ R171, R51, R7.reuse, -R52 ;  /* 0x0000000733ab7223 */ /* 0x080fe20000010834 */
[----:B------:R-:W1:Y:S01]  /*be50*/  MUFU.EX2 R159, R159 ;  /* 0x0000009f009f7308 */ /* 0x000e620000000800 */
[----:B------:R-:W-:Y:S01]  /*be60*/  R2UR UR18, R14 ;  /* 0x000000000e1272ca */ /* 0x000fe200000e0000 */
[----:B--2---:R-:W-:Y:S01]  /*be70*/  FADD.FTZ R9, R157, R36 ;  /* 0x000000249d097221 */ /* 0x004fe20000010000 */
[-CC-:B------:R-:W-:Y:S01]  /*be80*/  FFMA.FTZ R56, R56, R7.reuse, -R52.reuse ;  /* 0x0000000738387223 */ /* 0x180fe20000010834 */
[-CC-:B------:R-:W-:Y:S01]  /*be90*/  FFMA.FTZ R63, R63, R7.reuse, -R52.reuse ;  /* 0x000000073f3f7223 */ /* 0x180fe20000010834 */
[-CC-:B------:R-:W-:Y:S01]  /*bea0*/  FFMA.FTZ R57, R57, R7.reuse, -R52.reuse ;  /* 0x0000000739397223 */ /* 0x180fe20000010834 */
[----:B------:R-:W-:Y:S01]  /*beb0*/  FFMA.FTZ R52, R64, R7, -R52 ;  /* 0x0000000740347223 */ /* 0x000fe20000010834 */
[----:B------:R-:W-:Y:S01]  /*bec0*/  F2FP.BF16.F32.PACK_AB R152, R45, R152 ;  /* 0x000000982d98723e */ /* 0x000fe200000010ff */
[----:B------:R-:W2:Y:S01]  /*bed0*/  MUFU.EX2 R21, R21 ;  /* 0x0000001500157308 */ /* 0x000ea20000000800 */
[----:B0-----:R-:W-:Y:S01]  /*bee0*/  FADD.FTZ R36, R42, R9 ;  /* 0x000000092a247221 */ /* 0x001fe20000010000 */
[----:B------:R-:W-:Y:S01]  /*bef0*/  FADD.FTZ R9, R160, R5 ;  /* 0x00000005a0097221 */ /* 0x000fe20000010000 */
[----:B------:R-:W-:Y:S01]  /*bf00*/  IMAD.MOV.U32 R5, RZ, RZ, 0x40000040 ;  /* 0x40000040ff057424 */ /* 0x000fe200078e00ff */
[----:B------:R-:W-:Y:S01]  /*bf10*/  F2FP.BF16.F32.PACK_AB R154, R49, R154 ;  /* 0x0000009a319a723e */ /* 0x000fe200000010ff */
[----:B------:R-:W-:-:S02]  /*bf20*/  IMAD.MOV.U32 R15, RZ, RZ, 0x40000040 ;  /* 0x40000040ff0f7424 */ /* 0x000fc400078e00ff */
[----:B------:R-:W-:Y:S01]  /*bf30*/  FADD.FTZ R9, R30, R9 ;  /* 0x000000091e097221 */ /* 0x000fe20000010000 */
[----:B------:R-:W-:Y:S01]  /*bf40*/  F2FP.BF16.F32.PACK_AB R153, R38, R153 ;  /* 0x000000992699723e */ /* 0x000fe200000010ff */
[----:B------:R-:W0:Y:S01]  /*bf50*/  MUFU.EX2 R161, R161 ;  /* 0x000000a100a17308 */ /* 0x000e220000000800 */
[----:B-1----:R-:W-:Y:S01]  /*bf60*/  FADD.FTZ R36, R159, R36 ;  /* 0x000000249f247221 */ /* 0x002fe20000010000 */
[----:B------:R-:W-:Y:S01]  /*bf70*/  FADD.FTZ R12, R162, R9 ;  /* 0x00000009a20c7221 */ /* 0x000fe20000010000 */
[----:B------:R-:W-:Y:S02]  /*bf80*/  R2UR UR27, R5 ;  /* 0x00000000051b72ca */ /* 0x000fe400000e0000 */
[----:B------:R-:W-:Y:S01]  /*bf90*/  F2FP.BF16.F32.PACK_AB R155, R41, R155 ;  /* 0x0000009b299b723e */ /* 0x000fe200000010ff */
[----:B------:R-:W-:Y:S01]  /*bfa0*/  FADD.FTZ R5, R33, R12 ;  /* 0x0000000c21057221 */ /* 0x000fe20000010000 */
[----:B------:R-:W-:Y:S01]  /*bfb0*/  F2FP.BF16.F32.PACK_AB R156, R50, R156 ;  /* 0x0000009c329c723e */ /* 0x000fe200000010ff */
[----:B------:R-:W1:Y:S01]  /*bfc0*/  MUFU.EX2 R24, R24 ;  /* 0x0000001800187308 */ /* 0x000e620000000800 */
[----:B--2---:R-:W-:Y:S01]  /*bfd0*/  FADD.FTZ R36, R21, R36 ;  /* 0x0000002415247221 */ /* 0x004fe20000010000 */
[----:B------:R-:W-:Y:S01]  /*bfe0*/  FADD.FTZ R5, R164, R5 ;  /* 0x00000005a4057221 */ /* 0x000fe20000010000 */
[----:B------:R-:W-:-:S02]  /*bff0*/  F2FP.BF16.F32.PACK_AB R157, R42, R157 ;  /* 0x0000009d2a9d723e */ /* 0x000fc400000010ff */
[----:B------:R-:W-:Y:S01]  /*c000*/  F2FP.BF16.F32.PACK_AB R158, R46, R158 ;  /* 0x0000009e2e9e723e */ /* 0x000fe200000010ff */
[----:B------:R-:W-:Y:S01]  /*c010*/  FADD.FTZ R5, R34, R5 ;  /* 0x0000000522057221 */ /* 0x000fe20000010000 */
[----:B------:R-:W-:Y:S01]  /*c020*/  F2FP.BF16.F32.PACK_AB R160, R30, R160 ;  /* 0x000000a01ea0723e */ /* 0x000fe200000010ff */
[----:B------:R-:W2:Y:S01]  /*c030*/  MUFU.EX2 R163, R163 ;  /* 0x000000a300a37308 */ /* 0x000ea20000000800 */
[----:B0-----:R-:W-:Y:S01]  /*c040*/  FADD.FTZ R13, R161, R36 ;  /* 0x00000024a10d7221 */ /* 0x001fe20000010000 */
[----:B------:R-:W-:Y:S02]  /*c050*/  F2FP.BF16.F32.PACK_AB R162, R33, R162 ;  /* 0x000000a221a2723e */ /* 0x000fe400000010ff */
[----:B------:R-:W-:Y:S02]  /*c060*/  F2FP.BF16.F32.PACK_AB R164, R34, R164 ;  /* 0x000000a422a4723e */ /* 0x000fe400000010ff */
[----:B------:R-:W-:Y:S02]  /*c070*/  R2UR UR11, R15 ;  /* 0x000000000f0b72ca */ /* 0x000fe400000e0000 */
[----:B------:R-:W0:Y:S01]  /*c080*/  MUFU.EX2 R27, R27 ;  /* 0x0000001b001b7308 */ /* 0x000e220000000800 */
[C---:B-1----:R-:W-:Y:S01]  /*c090*/  FADD.FTZ R4, R24.reuse, R13 ;  /* 0x0000000d18047221 */ /* 0x042fe20000010000 */
[----:B------:R-:W-:-:S02]  /*c0a0*/  F2FP.BF16.F32.PACK_AB R161, R24, R161 ;  /* 0x000000a118a1723e */ /* 0x000fc400000010ff */
[----:B------:R-:W-:Y:S02]  /*c0b0*/  F2FP.BF16.F32.PACK_AB R159, R21, R159 ;  /* 0x0000009f159f723e */ /* 0x000fe400000010ff */
[----:B------:R-:W-:Y:S02]  /*c0c0*/  R2UR UR19, R15 ;  /* 0x000000000f1372ca */ /* 0x000fe400000e0000 */
[----:B------:R-:W1:Y:S01]  /*c0d0*/  MUFU.EX2 R165, R165 ;  /* 0x000000a500a57308 */ /* 0x000e620000000800 */
[----:B--2---:R-:W-:-:S07]  /*c0e0*/  FADD.FTZ R36, R163, R4 ;  /* 0x00000004a3247221 */ /* 0x004fce0000010000 */
[----:B------:R-:W2:Y:S01]  /*c0f0*/  MUFU.EX2 R28, R28 ;  /* 0x0000001c001c7308 */ /* 0x000ea20000000800 */
[C---:B0-----:R-:W-:Y:S01]  /*c100*/  FADD.FTZ R36, R27.reuse, R36 ;  /* 0x000000241b247221 */ /* 0x041fe20000010000 */
[----:B------:R-:W-:-:S06]  /*c110*/  F2FP.BF16.F32.PACK_AB R163, R27, R163 ;  /* 0x000000a31ba3723e */ /* 0x000fcc00000010ff */
[----:B------:R-:W0:Y:S01]  /*c120*/  MUFU.EX2 R167, R167 ;  /* 0x000000a700a77308 */ /* 0x000e220000000800 */
[----:B-1----:R-:W-:Y:S01]  /*c130*/  FADD.FTZ R9, R165, R36 ;  /* 0x00000024a5097221 */ /* 0x002fe20000010000 */
[----:B------:R-:W-:Y:S01]  /*c140*/  FADD.FTZ R36, R166, R5 ;  /* 0x00000005a6247221 */ /* 0x000fe20000010000 */
[----:B------:R-:W-:-:S05]  /*c150*/  F2FP.BF16.F32.PACK_AB R166, R37, R166 ;  /* 0x000000a625a6723e */ /* 0x000fca00000010ff */
[----:B------:R-:W1:Y:S01]  /*c160*/  MUFU.EX2 R32, R32 ;  /* 0x0000002000207308 */ /* 0x000e620000000800 */
[C---:B--2---:R-:W-:Y:S01]  /*c170*/  FADD.FTZ R12, R28.reuse, R9 ;  /* 0x000000091c0c7221 */ /* 0x044fe20000010000 */
[----:B------:R-:W-:Y:S01]  /*c180*/  FADD.FTZ R9, R37, R36 ;  /* 0x0000002425097221 */ /* 0x000fe20000010000 */
[----:B------:R-:W-:-:S03]  /*c190*/  F2FP.BF16.F32.PACK_AB R165, R28, R165 ;  /* 0x000000a51ca5723e */ /* 0x000fc600000010ff */
[----:B------:R-:W-:Y:S02]  /*c1a0*/  FADD.FTZ R24, R168, R9 ;  /* 0x00000009a8187221 */ /* 0x000fe40000010000 */
        /* <DEDUP_REMOVED lines=8> */
[C---:B0-----:R-:W-:Y:S01]  /*c230*/  FADD.FTZ R9, R29.reuse, R24 ;  /* 0x000000181d097221 */ /* 0x041fe20000010000 */
[----:B------:R-:W-:-:S06]  /*c240*/  F2FP.BF16.F32.PACK_AB R168, R29, R168 ;  /* 0x000000a81da8723e */ /* 0x000fcc00000010ff */
        /* <DEDUP_REMOVED lines=26> */
[----:B--2---:R-:W-:-:S04]  /*c3f0*/  FADD.FTZ R5, R57, R24 ;  /* 0x0000001839057221 */ /* 0x004fc80000010000 */
[C---:B0-----:R-:W-:Y:S01]  /*c400*/  FADD.FTZ R12, R52.reuse, R5 ;  /* 0x00000005340c7221 */ /* 0x041fe20000010000 */
[----:B------:R-:W-:Y:S02]  /*c410*/  F2FP.BF16.F32.PACK_AB R175, R52, R57 ;  /* 0x0000003934af723e */ /* 0x000fe400000010ff */
[----:B------:R-:W-:Y:S01]  /*c420*/  WARPGROUP.ARRIVE ;  /* 0x00000000000079c5 */ /* 0x000fe20000000000 */
[----:B-1----:R-:W-:-:S05]  /*c430*/  F2FP.BF16.F32.PACK_AB R174, R3, R174 ;  /* 0x000000ae03ae723e */ /* 0x002fca00000010ff */
[----:B------:R-:W-:Y:S01]  /*c440*/  HGMMA.64x256x16.F32.BF16 R24, R152, gdesc[UR4].tnspB, RZ, !UPT, gsb0 ;  /* 0x43e0000498187df0 */ /* 0x000fe2000c0018ff */
[----:B------:R-:W-:Y:S02]  /*c450*/  FADD.FTZ R13, R3, R4 ;  /* 0x00000004030d7221 */ /* 0x000fe40000010000 */
        /* <DEDUP_REMOVED lines=21> */
[----:B------:R-:W-:Y:S05]  /*c5b0*/  @!P0 BRA `(.L_x_1533) ;  /* 0x0000000000048947 */ /* 0x000fea0003800000 */
[----:B------:R-:W-:Y:S01]  /*c5c0*/  BPT.TRAP 0x1 ;  /* 0x000000040000795c */ /* 0x000fe20000300000 */
.L_x_1533:
[----:B------:R-:W2:Y:S01]  /*c5d0*/  LDL R4, [R1+0x3c] ;  /* 0x00003c0001047983 */ /* 0x000ea20000100800 */
[----:B------:R-:W-:Y:S01]  /*c5e0*/  VIADD R3, R176, 0xfffffffe ;  /* 0xfffffffeb0037836 */ /* 0x000fe20000000000 */
[----:B------:R-:W-:Y:S01]  /*c5f0*/  ULDC UR38, c[0x0][0xad0] ;  /* 0x0002b40000267ab9 */ /* 0x000fe20000000800 */
[----:B------:R-:W-:-:S05]  /*c600*/  VIADD R0, R0, 0x32460 ;  /* 0x0003246000007836 */ /* 0x000fca0000000000 */
[----:B------:R-:W-:-:S04]  /*c610*/  PRMT R0, R177, 0x654, R0 ;  /* 0x00000654b1007816 */ /* 0x000fc80000000000 */
[----:B------:R0:W-:Y:S01]  /*c620*/  SYNCS.ARRIVE.TRANS64.RED.A1T0 RZ, [R0+URZ], RZ ;  /* 0x000000ff00ff79a7 */ /* 0x0001e2000810043f */
[----:B--2---:R-:W-:-:S13]  /*c630*/  ISETP.GE.AND P1, PT, R3, R4, PT ;  /* 0x000000040300720c */ /* 0x004fda0003f26270 */
[----:B0-----:R-:W-:Y:S05]  /*c640*/  @!P1 BRA `(.L_x_1534) ;  /* 0x0000002c00b09947 */ /* 0x001fea0003800000 */
[----:B------:R-:W-:Y:S02]  /*c650*/  IMAD.MOV.U32 R4, RZ, RZ, R20 ;  /* 0x000000ffff047224 */ /* 0x000fe400078e0014 */
[----:B------:R-:W-:-:S07]  /*c660*/  IMAD.MOV.U32 R5, RZ, RZ, R8 ;  /* 0x000000ffff057224 */ /* 0x000fce00078e0008 */
.L_x_1545:
[----:B------:R-:W2:Y:S01]  /*c670*/  LDL R6, [R1+0x3c] ;  /* 0x00003c0001067983 */ /* 0x000ea20000100800 */
[----:B------:R-:W-:Y:S01]  /*c680*/  VIADD R202, R202, 0x1 ;  /* 0x00000001caca7836 */ /* 0x000fe20000000000 */
[----:B------:R-:W-:Y:S05]  /*c690*/  YIELD ;  /* 0x0000000000007946 */ /* 0x000fea0003800000 */
[----:B0----5:R-:W-:Y:S01]  /*c6a0*/  IMAD.MOV.U32 R0, RZ, RZ, R3 ;  /* 0x000000ffff007224 */ /* 0x021fe200078e0003 */
[----:B------:R-:W-:Y:S01]  /*c6b0*/  ISETP.NE.AND P2, PT, R202, 0x2, PT ;  /* 0x00000002ca00780c */ /* 0x000fe20003f45270 */
[----:B------:R-:W-:-:S03]  /*c6c0*/  VIADD R3, R3, 0xffffffff ;  /* 0xffffffff03037836 */ /* 0x000fc60000000000 */
[----:B------:R-:W-:Y:S02]  /*c6d0*/  SEL R202, R202, RZ, P2 ;  /* 0x000000ffcaca7207 */ /* 0x000fe40001000000 */
[----:B--2---:R-:W-:Y:S02]  /*c6e0*/  ISETP.GT.AND P1, PT, R0, R6, PT ;  /* 0x000000060000720c */ /* 0x004fe40003f24270 */
[----:B------:R-:W-:-:S04]  /*c6f0*/  SEL R0, RZ, 0x1, P2 ;  /* 0x00000001ff007807 */ /* 0x000fc80001000000 */
[----:B------:R-:W-:Y:S01]  /*c700*/  LOP3.LUT R214, R214, R0, RZ, 0x3c, !PT ;  /* 0x00000000d6d67212 */ /* 0x000fe200078e3cff */
[----:B------:R-:W-:Y:S06]  /*c710*/  @!P0 BRA `(.L_x_1535) ;  /* 0x0000000000048947 */ /* 0x000fec0003800000 */
[----:B------:R-:W-:Y:S01]  /*c720*/  BPT.TRAP 0x1 ;  /* 0x000000040000795c */ /* 0x000fe20000300000 */
.L_x_1535:
[----:B------:R-:W-:Y:S01]  /*c730*/  IMAD R0, R202, 0x8, R19 ;  /* 0x00000008ca007824 */ /* 0x000fe200078e0213 */
[----:B------:R-:W-:-:S04]  /*c740*/  SHF.L.U32 R6, R214, 0x1f, RZ ;  /* 0x0000001fd6067819 */ /* 0x000fc800000006ff */
[----:B------:R0:W1:Y:S01]  /*c750*/  SYNCS.PHASECHK.TRANS64.TRYWAIT P2, [R0+URZ+0x32430], R6 ;  /* 0x03243006000075a7 */ /* 0x000062000804017f */
[----:B------:R-:W-:Y:S05]  /*c760*/  @!P0 BRA `(.L_x_1536) ;  /* 0x0000000000048947 */ /* 0x000fea0003800000 */
[----:B------:R-:W-:Y:S01]  /*c770*/  BPT.TRAP 0x1 ;  /* 0x000000040000795c */ /* 0x000fe20000300000 */
.L_x_1536:
[----:B------:R-:W2:Y:S01]  /*c780*/  LDL R7, [R1+0x4] ;  /* 0x0000040001077983 */ /* 0x000ea20000100800 */
[----:B------:R-:W-:Y:S02]  /*c790*/  IMAD.MOV.U32 R21, RZ, RZ, 0x40000040 ;  /* 0x40000040ff157424 */ /* 0x000fe400078e00ff */
[----:B--2---:R-:W-:Y:S01]  /*c7a0*/  IMAD R20, R202, 0x300, R7 ;  /* 0x00000300ca147824 */ /* 0x004fe200078e0207 */
[----:B-1----:R-:W-:Y:S06]  /*c7b0*/  @P2 BRA `(.L_x_1537) ;  /* 0x0000000000082947 */ /* 0x002fec0003800000 */
[----:B------:R-:W1:Y:S02]  /*c7c0*/  SYNCS.PHASECHK.TRANS64.TRYWAIT P2, [R0+URZ+0x32430], R6 ;  /* 0x03243006000075a7 */ /* 0x000e64000804017f */
[----:B-1----:R-:W-:Y:S05]  /*c7d0*/  @!P2 BRA `(.L_x_1538) ;  /* 0x0000011000f4a947 */ /* 0x002fea0003800000 */
.L_x_1537:
[----:B------:R-:W-:Y:S05]  /*c7e0*/  WARPSYNC.ALL ;  /* 0x0000000000007948 */ /* 0x000fea0003800000 */
[C---:B------:R-:W-:Y:S01]  /*c7f0*/  R2UR UR18, R20.reuse ;  /* 0x00000000141272ca */ /* 0x040fe200000e0000 */
[----:B------:R-:W-:Y:S01]  /*c800*/  WARPGROUP.ARRIVE ;  /* 0x00000000000079c5 */ /* 0x000fe20000000000 */
[----:B------:R-:W-:Y:S01]  /*c810*/  R2UR UR19, R21 ;  /* 0x00000000151372ca */ /* 0x000fe200000e0000 */
[----:B------:R-:W-:Y:S01]  /*c820*/  VIADD R14, R20, 0x2 ;  /* 0x00000002140e7836 */ /* 0x000fe20000000000 */
[----:B------:R-:W-:Y:S01]  /*c830*/  R2UR UR16, R10 ;  /* 0x000000000a1072ca */ /* 0x000fe200000e0000 */
[----:B------:R-:W-:Y:S01]  /*c840*/  IMAD.MOV.U32 R15, RZ, RZ, 0x40000040 ;  /* 0x40000040ff0f7424 */ /* 0x000fe200078e00ff */
        /* <DEDUP_REMOVED lines=8> */
[----:B------:R-:W-:-:S02]  /*c8d0*/  R2UR UR13, R221 ;  /* 0x00000000dd0d72ca */ /* 0x000fc400000e0000 */
[----:B------:R-:W-:Y:S02]  /*c8e0*/  R2UR UR10, R8 ;  /* 0x00000000080a72ca */ /* 0x000fe400000e0000 */
[----:B------:R-:W-:Y:S01]  /*c8f0*/  R2UR UR11, R9 ;  /* 0x00000000090b72ca */ /* 0x000fe200000e0000 */
[----:B------:R-:W-:Y:S01]  /*c900*/  HGMMA.64x96x16.F32.BF16 R152, gdesc[UR16], RZ, !UPT, gsb0 ;  /* 0x01600000109879f0 */ /* 0x000fe2000c0018ff */
[----:B------:R-:W-:Y:S02]  /*c910*/  R2UR UR8, R218 ;  /* 0x00000000da0872ca */ /* 0x000fe400000e0000 */
[----:B------:R-:W-:Y:S02]  /*c920*/  R2UR UR9, R219 ;  /* 0x00000000db0972ca */ /* 0x000fe400000e0000 */
[----:B------:R-:W-:Y:S02]  /*c930*/  R2UR UR6, R20 ;  /* 0x00000000140672ca */ /* 0x000fe400000e0000 */
[----:B------:R-:W-:-:S02]  /*c940*/  R2UR UR7, R21 ;  /* 0x00000000150772ca */ /* 0x000fc400000e0000 */
[----:B------:R-:W-:Y:S02]  /*c950*/  R2UR UR4, R216 ;  /* 0x00000000d80472ca */ /* 0x000fe400000e0000 */
[----:B------:R-:W-:Y:S01]  /*c960*/  R2UR UR5, R217 ;  /* 0x00000000d90572ca */ /* 0x000fe200000e0000 */
        /* <DEDUP_REMOVED lines=10> */
[----:B------:R-:W-:Y:S05]  /*ca10*/  @!P0 BRA `(.L_x_1539) ;  /* 0x0000000000048947 */ /* 0x000fea0003800000 */
[----:B------:R-:W-:Y:S01]  /*ca20*/  BPT.TRAP 0x1 ;  /* 0x000000040000795c */ /* 0x000fe20000300000 */
.L_x_1539:
[----:B------:R2:W3:Y:S01]  /*ca30*/  SYNCS.PHASECHK.TRANS64.TRYWAIT P2, [R0+URZ+0x32450], R6 ;  /* 0x03245006000075a7 */ /* 0x0004e2000804017f */
[----:B------:R-:W-:Y:S05]  /*ca40*/  @!P0 BRA `(.L_x_1540) ;  /* 0x0000000000048947 */ /* 0x000fea0003800000 */
[----:B------:R-:W-:Y:S01]  /*ca50*/  BPT.TRAP 0x1 ;  /* 0x000000040000795c */ /* 0x000fe20000300000 */
.L_x_1540:
[----:B---3--:R-:W-:Y:S05]  /*ca60*/  @P2 BRA `(.L_x_1541) ;  /* 0x0000000000082947 */ /* 0x008fea0003800000 */
[----:B------:R-:W3:Y:S02]  /*ca70*/  SYNCS.PHASECHK.TRANS64.TRYWAIT P2, [R0+URZ+0x32450], R6 ;  /* 0x03245006000075a7 */ /* 0x000ee4000804017f */
[----:B---3--:R-:W-:Y:S05]  /*ca80*/  @!P2 BRA `(.L_x_1542) ;  /* 0x00000110005ca947 */ /* 0x008fea0003800000 */
.L_x_1541:
[----:B------:R-:W0:Y:S04]  /*ca90*/  LDL R8, [R1+0x38] ;  /* 0x0000380001087983 */ /* 0x000e280000100800 */
[----:B------:R-:W4:Y:S04]  /*caa0*/  LDL.64 R20, [R1+0x48] ;  /* 0x0000480001147983 */ /* 0x000f280000100a00 */
[----:B------:R1:W-:Y:S04]  /*cab0*/  STL.64 [R1+0x198], R2 ;  /* 0x0001980201007387 */ /* 0x0003e80000100a00 */
[----:B------:R-:W4:Y:S04]  /*cac0*/  LDL.64 R14, [R1+0x40] ;  /* 0x00004000010e7983 */ /* 0x000f280000100a00 */
[----:B-1----:R-:W4:Y:S01]  /*cad0*/  LDL.64 R2, [R1+0x50] ;  /* 0x0000500001027983 */ /* 0x002f220000100a00 */
[----:B------:R-:W-:Y:S05]  /*cae0*/  WARPSYNC.ALL ;  /* 0x0000000000007948 */ /* 0x000fea0003800000 */
[----:B------:R-:W-:-:S05]  /*caf0*/  IMAD.MOV.U32 R7, RZ, RZ, 0x40000040 ;  /* 0x40000040ff077424 */ /* 0x000fca00078e00ff */
[----:B------:R-:W-:Y:S01]  /*cb00*/  R2UR UR7, R7 ;  /* 0x00000000070772ca */ /* 0x000fe200000e0000 */
[----:B------:R-:W-:Y:S01]  /*cb10*/  WARPGROUP.ARRIVE ;  /* 0x00000000000079c5 */ /* 0x000fe20000000000 */
[----:B------:R-:W-:Y:S02]  /*cb20*/  IMAD.MOV.U32 R9, RZ, RZ, 0x40000040 ;  /* 0x40000040ff097424 */ /* 0x000fe400078e00ff */
[----:B0-23--:R-:W-:-:S05]  /*cb30*/  IMAD R6, R202, 0xc00, R8 ;  /* 0x00000c00ca067824 */ /* 0x00dfca00078e0208 */
[----:B------:R-:W-:Y:S02]  /*cb40*/  R2UR UR6, R6 ;  /* 0x00000000060672ca */ /* 0x000fe400000e0000 */
[----:B----4-:R-:W-:Y:S02]  /*cb50*/  R2UR UR4, R2 ;  /* 0x00000000020472ca */ /* 0x010fe400000e0000 */
[----:B------:R-:W-:Y:S02]  /*cb60*/  R2UR UR5, R3 ;  /* 0x00000000030572ca */ /* 0x000fe400000e0000 */
[----:B------:R-:W2:Y:S11]  /*cb70*/  LDL.64 R2, [R1+0x30] ;  /* 0x0000300001027983 */ /* 0x000eb60000100a00 */
[----:B------:R-:W-:Y:S01]  /*cb80*/  HGMMA.64x96x16.F32.BF16 R152, gdesc[UR4], R152, gsb0 ;  /* 0x01600000049879f0 */ /* 0x000fe20008001898 */
[----:B------:R-:W-:-:S02]  /*cb90*/  R2UR UR4, R20 ;  /* 0x00000000140472ca */ /* 0x000fc400000e0000 */
[----:B------:R-:W-:Y:S02]  /*cba0*/  R2UR UR5, R21 ;  /* 0x00000000150572ca */ /* 0x000fe400000e0000 */
[----:B------:R-:W3:Y:S01]  /*cbb0*/  LDL.64 R20, [R1+0x28] ;  /* 0x0000280001147983 */ /* 0x000ee20000100a00 */
[----:B------:R-:W-:Y:S01]  /*cbc0*/  VIADD R8, R6, 0x2 ;  /* 0x0000000206087836 */ /* 0x000fe20000000000 */
[----:B------:R-:W-:-:S04]  /*cbd0*/  R2UR UR7, R9 ;  /* 0x00000000090772ca */ /* 0x000fc800000e0000 */
[----:B------:R-:W-:Y:S01]  /*cbe0*/  R2UR UR6, R8 ;  /* 0x00000000080672ca */ /* 0x000fe200000e0000 */
[----:B------:R-:W-:Y:S02]  /*cbf0*/  VIADD R8, R6, 0x4 ;  /* 0x0000000406087836 */ /* 0x000fe40000000000 */
[----:B------:R-:W-:Y:S01]  /*cc00*/  IMAD.MOV.U32 R9, RZ, RZ, 0x40000040 ;  /* 0x40000040ff097424 */ /* 0x000fe200078e00ff */
[----:B------:R-:W-:Y:S02]  /*cc10*/  WARPGROUP.DEPBAR.LE gsb0, 0x0 ;  /* 0x00008000000079c5 */ /* 0x000fe40000010000 */
[----:B------:R-:W-:-:S07]  /*cc20*/  WARPGROUP.ARRIVE ;  /* 0x00000000000079c5 */ /* 0x000fce0000000000 */
[----:B------:R-:W-:Y:S01]  /*cc30*/  HGMMA.64x96x16.F32.BF16 R152, gdesc[UR4], R152, gsb0 ;  /* 0x01600000049879f0 */ /* 0x000fe20008001898 */
[----:B------:R-:W-:Y:S02]  /*cc40*/  R2UR UR4, R14 ;  /* 0x000000000e0472ca */ /* 0x000fe400000e0000 */
[----:B------:R-:W-:Y:S02]  /*cc50*/  R2UR UR5, R15 ;  /* 0x000000000f0572ca */ /* 0x000fe400000e0000 */
[----:B------:R-:W4:Y:S01]  /*cc60*/  LDL.64 R14, [R1+0x20] ;  /* 0x00002000010e7983 */ /* 0x000f220000100a00 */
[----:B------:R-:W-:Y:S02]  /*cc70*/  R2UR UR6, R8 ;  /* 0x00000000080672ca */ /* 0x000fe400000e0000 */
[----:B------:R-:W-:Y:S01]  /*cc80*/  R2UR UR7, R9 ;  /* 0x00000000090772ca */ /* 0x000fe200000e0000 */
[----:B------:R-:W-:Y:S02]  /*cc90*/  VIADD R8, R6, 0x6 ;  /* 0x0000000606087836 */ /* 0x000fe40000000000 */
[----:B------:R-:W-:Y:S01]  /*cca0*/  IMAD.MOV.U32 R9, RZ, RZ, 0x40000040 ;  /* 0x40000040ff097424 */ /* 0x000fe200078e00ff */
[----:B------:R-:W-:-:S02]  /*ccb0*/  WARPGROUP.DEPBAR.LE gsb0, 0x0 ;  /* 0x00008000000079c5 */ /* 0x000fc40000010000 */
[----:B------:R-:W-:-:S07]  /*ccc0*/  WARPGROUP.ARRIVE ;  /* 0x00000000000079c5 */ /* 0x000fce0000000000 */
[----:B------:R-:W-:Y:S01]  /*ccd0*/  HGMMA.64x96x16.F32.BF16 R152, gdesc[UR4], R152, gsb0 ;  /* 0x01600000049879f0 */ /* 0x000fe20008001898 */
[----:B------:R-:W-:Y:S02]  /*cce0*/  R2UR UR6, R8 ;  /* 0x00000000080672ca */ /* 0x000fe400000e0000 */
[----:B------:R-:W-:Y:S02]  /*ccf0*/  R2UR UR7, R9 ;  /* 0x00000000090772ca */ /* 0x000fe400000e0000 */
[----:B--2---:R-:W-:Y:S02]  /*cd00*/  R2UR UR4, R2 ;  /* 0x00000000020472ca */ /* 0x004fe400000e0000 */
[----:B------:R-:W-:Y:S02]  /*cd10*/  R2UR UR5, R3 ;  /* 0x00000000030572ca */ /* 0x000fe400000e0000 */
[----:B------:R-:W2:Y:S01]  /*cd20*/  LDL.64 R2, [R1+0x18] ;  /* 0x0000180001027983 */ /* 0x000ea20000100a00 */
[----:B------:R-:W-:-:S02]  /*cd30*/  WARPGROUP.DEPBAR.LE gsb0, 0x0 ;  /* 0x00008000000079c5 */ /* 0x000fc40000010000 */
[----:B------:R-:W-:-:S08]  /*cd40*/  WARPGROUP.ARRIVE ;  /* 0x00000000000079c5 */ /* 0x000fd00000000000 */
[----:B------:R-:W-:Y:S01]  /*cd50*/  HGMMA.64x96x16.F32.BF16 R152, gdesc[UR4], R152, gsb0 ;  /* 0x01600000049879f0 */ /* 0x000fe20008001898 */
[----:B------:R-:W-:Y:S01]  /*cd60*/  VIADD R8, R6, 0x300 ;  /* 0x0000030006087836 */ /* 0x000fe20000000000 */
[----:B---3--:R-:W-:Y:S01]  /*cd70*/  R2UR UR4, R20 ;  /* 0x00000000140472ca */ /* 0x008fe200000e0000 */
[----:B------:R-:W-:Y:S01]  /*cd80*/  IMAD.MOV.U32 R9, RZ, RZ, 0x40000040 ;  /* 0x40000040ff097424 */ /* 0x000fe200078e00ff */
[----:B------:R-:W-:Y:S02]  /*cd90*/  R2UR UR5, R21 ;  /* 0x00000000150572ca */ /* 0x000fe400000e0000 */
[----:B------:R-:W3:Y:S01]  /*cda0*/  LDL.64 R20, [R1+0x10] ;  /* 0x0000100001147983 */ /* 0x000ee20000100a00 */
[----:B------:R-:W-:Y:S02]  /*cdb0*/  R2UR UR6, R8 ;  /* 0x00000000080672ca */ /* 0x000fe400000e0000 */
[----:B------:R-:W-:Y:S01]  /*cdc0*/  R2UR UR7, R9 ;  /* 0x00000000090772ca */ /* 0x000fe200000e0000 */
[----:B------:R-:W-:-:S02]  /*cdd0*/  VIADD R8, R6, 0x302 ;  /* 0x0000030206087836 */ /* 0x000fc40000000000 */
[----:B------:R-:W-:Y:S01]  /*cde0*/  IMAD.MOV.U32 R9, RZ, RZ, 0x40000040 ;  /* 0x40000040ff097424 */ /* 0x000fe200078e00ff */
[----:B------:R-:W-:Y:S02]  /*cdf0*/  WARPGROUP.DEPBAR.LE gsb0, 0x0 ;  /* 0x00008000000079c5 */ /* 0x000fe40000010000 */
[----:B------:R-:W-:-:S07]  /*ce00*/  WARPGROUP.ARRIVE ;  /* 0x00000000000079c5 */ /* 0x000fce0000000000 */
[----:B------:R-:W-:Y:S01]  /*ce10*/  HGMMA.64x96x16.F32.BF16 R152, gdesc[UR4], R152, gsb0 ;  /* 0x01600000049879f0 */ /* 0x000fe20008001898 */
[----:B----4-:R-:W-:Y:S02]  /*ce20*/  R2UR UR4, R14 ;  /* 0x000000000e0472ca */ /* 0x010fe400000e0000 */
        /* <DEDUP_REMOVED lines=12> */
[----:B------:R-:W-:Y:S01]  /*cef0*/  R2UR UR5, R3 ;  /* 0x00000000030572ca */ /* 0x000fe200000e0000 */
[----:B------:R-:W-:Y:S02]  /*cf00*/  WARPGROUP.DEPBAR.LE gsb0, 0x0 ;  /* 0x00008000000079c5 */ /* 0x000fe40000010000 */
[----:B------:R-:W-:Y:S01]  /*cf10*/  WARPGROUP.ARRIVE ;  /* 0x00000000000079c5 */ /* 0x000fe20000000000 */
[----:B------:R-:W-:Y:S01]  /*cf20*/  VIADD R8, R6, 0x306 ;  /* 0x0000030606087836 */ /* 0x000fe20000000000 */
[----:B------:R0:W5:Y:S08]  /*cf30*/  LDL.LU.64 R2, [R1+0x198] ;  /* 0x0001980001027983 */ /* 0x0001700000300a00 */
[----:B------:R-:W-:Y:S01]  /*cf40*/  HGMMA.64x96x16.F32.BF16 R152, gdesc[UR4], R152, gsb0 ;  /* 0x01600000049879f0 */ /* 0x000fe20008001898 */
[----:B------:R-:W-:Y:S01]  /*cf50*/  IMAD.MOV.U32 R9, RZ, RZ, 0x40000040 ;  /* 0x40000040ff097424 */ /* 0x000fe200078e00ff */
[----:B------:R-:W-:-:S02]  /*cf60*/  R2UR UR6, R8 ;  /* 0x00000000080672ca */ /* 0x000fc400000e0000 */
[----:B---3--:R-:W-:Y:S02]  /*cf70*/  R2UR UR4, R20 ;  /* 0x00000000140472ca */ /* 0x008fe400000e0000 */
[----:B------:R-:W-:Y:S02]  /*cf80*/  R2UR UR7, R9 ;  /* 0x00000000090772ca */ /* 0x000fe400000e0000 */
        /* <DEDUP_REMOVED lines=8> */
[----:B----4-:R-:W-:Y:S02]  /*d010*/  R2UR UR4, R14 ;  /* 0x000000000e0472ca */ /* 0x010fe400000e0000 */
        /* <DEDUP_REMOVED lines=16> */
[----:B------:R-:W-:Y:S01]  /*d120*/  R2UR UR7, R9 ;  /* 0x00000000090772ca */ /* 0x000fe200000e0000 */
[----:B------:R-:W-:Y:S01]  /*d130*/  UMOV UR4, UR56 ;  /* 0x0000003800047c82 */ /* 0x000fe20008000000 */
[----:B------:R-:W-:Y:S01]  /*d140*/  UMOV UR5, UR57 ;  /* 0x0000003900057c82 */ /* 0x000fe20008000000 */
[----:B------:R-:W-:Y:S02]  /*d150*/  VIADD R8, R6, 0x606 ;  /* 0x0000060606087836 */ /* 0x000fe40000000000 */
[----:B------:R-:W-:Y:S01]  /*d160*/  IMAD.MOV.U32 R9, RZ, RZ, 0x40000040 ;  /* 0x40000040ff097424 */ /* 0x000fe200078e00ff */
[----:B------:R-:W-:Y:S02]  /*d170*/  WARPGROUP.DEPBAR.LE gsb0, 0x0 ;  /* 0x00008000000079c5 */ /* 0x000fe40000010000 */
[----:B------:R-:W-:-:S06]  /*d180*/  WARPGROUP.ARRIVE ;  /* 0x00000000000079c5 */ /* 0x000fcc0000000000 */
        /* <DEDUP_REMOVED lines=32> */
[----:B------:R-:W-:Y:S01]  /*d390*/  VIADD R6, R6, 0x906 ;  /* 0x0000090606067836 */ /* 0x000fe20000000000 */
[----:B------:R-:W-:Y:S01]  /*d3a0*/  MOV R7, 0x40000040 ;  /* 0x4000004000077802 */ /* 0x000fe20000000f00 */
[----:B------:R-:W-:Y:S02]  /*d3b0*/  WARPGROUP.DEPBAR.LE gsb0, 0x0 ;  /* 0x00008000000079c5 */ /* 0x000fe40000010000 */
[----:B------:R-:W-:-:S06]  /*d3c0*/  WARPGROUP.ARRIVE ;  /* 0x00000000000079c5 */ /* 0x000fcc0000000000 */
[----:B------:R-:W-:Y:S01]  /*d3d0*/  HGMMA.64x96x16.F32.BF16 R152, gdesc[UR4], R152, gsb0 ;  /* 0x01600000049879f0 */ /* 0x000fe20008001898 */
[----:B------:R-:W-:Y:S02]  /*d3e0*/  R2UR UR6, R6 ;  /* 0x00000000060672ca */ /* 0x000fe400000e0000 */
[----:B------:R-:W-:Y:S01]  /*d3f0*/  R2UR UR7, R7 ;  /* 0x00000000070772ca */ /* 0x000fe200000e0000 */
[----:B------:R-:W-:Y:S01]  /*d400*/  UMOV UR4, UR36 ;  /* 0x0000002400047c82 */ /* 0x000fe20008000000 */
[----:B------:R-:W-:Y:S01]  /*d410*/  UMOV UR5, UR37 ;  /* 0x0000002500057c82 */ /* 0x000fe20008000000 */
[----:B------:R-:W1:Y:S01]  /*d420*/  S2R R14, SR_TID.X ;  /* 0x00000000000e7919 */ /* 0x000e620000002100 */
[----:B------:R-:W-:Y:S02]  /*d430*/  WARPGROUP.DEPBAR.LE gsb0, 0x0 ;  /* 0x00008000000079c5 */ /* 0x000fe40000010000 */
[----:B------:R-:W-:-:S07]  /*d440*/  WARPGROUP.ARRIVE ;  /* 0x00000000000079c5 */ /* 0x000fce0000000000 */
[----:B------:R-:W-:Y:S01]  /*d450*/  HGMMA.64x96x16.F32.BF16 R152, gdesc[UR4], R152, gsb0 ;  /* 0x01600000049879f0 */ /* 0x000fe20008001898 */
[----:B-1----:R-:W-:-:S04]  /*d460*/  SHF.R.U32.HI R14, RZ, 0x7, R14 ;  /* 0x00000007ff0e7819 */ /* 0x002fc8000001160e */
[----:B------:R-:W-:Y:S01]  /*d470*/  IADD3 R6, -R14, 0xb, RZ ;  /* 0x0000000b0e067810 */ /* 0x000fe20007ffe1ff */
[----:B------:R-:W-:-:S04]  /*d480*/  WARPGROUP.DEPBAR.LE gsb0, 0x0 ;  /* 0x00008000000079c5 */ /* 0x000fc80000010000 */
[----:B------:R0:W-:Y:S06]  /*d490*/  BAR.ARV R6, 0x100 ;  /* 0x000400060000751d */ /* 0x0001ec0000002000 */
[----:B------:R-:W-:Y:S05]  /*d4a0*/  @!P0 BRA `(.L_x_1543) ;  /* 0x0000000000048947 */ /* 0x000fea0003800000 */
[----:B------:R-:W-:Y:S01]  /*d4b0*/  BPT.TRAP 0x1 ;  /* 0x000000040000795c */ /* 0x000fe20000300000 */
.L_x_1543:
        /* <DEDUP_REMOVED lines=42> */
[----:B------:R-:W-:-:S04]  /*d760*/  FMUL.FTZ R196, R187, UR38 ;  /* 0x00000026bbc47c20 */ /* 0x000fc80008410000 */
        /* <DEDUP_REMOVED lines=52> */
[----:B-1----:R-:W-:-:S02]  /*dab0*/  FMNMX.FTZ R8, R8, R7, !PT ;  /* 0x0000000708087209 */ /* 0x002fc40007810000 */
[----:B------:R-:W1:Y:S03]  /*dac0*/  LDC R7, c[0x0][0xa80] ;  /* 0x0002a000ff077b82 */ /* 0x000e660000000800 */
[C---:B------:R-:W-:Y:S02]  /*dad0*/  FADD.FTZ R189, -R8.reuse, R5 ;  /* 0x0000000508bd7221 */ /* 0x040fe40000010100 */
[----:B------:R-:W-:Y:S08]  /*dae0*/  MUFU.TANH R196, R196 ;  /* 0x000000c400c47308 */ /* 0x000ff00000002400 */
[----:B------:R2:W-:Y:S01]  /*daf0*/  MUFU.TANH R5, R170 ;  /* 0x000000aa00057308 */ /* 0x0005e20000002400 */
[-C--:B-1----:R-:W-:Y:S01]  /*db00*/  FMUL.FTZ R154, R8, R7.reuse ;  /* 0x00000007089a7220 */ /* 0x082fe20000410000 */
[----:B------:R-:W-:-:S03]  /*db10*/  FMUL.FTZ R189, R189, R7 ;  /* 0x00000007bdbd7220 */ /* 0x000fc60000410000 */
[-CC-:B------:R-:W-:Y:S01]  /*db20*/  FFMA.FTZ R166, R9, R7.reuse, -R154.reuse ;  /* 0x0000000709a67223 */ /* 0x180fe2000001089a */
[-CC-:B--2---:R-:W-:Y:S01]  /*db30*/  FFMA.FTZ R170, R14, R7.reuse, -R154.reuse ;  /* 0x000000070eaa7223 */ /* 0x184fe2000001089a */
[-CC-:B------:R-:W-:Y:S01]  /*db40*/  FFMA.FTZ R14, R152, R7.reuse, -R154.reuse ;  /* 0x00000007980e7223 */ /* 0x180fe2000001089a */
[-CC-:B------:R-:W-:Y:S01]  /*db50*/  FFMA.FTZ R9, R157, R7.reuse, -R154.reuse ;  /* 0x000000079d097223 */ /* 0x180fe2000001089a */
[----:B------:R1:W-:Y:S01]  /*db60*/  MUFU.EX2 R152, R166 ;  /* 0x000000a600987308 */ /* 0x0003e20000000800 */
        /* <DEDUP_REMOVED lines=20> */
[-CC-:B------:R-:W-:Y:S01]  /*dcb0*/  FFMA.FTZ R185, R185, R7.reuse, -R154.reuse ;  /* 0x00000007b9b97223 */ /* 0x180fe2000001089a */
[----:B------:R-:W-:Y:S01]  /*dcc0*/  FFMA.FTZ R188, R188, R7, -R154 ;  /* 0x00000007bcbc7223 */ /* 0x000fe2000001089a */
[----:B-1----:R-:W-:Y:S01]  /*dcd0*/  FMUL.FTZ R166, R171, UR38 ;  /* 0x00000026aba67c20 */ /* 0x002fe20008410000 */
[----:B------:R1:W4:Y:S01]  /*dce0*/  MUFU.EX2 R154, R167 ;  /* 0x000000a7009a7308 */ /* 0x0003220000000800 */
[----:B--2---:R-:W-:Y:S01]  /*dcf0*/  FFMA.FTZ R13, R157, R13, R152 ;  /* 0x0000000d9d0d7223 */ /* 0x004fe20000010098 */
[----:B------:R-:W-:Y:S01]  /*dd00*/  FMUL.FTZ R153, R174, UR38 ;  /* 0x00000026ae997c20 */ /* 0x000fe20008410000 */
[----:B------:R-:W-:Y:S01]  /*dd10*/  FMUL.FTZ R171, R182, UR38 ;  /* 0x00000026b6ab7c20 */ /* 0x000fe20008410000 */
[----:B------:R-:W-:Y:S01]  /*dd20*/  FMUL.FTZ R189, R183, UR38 ;  /* 0x00000026b7bd7c20 */ /* 0x000fe20008410000 */
[----:B------:R-:W-:Y:S01]  /*dd30*/  FMUL.FTZ R174, R186, UR38 ;  /* 0x00000026baae7c20 */ /* 0x000fe20008410000 */
[----:B------:R-:W-:Y:S01]  /*dd40*/  FMUL.FTZ R183, R190, UR38 ;  /* 0x00000026beb77c20 */ /* 0x000fe20008410000 */
[----:B------:R-:W-:Y:S01]  /*dd50*/  FMUL.FTZ R186, R191, UR38 ;  /* 0x00000026bfba7c20 */ /* 0x000fe20008410000 */
[----:B------:R-:W2:Y:S01]  /*dd60*/  MUFU.EX2 R20, R20 ;  /* 0x0000001400147308 */ /* 0x000ea20000000800 */
[C---:B---3--:R-:W-:Y:S01]  /*dd70*/  FADD.FTZ R13, R170.reuse, R13 ;  /* 0x0000000daa0d7221 */ /* 0x048fe20000010000 */
[----:B-1----:R-:W-:Y:S01]  /*dd80*/  FMUL.FTZ R167, R175, UR38 ;  /* 0x00000026afa77c20 */ /* 0x002fe20008410000 */
[----:B------:R-:W-:Y:S01]  /*dd90*/  F2FP.BF16.F32.PACK_AB R152, R170, R152 ;  /* 0x00000098aa98723e */ /* 0x000fe200000010ff */
[----:B------:R-:W-:Y:S01]  /*dda0*/  FMUL.FTZ R170, R178, UR38 ;  /* 0x00000026b2aa7c20 */ /* 0x000fe20008410000 */
[----:B------:R-:W-:Y:S01]  /*ddb0*/  FMUL.FTZ R178, R194, UR38 ;  /* 0x00000026c2b27c20 */ /* 0x000fe20008410000 */
[----:B------:R-:W-:Y:S01]  /*ddc0*/  FMUL.FTZ R175, R195, UR38 ;  /* 0x00000026c3af7c20 */ /* 0x000fe20008410000 */
[----:B------:R-:W-:Y:S01]  /*ddd0*/  FMUL.FTZ R194, R198, UR38 ;  /* 0x00000026c6c27c20 */ /* 0x000fe20008410000 */
[----:B------:R-:W1:Y:S01]  /*dde0*/  MUFU.TANH R166, R166 ;  /* 0x000000a600a67308 */ /* 0x000e620000002400 */
[----:B----4-:R-:W-:Y:S01]  /*ddf0*/  FADD.FTZ R13, R154, R13 ;  /* 0x0000000d9a0d7221 */ /* 0x010fe20000010000 */
[----:B------:R-:W-:Y:S01]  /*de00*/  FMUL.FTZ R195, R199, UR38 ;  /* 0x00000026c7c37c20 */ /* 0x000fe20008410000 */
[-C--:B------:R-:W-:Y:S01]  /*de10*/  FMUL.FTZ R24, R24, R157.reuse ;  /* 0x0000009d18187220 */ /* 0x080fe20000410000 */
[-C--:B------:R-:W-:Y:S01]  /*de20*/  FMUL.FTZ R25, R25, R157.reuse ;  /* 0x0000009d19197220 */ /* 0x080fe20000410000 */
[-C--:B------:R-:W-:Y:S01]  /*de30*/  FMUL.FTZ R28, R28, R157.reuse ;  /* 0x0000009d1c1c7220 */ /* 0x080fe20000410000 */
[-C--:B------:R-:W-:Y:S01]  /*de40*/  FMUL.FTZ R29, R29, R157.reuse ;  /* 0x0000009d1d1d7220 */ /* 0x080fe20000410000 */
[-C--:B------:R-:W-:Y:S01]  /*de50*/  FMUL.FTZ R32, R32, R157.reuse ;  /* 0x0000009d20207220 */ /* 0x080fe20000410000 */
[----:B------:R-:W3:Y:S01]  /*de60*/  MUFU.TANH R153, R153 ;  /* 0x0000009900997308 */ /* 0x000ee20000002400 */
[C---:B--2---:R-:W-:Y:S01]  /*de70*/  FADD.FTZ R13, R20.reuse, R13 ;  /* 0x0000000d140d7221 */ /* 0x044fe20000010000 */
[----:B------:R-:W-:Y:S01]  /*de80*/  F2FP.BF16.F32.PACK_AB R154, R20, R154 ;  /* 0x0000009a149a723e */ /* 0x000fe200000010ff */
[-C--:B------:R-:W-:Y:S01]  /*de90*/  FMUL.FTZ R33, R33, R157.reuse ;  /* 0x0000009d21217220 */ /* 0x080fe20000410000 */
[----:B------:R-:W-:Y:S01]  /*dea0*/  FMNMX.FTZ R20, R193, R4, !PT ;  /* 0x00000004c1147209 */ /* 0x000fe20007810000 */
[-C--:B------:R-:W-:Y:S01]  /*deb0*/  FMUL.FTZ R36, R36, R157.reuse ;  /* 0x0000009d24247220 */ /* 0x080fe20000410000 */
[-C--:B------:R-:W-:Y:S01]  /*dec0*/  FMUL.FTZ R37, R37, R157.reuse ;  /* 0x0000009d25257220 */ /* 0x080fe20000410000 */
        /* <DEDUP_REMOVED lines=10> */
[----:B------:R-:W4:Y:S01]  /*df70*/  MUFU.TANH R170, R170 ;  /* 0x000000aa00aa7308 */ /* 0x000f220000002400 */
        /* <DEDUP_REMOVED lines=22> */
[----:B-1----:R-:W-:Y:S01]  /*e0e0*/  FMNMX.FTZ R20, R166, R20, !PT ;  /* 0x00000014a6147209 */ /* 0x002fe20007810000 */
[----:B------:R-:W1:Y:S01]  /*e0f0*/  MUFU.TANH R174, R174 ;  /* 0x000000ae00ae7308 */ /* 0x000e620000002400 */
[-C--:B------:R-:W-:Y:S01]  /*e100*/  FMUL.FTZ R81, R81, R157.reuse ;  /* 0x0000009d51517220 */ /* 0x080fe20000410000 */
[-C--:B------:R-:W-:Y:S01]  /*e110*/  FMUL.FTZ R84, R84, R157.reuse ;  /* 0x0000009d54547220 */ /* 0x080fe20000410000 */
[----:B---3--:R-:W-:Y:S01]  /*e120*/  FMNMX.FTZ R20, R153, R20, !PT ;  /* 0x0000001499147209 */ /* 0x008fe20007810000 */
[-C--:B------:R-:W-:Y:S01]  /*e130*/  FMUL.FTZ R85, R85, R157.reuse ;  /* 0x0000009d55557220 */ /* 0x080fe20000410000 */
[-C--:B------:R-:W-:Y:S01]  /*e140*/  FMUL.FTZ R88, R88, R157.reuse ;  /* 0x0000009d58587220 */ /* 0x080fe20000410000 */
[-C--:B------:R-:W-:Y:S01]  /*e150*/  FMUL.FTZ R89, R89, R157.reuse ;  /* 0x0000009d59597220 */ /* 0x080fe20000410000 */
[----:B--2---:R-:W-:Y:S01]  /*e160*/  FMNMX.FTZ R20, R167, R20, !PT ;  /* 0x00000014a7147209 */ /* 0x004fe20007810000 */
[----:B------:R-:W2:Y:S01]  /*e170*/  MUFU.TANH R183, R183 ;  /* 0x000000b700b77308 */ /* 0x000ea20000002400 */
[-C--:B------:R-:W-:Y:S01]  /*e180*/  FMUL.FTZ R92, R92, R157.reuse ;  /* 0x0000009d5c5c7220 */ /* 0x080fe20000410000 */
[-C--:B------:R-:W-:Y:S01]  /*e190*/  FMUL.FTZ R93, R93, R157.reuse ;  /* 0x0000009d5d5d7220 */ /* 0x080fe20000410000 */
[----:B----4-:R-:W-:Y:S01]  /*e1a0*/  FMNMX.FTZ R20, R170, R20, !PT ;  /* 0x00000014aa147209 */ /* 0x010fe20007810000 */
[-C--:B------:R-:W-:Y:S01]  /*e1b0*/  FMUL.FTZ R96, R96, R157.reuse ;  /* 0x0000009d60607220 */ /* 0x080fe20000410000 */
[-C--:B------:R-:W-:Y:S01]  /*e1c0*/  FMUL.FTZ R97, R97, R157.reuse ;  /* 0x0000009d61617220 */ /* 0x080fe20000410000 */
[-C--:B------:R-:W-:Y:S01]  /*e1d0*/  FMUL.FTZ R100, R100, R157.reuse ;  /* 0x0000009d64647220 */ /* 0x080fe20000410000 */
[----:B------:R-:W-:Y:S01]  /*e1e0*/  FMNMX.FTZ R20, R179, R20, !PT ;  /* 0x00000014b3147209 */ /* 0x000fe20007810000 */
[----:B------:R-:W3:Y:S01]  /*e1f0*/  MUFU.TANH R186, R186 ;  /* 0x000000ba00ba7308 */ /* 0x000ee20000002400 */
[-C--:B------:R-:W-:Y:S01]  /*e200*/  FMUL.FTZ R101, R101, R157.reuse ;  /* 0x0000009d65657220 */ /* 0x080fe20000410000 */
[-C--:B------:R-:W-:Y:S01]  /*e210*/  FMUL.FTZ R104, R104, R157.reuse ;  /* 0x0000009d68687220 */ /* 0x080fe20000410000 */
[----:B0-----:R-:W-:Y:S01]  /*e220*/  FMNMX.FTZ R20, R171, R20, !PT ;  /* 0x00000014ab147209 */ /* 0x001fe20007810000 */
[-C--:B------:R-:W-:Y:S01]  /*e230*/  FMUL.FTZ R105, R105, R157.reuse ;  /* 0x0000009d69697220 */ /* 0x080fe20000410000 */
[-C--:B------:R-:W-:Y:S01]  /*e240*/  FMUL.FTZ R108, R108, R157.reuse ;  /* 0x0000009d6c6c7220 */ /* 0x080fe20000410000 */
[-C--:B------:R-:W-:Y:S01]  /*e250*/  FMUL.FTZ R109, R109, R157.reuse ;  /* 0x0000009d6d6d7220 */ /* 0x080fe20000410000 */
[----:B------:R-:W-:Y:S01]  /*e260*/  FMNMX.FTZ R20, R189, R20, !PT ;  /* 0x00000014bd147209 */ /* 0x000fe20007810000 */
[----:B------:R-:W0:Y:S01]  /*e270*/  MUFU.TANH R178, R178 ;  /* 0x000000b200b27308 */ /* 0x000e220000002400 */
[-C--:B------:R-:W-:Y:S01]  /*e280*/  FMUL.FTZ R112, R112, R157.reuse ;  /* 0x0000009d70707220 */ /* 0x080fe20000410000 */
[-C--:B------:R-:W-:Y:S01]  /*e290*/  FMUL.FTZ R113, R113, R157.reuse ;  /* 0x0000009d71717220 */ /* 0x080fe20000410000 */
[----:B-1----:R-:W-:Y:S01]  /*e2a0*/  FMNMX.FTZ R20, R174, R20, !PT ;  /* 0x00000014ae147209 */ /* 0x002fe20007810000 */
[-C--:B------:R-:W-:Y:S01]  /*e2b0*/  FMUL.FTZ R116, R116, R157.reuse ;  /* 0x0000009d74747220 */ /* 0x080fe20000410000 */
[-C--:B------:R-:W-:Y:S01]  /*e2c0*/  FMUL.FTZ R117, R117, R157.reuse ;  /* 0x0000009d75757220 */ /* 0x080fe20000410000 */
[-C--:B------:R-:W-:Y:S01]  /*e2d0*/  FMUL.FTZ R120, R120, R157.reuse ;  /* 0x0000009d78787220 */ /* 0x080fe20000410000 */
[----:B------:R-:W-:Y:S01]  /*e2e0*/  FMNMX.FTZ R20, R196, R20, !PT ;  /* 0x00000014c4147209 */ /* 0x000fe20007810000 */
[----:B------:R-:W1:Y:S01]  /*e2f0*/  MUFU.TANH R175, R175 ;  /* 0x000000af00af7308 */ /* 0x000e620000002400 */
[-C--:B------:R-:W-:Y:S01]  /*e300*/  FMUL.FTZ R121, R121, R157.reuse ;  /* 0x0000009d79797220 */ /* 0x080fe20000410000 */
[-C--:B------:R-:W-:Y:S01]  /*e310*/  FMUL.FTZ R124, R124, R157.reuse ;  /* 0x0000009d7c7c7220 */ /* 0x080fe20000410000 */
[----:B--2---:R-:W-:Y:S01]  /*e320*/  FMNMX.FTZ R20, R183, R20, !PT ;  /* 0x00000014b7147209 */ /* 0x004fe20007810000 */
[-C--:B------:R-:W-:Y:S01]  /*e330*/  FMUL.FTZ R125, R125, R157.reuse ;  /* 0x0000009d7d7d7220 */ /* 0x080fe20000410000 */
[-C--:B------:R-:W-:Y:S01]  /*e340*/  FMUL.FTZ R128, R128, R157.reuse ;  /* 0x0000009d80807220 */ /* 0x080fe20000410000 */
[-C--:B------:R-:W-:Y:S01]  /*e350*/  FMUL.FTZ R129, R129, R157.reuse ;  /* 0x0000009d81817220 */ /* 0x080fe20000410000 */
[----:B---3--:R-:W-:Y:S01]  /*e360*/  FMNMX.FTZ R20, R186, R20, !PT ;  /* 0x00000014ba147209 */ /* 0x008fe20007810000 */
[----:B------:R-:W2:Y:S01]  /*e370*/  MUFU.TANH R194, R194 ;  /* 0x000000c200c27308 */ /* 0x000ea20000002400 */
[-C--:B------:R-:W-:Y:S01]  /*e380*/  FMUL.FTZ R132, R132, R157.reuse ;  /* 0x0000009d84847220 */ /* 0x080fe20000410000 */
[-C--:B------:R-:W-:Y:S01]  /*e390*/  FMUL.FTZ R133, R133, R157.reuse ;  /* 0x0000009d85857220 */ /* 0x080fe20000410000 */
[----:B0-----:R-:W-:Y:S01]  /*e3a0*/  FMNMX.FTZ R20, R178, R20, !PT ;  /* 0x00000014b2147209 */ /* 0x001fe20007810000 */
[-C--:B------:R-:W-:Y:S01]  /*e3b0*/  FMUL.FTZ R136, R136, R157.reuse ;  /* 0x0000009d88887220 */ /* 0x080fe20000410000 */
[-C--:B------:R-:W-:Y:S01]  /*e3c0*/  FMUL.FTZ R137, R137, R157.reuse ;  /* 0x0000009d89897220 */ /* 0x080fe20000410000 */
[-C--:B------:R-:W-:Y:S01]  /*e3d0*/  FMUL.FTZ R140, R140, R157.reuse ;  /* 0x0000009d8c8c7220 */ /* 0x080fe20000410000 */
[-C--:B------:R-:W-:Y:S01]  /*e3e0*/  FMUL.FTZ R141, R141, R157.reuse ;  /* 0x0000009d8d8d7220 */ /* 0x080fe20000410000 */
[----:B------:R-:W0:Y:S01]  /*e3f0*/  MUFU.TANH R195, R195 ;  /* 0x000000c300c37308 */ /* 0x000e220000002400 */
[----:B-1----:R-:W-:Y:S01]  /*e400*/  FMNMX.FTZ R20, R175, R20, !PT ;  /* 0x00000014af147209 */ /* 0x002fe20007810000 */
[-C--:B------:R-:W-:Y:S01]  /*e410*/  FMUL.FTZ R144, R144, R157.reuse ;  /* 0x0000009d90907220 */ /* 0x080fe20000410000 */
[-C--:B------:R-:W-:Y:S01]  /*e420*/  FMUL.FTZ R145, R145, R157.reuse ;  /* 0x0000009d91917220 */ /* 0x080fe20000410000 */
[-C--:B------:R-:W-:Y:S01]  /*e430*/  FMUL.FTZ R148, R148, R157.reuse ;  /* 0x0000009d94947220 */ /* 0x080fe20000410000 */
[----:B------:R-:W-:-:S03]  /*e440*/  FMUL.FTZ R149, R149, R157 ;  /* 0x0000009d95957220 */ /* 0x000fc60000410000 */
[----:B------:R-:W-:Y:S01]  /*e450*/  MUFU.EX2 R157, R156 ;  /* 0x0000009c009d7308 */ /* 0x000fe20000000800 */
[----:B--2---:R-:W-:-:S07]  /*e460*/  FMNMX.FTZ R20, R194, R20, !PT ;  /* 0x00000014c2147209 */ /* 0x004fce0007810000 */
[----:B------:R-:W-:Y:S01]  /*e470*/  MUFU.EX2 R160, R160 ;  /* 0x000000a000a07308 */ /* 0x000fe20000000800 */
        /* <DEDUP_REMOVED lines=12> */
[CC--:B------:R-:W-:Y:S01]  /*e540*/  FMUL.FTZ R198, R20.reuse, R7.reuse ;  /* 0x0000000714c67220 */ /* 0x0c0fe20000410000 */
[----:B------:R-:W-:Y:S01]  /*e550*/  FADD.FTZ R199, -R20, R4 ;  /* 0x0000000414c77221 */ /* 0x000fe20000010100 */
[----:B------:R-:W-:Y:S02]  /*e560*/  MUFU.EX2 R180, R180 ;  /* 0x000000b400b47308 */ /* 0x000fe40000000800 */
[-CC-:B------:R-:W-:Y:S01]  /*e570*/  FFMA.FTZ R190, R166, R7.reuse, -R198.reuse ;  /* 0x00000007a6be7223 */ /* 0x180fe200000108c6 */
[-CC-:B------:R-:W-:Y:S01]  /*e580*/  FFMA.FTZ R166, R170, R7.reuse, -R198.reuse ;  /* 0x00000007aaa67223 */ /* 0x180fe200000108c6 */
[-CC-:B------:R-:W-:Y:S01]  /*e590*/  FFMA.FTZ R187, R171, R7.reuse, -R198.reuse ;  /* 0x00000007abbb7223 */ /* 0x180fe200000108c6 */
[-CC-:B------:R-:W-:Y:S01]  /*e5a0*/  FFMA.FTZ R170, R174, R7.reuse, -R198.reuse ;  /* 0x00000007aeaa7223 */ /* 0x180fe200000108c6 */
[-CC-:B------:R-:W-:Y:S01]  /*e5b0*/  FFMA.FTZ R171, R196, R7.reuse, -R198.reuse ;  /* 0x00000007c4ab7223 */ /* 0x180fe200000108c6 */
[-CC-:B------:R-:W-:Y:S01]  /*e5c0*/  FFMA.FTZ R174, R178, R7.reuse, -R198.reuse ;  /* 0x00000007b2ae7223 */ /* 0x180fe200000108c6 */
[----:B------:R-:W0:Y:S01]  /*e5d0*/  S2R R196, SR_CgaCtaId ;  /* 0x0000000000c47919 */ /* 0x000e220000008800 */
[-CC-:B------:R-:W-:Y:S01]  /*e5e0*/  FFMA.FTZ R178, R194, R7.reuse, -R198.reuse ;  /* 0x00000007c2b27223 */ /* 0x180fe200000108c6 */
[-CC-:B------:R-:W-:Y:S01]  /*e5f0*/  FFMA.FTZ R182, R192, R7.reuse, -R198.reuse ;  /* 0x00000007c0b67223 */ /* 0x180fe200000108c6 */
[-CC-:B------:R-:W-:Y:S01]  /*e600*/  FFMA.FTZ R192, R163, R7.reuse, -R198.reuse ;  /* 0x00000007a3c07223 */ /* 0x180fe200000108c6 */
[----:B------:R-:W1:Y:S01]  /*e610*/  S2R R194, SR_TID.X ;  /* 0x0000000000c27919 */ /* 0x000e620000002100 */
[----:B------:R-:W-:Y:S01]  /*e620*/  FFMA.FTZ R163, R5, R7, -R198 ;  /* 0x0000000705a37223 */ /* 0x000fe200000108c6 */
[----:B------:R-:W-:-:S02]  /*e630*/  IMAD.MOV.U32 R5, RZ, RZ, 0x40000040 ;  /* 0x40000040ff057424 */ /* 0x000fc400078e00ff */
[-C--:B------:R-:W-:Y:S01]  /*e640*/  FMUL.FTZ R199, R199, R7.reuse ;  /* 0x00000007c7c77220 */ /* 0x080fe20000410000 */
[-CC-:B------:R-:W-:Y:S01]  /*e650*/  FFMA.FTZ R4, R193, R7.reuse, -R198.reuse ;  /* 0x00000007c1047223 */ /* 0x180fe200000108c6 */
[-CC-:B------:R-:W-:Y:S01]  /*e660*/  FFMA.FTZ R197, R197, R7.reuse, -R198.reuse ;  /* 0x00000007c5c57223 */ /* 0x180fe200000108c6 */
[-CC-:B------:R-:W-:Y:S01]  /*e670*/  FFMA.FTZ R155, R155, R7.reuse, -R198.reuse ;  /* 0x000000079b9b7223 */ /* 0x180fe200000108c6 */
[----:B------:R-:W-:Y:S01]  /*e680*/  R2UR UR7, R5 ;  /* 0x00000000050772ca */ /* 0x000fe200000e0000 */
[----:B------:R-:W-:Y:S01]  /*e690*/  VIADD R5, R0, 0x32440 ;  /* 0x0003244000057836 */ /* 0x000fe20000000000 */
        /* <DEDUP_REMOVED lines=12> */
[----:B------:R-:W-:-:S04]  /*e760*/  FFMA.FTZ R175, R175, R7, -R198 ;  /* 0x00000007afaf7223 */ /* 0x000fc800000108c6 */
[----:B------:R-:W4:Y:S01]  /*e770*/  MUFU.EX2 R153, R197 ;  /* 0x000000c500997308 */ /* 0x000f220000000800 */
[-C--:B--2---:R-:W-:Y:S01]  /*e780*/  FMUL.FTZ R26, R26, R199.reuse ;  /* 0x000000c71a1a7220 */ /* 0x084fe20000410000 */
[-C--:B------:R-:W-:Y:S01]  /*e790*/  FMUL.FTZ R27, R27, R199.reuse ;  /* 0x000000c71b1b7220 */ /* 0x080fe20000410000 */
[----:B0-----:R-:W-:Y:S01]  /*e7a0*/  PRMT R5, R196, 0x654, R5 ;  /* 0x00000654c4057816 */ /* 0x001fe20000000005 */
[-C--:B------:R-:W-:Y:S01]  /*e7b0*/  FMUL.FTZ R30, R30, R199.reuse ;  /* 0x000000c71e1e7220 */ /* 0x080fe20000410000 */
[-C--:B------:R-:W-:Y:S01]  /*e7c0*/  FMUL.FTZ R31, R31, R199.reuse ;  /* 0x000000c71f1f7220 */ /* 0x080fe20000410000 */
[-C--:B------:R-:W-:Y:S01]  /*e7d0*/  FMUL.FTZ R34, R34, R199.reuse ;  /* 0x000000c722227220 */ /* 0x080fe20000410000 */
[----:B-1----:R-:W-:Y:S01]  /*e7e0*/  SHF.R.U32.HI R194, RZ, 0x7, R194 ;  /* 0x00000007ffc27819 */ /* 0x002fe200000116c2 */
[----:B------:R0:W-:Y:S01]  /*e7f0*/  SYNCS.ARRIVE.TRANS64.RED.A1T0 RZ, [R5+URZ], RZ ;  /* 0x000000ff05ff79a7 */ /* 0x0001e2000810043f */
[----:B------:R-:W-:Y:S01]  /*e800*/  MUFU.EX2 R182, R182 ;  /* 0x000000b600b67308 */ /* 0x000fe20000000800 */
[----:B---3--:R-:W-:Y:S01]  /*e810*/  FFMA.FTZ R12, R199, R12, R4 ;  /* 0x0000000cc70c7223 */ /* 0x008fe20000010004 */
[-C--:B------:R-:W-:Y:S01]  /*e820*/  FMUL.FTZ R35, R35, R199.reuse ;  /* 0x000000c723237220 */ /* 0x080fe20000410000 */
[-C--:B------:R-:W-:Y:S01]  /*e830*/  FMUL.FTZ R38, R38, R199.reuse ;  /* 0x000000c726267220 */ /* 0x080fe20000410000 */
[-C--:B------:R-:W-:Y:S01]  /*e840*/  FMUL.FTZ R39, R39, R199.reuse ;  /* 0x000000c727277220 */ /* 0x080fe20000410000 */
[-C--:B------:R-:W-:Y:S01]  /*e850*/  FMUL.FTZ R42, R42, R199.reuse ;  /* 0x000000c72a2a7220 */ /* 0x080fe20000410000 */
[-C--:B------:R-:W-:Y:S01]  /*e860*/  FMUL.FTZ R43, R43, R199.reuse ;  /* 0x000000c72b2b7220 */ /* 0x080fe20000410000 */
[----:B------:R-:W-:Y:S01]  /*e870*/  FMUL.FTZ R46, R46, R199 ;  /* 0x000000c72e2e7220 */ /* 0x000fe20000410000 */
[----:B0-----:R0:W1:Y:S01]  /*e880*/  MUFU.EX2 R5, R155 ;  /* 0x0000009b00057308 */ /* 0x0010620000000800 */
[C---:B----4-:R-:W-:Y:S01]  /*e890*/  FADD.FTZ R12, R153.reuse, R12 ;  /* 0x0000000c990c7221 */ /* 0x050fe20000010000 */
[----:B------:R-:W-:Y:S01]  /*e8a0*/  F2FP.BF16.F32.PACK_AB R153, R153, R4 ;  /* 0x000000049999723e */ /* 0x000fe200000010ff */
[----:B------:R-:W-:-:S02]  /*e8b0*/  IMAD R4, R202, 0xc00, R227 ;  /* 0x00000c00ca047824 */ /* 0x000fc400078e02e3 */
[-C--:B------:R-:W-:Y:S01]  /*e8c0*/  FMUL.FTZ R47, R47, R199.reuse ;  /* 0x000000c72f2f7220 */ /* 0x080fe20000410000 */
[-C--:B------:R-:W-:Y:S01]  /*e8d0*/  FMUL.FTZ R50, R50, R199.reuse ;  /* 0x000000c732327220 */ /* 0x080fe20000410000 */
[-C--:B------:R-:W-:Y:S01]  /*e8e0*/  FMUL.FTZ R51, R51, R199.reuse ;  /* 0x000000c733337220 */ /* 0x080fe20000410000 */
[-C--:B------:R-:W-:Y:S01]  /*e8f0*/  FMUL.FTZ R54, R54, R199.reuse ;  /* 0x000000c736367220 */ /* 0x080fe20000410000 */
[----:B------:R-:W-:Y:S01]  /*e900*/  R2UR UR6, R4 ;  /* 0x00000000040672ca */ /* 0x000fe200000e0000 */
[----:B0-----:R-:W-:Y:S02]  /*e910*/  VIADD R155, R194, 0x8 ;  /* 0x00000008c29b7836 */ /* 0x001fe40000000000 */
[-C--:B------:R-:W-:Y:S01]  /*e920*/  FMUL.FTZ R55, R55, R199.reuse ;  /* 0x000000c737377220 */ /* 0x080fe20000410000 */
[-C--:B------:R-:W-:Y:S01]  /*e930*/  FMUL.FTZ R58, R58, R199.reuse ;  /* 0x000000c73a3a7220 */ /* 0x080fe20000410000 */
[-C--:B------:R-:W-:Y:S01]  /*e940*/  FMUL.FTZ R59, R59, R199.reuse ;  /* 0x000000c73b3b7220 */ /* 0x080fe20000410000 */
[-C--:B------:R-:W-:Y:S01]  /*e950*/  FMUL.FTZ R62, R62, R199.reuse ;  /* 0x000000c73e3e7220 */ /* 0x080fe20000410000 */
        /* <DEDUP_REMOVED lines=46> */
[----:B-1----:R-:W-:Y:S01]  /*ec40*/  F2FP.BF16.F32.PACK_AB R155, R5, R182 ;  /* 0x000000b6059b723e */ /* 0x002fe200000010ff */
[----:B------:R-:W-:Y:S01]  /*ec50*/  MUFU.EX2 R193, R193 ;  /* 0x000000c100c17308 */ /* 0x000fe20000000800 */
[----:B------:R-:W-:-:S03]  /*ec60*/  FADD.FTZ R12, R182, R12 ;  /* 0x0000000cb60c7221 */ /* 0x000fc60000010000 */
[----:B------:R-:W-:Y:S01]  /*ec70*/  WARPGROUP.ARRIVE ;  /* 0x00000000000079c5 */ /* 0x000fe20000000000 */
[----:B------:R-:W-:-:S03]  /*ec80*/  FADD.FTZ R12, R5, R12 ;  /* 0x0000000c050c7221 */ /* 0x000fc60000010000 */
[----:B------:R-:W-:Y:S02]  /*ec90*/  MUFU.EX2 R192, R192 ;  /* 0x000000c000c07308 */ /* 0x000fe40000000800 */
[----:B------:R-:W-:Y:S06]  /*eca0*/  HGMMA.64x256x16.F32.BF16 R24, R152, gdesc[UR4].tnspB, R24, gsb0 ;  /* 0x43e0000498187df0 */ /* 0x000fec0008001818 */
[----:B------:R-:W-:Y:S08]  /*ecb0*/  MUFU.EX2 R190, R190 ;  /* 0x000000be00be7308 */ /* 0x000ff00000000800 */
        /* <DEDUP_REMOVED lines=9> */
[----:B------:R-:W-:Y:S01]  /*ed50*/  MUFU.EX2 R179, R179 ;  /* 0x000000b300b37308 */ /* 0x000fe20000000800 */
[----:B------:R-:W-:-:S07]  /*ed60*/  WARPGROUP.DEPBAR.LE gsb0, 0x0 ;  /* 0x00008000000079c5 */ /* 0x000fce0000010000 */
[----:B------:R-:W0:Y:S08]  /*ed70*/  MUFU.EX2 R153, R21 ;  /* 0x0000001500997308 */ /* 0x000e300000000800 */
[----:B------:R1:W2:Y:S08]  /*ed80*/  MUFU.EX2 R155, R14 ;  /* 0x0000000e009b7308 */ /* 0x0002b00000000800 */
[----:B------:R3:W4:Y:S01]  /*ed90*/  MUFU.EX2 R154, R15 ;  /* 0x0000000f009a7308 */ /* 0x0007220000000800 */
[----:B0-----:R-:W-:Y:S01]  /*eda0*/  FADD.FTZ R13, R153, R13 ;  /* 0x0000000d990d7221 */ /* 0x001fe20000010000 */
[----:B-1----:R-:W-:-:S05]  /*edb0*/  VIADD R14, R4, 0x80 ;  /* 0x00000080040e7836 */ /* 0x002fca0000000000 */
[----:B------:R-:W-:Y:S01]  /*edc0*/  R2UR UR6, R14 ;  /* 0x000000000e0672ca */ /* 0x000fe200000e0000 */
[----:B------:R0:W1:Y:S01]  /*edd0*/  MUFU.EX2 R21, R158 ;  /* 0x0000009e00157308 */ /* 0x0000620000000800 */
[C---:B--2---:R-:W-:Y:S01]  /*ede0*/  FADD.FTZ R13, R155.reuse, R13 ;  /* 0x0000000d9b0d7221 */ /* 0x044fe20000010000 */
[----:B---3--:R-:W-:Y:S01]  /*edf0*/  IMAD.MOV.U32 R15, RZ, RZ, 0x40000040 ;  /* 0x40000040ff0f7424 */ /* 0x008fe200078e00ff */
[----:B------:R-:W-:Y:S01]  /*ee00*/  F2FP.BF16.F32.PACK_AB R156, R155, R153 ;  /* 0x000000999b9c723e */ /* 0x000fe200000010ff */
[----:B------:R-:W-:-:S03]  /*ee10*/  VIADD R14, R4, 0x100 ;  /* 0x00000100040e7836 */ /* 0x000fc60000000000 */
[----:B------:R-:W-:Y:S01]  /*ee20*/  R2UR UR7, R15 ;  /* 0x000000000f0772ca */ /* 0x000fe200000e0000 */
[----:B------:R2:W3:Y:S01]  /*ee30*/  MUFU.EX2 R152, R159 ;  /* 0x0000009f00987308 */ /* 0x0004e20000000800 */
[----:B----4-:R-:W-:Y:S01]  /*ee40*/  FADD.FTZ R13, R154, R13 ;  /* 0x0000000d9a0d7221 */ /* 0x010fe20000010000 */
[C---:B0-----:R-:W-:Y:S01]  /*ee50*/  F2FP.BF16.F32.PACK_AB R158, R157.reuse, R154 ;  /* 0x0000009a9d9e723e */ /* 0x041fe200000010ff */
[----:B------:R-:W-:Y:S02]  /*ee60*/  IMAD.MOV.U32 R15, RZ, RZ, 0x40000040 ;  /* 0x40000040ff0f7424 */ /* 0x000fe400078e00ff */
[----:B------:R-:W-:-:S03]  /*ee70*/  FADD.FTZ R13, R157, R13 ;  /* 0x0000000d9d0d7221 */ /* 0x000fc60000010000 */
[----:B------:R-:W0:Y:S01]  /*ee80*/  MUFU.EX2 R154, R9 ;  /* 0x00000009009a7308 */ /* 0x000e220000000800 */
[----:B--2---:R-:W-:Y:S01]  /*ee90*/  F2FP.BF16.F32.PACK_AB R159, R192, R193 ;  /* 0x000000c1c09f723e */ /* 0x004fe200000010ff */
[----:B-1----:R-:W-:-:S06]  /*eea0*/  FADD.FTZ R12, R21, R12 ;  /* 0x0000000c150c7221 */ /* 0x002fcc0000010000 */
[----:B------:R-:W1:Y:S01]  /*eeb0*/  MUFU.EX2 R9, R163 ;  /* 0x000000a300097308 */ /* 0x000e620000000800 */
[C---:B---3--:R-:W-:Y:S01]  /*eec0*/  F2FP.BF16.F32.PACK_AB R157, R152.reuse, R21 ;  /* 0x00000015989d723e */ /* 0x048fe200000010ff */
[----:B------:R-:W-:-:S03]  /*eed0*/  FADD.FTZ R12, R152, R12 ;  /* 0x0000000c980c7221 */ /* 0x000fc60000010000 */
[----:B------:R-:W-:Y:S01]  /*eee0*/  WARPGROUP.ARRIVE ;  /* 0x00000000000079c5 */ /* 0x000fe20000000000 */
[----:B------:R-:W-:Y:S02]  /*eef0*/  FADD.FTZ R12, R193, R12 ;  /* 0x0000000cc10c7221 */ /* 0x000fe40000010000 */
[----:B------:R2:W3:Y:S01]  /*ef00*/  MUFU.EX2 R153, R162 ;  /* 0x000000a200997308 */ /* 0x0004e20000000800 */
[----:B0-----:R-:W-:Y:S01]  /*ef10*/  FADD.FTZ R13, R154, R13 ;  /* 0x0000000d9a0d7221 */ /* 0x001fe20000010000 */
[----:B------:R-:W-:Y:S01]  /*ef20*/  FADD.FTZ R12, R192, R12 ;  /* 0x0000000cc00c7221 */ /* 0x000fe20000010000 */
[----:B------:R-:W-:Y:S01]  /*ef30*/  HGMMA.64x256x16.F32.BF16 R24, R156, gdesc[UR4].tnspB, R24, gsb0 ;  /* 0x43e000049c187df0 */ /* 0x000fe20008001818 */
[----:B------:R-:W-:Y:S01]  /*ef40*/  R2UR UR6, R14 ;  /* 0x000000000e0672ca */ /* 0x000fe200000e0000 */
[----:B------:R-:W-:Y:S01]  /*ef50*/  FADD.FTZ R13, R160, R13 ;  /* 0x0000000da00d7221 */ /* 0x000fe20000010000 */
[----:B------:R-:W-:Y:S01]  /*ef60*/  R2UR UR7, R15 ;  /* 0x000000000f0772ca */ /* 0x000fe200000e0000 */
[----:B------:R-:W-:Y:S01]  /*ef70*/  VIADD R14, R4, 0x180 ;  /* 0x00000180040e7836 */ /* 0x000fe20000000000 */
[----:B------:R-:W-:Y:S01]  /*ef80*/  F2FP.BF16.F32.PACK_AB R160, R160, R154 ;  /* 0x0000009aa0a0723e */ /* 0x000fe200000010ff */
[----:B------:R-:W-:Y:S01]  /*ef90*/  FADD.FTZ R13, R161, R13 ;  /* 0x0000000da10d7221 */ /* 0x000fe20000010000 */
[----:B--2---:R-:W-:Y:S01]  /*efa0*/  F2FP.BF16.F32.PACK_AB R162, R164, R161 ;  /* 0x000000a1a4a2723e */ /* 0x004fe200000010ff */
[----:B------:R0:W2:Y:S01]  /*efb0*/  MUFU.EX2 R154, R166 ;  /* 0x000000a6009a7308 */ /* 0x0000a20000000800 */
[----:B-1----:R-:W-:Y:S01]  /*efc0*/  F2FP.BF16.F32.PACK_AB R161, R190, R9 ;  /* 0x00000009bea1723e */ /* 0x002fe200000010ff */
[----:B------:R-:W-:Y:S01]  /*efd0*/  FADD.FTZ R13, R164, R13 ;  /* 0x0000000da40d7221 */ /* 0x000fe20000010000 */
[----:B------:R-:W-:-:S02]  /*efe0*/  IMAD.MOV.U32 R15, RZ, RZ, 0x40000040 ;  /* 0x40000040ff0f7424 */ /* 0x000fc400078e00ff */
[----:B------:R-:W-:Y:S01]  /*eff0*/  FADD.FTZ R12, R9, R12 ;  /* 0x0000000c090c7221 */ /* 0x000fe20000010000 */
[----:B---3--:R-:W-:Y:S02]  /*f000*/  F2FP.BF16.F32.PACK_AB R163, R153, R191 ;  /* 0x000000bf99a3723e */ /* 0x008fe400000010ff */
[----:B------:R-:W1:Y:S01]  /*f010*/  MUFU.EX2 R164, R165 ;  /* 0x000000a500a47308 */ /* 0x000e620000000800 */
[----:B0-----:R-:W-:Y:S01]  /*f020*/  F2FP.BF16.F32.PACK_AB R166, R172, R169 ;  /* 0x000000a9aca6723e */ /* 0x001fe200000010ff */
[----:B------:R-:W-:-:S04]  /*f030*/  FADD.FTZ R12, R190, R12 ;  /* 0x0000000cbe0c7221 */ /* 0x000fc80000010000 */
[----:B------:R-:W-:Y:S02]  /*f040*/  FADD.FTZ R12, R191, R12 ;  /* 0x0000000cbf0c7221 */ /* 0x000fe40000010000 */
[----:B------:R0:W3:Y:S02]  /*f050*/  MUFU.EX2 R155, R167 ;  /* 0x000000a7009b7308 */ /* 0x0000e40000000800 */
[----:B------:R-:W-:-:S04]  /*f060*/  FADD.FTZ R12, R153, R12 ;  /* 0x0000000c990c7221 */ /* 0x000fc80000010000 */
[----:B--2---:R-:W-:Y:S01]  /*f070*/  FADD.FTZ R12, R154, R12 ;  /* 0x0000000c9a0c7221 */ /* 0x004fe20000010000 */
[----:B-1----:R-:W-:Y:S01]  /*f080*/  FADD.FTZ R13, R164, R13 ;  /* 0x0000000da40d7221 */ /* 0x002fe20000010000 */
[C---:B------:R-:W-:Y:S02]  /*f090*/  F2FP.BF16.F32.PACK_AB R164, R168.reuse, R164 ;  /* 0x000000a4a8a4723e */ /* 0x040fe400000010ff */
[----:B0-----:R-:W-:Y:S01]  /*f0a0*/  F2FP.BF16.F32.PACK_AB R167, R189, R187 ;  /* 0x000000bbbda7723e */ /* 0x001fe200000010ff */
[----:B------:R-:W-:Y:S02]  /*f0b0*/  FADD.FTZ R13, R168, R13 ;  /* 0x0000000da80d7221 */ /* 0x000fe40000010000 */
[----:B------:R-:W0:Y:S01]  /*f0c0*/  MUFU.EX2 R168, R173 ;  /* 0x000000ad00a87308 */ /* 0x000e220000000800 */
[----:B---3--:R-:W-:Y:S01]  /*f0d0*/  F2FP.BF16.F32.PACK_AB R165, R155, R154 ;  /* 0x0000009a9ba5723e */ /* 0x008fe200000010ff */
[----:B------:R-:W-:Y:S01]  /*f0e0*/  FADD.FTZ R13, R169, R13 ;  /* 0x0000000da90d7221 */ /* 0x000fe20000010000 */
[----:B------:R-:W-:-:S03]  /*f0f0*/  FADD.FTZ R12, R155, R12 ;  /* 0x0000000c9b0c7221 */ /* 0x000fc60000010000 */
[----:B------:R-:W-:Y:S01]  /*f100*/  FADD.FTZ R13, R172, R13 ;  /* 0x0000000dac0d7221 */ /* 0x000fe20000010000 */
[----:B------:R-:W-:Y:S01]  /*f110*/  FADD.FTZ R12, R187, R12 ;  /* 0x0000000cbb0c7221 */ /* 0x000fe20000010000 */
[----:B------:R-:W1:Y:S03]  /*f120*/  MUFU.EX2 R172, R181 ;  /* 0x000000b500ac7308 */ /* 0x000e660000000800 */
[----:B------:R-:W-:Y:S01]  /*f130*/  FADD.FTZ R12, R189, R12 ;  /* 0x0000000cbd0c7221 */ /* 0x000fe20000010000 */
[----:B0-----:R-:W-:Y:S01]  /*f140*/  FADD.FTZ R13, R168, R13 ;  /* 0x0000000da80d7221 */ /* 0x001fe20000010000 */
[----:B------:R-:W-:-:S03]  /*f150*/  F2FP.BF16.F32.PACK_AB R168, R176, R168 ;  /* 0x000000a8b0a8723e */ /* 0x000fc600000010ff */
[----:B------:R-:W-:-:S04]  /*f160*/  FADD.FTZ R13, R176, R13 ;  /* 0x0000000db00d7221 */ /* 0x000fc80000010000 */
[----:B------:R-:W-:-:S04]  /*f170*/  FADD.FTZ R13, R177, R13 ;  /* 0x0000000db10d7221 */ /* 0x000fc80000010000 */
[----:B------:R-:W-:-:S04]  /*f180*/  FADD.FTZ R13, R180, R13 ;  /* 0x0000000db40d7221 */ /* 0x000fc80000010000 */
[----:B-1----:R-:W-:Y:S01]  /*f190*/  FADD.FTZ R13, R172, R13 ;  /* 0x0000000dac0d7221 */ /* 0x002fe20000010000 */
[----:B------:R-:W-:-:S03]  /*f1a0*/  F2FP.BF16.F32.PACK_AB R172, R184, R172 ;  /* 0x000000acb8ac723e */ /* 0x000fc600000010ff */
[----:B------:R-:W-:-:S04]  /*f1b0*/  FADD.FTZ R13, R184, R13 ;  /* 0x0000000db80d7221 */ /* 0x000fc80000010000 */
[----:B------:R-:W-:-:S04]  /*f1c0*/  FADD.FTZ R13, R185, R13 ;  /* 0x0000000db90d7221 */ /* 0x000fc80000010000 */
[----:B------:R-:W-:Y:S01]  /*f1d0*/  FADD.FTZ R13, R188, R13 ;  /* 0x0000000dbc0d7221 */ /* 0x000fe20000010000 */
[----:B------:R-:W-:Y:S02]  /*f1e0*/  WARPGROUP.DEPBAR.LE gsb0, 0x0 ;  /* 0x00008000000079c5 */ /* 0x000fe40000010000 */
[----:B------:R-:W-:Y:S01]  /*f1f0*/  WARPGROUP.ARRIVE ;  /* 0x00000000000079c5 */ /* 0x000fe20000000000 */
[----:B------:R0:W1:Y:S05]  /*f200*/  MUFU.EX2 R156, R170 ;  /* 0x000000aa009c7308 */ /* 0x00006a0000000800 */
[----:B------:R-:W-:Y:S01]  /*f210*/  HGMMA.64x256x16.F32.BF16 R24, R160, gdesc[UR4].tnspB, R24, gsb0 ;  /* 0x43e00004a0187df0 */ /* 0x000fe20008001818 */
[----:B------:R-:W-:Y:S01]  /*f220*/  R2UR UR6, R14 ;  /* 0x000000000e0672ca */ /* 0x000fe200000e0000 */
[----:B------:R-:W-:Y:S01]  /*f230*/  VIADD R14, R4, 0x200 ;  /* 0x00000200040e7836 */ /* 0x000fe20000000000 */
[----:B------:R-:W-:Y:S01]  /*f240*/  R2UR UR7, R15 ;  /* 0x000000000f0772ca */ /* 0x000fe200000e0000 */
[----:B------:R2:W3:Y:S01]  /*f250*/  MUFU.EX2 R157, R171 ;  /* 0x000000ab009d7308 */ /* 0x0004e20000000800 */
[----:B------:R-:W-:Y:S01]  /*f260*/  IMAD.MOV.U32 R15, RZ, RZ, 0x40000040 ;  /* 0x40000040ff0f7424 */ /* 0x000fe200078e00ff */
[----:B0-----:R-:W-:-:S06]  /*f270*/  F2FP.BF16.F32.PACK_AB R170, R180, R177 ;  /* 0x000000b1b4aa723e */ /* 0x001fcc00000010ff */
[----:B------:R0:W4:Y:S01]  /*f280*/  MUFU.EX2 R158, R174 ;  /* 0x000000ae009e7308 */ /* 0x0001220000000800 */
[----:B--2---:R-:W-:Y:S01]  /*f290*/  F2FP.BF16.F32.PACK_AB R171, R186, R183 ;  /* 0x000000b7baab723e */ /* 0x004fe200000010ff */
[----:B-1----:R-:W-:-:S06]  /*f2a0*/  FADD.FTZ R12, R156, R12 ;  /* 0x0000000c9c0c7221 */ /* 0x002fcc0000010000 */
[----:B------:R1:W2:Y:S01]  /*f2b0*/  MUFU.EX2 R159, R175 ;  /* 0x000000af009f7308 */ /* 0x0002a20000000800 */
[C---:B---3--:R-:W-:Y:S01]  /*f2c0*/  F2FP.BF16.F32.PACK_AB R169, R157.reuse, R156 ;  /* 0x0000009c9da9723e */ /* 0x048fe200000010ff */
[----:B------:R-:W-:Y:S01]  /*f2d0*/  FADD.FTZ R12, R157, R12 ;  /* 0x0000000c9d0c7221 */ /* 0x000fe20000010000 */
[----:B0-----:R-:W-:-:S03]  /*f2e0*/  F2FP.BF16.F32.PACK_AB R174, R188, R185 ;  /* 0x000000b9bcae723e */ /* 0x001fc600000010ff */
[----:B------:R-:W-:Y:S01]  /*f2f0*/  FADD.FTZ R12, R183, R12 ;  /* 0x0000000cb70c7221 */ /* 0x000fe20000010000 */
[----:B-1----:R-:W-:-:S03]  /*f300*/  F2FP.BF16.F32.PACK_AB R175, R179, R178 ;  /* 0x000000b2b3af723e */ /* 0x002fc600000010ff */
[----:B------:R-:W-:-:S04]  /*f310*/  FADD.FTZ R12, R186, R12 ;  /* 0x0000000cba0c7221 */ /* 0x000fc80000010000 */
[----:B----4-:R-:W-:Y:S01]  /*f320*/  FADD.FTZ R12, R158, R12 ;  /* 0x0000000c9e0c7221 */ /* 0x010fe20000010000 */
[----:B--2---:R-:W-:-:S03]  /*f330*/  F2FP.BF16.F32.PACK_AB R173, R159, R158 ;  /* 0x0000009e9fad723e */ /* 0x004fc600000010ff */
[----:B------:R-:W-:-:S04]  /*f340*/  FADD.FTZ R12, R159, R12 ;  /* 0x0000000c9f0c7221 */ /* 0x000fc80000010000 */
[----:B------:R-:W-:-:S04]  /*f350*/  FADD.FTZ R12, R178, R12 ;  /* 0x0000000cb20c7221 */ /* 0x000fc80000010000 */
[----:B------:R-:W-:Y:S01]  /*f360*/  FADD.FTZ R12, R179, R12 ;  /* 0x0000000cb30c7221 */ /* 0x000fe20000010000 */
[----:B------:R-:W-:Y:S02]  /*f370*/  WARPGROUP.DEPBAR.LE gsb0, 0x0 ;  /* 0x00008000000079c5 */ /* 0x000fe40000010000 */
[----:B------:R-:W-:-:S06]  /*f380*/  WARPGROUP.ARRIVE ;  /* 0x00000000000079c5 */ /* 0x000fcc0000000000 */
        /* <DEDUP_REMOVED lines=16> */
[----:B------:R-:W-:Y:S05]  /*f490*/  @!P0 BRA `(.L_x_1544) ;  /* 0x0000000000048947 */ /* 0x000fea0003800000 */
[----:B------:R-:W-:Y:S01]  /*f4a0*/  BPT.TRAP 0x1 ;  /* 0x000000040000795c */ /* 0x000fe20000300000 */
.L_x_1544:
[----:B------:R-:W-:Y:S02]  /*f4b0*/  VIADD R0, R0, 0x32460 ;  /* 0x0003246000007836 */ /* 0x000fe40000000000 */
[----:B------:R-:W-:Y:S02]  /*f4c0*/  IMAD.MOV.U32 R4, RZ, RZ, R20 ;  /* 0x000000ffff047224 */ /* 0x000fe400078e0014 */
[----:B------:R-:W-:Y:S01]  /*f4d0*/  IMAD.MOV.U32 R5, RZ, RZ, R8 ;  /* 0x000000ffff057224 */ /* 0x000fe200078e0008 */
[----:B------:R-:W-:-:S04]  /*f4e0*/  PRMT R0, R196, 0x654, R0 ;  /* 0x00000654c4007816 */ /* 0x000fc80000000000 */
[----:B------:R0:W-:Y:S01]  /*f4f0*/  SYNCS.ARRIVE.TRANS64.RED.A1T0 RZ, [R0+URZ], RZ ;  /* 0x000000ff00ff79a7 */ /* 0x0001e2000810043f */
[----:B------:R-:W-:Y:S05]  /*f500*/  @P1 BRA `(.L_x_1545) ;  /* 0xffffffd000581947 */ /* 0x000fea000383ffff */
.L_x_1534:
[----:B------:R-:W2:Y:S01]  /*f510*/  LDL.LU R9, [R1+0x74] ;  /* 0x0000740001097983 */ /* 0x000ea20000300800 */
[----:B------:R-:W-:Y:S05]  /*f520*/  WARPSYNC.ALL ;  /* 0x0000000000007948 */ /* 0x000fea0003800000 */
[----:B0-----:R-:W0:Y:S01]  /*f530*/  SHFL.BFLY PT, R0, R13, 0x2, 0x1f ;  /* 0x0c401f000d007f89 */ /* 0x001e2200000e0000 */
        /* <DEDUP_REMOVED lines=8> */
[----:B-----5:R-:W0:Y:S02]  /*f5c0*/  SHFL.BFLY PT, R3, R0, 0x1, 0x1f ;  /* 0x0c201f0000037f89 */ /* 0x020e2400000e0000 */
        /* <DEDUP_REMOVED lines=152> */
.L_x_1490:
        /* <DEDUP_REMOVED lines=201> */
[----:B------:R-:W-:Y:S01]  /*10be0*/  ISETP.NE.AND.EX P1, PT, RZ, UR5, PT, P1 ;  /* 0x00000005ff007c0c */ /* 0x000fe2000bf25310 */
[----:B------:R-:W-:Y:S01]  /*10bf0*/  IMAD.MOV.U32 R8, RZ, RZ, RZ ;  /* 0x000000ffff087224 */ /* 0x000fe200078e00ff */
[----:B0-----:R-:W-:-:S04]  /*10c00*/  IADD3 R12, P0, R154, UR4, RZ ;  /* 0x000000049a0c7c10 */ /* 0x001fc8000ff1e0ff */
[----:B--2---:R-:W-:-:S07]  /*10c10*/  IADD3.X R13, R48, UR5, RZ, P0, !PT ;  /* 0x00000005300d7c10 */ /* 0x004fce00087fe4ff */
[----:B------:R-:W5:Y:S01]  /*10c20*/  @P1 LDG.E R8, desc[UR60][R12.64] ;  /* 0x0000003c0c081981 */ /* 0x000f62000c1e1900 */
[----:B------:R-:W-:-:S04]  /*10c30*/  ISETP.NE.U32.AND P0, PT, RZ, UR6, PT ;  /* 0x00000006ff007c0c */ /* 0x000fc8000bf05070 */
[----:B------:R-:W-:-:S13]  /*10c40*/  ISETP.NE.AND.EX P0, PT, RZ, UR7, PT, P0 ;  /* 0x00000007ff007c0c */ /* 0x000fda000bf05300 */
[----:B------:R-:W-:Y:S01]  /*10c50*/  @P0 IADD3 R10, P2, R154, UR6, RZ ;  /* 0x000000069a0a0c10 */ /* 0x000fe2000ff5e0ff */
        /* <DEDUP_REMOVED lines=14> */
.L_x_1548:
        /* <DEDUP_REMOVED lines=9> */
[----:B------:R-:W-:-:S02]  /*10dd0*/  ISETP.NE.U32.AND P0, PT, RZ, UR4, PT ;  /* 0x00000004ff007c0c */ /* 0x000fc4000bf05070 */
[----:B----4-:R-:W-:Y:S02]  /*10de0*/  ISETP.NE.AND P1, PT, R155, 0x1, PT ;  /* 0x000000019b00780c */ /* 0x010fe40003f25270 */
[----:B------:R-:W-:Y:S01]  /*10df0*/  ISETP.NE.AND.EX P0, PT, RZ, UR5, PT, P0 ;  /* 0x00000005ff007c0c */ /* 0x000fe2000bf05300 */
[-C--:B0-----:R-:W-:Y:S02]  /*10e00*/  IMAD R21, R11, R201.reuse, RZ ;  /* 0x000000c90b157224 */ /* 0x081fe400078e02ff */
[----:B------:R-:W-:-:S04]  /*10e10*/  IMAD.WIDE.U32 R10, R10, R201, RZ ;  /* 0x000000c90a0a7225 */ /* 0x000fc800078e00ff */
[----:B------:R-:W-:-:S04]  /*10e20*/  IMAD.IADD R48, R11, 0x1, R21 ;  /* 0x000000010b307824 */ /* 0x000fc800078e0215 */
[----:B------:R-:W0:Y:S01]  /*10e30*/  @P1 LDC R11, c[0x0][0xcec] ;  /* 0x00033b00ff0b1b82 */ /* 0x000e220000000800 */
[----:B---3--:R-:W-:Y:S02]  /*10e40*/  SEL R3, R3, RZ, !P0 ;  /* 0x000000ff03037207 */ /* 0x008fe40004000000 */
[----:B--2---:R-:W-:-:S03]  /*10e50*/  SEL R9, R9, RZ, !P0 ;  /* 0x000000ff09097207 */ /* 0x004fc60004000000 */
[----:B------:R-:W-:-:S04]  /*10e60*/  IMAD R15, R15, R3, RZ ;  /* 0x000000030f0f7224 */ /* 0x000fc800078e02ff */
[C---:B------:R-:W-:Y:S02]  /*10e70*/  IMAD R9, R14.reuse, R9, R15 ;  /* 0x000000090e097224 */ /* 0x040fe400078e020f */
[----:B------:R-:W-:-:S03]  /*10e80*/  IMAD.WIDE.U32 R14, R14, R3, RZ ;  /* 0x000000030e0e7225 */ /* 0x000fc600078e00ff */
[----:B-----5:R-:W-:Y:S02]  /*10e90*/  IADD3 R14, P0, P3, R14, R10, R8 ;  /* 0x0000000a0e0e7210 */ /* 0x020fe40007b1e008 */
[----:B------:R-:W2:Y:S01]  /*10ea0*/  @P1 LDC R10, c[0x0][0xcf0] ;  /* 0x00033c00ff0a1b82 */ /* 0x000ea20000000800 */
[----:B------:R-:W-:Y:S01]  /*10eb0*/  IMAD.IADD R15, R15, 0x1, R9 ;  /* 0x000000010f0f7824 */ /* 0x000fe200078e0209 */
[----:B------:R-:W-:-:S05]  /*10ec0*/  SEL R9, R158, RZ, P2 ;  /* 0x000000ff9e097207 */ /* 0x000fca0001000000 */
[-C--:B-1----:R-:W-:Y:S02]  /*10ed0*/  IMAD R21, R13, R9.reuse, RZ ;  /* 0x000000090d157224 */ /* 0x082fe400078e02ff */
[----:B------:R-:W-:Y:S01]  /*10ee0*/  IMAD.WIDE.U32 R12, R12, R9, RZ ;  /* 0x000000090c0c7225 */ /* 0x000fe200078e00ff */
[----:B------:R-:W-:-:S04]  /*10ef0*/  SHF.R.S32.HI R9, RZ, 0x1f, R8 ;  /* 0x0000001fff097819 */ /* 0x000fc80000011408 */
[----:B------:R-:W-:Y:S01]  /*10f00*/  IADD3.X R15, R15, R48, R9, P0, P3 ;  /* 0x000000300f0f7210 */ /* 0x000fe200007e6409 */
[----:B------:R-:W-:-:S04]  /*10f10*/  IMAD R48, R159, 0x80, R154 ;  /* 0x000000809f307824 */ /* 0x000fc800078e029a */
[----:B0-----:R-:W-:-:S04]  /*10f20*/  @P1 IMAD.HI.U32 R11, R48, R11, RZ ;  /* 0x0000000b300b1227 */ /* 0x001fc800078e00ff */
[----:B------:R-:W-:Y:S01]  /*10f30*/  IMAD.MOV.U32 R154, RZ, RZ, R48 ;  /* 0x000000ffff9a7224 */ /* 0x000fe200078e0030 */
[----:B--2---:R-:W-:Y:S02]  /*10f40*/  @P1 SHF.R.U32.HI R154, RZ, R10, R11 ;  /* 0x0000000aff9a1219 */ /* 0x004fe4000001160b */
        /* <DEDUP_REMOVED lines=17> */
[----:B------:R-:W-:Y:S04]  /*11060*/  SHFL.IDX PT, R10, R14, RZ, 0x1c1f ;  /* 0x001c1fff0e0a7589 */ /* 0x000fe800000e0000 */
[----:B------:R-:W0:Y:S04]  /*11070*/  SHFL.IDX PT, R11, R0, RZ, 0x1c1f ;  /* 0x001c1fff000b7589 */ /* 0x000e2800000e0000 */
[----:B------:R-:W-:Y:S04]  /*11080*/  SHFL.IDX PT, R12, R14, 0x1, 0x1c1f ;  /* 0x003c1f000e0c7f89 */ /* 0x000fe800000e0000 */
[----:B------:R1:W2:Y:S01]  /*11090*/  SHFL.IDX PT, R13, R0, 0x1, 0x1c1f ;  /* 0x003c1f00000d7f89 */ /* 0x0002a200000e0000 */
[----:B------:R-:W-:Y:S01]  /*110a0*/  LOP3.LUT P0, RZ, R160, 0x3, RZ, 0xc0, !PT ;  /* 0x00000003a0ff7812 */ /* 0x000fe2000780c0ff */
[----:B-1----:R-:W-:-:S02]  /*110b0*/  IMAD R0, R20, R155, RZ ;  /* 0x0000009b14007224 */ /* 0x002fc400078e02ff */
[----:B------:R-:W-:-:S04]  /*110c0*/  IMAD R20, R159, 0x80, R161 ;  /* 0x000000809f147824 */ /* 0x000fc800078e02a1 */
[C---:B------:R-:W-:Y:S01]  /*110d0*/  VIADD R21, R20.reuse, 0x8 ;  /* 0x0000000814157836 */ /* 0x040fe20000000000 */
[----:B------:R-:W-:-:S04]  /*110e0*/  ISETP.GE.OR P3, PT, R20, R0, P0 ;  /* 0x000000001400720c */ /* 0x000fc80000766670 */
[----:B------:R-:W-:-:S09]  /*110f0*/  ISETP.GE.OR P0, PT, R21, R0, P0 ;  /* 0x000000001500720c */ /* 0x000fd20000706670 */
[----:B0-----:R0:W-:Y:S04]  /*11100*/  @!P3 ST.E desc[UR60][R10.64], R157 ;  /* 0x0000009d0a00b985 */ /* 0x0011e8000c10193c */
[----:B--2---:R0:W-:Y:S01]  /*11110*/  @!P0 ST.E desc[UR60][R12.64], R156 ;  /* 0x0000009c0c008985 */ /* 0x0041e2000c10193c */
[----:B------:R-:W-:Y:S05]  /*11120*/  @P2 BRA `(.L_x_1549) ;  /* 0x00000010009c2947 */ /* 0x000fea0003800000 */
[----:B0-----:R-:W0:Y:S01]  /*11130*/  S2R R12, SR_TID.X ;  /* 0x00000000000c7919 */ /* 0x001e220000002100 */
[----:B------:R-:W1:Y:S01]  /*11140*/  @P1 LDC R20, c[0x0][0xcec] ;  /* 0x00033b00ff141b82 */ /* 0x000e620000000800 */
[----:B------:R-:W-:-:S07]  /*11150*/  ULDC.64 UR4, c[0x0][0xba0] ;  /* 0x0002e80000047ab9 */ /* 0x000fce0000000a00 */
[----:B------:R-:W2:Y:S01]  /*11160*/  @P1 LDC R21, c[0x0][0xcf0] ;  /* 0x00033c00ff151b82 */ /* 0x000ea20000000800 */
        /* <DEDUP_REMOVED lines=35> */
[C---:B------:R-:W-:Y:S01]  /*113a0*/  IADD3 R45, P0, R6.reuse, 0x6000, RZ ;  /* 0x00006000062d7810 */ /* 0x040fe20007f1e0ff */
[----:B------:R-:W5:Y:S01]  /*113b0*/  LD.E.128 R24, desc[UR60][R24.64] ;  /* 0x0000003c18187980 */ /* 0x000f62000c101d00 */
[----:B------:R-:W-:-:S02]  /*113c0*/  IADD3 R53, P2, R6, 0x7000, RZ ;  /* 0x0000700006357810 */ /* 0x000fc40007f5e0ff */
[C---:B------:R-:W-:Y:S01]  /*113d0*/  IADD3 R57, P3, R6.reuse, 0x8000, RZ ;  /* 0x0000800006397810 */ /* 0x040fe20007f7e0ff */
[----:B------:R-:W5:Y:S01]  /*113e0*/  LD.E.128 R28, desc[UR60][R28.64] ;  /* 0x0000003c1c1c7980 */ /* 0x000f62000c101d00 */
[----:B------:R-:W-:Y:S02]  /*113f0*/  IADD3 R61, P4, R6, 0x9000, RZ ;  /* 0x00009000063d7810 */ /* 0x000fe40007f9e0ff */
[----:B------:R-:W-:Y:S01]  /*11400*/  SHF.R.U64 R64, R64, 0x3, RZ ;  /* 0x0000000340407819 */ /* 0x000fe200000012ff */
[----:B------:R-:W5:Y:S01]  /*11410*/  LD.E.128 R32, desc[UR60][R32.64] ;  /* 0x0000003c20207980 */ /* 0x000f62000c101d00 */
[----:B------:R-:W-:Y:S02]  /*11420*/  LOP3.LUT R44, R45, 0x380, RZ, 0xc0, !PT ;  /* 0x000003802d2c7812 */ /* 0x000fe400078ec0ff */
[----:B------:R-:W-:Y:S01]  /*11430*/  LOP3.LUT R52, R53, 0x380, RZ, 0xc0, !PT ;  /* 0x0000038035347812 */ /* 0x000fe200078ec0ff */
[----:B------:R-:W5:Y:S01]  /*11440*/  LD.E.128 R36, desc[UR60][R36.64] ;  /* 0x0000003c24247980 */ /* 0x000f62000c101d00 */
[----:B------:R-:W-:-:S02]  /*11450*/  LOP3.LUT R56, R57, 0x380, RZ, 0xc0, !PT ;  /* 0x0000038039387812 */ /* 0x000fc400078ec0ff */
[----:B------:R-:W-:Y:S02]  /*11460*/  LOP3.LUT R60, R61, 0x380, RZ, 0xc0, !PT ;  /* 0x000003803d3c7812 */ /* 0x000fe400078ec0ff */
[----:B------:R-:W-:Y:S01]  /*11470*/  LOP3.LUT R64, R64, R65, RZ, 0x3c, !PT ;  /* 0x0000004140407212 */ /* 0x000fe200078e3cff */
[--C-:B------:R-:W-:Y:S01]  /*11480*/  IMAD.X R65, RZ, RZ, R7.reuse, P5 ;  /* 0x000000ffff417224 */ /* 0x100fe200028e0607 */
[C---:B------:R-:W-:Y:S02]  /*11490*/  LOP3.LUT R15, R6.reuse, 0x380, RZ, 0xc0, !PT ;  /* 0x00000380060f7812 */ /* 0x040fe400078ec0ff */
[----:B------:R-:W-:Y:S02]  /*114a0*/  IADD3 R13, P5, R6, 0xf000, RZ ;  /* 0x0000f000060d7810 */ /* 0x000fe40007fbe0ff */
[----:B------:R-:W-:Y:S01]  /*114b0*/  SHF.R.U64 R44, R44, 0x3, RZ ;  /* 0x000000032c2c7819 */ /* 0x000fe200000012ff */
[----:B------:R-:W5:Y:S01]  /*114c0*/  LD.E.128 R64, desc[UR60][R64.64] ;  /* 0x0000003c40407980 */ /* 0x000f62000c101d00 */
[----:B------:R-:W-:Y:S01]  /*114d0*/  SHF.R.U64 R52, R52, 0x3, RZ ;  /* 0x0000000334347819 */ /* 0x000fe200000012ff */
[----:B------:R-:W-:Y:S01]  /*114e0*/  IMAD.X R85, RZ, RZ, R7, P5 ;  /* 0x000000ffff557224 */ /* 0x000fe200028e0607 */
[----:B------:R-:W-:-:S02]  /*114f0*/  SHF.R.U64 R56, R56, 0x3, RZ ;  /* 0x0000000338387819 */ /* 0x000fc400000012ff */
[----:B------:R-:W-:Y:S02]  /*11500*/  SHF.R.U64 R60, R60, 0x3, RZ ;  /* 0x000000033c3c7819 */ /* 0x000fe400000012ff */
        /* <DEDUP_REMOVED lines=16> */
[----:B------:R-:W-:Y:S01]  /*11610*/  LOP3.LUT R4, R15, R6, RZ, 0x3c, !PT ;  /* 0x000000060f047212 */ /* 0x000fe200078e3cff */
[----:B------:R-:W5:Y:S01]  /*11620*/  LD.E.128 R56, desc[UR60][R56.64] ;  /* 0x0000003c38387980 */ /* 0x000f62000c101d00 */
[----:B------:R-:W-:Y:S01]  /*11630*/  SHF.R.U64 R6, R5, 0x3, RZ ;  /* 0x0000000305067819 */ /* 0x000fe200000012ff */
[----:B------:R-:W-:Y:S01]  /*11640*/  IMAD.MOV.U32 R5, RZ, RZ, R7 ;  /* 0x000000ffff057224 */ /* 0x000fe200078e0007 */
[----:B------:R-:W-:Y:S01]  /*11650*/  LOP3.LUT R11, R11, 0xfffffff8, RZ, 0xc0, !PT ;  /* 0xfffffff80b0b7812 */ /* 0x000fe200078ec0ff */
[----:B------:R-:W5:Y:S01]  /*11660*/  LD.E.128 R60, desc[UR60][R60.64] ;  /* 0x0000003c3c3c7980 */ /* 0x000f62000c101d00 */
[----:B------:R-:W-:Y:S01]  /*11670*/  LOP3.LUT R84, R6, R13, RZ, 0x3c, !PT ;  /* 0x0000000d06547212 */ /* 0x000fe200078e3cff */
[----:B------:R-:W-:Y:S01]  /*11680*/  IMAD R13, R8, UR5, R9 ;  /* 0x00000005080d7c24 */ /* 0x000fe2000f8e0209 */
[----:B------:R-:W-:Y:S01]  /*11690*/  LOP3.LUT R68, R69, 0x380, RZ, 0xc0, !PT ;  /* 0x0000038045447812 */ /* 0x000fe200078ec0ff */
[----:B------:R-:W-:Y:S01]  /*116a0*/  IMAD.IADD R11, R12, 0x1, -R11 ;  /* 0x000000010c0b7824 */ /* 0x000fe200078e0a0b */
[----:B------:R-:W-:Y:S01]  /*116b0*/  LOP3.LUT R72, R73, 0x380, RZ, 0xc0, !PT ;  /* 0x0000038049487812 */ /* 0x000fe200078ec0ff */
[----:B------:R-:W-:Y:S01]  /*116c0*/  IMAD.WIDE.U32 R8, R8, UR4, RZ ;  /* 0x0000000408087c25 */ /* 0x000fe2000f8e00ff */
[----:B------:R-:W-:Y:S01]  /*116d0*/  LOP3.LUT R76, R77, 0x380, RZ, 0xc0, !PT ;  /* 0x000003804d4c7812 */ /* 0x000fe200078ec0ff */
[----:B------:R-:W-:Y:S01]  /*116e0*/  ULDC.64 UR4, c[0x0][0xbe8] ;  /* 0x0002fa0000047ab9 */ /* 0x000fe20000000a00 */
[----:B------:R-:W-:Y:S01]  /*116f0*/  LOP3.LUT R80, R81, 0x380, RZ, 0xc0, !PT ;  /* 0x0000038051507812 */ /* 0x000fe200078ec0ff */
[----:B------:R-:W-:Y:S01]  /*11700*/  IMAD R11, R11, 0x20, R10 ;  /* 0x000000200b0b7824 */ /* 0x000fe200078e020a */
[----:B------:R-:W-:Y:S01]  /*11710*/  SHF.R.U64 R68, R68, 0x3, RZ ;  /* 0x0000000344447819 */ /* 0x000fe200000012ff */
[----:B------:R-:W-:Y:S01]  /*11720*/  IMAD.IADD R9, R9, 0x1, R13 ;  /* 0x0000000109097824 */ /* 0x000fe200078e020d */
[----:B------:R-:W-:Y:S01]  /*11730*/  SHF.R.U64 R72, R72, 0x3, RZ ;  /* 0x0000000348487819 */ /* 0x000fe200000012ff */
[----:B------:R-:W-:Y:S01]  /*11740*/  IMAD R15, R159, 0x80, R11 ;  /* 0x000000809f0f7824 */ /* 0x000fe200078e020b */
[----:B------:R-:W-:Y:S01]  /*11750*/  SHF.R.U64 R76, R76, 0x3, RZ ;  /* 0x000000034c4c7819 */ /* 0x000fe200000012ff */
[----:B------:R-:W-:Y:S01]  /*11760*/  IMAD.WIDE.U32 R8, R201, UR4, R8 ;  /* 0x00000004c9087c25 */ /* 0x000fe2000f8e0008 */
[----:B------:R-:W-:Y:S01]  /*11770*/  SHF.R.U64 R80, R80, 0x3, RZ ;  /* 0x0000000350507819 */ /* 0x000fe200000012ff */
[----:B------:R-:W5:Y:S01]  /*11780*/  LD.E.128 R84, desc[UR60][R84.64] ;  /* 0x0000003c54547980 */ /* 0x000f62000c101d00 */
[----:B------:R-:W-:Y:S01]  /*11790*/  SHF.R.S32.HI R14, RZ, 0x1f, R3 ;  /* 0x0000001fff0e7819 */ /* 0x000fe20000011403 */
[----:B-1----:R-:W-:Y:S01]  /*117a0*/  @P1 IMAD.HI.U32 R12, R15, R20, RZ ;  /* 0x000000140f0c1227 */ /* 0x002fe200078e00ff */
[----:B------:R-:W-:-:S02]  /*117b0*/  LOP3.LUT R68, R68, R69, RZ, 0x3c, !PT ;  /* 0x0000004544447212 */ /* 0x000fc400078e3cff */
[----:B------:R-:W-:Y:S01]  /*117c0*/  LOP3.LUT R72, R72, R73, RZ, 0x3c, !PT ;  /* 0x0000004948487212 */ /* 0x000fe200078e3cff */
[--C-:B------:R-:W-:Y:S01]  /*117d0*/  IMAD.X R69, RZ, RZ, R7.reuse, P0 ;  /* 0x000000ffff457224 */ /* 0x100fe200000e0607 */
[----:B------:R-:W-:Y:S01]  /*117e0*/  LOP3.LUT R76, R76, R77, RZ, 0x3c, !PT ;  /* 0x0000004d4c4c7212 */ /* 0x000fe200078e3cff */
[--C-:B------:R-:W-:Y:S01]  /*117f0*/  IMAD.X R73, RZ, RZ, R7.reuse, P2 ;  /* 0x000000ffff497224 */ /* 0x100fe200010e0607 */
[----:B------:R-:W-:Y:S01]  /*11800*/  LOP3.LUT R80, R80, R81, RZ, 0x3c, !PT ;  /* 0x0000005150507212 */ /* 0x000fe200078e3cff */
[--C-:B------:R-:W-:Y:S02]  /*11810*/  IMAD.X R77, RZ, RZ, R7.reuse, P3 ;  /* 0x000000ffff4d7224 */ /* 0x100fe400018e0607 */
[----:B------:R-:W-:Y:S01]  /*11820*/  IMAD.X R81, RZ, RZ, R7, P4 ;  /* 0x000000ffff517224 */ /* 0x000fe200020e0607 */
[----:B------:R-:W5:Y:S01]  /*11830*/  LD.E.128 R68, desc[UR60][R68.64] ;  /* 0x0000003c44447980 */ /* 0x000f62000c101d00 */
[----:B------:R-:W-:Y:S01]  /*11840*/  IMAD R9, R201, UR5, R9 ;  /* 0x00000005c9097c24 */ /* 0x000fe2000f8e0209 */
[----:B------:R-:W-:Y:S01]  /*11850*/  ULDC.64 UR4, c[0x0][0xbf0] ;  /* 0x0002fc0000047ab9 */ /* 0x000fe20000000a00 */
[----:B------:R-:W-:Y:S01]  /*11860*/  IMAD.MOV.U32 R11, RZ, RZ, R15 ;  /* 0x000000ffff0b7224 */ /* 0x000fe200078e000f */
[----:B--2---:R-:W-:Y:S01]  /*11870*/  @P1 SHF.R.U32.HI R11, RZ, R21, R12 ;  /* 0x00000015ff0b1219 */ /* 0x004fe2000001160c */
[----:B------:R-:W-:Y:S01]  /*11880*/  IMAD R14, R14, UR4, RZ ;  /* 0x000000040e0e7c24 */ /* 0x000fe2000f8e02ff */
[----:B------:R-:W5:Y:S01]  /*11890*/  LD.E.128 R4, desc[UR60][R4.64] ;  /* 0x0000003c04047980 */ /* 0x000f62000c101d00 */
[----:B------:R-:W-:-:S03]  /*118a0*/  IMAD.WIDE.U32 R8, R3, UR4, R8 ;  /* 0x0000000403087c25 */ /* 0x000fc6000f8e0008 */
[----:B------:R-:W5:Y:S01]  /*118b0*/  LD.E.128 R72, desc[UR60][R72.64] ;  /* 0x0000003c48487980 */ /* 0x000f62000c101d00 */
[----:B------:R-:W-:Y:S01]  /*118c0*/  IMAD R13, R3, UR5, R14 ;  /* 0x00000005030d7c24 */ /* 0x000fe2000f8e020e */
[--C-:B------:R-:W-:Y:S02]  /*118d0*/  SHF.R.S32.HI R3, RZ, 0x1f, R11.reuse ;  /* 0x0000001fff037819 */ /* 0x100fe4000001140b */
[----:B------:R-:W5:Y:S01]  /*118e0*/  LD.E.128 R76, desc[UR60][R76.64] ;  /* 0x0000003c4c4c7980 */ /* 0x000f62000c101d00 */
[----:B------:R-:W-:Y:S01]  /*118f0*/  IMAD.MOV R14, RZ, RZ, -R11 ;  /* 0x000000ffff0e7224 */ /* 0x000fe200078e0a0b */
[----:B------:R-:W-:Y:S02]  /*11900*/  ULDC.64 UR4, c[0x0][0xbe0] ;  /* 0x0002f80000047ab9 */ /* 0x000fe40000000a00 */
[----:B------:R-:W5:Y:S01]  /*11910*/  LD.E.128 R80, desc[UR60][R80.64] ;  /* 0x0000003c50507980 */ /* 0x000f62000c101d00 */
[----:B------:R-:W-:Y:S01]  /*11920*/  @!PT LDS RZ, [RZ] ;  /* 0x00000000fffff984 */ /* 0x000fe20000000800 */
[----:B------:R-:W-:Y:S01]  /*11930*/  @!PT LDS RZ, [RZ] ;  /* 0x00000000fffff984 */ /* 0x000fe20000000800 */
[----:B------:R-:W-:Y:S01]  /*11940*/  @!PT LDS RZ, [RZ] ;  /* 0x00000000fffff984 */ /* 0x000fe20000000800 */
[----:B------:R-:W-:Y:S01]  /*11950*/  @!PT LDS RZ, [RZ] ;  /* 0x00000000fffff984 */ /* 0x000fe20000000800 */
[----:B------:R0:W-:Y:S06]  /*11960*/  MEMBAR.ALL.CTA ;  /* 0x0000000000007992 */ /* 0x0001ec0000008000 */
[----:B0-----:R-:W0:Y:S01]  /*11970*/  FENCE.VIEW.ASYNC.S ;  /* 0x00000000000073c6 */ /* 0x001e220000000000 */
[----:B------:R-:W-:-:S02]  /*11980*/  IMAD.IADD R9, R9, 0x1, R13 ;  /* 0x0000000109097824 */ /* 0x000fc400078e020d */
[----:B------:R-:W-:Y:S02]  /*11990*/  IMAD R12, R3, UR4, RZ ;  /* 0x00000004030c7c24 */ /* 0x000fe4000f8e02ff */
        /* <DEDUP_REMOVED lines=20> */
.L_x_1753:
        /* <DEDUP_REMOVED lines=10> */
[C---:B------:R-:W-:Y:S01]  /*11b80*/  VIADD R92, R207.reuse, 0x40 ;  /* 0x00000040cf5c7836 */ /* 0x040fe20000000000 */
        /* <DEDUP_REMOVED lines=14> */
[----:B------:R-:W-:Y:S01]  /*11c70*/  @!P0 LEA R14, P4, R88, R14, 0x1 ;  /* 0x0000000e580e8211 */ /* 0x000fe200078808ff */
[----:B------:R3:W-:Y:S01]  /*11c80*/  @!P2 ST.E.128 desc[UR60][R10.64], R36 ;  /* 0x000000240a00a985 */ /* 0x0007e2000c101d3c */
[-C--:B------:R-:W-:Y:S02]  /*11c90*/  @!P1 LEA.HI.X R13, R90, R48.reuse, R91, 0x1, P5 ;  /* 0x000000305a0d9211 */ /* 0x080fe400028f0c5b */
[----:B------:R-:W-:-:S03]  /*11ca0*/  @!P0 LEA.HI.X R15, R88, R48, R89, 0x1, P4 ;  /* 0x00000030580f8211 */ /* 0x000fc600020f0c59 */
[----:B------:R3:W-:Y:S04]  /*11cb0*/  @!P1 ST.E.128 desc[UR60][R12.64], R56 ;  /* 0x000000380c009985 */ /* 0x0007e8000c101d3c */
[----:B------:R3:W-:Y:S02]  /*11cc0*/  @!P0 ST.E.128 desc[UR60][R14.64], R72 ;  /* 0x000000480e008985 */ /* 0x0007e4000c101d3c */
.L_x_1552:
[----:B------:R-:W-:Y:S05]  /*11cd0*/  BSYNC B1 ;  /* 0x0000000000017941 */ /* 0x000fea0003800000 */
.L_x_1551:
[----:B------:R-:W-:-:S03]  /*11ce0*/  UMOV UR4, 0xffffffff ;  /* 0xffffffff00047882 */ /* 0x000fc60000000000 */
[----:B------:R-:W-:Y:S05]  /*11cf0*/  BRA.DIV UR4, `(.L_x_1553) ;  /* 0x000000c204087947 */ /* 0x000fea000b800000 */
[----:B---3-5:R3:W4:Y:S04]  /*11d00*/  SHFL.IDX PT, R36, R20, 0x1, 0x181f ;  /* 0x00381f0014247f89 */ /* 0x02872800000e0000 */
[----:B--2---:R3:W2:Y:S02]  /*11d10*/  SHFL.IDX PT, R14, R3, 0x1, 0x181f ;  /* 0x00381f00030e7f89 */ /* 0x0046a400000e0000 */
.L_x_1757:
[----:B------:R-:W-:Y:S01]  /*11d20*/  VIADD R5, R21, 0x20 ;  /* 0x0000002015057836 */ /* 0x000fe20000000000 */
        /* <DEDUP_REMOVED lines=19> */
[----:B----4-:R-:W-:Y:S02]  /*11e60*/  @!P3 LEA.HI.X R5, R207, R36, R8, 0x1, P5 ;  /* 0x00000024cf05b211 */ /* 0x010fe400028f0c08 */
        /* <DEDUP_REMOVED lines=10> */
.L_x_1555:
[----:B------:R-:W-:Y:S05]  /*11f10*/  BSYNC B1 ;  /* 0x0000000000017941 */ /* 0x000fea0003800000 */
.L_x_1554:
[----:B------:R-:W-:-:S03]  /*11f20*/  UMOV UR4, 0xffffffff ;  /* 0xffffffff00047882 */ /* 0x000fc60000000000 */
[----:B------:R-:W-:Y:S05]  /*11f30*/  BRA.DIV UR4, `(.L_x_1556) ;  /* 0x000000be04c07947 */ /* 0x000fea000b800000 */
[----:B--2---:R2:W0:Y:S04]  /*11f40*/  SHFL.IDX PT, R24, R20, 0x2, 0x181f ;  /* 0x00581f0014187f89 */ /* 0x00442800000e0000 */
[----:B------:R2:W0:Y:S02]  /*11f50*/  SHFL.IDX PT, R14, R3, 0x2, 0x181f ;  /* 0x00581f00030e7f89 */ /* 0x00042400000e0000 */
.L_x_1761:
[----:B------:R-:W-:Y:S01]  /*11f60*/  VIADD R5, R21, 0x40 ;  /* 0x0000004015057836 */ /* 0x000fe20000000000 */
[----:B------:R-:W-:Y:S04]  /*11f70*/  BSSY B1, `(.L_x_1557) ;  /* 0x000001e000017945 */ /* 0x000fe80003800000 */
[----:B------:R-:W-:-:S13]  /*11f80*/  ISETP.GE.AND P0, PT, R5, R0, PT ;  /* 0x000000000500720c */ /* 0x000fda0003f06270 */
[----:B------:R-:W-:Y:S05]  /*11f90*/  @P0 BRA `(.L_x_1558) ;  /* 0x00000000006c0947 */ /* 0x000fea0003800000 */
[C---:B------:R-:W-:Y:S01]  /*11fa0*/  VIADD R10, R207.reuse, 0x40 ;  /* 0x00000040cf0a7836 */ /* 0x040fe20000000000 */
[----:B------:R-:W-:Y:S01]  /*11fb0*/  ULDC UR4, c[0x0][0xbc8] ;  /* 0x0002f20000047ab9 */ /* 0x000fe20000000800 */
[C---:B------:R-:W-:Y:S01]  /*11fc0*/  IADD3 R15, R207.reuse, 0x80, RZ ;  /* 0x00000080cf0f7810 */ /* 0x040fe20007ffe0ff */
[C---:B------:R-:W-:Y:S01]  /*11fd0*/  VIADD R12, R207.reuse, 0xc0 ;  /* 0x000000c0cf0c7836 */ /* 0x040fe20000000000 */
[C---:B------:R-:W-:Y:S01]  /*11fe0*/  ISETP.GE.AND P3, PT, R207.reuse, UR4, PT ;  /* 0x00000004cf007c0c */ /* 0x040fe2000bf66270 */
[C---:B------:R-:W-:Y:S01]  /*11ff0*/  VIADD R11, R207.reuse, 0x40 ;  /* 0x00000040cf0b7836 */ /* 0x040fe20000000000 */
[----:B------:R-:W-:Y:S01]  /*12000*/  ISETP.GE.AND P2, PT, R10, UR4, PT ;  /* 0x000000040a007c0c */ /* 0x000fe2000bf46270 */
[----:B------:R-:W-:Y:S01]  /*12010*/  VIADD R25, R207, 0x80 ;  /* 0x00000080cf197836 */ /* 0x000fe20000000000 */
[----:B------:R-:W-:Y:S01]  /*12020*/  ISETP.GE.AND P1, PT, R15, UR4, PT ;  /* 0x000000040f007c0c */ /* 0x000fe2000bf26270 */
[----:B------:R-:W-:Y:S01]  /*12030*/  VIADD R13, R207, 0xc0 ;  /* 0x000000c0cf0d7836 */ /* 0x000fe20000000000 */
[----:B------:R-:W-:-:S02]  /*12040*/  ISETP.GE.AND P0, PT, R12, UR4, PT ;  /* 0x000000040c007c0c */ /* 0x000fc4000bf06270 */
[----:B------:R-:W-:Y:S02]  /*12050*/  SHF.R.S32.HI R8, RZ, 0x1f, R207 ;  /* 0x0000001fff087819 */ /* 0x000fe400000114cf */
[----:B------:R-:W-:Y:S02]  /*12060*/  SHF.R.S32.HI R11, RZ, 0x1f, R11 ;  /* 0x0000001fff0b7819 */ /* 0x000fe4000001140b */
[----:B------:R-:W-:Y:S02]  /*12070*/  SHF.R.S32.HI R25, RZ, 0x1f, R25 ;  /* 0x0000001fff197819 */ /* 0x000fe40000011419 */
[CC--:B0-----:R-:W-:Y:S02]  /*12080*/  @!P3 LEA R4, P5, R207.reuse, R14.reuse, 0x1 ;  /* 0x0000000ecf04b211 */ /* 0x0c1fe400078a08ff */
[----:B------:R-:W-:Y:S02]  /*12090*/  @!P2 LEA R6, P4, R10, R14, 0x1 ;  /* 0x0000000e0a06a211 */ /* 0x000fe400078808ff */
[----:B------:R-:W-:-:S02]  /*120a0*/  @!P3 LEA.HI.X R5, R207, R24, R8, 0x1, P5 ;  /* 0x00000018cf05b211 */ /* 0x000fc400028f0c08 */
[C---:B------:R-:W-:Y:S02]  /*120b0*/  @!P1 LEA R8, P5, R15.reuse, R14, 0x1 ;  /* 0x0000000e0f089211 */ /* 0x040fe400078a08ff */
        /* <DEDUP_REMOVED lines=9> */
.L_x_1558:
[----:B------:R-:W-:Y:S05]  /*12150*/  BSYNC B1 ;  /* 0x0000000000017941 */ /* 0x000fea0003800000 */
.L_x_1557:
[----:B------:R-:W-:-:S03]  /*12160*/  UMOV UR4, 0xffffffff ;  /* 0xffffffff00047882 */ /* 0x000fc60000000000 */
[----:B------:R-:W-:Y:S05]  /*12170*/  BRA.DIV UR4, `(.L_x_1559) ;  /* 0x000000be04787947 */ /* 0x000fea000b800000 */
[----:B0-23--:R-:W0:Y:S04]  /*12180*/  SHFL.IDX PT, R20, R20, 0x3, 0x181f ;  /* 0x00781f0014147f89 */ /* 0x00de2800000e0000 */
[----:B------:R2:W3:Y:S02]  /*12190*/  SHFL.IDX PT, R14, R3, 0x3, 0x181f ;  /* 0x00781f00030e7f89 */ /* 0x0004e400000e0000 */
.L_x_1765:
[----:B------:R-:W-:-:S05]  /*121a0*/  VIADD R21, R21, 0x60 ;  /* 0x0000006015157836 */ /* 0x000fca0000000000 */
[----:B------:R-:W-:-:S13]  /*121b0*/  ISETP.GE.AND P0, PT, R21, R0, PT ;  /* 0x000000001500720c */ /* 0x000fda0003f06270 */
[----:B------:R-:W-:Y:S05]  /*121c0*/  @P0 BRA `(.L_x_1560) ;  /* 0x0000002c00f00947 */ /* 0x000fea0003800000 */
[C---:B------:R-:W-:Y:S01]  /*121d0*/  VIADD R11, R207.reuse, 0x40 ;  /* 0x00000040cf0b7836 */ /* 0x040fe20000000000 */
[----:B------:R-:W-:Y:S01]  /*121e0*/  ULDC UR4, c[0x0][0xbc8] ;  /* 0x0002f20000047ab9 */ /* 0x000fe20000000800 */
[C---:B--2---:R-:W-:Y:S01]  /*121f0*/  VIADD R3, R207.reuse, 0x80 ;  /* 0x00000080cf037836 */ /* 0x044fe20000000000 */
        /* <DEDUP_REMOVED lines=8> */
[-C--:B---3--:R-:W-:Y:S02]  /*12280*/  @!P3 LEA R4, P0, R207, R14.reuse, 0x1 ;  /* 0x0000000ecf04b211 */ /* 0x088fe400078008ff */
[-C--:B------:R-:W-:Y:S02]  /*12290*/  @!P4 LEA R6, P1, R11, R14.reuse, 0x1 ;  /* 0x0000000e0b06c211 */ /* 0x080fe400078208ff */
[----:B------:R-:W-:Y:S02]  /*122a0*/  @!P5 LEA R8, P2, R3, R14, 0x1 ;  /* 0x0000000e0308d211 */ /* 0x000fe400078408ff */
[-C--:B0-----:R-:W-:Y:S02]  /*122b0*/  @!P3 LEA.HI.X R5, R207, R20.reuse, R13, 0x1, P0 ;  /* 0x00000014cf05b211 */ /* 0x081fe400000f0c0d */
        /* <DEDUP_REMOVED lines=14> */
.L_x_1549:
[----:B0-----:R-:W0:Y:S01]  /*123a0*/  @P1 LDC R10, c[0x0][0xcec] ;  /* 0x00033b00ff0a1b82 */ /* 0x001e220000000800 */
[----:B------:R-:W-:Y:S01]  /*123b0*/  IMAD.MOV.U32 R6, RZ, RZ, R48 ;  /* 0x000000ffff067224 */ /* 0x000fe200078e0030 */
[----:B------:R-:W-:-:S06]  /*123c0*/  ULDC.64 UR4, c[0x0][0xc08] ;  /* 0x0003020000047ab9 */ /* 0x000fcc0000000a00 */
[----:B------:R-:W1:Y:S01]  /*123d0*/  @P1 LDC R7, c[0x0][0xcf0] ;  /* 0x00033c00ff071b82 */ /* 0x000e620000000800 */
[----:B0-----:R-:W-:-:S05]  /*123e0*/  @P1 IMAD.HI.U32 R10, R48, R10, RZ ;  /* 0x0000000a300a1227 */ /* 0x001fca00078e00ff */
[----:B-1----:R-:W-:Y:S01]  /*123f0*/  @P1 SHF.R.U32.HI R6, RZ, R7, R10 ;  /* 0x00000007ff061219 */ /* 0x002fe2000001160a */
[----:B------:R-:W-:-:S04]  /*12400*/  IMAD R7, R9, UR4, RZ ;  /* 0x0000000409077c24 */ /* 0x000fc8000f8e02ff */
[C---:B------:R-:W-:Y:S02]  /*12410*/  IMAD R7, R8.reuse, UR5, R7 ;  /* 0x0000000508077c24 */ /* 0x040fe4000f8e0207 */
[----:B------:R-:W-:Y:S01]  /*12420*/  IMAD.WIDE.U32 R8, R8, UR4, RZ ;  /* 0x0000000408087c25 */ /* 0x000fe2000f8e00ff */
[----:B------:R-:W-:-:S03]  /*12430*/  ULDC.64 UR4, c[0x0][0xc38] ;  /* 0x00030e0000047ab9 */ /* 0x000fc60000000a00 */
[----:B------:R-:W-:Y:S01]  /*12440*/  IMAD.IADD R9, R9, 0x1, R7 ;  /* 0x0000000109097824 */ /* 0x000fe200078e0207 */
[----:B------:R-:W-:Y:S01]  /*12450*/  SHF.R.S32.HI R7, RZ, 0x1f, R3 ;  /* 0x0000001fff077819 */ /* 0x000fe20000011403 */
[----:B------:R-:W-:-:S04]  /*12460*/  IMAD.WIDE.U32 R8, R201, UR4, R8 ;  /* 0x00000004c9087c25 */ /* 0x000fc8000f8e0008 */
[----:B------:R-:W-:Y:S01]  /*12470*/  IMAD R9, R201, UR5, R9 ;  /* 0x00000005c9097c24 */ /* 0x000fe2000f8e0209 */
[----:B------:R-:W-:Y:S02]  /*12480*/  ULDC.64 UR4, c[0x0][0xc40] ;  /* 0x0003100000047ab9 */ /* 0x000fe40000000a00 */
[----:B------:R-:W-:Y:S02]  /*12490*/  IMAD R7, R7, UR4, RZ ;  /* 0x0000000407077c24 */ /* 0x000fe4000f8e02ff */
[----:B------:R-:W-:-:S04]  /*124a0*/  IMAD.WIDE.U32 R8, R3, UR4, R8 ;  /* 0x0000000403087c25 */ /* 0x000fc8000f8e0008 */
[----:B------:R-:W-:Y:S01]  /*124b0*/  IMAD R7, R3, UR5, R7 ;  /* 0x0000000503077c24 */ /* 0x000fe2000f8e0207 */
[----:B------:R-:W-:Y:S01]  /*124c0*/  ULDC.64 UR4, c[0x0][0xc48] ;  /* 0x0003120000047ab9 */ /* 0x000fe20000000a00 */
[--C-:B------:R-:W-:Y:S02]  /*124d0*/  IMAD.MOV R3, RZ, RZ, -R6.reuse ;  /* 0x000000ffff037224 */ /* 0x100fe400078e0a06 */
[----:B------:R-:W-:Y:S01]  /*124e0*/  IMAD.IADD R9, R9, 0x1, R7 ;  /* 0x0000000109097824 */ /* 0x000fe200078e0207 */
[----:B------:R-:W-:Y:S01]  /*124f0*/  SHF.R.S32.HI R7, RZ, 0x1f, R6 ;  /* 0x0000001fff077819 */ /* 0x000fe20000011406 */
[----:B------:R-:W-:Y:S02]  /*12500*/  IMAD R3, R155, R3, R48 ;  /* 0x000000039b037224 */ /* 0x000fe400078e0230 */
[----:B------:R-:W-:-:S04]  /*12510*/  IMAD.WIDE.U32 R8, R158, UR4, R8 ;  /* 0x000000049e087c25 */ /* 0x000fc8000f8e0008 */
[----:B------:R-:W-:Y:S01]  /*12520*/  IMAD R9, R158, UR5, R9 ;  /* 0x000000059e097c24 */ /* 0x000fe2000f8e0209 */
[----:B------:R-:W-:Y:S02]  /*12530*/  ULDC.64 UR4, c[0x0][0xc30] ;  /* 0x00030c0000047ab9 */ /* 0x000fe40000000a00 */
[----:B------:R-:W-:Y:S02]  /*12540*/  IMAD R7, R7, UR4, RZ ;  /* 0x0000000407077c24 */ /* 0x000fe4000f8e02ff */
[----:B------:R-:W-:-:S04]  /*12550*/  IMAD.WIDE.U32 R8, R6, UR4, R8 ;  /* 0x0000000406087c25 */ /* 0x000fc8000f8e0008 */
[----:B------:R-:W-:Y:S01]  /*12560*/  IMAD R7, R6, UR5, R7 ;  /* 0x0000000506077c24 */ /* 0x000fe2000f8e0207 */
[----:B------:R-:W-:Y:S01]  /*12570*/  ULDC.64 UR4, c[0x0][0xc28] ;  /* 0x00030a0000047ab9 */ /* 0x000fe20000000a00 */
[----:B------:R-:W-:Y:S02]  /*12580*/  VIADD R6, R19, 0x32420 ;  /* 0x0003242013067836 */ /* 0x000fe40000000000 */
[----:B------:R-:W-:-:S03]  /*12590*/  IMAD.IADD R9, R9, 0x1, R7 ;  /* 0x0000000109097824 */ /* 0x000fc600078e0207 */
[----:B------:R-:W-:Y:S01]  /*125a0*/  PRMT R6, RZ, 0x654, R6 ;  /* 0x00000654ff067816 */ /* 0x000fe20000000006 */
[----:B------:R-:W-:-:S03]  /*125b0*/  IMAD.WIDE.U32 R8, R3, UR4, R8 ;  /* 0x0000000403087c25 */ /* 0x000fc6000f8e0008 */
[----:B------:R0:W-:Y:S02]  /*125c0*/  SYNCS.ARRIVE.TRANS64.RED.A1T0 RZ, [R6+URZ], RZ ;  /* 0x000000ff06ff79a7 */ /* 0x0001e4000810043f */
[----:B0-----:R-:W-:-:S05]  /*125d0*/  SHF.R.S32.HI R6, RZ, 0x1f, R3 ;  /* 0x0000001fff067819 */ /* 0x001fca0000011403 */
[----:B------:R-:W-:-:S04]  /*125e0*/  IMAD R6, R6, UR4, RZ ;  /* 0x0000000406067c24 */ /* 0x000fc8000f8e02ff */
[----:B------:R-:W-:Y:S01]  /*125f0*/  IMAD R6, R3, UR5, R6 ;  /* 0x0000000503067c24 */ /* 0x000fe2000f8e0206 */
[----:B------:R-:W-:Y:S02]  /*12600*/  ULDC.64 UR4, c[0x0][0xc00] ;  /* 0x0003000000047ab9 */ /* 0x000fe40000000a00 */
[----:B------:R-:W-:Y:S01]  /*12610*/  LEA R3, P0, R8, UR4, 0x2 ;  /* 0x0000000408037c11 */ /* 0x000fe2000f8010ff */
[----:B------:R-:W-:Y:S01]  /*12620*/  IMAD.IADD R6, R9, 0x1, R6 ;  /* 0x0000000109067824 */ /* 0x000fe200078e0206 */
[----:B------:R-:W-:-:S04]  /*12630*/  UMOV UR4, 0xffffffff ;  /* 0xffffffff00047882 */ /* 0x000fc80000000000 */
[----:B------:R-:W-:Y:S01]  /*12640*/  LEA.HI.X R8, R8, UR5, R6, 0x2, P0 ;  /* 0x0000000508087c11 */ /* 0x000fe200080f1406 */
[----:B------:R-:W-:Y:S06]  /*12650*/  BRA.DIV UR4, `(.L_x_1561) ;  /* 0x000000ba04887947 */ /* 0x000fec000b800000 */
[----:B------:R0:W1:Y:S04]  /*12660*/  SHFL.IDX PT, R9, R8, RZ, 0x1c1f ;  /* 0x001c1fff08097589 */ /* 0x00006800000e0000 */
[----:B------:R0:W2:Y:S02]  /*12670*/  SHFL.IDX PT, R12, R3, RZ, 0x1c1f ;  /* 0x001c1fff030c7589 */ /* 0x0000a400000e0000 */
.L_x_1768:
        /* <DEDUP_REMOVED lines=33> */
[----:B------:R-:W3:Y:S03]  /*12890*/  LDL R29, [R1+0xd4] ;  /* 0x0000d400011d7983 */ /* 0x000ee60000100800 */
[----:B------:R-:W-:Y:S01]  /*128a0*/  @!P0 LEA.HI.X R7, R10, R9, R158, 0x2, P2 ;  /* 0x000000090a078211 */ /* 0x000fe200010f149e */
[----:B------:R-:W3:Y:S04]  /*128b0*/  LDL R28, [R1+0xc4] ;  /* 0x0000c400011c7983 */ /* 0x000ee80000100800 */
[----:B------:R1:W-:Y:S01]  /*128c0*/  @!P0 ST.E.64 desc[UR60][R6.64], R32 ;  /* 0x0000002006008985 */ /* 0x0003e2000c101b3c */
[----:B------:R-:W-:-:S03]  /*128d0*/  ISETP.GE.AND P0, PT, R11, UR4, PT ;  /* 0x000000040b007c0c */ /* 0x000fc6000bf06270 */
[----:B------:R-:W3:Y:S01]  /*128e0*/  LDL R10, [R1+0xdc] ;  /* 0x0000dc00010a7983 */ /* 0x000ee20000100800 */
[----:B-1----:R-:W-:-:S03]  /*128f0*/  @!P1 LEA R6, P2, R14, R12, 0x2 ;  /* 0x0000000c0e069211 */ /* 0x002fc600078410ff */
[----:B------:R-:W3:Y:S01]  /*12900*/  LDL R32, [R1+0x158] ;  /* 0x0001580001207983 */ /* 0x000ee20000100800 */
[----:B------:R-:W-:-:S03]  /*12910*/  @!P1 LEA.HI.X R7, R14, R9, R48, 0x2, P2 ;  /* 0x000000090e079211 */ /* 0x000fc600010f1430 */
[----:B------:R-:W3:Y:S04]  /*12920*/  LDL R33, [R1+0x148] ;  /* 0x0001480001217983 */ /* 0x000ee80000100800 */
        /* <DEDUP_REMOVED lines=8> */
[----:B------:R1:W-:Y:S01]  /*129b0*/  @!P0 ST.E.64 desc[UR60][R6.64], R40 ;  /* 0x0000002806008985 */ /* 0x0003e2000c101b3c */
[----:B------:R-:W-:-:S03]  /*129c0*/  ISETP.GE.AND P0, PT, R154, UR4, PT ;  /* 0x000000049a007c0c */ /* 0x000fc6000bf06270 */
[----:B------:R-:W3:Y:S04]  /*129d0*/  LDL R11, [R1+0x160] ;  /* 0x00016000010b7983 */ /* 0x000ee80000100800 */
[----:B------:R-:W3:Y:S01]  /*129e0*/  LDL R15, [R1+0xcc] ;  /* 0x0000cc00010f7983 */ /* 0x000ee20000100800 */
[----:B-1----:R-:W-:-:S03]  /*129f0*/  @!P1 LEA R6, P2, R156, R12, 0x2 ;  /* 0x0000000c9c069211 */ /* 0x002fc600078410ff */
[----:B------:R-:W3:Y:S04]  /*12a00*/  LDL R40, [R1+0xc8] ;  /* 0x0000c80001287983 */ /* 0x000ee80000100800 */
[----:B------:R-:W3:Y:S01]  /*12a10*/  LDL R41, [R1+0x14c] ;  /* 0x00014c0001297983 */ /* 0x000ee20000100800 */
[----:B--2---:R-:W-:-:S05]  /*12a20*/  @!P1 LEA.HI.X R7, R156, R9, R157, 0x2, P2 ;  /* 0x000000099c079211 */ /* 0x004fca00010f149d */
[----:B------:R1:W-:Y:S02]  /*12a30*/  @!P1 ST.E.64 desc[UR60][R6.64], R44 ;  /* 0x0000002c06009985 */ /* 0x0003e4000c101b3c */
[----:B-1----:R-:W-:Y:S02]  /*12a40*/  @!P0 LEA R6, P2, R154, R12, 0x2 ;  /* 0x0000000c9a068211 */ /* 0x002fe400078410ff */
[----:B------:R-:W2:Y:S01]  /*12a50*/  LDL R44, [R1+0x154] ;  /* 0x00015400012c7983 */ /* 0x000ea20000100800 */
[----:B----4-:R-:W-:-:S03]  /*12a60*/  ISETP.GE.AND P3, PT, R152, UR4, PT ;  /* 0x0000000498007c0c */ /* 0x010fc6000bf66270 */
[----:B------:R-:W4:Y:S01]  /*12a70*/  LDL R45, [R1+0x120] ;  /* 0x00012000012d7983 */ /* 0x000f220000100800 */
[----:B-----5:R-:W-:-:S05]  /*12a80*/  @!P0 LEA.HI.X R7, R154, R9, R155, 0x2, P2 ;  /* 0x000000099a078211 */ /* 0x020fca00010f149b */
[----:B------:R1:W-:Y:S04]  /*12a90*/  @!P0 ST.E.64 desc[UR60][R6.64], R24 ;  /* 0x0000001806008985 */ /* 0x0003e8000c101b3c */
[----:B-1----:R-:W5:Y:S01]  /*12aa0*/  LDL R25, [R1+0x150] ;  /* 0x0001500001197983 */ /* 0x002f620000100800 */
[C---:B------:R-:W-:Y:S02]  /*12ab0*/  ISETP.GE.AND P1, PT, R20.reuse, UR4, PT ;  /* 0x0000000414007c0c */ /* 0x040fe4000bf26270 */
[----:B---3--:R-:W-:Y:S01]  /*12ac0*/  ISETP.GE.AND P0, PT, R13, UR4, PT ;  /* 0x000000040d007c0c */ /* 0x008fe2000bf06270 */
[----:B------:R-:W3:Y:S10]  /*12ad0*/  LDL R24, [R1+0xac] ;  /* 0x0000ac0001187983 */ /* 0x000ef40000100800 */
[----:B------:R-:W-:-:S04]  /*12ae0*/  @!P1 LEA R6, P2, R20, R12, 0x2 ;  /* 0x0000000c14069211 */ /* 0x000fc800078410ff */
[-C--:B------:R-:W-:Y:S02]  /*12af0*/  @!P1 LEA.HI.X R7, R20, R9.reuse, R153, 0x2, P2 ;  /* 0x0000000914079211 */ /* 0x080fe400010f1499 */
[----:B------:R-:W4:Y:S04]  /*12b00*/  LDL R20, [R1+0xb8] ;  /* 0x0000b80001147983 */ /* 0x000f280000100800 */
[----:B------:R1:W-:Y:S01]  /*12b10*/  @!P1 ST.E.64 desc[UR60][R6.64], R52 ;  /* 0x0000003406009985 */ /* 0x0003e2000c101b3c */
[----:B------:R-:W-:Y:S02]  /*12b20*/  ISETP.GE.AND P1, PT, R10, UR4, PT ;  /* 0x000000040a007c0c */ /* 0x000fe4000bf26270 */
[C---:B-1----:R-:W-:Y:S01]  /*12b30*/  @!P0 LEA R6, P2, R13.reuse, R12, 0x2 ;  /* 0x0000000c0d068211 */ /* 0x042fe200078410ff */
[----:B------:R-:W3:Y:S03]  /*12b40*/  LDL R53, [R1+0xa8] ;  /* 0x0000a80001357983 */ /* 0x000ee60000100800 */
[----:B------:R-:W-:Y:S01]  /*12b50*/  @!P0 LEA.HI.X R7, R13, R9, R14, 0x2, P2 ;  /* 0x000000090d078211 */ /* 0x000fe200010f140e */
[----:B------:R-:W3:Y:S01]  /*12b60*/  LDL R52, [R1+0x128] ;  /* 0x0001280001347983 */ /* 0x000ee20000100800 */
[----:B------:R-:W-:-:S03]  /*12b70*/  ISETP.GE.AND P2, PT, R29, UR4, PT ;  /* 0x000000041d007c0c */ /* 0x000fc6000bf46270 */
[----:B------:R-:W4:Y:S04]  /*12b80*/  LDL R14, [R1+0xbc] ;  /* 0x0000bc00010e7983 */ /* 0x000f280000100800 */
[----:B------:R1:W-:Y:S04]  /*12b90*/  @!P0 ST.E.64 desc[UR60][R6.64], R56 ;  /* 0x0000003806008985 */ /* 0x0003e8000c101b3c */
[----:B------:R-:W3:Y:S01]  /*12ba0*/  LDL R13, [R1+0xb4] ;  /* 0x0000b400010d7983 */ /* 0x000ee20000100800 */
[----:B-1----:R-:W-:-:S03]  /*12bb0*/  @!P1 LEA R6, P0, R10, R12, 0x2 ;  /* 0x0000000c0a069211 */ /* 0x002fc600078010ff */
[----:B------:R-:W3:Y:S01]  /*12bc0*/  LDL R56, [R1+0x12c] ;  /* 0x00012c0001387983 */ /* 0x000ee20000100800 */
[----:B------:R-:W-:Y:S02]  /*12bd0*/  @!P1 LEA.HI.X R7, R10, R9, R11, 0x2, P0 ;  /* 0x000000090a079211 */ /* 0x000fe400000f140b */
[----:B------:R-:W-:-:S03]  /*12be0*/  @!P2 LEA R10, P5, R29, R12, 0x2 ;  /* 0x0000000c1d0aa211 */ /* 0x000fc600078a10ff */
[----:B------:R1:W-:Y:S01]  /*12bf0*/  @!P1 ST.E.64 desc[UR60][R6.64], R60 ;  /* 0x0000003c06009985 */ /* 0x0003e2000c101b3c */
[----:B------:R-:W-:Y:S02]  /*12c00*/  ISETP.GE.AND P1, PT, R15, UR4, PT ;  /* 0x000000040f007c0c */ /* 0x000fe4000bf26270 */
[----:B------:R-:W-:Y:S02]  /*12c10*/  @!P2 LEA.HI.X R11, R29, R9, R32, 0x2, P5 ;  /* 0x000000091d0ba211 */ /* 0x000fe400028f1420 */
[----:B------:R-:W3:Y:S01]  /*12c20*/  LDL R32, [R1+0x140] ;  /* 0x0001400001207983 */ /* 0x000ee20000100800 */
[----:B------:R-:W-:-:S03]  /*12c30*/  ISETP.GE.AND P0, PT, R48, UR4, PT ;  /* 0x0000000430007c0c */ /* 0x000fc6000bf06270 */
[----:B------:R-:W3:Y:S01]  /*12c40*/  LDL R29, [R1+0xb0] ;  /* 0x0000b000011d7983 */ /* 0x000ee20000100800 */
[----:B-1----:R-:W-:-:S04]  /*12c50*/  @!P3 LEA R6, P4, R152, R12, 0x2 ;  /* 0x0000000c9806b211 */ /* 0x002fc800078810ff */
[----:B------:R-:W-:Y:S02]  /*12c60*/  @!P3 LEA.HI.X R7, R152, R9, R37, 0x2, P4 ;  /* 0x000000099807b211 */ /* 0x000fe400020f1425 */
[----:B------:R-:W3:Y:S04]  /*12c70*/  LDL R37, [R1+0x144] ;  /* 0x0001440001257983 */ /* 0x000ee80000100800 */
[----:B------:R-:W-:Y:S04]  /*12c80*/  @!P3 ST.E.64 desc[UR60][R6.64], R64 ;  /* 0x000000400600b985 */ /* 0x000fe8000c101b3c */
[----:B------:R1:W-:Y:S01]  /*12c90*/  @!P2 ST.E.64 desc[UR60][R10.64], R68 ;  /* 0x000000440a00a985 */ /* 0x0003e2000c101b3c */
[----:B------:R-:W-:-:S02]  /*12ca0*/  ISETP.GE.AND P2, PT, R28, UR4, PT ;  /* 0x000000041c007c0c */ /* 0x000fc4000bf46270 */
[-C--:B-1----:R-:W-:Y:S02]  /*12cb0*/  @!P1 LEA R10, P5, R15, R12.reuse, 0x2 ;  /* 0x0000000c0f0a9211 */ /* 0x082fe400078a10ff */
[----:B------:R-:W-:-:S04]  /*12cc0*/  @!P0 LEA R6, P4, R48, R12, 0x2 ;  /* 0x0000000c30068211 */ /* 0x000fc800078810ff */
[-C--:B--2---:R-:W-:Y:S02]  /*12cd0*/  @!P0 LEA.HI.X R7, R48, R9.reuse, R44, 0x2, P4 ;  /* 0x0000000930078211 */ /* 0x084fe400020f142c */
[----:B------:R-:W-:Y:S01]  /*12ce0*/  ISETP.GE.AND P3, PT, R40, UR4, PT ;  /* 0x0000000428007c0c */ /* 0x000fe2000bf66270 */
[----:B------:R-:W2:Y:S04]  /*12cf0*/  LDL R48, [R1+0xa4] ;  /* 0x0000a40001307983 */ /* 0x000ea80000100800 */
[----:B------:R-:W-:Y:S01]  /*12d00*/  @!P0 ST.E.64 desc[UR60][R6.64], R72 ;  /* 0x0000004806008985 */ /* 0x000fe2000c101b3c */
[----:B-----5:R-:W-:-:S03]  /*12d10*/  @!P1 LEA.HI.X R11, R15, R9, R25, 0x2, P5 ;  /* 0x000000090f0b9211 */ /* 0x020fc600028f1419 */
[----:B------:R-:W5:Y:S04]  /*12d20*/  LDL R44, [R1+0x9c] ;  /* 0x00009c00012c7983 */ /* 0x000f680000100800 */
[----:B------:R-:W2:Y:S04]  /*12d30*/  LDL R15, [R1+0x138] ;  /* 0x00013800010f7983 */ /* 0x000ea80000100800 */
[----:B------:R-:W5:Y:S04]  /*12d40*/  LDL R25, [R1+0x13c] ;  /* 0x00013c0001197983 */ /* 0x000f680000100800 */
[----:B------:R1:W-:Y:S02]  /*12d50*/  @!P1 ST.E.64 desc[UR60][R10.64], R76 ;  /* 0x0000004c0a009985 */ /* 0x0003e4000c101b3c */
[----:B-1----:R-:W-:-:S04]  /*12d60*/  @!P2 LEA R10, P5, R28, R12, 0x2 ;  /* 0x0000000c1c0aa211 */ /* 0x002fc800078a10ff */
[----:B------:R-:W-:Y:S02]  /*12d70*/  @!P2 LEA.HI.X R11, R28, R9, R33, 0x2, P5 ;  /* 0x000000091c0ba211 */ /* 0x000fe400028f1421 */
[----:B------:R-:W5:Y:S04]  /*12d80*/  LDL R33, [R1+0x134] ;  /* 0x0001340001217983 */ /* 0x000f680000100800 */
[----:B------:R-:W5:Y:S01]  /*12d90*/  LDL R28, [R1+0x130] ;  /* 0x00013000011c7983 */ /* 0x000f620000100800 */
[----:B------:R-:W-:Y:S02]  /*12da0*/  @!P3 LEA R6, P4, R40, R12, 0x2 ;  /* 0x0000000c2806b211 */ /* 0x000fe400078810ff */
[----:B------:R-:W-:Y:S02]  /*12db0*/  ISETP.GE.AND P0, PT, R36, UR4, PT ;  /* 0x0000000424007c0c */ /* 0x000fe4000bf06270 */
[----:B----4-:R-:W-:-:S02]  /*12dc0*/  ISETP.GE.AND P1, PT, R14, UR4, PT ;  /* 0x000000040e007c0c */ /* 0x010fc4000bf26270 */
[----:B------:R-:W-:Y:S02]  /*12dd0*/  @!P3 LEA.HI.X R7, R40, R9, R41, 0x2, P4 ;  /* 0x000000092807b211 */ /* 0x000fe400020f1429 */
[----:B------:R-:W4:Y:S04]  /*12de0*/  LDL R40, [R1+0x98] ;  /* 0x0000980001287983 */ /* 0x000f280000100800 */
[----:B------:R-:W-:Y:S04]  /*12df0*/  @!P3 ST.E.64 desc[UR60][R6.64], R80 ;  /* 0x000000500600b985 */ /* 0x000fe8000c101b3c */
[----:B------:R1:W-:Y:S01]  /*12e00*/  @!P2 ST.E.64 desc[UR60][R10.64], R84 ;  /* 0x000000540a00a985 */ /* 0x0003e2000c101b3c */
[----:B---3--:R-:W-:-:S03]  /*12e10*/  ISETP.GE.AND P2, PT, R13, UR4, PT ;  /* 0x000000040d007c0c */ /* 0x008fc6000bf46270 */
[----:B------:R-:W3:Y:S01]  /*12e20*/  LDL R41, [R1+0x11c] ;  /* 0x00011c0001297983 */ /* 0x000ee20000100800 */
[-C--:B-1----:R-:W-:Y:S02]  /*12e30*/  @!P1 LEA R10, P5, R14, R12.reuse, 0x2 ;  /* 0x0000000c0e0a9211 */ /* 0x082fe400078a10ff */
[----:B------:R-:W-:Y:S02]  /*12e40*/  @!P0 LEA R6, P4, R36, R12, 0x2 ;  /* 0x0000000c24068211 */ /* 0x000fe400078810ff */
[----:B------:R-:W-:Y:S02]  /*12e50*/  @!P1 LEA.HI.X R11, R14, R9, R32, 0x2, P5 ;  /* 0x000000090e0b9211 */ /* 0x000fe400028f1420 */
[----:B------:R-:W4:Y:S01]  /*12e60*/  LDL R14, [R1+0xa0] ;  /* 0x0000a000010e7983 */ /* 0x000f220000100800 */
[----:B------:R-:W-:-:S03]  /*12e70*/  ISETP.GE.AND P3, PT, R20, UR4, PT ;  /* 0x0000000414007c0c */ /* 0x000fc6000bf66270 */
[----:B------:R-:W3:Y:S01]  /*12e80*/  LDL R32, [R1+0x90] ;  /* 0x0000900001207983 */ /* 0x000ee20000100800 */
[----:B------:R-:W-:-:S03]  /*12e90*/  @!P0 LEA.HI.X R7, R36, R9, R37, 0x2, P4 ;  /* 0x0000000924078211 */ /* 0x000fc600020f1425 */
[----:B------:R-:W3:Y:S04]  /*12ea0*/  LDL R36, [R1+0x94] ;  /* 0x0000940001247983 */ /* 0x000ee80000100800 */
[----:B------:R-:W-:Y:S04]  /*12eb0*/  @!P0 ST.E.64 desc[UR60][R6.64], R88 ;  /* 0x0000005806008985 */ /* 0x000fe8000c101b3c */
[----:B------:R1:W-:Y:S01]  /*12ec0*/  @!P1 ST.E.64 desc[UR60][R10.64], R92 ;  /* 0x0000005c0a009985 */ /* 0x0003e2000c101b3c */
[----:B------:R-:W-:-:S03]  /*12ed0*/  ISETP.GE.AND P0, PT, R29, UR4, PT ;  /* 0x000000041d007c0c */ /* 0x000fc6000bf06270 */
[----:B------:R-:W3:Y:S01]  /*12ee0*/  LDL R37, [R1+0x118] ;  /* 0x0001180001257983 */ /* 0x000ee20000100800 */
[CC--:B-1----:R-:W-:Y:S02]  /*12ef0*/  @!P2 LEA R10, P5, R13.reuse, R12.reuse, 0x2 ;  /* 0x0000000c0d0aa211 */ /* 0x0c2fe400078a10ff */
[----:B------:R-:W-:Y:S02]  /*12f00*/  @!P3 LEA R6, P4, R20, R12, 0x2 ;  /* 0x0000000c1406b211 */ /* 0x000fe400078810ff */
[----:B------:R-:W-:Y:S02]  /*12f10*/  ISETP.GE.AND P1, PT, R24, UR4, PT ;  /* 0x0000000418007c0c */ /* 0x000fe4000bf26270 */
[-C--:B--2---:R-:W-:Y:S02]  /*12f20*/  @!P2 LEA.HI.X R11, R13, R9.reuse, R15, 0x2, P5 ;  /* 0x000000090d0ba211 */ /* 0x084fe400028f140f */
[----:B------:R-:W2:Y:S04]  /*12f30*/  LDL R15, [R1+0x124] ;  /* 0x00012400010f7983 */ /* 0x000ea80000100800 */
[----:B------:R-:W2:Y:S01]  /*12f40*/  LDL R13, [R1+0x8c] ;  /* 0x00008c00010d7983 */ /* 0x000ea20000100800 */
[----:B-----5:R-:W-:-:S03]  /*12f50*/  @!P3 LEA.HI.X R7, R20, R9, R25, 0x2, P4 ;  /* 0x000000091407b211 */ /* 0x020fc600020f1419 */
[----:B------:R-:W5:Y:S04]  /*12f60*/  LDL R25, [R1+0x88] ;  /* 0x0000880001197983 */ /* 0x000f680000100800 */
[----:B------:R-:W5:Y:S04]  /*12f70*/  LDL R20, [R1+0x84] ;  /* 0x0000840001147983 */ /* 0x000f680000100800 */
[----:B------:R1:W-:Y:S04]  /*12f80*/  @!P3 ST.E.64 desc[UR60][R6.64], R96 ;  /* 0x000000600600b985 */ /* 0x0003e8000c101b3c */
[----:B------:R0:W-:Y:S01]  /*12f90*/  @!P2 ST.E.64 desc[UR60][R10.64], R100 ;  /* 0x000000640a00a985 */ /* 0x0001e2000c101b3c */
[----:B-1----:R-:W-:-:S04]  /*12fa0*/  @!P0 LEA R6, P5, R29, R12, 0x2 ;  /* 0x0000000c1d068211 */ /* 0x002fc800078a10ff */
[-C--:B------:R-:W-:Y:S02]  /*12fb0*/  @!P0 LEA.HI.X R7, R29, R9.reuse, R33, 0x2, P5 ;  /* 0x000000091d078211 */ /* 0x080fe400028f1421 */
[C---:B0-----:R-:W-:Y:S01]  /*12fc0*/  @!P1 LEA R10, P2, R24.reuse, R12, 0x2 ;  /* 0x0000000c180a9211 */ /* 0x041fe200078410ff */
[----:B------:R-:W5:Y:S04]  /*12fd0*/  LDL R33, [R1+0x114] ;  /* 0x0001140001217983 */ /* 0x000f680000100800 */
[----:B------:R-:W5:Y:S01]  /*12fe0*/  LDL R29, [R1+0x110] ;  /* 0x00011000011d7983 */ /* 0x000f620000100800 */
[----:B------:R-:W-:-:S03]  /*12ff0*/  @!P1 LEA.HI.X R11, R24, R9, R28, 0x2, P2 ;  /* 0x00000009180b9211 */ /* 0x000fc600010f141c */
[----:B------:R-:W5:Y:S04]  /*13000*/  LDL R28, [R1+0x10c] ;  /* 0x00010c00011c7983 */ /* 0x000f680000100800 */
[----:B------:R-:W5:Y:S01]  /*13010*/  LDL R24, [R1+0x108] ;  /* 0x0001080001187983 */ /* 0x000f620000100800 */
[----:B------:R-:W-:Y:S02]  /*13020*/  ISETP.GE.AND P3, PT, R53, UR4, PT ;  /* 0x0000000435007c0c */ /* 0x000fe4000bf66270 */
[----:B------:R-:W-:Y:S01]  /*13030*/  ISETP.GE.AND P4, PT, R48, UR4, PT ;  /* 0x0000000430007c0c */ /* 0x000fe2000bf86270 */
[----:B------:R0:W-:Y:S04]  /*13040*/  @!P0 ST.E.64 desc[UR60][R6.64], R104 ;  /* 0x0000006806008985 */ /* 0x0001e8000c101b3c */
[----:B------:R1:W-:Y:S01]  /*13050*/  @!P1 ST.E.64 desc[UR60][R10.64], R108 ;  /* 0x0000006c0a009985 */ /* 0x0003e2000c101b3c */
[----:B------:R-:W-:-:S05]  /*13060*/  ISETP.GE.AND P1, PT, R44, UR4, PT ;  /* 0x000000042c007c0c */ /* 0x000fca000bf26270 */
[CC--:B0-----:R-:W-:Y:S02]  /*13070*/  @!P3 LEA R6, P0, R53.reuse, R12.reuse, 0x2 ;  /* 0x0000000c3506b211 */ /* 0x0c1fe400078010ff */
[----:B----4-:R-:W-:Y:S02]  /*13080*/  ISETP.GE.AND P2, PT, R14, UR4, PT ;  /* 0x000000040e007c0c */ /* 0x010fe4000bf46270 */
[----:B-1----:R-:W-:Y:S02]  /*13090*/  @!P4 LEA R10, P5, R48, R12, 0x2 ;  /* 0x0000000c300ac211 */ /* 0x002fe400078a10ff */
[-C--:B------:R-:W-:Y:S02]  /*130a0*/  @!P3 LEA.HI.X R7, R53, R9.reuse, R56, 0x2, P0 ;  /* 0x000000093507b211 */ /* 0x080fe400000f1438 */
[----:B------:R-:W-:Y:S02]  /*130b0*/  ISETP.GE.AND P0, PT, R40, UR4, PT ;  /* 0x0000000428007c0c */ /* 0x000fe4000bf06270 */
[----:B------:R-:W-:Y:S01]  /*130c0*/  @!P4 LEA.HI.X R11, R48, R9, R52, 0x2, P5 ;  /* 0x00000009300bc211 */ /* 0x000fe200028f1434 */
[----:B------:R0:W-:Y:S04]  /*130d0*/  @!P3 ST.E.64 desc[UR60][R6.64], R112 ;  /* 0x000000700600b985 */ /* 0x0001e8000c101b3c */
[----:B------:R1:W-:Y:S01]  /*130e0*/  @!P4 ST.E.64 desc[UR60][R10.64], R116 ;  /* 0x000000740a00c985 */ /* 0x0003e2000c101b3c */
[----:B---3--:R-:W-:-:S02]  /*130f0*/  ISETP.GE.AND P4, PT, R36, UR4, PT ;  /* 0x0000000424007c0c */ /* 0x008fc4000bf86270 */
[-C--:B0-----:R-:W-:Y:S02]  /*13100*/  @!P2 LEA R6, P3, R14, R12.reuse, 0x2 ;  /* 0x0000000c0e06a211 */ /* 0x081fe400078610ff */
[----:B-1----:R-:W-:-:S04]  /*13110*/  @!P1 LEA R10, P5, R44, R12, 0x2 ;  /* 0x0000000c2c0a9211 */ /* 0x002fc800078a10ff */
[-C--:B------:R-:W-:Y:S02]  /*13120*/  @!P1 LEA.HI.X R11, R44, R9.reuse, R45, 0x2, P5 ;  /* 0x000000092c0b9211 */ /* 0x080fe400028f142d */
[----:B--2---:R-:W-:Y:S02]  /*13130*/  @!P2 LEA.HI.X R7, R14, R9, R15, 0x2, P3 ;  /* 0x000000090e07a211 */ /* 0x004fe400018f140f */
[----:B------:R-:W-:-:S03]  /*13140*/  @!P0 LEA R14, P3, R40, R12, 0x2 ;  /* 0x0000000c280e8211 */ /* 0x000fc600078610ff */
[----:B------:R0:W-:Y:S01]  /*13150*/  @!P2 ST.E.64 desc[UR60][R6.64], R120 ;  /* 0x000000780600a985 */ /* 0x0001e2000c101b3c */
[----:B------:R-:W-:Y:S02]  /*13160*/  ISETP.GE.AND P2, PT, R32, UR4, PT ;  /* 0x0000000420007c0c */ /* 0x000fe4000bf46270 */
[----:B------:R-:W-:Y:S02]  /*13170*/  @!P0 LEA.HI.X R15, R40, R9, R41, 0x2, P3 ;  /* 0x00000009280f8211 */ /* 0x000fe400018f1429 */
[----:B------:R-:W-:Y:S01]  /*13180*/  ISETP.GE.AND P3, PT, R13, UR4, PT ;  /* 0x000000040d007c0c */ /* 0x000fe2000bf66270 */
[----:B------:R1:W-:Y:S01]  /*13190*/  @!P1 ST.E.64 desc[UR60][R10.64], R124 ;  /* 0x0000007c0a009985 */ /* 0x0003e2000c101b3c */
[----:B-----5:R-:W-:-:S03]  /*131a0*/  ISETP.GE.AND P1, PT, R25, UR4, PT ;  /* 0x0000000419007c0c */ /* 0x020fc6000bf26270 */
[----:B------:R2:W-:Y:S01]  /*131b0*/  @!P0 ST.E.64 desc[UR60][R14.64], R128 ;  /* 0x000000800e008985 */ /* 0x0005e2000c101b3c */
[----:B------:R-:W-:Y:S02]  /*131c0*/  ISETP.GE.AND P0, PT, R20, UR4, PT ;  /* 0x0000000414007c0c */ /* 0x000fe4000bf06270 */
[----:B0-----:R-:W-:-:S04]  /*131d0*/  @!P4 LEA R6, P5, R36, R12, 0x2 ;  /* 0x0000000c2406c211 */ /* 0x001fc800078a10ff */
[----:B------:R-:W-:Y:S02]  /*131e0*/  @!P4 LEA.HI.X R7, R36, R9, R37, 0x2, P5 ;  /* 0x000000092407c211 */ /* 0x000fe400028f1425 */
[----:B-1----:R-:W-:-:S03]  /*131f0*/  @!P2 LEA R10, P5, R32, R12, 0x2 ;  /* 0x0000000c200aa211 */ /* 0x002fc600078a10ff */
[----:B------:R0:W-:Y:S01]  /*13200*/  @!P4 ST.E.64 desc[UR60][R6.64], R132 ;  /* 0x000000840600c985 */ /* 0x0001e2000c101b3c */
[CC--:B--2---:R-:W-:Y:S02]  /*13210*/  @!P3 LEA R14, P4, R13.reuse, R12.reuse, 0x2 ;  /* 0x0000000c0d0eb211 */ /* 0x0c4fe400078810ff */
[-C--:B------:R-:W-:Y:S02]  /*13220*/  @!P2 LEA.HI.X R11, R32, R9.reuse, R33, 0x2, P5 ;  /* 0x00000009200ba211 */ /* 0x080fe400028f1421 */
[-C--:B------:R-:W-:Y:S02]  /*13230*/  @!P3 LEA.HI.X R15, R13, R9.reuse, R29, 0x2, P4 ;  /* 0x000000090d0fb211 */ /* 0x080fe400020f141d */
[CC--:B0-----:R-:W-:Y:S02]  /*13240*/  @!P1 LEA R6, P5, R25.reuse, R12.reuse, 0x2 ;  /* 0x0000000c19069211 */ /* 0x0c1fe400078a10ff */
[----:B------:R-:W-:Y:S02]  /*13250*/  @!P0 LEA R12, P4, R20, R12, 0x2 ;  /* 0x0000000c140c8211 */ /* 0x000fe400078810ff */
[----:B------:R-:W-:-:S02]  /*13260*/  @!P1 LEA.HI.X R7, R25, R9, R28, 0x2, P5 ;  /* 0x0000000919079211 */ /* 0x000fc400028f141c */
[----:B------:R-:W-:Y:S01]  /*13270*/  @!P0 LEA.HI.X R13, R20, R9, R24, 0x2, P4 ;  /* 0x00000009140d8211 */ /* 0x000fe200020f1418 */
[----:B------:R3:W-:Y:S04]  /*13280*/  @!P2 ST.E.64 desc[UR60][R10.64], R136 ;  /* 0x000000880a00a985 */ /* 0x0007e8000c101b3c */
[----:B------:R3:W-:Y:S04]  /*13290*/  @!P3 ST.E.64 desc[UR60][R14.64], R140 ;  /* 0x0000008c0e00b985 */ /* 0x0007e8000c101b3c */
[----:B------:R3:W-:Y:S04]  /*132a0*/  @!P1 ST.E.64 desc[UR60][R6.64], R144 ;  /* 0x0000009006009985 */ /* 0x0007e8000c101b3c */
[----:B------:R3:W-:Y:S02]  /*132b0*/  @!P0 ST.E.64 desc[UR60][R12.64], R148 ;  /* 0x000000940c008985 */ /* 0x0007e4000c101b3c */
.L_x_1563:
[----:B------:R-:W-:Y:S05]  /*132c0*/  BSYNC B1 ;  /* 0x0000000000017941 */ /* 0x000fea0003800000 */
.L_x_1562:
[----:B------:R-:W-:-:S03]  /*132d0*/  UMOV UR4, 0xffffffff ;  /* 0xffffffff00047882 */ /* 0x000fc60000000000 */
[----:B------:R-:W-:Y:S05]  /*132e0*/  BRA.DIV UR4, `(.L_x_1564) ;  /* 0x000000ae049c7947 */ /* 0x000fea000b800000 */
[----:B---3--:R3:W4:Y:S04]  /*132f0*/  SHFL.IDX PT, R10, R8, 0x1, 0x1c1f ;  /* 0x003c1f00080a7f89 */ /* 0x00872800000e0000 */
[----:B0-----:R-:W0:Y:S02]  /*13300*/  SHFL.IDX PT, R3, R3, 0x1, 0x1c1f ;  /* 0x003c1f0003037f89 */ /* 0x001e2400000e0000 */
.L_x_1772:
        /* <DEDUP_REMOVED lines=8> */
[----:B------:R-:W4:Y:S04]  /*13390*/  LDL R7, [R1+0xb0] ;  /* 0x0000b00001077983 */ /* 0x000f280000100800 */
[----:B------:R-:W4:Y:S04]  /*133a0*/  LDL R6, [R1+0x120] ;  /* 0x0001200001067983 */ /* 0x000f280000100800 */
[----:B---3--:R-:W3:Y:S04]  /*133b0*/  LDL R8, [R1+0x134] ;  /* 0x0001340001087983 */ /* 0x008ee80000100800 */
        /* <DEDUP_REMOVED lines=22> */
[----:B--2---:R-:W2:Y:S04]  /*13520*/  LDL R12, [R1+0x90] ;  /* 0x00009000010c7983 */ /* 0x004ea80000100800 */
[----:B------:R-:W2:Y:S04]  /*13530*/  LDL R20, [R1+0x8c] ;  /* 0x00008c0001147983 */ /* 0x000ea80000100800 */
[----:B------:R-:W2:Y:S04]  /*13540*/  LDL R14, [R1+0x88] ;  /* 0x00008800010e7983 */ /* 0x000ea80000100800 */
[----:B------:R-:W2:Y:S04]  /*13550*/  LDL R32, [R1+0x11c] ;  /* 0x00011c0001207983 */ /* 0x000ea80000100800 */
[----:B------:R-:W2:Y:S04]  /*13560*/  LDL R28, [R1+0x118] ;  /* 0x00011800011c7983 */ /* 0x000ea80000100800 */
[----:B------:R-:W2:Y:S04]  /*13570*/  LDL R13, [R1+0x114] ;  /* 0x00011400010d7983 */ /* 0x000ea80000100800 */
[----:B------:R-:W2:Y:S04]  /*13580*/  LDL R24, [R1+0x110] ;  /* 0x0001100001187983 */ /* 0x000ea80000100800 */
[----:B------:R-:W2:Y:S01]  /*13590*/  LDL R11, [R1+0x84] ;  /* 0x00008400010b7983 */ /* 0x000ea20000100800 */
[----:B-----5:R-:W-:-:S02]  /*135a0*/  ISETP.GE.AND P2, PT, R60, UR4, PT ;  /* 0x000000043c007c0c */ /* 0x020fc4000bf46270 */
[----:B----4-:R-:W-:Y:S01]  /*135b0*/  ISETP.GE.AND P3, PT, R73, UR4, PT ;  /* 0x0000000449007c0c */ /* 0x010fe2000bf66270 */
[----:B------:R-:W-:Y:S02]  /*135c0*/  IMAD.MOV.U32 R57, RZ, RZ, R52 ;  /* 0x000000ffff397224 */ /* 0x000fe400078e0034 */
[----:B------:R-:W-:Y:S02]  /*135d0*/  IMAD.MOV.U32 R52, RZ, RZ, R41 ;  /* 0x000000ffff347224 */ /* 0x000fe400078e0029 */
[----:B------:R-:W-:Y:S02]  /*135e0*/  IMAD.MOV.U32 R41, RZ, RZ, R36 ;  /* 0x000000ffff297224 */ /* 0x000fe400078e0024 */
[----:B------:R-:W-:-:S04]  /*135f0*/  IMAD.MOV.U32 R56, RZ, RZ, R7 ;  /* 0x000000ffff387224 */ /* 0x000fc800078e0007 */
[----:B------:R-:W-:Y:S02]  /*13600*/  @!P2 IMAD.MOV.U32 R7, RZ, RZ, R10 ;  /* 0x000000ffff07a224 */ /* 0x000fe400078e000a */
[----:B------:R-:W-:Y:S02]  /*13610*/  IMAD.MOV.U32 R36, RZ, RZ, R6 ;  /* 0x000000ffff247224 */ /* 0x000fe400078e0006 */
[----:B0-----:R-:W-:-:S04]  /*13620*/  @!P2 IMAD.MOV.U32 R6, RZ, RZ, R3 ;  /* 0x000000ffff06a224 */ /* 0x001fc800078e0003 */
[----:B------:R-:W-:-:S04]  /*13630*/  @!P2 IMAD.WIDE R6, R60, 0x4, R6 ;  /* 0x000000043c06a825 */ /* 0x000fc800078e0206 */
[----:B------:R-:W-:Y:S02]  /*13640*/  IMAD.MOV.U32 R60, RZ, RZ, R57 ;  /* 0x000000ffff3c7224 */ /* 0x000fe400078e0039 */
[----:B---3--:R-:W-:Y:S01]  /*13650*/  IMAD.MOV.U32 R57, RZ, RZ, R8 ;  /* 0x000000ffff397224 */ /* 0x008fe200078e0008 */
        /* <DEDUP_REMOVED lines=142> */
[----:B------:R-:W-:Y:S02]  /*13f40*/  @!P0 LEA R12, P3, R14, R3, 0x2 ;  /* 0x000000030e0c8211 */ /* 0x000fe400078610ff */
        /* <DEDUP_REMOVED lines=13> */
.L_x_1547:
        /* <DEDUP_REMOVED lines=30> */
.L_x_1565:
        /* <DEDUP_REMOVED lines=59> */
.L_x_1567:
[----:B------:R-:W-:Y:S05]  /*145b0*/  BSYNC B1 ;  /* 0x0000000000017941 */ /* 0x000fea0003800000 */
.L_x_1566:
        /* <DEDUP_REMOVED lines=50> */
.L_x_1775:
        /* <DEDUP_REMOVED lines=32> */
.L_x_1570:
[----:B------:R-:W-:Y:S05]  /*14ae0*/  BSYNC B1 ;  /* 0x0000000000017941 */ /* 0x000fea0003800000 */
.L_x_1569:
[----:B------:R-:W-:-:S03]  /*14af0*/  UMOV UR4, 0xffffffff ;  /* 0xffffffff00047882 */ /* 0x000fc60000000000 */
[----:B------:R-:W-:Y:S05]  /*14b00*/  BRA.DIV UR4, `(.L_x_1571) ;  /* 0x0000009a04147947 */ /* 0x000fea000b800000 */
[----:B--2---:R2:W0:Y:S04]  /*14b10*/  SHFL.IDX PT, R0, R20, 0x1, 0x181f ;  /* 0x00381f0014007f89 */ /* 0x00442800000e0000 */
[----:B---3--:R2:W3:Y:S02]  /*14b20*/  SHFL.IDX PT, R14, R3, 0x1, 0x181f ;  /* 0x00381f00030e7f89 */ /* 0x0084e400000e0000 */
.L_x_1779:
        /* <DEDUP_REMOVED lines=31> */
.L_x_1573:
[----:B------:R-:W-:Y:S05]  /*14d20*/  BSYNC B1 ;  /* 0x0000000000017941 */ /* 0x000fea0003800000 */
.L_x_1572:
[----:B------:R-:W-:-:S03]  /*14d30*/  UMOV UR4, 0xffffffff ;  /* 0xffffffff00047882 */ /* 0x000fc60000000000 */
[----:B------:R-:W-:Y:S05]  /*14d40*/  BRA.DIV UR4, `(.L_x_1574) ;  /* 0x0000009604cc7947 */ /* 0x000fea000b800000 */
[----:B0-----:R0:W0:Y:S04]  /*14d50*/  SHFL.IDX PT, R0, R20, 0x2, 0x181f ;  /* 0x00581f0014007f89 */ /* 0x00102800000e0000 */
[----:B---3--:R3:W0:Y:S02]  /*14d60*/  SHFL.IDX PT, R14, R3, 0x2, 0x181f ;  /* 0x00581f00030e7f89 */ /* 0x00862400000e0000 */
.L_x_1783:
        /* <DEDUP_REMOVED lines=31> */
.L_x_1576:
[----:B------:R-:W-:Y:S05]  /*14f60*/  BSYNC B1 ;  /* 0x0000000000017941 */ /* 0x000fea0003800000 */
.L_x_1575:
[----:B------:R-:W-:-:S03]  /*14f70*/  UMOV UR4, 0xffffffff ;  /* 0xffffffff00047882 */ /* 0x000fc60000000000 */
[----:B------:R-:W-:Y:S05]  /*14f80*/  BRA.DIV UR4, `(.L_x_1577) ;  /* 0x0000009604847947 */ /* 0x000fea000b800000 */
[----:B0-----:R0:W0:Y:S04]  /*14f90*/  SHFL.IDX PT, R0, R20, 0x3, 0x181f ;  /* 0x00781f0014007f89 */ /* 0x00102800000e0000 */
[----:B------:R0:W0:Y:S02]  /*14fa0*/  SHFL.IDX PT, R14, R3, 0x3, 0x181f ;  /* 0x00781f00030e7f89 */ /* 0x00002400000e0000 */
.L_x_1787:
        /* <DEDUP_REMOVED lines=30> */
.L_x_1560:
[----:B------:R-:W-:Y:S05]  /*15190*/  BSYNC B0 ;  /* 0x0000000000007941 */ /* 0x000fea0003800000 */
.L_x_1546:
[----:B------:R-:W-:Y:S02]  /*151a0*/  ULDC UR4, c[0x0][0xd3c] ;  /* 0x00034f0000047ab9 */ /* 0x000fe40000000800 */
[----:B------:R-:W-:-:S13]  /*151b0*/  ISETP.GE.AND P0, PT, R51, UR4, PT ;  /* 0x0000000433007c0c */ /* 0x000fda000bf06270 */
[----:B------:R-:W-:Y:S05]  /*151c0*/  @!P0 BRA `(.L_x_1578) ;  /* 0xfffffec400bc8947 */ /* 0x000fea000383ffff */
[----:B------:R-:W-:Y:S05]  /*151d0*/  BRA `(.L_x_1422) ;  /* 0x0000007800f07947 */ /* 0x000fea0003800000 */
.L_x_1420:
[----:B------:R-:W-:-:S08]  /*151e0*/  NOP ;  /* 0x0000000000007918 */ /* 0x000fd00000000000 */
[----:B--2---:R-:W0:-:S00]  /*151f0*/  USETMAXREG.DEALLOC.CTAPOOL 0x28 ;  /* 0x00000028000079c8 */ /* 0x004e0000080e0500 */
        /* <DEDUP_REMOVED lines=16> */
.L_x_1579:
        /* <DEDUP_REMOVED lines=43> */
.L_x_1583:
[----:B------:R-:W0:Y:S01]  /*155b0*/  LDC R2, c[0x0][0xd3c] ;  /* 0x00034f00ff027b82 */ /* 0x000e220000000800 */
[----:B------:R-:W-:Y:S01]  /*155c0*/  UIADD3 UR4, UR4, 0x1f, URZ ;  /* 0x0000001f04047890 */ /* 0x000fe2000fffe03f */
[----:B------:R-:W-:Y:S02]  /*155d0*/  ULDC UR7, c[0x0][0xd3c] ;  /* 0x00034f0000077ab9 */ /* 0x000fe40000000800 */
[----:B------:R-:W-:-:S03]  /*155e0*/  IMAD.U32 R19, RZ, RZ, UR7 ;  /* 0x00000007ff137e24 */ /* 0x000fc6000f8e00ff */
[----:B0-----:R-:W-:-:S13]  /*155f0*/  ISETP.LE.AND P6, PT, R2, UR4, PT ;  /* 0x0000000402007c0c */ /* 0x001fda000bfc3270 */
[----:B------:R-:W-:Y:S05]  /*15600*/  @P6 BRA `(.L_x_1582) ;  /* 0x0000000400ac6947 */ /* 0x000fea0003800000 */
[----:B------:R-:W-:Y:S01]  /*15610*/  IADD3 R9, R7, UR4, RZ ;  /* 0x0000000407097c10 */ /* 0x000fe2000fffe0ff */
        /* <DEDUP_REMOVED lines=30> */
.L_x_1581:
        /* <DEDUP_REMOVED lines=18> */
.L_x_1584:
        /* <DEDUP_REMOVED lines=58> */
.L_x_1582:
[----:B------:R-:W-:Y:S02]  /*15cc0*/  IMAD.MOV.U32 R17, RZ, RZ, RZ ;  /* 0x000000ffff117224 */ /* 0x000fe400078e00ff */
[----:B------:R-:W-:Y:S02]  /*15cd0*/  IMAD.U32 R16, RZ, RZ, UR6 ;  /* 0x00000006ff107e24 */ /* 0x000fe4000f8e00ff */
[----:B------:R-:W-:-:S07]  /*15ce0*/  IMAD.MOV.U32 R18, RZ, RZ, RZ ;  /* 0x000000ffff127224 */ /* 0x000fce00078e00ff */
.L_x_1585:
[----:B------:R-:W-:-:S13]  /*15cf0*/  ISETP.NE.AND P0, PT, R7, RZ, PT ;  /* 0x000000ff0700720c */ /* 0x000fda0003f05270 */
[----:B------:R-:W0:Y:S01]  /*15d00*/  @!P0 S2R R3, SR_CgaCtaId ;  /* 0x0000000000038919 */ /* 0x000e220000008800 */
[----:B------:R-:W-:-:S04]  /*15d10*/  @!P0 MOV R2, 0x400 ;  /* 0x0000040000028802 */ /* 0x000fc80000000f00 */
[----:B0-----:R-:W-:-:S05]  /*15d20*/  @!P0 LEA R2, R3, R2, 0x18 ;  /* 0x0000000203028211 */ /* 0x001fca00078ec0ff */
[----:B------:R2:W-:Y:S01]  /*15d30*/  @!P0 STS.128 [R2+0x324d0], R16 ;  /* 0x0324d01002008388 */ /* 0x0005e20000000c00 */
[----:B------:R-:W-:Y:S06]  /*15d40*/  BAR.ARV 0x5, 0x180 ;  /* 0x0146000000007b1d */ /* 0x000fec0000002000 */
.L_x_1580:
[----:B------:R3:W-:Y:S01]  /*15d50*/  STL [R1+0x40], RZ ;  /* 0x000040ff01007387 */ /* 0x0007e20000100800 */
[----:B------:R-:W-:Y:S01]  /*15d60*/  ULDC UR4, c[0x0][0xd3c] ;  /* 0x00034f0000047ab9 */ /* 0x000fe20000000800 */
[----:B------:R-:W-:Y:S01]  /*15d70*/  IMAD.MOV.U32 R26, RZ, RZ, 0x1 ;  /* 0x00000001ff1a7424 */ /* 0x000fe200078e00ff */
[----:B-1----:R-:W-:Y:S01]  /*15d80*/  ISETP.GE.AND P0, PT, R19, UR4, PT ;  /* 0x0000000413007c0c */ /* 0x002fe2000bf06270 */
[----:B------:R-:W-:-:S12]  /*15d90*/  IMAD.MOV.U32 R24, RZ, RZ, RZ ;  /* 0x000000ffff187224 */ /* 0x000fd800078e00ff */
[----:B---3--:R-:W-:Y:S05]  /*15da0*/  @P0 BRA `(.L_x_1586) ;  /* 0x0000006c00200947 */ /* 0x008fea0003800000 */
[----:B------:R-:W3:Y:S01]  /*15db0*/  LDL R5, [R1+0x8] ;  /* 0x0000080001057983 */ /* 0x000ee20000100800 */
[C---:B--2---:R-:W-:Y:S01]  /*15dc0*/  IMAD.SHL.U32 R2, R0.reuse, 0x8, RZ ;  /* 0x0000000800027824 */ /* 0x044fe200078e00ff */
[----:B------:R-:W-:Y:S01]  /*15dd0*/  LOP3.LUT R6, R0, 0x7f, RZ, 0xc0, !PT ;  /* 0x0000007f00067812 */ /* 0x000fe200078ec0ff */
[----:B------:R-:W1:Y:S01]  /*15de0*/  S2UR UR5, SR_CgaCtaId ;  /* 0x00000000000579c3 */ /* 0x000e620000008800 */
[----:B------:R-:W-:Y:S01]  /*15df0*/  UMOV UR4, 0x400 ;  /* 0x0000040000047882 */ /* 0x000fe20000000000 */
[----:B------:R-:W-:Y:S01]  /*15e00*/  BSSY B8, `(.L_x_1586) ;  /* 0x00006c2000087945 */ /* 0x000fe20003800000 */
[----:B0-----:R-:W-:Y:S01]  /*15e10*/  LOP3.LUT R3, R2, 0x1f8, RZ, 0xc0, !PT ;  /* 0x000001f802037812 */ /* 0x001fe200078ec0ff */
[----:B------:R-:W-:Y:S01]  /*15e20*/  IMAD.SHL.U32 R31, R6, 0x8, RZ ;  /* 0x00000008061f7824 */ /* 0x000fe200078e00ff */
[----:B------:R-:W-:Y:S01]  /*15e30*/  LOP3.LUT R2, R2, 0x38, RZ, 0xc0, !PT ;  /* 0x0000003802027812 */ /* 0x000fe200078ec0ff */
[----:B------:R-:W-:Y:S01]  /*15e40*/  IMAD.MOV.U32 R27, RZ, RZ, 0x1 ;  /* 0x00000001ff1b7424 */ /* 0x000fe200078e00ff */
[----:B------:R-:W-:Y:S01]  /*15e50*/  LOP3.LUT R4, R3, 0x38, R0, 0x78, !PT ;  /* 0x0000003803047812 */ /* 0x000fe200078e7800 */
[----:B------:R-:W-:Y:S01]  /*15e60*/  IMAD.SHL.U32 R0, R0, 0x10, RZ ;  /* 0x0000001000007824 */ /* 0x000fe200078e00ff */
[----:B------:R-:W-:Y:S01]  /*15e70*/  SHF.R.U32.HI R3, RZ, 0x3, R6 ;  /* 0x00000003ff037819 */ /* 0x000fe20000011606 */
[----:B------:R-:W-:Y:S01]  /*15e80*/  IMAD.MOV.U32 R23, RZ, RZ, RZ ;  /* 0x000000ffff177224 */ /* 0x000fe200078e00ff */
[----:B------:R-:W-:Y:S01]  /*15e90*/  LOP3.LUT R31, R4, 0x200, R31, 0xf8, !PT ;  /* 0x00000200041f7812 */ /* 0x000fe200078ef81f */
[----:B------:R-:W-:Y:S01]  /*15ea0*/  IMAD.MOV.U32 R24, RZ, RZ, RZ ;  /* 0x000000ffff187224 */ /* 0x000fe200078e00ff */
[----:B------:R-:W-:Y:S01]  /*15eb0*/  LOP3.LUT R0, R3, 0x70, R0, 0xf8, !PT ;  /* 0x0000007003007812 */ /* 0x000fe200078ef800 */
[----:B------:R-:W-:Y:S01]  /*15ec0*/  IMAD.MOV.U32 R26, RZ, RZ, 0x1 ;  /* 0x00000001ff1a7424 */ /* 0x000fe200078e00ff */
[C---:B------:R-:W-:Y:S01]  /*15ed0*/  LOP3.LUT R3, R2.reuse, 0x80, RZ, 0xfc, !PT ;  /* 0x0000008002037812 */ /* 0x040fe200078efcff */
[----:B------:R-:W-:Y:S01]  /*15ee0*/  ULDC.64 UR38, c[0x0][0x198] ;  /* 0x0000660000267ab9 */ /* 0x000fe20000000a00 */
[----:B------:R-:W-:Y:S01]  /*15ef0*/  LOP3.LUT R0, R2, 0xc0, RZ, 0xfc, !PT ;  /* 0x000000c002007812 */ /* 0x000fe200078efcff */
[----:B------:R-:W-:Y:S01]  /*15f00*/  ULDC UR36, c[0x0][0xc] ;  /* 0x0000030000247ab9 */ /* 0x000fe20000000800 */
[----:B-1----:R-:W-:-:S06]  /*15f10*/  ULEA UR4, UR5, UR4, 0x18 ;  /* 0x0000000405047291 */ /* 0x002fcc000f8ec03f */
[----:B------:R-:W-:-:S04]  /*15f20*/  IMAD.U32 R22, RZ, RZ, UR4 ;  /* 0x00000004ff167e24 */ /* 0x000fc8000f8e00ff */
[----:B------:R-:W-:Y:S01]  /*15f30*/  IMAD R25, R31, 0x2, R22 ;  /* 0x000000021f197824 */ /* 0x000fe200078e0216 */
[----:B---3--:R-:W-:-:S05]  /*15f40*/  LOP3.LUT R4, R5, 0x2, RZ, 0xfc, !PT ;  /* 0x0000000205047812 */ /* 0x008fca00078efcff */
[----:B------:R0:W-:Y:S04]  /*15f50*/  STL [R1+0x60], R4 ;  /* 0x0000600401007387 */ /* 0x0001e80000100800 */
[----:B------:R1:W-:Y:S01]  /*15f60*/  STL [R1+0x40], RZ ;  /* 0x000040ff01007387 */ /* 0x0003e20000100800 */
[----:B0-----:R-:W-:-:S07]  /*15f70*/  LOP3.LUT R4, R2, 0x40, RZ, 0xfc, !PT ;  /* 0x0000004002047812 */ /* 0x001fce00078efcff */
.L_x_1693:
[----:B0-----:R-:W0:Y:S02]  /*15f80*/  LDC.64 R2, c[0x0][0xd88] ;  /* 0x00036200ff027b82 */ /* 0x001e240000000a00 */
[----:B0-----:R-:W-:-:S05]  /*15f90*/  IMAD.WIDE R2, R19, 0x4, R2 ;  /* 0x0000000413027825 */ /* 0x001fca00078e0202 */
[----:B--2---:R-:W2:Y:S01]  /*15fa0*/  LDG.E R35, desc[UR60][R2.64] ;  /* 0x0000003c02237981 */ /* 0x004ea2000c1e1900 */
[----:B------:R-:W-:Y:S05]  /*15fb0*/  YIELD ;  /* 0x0000000000007946 */ /* 0x000fea0003800000 */
[----:B------:R-:W-:Y:S01]  /*15fc0*/  ULDC.64 UR4, c[0x0][0xb20] ;  /* 0x0002c80000047ab9 */ /* 0x000fe20000000a00 */
[----:B------:R-:W-:Y:S01]  /*15fd0*/  ULDC.64 UR8, c[0x0][0xb10] ;  /* 0x0002c40000087ab9 */ /* 0x000fe20000000a00 */
[----:B------:R-:W-:Y:S01]  /*15fe0*/  ISETP.NE.U32.AND P0, PT, RZ, UR4, PT ;  /* 0x00000004ff007c0c */ /* 0x000fe2000bf05070 */
[----:B------:R-:W-:Y:S01]  /*15ff0*/  IMAD.MOV.U32 R33, RZ, RZ, RZ ;  /* 0x000000ffff217224 */ /* 0x000fe200078e00ff */
[----:B------:R-:W-:-:S02]  /*16000*/  ULDC.64 UR6, c[0x0][0xb08] ;  /* 0x0002c20000067ab9 */ /* 0x000fc40000000a00 */
[----:B------:R-:W-:Y:S02]  /*16010*/  ISETP.NE.AND.EX P0, PT, RZ, UR5, PT, P0 ;  /* 0x00000005ff007c0c */ /* 0x000fe4000bf05300 */
[----:B------:R-:W-:-:S04]  /*16020*/  ISETP.NE.U32.AND P2, PT, RZ, UR6, PT ;  /* 0x00000006ff007c0c */ /* 0x000fc8000bf45070 */
[----:B------:R-:W-:Y:S01]  /*16030*/  ISETP.NE.AND.EX P2, PT, RZ, UR7, PT, P2 ;  /* 0x00000007ff007c0c */ /* 0x000fe2000bf45320 */
[----:B------:R-:W-:Y:S01]  /*16040*/  IMAD.MOV.U32 R36, RZ, RZ, RZ ;  /* 0x000000ffff247224 */ /* 0x000fe200078e00ff */
[----:B--2---:R-:W-:-:S05]  /*16050*/  SHF.R.S32.HI R0, RZ, 0x1f, R35 ;  /* 0x0000001fff007819 */ /* 0x004fca0000011423 */
[C---:B------:R-:W-:Y:S01]  /*16060*/  @P0 LEA R2, P1, R35.reuse, UR4, 0x2 ;  /* 0x0000000423020c11 */ /* 0x040fe2000f8210ff */
[C---:B------:R-:W-:Y:S01]  /*16070*/  IMAD.SHL.U32 R29, R35.reuse, 0x4, RZ ;  /* 0x00000004231d7824 */ /* 0x040fe200078e00ff */
[C-C-:B------:R-:W-:Y:S01]  /*16080*/  SHF.L.U64.HI R30, R35.reuse, 0x2, R0.reuse ;  /* 0x00000002231e7819 */ /* 0x140fe20000010200 */
[----:B------:R0:W-:Y:S01]  /*16090*/  STL [R1+0x1c], R0 ;  /* 0x00001c0001007387 */ /* 0x0001e20000100800 */
[----:B------:R-:W-:Y:S01]  /*160a0*/  @P0 LEA.HI.X R3, R35, UR5, R0, 0x2, P1 ;  /* 0x0000000523030c11 */ /* 0x000fe200088f1400 */
[----:B------:R-:W-:Y:S01]  /*160b0*/  ULDC.64 UR4, c[0x0][0xaf8] ;  /* 0x0002be0000047ab9 */ /* 0x000fe20000000a00 */
[----:B------:R-:W-:-:S03]  /*160c0*/  ISETP.NE.U32.AND P1, PT, RZ, UR8, PT ;  /* 0x00000008ff007c0c */ /* 0x000fc6000bf25070 */
[----:B------:R2:W5:Y:S01]  /*160d0*/  @P0 LDG.E R33, desc[UR60][R2.64] ;  /* 0x0000003c02210981 */ /* 0x000562000c1e1900 */
[----:B------:R-:W-:Y:S02]  /*160e0*/  ISETP.NE.AND.EX P1, PT, RZ, UR9, PT, P1 ;  /* 0x00000009ff007c0c */ /* 0x000fe4000bf25310 */
[----:B------:R-:W-:Y:S01]  /*160f0*/  ISETP.NE.U32.AND P0, PT, RZ, UR4, PT ;  /* 0x00000004ff007c0c */ /* 0x000fe2000bf05070 */
[----:B0-----:R-:W-:Y:S01]  /*16100*/  IMAD.MOV.U32 R0, RZ, RZ, RZ ;  /* 0x000000ffff007224 */ /* 0x001fe200078e00ff */
[C---:B---3--:R-:W-:Y:S02]  /*16110*/  IADD3 R4, P4, R29.reuse, UR6, RZ ;  /* 0x000000061d047c10 */ /* 0x048fe4000ff9e0ff */
[----:B------:R-:W-:Y:S02]  /*16120*/  ISETP.NE.AND.EX P0, PT, RZ, UR5, PT, P0 ;  /* 0x00000005ff007c0c */ /* 0x000fe4000bf05300 */
[----:B------:R-:W-:Y:S02]  /*16130*/  IADD3.X R5, R30, UR7, RZ, P4, !PT ;  /* 0x000000071e057c10 */ /* 0x000fe4000a7fe4ff */
[----:B--2---:R-:W-:Y:S01]  /*16140*/  IADD3 R2, P3, R29, UR4, RZ ;  /* 0x000000041d027c10 */ /* 0x004fe2000ff7e0ff */
[----:B------:R-:W-:-:S02]  /*16150*/  ULDC UR4, c[0x0][0x288] ;  /* 0x0000a20000047ab9 */ /* 0x000fc40000000800 */
[----:B------:R-:W5:Y:S01]  /*16160*/  @P2 LDG.E R0, desc[UR60][R4.64] ;  /* 0x0000003c04002981 */ /* 0x000f62000c1e1900 */
[C---:B------:R-:W-:Y:S02]  /*16170*/  IADD3.X R3, R30.reuse, UR5, RZ, P3, !PT ;  /* 0x000000051e037c10 */ /* 0x040fe40009ffe4ff */
[----:B------:R-:W-:Y:S01]  /*16180*/  @P1 IADD3 R6, P3, R29, UR8, RZ ;  /* 0x000000081d061c10 */ /* 0x000fe2000ff7e0ff */
[----:B------:R-:W-:Y:S01]  /*16190*/  IMAD.U32 R8, RZ, RZ, UR4 ;  /* 0x00000004ff087e24 */ /* 0x000fe2000f8e00ff */
[----:B------:R-:W-:Y:S01]  /*161a0*/  ULDC.64 UR4, c[0x0][0x418] ;  /* 0x0001060000047ab9 */ /* 0x000fe20000000a00 */
[----:B------:R-:W5:Y:S01]  /*161b0*/  @P0 LDG.E R36, desc[UR60][R2.64] ;  /* 0x0000003c02240981 */ /* 0x000f62000c1e1900 */
        /* <DEDUP_REMOVED lines=12> */
[----:B------:R-:W-:Y:S06]  /*16280*/  @P1 BRA `(.L_x_1587) ;  /* 0x0000000000141947 */ /* 0x000fec0003800000 */
[----:B------:R-:W-:Y:S05]  /*16290*/  @!P0 BRA `(.L_x_1587) ;  /* 0x0000000000108947 */ /* 0x000fea0003800000 */
[----:B------:R-:W2:Y:S04]  /*162a0*/  LDG.E R7, desc[UR60][R2.64] ;  /* 0x0000003c02077981 */ /* 0x000ea8000c1e1900 */
[----:B------:R-:W2:Y:S02]  /*162b0*/  LDG.E R10, desc[UR60][R2.64+0x4] ;  /* 0x0000043c020a7981 */ /* 0x000ea4000c1e1900 */
[----:B--2---:R-:W-:-:S05]  /*162c0*/  IMAD.IADD R2, R10, 0x1, -R7 ;  /* 0x000000010a027824 */ /* 0x004fca00078e0a07 */
[----:B------:R0:W-:Y:S02]  /*162d0*/  STL [R1+0x14], R2 ;  /* 0x0000140201007387 */ /* 0x0001e40000100800 */
.L_x_1587:
        /* <DEDUP_REMOVED lines=14> */
.L_x_1588:
        /* <DEDUP_REMOVED lines=9> */
.L_x_1589:
        /* <DEDUP_REMOVED lines=24> */
[----:B------:R0:W2:Y:S02]  /*165d0*/  F2I.FTZ.U32.TRUNC.NTZ R3, R2 ;  /* 0x0000000200037305 */ /* 0x0000a4000021f000 */
[----:B0-----:R-:W-:-:S04]  /*165e0*/  LOP3.LUT R2, R9, R7, RZ, 0x3c, !PT ;  /* 0x0000000709027212 */ /* 0x001fc800078e3cff */
[----:B------:R-:W-:Y:S01]  /*165f0*/  ISETP.GE.AND P4, PT, R2, RZ, PT ;  /* 0x000000ff0200720c */ /* 0x000fe20003f86270 */
[----:B--2---:R-:W-:-:S04]  /*16600*/  IMAD.MOV R2, RZ, RZ, -R3 ;  /* 0x000000ffff027224 */ /* 0x004fc800078e0a03 */
        /* <DEDUP_REMOVED lines=17> */
.L_x_1591:
[----:B------:R-:W-:Y:S05]  /*16720*/  BSYNC B0 ;  /* 0x0000000000007941 */ /* 0x000fea0003800000 */
.L_x_1590:
        /* <DEDUP_REMOVED lines=24> */
[----:B------:R0:W2:Y:S02]  /*168b0*/  SHFL.IDX PT, R14, R7, RZ, 0x1f ;  /* 0x00001fff070e7589 */ /* 0x0000a400000e0000 */
.L_x_1790:
[----:B--2---:R-:W-:Y:S02]  /*168c0*/  ISETP.NE.AND P0, PT, R14, RZ, PT ;  /* 0x000000ff0e00720c */ /* 0x004fe40003f05270 */
[----:B------:R-:W-:-:S11]  /*168d0*/  PLOP3.LUT P6, PT, PT, PT, PT, 0x8, 0x0 ;  /* 0x000000000000781c */ /* 0x000fd60003fce170 */
[----:B------:R-:W-:Y:S05]  /*168e0*/  @P0 BRA `(.L_x_1595) ;  /* 0x00000000000c0947 */ /* 0x000fea0003800000 */
[----:B------:R-:W-:-:S03]  /*168f0*/  UMOV UR4, 0xffffffff ;  /* 0xffffffff00047882 */ /* 0x000fc60000000000 */
[----:B------:R-:W-:Y:S05]  /*16900*/  BRA.DIV UR4, `(.L_x_1596) ;  /* 0x0000007e04a07947 */ /* 0x000fea000b800000 */
[----:B------:R-:W-:-:S13]  /*16910*/  ELECT P6, URZ, PT ;  /* 0x00000000003f782f */ /* 0x000fda00038c0000 */
.L_x_1595:
        /* <DEDUP_REMOVED lines=9> */
.L_x_1793:
[----:B------:R-:W-:Y:S05]  /*169b0*/  BSYNC B1 ;  /* 0x0000000000017941 */ /* 0x000fea0003800000 */
.L_x_1597:
[----:B------:R-:W-:Y:S04]  /*169c0*/  BSSY B1, `(.L_x_1599) ;  /* 0x000007b000017945 */ /* 0x000fe80003800000 */
[----:B------:R-:W-:Y:S05]  /*169d0*/  @!P6 BRA `(.L_x_1600) ;  /* 0x0000000400e4e947 */ /* 0x000fea0003800000 */
[----:B0-----:R-:W-:Y:S01]  /*169e0*/  IMAD R7, R23, 0x8, R22 ;  /* 0x0000000817077824 */ /* 0x001fe200078e0216 */
[----:B------:R-:W-:Y:S01]  /*169f0*/  SHF.L.U32 R8, R27, 0x1f, RZ ;  /* 0x0000001f1b087819 */ /* 0x000fe200000006ff */
[----:B------:R-:W0:Y:S01]  /*16a00*/  S2R R9, SR_TID.X ;  /* 0x0000000000097919 */ /* 0x000e220000002100 */
[----:B------:R-:W-:Y:S02]  /*16a10*/  BSSY B2, `(.L_x_1601) ;  /* 0x0000005000027945 */ /* 0x000fe40003800000 */
[----:B------:R-:W2:Y:S01]  /*16a20*/  SYNCS.PHASECHK.TRANS64.TRYWAIT P0, [R7+URZ+0x324a0], R8 ;  /* 0x0324a008070075a7 */ /* 0x000ea2000800017f */
[----:B0-----:R-:W-:-:S04]  /*16a30*/  LOP3.LUT R9, R9, 0x7f, RZ, 0xc0, !PT ;  /* 0x0000007f09097812 */ /* 0x001fc800078ec0ff */
[----:B------:R-:W-:Y:S01]  /*16a40*/  ISETP.NE.AND P2, PT, R9, RZ, PT ;  /* 0x000000ff0900720c */ /* 0x000fe20003f45270 */
[----:B--2---:R-:W-:-:S12]  /*16a50*/  @!P0 BRA `(.L_x_1602) ;  /* 0x0000007c00808947 */ /* 0x004fd80003800000 */
.L_x_1794:
[----:B------:R-:W-:Y:S05]  /*16a60*/  BSYNC B2 ;  /* 0x0000000000027941 */ /* 0x000fea0003800000 */
.L_x_1601:
[----:B------:R-:W-:Y:S04]  /*16a70*/  BSSY B2, `(.L_x_1603) ;  /* 0x0000009000027945 */ /* 0x000fe80003800000 */
[----:B------:R-:W-:Y:S05]  /*16a80*/  @P2 BRA `(.L_x_1604) ;  /* 0x00000000001c2947 */ /* 0x000fea0003800000 */
[----:B------:R-:W2:Y:S01]  /*16a90*/  S2R R10, SR_TID.X ;  /* 0x00000000000a7919 */ /* 0x000ea20000002100 */
[----:B------:R-:W-:-:S04]  /*16aa0*/  IMAD.MOV.U32 R9, RZ, RZ, 0x3000 ;  /* 0x00003000ff097424 */ /* 0x000fc800078e00ff */
[----:B------:R3:W-:Y:S01]  /*16ab0*/  SYNCS.ARRIVE.TRANS64 RZ, [R7+URZ+0x32490], R9 ;  /* 0x0324900907ff79a7 */ /* 0x0007e2000800003f */
[----:B--2---:R-:W-:-:S04]  /*16ac0*/  LOP3.LUT R10, R10, 0x1f, RZ, 0xc0, !PT ;  /* 0x0000001f0a0a7812 */ /* 0x004fc800078ec0ff */
[----:B------:R-:W-:-:S13]  /*16ad0*/  ISETP.NE.AND P0, PT, R10, RZ, PT ;  /* 0x000000ff0a00720c */ /* 0x000fda0003f05270 */
[----:B---3--:R-:W-:Y:S05]  /*16ae0*/  @!P0 BRA `(.L_x_1604) ;  /* 0x0000000000048947 */ /* 0x008fea0003800000 */
[----:B------:R-:W-:Y:S01]  /*16af0*/  BPT.TRAP 0x1 ;  /* 0x000000040000795c */ /* 0x000fe20000300000 */
.L_x_1604:
[----:B------:R-:W-:Y:S05]  /*16b00*/  BSYNC B2 ;  /* 0x0000000000027941 */ /* 0x000fea0003800000 */
.L_x_1603:
        /* <DEDUP_REMOVED lines=12> */
.L_x_1605:
        /* <DEDUP_REMOVED lines=9> */
[----:B--2---:R-:W-:Y:S05]  /*16c60*/  @P0 BRA.U.ANY `(.L_x_1605) ;  /* 0xfffffffd00d80947 */ /* 0x004fea000393ffff */
[----:B------:R-:W2:Y:S01]  /*16c70*/  SYNCS.PHASECHK.TRANS64.TRYWAIT P0, [R7+URZ+0x324c0], R8 ;  /* 0x0324c008070075a7 */ /* 0x000ea2000800017f */
[----:B------:R-:W-:Y:S04]  /*16c80*/  BSSY B2, `(.L_x_1606) ;  /* 0x0000002000027945 */ /* 0x000fe80003800000 */
[----:B--2---:R-:W-:Y:S05]  /*16c90*/  @!P0 BRA `(.L_x_1607) ;  /* 0x0000007c00048947 */ /* 0x004fea0003800000 */
.L_x_1795:
[----:B------:R-:W-:Y:S05]  /*16ca0*/  BSYNC B2 ;  /* 0x0000000000027941 */ /* 0x000fea0003800000 */
.L_x_1606:
[----:B------:R-:W-:Y:S01]  /*16cb0*/  BSSY B2, `(.L_x_1608) ;  /* 0x000000b000027945 */ /* 0x000fe20003800000 */
[----:B------:R-:W-:Y:S02]  /*16cc0*/  IMAD.MOV.U32 R12, RZ, RZ, 0x0 ;  /* 0x00000000ff0c7424 */ /* 0x000fe400078e00ff */
[----:B------:R-:W-:Y:S01]  /*16cd0*/  IMAD.MOV.U32 R13, RZ, RZ, 0x12f00000 ;  /* 0x12f00000ff0d7424 */ /* 0x000fe200078e00ff */
[----:B------:R-:W-:Y:S06]  /*16ce0*/  @P2 BRA `(.L_x_1609) ;  /* 0x00000000001c2947 */ /* 0x000fec0003800000 */
[----:B------:R-:W3:Y:S01]  /*16cf0*/  S2R R10, SR_TID.X ;  /* 0x00000000000a7919 */ /* 0x000ee20000002100 */
[----:B0-2---:R-:W-:-:S04]  /*16d00*/  IMAD.MOV.U32 R8, RZ, RZ, 0xc000 ;  /* 0x0000c000ff087424 */ /* 0x005fc800078e00ff */
[----:B------:R4:W-:Y:S01]  /*16d10*/  SYNCS.ARRIVE.TRANS64 RZ, [R7+URZ+0x324b0], R8 ;  /* 0x0324b00807ff79a7 */ /* 0x0009e2000800003f */
[----:B---3--:R-:W-:-:S04]  /*16d20*/  LOP3.LUT R10, R10, 0x1f, RZ, 0xc0, !PT ;  /* 0x0000001f0a0a7812 */ /* 0x008fc800078ec0ff */
[----:B------:R-:W-:-:S13]  /*16d30*/  ISETP.NE.AND P0, PT, R10, RZ, PT ;  /* 0x000000ff0a00720c */ /* 0x000fda0003f05270 */
[----:B----4-:R-:W-:Y:S05]  /*16d40*/  @!P0 BRA `(.L_x_1609) ;  /* 0x0000000000048947 */ /* 0x010fea0003800000 */
[----:B------:R-:W-:Y:S01]  /*16d50*/  BPT.TRAP 0x1 ;  /* 0x000000040000795c */ /* 0x000fe20000300000 */
.L_x_1609:
[----:B------:R-:W-:Y:S05]  /*16d60*/  BSYNC B2 ;  /* 0x0000000000027941 */ /* 0x000fea0003800000 */
.L_x_1608:
[----:B------:R-:W-:Y:S01]  /*16d70*/  R2UR UR10, R14 ;  /* 0x000000000e0a72ca */ /* 0x000fe200000e0000 */
[----:B0-2---:R-:W-:Y:S01]  /*16d80*/  IMAD R8, R23, 0xc000, R22 ;  /* 0x0000c00017087824 */ /* 0x005fe200078e0216 */
[----:B------:R-:W-:Y:S01]  /*16d90*/  R2UR UR6, R12 ;  /* 0x000000000c0672ca */ /* 0x000fe200000e0000 */
[----:B------:R-:W-:Y:S01]  /*16da0*/  UIADD3 UR4, UP0, UR38, 0x670, URZ ;  /* 0x0000067026047890 */ /* 0x000fe2000ff1e03f */
[----:B------:R-:W-:Y:S01]  /*16db0*/  R2UR UR7, R13 ;  /* 0x000000000d0772ca */ /* 0x000fe200000e0000 */
[----:B------:R-:W-:Y:S01]  /*16dc0*/  VIADD R7, R7, 0x324b0 ;  /* 0x000324b007077836 */ /* 0x000fe20000000000 */
[----:B------:R-:W-:Y:S01]  /*16dd0*/  PLOP3.LUT P0, PT, PT, PT, PT, 0x80, 0x0 ;  /* 0x000000000000781c */ /* 0x000fe20003f0f070 */
[----:B------:R-:W-:Y:S01]  /*16de0*/  VIADD R10, R8, 0x400 ;  /* 0x00000400080a7836 */ /* 0x000fe20000000000 */
[----:B------:R-:W-:-:S12]  /*16df0*/  UIADD3.X UR5, URZ, UR39, URZ, UP0, !UPT ;  /* 0x000000273f057290 */ /* 0x000fd800087fe43f */
.L_x_1610:
        /* <DEDUP_REMOVED lines=15> */
.L_x_1611:
        /* <DEDUP_REMOVED lines=15> */
.L_x_1612:
        /* <DEDUP_REMOVED lines=15> */
.L_x_1613:
        /* <DEDUP_REMOVED lines=10> */
.L_x_1600:
[----:B------:R-:W-:Y:S05]  /*17170*/  BSYNC B1 ;  /* 0x0000000000017941 */ /* 0x000fea0003800000 */
.L_x_1599:
[----:B------:R-:W-:Y:S01]  /*17180*/  IADD3 R9, R6, -0x2, RZ ;  /* 0xfffffffe06097810 */ /* 0x000fe20007ffe0ff */
[----:B------:R-:W-:Y:S01]  /*17190*/  VIADD R23, R23, 0x1 ;  /* 0x0000000117177836 */ /* 0x000fe20000000000 */
[----:B------:R-:W-:Y:S02]  /*171a0*/  PLOP3.LUT P0, PT, PT, PT, PT, 0x8, 0x0 ;  /* 0x000000000000781c */ /* 0x000fe40003f0e170 */
[----:B------:R-:W-:Y:S02]  /*171b0*/  ISETP.GE.AND P3, PT, R9, R3, PT ;  /* 0x000000030900720c */ /* 0x000fe40003f66270 */
[----:B------:R-:W-:-:S04]  /*171c0*/  ISETP.NE.AND P2, PT, R23, 0x2, PT ;  /* 0x000000021700780c */ /* 0x000fc80003f45270 */
[----:B------:R-:W-:Y:S02]  /*171d0*/  SEL R6, RZ, 0x1, P2 ;  /* 0x00000001ff067807 */ /* 0x000fe40001000000 */
[----:B------:R-:W-:Y:S02]  /*171e0*/  SEL R23, R23, RZ, P2 ;  /* 0x000000ff17177207 */ /* 0x000fe40001000000 */
[----:B------:R-:W-:-:S03]  /*171f0*/  LOP3.LUT R27, R27, R6, RZ, 0x3c, !PT ;  /* 0x000000061b1b7212 */ /* 0x000fc600078e3cff */
[----:B------:R-:W-:Y:S05]  /*17200*/  @!P3 BRA `(.L_x_1593) ;  /* 0x000000080010b947 */ /* 0x000fea0003800000 */
.L_x_1629:
[----:B------:R-:W-:Y:S05]  /*17210*/  YIELD ;  /* 0x0000000000007946 */ /* 0x000fea0003800000 */
[----:B------:R-:W-:Y:S04]  /*17220*/  BSSY B1, `(.L_x_1614) ;  /* 0x000007a000017945 */ /* 0x000fe80003800000 */
[----:B------:R-:W-:Y:S05]  /*17230*/  @!P6 BRA `(.L_x_1615) ;  /* 0x0000000400e0e947 */ /* 0x000fea0003800000 */
[----:B------:R-:W-:Y:S01]  /*17240*/  IMAD R6, R23, 0x8, R22 ;  /* 0x0000000817067824 */ /* 0x000fe200078e0216 */
[----:B0-----:R-:W-:Y:S01]  /*17250*/  SHF.L.U32 R7, R27, 0x1f, RZ ;  /* 0x0000001f1b077819 */ /* 0x001fe200000006ff */
[----:B------:R-:W0:Y:S01]  /*17260*/  S2R R8, SR_TID.X ;  /* 0x0000000000087919 */ /* 0x000e220000002100 */
[----:B------:R-:W-:Y:S02]  /*17270*/  BSSY B2, `(.L_x_1616) ;  /* 0x0000005000027945 */ /* 0x000fe40003800000 */
[----:B------:R-:W2:Y:S01]  /*17280*/  SYNCS.PHASECHK.TRANS64.TRYWAIT P2, [R6+URZ+0x324a0], R7 ;  /* 0x0324a007060075a7 */ /* 0x000ea2000804017f */
[----:B0-----:R-:W-:-:S04]  /*17290*/  LOP3.LUT R8, R8, 0x7f, RZ, 0xc0, !PT ;  /* 0x0000007f08087812 */ /* 0x001fc800078ec0ff */
[----:B------:R-:W-:Y:S01]  /*172a0*/  ISETP.NE.AND P3, PT, R8, RZ, PT ;  /* 0x000000ff0800720c */ /* 0x000fe20003f65270 */
[----:B--2---:R-:W-:-:S12]  /*172b0*/  @!P2 BRA `(.L_x_1617) ;  /* 0x000000740090a947 */ /* 0x004fd80003800000 */
.L_x_1796:
[----:B------:R-:W-:Y:S05]  /*172c0*/  BSYNC B2 ;  /* 0x0000000000027941 */ /* 0x000fea0003800000 */
.L_x_1616:
        /* <DEDUP_REMOVED lines=9> */
.L_x_1619:
[----:B------:R-:W-:Y:S05]  /*17360*/  BSYNC B2 ;  /* 0x0000000000027941 */ /* 0x000fea0003800000 */
.L_x_1618:
        /* <DEDUP_REMOVED lines=11> */
.L_x_1620:
        /* <DEDUP_REMOVED lines=13> */
.L_x_1797:
[----:B------:R-:W-:Y:S05]  /*174f0*/  BSYNC B2 ;  /* 0x0000000000027941 */ /* 0x000fea0003800000 */
.L_x_1621:
        /* <DEDUP_REMOVED lines=11> */
.L_x_1624:
[----:B------:R-:W-:Y:S05]  /*175b0*/  BSYNC B2 ;  /* 0x0000000000027941 */ /* 0x000fea0003800000 */
.L_x_1623:
        /* <DEDUP_REMOVED lines=9> */
.L_x_1625:
        /* <DEDUP_REMOVED lines=15> */
.L_x_1626:
        /* <DEDUP_REMOVED lines=15> */
.L_x_1627:
        /* <DEDUP_REMOVED lines=15> */
.L_x_1628:
        /* <DEDUP_REMOVED lines=10> */
.L_x_1615:
[----:B------:R-:W-:Y:S05]  /*179c0*/  BSYNC B1 ;  /* 0x0000000000017941 */ /* 0x000fea0003800000 */
.L_x_1614:
        /* <DEDUP_REMOVED lines=8> */
.L_x_1593:
[----:B------:R-:W-:Y:S05]  /*17a50*/  BSYNC B0 ;  /* 0x0000000000007941 */ /* 0x000fea0003800000 */
.L_x_1592:
[----:B------:R-:W-:Y:S05]  /*17a60*/  @!P0 WARPSYNC.ALL ;  /* 0x0000000000008948 */ /* 0x000fea0003800000 */
[----:B------:R-:W-:Y:S01]  /*17a70*/  @!P0 BAR.SYNC.DEFER_BLOCKING 0xc, 0x180 ;  /* 0x0306000000008b1d */ /* 0x000fe20000010000 */
[----:B------:R-:W-:-:S05]  /*17a80*/  IMAD.MOV.U32 R0, RZ, RZ, RZ ;  /* 0x000000ffff007224 */ /* 0x000fca00078e00ff */
[----:B------:R-:W-:Y:S04]  /*17a90*/  BSSY B0, `(.L_x_1630) ;  /* 0x000001e000007945 */ /* 0x000fe80003800000 */
[----:B------:R-:W-:Y:S05]  /*17aa0*/  @!P1 BRA `(.L_x_1631) ;  /* 0x0000000000709947 */ /* 0x000fea0003800000 */
[----:B------:R-:W-:-:S13]  /*17ab0*/  ISETP.NE.AND P0, PT, R5, RZ, PT ;  /* 0x000000ff0500720c */ /* 0x000fda0003f05270 */
[----:B------:R-:W2:Y:S02]  /*17ac0*/  @!P0 LDC R5, c[0x0][0xae8] ;  /* 0x0002ba00ff058b82 */ /* 0x000ea40000000800 */
[-C--:B--2---:R-:W-:Y:S02]  /*17ad0*/  IABS R0, R5.reuse ;  /* 0x0000000500007213 */ /* 0x084fe40000000000 */
[----:B0-----:R-:W-:Y:S02]  /*17ae0*/  IABS R7, R5 ;  /* 0x0000000500077213 */ /* 0x001fe40000000000 */
[----:B------:R-:W0:Y:S03]  /*17af0*/  I2F.RP R2, R0 ;  /* 0x0000000000027306 */ /* 0x000e260000209400 */
[----:B------:R-:W-:-:S05]  /*17b00*/  IMAD.MOV R7, RZ, RZ, -R7 ;  /* 0x000000ffff077224 */ /* 0x000fca00078e0a07 */
[----:B0-----:R-:W0:Y:S02]  /*17b10*/  MUFU.RCP R2, R2 ;  /* 0x0000000200027308 */ /* 0x001e240000001000 */
[----:B0-----:R-:W-:-:S06]  /*17b20*/  VIADD R2, R2, 0xffffffe ;  /* 0x0ffffffe02027836 */ /* 0x001fcc0000000000 */
[----:B------:R-:W0:Y:S02]  /*17b30*/  F2I.FTZ.U32.TRUNC.NTZ R3, R2 ;  /* 0x0000000200037305 */ /* 0x000e24000021f000 */
        /* <DEDUP_REMOVED lines=19> */
.L_x_1631:
[----:B------:R-:W-:Y:S05]  /*17c70*/  BSYNC B0 ;  /* 0x0000000000007941 */ /* 0x000fea0003800000 */
.L_x_1630:
[-C--:B------:R-:W-:Y:S01]  /*17c80*/  IMAD R32, R32, R0.reuse, RZ ;  /* 0x0000000020207224 */ /* 0x080fe200078e02ff */
[----:B------:R-:W-:Y:S04]  /*17c90*/  BSSY B7, `(.L_x_1632) ;  /* 0x0000415000077945 */ /* 0x000fe80003800000 */
[----:B------:R-:W-:-:S04]  /*17ca0*/  VIADDMNMX R2, R32, R0, R4, PT ;  /* 0x0000000020027246 */ /* 0x000fc80003800104 */
[----:B------:R-:W-:Y:S01]  /*17cb0*/  ISETP.GT.AND P0, PT, R2, R32, PT ;  /* 0x000000200200720c */ /* 0x000fe20003f04270 */
[----:B------:R2:W-:-:S12]  /*17cc0*/  STL [R1+0x44], R2 ;  /* 0x0000440201007387 */ /* 0x0005d80000100800 */
[----:B--2---:R-:W-:Y:S05]  /*17cd0*/  @P0 BRA `(.L_x_1633) ;  /* 0x0000000000440947 */ /* 0x004fea0003800000 */
[----:B------:R-:W2:Y:S02]  /*17ce0*/  S2R R2, SR_TID.X ;  /* 0x0000000000027919 */ /* 0x000ea40000002100 */
        /* <DEDUP_REMOVED lines=12> */
[----:B0-----:R-:W0:Y:S01]  /*17db0*/  POPC R7, R4 ;  /* 0x0000000400077309 */ /* 0x001e220000000000 */
[----:B--2---:R-:W0:Y:S02]  /*17dc0*/  SHFL.IDX PT, R0, R3, R0, 0x1f ;  /* 0x00001f0003007589 */ /* 0x004e2400000e0000 */
[----:B0-----:R-:W-:Y:S01]  /*17dd0*/  IADD3 R16, R0, UR36, R7 ;  /* 0x0000002400107c10 */ /* 0x001fe2000fffe007 */
[----:B------:R-:W-:Y:S06]  /*17de0*/  BRA `(.L_x_1634) ;  /* 0x0000003c00fc7947 */ /* 0x000fec0003800000 */
.L_x_1633:
        /* <DEDUP_REMOVED lines=9> */
[----:B------:R-:W2:Y:S01]  /*17e80*/  LDC.64 R2, c[0x4][R2] ;  /* 0x0100000002027b82 */ /* 0x000ea20000000a00 */
[----:B------:R-:W-:Y:S02]  /*17e90*/  IMAD.U32 R5, RZ, RZ, UR7 ;  /* 0x00000007ff057e24 */ /* 0x000fe4000f8e00ff */
[----:B------:R-:W-:Y:S02]  /*17ea0*/  IMAD.U32 R6, RZ, RZ, UR8 ;  /* 0x00000008ff067e24 */ /* 0x000fe4000f8e00ff */
[----:B0-----:R-:W-:-:S02]  /*17eb0*/  IMAD.U32 R7, RZ, RZ, UR9 ;  /* 0x00000009ff077e24 */ /* 0x001fc4000f8e00ff */
[----:B------:R-:W-:Y:S02]  /*17ec0*/  IMAD.U32 R10, RZ, RZ, UR4 ;  /* 0x00000004ff0a7e24 */ /* 0x000fe4000f8e00ff */
[----:B------:R-:W-:Y:S02]  /*17ed0*/  IMAD.U32 R11, RZ, RZ, UR5 ;  /* 0x00000005ff0b7e24 */ /* 0x000fe4000f8e00ff */
[----:B------:R-:W-:Y:S02]  /*17ee0*/  IMAD.MOV.U32 R8, RZ, RZ, 0x70 ;  /* 0x00000070ff087424 */ /* 0x000fe400078e00ff */
[----:B------:R-:W-:Y:S02]  /*17ef0*/  IMAD.MOV.U32 R12, RZ, RZ, 0x1 ;  /* 0x00000001ff0c7424 */ /* 0x000fe400078e00ff */
[----:B------:R-:W-:-:S07]  /*17f00*/  IMAD.MOV.U32 R13, RZ, RZ, RZ ;  /* 0x000000ffff0d7224 */ /* 0x000fce00078e00ff */
[----:B------:R-:W-:-:S07]  /*17f10*/  LEPC R20, `(.L_x_1636) ;  /* 0x000000001014794e */ /* 0x000fce0000000000 */
[----:B-12---:R-:W-:Y:S05]  /*17f20*/  CALL.ABS.NOINC R2 ;  /* 0x0000000002007343 */ /* 0x006fea0003c00000 */
.L_x_1636:
[----:B------:R-:W-:Y:S05]  /*17f30*/  BSYNC B6 ;  /* 0x0000000000067941 */ /* 0x000fea0003800000 */
.L_x_1635:
        /* <DEDUP_REMOVED lines=8> */
[----:B------:R2:W3:Y:S01]  /*17fc0*/  LDC.64 R2, c[0x4][R34] ;  /* 0x0100000022027b82 */ /* 0x0004e20000000a00 */
[----:B------:R-:W-:Y:S02]  /*17fd0*/  IMAD.U32 R4, RZ, RZ, UR6 ;  /* 0x00000006ff047e24 */ /* 0x000fe4000f8e00ff */
[----:B------:R-:W-:Y:S02]  /*17fe0*/  IMAD.U32 R5, RZ, RZ, UR7 ;  /* 0x00000007ff057e24 */ /* 0x000fe4000f8e00ff */
[----:B------:R-:W-:Y:S02]  /*17ff0*/  IMAD.U32 R6, RZ, RZ, UR8 ;  /* 0x00000008ff067e24 */ /* 0x000fe4000f8e00ff */
[----:B0-----:R-:W-:-:S02]  /*18000*/  IMAD.U32 R7, RZ, RZ, UR9 ;  /* 0x00000009ff077e24 */ /* 0x001fc4000f8e00ff */
[----:B------:R-:W-:Y:S02]  /*18010*/  IMAD.U32 R10, RZ, RZ, UR4 ;  /* 0x00000004ff0a7e24 */ /* 0x000fe4000f8e00ff */
[----:B------:R-:W-:Y:S02]  /*18020*/  IMAD.U32 R11, RZ, RZ, UR5 ;  /* 0x00000005ff0b7e24 */ /* 0x000fe4000f8e00ff */
[----:B------:R-:W-:Y:S02]  /*18030*/  IMAD.MOV.U32 R8, RZ, RZ, 0x70 ;  /* 0x00000070ff087424 */ /* 0x000fe400078e00ff */
[----:B------:R-:W-:Y:S02]  /*18040*/  IMAD.MOV.U32 R12, RZ, RZ, 0x1 ;  /* 0x00000001ff0c7424 */ /* 0x000fe400078e00ff */
[----:B--2---:R-:W-:-:S07]  /*18050*/  IMAD.MOV.U32 R13, RZ, RZ, RZ ;  /* 0x000000ffff0d7224 */ /* 0x004fce00078e00ff */
[----:B------:R-:W-:-:S07]  /*18060*/  LEPC R20, `(.L_x_1639) ;  /* 0x000000001014794e */ /* 0x000fce0000000000 */
[----:B-1-3--:R-:W-:Y:S05]  /*18070*/  CALL.ABS.NOINC R2 ;  /* 0x0000000002007343 */ /* 0x00afea0003c00000 */
.L_x_1639:
        /* <DEDUP_REMOVED lines=15> */
.L_x_1638:
[----:B------:R-:W-:Y:S05]  /*18170*/  BSYNC B6 ;  /* 0x0000000000067941 */ /* 0x000fea0003800000 */
.L_x_1637:
[----:B------:R-:W2:Y:S01]  /*18180*/  LDL R34, [R1+0x44] ;  /* 0x0000440001227983 */ /* 0x000ea20000100800 */
[----:B------:R-:W-:Y:S01]  /*18190*/  ULDC.64 UR4, c[0x0][0xaf0] ;  /* 0x0002bc0000047ab9 */ /* 0x000fe20000000a00 */
[----:B------:R-:W3:Y:S02]  /*181a0*/  LDC R9, c[0x0][0x430] ;  /* 0x00010c00ff097b82 */ /* 0x000ee40000000800 */
[----:B------:R-:W4:Y:S04]  /*181b0*/  LDL R10, [R1+0x60] ;  /* 0x00006000010a7983 */ /* 0x000f280000100800 */
[----:B------:R-:W4:Y:S04]  /*181c0*/  LDL.LU R21, [R1] ;  /* 0x0000000001157983 */ /* 0x000f280000300800 */
[----:B------:R-:W4:Y:S01]  /*181d0*/  LDL R20, [R1+0x10] ;  /* 0x0000100001147983 */ /* 0x000f220000100800 */
[----:B------:R-:W-:Y:S01]  /*181e0*/  ISETP.NE.U32.AND P0, PT, RZ, UR4, PT ;  /* 0x00000004ff007c0c */ /* 0x000fe2000bf05070 */
[----:B------:R-:W0:Y:S03]  /*181f0*/  S2R R0, SR_TID.X ;  /* 0x0000000000007919 */ /* 0x000e260000002100 */
[----:B------:R-:W-:-:S13]  /*18200*/  ISETP.NE.AND.EX P0, PT, RZ, UR5, PT, P0 ;  /* 0x00000005ff007c0c */ /* 0x000fda000bf05300 */
[----:B------:R-:W-:Y:S01]  /*18210*/  @P0 IADD3 R2, P1, R29, UR4, RZ ;  /* 0x000000041d020c10 */ /* 0x000fe2000ff3e0ff */
[----:B------:R-:W1:Y:S01]  /*18220*/  S2R R11, SR_TID.X ;  /* 0x00000000000b7919 */ /* 0x000e620000002100 */
[----:B------:R-:W-:Y:S01]  /*18230*/  IMAD.MOV.U32 R37, RZ, RZ, RZ ;  /* 0x000000ffff257224 */ /* 0x000fe200078e00ff */
[----:B------:R-:W-:Y:S01]  /*18240*/  ULDC UR4, c[0x0][0x320] ;  /* 0x0000c80000047ab9 */ /* 0x000fe20000000800 */
[----:B------:R-:W-:-:S05]  /*18250*/  @P0 IADD3.X R3, R30, UR5, RZ, P1, !PT ;  /* 0x000000051e030c10 */ /* 0x000fca0008ffe4ff */
[----:B------:R4:W4:Y:S01]  /*18260*/  @P0 LDG.E R28, desc[UR60][R2.64] ;  /* 0x0000003c021c0981 */ /* 0x000922000c1e1900 */
[----:B0-----:R-:W-:-:S04]  /*18270*/  LOP3.LUT R0, R0, 0x7f, RZ, 0xc0, !PT ;  /* 0x0000007f00007812 */ /* 0x001fc800078ec0ff */
[----:B------:R-:W-:Y:S02]  /*18280*/  SHF.R.U32.HI R0, RZ, 0x3, R0 ;  /* 0x00000003ff007819 */ /* 0x000fe40000011600 */
[----:B---3--:R-:W-:Y:S01]  /*18290*/  ISETP.NE.AND P1, PT, R9, 0x1, PT ;  /* 0x000000010900780c */ /* 0x008fe20003f25270 */
[----:B-1----:R-:W-:-:S12]  /*182a0*/  IMAD.SHL.U32 R11, R11, 0x10, RZ ;  /* 0x000000100b0b7824 */ /* 0x002fd800078e00ff */
[----:B------:R-:W0:Y:S01]  /*182b0*/  @P1 LDC R5, c[0x0][0x434] ;  /* 0x00010d00ff051b82 */ /* 0x000e220000000800 */
[----:B------:R-:W-:-:S07]  /*182c0*/  LOP3.LUT R11, R0, 0x70, R11, 0xf8, !PT ;  /* 0x00000070000b7812 */ /* 0x000fce00078ef80b */
[----:B------:R-:W1:Y:S01]  /*182d0*/  @P1 LDC R4, c[0x0][0x438] ;  /* 0x00010e00ff041b82 */ /* 0x000e620000000800 */
[----:B------:R-:W-:Y:S01]  /*182e0*/  UMOV UR5, 0xffffffff ;  /* 0xffffffff00057882 */ /* 0x000fe20000000000 */
[----:B--2---:R-:W-:-:S04]  /*182f0*/  VIADD R0, R34, 0xffffffff ;  /* 0xffffffff22007836 */ /* 0x004fc80000000000 */
[----:B------:R-:W-:-:S05]  /*18300*/  IMAD R6, R0, 0x60, R11 ;  /* 0x0000006000067824 */ /* 0x000fca00078e020b */
[----:B----4-:R-:W-:-:S04]  /*18310*/  ISETP.GE.AND P0, PT, R6, R20, PT ;  /* 0x000000140600720c */ /* 0x010fc80003f06270 */
[----:B------:R-:W-:Y:S01]  /*18320*/  ISETP.GT.U32.OR P0, PT, R11, 0x5f, P0 ;  /* 0x0000005f0b00780c */ /* 0x000fe20000704470 */
[----:B------:R-:W-:-:S12]  /*18330*/  IMAD.IADD R6, R6, 0x1, R33 ;  /* 0x0000000106067824 */ /* 0x000fd800078e0221 */
[----:B------:R-:W2:Y:S01]  /*18340*/  @!P0 LDC.64 R2, c[0x0][0x428] ;  /* 0x00010a00ff028b82 */ /* 0x000ea20000000a00 */
[----:B0-----:R-:W-:-:S04]  /*18350*/  @P1 IMAD.HI.U32 R5, R6, R5, RZ ;  /* 0x0000000506051227 */ /* 0x001fc800078e00ff */
[----:B------:R-:W-:Y:S01]  /*18360*/  IMAD.MOV.U32 R7, RZ, RZ, R6 ;  /* 0x000000ffff077224 */ /* 0x000fe200078e0006 */
[----:B-1----:R-:W-:Y:S02]  /*18370*/  @P1 SHF.R.U32.HI R7, RZ, R4, R5 ;  /* 0x00000004ff071219 */ /* 0x002fe40000011605 */
[----:B------:R-:W-:-:S03]  /*18380*/  SHF.R.S32.HI R34, RZ, 0x1f, R28 ;  /* 0x0000001fff227819 */ /* 0x000fc6000001141c */
[--C-:B------:R-:W-:Y:S01]  /*18390*/  @!P0 IMAD.MOV.U32 R4, RZ, RZ, R7.reuse ;  /* 0x000000ffff048224 */ /* 0x100fe200078e0007 */
[----:B------:R-:W-:Y:S01]  /*183a0*/  @!P0 SHF.R.S32.HI R5, RZ, 0x1f, R7 ;  /* 0x0000001fff058819 */ /* 0x000fe20000011407 */
[-C--:B--2---:R-:W-:Y:S02]  /*183b0*/  @!P0 IMAD R8, R34, R2.reuse, RZ ;  /* 0x0000000222088224 */ /* 0x084fe400078e02ff */
        /* <DEDUP_REMOVED lines=30> */
[----:B------:R-:W-:Y:S01]  /*185a0*/  LOP3.LUT R21, R21, 0xfffffffb, RZ, 0xc0, !PT ;  /* 0xfffffffb15157812 */ /* 0x000fe200078ec0ff */
[----:B0-----:R-:W-:-:S03]  /*185b0*/  IMAD.MOV R2, RZ, RZ, -R7 ;  /* 0x000000ffff027224 */ /* 0x001fc600078e0a07 */
[----:B------:R-:W-:Y:S01]  /*185c0*/  LOP3.LUT R21, R21, 0xfffffff7, RZ, 0xc0, !PT ;  /* 0xfffffff715157812 */ /* 0x000fe200078ec0ff */
[----:B------:R-:W-:-:S03]  /*185d0*/  IMAD R2, R9, R2, R6 ;  /* 0x0000000209027224 */ /* 0x000fc600078e0206 */
[----:B------:R-:W-:-:S04]  /*185e0*/  @P3 LOP3.LUT R21, R21, 0x8, RZ, 0xfc, !PT ;  /* 0x0000000815153812 */ /* 0x000fc800078efcff */
[----:B------:R-:W-:Y:S01]  /*185f0*/  @P2 LOP3.LUT R21, R21, 0x4, RZ, 0xfc, !PT ;  /* 0x0000000415152812 */ /* 0x000fe200078efcff */
[----:B------:R0:W-:Y:S04]  /*18600*/  STL [R1+0x4], R2 ;  /* 0x0000040201007387 */ /* 0x0001e80000100800 */
[----:B------:R0:W-:Y:S01]  /*18610*/  STL [R1], R21 ;  /* 0x0000001501007387 */ /* 0x0001e20000100800 */
[----:B------:R-:W-:Y:S05]  /*18620*/  BRA.DIV UR5, `(.L_x_1640) ;  /* 0x0000006205dc7947 */ /* 0x000fea000b800000 */
.L_x_1800:
[----:B0-----:R-:W-:-:S05]  /*18630*/  SEL R2, RZ, 0x1, P1 ;  /* 0x00000001ff027807 */ /* 0x001fca0000800000 */
[----:B------:R0:W-:Y:S01]  /*18640*/  STL [R1+0x5c], R2 ;  /* 0x00005c0201007387 */ /* 0x0001e20000100800 */
[----:B------:R-:W-:Y:S05]  /*18650*/  @!P0 BRA `(.L_x_1641) ;  /* 0x0000000000048947 */ /* 0x000fea0003800000 */
[----:B------:R-:W-:Y:S01]  /*18660*/  BPT.TRAP 0x1 ;  /* 0x000000040000795c */ /* 0x000fe20000300000 */
.L_x_1641:
[----:B------:R-:W-:Y:S01]  /*18670*/  IMAD R30, R0, -0x60, R20 ;  /* 0xffffffa0001e7824 */ /* 0x000fe200078e0214 */
[----:B------:R-:W-:Y:S01]  /*18680*/  SHF.L.U32 R0, R26, 0x1f, RZ ;  /* 0x0000001f1a007819 */ /* 0x000fe200000006ff */
[----:B------:R-:W-:Y:S01]  /*18690*/  IMAD R29, R24, 0x8, R22 ;  /* 0x00000008181d7824 */ /* 0x000fe200078e0216 */
[----:B------:R-:W-:Y:S03]  /*186a0*/  BSSY B0, `(.L_x_1642) ;  /* 0x0000003000007945 */ /* 0x000fe60003800000 */
[----:B------:R-:W1:Y:S02]  /*186b0*/  SYNCS.PHASECHK.TRANS64.TRYWAIT P0, [R29+URZ+0x32440], R0 ;  /* 0x032440001d0075a7 */ /* 0x000e64000800017f */
[----:B-1----:R-:W-:Y:S05]  /*186c0*/  @!P0 BRA `(.L_x_1643) ;  /* 0x0000006000e88947 */ /* 0x002fea0003800000 */
.L_x_1801:
[----:B------:R-:W-:Y:S05]  /*186d0*/  BSYNC B0 ;  /* 0x0000000000007941 */ /* 0x000fea0003800000 */
.L_x_1642:
[----:B0-----:R-:W1:Y:S01]  /*186e0*/  LDL R2, [R1+0x4] ;  /* 0x0000040001027983 */ /* 0x001e620000100800 */
[----:B------:R-:W-:Y:S01]  /*186f0*/  ULDC.64 UR4, c[0x0][0x300] ;  /* 0x0000c00000047ab9 */ /* 0x000fe20000000a00 */
[----:B-----5:R-:W-:Y:S01]  /*18700*/  SHF.R.S32.HI R4, RZ, 0x1f, R37 ;  /* 0x0000001fff047819 */ /* 0x020fe20000011425 */
[----:B------:R-:W-:Y:S01]  /*18710*/  ULDC.64 UR6, c[0x0][0x2e8] ;  /* 0x0000ba0000067ab9 */ /* 0x000fe20000000a00 */
[----:B------:R-:W2:Y:S01]  /*18720*/  LDL.LU R6, [R1] ;  /* 0x0000000001067983 */ /* 0x000ea20000300800 */
[----:B------:R-:W0:Y:S02]  /*18730*/  S2R R7, SR_TID.X ;  /* 0x0000000000077919 */ /* 0x000e240000002100 */
[----:B0-----:R-:W-:-:S05]  /*18740*/  IMAD.SHL.U32 R7, R7, 0x8, RZ ;  /* 0x0000000807077824 */ /* 0x001fca00078e00ff */
[----:B------:R-:W-:Y:S02]  /*18750*/  LOP3.LUT R7, R7, 0x38, RZ, 0xc0, !PT ;  /* 0x0000003807077812 */ /* 0x000fe400078ec0ff */
[----:B-1----:R-:W-:Y:S02]  /*18760*/  SHF.R.S32.HI R0, RZ, 0x1f, R2 ;  /* 0x0000001fff007819 */ /* 0x002fe40000011402 */
[----:B--2---:R-:W-:-:S03]  /*18770*/  LOP3.LUT R6, R6, 0xfffffffd, RZ, 0xc0, !PT ;  /* 0xfffffffd06067812 */ /* 0x004fc600078ec0ff */
[----:B------:R0:W-:Y:S04]  /*18780*/  STL [R1+0x48], R0 ;  /* 0x0000480001007387 */ /* 0x0001e80000100800 */
[----:B------:R1:W-:Y:S01]  /*18790*/  STL [R1+0x4c], R4 ;  /* 0x00004c0401007387 */ /* 0x0003e20000100800 */
[----:B0-----:R-:W-:-:S04]  /*187a0*/  IMAD R0, R0, UR4, RZ ;  /* 0x0000000400007c24 */ /* 0x001fc8000f8e02ff */
[C---:B------:R-:W-:Y:S02]  /*187b0*/  IMAD R0, R2.reuse, UR5, R0 ;  /* 0x0000000502007c24 */ /* 0x040fe4000f8e0200 */
[----:B------:R-:W-:Y:S01]  /*187c0*/  IMAD.WIDE.U32 R2, R2, UR4, RZ ;  /* 0x0000000402027c25 */ /* 0x000fe2000f8e00ff */
[----:B------:R-:W-:-:S03]  /*187d0*/  ULDC.64 UR4, c[0x0][0x310] ;  /* 0x0000c40000047ab9 */ /* 0x000fc60000000a00 */
[----:B------:R-:W-:Y:S02]  /*187e0*/  IMAD.IADD R3, R3, 0x1, R0 ;  /* 0x0000000103037824 */ /* 0x000fe400078e0200 */
[----:B------:R-:W-:Y:S02]  /*187f0*/  IMAD R0, R4, UR4, RZ ;  /* 0x0000000404007c24 */ /* 0x000fe4000f8e02ff */
[C---:B------:R-:W-:Y:S01]  /*18800*/  IMAD.WIDE.U32 R2, R37.reuse, UR4, R2 ;  /* 0x0000000425027c25 */ /* 0x040fe2000f8e0002 */
[----:B-1----:R-:W0:Y:S03]  /*18810*/  S2R R4, SR_TID.X ;  /* 0x0000000000047919 */ /* 0x002e260000002100 */
[----:B------:R-:W-:Y:S01]  /*18820*/  IMAD R0, R37, UR5, R0 ;  /* 0x0000000525007c24 */ /* 0x000fe2000f8e0200 */
[----:B------:R-:W-:-:S03]  /*18830*/  ULDC.64 UR4, c[0x0][0x308] ;  /* 0x0000c20000047ab9 */ /* 0x000fc60000000a00 */
[----:B------:R-:W-:Y:S02]  /*18840*/  IMAD.IADD R3, R3, 0x1, R0 ;  /* 0x0000000103037824 */ /* 0x000fe400078e0200 */
[----:B------:R-:W-:Y:S01]  /*18850*/  IMAD.WIDE.U32 R2, R18, UR4, R2 ;  /* 0x0000000412027c25 */ /* 0x000fe2000f8e0002 */
[----:B------:R-:W-:Y:S02]  /*18860*/  ULDC UR4, c[0x0][0x2f4] ;  /* 0x0000bd0000047ab9 */ /* 0x000fe40000000800 */
[----:B------:R-:W-:Y:S02]  /*18870*/  ISETP.GE.AND P2, PT, R7, UR4, PT ;  /* 0x0000000407007c0c */ /* 0x000fe4000bf46270 */
[----:B------:R-:W-:-:S11]  /*18880*/  LEA R0, P0, R2, UR6, 0x1 ;  /* 0x0000000602007c11 */ /* 0x000fd6000f8008ff */
[----:B------:R-:W-:-:S05]  /*18890*/  @P2 LOP3.LUT R6, R6, 0x2, RZ, 0xfc, !PT ;  /* 0x0000000206062812 */ /* 0x000fca00078efcff */
[----:B------:R1:W-:Y:S01]  /*188a0*/  STL [R1], R6 ;  /* 0x0000000601007387 */ /* 0x0003e20000100800 */
[----:B0-----:R-:W-:-:S04]  /*188b0*/  LOP3.LUT R4, R4, 0x7f, RZ, 0xc0, !PT ;  /* 0x0000007f04047812 */ /* 0x001fc800078ec0ff */
[----:B------:R-:W-:Y:S01]  /*188c0*/  SHF.R.U32.HI R5, RZ, 0x3, R4 ;  /* 0x00000003ff057819 */ /* 0x000fe20000011604 */
[----:B------:R-:W-:Y:S01]  /*188d0*/  IMAD R4, R18, UR5, R3 ;  /* 0x0000000512047c24 */ /* 0x000fe2000f8e0203 */
[----:B------:R-:W-:-:S03]  /*188e0*/  UMOV UR5, 0xffffffff ;  /* 0xffffffff00057882 */ /* 0x000fc60000000000 */
[----:B------:R-:W-:Y:S01]  /*188f0*/  IMAD.IADD R30, R30, 0x1, -R5 ;  /* 0x000000011e1e7824 */ /* 0x000fe200078e0a05 */
[----:B------:R-:W-:Y:S01]  /*18900*/  LEA.HI.X R4, R2, UR7, R4, 0x1, P0 ;  /* 0x0000000702047c11 */ /* 0x000fe200080f0c04 */
[----:B------:R-:W-:-:S03]  /*18910*/  IMAD R5, R24, 0x1800, R31 ;  /* 0x0000180018057824 */ /* 0x000fc600078e021f */
[----:B------:R-:W-:Y:S01]  /*18920*/  ISETP.GE.AND P0, PT, R30, 0x1, PT ;  /* 0x000000011e00780c */ /* 0x000fe20003f06270 */
[----:B-1----:R-:W-:-:S12]  /*18930*/  BRA.DIV UR5, `(.L_x_1644) ;  /* 0x0000006205607947 */ /* 0x002fd8000b800000 */
        /* <DEDUP_REMOVED lines=52> */
.L_x_1815:
        /* <DEDUP_REMOVED lines=10> */
.L_x_1645:
[----:B------:R-:W-:Y:S02]  /*18d20*/  PLOP3.LUT P1, PT, P1, P0, PT, 0xa2, 0x0 ;  /* 0x000000000000781c */ /* 0x000fe40000f21472 */
[----:B------:R-:W-:-:S08]  /*18d30*/  @P0 R2UR P1, UR4, R29 ;  /* 0x000000001d0402ca */ /* 0x000fd00000020000 */
[----:B------:R-:W-:-:S05]  /*18d40*/  @P0 PLOP3.LUT P0, PT, P1, PT, PT, 0x80, 0x0 ;  /* 0x000000000000081c */ /* 0x000fca0000f0f070 */
[----:B------:R-:W-:Y:S01]  /*18d50*/  @!P1 SYNCS.ARRIVE.TRANS64.RED.A0T1 RZ, [UR4+0x32430], RZ ;  /* 0x032430ffffff99a7 */ /* 0x000fe20008200404 */
[----:B------:R-:W-:Y:S07]  /*18d60*/  @!P1 ARRIVES.LDGSTSBAR.64.TRANSCNT [UR4+0x32430] ;  /* 0x03243000ff0099b0 */ /* 0x000fee0008000a84 */
[----:B------:R-:W-:Y:S05]  /*18d70*/  @P0 BRA.U.ANY `(.L_x_1645) ;  /* 0xfffffffd00e80947 */ /* 0x000fea000393ffff */
[----:B------:R-:W-:Y:S01]  /*18d80*/  NOP ;  /* 0x0000000000007918 */ /* 0x000fe20000000000 */
[----:B------:R-:W2:Y:S02]  /*18d90*/  LDL R0, [R1+0x60] ;  /* 0x0000600001007983 */ /* 0x000ea40000100800 */
[----:B--2---:R-:W-:-:S13]  /*18da0*/  ISETP.NE.AND P2, PT, R0, 0x3, PT ;  /* 0x000000030000780c */ /* 0x004fda0003f45270 */
[----:B------:R-:W-:Y:S05]  /*18db0*/  @!P2 BRA `(.L_x_1646) ;  /* 0x000000000004a947 */ /* 0x000fea0003800000 */
[----:B------:R-:W-:Y:S01]  /*18dc0*/  BPT.TRAP 0x1 ;  /* 0x000000040000795c */ /* 0x000fe20000300000 */
.L_x_1646:
[----:B------:R1:W5:Y:S01]  /*18dd0*/  LDL.LU R0, [R1+0x1c] ;  /* 0x00001c0001007983 */ /* 0x0003620000300800 */
[----:B------:R1:W-:Y:S02]  /*18de0*/  SYNCS.ARRIVE.TRANS64.A1T0 RZ, [R29+URZ+0x32430], RZ ;  /* 0x032430ff1dff79a7 */ /* 0x0003e4000810003f */
[----:B------:R-:W-:Y:S05]  /*18df0*/  WARPSYNC.ALL ;  /* 0x0000000000007948 */ /* 0x000fea0003800000 */
[----:B------:R-:W-:Y:S01]  /*18e00*/  ULDC.64 UR4, c[0x0][0xaf8] ;  /* 0x0002be0000047ab9 */ /* 0x000fe20000000a00 */
[----:B------:R-:W-:Y:S01]  /*18e10*/  BSSY B6, `(.L_x_1647) ;  /* 0x000001d000067945 */ /* 0x000fe20003800000 */
[----:B------:R-:W-:Y:S01]  /*18e20*/  BAR.SYNC.DEFER_BLOCKING 0x8, 0x180 ;  /* 0x0206000000007b1d */ /* 0x000fe20000010000 */
[----:B------:R-:W-:-:S04]  /*18e30*/  ISETP.NE.U32.AND P0, PT, RZ, UR4, PT ;  /* 0x00000004ff007c0c */ /* 0x000fc8000bf05070 */
[----:B------:R-:W-:-:S04]  /*18e40*/  ISETP.NE.AND.EX P0, PT, RZ, UR5, PT, P0 ;  /* 0x00000005ff007c0c */ /* 0x000fc8000bf05300 */
[----:B------:R-:W-:Y:S02]  /*18e50*/  SEL R35, R35, RZ, !P0 ;  /* 0x000000ff23237207 */ /* 0x000fe40004000000 */
[----:B0----5:R-:W-:Y:S01]  /*18e60*/  SEL R2, R0, RZ, !P0 ;  /* 0x000000ff00027207 */ /* 0x021fe20004000000 */
[----:B------:R-:W-:-:S04]  /*18e70*/  VIADD R0, R22, 0x18400 ;  /* 0x0001840016007836 */ /* 0x000fc80000000000 */
[----:B------:R0:W-:Y:S01]  /*18e80*/  STL [R1+0x38], R2 ;  /* 0x0000380201007387 */ /* 0x0001e20000100800 */
[----:B------:R-:W-:Y:S02]  /*18e90*/  LOP3.LUT P0, RZ, R0, 0x3ff, RZ, 0xc0, !PT ;  /* 0x000003ff00ff7812 */ /* 0x000fe4000780c0ff */
[----:B------:R-:W-:Y:S01]  /*18ea0*/  SHF.R.S32.HI R0, RZ, 0x1f, R36 ;  /* 0x0000001fff007819 */ /* 0x000fe20000011424 */
[----:B------:R0:W-:Y:S04]  /*18eb0*/  STL [R1+0x10], R35 ;  /* 0x0000102301007387 */ /* 0x0001e80000100800 */
[----:B------:R0:W-:Y:S06]  /*18ec0*/  STL [R1+0x2c], R0 ;  /* 0x00002c0001007387 */ /* 0x0001ec0000100800 */
        /* <DEDUP_REMOVED lines=17> */
.L_x_1648:
[----:B------:R-:W-:Y:S05]  /*18fe0*/  BSYNC B6 ;  /* 0x0000000000067941 */ /* 0x000fea0003800000 */
.L_x_1647:
[----:B------:R-:W2:Y:S01]  /*18ff0*/  LDL R20, [R1+0x38] ;  /* 0x0000380001147983 */ /* 0x000ea20000100800 */
[----:B------:R-:W3:Y:S03]  /*19000*/  LDC R6, c[0x0][0x448] ;  /* 0x00011200ff067b82 */ /* 0x000ee60000000800 */
[----:B------:R-:W4:Y:S01]  /*19010*/  LDL R4, [R1+0x2c] ;  /* 0x00002c0001047983 */ /* 0x000f220000100800 */
[----:B------:R-:W-:Y:S01]  /*19020*/  IMAD.SHL.U32 R17, R17, 0x80, RZ ;  /* 0x0000008011117824 */ /* 0x000fe200078e00ff */
[----:B------:R-:W-:Y:S02]  /*19030*/  ULDC.64 UR4, c[0x0][0x298] ;  /* 0x0000a60000047ab9 */ /* 0x000fe40000000a00 */
[----:B------:R1:W5:Y:S01]  /*19040*/  LDL R9, [R1+0x14] ;  /* 0x0000140001097983 */ /* 0x0003620000100800 */
[----:B0-----:R-:W0:Y:S01]  /*19050*/  S2R R2, SR_TID.X ;  /* 0x0000000000027919 */ /* 0x001e220000002100 */
[----:B---3--:R-:W-:-:S13]  /*19060*/  ISETP.NE.AND P0, PT, R6, 0x1, PT ;  /* 0x000000010600780c */ /* 0x008fda0003f05270 */
[----:B------:R-:W3:Y:S01]  /*19070*/  @P0 LDC R0, c[0x0][0x44c] ;  /* 0x00011300ff000b82 */ /* 0x000ee20000000800 */
[----:B0-----:R-:W-:-:S07]  /*19080*/  LOP3.LUT R2, R2, 0x7f, RZ, 0xc0, !PT ;  /* 0x0000007f02027812 */ /* 0x001fce00078ec0ff */
[----:B------:R-:W0:Y:S01]  /*19090*/  @P0 LDC R3, c[0x0][0x450] ;  /* 0x00011400ff030b82 */ /* 0x000e220000000800 */
[----:B------:R-:W1:Y:S02]  /*190a0*/  S2R R7, SR_TID.X ;  /* 0x0000000000077919 */ /* 0x000e640000002100 */
[----:B-1----:R-:W-:-:S05]  /*190b0*/  IMAD.SHL.U32 R7, R7, 0x8, RZ ;  /* 0x0000000807077824 */ /* 0x002fca00078e00ff */
[----:B------:R-:W-:Y:S01]  /*190c0*/  LOP3.LUT R7, R7, 0x38, RZ, 0xc0, !PT ;  /* 0x0000003807077812 */ /* 0x000fe200078ec0ff */
[----:B--2---:R-:W-:Y:S02]  /*190d0*/  IMAD.MOV.U32 R21, RZ, RZ, R20 ;  /* 0x000000ffff157224 */ /* 0x004fe400078e0014 */
[----:B------:R-:W-:Y:S01]  /*190e0*/  IMAD.MOV.U32 R20, RZ, RZ, R35 ;  /* 0x000000ffff147224 */ /* 0x000fe200078e0023 */
[----:B------:R-:W-:Y:S01]  /*190f0*/  SHF.R.U32.HI R35, RZ, 0x3, R2 ;  /* 0x00000003ff237819 */ /* 0x000fe20000011602 */
[----:B----4-:R-:W-:Y:S01]  /*19100*/  IMAD R4, R4, UR4, RZ ;  /* 0x0000000404047c24 */ /* 0x010fe2000f8e02ff */
[----:B------:R-:W1:Y:S03]  /*19110*/  S2R R2, SR_TID.X ;  /* 0x0000000000027919 */ /* 0x000e660000002100 */
[----:B------:R-:W-:Y:S02]  /*19120*/  IMAD R4, R36, UR5, R4 ;  /* 0x0000000524047c24 */ /* 0x000fe4000f8e0204 */
[----:B-1----:R-:W-:-:S05]  /*19130*/  IMAD.SHL.U32 R2, R2, 0x10, RZ ;  /* 0x0000001002027824 */ /* 0x002fca00078e00ff */
[----:B------:R-:W-:-:S04]  /*19140*/  LOP3.LUT R2, R35, 0x70, R2, 0xf8, !PT ;  /* 0x0000007023027812 */ /* 0x000fc800078ef802 */
[----:B------:R-:W-:-:S05]  /*19150*/  LOP3.LUT R35, R2, R17, RZ, 0xfc, !PT ;  /* 0x0000001102237212 */ /* 0x000fca00078efcff */
[----:B---3--:R-:W-:Y:S01]  /*19160*/  @P0 IMAD.HI.U32 R2, R35, R0, RZ ;  /* 0x0000000023020227 */ /* 0x008fe200078e00ff */
[----:B------:R-:W-:-:S04]  /*19170*/  MOV R0, R35 ;  /* 0x0000002300007202 */ /* 0x000fc80000000f00 */
[----:B0-----:R-:W-:Y:S01]  /*19180*/  @P0 SHF.R.U32.HI R0, RZ, R3, R2 ;  /* 0x00000003ff000219 */ /* 0x001fe20000011602 */
[----:B------:R-:W-:Y:S01]  /*19190*/  IMAD.WIDE.U32 R2, R36, UR4, RZ ;  /* 0x0000000424027c25 */ /* 0x000fe2000f8e00ff */
[----:B------:R-:W-:-:S03]  /*191a0*/  ULDC.64 UR4, c[0x0][0x2d8] ;  /* 0x0000b60000047ab9 */ /* 0x000fc60000000a00 */
[----:B------:R-:W-:Y:S02]  /*191b0*/  IMAD.IADD R3, R3, 0x1, R4 ;  /* 0x0000000103037824 */ /* 0x000fe400078e0204 */
[----:B------:R-:W-:-:S04]  /*191c0*/  IMAD.WIDE.U32 R2, R18, UR4, R2 ;  /* 0x0000000412027c25 */ /* 0x000fc8000f8e0002 */
[----:B------:R-:W-:Y:S01]  /*191d0*/  IMAD R3, R18, UR5, R3 ;  /* 0x0000000512037c24 */ /* 0x000fe2000f8e0203 */
[----:B------:R-:W-:Y:S02]  /*191e0*/  ULDC.64 UR4, c[0x0][0x2e0] ;  /* 0x0000b80000047ab9 */ /* 0x000fe40000000a00 */
[----:B------:R-:W-:Y:S02]  /*191f0*/  IMAD R4, R21, UR4, RZ ;  /* 0x0000000415047c24 */ /* 0x000fe4000f8e02ff */
[----:B------:R-:W-:-:S04]  /*19200*/  IMAD.WIDE.U32 R2, R20, UR4, R2 ;  /* 0x0000000414027c25 */ /* 0x000fc8000f8e0002 */
[----:B------:R-:W-:Y:S01]  /*19210*/  IMAD R4, R20, UR5, R4 ;  /* 0x0000000514047c24 */ /* 0x000fe2000f8e0204 */
[----:B------:R-:W-:-:S03]  /*19220*/  ULDC.64 UR4, c[0x0][0x2d0] ;  /* 0x0000b40000047ab9 */ /* 0x000fc60000000a00 */
[----:B------:R-:W-:Y:S01]  /*19230*/  IMAD.IADD R3, R3, 0x1, R4 ;  /* 0x0000000103037824 */ /* 0x000fe200078e0204 */
[----:B------:R-:W-:Y:S01]  /*19240*/  SHF.R.S32.HI R4, RZ, 0x1f, R0 ;  /* 0x0000001fff047819 */ /* 0x000fe20000011400 */
[----:B------:R-:W0:Y:S04]  /*19250*/  S2R R20, SR_TID.X ;  /* 0x0000000000147919 */ /* 0x000e280000002100 */
[----:B------:R-:W-:Y:S02]  /*19260*/  IMAD R4, R4, UR4, RZ ;  /* 0x0000000404047c24 */ /* 0x000fe4000f8e02ff */
[----:B------:R-:W-:-:S04]  /*19270*/  IMAD.WIDE.U32 R2, R0, UR4, R2 ;  /* 0x0000000400027c25 */ /* 0x000fc8000f8e0002 */
[----:B------:R-:W-:Y:S01]  /*19280*/  IMAD R4, R0, UR5, R4 ;  /* 0x0000000500047c24 */ /* 0x000fe2000f8e0204 */
[----:B------:R-:W-:Y:S01]  /*19290*/  ULDC.64 UR4, c[0x0][0x2c8] ;  /* 0x0000b20000047ab9 */ /* 0x000fe20000000a00 */
[----:B------:R-:W-:-:S04]  /*192a0*/  IMAD.MOV R0, RZ, RZ, -R0 ;  /* 0x000000ffff007224 */ /* 0x000fc800078e0a00 */
[----:B------:R-:W-:Y:S02]  /*192b0*/  IMAD R0, R6, R0, R35 ;  /* 0x0000000006007224 */ /* 0x000fe400078e0223 */
[----:B------:R-:W-:-:S03]  /*192c0*/  IMAD.IADD R3, R3, 0x1, R4 ;  /* 0x0000000103037824 */ /* 0x000fc600078e0204 */
[----:B------:R-:W-:Y:S01]  /*192d0*/  SHF.R.S32.HI R4, RZ, 0x1f, R0 ;  /* 0x0000001fff047819 */ /* 0x000fe20000011400 */
[----:B------:R-:W-:-:S04]  /*192e0*/  IMAD.WIDE.U32 R2, R0, UR4, R2 ;  /* 0x0000000400027c25 */ /* 0x000fc8000f8e0002 */
[----:B------:R-:W-:-:S04]  /*192f0*/  IMAD R4, R4, UR4, RZ ;  /* 0x0000000404047c24 */ /* 0x000fc8000f8e02ff */
        /* <DEDUP_REMOVED lines=16> */
[C---:B------:R-:W-:Y:S01]  /*19400*/  ISETP.GE.AND P0, PT, R17.reuse, R2, PT ;  /* 0x000000021100720c */ /* 0x040fe20003f06270 */
[----:B------:R-:W-:-:S03]  /*19410*/  VIADD R8, R17, 0x30 ;  /* 0x0000003011087836 */ /* 0x000fc60000000000 */
[----:B------:R2:W-:Y:S09]  /*19420*/  STL [R1+0x1c], R6 ;  /* 0x00001c0601007387 */ /* 0x0005f20000100800 */
        /* <DEDUP_REMOVED lines=8> */
[----:B--2---:R-:W-:-:S05]  /*194b0*/  VIADD R6, R17, 0x20 ;  /* 0x0000002011067836 */ /* 0x004fca0000000000 */
[----:B------:R-:W-:Y:S04]  /*194c0*/  STL [R1+0x20], R6 ;  /* 0x0000200601007387 */ /* 0x000fe80000100800 */
[----:B------:R-:W-:Y:S04]  /*194d0*/  STL [R1+0x24], R8 ;  /* 0x0000240801007387 */ /* 0x000fe80000100800 */
[----:B0-----:R-:W0:Y:S04]  /*194e0*/  SHFL.IDX PT, R5, R0, 0x1, 0x181f ;  /* 0x00381f0000057f89 */ /* 0x001e2800000e0000 */
[----:B------:R-:W1:Y:S01]  /*194f0*/  SHFL.IDX PT, R4, R3, 0x1, 0x181f ;  /* 0x00381f0003047f89 */ /* 0x000e6200000e0000 */
[----:B0-----:R-:W-:-:S05]  /*19500*/  @!P0 LEA R5, P2, R7, R5, 0x1 ;  /* 0x0000000507058211 */ /* 0x001fca00078408ff */
[----:B-1----:R-:W-:-:S05]  /*19510*/  @!P0 IMAD.X R4, RZ, RZ, R4, P2 ;  /* 0x000000ffff048224 */ /* 0x002fca00010e0604 */
[----:B------:R-:W-:-:S04]  /*19520*/  @!P0 LOP3.LUT R5, R5, R4, RZ, 0x3c, !PT ;  /* 0x0000000405058212 */ /* 0x000fc800078e3cff */
[----:B------:R-:W-:-:S04]  /*19530*/  @!P0 LOP3.LUT R4, R5, R4, RZ, 0x3c, !PT ;  /* 0x0000000405048212 */ /* 0x000fc800078e3cff */
[----:B------:R-:W-:-:S05]  /*19540*/  @!P0 LOP3.LUT R5, R5, R4, RZ, 0x3c, !PT ;  /* 0x0000000405058212 */ /* 0x000fca00078e3cff */
[----:B------:R0:W-:Y:S01]  /*19550*/  @!P0 LDGSTS.E.BYPASS.LTC128B.128 [R25+0x18c00], desc[UR60][R4.64], !P1 ;  /* 0x18c0000004198fae */ /* 0x0001e2000c901d7c */
[----:B------:R-:W-:-:S03]  /*19560*/  ISETP.GE.AND P0, PT, R6, R2, PT ;  /* 0x000000020600720c */ /* 0x000fc60003f06270 */
[----:B------:R-:W-:Y:S04]  /*19570*/  SHFL.IDX PT, R6, R3, 0x3, 0x181f ;  /* 0x00781f0003067f89 */ /* 0x000fe800000e0000 */
[----:B0-----:R-:W0:Y:S04]  /*19580*/  SHFL.IDX PT, R5, R0, 0x2, 0x181f ;  /* 0x00581f0000057f89 */ /* 0x001e2800000e0000 */
[----:B------:R-:W1:Y:S02]  /*19590*/  SHFL.IDX PT, R4, R3, 0x2, 0x181f ;  /* 0x00581f0003047f89 */ /* 0x000e6400000e0000 */
[----:B0-----:R-:W-:-:S05]  /*195a0*/  @!P0 LEA R5, P2, R7, R5, 0x1 ;  /* 0x0000000507058211 */ /* 0x001fca00078408ff */
[----:B-1----:R-:W-:-:S05]  /*195b0*/  @!P0 IMAD.X R4, RZ, RZ, R4, P2 ;  /* 0x000000ffff048224 */ /* 0x002fca00010e0604 */
[----:B------:R-:W-:-:S04]  /*195c0*/  @!P0 LOP3.LUT R5, R5, R4, RZ, 0x3c, !PT ;  /* 0x0000000405058212 */ /* 0x000fc800078e3cff */
[----:B------:R-:W-:-:S04]  /*195d0*/  @!P0 LOP3.LUT R4, R5, R4, RZ, 0x3c, !PT ;  /* 0x0000000405048212 */ /* 0x000fc800078e3cff */
[----:B------:R-:W-:-:S05]  /*195e0*/  @!P0 LOP3.LUT R5, R5, R4, RZ, 0x3c, !PT ;  /* 0x0000000405058212 */ /* 0x000fca00078e3cff */
[----:B------:R0:W-:Y:S01]  /*195f0*/  @!P0 LDGSTS.E.BYPASS.LTC128B.128 [R25+0x19400], desc[UR60][R4.64], !P1 ;  /* 0x1940000004198fae */ /* 0x0001e2000c901d7c */
[----:B------:R-:W-:Y:S01]  /*19600*/  ISETP.GE.AND P0, PT, R8, R2, PT ;  /* 0x000000020800720c */ /* 0x000fe20003f06270 */
[----:B------:R-:W-:-:S05]  /*19610*/  VIADD R8, R17, 0x40 ;  /* 0x0000004011087836 */ /* 0x000fca0000000000 */
[----:B------:R-:W-:Y:S04]  /*19620*/  STL [R1+0x28], R8 ;  /* 0x0000280801007387 */ /* 0x000fe80000100800 */
[----:B0-----:R-:W0:Y:S03]  /*19630*/  SHFL.IDX PT, R4, R0, 0x3, 0x181f ;  /* 0x00781f0000047f89 */ /* 0x001e2600000e0000 */
[----:B0-----:R-:W-:-:S05]  /*19640*/  @!P0 LEA R5, P2, R7, R4, 0x1 ;  /* 0x0000000407058211 */ /* 0x001fca00078408ff */
[----:B------:R-:W-:Y:S02]  /*19650*/  @!P0 IMAD.X R4, RZ, RZ, R6, P2 ;  /* 0x000000ffff048224 */ /* 0x000fe400010e0606 */
[----:B------:R-:W-:Y:S03]  /*19660*/  SHFL.IDX PT, R6, R3, 0x4, 0x181f ;  /* 0x00981f0003067f89 */ /* 0x000fe600000e0000 */
        /* <DEDUP_REMOVED lines=22> */
[-C--:B------:R-:W-:Y:S01]  /*197d0*/  @!P0 LOP3.LUT R5, R5, R4.reuse, RZ, 0x3c, !PT ;  /* 0x0000000405058212 */ /* 0x080fe200078e3cff */
[----:B------:R-:W-:Y:S03]  /*197e0*/  SHFL.IDX PT, R3, R3, 0x7, 0x181f ;  /* 0x00f81f0003037f89 */ /* 0x000fe600000e0000 */
[----:B------:R-:W-:-:S04]  /*197f0*/  @!P0 LOP3.LUT R4, R5, R4, RZ, 0x3c, !PT ;  /* 0x0000000405048212 */ /* 0x000fc800078e3cff */
[----:B------:R-:W-:-:S05]  /*19800*/  @!P0 LOP3.LUT R5, R5, R4, RZ, 0x3c, !PT ;  /* 0x0000000405058212 */ /* 0x000fca00078e3cff */
[----:B------:R0:W-:Y:S01]  /*19810*/  @!P0 LDGSTS.E.BYPASS.LTC128B.128 [R25+0x1ac00], desc[UR60][R4.64], !P1 ;  /* 0x1ac0000004198fae */ /* 0x0001e2000c901d7c */
[----:B------:R-:W-:-:S03]  /*19820*/  ISETP.GE.AND P0, PT, R8, R2, PT ;  /* 0x000000020800720c */ /* 0x000fc60003f06270 */
[----:B0-----:R-:W0:Y:S04]  /*19830*/  SHFL.IDX PT, R4, R0, 0x6, 0x181f ;  /* 0x00d81f0000047f89 */ /* 0x001e2800000e0000 */
[----:B------:R-:W1:Y:S06]  /*19840*/  SHFL.IDX PT, R0, R0, 0x7, 0x181f ;  /* 0x00f81f0000007f89 */ /* 0x000e6c00000e0000 */
[----:B0-----:R-:W-:-:S05]  /*19850*/  @!P0 LEA R5, P2, R7, R4, 0x1 ;  /* 0x0000000407058211 */ /* 0x001fca00078408ff */
[----:B------:R-:W-:-:S05]  /*19860*/  @!P0 IMAD.X R4, RZ, RZ, R6, P2 ;  /* 0x000000ffff048224 */ /* 0x000fca00010e0606 */
[----:B------:R-:W-:-:S04]  /*19870*/  @!P0 LOP3.LUT R5, R5, R4, RZ, 0x3c, !PT ;  /* 0x0000000405058212 */ /* 0x000fc800078e3cff */
[----:B------:R-:W-:-:S04]  /*19880*/  @!P0 LOP3.LUT R4, R5, R4, RZ, 0x3c, !PT ;  /* 0x0000000405048212 */ /* 0x000fc800078e3cff */
[----:B------:R-:W-:-:S05]  /*19890*/  @!P0 LOP3.LUT R5, R5, R4, RZ, 0x3c, !PT ;  /* 0x0000000405058212 */ /* 0x000fca00078e3cff */
[----:B-1----:R0:W-:Y:S02]  /*198a0*/  @!P0 LDGSTS.E.BYPASS.LTC128B.128 [R25+0x1b400], desc[UR60][R4.64], !P1 ;  /* 0x1b40000004198fae */ /* 0x0021e4000c901d7c */
.L_x_1832:
[----:B01----:R-:W-:-:S05]  /*198b0*/  VIADD R4, R17, 0x70 ;  /* 0x0000007011047836 */ /* 0x003fca0000000000 */
[----:B------:R-:W-:Y:S01]  /*198c0*/  ISETP.GE.AND P0, PT, R4, R2, PT ;  /* 0x000000020400720c */ /* 0x000fe20003f06270 */
[----:B------:R0:W-:-:S12]  /*198d0*/  STL [R1+0x3c], R4 ;  /* 0x00003c0401007387 */ /* 0x0001d80000100800 */
[----:B------:R-:W-:-:S05]  /*198e0*/  @!P0 LEA R2, P2, R7, R0, 0x1 ;  /* 0x0000000007028211 */ /* 0x000fca00078408ff */
[----:B------:R-:W-:-:S05]  /*198f0*/  @!P0 IMAD.X R3, RZ, RZ, R3, P2 ;  /* 0x000000ffff038224 */ /* 0x000fca00010e0603 */
[----:B------:R-:W-:Y:S01]  /*19900*/  @!PT LDS RZ, [RZ] ;  /* 0x00000000fffff984 */ /* 0x000fe20000000800 */
[----:B------:R-:W-:Y:S01]  /*19910*/  @!PT LDS RZ, [RZ] ;  /* 0x00000000fffff984 */ /* 0x000fe20000000800 */
[----:B------:R-:W-:Y:S01]  /*19920*/  @!PT LDS RZ, [RZ] ;  /* 0x00000000fffff984 */ /* 0x000fe20000000800 */
[----:B------:R0:W-:Y:S01]  /*19930*/  @!P0 LDGSTS.E.BYPASS.LTC128B.128 [R25+0x1bc00], desc[UR60][R2.64], !P1 ;  /* 0x1bc0000002198fae */ /* 0x0001e2000c901d7c */
[----:B------:R-:W-:Y:S01]  /*19940*/  PLOP3.LUT P0, PT, PT, PT, PT, 0x80, 0x0 ;  /* 0x000000000000781c */ /* 0x000fe20003f0f070 */
[----:B------:R-:W-:-:S12]  /*19950*/  NOP ;  /* 0x0000000000007918 */ /* 0x000fd80000000000 */
.L_x_1650:
        /* <DEDUP_REMOVED lines=28> */
.L_x_1652:
[----:B------:R-:W-:Y:S05]  /*19b20*/  BSYNC B6 ;  /* 0x0000000000067941 */ /* 0x000fea0003800000 */
.L_x_1651:
[----:B0-----:R-:W2:Y:S01]  /*19b30*/  LDL.LU R2, [R1+0x2c] ;  /* 0x00002c0001027983 */ /* 0x001ea20000300800 */
[----:B------:R-:W0:Y:S01]  /*19b40*/  LDC R6, c[0x0][0x448] ;  /* 0x00011200ff067b82 */ /* 0x000e220000000800 */
[----:B------:R-:W-:Y:S02]  /*19b50*/  ULDC.64 UR4, c[0x0][0x398] ;  /* 0x0000e60000047ab9 */ /* 0x000fe40000000a00 */
[----:B------:R-:W3:Y:S04]  /*19b60*/  LDL.LU R21, [R1+0x38] ;  /* 0x0000380001157983 */ /* 0x000ee80000300800 */
[----:B------:R-:W4:Y:S01]  /*19b70*/  LDL.LU R20, [R1+0x10] ;  /* 0x0000100001147983 */ /* 0x000f220000300800 */
[----:B------:R-:W-:Y:S01]  /*19b80*/  IMAD.MOV.U32 R4, RZ, RZ, R35 ;  /* 0x000000ffff047224 */ /* 0x000fe200078e0023 */
[----:B------:R-:W1:Y:S01]  /*19b90*/  S2R R7, SR_TID.X ;  /* 0x0000000000077919 */ /* 0x000e620000002100 */
[----:B0-----:R-:W-:-:S13]  /*19ba0*/  ISETP.NE.AND P0, PT, R6, 0x1, PT ;  /* 0x000000010600780c */ /* 0x001fda0003f05270 */
[----:B------:R-:W0:Y:S01]  /*19bb0*/  @P0 LDC R5, c[0x0][0x450] ;  /* 0x00011400ff050b82 */ /* 0x000e220000000800 */
[----:B-1----:R-:W-:-:S05]  /*19bc0*/  IMAD.SHL.U32 R7, R7, 0x8, RZ ;  /* 0x0000000807077824 */ /* 0x002fca00078e00ff */
[----:B------:R-:W-:Y:S01]  /*19bd0*/  LOP3.LUT R7, R7, 0x38, RZ, 0xc0, !PT ;  /* 0x0000003807077812 */ /* 0x000fe200078ec0ff */
[----:B--2---:R-:W-:Y:S02]  /*19be0*/  IMAD R0, R2, UR4, RZ ;  /* 0x0000000402007c24 */ /* 0x004fe4000f8e02ff */
[----:B------:R-:W-:-:S04]  /*19bf0*/  IMAD.WIDE.U32 R2, R36, UR4, RZ ;  /* 0x0000000424027c25 */ /* 0x000fc8000f8e00ff */
[----:B------:R-:W-:Y:S01]  /*19c00*/  IMAD R0, R36, UR5, R0 ;  /* 0x0000000524007c24 */ /* 0x000fe2000f8e0200 */
[----:B------:R-:W-:-:S03]  /*19c10*/  ULDC.64 UR4, c[0x0][0x3d8] ;  /* 0x0000f60000047ab9 */ /* 0x000fc60000000a00 */
[----:B------:R-:W-:Y:S02]  /*19c20*/  IMAD.IADD R3, R3, 0x1, R0 ;  /* 0x0000000103037824 */ /* 0x000fe400078e0200 */
[----:B------:R-:W-:-:S04]  /*19c30*/  IMAD.WIDE.U32 R2, R18, UR4, R2 ;  /* 0x0000000412027c25 */ /* 0x000fc8000f8e0002 */
[----:B------:R-:W-:Y:S01]  /*19c40*/  IMAD R3, R18, UR5, R3 ;  /* 0x0000000512037c24 */ /* 0x000fe2000f8e0203 */
[----:B------:R-:W-:Y:S02]  /*19c50*/  ULDC.64 UR4, c[0x0][0x3e0] ;  /* 0x0000f80000047ab9 */ /* 0x000fe40000000a00 */
[----:B---3--:R-:W-:Y:S02]  /*19c60*/  IMAD R0, R21, UR4, RZ ;  /* 0x0000000415007c24 */ /* 0x008fe4000f8e02ff */
[----:B----4-:R-:W-:-:S04]  /*19c70*/  IMAD.WIDE.U32 R2, R20, UR4, R2 ;  /* 0x0000000414027c25 */ /* 0x010fc8000f8e0002 */
[----:B------:R-:W-:Y:S01]  /*19c80*/  IMAD R0, R20, UR5, R0 ;  /* 0x0000000514007c24 */ /* 0x000fe2000f8e0200 */
[----:B------:R-:W-:Y:S01]  /*19c90*/  ULDC.64 UR4, c[0x0][0x3d0] ;  /* 0x0000f40000047ab9 */ /* 0x000fe20000000a00 */
[----:B------:R-:W1:Y:S02]  /*19ca0*/  S2R R20, SR_TID.X ;  /* 0x0000000000147919 */ /* 0x000e640000002100 */
[----:B------:R-:W-:Y:S02]  /*19cb0*/  IMAD.IADD R3, R3, 0x1, R0 ;  /* 0x0000000103037824 */ /* 0x000fe400078e0200 */
[----:B------:R-:W2:Y:S02]  /*19cc0*/  @P0 LDC R0, c[0x0][0x44c] ;  /* 0x00011300ff000b82 */ /* 0x000ea40000000800 */
[----:B--2---:R-:W-:-:S04]  /*19cd0*/  @P0 IMAD.HI.U32 R0, R35, R0, RZ ;  /* 0x0000000023000227 */ /* 0x004fc800078e00ff */
[----:B-1----:R-:W-:Y:S01]  /*19ce0*/  IMAD.SHL.U32 R20, R20, 0x8, RZ ;  /* 0x0000000814147824 */ /* 0x002fe200078e00ff */
[----:B0-----:R-:W-:-:S04]  /*19cf0*/  @P0 SHF.R.U32.HI R4, RZ, R5, R0 ;  /* 0x00000005ff040219 */ /* 0x001fc80000011600 */
[--C-:B------:R-:W-:Y:S01]  /*19d00*/  SHF.R.S32.HI R5, RZ, 0x1f, R4.reuse ;  /* 0x0000001fff057819 */ /* 0x100fe20000011404 */
[----:B------:R-:W-:Y:S01]  /*19d10*/  IMAD.MOV R0, RZ, RZ, -R4 ;  /* 0x000000ffff007224 */ /* 0x000fe200078e0a04 */
[----:B------:R-:W-:Y:S01]  /*19d20*/  LOP3.LUT R20, R20, 0x38, RZ, 0xc0, !PT ;  /* 0x0000003814147812 */ /* 0x000fe200078ec0ff */
[----:B------:R-:W-:-:S03]  /*19d30*/  IMAD.WIDE.U32 R2, R4, UR4, R2 ;  /* 0x0000000404027c25 */ /* 0x000fc6000f8e0002 */
[----:B------:R-:W-:Y:S01]  /*19d40*/  LOP3.LUT R10, R20, 0x40, RZ, 0xfc, !PT ;  /* 0x00000040140a7812 */ /* 0x000fe200078efcff */
[----:B------:R-:W-:Y:S01]  /*19d50*/  IMAD R0, R6, R0, R35 ;  /* 0x0000000006007224 */ /* 0x000fe200078e0223 */
[C---:B------:R-:W-:Y:S01]  /*19d60*/  LOP3.LUT R9, R20.reuse, 0x80, RZ, 0xfc, !PT ;  /* 0x0000008014097812 */ /* 0x040fe200078efcff */
[----:B------:R-:W-:Y:S01]  /*19d70*/  IMAD R5, R5, UR4, RZ ;  /* 0x0000000405057c24 */ /* 0x000fe2000f8e02ff */
[----:B------:R-:W-:-:S03]  /*19d80*/  LOP3.LUT R8, R20, 0xc0, RZ, 0xfc, !PT ;  /* 0x000000c014087812 */ /* 0x000fc600078efcff */
        /* <DEDUP_REMOVED lines=18> */
[----:B------:R-:W2:Y:S04]  /*19eb0*/  LDL.LU R3, [R1+0x24] ;  /* 0x0000240001037983 */ /* 0x000ea80000300800 */
[----:B------:R-:W3:Y:S04]  /*19ec0*/  LDL.LU R10, [R1+0x1c] ;  /* 0x00001c00010a7983 */ /* 0x000ee80000300800 */
[----:B------:R-:W4:Y:S04]  /*19ed0*/  LDL.LU R9, [R1+0x28] ;  /* 0x0000280001097983 */ /* 0x000f280000300800 */
[----:B------:R-:W5:Y:S04]  /*19ee0*/  LDL.LU R8, [R1+0x20] ;  /* 0x0000200001087983 */ /* 0x000f680000300800 */
[----:B------:R-:W2:Y:S04]  /*19ef0*/  LDL.LU R11, [R1+0x14] ;  /* 0x00001400010b7983 */ /* 0x000ea80000300800 */
[----:B------:R-:W-:Y:S01]  /*19f00*/  SHFL.IDX PT, R2, R0, RZ, 0x181f ;  /* 0x00181fff00027589 */ /* 0x000fe200000e0000 */
[----:B--2---:R-:W-:-:S02]  /*19f10*/  IMAD R5, R11, R6, RZ ;  /* 0x000000060b057224 */ /* 0x004fc400078e02ff */
[----:B------:R-:W-:Y:S01]  /*19f20*/  IMAD.MOV.U32 R11, RZ, RZ, R3 ;  /* 0x000000ffff0b7224 */ /* 0x000fe200078e0003 */
[----:B------:R-:W-:Y:S02]  /*19f30*/  SHFL.IDX PT, R6, R0, 0x1, 0x181f ;  /* 0x00381f0000067f89 */ /* 0x000fe400000e0000 */
[----:B------:R-:W-:Y:S02]  /*19f40*/  ISETP.GE.AND P0, PT, R17, R5, PT ;  /* 0x000000051100720c */ /* 0x000fe40003f06270 */
[----:B------:R-:W0:Y:S11]  /*19f50*/  SHFL.IDX PT, R3, R4, RZ, 0x181f ;  /* 0x00181fff04037589 */ /* 0x000e3600000e0000 */
[----:B0-----:R-:W-:-:S05]  /*19f60*/  @!P0 LEA R3, P6, R7, R3, 0x1 ;  /* 0x0000000307038211 */ /* 0x001fca00078c08ff */
[----:B------:R-:W-:-:S05]  /*19f70*/  @!P0 IMAD.X R2, RZ, RZ, R2, P6 ;  /* 0x000000ffff028224 */ /* 0x000fca00030e0602 */
[----:B------:R-:W-:-:S04]  /*19f80*/  @!P0 LOP3.LUT R3, R3, R2, RZ, 0x3c, !PT ;  /* 0x0000000203038212 */ /* 0x000fc800078e3cff */
[----:B------:R-:W-:-:S04]  /*19f90*/  @!P0 LOP3.LUT R2, R3, R2, RZ, 0x3c, !PT ;  /* 0x0000000203028212 */ /* 0x000fc800078e3cff */
[----:B------:R-:W-:-:S05]  /*19fa0*/  @!P0 LOP3.LUT R3, R3, R2, RZ, 0x3c, !PT ;  /* 0x0000000203038212 */ /* 0x000fca00078e3cff */
[----:B------:R-:W-:Y:S04]  /*19fb0*/  @!P0 LDGSTS.E.BYPASS.LTC128B.128 [R25+0x22400], desc[UR60][R2.64], !P4 ;  /* 0x2240000002198fae */ /* 0x000fe8000e101d7c */
[----:B------:R-:W-:Y:S04]  /*19fc0*/  @!P0 LDGSTS.E.BYPASS.LTC128B.128 [R25+0x26400], desc[UR60][R2.64+0x80], !P3 ;  /* 0x2640008002198fae */ /* 0x000fe8000d901d7c */
[----:B------:R-:W-:Y:S04]  /*19fd0*/  @!P0 LDGSTS.E.BYPASS.LTC128B.128 [R25+0x2a400], desc[UR60][R2.64+0x100], !P2 ;  /* 0x2a40010002198fae */ /* 0x000fe8000d101d7c */
[----:B------:R0:W-:Y:S01]  /*19fe0*/  @!P0 LDGSTS.E.BYPASS.LTC128B.128 [R25+0x2e400], desc[UR60][R2.64+0x180], !P1 ;  /* 0x2e40018002198fae */ /* 0x0001e2000c901d7c */
[----:B---3--:R-:W-:Y:S01]  /*19ff0*/  ISETP.GE.AND P0, PT, R10, R5, PT ;  /* 0x000000050a00720c */ /* 0x008fe20003f06270 */
[----:B----4-:R-:W-:-:S02]  /*1a000*/  IMAD.MOV.U32 R10, RZ, RZ, R9 ;  /* 0x000000ffff0a7224 */ /* 0x010fc400078e0009 */
[----:B------:R-:W2:Y:S04]  /*1a010*/  LDL.LU R9, [R1+0x30] ;  /* 0x0000300001097983 */ /* 0x000ea80000300800 */
[----:B0-----:R-:W0:Y:S06]  /*1a020*/  SHFL.IDX PT, R2, R4, 0x1, 0x181f ;  /* 0x00381f0004027f89 */ /* 0x001e2c00000e0000 */
[----:B0-----:R-:W-:-:S05]  /*1a030*/  @!P0 LEA R2, P6, R7, R2, 0x1 ;  /* 0x0000000207028211 */ /* 0x001fca00078c08ff */
[----:B------:R-:W-:Y:S02]  /*1a040*/  @!P0 IMAD.X R3, RZ, RZ, R6, P6 ;  /* 0x000000ffff038224 */ /* 0x000fe400030e0606 */
[----:B------:R-:W-:Y:S04]  /*1a050*/  SHFL.IDX PT, R6, R0, 0x2, 0x181f ;  /* 0x00581f0000067f89 */ /* 0x000fe800000e0000 */
[----:B------:R-:W-:Y:S04]  /*1a060*/  @!P0 LDGSTS.E.BYPASS.LTC128B.128 [R25+0x22c00], desc[UR60][R2.64], !P4 ;  /* 0x22c0000002198fae */ /* 0x000fe8000e101d7c */
[----:B------:R-:W-:Y:S04]  /*1a070*/  @!P0 LDGSTS.E.BYPASS.LTC128B.128 [R25+0x26c00], desc[UR60][R2.64+0x80], !P3 ;  /* 0x26c0008002198fae */ /* 0x000fe8000d901d7c */
[----:B------:R-:W-:Y:S04]  /*1a080*/  @!P0 LDGSTS.E.BYPASS.LTC128B.128 [R25+0x2ac00], desc[UR60][R2.64+0x100], !P2 ;  /* 0x2ac0010002198fae */ /* 0x000fe8000d101d7c */
[----:B------:R0:W-:Y:S01]  /*1a090*/  @!P0 LDGSTS.E.BYPASS.LTC128B.128 [R25+0x2ec00], desc[UR60][R2.64+0x180], !P1 ;  /* 0x2ec0018002198fae */ /* 0x0001e2000c901d7c */
[----:B-----5:R-:W-:-:S03]  /*1a0a0*/  ISETP.GE.AND P0, PT, R8, R5, PT ;  /* 0x000000050800720c */ /* 0x020fc60003f06270 */
[----:B------:R-:W3:Y:S04]  /*1a0b0*/  LDL.LU R8, [R1+0x34] ;  /* 0x0000340001087983 */ /* 0x000ee80000300800 */
[----:B0-----:R-:W0:Y:S06]  /*1a0c0*/  SHFL.IDX PT, R2, R4, 0x2, 0x181f ;  /* 0x00581f0004027f89 */ /* 0x001e2c00000e0000 */
[----:B0-----:R-:W-:-:S05]  /*1a0d0*/  @!P0 LEA R2, P6, R7, R2, 0x1 ;  /* 0x0000000207028211 */ /* 0x001fca00078c08ff */
[----:B------:R-:W-:-:S05]  /*1a0e0*/  @!P0 IMAD.X R3, RZ, RZ, R6, P6 ;  /* 0x000000ffff038224 */ /* 0x000fca00030e0606 */
[----:B------:R-:W-:Y:S04]  /*1a0f0*/  @!P0 LDGSTS.E.BYPASS.LTC128B.128 [R25+0x23400], desc[UR60][R2.64], !P4 ;  /* 0x2340000002198fae */ /* 0x000fe8000e101d7c */
[----:B------:R-:W-:Y:S04]  /*1a100*/  @!P0 LDGSTS.E.BYPASS.LTC128B.128 [R25+0x27400], desc[UR60][R2.64+0x80], !P3 ;  /* 0x2740008002198fae */ /* 0x000fe8000d901d7c */
[----:B------:R-:W-:Y:S04]  /*1a110*/  @!P0 LDGSTS.E.BYPASS.LTC128B.128 [R25+0x2b400], desc[UR60][R2.64+0x100], !P2 ;  /* 0x2b40010002198fae */ /* 0x000fe8000d101d7c */
[----:B------:R0:W-:Y:S04]  /*1a120*/  @!P0 LDGSTS.E.BYPASS.LTC128B.128 [R25+0x2f400], desc[UR60][R2.64+0x180], !P1 ;  /* 0x2f40018002198fae */ /* 0x0001e8000c901d7c */
[----:B------:R-:W-:Y:S04]  /*1a130*/  SHFL.IDX PT, R6, R0, 0x3, 0x181f ;  /* 0x00781f0000067f89 */ /* 0x000fe800000e0000 */
[----:B0-----:R-:W0:Y:S01]  /*1a140*/  SHFL.IDX PT, R2, R4, 0x3, 0x181f ;  /* 0x00781f0004027f89 */ /* 0x001e2200000e0000 */
[----:B------:R-:W-:-:S13]  /*1a150*/  ISETP.GE.AND P0, PT, R11, R5, PT ;  /* 0x000000050b00720c */ /* 0x000fda0003f06270 */
        /* <DEDUP_REMOVED lines=17> */
[----:B--2---:R-:W-:-:S13]  /*1a270*/  ISETP.GE.AND P0, PT, R9, R5, PT ;  /* 0x000000050900720c */ /* 0x004fda0003f06270 */
        /* <DEDUP_REMOVED lines=8> */
[----:B---3--:R-:W-:-:S13]  /*1a300*/  ISETP.GE.AND P0, PT, R8, R5, PT ;  /* 0x000000050800720c */ /* 0x008fda0003f06270 */
[----:B0-----:R-:W-:-:S05]  /*1a310*/  @!P0 LEA R2, P5, R7, R2, 0x1 ;  /* 0x0000000207028211 */ /* 0x001fca00078a08ff */
[----:B------:R-:W-:-:S05]  /*1a320*/  @!P0 IMAD.X R3, RZ, RZ, R6, P5 ;  /* 0x000000ffff038224 */ /* 0x000fca00028e0606 */
[----:B------:R-:W-:Y:S04]  /*1a330*/  @!P0 LDGSTS.E.BYPASS.LTC128B.128 [R25+0x25400], desc[UR60][R2.64], !P4 ;  /* 0x2540000002198fae */ /* 0x000fe8000e101d7c */
[----:B------:R-:W-:Y:S04]  /*1a340*/  @!P0 LDGSTS.E.BYPASS.LTC128B.128 [R25+0x29400], desc[UR60][R2.64+0x80], !P3 ;  /* 0x2940008002198fae */ /* 0x000fe8000d901d7c */
[----:B------:R-:W-:Y:S04]  /*1a350*/  @!P0 LDGSTS.E.BYPASS.LTC128B.128 [R25+0x2d400], desc[UR60][R2.64+0x100], !P2 ;  /* 0x2d40010002198fae */ /* 0x000fe8000d101d7c */
[----:B------:R0:W-:Y:S04]  /*1a360*/  @!P0 LDGSTS.E.BYPASS.LTC128B.128 [R25+0x31400], desc[UR60][R2.64+0x180], !P1 ;  /* 0x3140018002198fae */ /* 0x0001e8000c901d7c */
[----:B------:R1:W2:Y:S04]  /*1a370*/  SHFL.IDX PT, R6, R0, 0x7, 0x181f ;  /* 0x00f81f0000067f89 */ /* 0x0002a800000e0000 */
[----:B0-----:R1:W0:Y:S02]  /*1a380*/  SHFL.IDX PT, R2, R4, 0x7, 0x181f ;  /* 0x00f81f0004027f89 */ /* 0x00122400000e0000 */
.L_x_1850:
[----:B-1----:R-:W3:Y:S01]  /*1a390*/  LDL.LU R0, [R1+0x3c] ;  /* 0x00003c0001007983 */ /* 0x002ee20000300800 */
[----:B------:R-:W-:Y:S01]  /*1a3a0*/  BSSY B0, `(.L_x_1654) ;  /* 0x000000c000007945 */ /* 0x000fe20003800000 */
[----:B---3--:R-:W-:-:S13]  /*1a3b0*/  ISETP.GE.AND P0, PT, R0, R5, PT ;  /* 0x000000050000720c */ /* 0x008fda0003f06270 */
[----:B------:R-:W-:Y:S05]  /*1a3c0*/  @P0 BRA `(.L_x_1655) ;  /* 0x0000000000240947 */ /* 0x000fea0003800000 */
[----:B0-----:R-:W-:-:S05]  /*1a3d0*/  LEA R2, P0, R7, R2, 0x1 ;  /* 0x0000000207027211 */ /* 0x001fca00078008ff */
[----:B--2---:R-:W-:-:S05]  /*1a3e0*/  IMAD.X R3, RZ, RZ, R6, P0 ;  /* 0x000000ffff037224 */ /* 0x004fca00000e0606 */
[----:B------:R-:W-:Y:S01]  /*1a3f0*/  @!PT LDS RZ, [RZ] ;  /* 0x00000000fffff984 */ /* 0x000fe20000000800 */
[----:B------:R-:W-:Y:S01]  /*1a400*/  @!PT LDS RZ, [RZ] ;  /* 0x00000000fffff984 */ /* 0x000fe20000000800 */
[----:B------:R-:W-:Y:S01]  /*1a410*/  @!PT LDS RZ, [RZ] ;  /* 0x00000000fffff984 */ /* 0x000fe20000000800 */
[----:B------:R1:W-:Y:S04]  /*1a420*/  LDGSTS.E.BYPASS.LTC128B.128 [R25+0x25c00], desc[UR60][R2.64], !P4 ;  /* 0x25c0000002197fae */ /* 0x0003e8000e101d7c */
[----:B------:R1:W-:Y:S04]  /*1a430*/  LDGSTS.E.BYPASS.LTC128B.128 [R25+0x29c00], desc[UR60][R2.64+0x80], !P3 ;  /* 0x29c0008002197fae */ /* 0x0003e8000d901d7c */
[----:B------:R1:W-:Y:S04]  /*1a440*/  LDGSTS.E.BYPASS.LTC128B.128 [R25+0x2dc00], desc[UR60][R2.64+0x100], !P2 ;  /* 0x2dc0010002197fae */ /* 0x0003e8000d101d7c */
[----:B------:R1:W-:Y:S02]  /*1a450*/  LDGSTS.E.BYPASS.LTC128B.128 [R25+0x31c00], desc[UR60][R2.64+0x180], !P1 ;  /* 0x31c0018002197fae */ /* 0x0003e4000c901d7c */
.L_x_1655:
[----:B------:R-:W-:Y:S05]  /*1a460*/  BSYNC B0 ;  /* 0x0000000000007941 */ /* 0x000fea0003800000 */
.L_x_1654:
[----:B------:R-:W-:Y:S01]  /*1a470*/  NOP ;  /* 0x0000000000007918 */ /* 0x000fe20000000000 */
[----:B------:R-:W-:-:S13]  /*1a480*/  PLOP3.LUT P0, PT, PT, PT, PT, 0x80, 0x0 ;  /* 0x000000000000781c */ /* 0x000fda0003f0f070 */
.L_x_1656:
[----:B------:R-:W-:Y:S02]  /*1a490*/  PLOP3.LUT P1, PT, P1, P0, PT, 0xa2, 0x0 ;  /* 0x000000000000781c */ /* 0x000fe40000f21472 */
[----:B------:R-:W-:-:S08]  /*1a4a0*/  @P0 R2UR P1, UR4, R22 ;  /* 0x00000000160402ca */ /* 0x000fd00000020000 */
[----:B------:R-:W-:-:S05]  /*1a4b0*/  @P0 PLOP3.LUT P0, PT, P1, PT, PT, 0x80, 0x0 ;  /* 0x000000000000081c */ /* 0x000fca0000f0f070 */
[----:B------:R-:W-:Y:S01]  /*1a4c0*/  @!P1 SYNCS.ARRIVE.TRANS64.RED.A0T1 RZ, [UR4+0x32410], RZ ;  /* 0x032410ffffff99a7 */ /* 0x000fe20008200404 */
[----:B------:R-:W-:Y:S07]  /*1a4d0*/  @!P1 ARRIVES.LDGSTSBAR.64.TRANSCNT [UR4+0x32410] ;  /* 0x03241000ff0099b0 */ /* 0x000fee0008000a84 */
[----:B------:R-:W-:Y:S05]  /*1a4e0*/  @P0 BRA.U.ANY `(.L_x_1656) ;  /* 0xfffffffd00e80947 */ /* 0x000fea000393ffff */
[----:B01----:R-:W3:Y:S02]  /*1a4f0*/  LDL.LU R2, [R1+0x40] ;  /* 0x0000400001027983 */ /* 0x003ee40000300800 */
[----:B---3--:R-:W-:-:S05]  /*1a500*/  VIADD R2, R2, 0x1 ;  /* 0x0000000102027836 */ /* 0x008fca0000000000 */
        /* <DEDUP_REMOVED lines=10> */
.L_x_1851:
[----:B------:R-:W-:Y:S05]  /*1a5b0*/  BSYNC B0 ;  /* 0x0000000000007941 */ /* 0x000fea0003800000 */
.L_x_1657:
[----:B------:R-:W3:Y:S02]  /*1a5c0*/  LDL R0, [R1+0x60] ;  /* 0x0000600001007983 */ /* 0x000ee40000100800 */
[----:B---3--:R-:W-:-:S13]  /*1a5d0*/  ISETP.NE.AND P0, PT, R0, 0x3, PT ;  /* 0x000000030000780c */ /* 0x008fda0003f05270 */
[----:B------:R-:W-:Y:S05]  /*1a5e0*/  @!P0 BRA `(.L_x_1659) ;  /* 0x0000000000048947 */ /* 0x000fea0003800000 */
[----:B------:R-:W-:Y:S01]  /*1a5f0*/  BPT.TRAP 0x1 ;  /* 0x000000040000795c */ /* 0x000fe20000300000 */
.L_x_1659:
[----:B------:R-:W-:Y:S01]  /*1a600*/  SHF.L.U32 R0, R26, 0x1f, RZ ;  /* 0x0000001f1a007819 */ /* 0x000fe200000006ff */
[----:B------:R-:W-:Y:S03]  /*1a610*/  BSSY B0, `(.L_x_1660) ;  /* 0x0000003000007945 */ /* 0x000fe60003800000 */
[----:B------:R-:W1:Y:S02]  /*1a620*/  SYNCS.PHASECHK.TRANS64.TRYWAIT P0, [R29+URZ+0x32460], R0 ;  /* 0x032460001d0075a7 */ /* 0x000e64000800017f */
[----:B-1----:R-:W-:Y:S05]  /*1a630*/  @!P0 BRA `(.L_x_1661) ;  /* 0x0000006400508947 */ /* 0x002fea0003800000 */
.L_x_1852:
[----:B------:R-:W-:Y:S05]  /*1a640*/  BSYNC B0 ;  /* 0x0000000000007941 */ /* 0x000fea0003800000 */
.L_x_1660:
[----:B0-----:R-:W1:Y:S01]  /*1a650*/  LDL.LU R3, [R1+0x48] ;  /* 0x0000480001037983 */ /* 0x001e620000300800 */
[----:B------:R-:W-:Y:S01]  /*1a660*/  ULDC.64 UR4, c[0x0][0x328] ;  /* 0x0000ca0000047ab9 */ /* 0x000fe20000000a00 */
[----:B------:R-:W-:Y:S02]  /*1a670*/  ULDC.64 UR6, c[0x0][0x318] ;  /* 0x0000c60000067ab9 */ /* 0x000fe40000000a00 */
[----:B------:R-:W3:Y:S04]  /*1a680*/  LDL.LU R2, [R1+0x4] ;  /* 0x0000040001027983 */ /* 0x000ee80000300800 */
[----:B--2---:R-:W2:Y:S04]  /*1a690*/  LDL.LU R6, [R1+0x4c] ;  /* 0x00004c0001067983 */ /* 0x004ea80000300800 */
[----:B------:R-:W4:Y:S04]  /*1a6a0*/  LDL R7, [R1] ;  /* 0x0000000001077983 */ /* 0x000f280000100800 */
[----:B------:R-:W5:Y:S01]  /*1a6b0*/  LDL.LU R4, [R1+0x5c] ;  /* 0x00005c0001047983 */ /* 0x000f620000300800 */
[----:B-1----:R-:W-:-:S04]  /*1a6c0*/  IMAD R0, R3, UR4, RZ ;  /* 0x0000000403007c24 */ /* 0x002fc8000f8e02ff */
[C---:B---3--:R-:W-:Y:S02]  /*1a6d0*/  IMAD R5, R2.reuse, UR5, R0 ;  /* 0x0000000502057c24 */ /* 0x048fe4000f8e0200 */
[----:B------:R-:W-:Y:S01]  /*1a6e0*/  IMAD.WIDE.U32 R2, R2, UR4, RZ ;  /* 0x0000000402027c25 */ /* 0x000fe2000f8e00ff */
[----:B------:R-:W-:-:S03]  /*1a6f0*/  ULDC.64 UR4, c[0x0][0x338] ;  /* 0x0000ce0000047ab9 */ /* 0x000fc60000000a00 */
[----:B------:R-:W-:Y:S02]  /*1a700*/  IMAD.IADD R3, R3, 0x1, R5 ;  /* 0x0000000103037824 */ /* 0x000fe400078e0205 */
[----:B--2---:R-:W-:Y:S01]  /*1a710*/  IMAD R0, R6, UR4, RZ ;  /* 0x0000000406007c24 */ /* 0x004fe2000f8e02ff */
[----:B----4-:R-:W-:Y:S01]  /*1a720*/  LOP3.LUT P3, RZ, R7, 0x10, RZ, 0xc0, !PT ;  /* 0x0000001007ff7812 */ /* 0x010fe2000786c0ff */
[----:B------:R-:W-:Y:S01]  /*1a730*/  IMAD.WIDE.U32 R2, R37, UR4, R2 ;  /* 0x0000000425027c25 */ /* 0x000fe2000f8e0002 */
[C---:B------:R-:W-:Y:S02]  /*1a740*/  LOP3.LUT P2, RZ, R7.reuse, 0x8, RZ, 0xc0, !PT ;  /* 0x0000000807ff7812 */ /* 0x040fe4000784c0ff */
[----:B------:R-:W-:Y:S01]  /*1a750*/  LOP3.LUT P1, RZ, R7, 0x4, RZ, 0xc0, !PT ;  /* 0x0000000407ff7812 */ /* 0x000fe2000782c0ff */
[----:B------:R-:W-:Y:S01]  /*1a760*/  IMAD R5, R37, UR5, R0 ;  /* 0x0000000525057c24 */ /* 0x000fe2000f8e0200 */
[----:B------:R-:W-:Y:S01]  /*1a770*/  ULDC.64 UR4, c[0x0][0x330] ;  /* 0x0000cc0000047ab9 */ /* 0x000fe20000000a00 */
[----:B------:R-:W-:-:S02]  /*1a780*/  SEL R0, RZ, 0x2, P3 ;  /* 0x00000002ff007807 */ /* 0x000fc40001800000 */
[----:B------:R-:W-:Y:S01]  /*1a790*/  IMAD.IADD R3, R3, 0x1, R5 ;  /* 0x0000000103037824 */ /* 0x000fe200078e0205 */
[----:B------:R-:W-:Y:S02]  /*1a7a0*/  LOP3.LUT P4, RZ, R7, 0x1, RZ, 0xc0, !PT ;  /* 0x0000000107ff7812 */ /* 0x000fe4000788c0ff */
[----:B------:R-:W-:Y:S01]  /*1a7b0*/  SEL R7, RZ, 0x8, P1 ;  /* 0x00000008ff077807 */ /* 0x000fe20000800000 */
[----:B------:R-:W-:Y:S01]  /*1a7c0*/  IMAD.WIDE.U32 R2, R18, UR4, R2 ;  /* 0x0000000412027c25 */ /* 0x000fe2000f8e0002 */
[----:B------:R-:W-:-:S03]  /*1a7d0*/  UMOV UR4, 0xffffffff ;  /* 0xffffffff00047882 */ /* 0x000fc60000000000 */
[----:B------:R-:W-:Y:S01]  /*1a7e0*/  IMAD R3, R18, UR5, R3 ;  /* 0x0000000512037c24 */ /* 0x000fe2000f8e0203 */
[----:B------:R-:W-:-:S04]  /*1a7f0*/  LEA R5, P0, R2, UR6, 0x1 ;  /* 0x0000000602057c11 */ /* 0x000fc8000f8008ff */
[----:B------:R-:W-:Y:S02]  /*1a800*/  LEA.HI.X R6, R2, UR7, R3, 0x1, P0 ;  /* 0x0000000702067c11 */ /* 0x000fe400080f0c03 */
[----:B------:R-:W-:-:S04]  /*1a810*/  SEL R3, RZ, 0x4, P2 ;  /* 0x00000004ff037807 */ /* 0x000fc80001000000 */
[----:B-----5:R-:W-:Y:S01]  /*1a820*/  IADD3 R0, R3, R0, R4 ;  /* 0x0000000003007210 */ /* 0x020fe20007ffe004 */
        /* <DEDUP_REMOVED lines=73> */
.L_x_1866:
        /* <DEDUP_REMOVED lines=15> */
.L_x_1663:
[----:B------:R-:W-:Y:S02]  /*1adb0*/  PLOP3.LUT P1, PT, P1, P0, PT, 0xa2, 0x0 ;  /* 0x000000000000781c */ /* 0x000fe40000f21472 */
[----:B------:R-:W-:-:S08]  /*1adc0*/  @P0 R2UR P1, UR4, R29 ;  /* 0x000000001d0402ca */ /* 0x000fd00000020000 */
[----:B------:R-:W-:-:S05]  /*1add0*/  @P0 PLOP3.LUT P0, PT, P1, PT, PT, 0x80, 0x0 ;  /* 0x000000000000081c */ /* 0x000fca0000f0f070 */
[----:B------:R-:W-:Y:S01]  /*1ade0*/  @!P1 SYNCS.ARRIVE.TRANS64.RED.A0T1 RZ, [UR4+0x32450], RZ ;  /* 0x032450ffffff99a7 */ /* 0x000fe20008200404 */
[----:B------:R-:W-:Y:S07]  /*1adf0*/  @!P1 ARRIVES.LDGSTSBAR.64.TRANSCNT [UR4+0x32450] ;  /* 0x03245000ff0099b0 */ /* 0x000fee0008000a84 */
[----:B------:R-:W-:Y:S05]  /*1ae00*/  @P0 BRA.U.ANY `(.L_x_1663) ;  /* 0xfffffffd00e80947 */ /* 0x000fea000393ffff */
[----:B------:R-:W-:Y:S01]  /*1ae10*/  NOP ;  /* 0x0000000000007918 */ /* 0x000fe20000000000 */
[----:B0-----:R-:W2:Y:S02]  /*1ae20*/  LDL R2, [R1+0x60] ;  /* 0x0000600001027983 */ /* 0x001ea40000100800 */
[----:B--2---:R-:W-:-:S13]  /*1ae30*/  ISETP.NE.AND P2, PT, R2, 0x3, PT ;  /* 0x000000030200780c */ /* 0x004fda0003f45270 */
[----:B------:R-:W-:Y:S05]  /*1ae40*/  @!P2 BRA `(.L_x_1664) ;  /* 0x000000000004a947 */ /* 0x000fea0003800000 */
[----:B------:R-:W-:Y:S01]  /*1ae50*/  BPT.TRAP 0x1 ;  /* 0x000000040000795c */ /* 0x000fe20000300000 */
.L_x_1664:
[----:B------:R-:W2:Y:S01]  /*1ae60*/  LDL.LU R2, [R1+0x44] ;  /* 0x0000440001027983 */ /* 0x000ea20000300800 */
[----:B------:R0:W-:Y:S01]  /*1ae70*/  SYNCS.ARRIVE.TRANS64.A1T0 RZ, [R29+URZ+0x32450], RZ ;  /* 0x032450ff1dff79a7 */ /* 0x0001e2000810003f */
[----:B------:R-:W-:Y:S01]  /*1ae80*/  BSSY B0, `(.L_x_1665) ;  /* 0x00000de000007945 */ /* 0x000fe20003800000 */
[----:B--2---:R-:W-:-:S05]  /*1ae90*/  VIADD R10, R2, 0xfffffffe ;  /* 0xfffffffe020a7836 */ /* 0x004fca0000000000 */
[----:B------:R-:W-:-:S13]  /*1aea0*/  ISETP.GE.AND P0, PT, R10, R32, PT ;  /* 0x000000200a00720c */ /* 0x000fda0003f06270 */
[----:B0-----:R-:W-:Y:S05]  /*1aeb0*/  @!P0 BRA `(.L_x_1666) ;  /* 0x0000000c00688947 */ /* 0x001fea0003800000 */
.L_x_1679:
[----:B--2---:R-:W2:Y:S01]  /*1aec0*/  LDL R12, [R1+0x60] ;  /* 0x00006000010c7983 */ /* 0x004ea20000100800 */
[----:B0-----:R-:W0:Y:S01]  /*1aed0*/  LDC R6, c[0x0][0x430] ;  /* 0x00010c00ff067b82 */ /* 0x001e220000000800 */
[----:B------:R-:W1:Y:S01]  /*1aee0*/  S2R R2, SR_TID.X ;  /* 0x0000000000027919 */ /* 0x000e620000002100 */
[----:B---3--:R-:W3:Y:S01]  /*1aef0*/  S2R R4, SR_TID.X ;  /* 0x0000000000047919 */ /* 0x008ee20000002100 */
[----:B0-----:R-:W-:Y:S02]  /*1af00*/  ISETP.NE.AND P0, PT, R6, 0x1, PT ;  /* 0x000000010600780c */ /* 0x001fe40003f05270 */
[----:B-1----:R-:W-:-:S11]  /*1af10*/  LOP3.LUT R2, R2, 0x7f, RZ, 0xc0, !PT ;  /* 0x0000007f02027812 */ /* 0x002fd600078ec0ff */
[----:B------:R-:W0:Y:S01]  /*1af20*/  @P0 LDC R3, c[0x0][0x438] ;  /* 0x00010e00ff030b82 */ /* 0x000e220000000800 */
[----:B---3--:R-:W-:Y:S01]  /*1af30*/  IMAD.SHL.U32 R4, R4, 0x10, RZ ;  /* 0x0000001004047824 */ /* 0x008fe200078e00ff */
[----:B------:R-:W-:-:S04]  /*1af40*/  SHF.R.U32.HI R2, RZ, 0x3, R2 ;  /* 0x00000003ff027819 */ /* 0x000fc80000011602 */
[----:B------:R-:W-:Y:S02]  /*1af50*/  LOP3.LUT R4, R2, 0x70, R4, 0xf8, !PT ;  /* 0x0000007002047812 */ /* 0x000fe400078ef804 */
[----:B------:R-:W1:Y:S02]  /*1af60*/  @P0 LDC R2, c[0x0][0x434] ;  /* 0x00010d00ff020b82 */ /* 0x000e640000000800 */
[----:B------:R-:W-:Y:S01]  /*1af70*/  ISETP.GT.U32.AND P1, PT, R4, 0x5f, PT ;  /* 0x0000005f0400780c */ /* 0x000fe20003f24070 */
[----:B------:R-:W-:-:S04]  /*1af80*/  IMAD R7, R10, 0x60, R33 ;  /* 0x000000600a077824 */ /* 0x000fc800078e0221 */
[----:B------:R-:W-:-:S08]  /*1af90*/  IMAD.IADD R7, R4, 0x1, R7 ;  /* 0x0000000104077824 */ /* 0x000fd000078e0207 */
[----:B------:R-:W3:Y:S01]  /*1afa0*/  @!P1 LDC.64 R4, c[0x0][0x428] ;  /* 0x00010a00ff049b82 */ /* 0x000ee20000000a00 */
[----:B------:R-:W-:-:S07]  /*1afb0*/  IMAD.MOV.U32 R11, RZ, RZ, R7 ;  /* 0x000000ffff0b7224 */ /* 0x000fce00078e0007 */
[----:B------:R-:W4:Y:S01]  /*1afc0*/  @!P1 LDC.64 R8, c[0x0][0x418] ;  /* 0x00010600ff089b82 */ /* 0x000f220000000a00 */
[----:B-1----:R-:W-:-:S05]  /*1afd0*/  @P0 IMAD.HI.U32 R2, R7, R2, RZ ;  /* 0x0000000207020227 */ /* 0x002fca00078e00ff */
[----:B0-----:R-:W-:-:S04]  /*1afe0*/  @P0 SHF.R.U32.HI R11, RZ, R3, R2 ;  /* 0x00000003ff0b0219 */ /* 0x001fc80000011602 */
[--C-:B------:R-:W-:Y:S01]  /*1aff0*/  @!P1 SHF.R.S32.HI R3, RZ, 0x1f, R11.reuse ;  /* 0x0000001fff039819 */ /* 0x100fe2000001140b */
[----:B------:R-:W-:-:S04]  /*1b000*/  @!P1 IMAD.MOV.U32 R2, RZ, RZ, R11 ;  /* 0x000000ffff029224 */ /* 0x000fc800078e000b */
[----:B---3--:R-:W-:-:S04]  /*1b010*/  @!P1 IMAD.WIDE.U32 R2, R28, R4, R2 ;  /* 0x000000041c029225 */ /* 0x008fc800078e0002 */
[----:B------:R-:W-:-:S04]  /*1b020*/  @!P1 IMAD R4, R34, R4, RZ ;  /* 0x0000000422049224 */ /* 0x000fc800078e02ff */
[----:B------:R-:W-:Y:S01]  /*1b030*/  @!P1 IMAD R5, R28, R5, R4 ;  /* 0x000000051c059224 */ /* 0x000fe200078e0204 */
[----:B----4-:R-:W-:-:S03]  /*1b040*/  @!P1 LEA R8, P0, R2, R8, 0x2 ;  /* 0x0000000802089211 */ /* 0x010fc600078010ff */
[----:B------:R-:W-:Y:S02]  /*1b050*/  @!P1 IMAD.IADD R3, R5, 0x1, R3 ;  /* 0x0000000105039824 */ /* 0x000fe400078e0203 */
[----:B------:R-:W-:-:S03]  /*1b060*/  IMAD.MOV.U32 R5, RZ, RZ, RZ ;  /* 0x000000ffff057224 */ /* 0x000fc600078e00ff */
[----:B------:R-:W-:Y:S01]  /*1b070*/  @!P1 LEA.HI.X R9, R2, R9, R3, 0x2, P0 ;  /* 0x0000000902099211 */ /* 0x000fe200000f1403 */
[----:B------:R-:W-:-:S04]  /*1b080*/  VIADD R24, R24, 0x1 ;  /* 0x0000000118187836 */ /* 0x000fc80000000000 */
[----:B------:R0:W5:Y:S01]  /*1b090*/  @!P1 LDG.E R5, desc[UR60][R8.64] ;  /* 0x0000003c08059981 */ /* 0x000162000c1e1900 */
[----:B------:R-:W-:-:S04]  /*1b0a0*/  ISETP.NE.AND P0, PT, R24, 0x2, PT ;  /* 0x000000021800780c */ /* 0x000fc80003f05270 */
[----:B------:R-:W-:Y:S01]  /*1b0b0*/  SEL R3, RZ, 0x1, P0 ;  /* 0x00000001ff037807 */ /* 0x000fe20000000000 */
[----:B------:R-:W-:-:S03]  /*1b0c0*/  IMAD.MOV R2, RZ, RZ, -R11 ;  /* 0x000000ffff027224 */ /* 0x000fc600078e0a0b */
[----:B------:R-:W-:Y:S01]  /*1b0d0*/  LOP3.LUT R26, R26, R3, RZ, 0x3c, !PT ;  /* 0x000000031a1a7212 */ /* 0x000fe200078e3cff */
[----:B------:R-:W-:Y:S01]  /*1b0e0*/  IMAD.MOV.U32 R3, RZ, RZ, R10 ;  /* 0x000000ffff037224 */ /* 0x000fe200078e000a */
[----:B------:R-:W-:Y:S05]  /*1b0f0*/  YIELD ;  /* 0x0000000000007946 */ /* 0x000fea0003800000 */
[----:B------:R-:W-:Y:S01]  /*1b100*/  SEL R24, R24, RZ, P0 ;  /* 0x000000ff18187207 */ /* 0x000fe20000000000 */
[----:B------:R-:W-:Y:S01]  /*1b110*/  IMAD R6, R6, R2, R7 ;  /* 0x0000000206067224 */ /* 0x000fe200078e0207 */
[----:B------:R-:W-:Y:S01]  /*1b120*/  ISETP.GT.AND P2, PT, R3, R32, PT ;  /* 0x000000200300720c */ /* 0x000fe20003f44270 */
[----:B------:R-:W-:Y:S01]  /*1b130*/  VIADD R10, R10, 0xffffffff ;  /* 0xffffffff0a0a7836 */ /* 0x000fe20000000000 */
[----:B--2---:R-:W-:-:S13]  /*1b140*/  ISETP.NE.AND P1, PT, R12, 0x3, PT ;  /* 0x000000030c00780c */ /* 0x004fda0003f25270 */
[----:B0-----:R-:W-:Y:S05]  /*1b150*/  @!P1 BRA `(.L_x_1667) ;  /* 0x0000000000049947 */ /* 0x001fea0003800000 */
[----:B------:R-:W-:Y:S01]  /*1b160*/  BPT.TRAP 0x1 ;  /* 0x000000040000795c */ /* 0x000fe20000300000 */
.L_x_1667:
[----:B------:R-:W-:Y:S01]  /*1b170*/  IMAD R4, R24, 0x8, R22 ;  /* 0x0000000818047824 */ /* 0x000fe200078e0216 */
[----:B------:R-:W-:Y:S01]  /*1b180*/  SHF.L.U32 R21, R26, 0x1f, RZ ;  /* 0x0000001f1a157819 */ /* 0x000fe200000006ff */
[----:B------:R-:W-:Y:S01]  /*1b190*/  BSSY B1, `(.L_x_1668) ;  /* 0x0000004000017945 */ /* 0x000fe20003800000 */
[----:B------:R-:W-:Y:S02]  /*1b1a0*/  SHF.R.S32.HI R17, RZ, 0x1f, R6 ;  /* 0x0000001fff117819 */ /* 0x000fe40000011406 */
[----:B------:R-:W0:Y:S02]  /*1b1b0*/  SYNCS.PHASECHK.TRANS64.TRYWAIT P0, [R4+URZ+0x32440], R21 ;  /* 0x03244015040075a7 */ /* 0x000e24000800017f */
[----:B0-----:R-:W-:Y:S05]  /*1b1c0*/  @!P0 BRA `(.L_x_1669) ;  /* 0x0000006000c08947 */ /* 0x001fea0003800000 */
.L_x_1867:
[----:B------:R-:W-:Y:S05]  /*1b1d0*/  BSYNC B1 ;  /* 0x0000000000017941 */ /* 0x000fea0003800000 */
.L_x_1668:
        /* <DEDUP_REMOVED lines=51> */
.L_x_1881:
        /* <DEDUP_REMOVED lines=8> */
.L_x_1671:
[----:B------:R-:W-:Y:S02]  /*1b590*/  PLOP3.LUT P1, PT, P1, P0, PT, 0xa2, 0x0 ;  /* 0x000000000000781c */ /* 0x000fe40000f21472 */
[----:B------:R-:W-:-:S08]  /*1b5a0*/  @P0 R2UR P1, UR4, R4 ;  /* 0x00000000040402ca */ /* 0x000fd00000020000 */
[----:B------:R-:W-:-:S05]  /*1b5b0*/  @P0 PLOP3.LUT P0, PT, P1, PT, PT, 0x80, 0x0 ;  /* 0x000000000000081c */ /* 0x000fca0000f0f070 */
[----:B------:R-:W-:Y:S01]  /*1b5c0*/  @!P1 SYNCS.ARRIVE.TRANS64.RED.A0T1 RZ, [UR4+0x32430], RZ ;  /* 0x032430ffffff99a7 */ /* 0x000fe20008200404 */
[----:B------:R-:W-:Y:S07]  /*1b5d0*/  @!P1 ARRIVES.LDGSTSBAR.64.TRANSCNT [UR4+0x32430] ;  /* 0x03243000ff0099b0 */ /* 0x000fee0008000a84 */
[----:B------:R-:W-:Y:S05]  /*1b5e0*/  @P0 BRA.U.ANY `(.L_x_1671) ;  /* 0xfffffffd00e80947 */ /* 0x000fea000393ffff */
[----:B------:R-:W-:Y:S01]  /*1b5f0*/  NOP ;  /* 0x0000000000007918 */ /* 0x000fe20000000000 */
[----:B--2---:R-:W2:Y:S02]  /*1b600*/  LDL R2, [R1+0x60] ;  /* 0x0000600001027983 */ /* 0x004ea40000100800 */
[----:B--2---:R-:W-:-:S13]  /*1b610*/  ISETP.NE.AND P3, PT, R2, 0x3, PT ;  /* 0x000000030200780c */ /* 0x004fda0003f65270 */
[----:B------:R-:W-:Y:S05]  /*1b620*/  @!P3 BRA `(.L_x_1672) ;  /* 0x000000000004b947 */ /* 0x000fea0003800000 */
[----:B------:R-:W-:Y:S01]  /*1b630*/  BPT.TRAP 0x1 ;  /* 0x000000040000795c */ /* 0x000fe20000300000 */
.L_x_1672:
[----:B------:R2:W-:Y:S01]  /*1b640*/  SYNCS.ARRIVE.TRANS64.A1T0 RZ, [R4+URZ+0x32430], RZ ;  /* 0x032430ff04ff79a7 */ /* 0x0005e2000810003f */
[----:B------:R-:W-:Y:S05]  /*1b650*/  @!P3 BRA `(.L_x_1673) ;  /* 0x000000000004b947 */ /* 0x000fea0003800000 */
[----:B------:R-:W-:Y:S01]  /*1b660*/  BPT.TRAP 0x1 ;  /* 0x000000040000795c */ /* 0x000fe20000300000 */
.L_x_1673:
[----:B------:R-:W3:Y:S01]  /*1b670*/  SYNCS.PHASECHK.TRANS64.TRYWAIT P0, [R4+URZ+0x32460], R21 ;  /* 0x03246015040075a7 */ /* 0x000ee2000800017f */
[----:B------:R-:W-:Y:S04]  /*1b680*/  BSSY B1, `(.L_x_1674) ;  /* 0x0000002000017945 */ /* 0x000fe80003800000 */
[----:B---3--:R-:W-:Y:S05]  /*1b690*/  @!P0 BRA `(.L_x_1675) ;  /* 0x0000006400448947 */ /* 0x008fea0003800000 */
.L_x_1882:
[----:B------:R-:W-:Y:S05]  /*1b6a0*/  BSYNC B1 ;  /* 0x0000000000017941 */ /* 0x000fea0003800000 */
.L_x_1674:
        /* <DEDUP_REMOVED lines=67> */
.L_x_1896:
        /* <DEDUP_REMOVED lines=11> */
.L_x_1677:
[----:B------:R-:W-:Y:S02]  /*1bb90*/  PLOP3.LUT P1, PT, P1, P0, PT, 0xa2, 0x0 ;  /* 0x000000000000781c */ /* 0x000fe40000f21472 */
[----:B------:R-:W-:-:S08]  /*1bba0*/  @P0 R2UR P1, UR4, R4 ;  /* 0x00000000040402ca */ /* 0x000fd00000020000 */
[----:B------:R-:W-:-:S05]  /*1bbb0*/  @P0 PLOP3.LUT P0, PT, P1, PT, PT, 0x80, 0x0 ;  /* 0x000000000000081c */ /* 0x000fca0000f0f070 */
[----:B------:R-:W-:Y:S01]  /*1bbc0*/  @!P1 SYNCS.ARRIVE.TRANS64.RED.A0T1 RZ, [UR4+0x32450], RZ ;  /* 0x032450ffffff99a7 */ /* 0x000fe20008200404 */
[----:B------:R-:W-:Y:S07]  /*1bbd0*/  @!P1 ARRIVES.LDGSTSBAR.64.TRANSCNT [UR4+0x32450] ;  /* 0x03245000ff0099b0 */ /* 0x000fee0008000a84 */
[----:B------:R-:W-:Y:S05]  /*1bbe0*/  @P0 BRA.U.ANY `(.L_x_1677) ;  /* 0xfffffffd00e80947 */ /* 0x000fea000393ffff */
[----:B------:R-:W-:Y:S01]  /*1bbf0*/  NOP ;  /* 0x0000000000007918 */ /* 0x000fe20000000000 */
[----:B0-----:R-:W4:Y:S02]  /*1bc00*/  LDL R2, [R1+0x60] ;  /* 0x0000600001027983 */ /* 0x001f240000100800 */
[----:B----4-:R-:W-:-:S13]  /*1bc10*/  ISETP.NE.AND P3, PT, R2, 0x3, PT ;  /* 0x000000030200780c */ /* 0x010fda0003f65270 */
[----:B------:R-:W-:Y:S05]  /*1bc20*/  @!P3 BRA `(.L_x_1678) ;  /* 0x000000000004b947 */ /* 0x000fea0003800000 */
[----:B------:R-:W-:Y:S01]  /*1bc30*/  BPT.TRAP 0x1 ;  /* 0x000000040000795c */ /* 0x000fe20000300000 */
.L_x_1678:
[----:B------:R0:W-:Y:S01]  /*1bc40*/  SYNCS.ARRIVE.TRANS64.A1T0 RZ, [R4+URZ+0x32450], RZ ;  /* 0x032450ff04ff79a7 */ /* 0x0001e2000810003f */
[----:B------:R-:W-:Y:S05]  /*1bc50*/  @P2 BRA `(.L_x_1679) ;  /* 0xfffffff000982947 */ /* 0x000fea000383ffff */
.L_x_1666:
[----:B------:R-:W-:Y:S05]  /*1bc60*/  BSYNC B0 ;  /* 0x0000000000007941 */ /* 0x000fea0003800000 */
.L_x_1665:
        /* <DEDUP_REMOVED lines=21> */
.L_x_1681:
[----:B------:R-:W-:Y:S05]  /*1bdc0*/  BSYNC B0 ;  /* 0x0000000000007941 */ /* 0x000fea0003800000 */
.L_x_1680:
[----:B------:R-:W-:-:S07]  /*1bdd0*/  SEL R24, R24, RZ, P0 ;  /* 0x000000ff18187207 */ /* 0x000fce0000000000 */
.L_x_1634:
[----:B------:R-:W-:Y:S05]  /*1bde0*/  BSYNC B7 ;  /* 0x0000000000077941 */ /* 0x000fea0003800000 */
.L_x_1632:
[----:B------:R-:W4:Y:S02]  /*1bdf0*/  LDL R0, [R1] ;  /* 0x0000000001007983 */ /* 0x000f240000100800 */
[----:B----4-:R-:W-:-:S13]  /*1be00*/  LOP3.LUT P0, RZ, R0, 0x1000, RZ, 0xc0, !PT ;  /* 0x0000100000ff7812 */ /* 0x010fda000780c0ff */
[----:B------:R-:W-:Y:S05]  /*1be10*/  @!P0 BRA `(.L_x_1682) ;  /* 0x0000000000248947 */ /* 0x000fea0003800000 */
[----:B------:R-:W-:Y:S05]  /*1be20*/  WARPSYNC.ALL ;  /* 0x0000000000007948 */ /* 0x000fea0003800000 */
[----:B------:R-:W4:Y:S08]  /*1be30*/  S2UR UR5, SR_CgaCtaId ;  /* 0x00000000000579c3 */ /* 0x000f300000008800 */
[----:B------:R-:W-:Y:S06]  /*1be40*/  BAR.SYNC.DEFER_BLOCKING 0x5, 0x180 ;  /* 0x0146000000007b1d */ /* 0x000fec0000010000 */
[----:B------:R-:W-:-:S02]  /*1be50*/  UMOV UR4, 0x400 ;  /* 0x0000040000047882 */ /* 0x000fc40000000000 */
[----:B----4-:R-:W-:-:S06]  /*1be60*/  ULEA UR4, UR5, UR4, 0x18 ;  /* 0x0000000405047291 */ /* 0x010fcc000f8ec03f */
[----:B0-----:R-:W-:-:S05]  /*1be70*/  MOV R22, UR4 ;  /* 0x0000000400167c02 */ /* 0x001fca0008000f00 */
[----:B------:R0:W4:Y:S01]  /*1be80*/  LDS.128 R16, [R22+0x324d0] ;  /* 0x0324d00016107984 */ /* 0x0001220000000c00 */
[----:B------:R-:W-:Y:S06]  /*1be90*/  BAR.ARV 0x4, 0x180 ;  /* 0x0106000000007b1d */ /* 0x000fec0000002000 */
[----:B------:R-:W-:Y:S05]  /*1bea0*/  BRA `(.L_x_1683) ;  /* 0x0000000800d07947 */ /* 0x000fea0003800000 */
.L_x_1682:
[----:B------:R-:W4:Y:S01]  /*1beb0*/  S2R R9, SR_TID.X ;  /* 0x0000000000097919 */ /* 0x000f220000002100 */
[----:B------:R-:W-:Y:S01]  /*1bec0*/  UMOV UR4, 0xffffffff ;  /* 0xffffffff00047882 */ /* 0x000fe20000000000 */
[----:B----4-:R-:W-:-:S04]  /*1bed0*/  LOP3.LUT R9, R9, 0x1f, RZ, 0xc0, !PT ;  /* 0x0000001f09097812 */ /* 0x010fc800078ec0ff */
[----:B------:R-:W-:Y:S01]  /*1bee0*/  ISETP.NE.AND P0, PT, R9, 0x1f, PT ;  /* 0x0000001f0900780c */ /* 0x000fe20003f05270 */
[----:B------:R-:W-:-:S12]  /*1bef0*/  BRA.DIV UR4, `(.L_x_1684) ;  /* 0x0000006604087947 */ /* 0x000fd8000b800000 */
[----:B0-----:R-:W-:Y:S01]  /*1bf00*/  IMAD.IADD R7, R19, 0x1, R9 ;  /* 0x0000000113077824 */ /* 0x001fe200078e0209 */
[----:B------:R-:W-:-:S04]  /*1bf10*/  ULDC UR4, c[0x0][0xd3c] ;  /* 0x00034f0000047ab9 */ /* 0x000fc80000000800 */
[----:B------:R-:W-:-:S13]  /*1bf20*/  ISETP.GE.OR P1, PT, R7, UR4, !P0 ;  /* 0x0000000407007c0c */ /* 0x000fda000c726670 */
[----:B------:R-:W0:Y:S08]  /*1bf30*/  @!P1 LDC.64 R2, c[0x0][0xd80] ;  /* 0x00036000ff029b82 */ /* 0x000e300000000a00 */
[----:B--23--:R-:W2:Y:S01]  /*1bf40*/  @!P1 LDC.64 R4, c[0x0][0xd78] ;  /* 0x00035e00ff049b82 */ /* 0x00cea20000000a00 */
[----:B0-----:R-:W-:-:S05]  /*1bf50*/  @!P1 IMAD.WIDE R2, R7, 0x4, R2 ;  /* 0x0000000407029825 */ /* 0x001fca00078e0202 */
[----:B------:R2:W3:Y:S02]  /*1bf60*/  @!P1 LDG.E R8, desc[UR60][R2.64] ;  /* 0x0000003c02089981 */ /* 0x0004e4000c1e1900 */
[----:B--2---:R-:W-:-:S05]  /*1bf70*/  @!P1 IMAD.WIDE R2, R7, 0x4, R4 ;  /* 0x0000000407029825 */ /* 0x004fca00078e0204 */
[----:B------:R-:W2:Y:S01]  /*1bf80*/  @!P1 LDG.E R5, desc[UR60][R2.64] ;  /* 0x0000003c02059981 */ /* 0x000ea2000c1e1900 */
        /* <DEDUP_REMOVED lines=9> */
[----:B---3--:R-:W-:Y:S02]  /*1c020*/  @!P1 IMAD.MOV.U32 R7, RZ, RZ, R8 ;  /* 0x000000ffff079224 */ /* 0x008fe400078e0008 */
[----:B--2---:R-:W-:Y:S01]  /*1c030*/  @!P1 IMAD.MOV.U32 R4, RZ, RZ, R5 ;  /* 0x000000ffff049224 */ /* 0x004fe200078e0005 */
        /* <DEDUP_REMOVED lines=17> */
[----:B------:R0:W2:Y:S02]  /*1c150*/  SHFL.IDX PT, R14, R3, 0x1f, 0x1f ;  /* 0x03e01f00030e7f89 */ /* 0x0000a400000e0000 */
.L_x_1906:
[----:B------:R-:W-:Y:S02]  /*1c160*/  ULDC UR4, c[0x0][0xd38] ;  /* 0x00034e0000047ab9 */ /* 0x000fe40000000800 */
[----:B------:R-:W-:-:S04]  /*1c170*/  IMAD.U32 R5, RZ, RZ, UR4 ;  /* 0x00000004ff057e24 */ /* 0x000fc8000f8e00ff */
[----:B--2---:R-:W-:-:S04]  /*1c180*/  IMAD R9, R14, R5, RZ ;  /* 0x000000050e097224 */ /* 0x004fc800078e02ff */
[----:B------:R-:W-:-:S05]  /*1c190*/  IMAD.IADD R6, R6, 0x1, R9 ;  /* 0x0000000106067824 */ /* 0x000fca00078e0209 */
[----:B------:R-:W-:-:S13]  /*1c1a0*/  ISETP.GT.AND P6, PT, R6, R0, PT ;  /* 0x000000000600720c */ /* 0x000fda0003fc4270 */
[----:B------:R-:W-:Y:S05]  /*1c1b0*/  @P6 BRA `(.L_x_1685) ;  /* 0x0000000000a46947 */ /* 0x000fea0003800000 */
.L_x_1688:
[----:B------:R-:W2:Y:S01]  /*1c1c0*/  LDC R2, c[0x0][0xd3c] ;  /* 0x00034f00ff027b82 */ /* 0x000ea20000000800 */
[----:B------:R-:W-:-:S05]  /*1c1d0*/  VIADD R19, R19, 0x1f ;  /* 0x0000001f13137836 */ /* 0x000fca0000000000 */
[----:B--2---:R-:W-:-:S13]  /*1c1e0*/  ISETP.GE.AND P6, PT, R19, R2, PT ;  /* 0x000000021300720c */ /* 0x004fda0003fc6270 */
[----:B------:R-:W-:Y:S05]  /*1c1f0*/  @P6 BRA `(.L_x_1686) ;  /* 0x0000000400b86947 */ /* 0x000fea0003800000 */
[----:B0-----:R-:W0:Y:S01]  /*1c200*/  S2R R3, SR_TID.X ;  /* 0x0000000000037919 */ /* 0x001e220000002100 */
[----:B------:R-:W-:Y:S01]  /*1c210*/  IMAD.MOV.U32 R7, RZ, RZ, RZ ;  /* 0x000000ffff077224 */ /* 0x000fe200078e00ff */
[----:B0-----:R-:W-:-:S05]  /*1c220*/  LOP3.LUT R3, R3, 0x1f, RZ, 0xc0, !PT ;  /* 0x0000001f03037812 */ /* 0x001fca00078ec0ff */
[----:B------:R-:W-:-:S05]  /*1c230*/  IMAD.IADD R9, R19, 0x1, R3 ;  /* 0x0000000113097824 */ /* 0x000fca00078e0203 */
[----:B------:R-:W-:-:S13]  /*1c240*/  ISETP.GE.OR P6, PT, R9, R2, !P0 ;  /* 0x000000020900720c */ /* 0x000fda00047c6670 */
[----:B------:R-:W0:Y:S08]  /*1c250*/  @!P6 LDC.64 R2, c[0x0][0xd80] ;  /* 0x00036000ff02eb82 */ /* 0x000e300000000a00 */
[----:B------:R-:W2:Y:S01]  /*1c260*/  @!P6 LDC.64 R4, c[0x0][0xd78] ;  /* 0x00035e00ff04eb82 */ /* 0x000ea20000000a00 */
[----:B0-----:R-:W-:-:S05]  /*1c270*/  @!P6 IMAD.WIDE R2, R9, 0x4, R2 ;  /* 0x000000040902e825 */ /* 0x001fca00078e0202 */
[----:B------:R2:W3:Y:S02]  /*1c280*/  @!P6 LDG.E R7, desc[UR60][R2.64] ;  /* 0x0000003c0207e981 */ /* 0x0004e4000c1e1900 */
[----:B--2---:R-:W-:-:S04]  /*1c290*/  @!P6 IMAD.WIDE R2, R9, 0x4, R4 ;  /* 0x000000040902e825 */ /* 0x004fc800078e0204 */
[----:B------:R-:W-:-:S06]  /*1c2a0*/  IMAD.MOV.U32 R4, RZ, RZ, RZ ;  /* 0x000000ffff047224 */ /* 0x000fcc00078e00ff */
[----:B------:R-:W3:Y:S01]  /*1c2b0*/  @!P6 LDG.E R4, desc[UR60][R2.64] ;  /* 0x0000003c0204e981 */ /* 0x000ee2000c1e1900 */
[----:B------:R-:W-:Y:S01]  /*1c2c0*/  UMOV UR4, 0xffffffff ;  /* 0xffffffff00047882 */ /* 0x000fe20000000000 */
[----:B---3--:R-:W-:Y:S02]  /*1c2d0*/  IMAD R13, R4, R7, RZ ;  /* 0x00000007040d7224 */ /* 0x008fe400078e02ff */
        /* <DEDUP_REMOVED lines=17> */
.L_x_1914:
[----:B------:R-:W-:Y:S02]  /*1c3f0*/  ULDC UR4, c[0x0][0xd38] ;  /* 0x00034e0000047ab9 */ /* 0x000fe40000000800 */
[----:B------:R-:W-:-:S04]  /*1c400*/  IMAD.U32 R5, RZ, RZ, UR4 ;  /* 0x00000004ff057e24 */ /* 0x000fc8000f8e00ff */
[----:B--2---:R-:W-:-:S04]  /*1c410*/  IMAD R9, R14, R5, RZ ;  /* 0x000000050e097224 */ /* 0x004fc800078e02ff */
[----:B------:R-:W-:-:S05]  /*1c420*/  IMAD.IADD R6, R9, 0x1, R6 ;  /* 0x0000000109067824 */ /* 0x000fca00078e0206 */
[----:B------:R-:W-:-:S13]  /*1c430*/  ISETP.GT.AND P6, PT, R6, R0, PT ;  /* 0x000000000600720c */ /* 0x000fda0003fc4270 */
[----:B------:R-:W-:Y:S05]  /*1c440*/  @!P6 BRA `(.L_x_1688) ;  /* 0xfffffffc005ce947 */ /* 0x000fea000383ffff */
.L_x_1685:
[----:B------:R-:W-:Y:S01]  /*1c450*/  IMAD.IADD R2, R6, 0x1, -R9 ;  /* 0x0000000106027824 */ /* 0x000fe200078e0a09 */
[----:B------:R-:W-:-:S03]  /*1c460*/  UMOV UR4, 0xffffffff ;  /* 0xffffffff00047882 */ /* 0x000fc60000000000 */
[----:B------:R-:W-:-:S05]  /*1c470*/  IMAD R9, R3, R5, R2 ;  /* 0x0000000503097224 */ /* 0x000fca00078e0202 */
[----:B------:R-:W-:Y:S01]  /*1c480*/  ISETP.GT.AND P6, PT, R9, R0, PT ;  /* 0x000000000900720c */ /* 0x000fe20003fc4270 */
[----:B------:R-:W-:-:S12]  /*1c490*/  BRA.DIV UR4, `(.L_x_1689) ;  /* 0x0000006604947947 */ /* 0x000fd8000b800000 */
[----:B------:R-:W-:-:S04]  /*1c4a0*/  VOTE.ANY R8, PT, !P6 ;  /* 0x0000000000087806 */ /* 0x000fc800070e0100 */
[----:B------:R-:W2:Y:S02]  /*1c4b0*/  POPC R6, R8 ;  /* 0x0000000800067309 */ /* 0x000ea40000000000 */
[----:B--2---:R2:W3:Y:S04]  /*1c4c0*/  SHFL.IDX PT, R7, R7, R6, 0x1f ;  /* 0x00001f0607077589 */ /* 0x0044e800000e0000 */
[----:B------:R2:W4:Y:S02]  /*1c4d0*/  SHFL.IDX PT, R4, R4, R6, 0x1f ;  /* 0x00001f0604047589 */ /* 0x00052400000e0000 */
.L_x_1919:
[----:B------:R-:W-:-:S13]  /*1c4e0*/  ISETP.NE.AND P0, PT, R8, RZ, PT ;  /* 0x000000ff0800720c */ /* 0x000fda0003f05270 */
[----:B------:R-:W-:Y:S05]  /*1c4f0*/  @!P0 BRA `(.L_x_1690) ;  /* 0x0000000000108947 */ /* 0x000fea0003800000 */
[----:B------:R-:W-:Y:S01]  /*1c500*/  UMOV UR4, 0xffffffff ;  /* 0xffffffff00047882 */ /* 0x000fe20000000000 */
[----:B------:R-:W-:Y:S02]  /*1c510*/  VIADD R12, R6, 0xffffffff ;  /* 0xffffffff060c7836 */ /* 0x000fe40000000000 */
[----:B------:R-:W-:Y:S05]  /*1c520*/  BRA.DIV UR4, `(.L_x_1691) ;  /* 0x0000006604cc7947 */ /* 0x000fea000b800000 */
[----:B------:R0:W0:Y:S02]  /*1c530*/  SHFL.IDX PT, R16, R3, R12, 0x1f ;  /* 0x00001f0c03107589 */ /* 0x00002400000e0000 */
.L_x_1690:
[----:B---3--:R-:W-:Y:S01]  /*1c540*/  IABS R8, R7 ;  /* 0x0000000700087213 */ /* 0x008fe20000000000 */
[----:B0-----:R-:W-:Y:S01]  /*1c550*/  IMAD R16, R16, R5, R2 ;  /* 0x0000000510107224 */ /* 0x001fe200078e0202 */
[----:B----4-:R-:W-:Y:S01]  /*1c560*/  IABS R5, R4 ;  /* 0x0000000400057213 */ /* 0x010fe20000000000 */
[----:B------:R-:W-:Y:S01]  /*1c570*/  IMAD.MOV.U32 R2, RZ, RZ, RZ ;  /* 0x000000ffff027224 */ /* 0x000fe200078e00ff */
[----:B------:R-:W0:Y:S01]  /*1c580*/  I2F.RP R9, R8 ;  /* 0x0000000800097306 */ /* 0x000e220000209400 */
[----:B------:R-:W-:Y:S02]  /*1c590*/  IMAD.IADD R0, R0, 0x1, -R16 ;  /* 0x0000000100007824 */ /* 0x000fe400078e0a10 */
[----:B------:R-:W-:-:S05]  /*1c5a0*/  IMAD.IADD R19, R6, 0x1, R19 ;  /* 0x0000000106137824 */ /* 0x000fca00078e0213 */
[----:B------:R-:W3:Y:S08]  /*1c5b0*/  I2F.RP R10, R5 ;  /* 0x00000005000a7306 */ /* 0x000ef00000209400 */
[----:B0-----:R-:W0:Y:S08]  /*1c5c0*/  MUFU.RCP R9, R9 ;  /* 0x0000000900097308 */ /* 0x001e300000001000 */
[----:B---3--:R-:W-:Y:S01]  /*1c5d0*/  MUFU.RCP R10, R10 ;  /* 0x0000000a000a7308 */ /* 0x008fe20000001000 */
[----:B0-----:R-:W-:-:S07]  /*1c5e0*/  VIADD R3, R9, 0xffffffe ;  /* 0x0ffffffe09037836 */ /* 0x001fce0000000000 */
        /* <DEDUP_REMOVED lines=47> */
.L_x_1686:
[----:B------:R-:W-:Y:S01]  /*1c8e0*/  UMOV UR4, URZ ;  /* 0x0000003f00047c82 */ /* 0x000fe20008000000 */
[----:B------:R-:W-:Y:S01]  /*1c8f0*/  UMOV UR5, URZ ;  /* 0x0000003f00057c82 */ /* 0x000fe20008000000 */
[----:B------:R-:W-:Y:S01]  /*1c900*/  ULDC UR6, c[0x0][0xd3c] ;  /* 0x00034f0000067ab9 */ /* 0x000fe20000000800 */
[----:B------:R-:W-:Y:S02]  /*1c910*/  IMAD.MOV.U32 R16, RZ, RZ, R0 ;  /* 0x000000ffff107224 */ /* 0x000fe400078e0000 */
[----:B------:R-:W-:Y:S02]  /*1c920*/  IMAD.U32 R17, RZ, RZ, UR4 ;  /* 0x00000004ff117e24 */ /* 0x000fe4000f8e00ff */
[----:B------:R-:W-:Y:S02]  /*1c930*/  IMAD.U32 R18, RZ, RZ, UR5 ;  /* 0x00000005ff127e24 */ /* 0x000fe4000f8e00ff */
[----:B------:R-:W-:-:S07]  /*1c940*/  IMAD.U32 R19, RZ, RZ, UR6 ;  /* 0x00000006ff137e24 */ /* 0x000fce000f8e00ff */
.L_x_1692:
[----:B------:R-:W3:Y:S01]  /*1c950*/  S2R R0, SR_TID.X ;  /* 0x0000000000007919 */ /* 0x000ee20000002100 */
[----:B------:R-:W-:Y:S05]  /*1c960*/  WARPSYNC.ALL ;  /* 0x0000000000007948 */ /* 0x000fea0003800000 */
[----:B------:R-:W-:Y:S01]  /*1c970*/  BAR.SYNC.DEFER_BLOCKING 0x4, 0x180 ;  /* 0x0106000000007b1d */ /* 0x000fe20000010000 */
[----:B---3--:R-:W-:-:S04]  /*1c980*/  LOP3.LUT R0, R0, 0x1f, RZ, 0xc0, !PT ;  /* 0x0000001f00007812 */ /* 0x008fc800078ec0ff */
[----:B------:R-:W-:-:S13]  /*1c990*/  ISETP.NE.AND P0, PT, R0, RZ, PT ;  /* 0x000000ff0000720c */ /* 0x000fda0003f05270 */
[----:B0-----:R-:W0:Y:S01]  /*1c9a0*/  @!P0 S2R R3, SR_CgaCtaId ;  /* 0x0000000000038919 */ /* 0x001e220000008800 */
[----:B------:R-:W-:-:S04]  /*1c9b0*/  @!P0 MOV R0, 0x400 ;  /* 0x0000040000008802 */ /* 0x000fc80000000f00 */
[----:B0-----:R-:W-:-:S05]  /*1c9c0*/  @!P0 LEA R22, R3, R0, 0x18 ;  /* 0x0000000003168211 */ /* 0x001fca00078ec0ff */
[----:B------:R0:W-:Y:S01]  /*1c9d0*/  @!P0 STS.128 [R22+0x324d0], R16 ;  /* 0x0324d01016008388 */ /* 0x0001e20000000c00 */
[----:B------:R-:W-:Y:S06]  /*1c9e0*/  BAR.ARV 0x5, 0x180 ;  /* 0x0146000000007b1d */ /* 0x000fec0000002000 */
.L_x_1683:
[----:B------:R-:W-:Y:S02]  /*1c9f0*/  ULDC UR4, c[0x0][0xd3c] ;  /* 0x00034f0000047ab9 */ /* 0x000fe40000000800 */
[----:B----4-:R-:W-:-:S13]  /*1ca00*/  ISETP.GE.AND P0, PT, R19, UR4, PT ;  /* 0x0000000413007c0c */ /* 0x010fda000bf06270 */
[----:B------:R-:W-:Y:S05]  /*1ca10*/  @!P0 BRA `(.L_x_1693) ;  /* 0xffffff9400588947 */ /* 0x000fea000383ffff */
[----:B------:R-:W-:Y:S05]  /*1ca20*/  BSYNC B8 ;  /* 0x0000000000087941 */ /* 0x000fea0003800000 */
.L_x_1586:
[----:B------:R-:W4:Y:S01]  /*1ca30*/  LDL.LU R0, [R1+0x40] ;  /* 0x0000400001007983 */ /* 0x000f220000300800 */
[----:B------:R-:W-:Y:S01]  /*1ca40*/  BSSY B0, `(.L_x_1694) ;  /* 0x000000b000007945 */ /* 0x000fe20003800000 */
[----:B------:R-:W5:Y:S01]  /*1ca50*/  S2R R5, SR_CgaCtaId ;  /* 0x0000000000057919 */ /* 0x000f620000008800 */
[----:B----4-:R-:W-:-:S05]  /*1ca60*/  VIADD R0, R0, 0x1 ;  /* 0x0000000100007836 */ /* 0x010fca0000000000 */
[----:B--2---:R-:W-:-:S04]  /*1ca70*/  LEA.HI R2, R0, R0, RZ, 0x1 ;  /* 0x0000000000027211 */ /* 0x004fc800078f08ff */
[----:B0-----:R-:W-:Y:S02]  /*1ca80*/  LOP3.LUT R3, R2, 0xfffffffe, RZ, 0xc0, !PT ;  /* 0xfffffffe02037812 */ /* 0x001fe400078ec0ff */
[----:B------:R-:W-:-:S03]  /*1ca90*/  MOV R2, 0x400 ;  /* 0x0000040000027802 */ /* 0x000fc60000000f00 */
[----:B------:R-:W-:Y:S01]  /*1caa0*/  IMAD.IADD R0, R0, 0x1, -R3 ;  /* 0x0000000100007824 */ /* 0x000fe200078e0a03 */
[----:B-----5:R-:W-:-:S04]  /*1cab0*/  LEA R7, R5, R2, 0x18 ;  /* 0x0000000205077211 */ /* 0x020fc800078ec0ff */
[----:B------:R-:W-:-:S04]  /*1cac0*/  SHF.L.U32 R0, R0, 0x1f, RZ ;  /* 0x0000001f00007819 */ /* 0x000fc800000006ff */
[----:B------:R-:W0:Y:S02]  /*1cad0*/  SYNCS.PHASECHK.TRANS64.TRYWAIT P0, [R7+URZ+0x32420], R0 ;  /* 0x03242000070075a7 */ /* 0x000e24000800017f */
[----:B0-----:R-:W-:Y:S05]  /*1cae0*/  @!P0 BRA `(.L_x_1695) ;  /* 0x0000006000848947 */ /* 0x001fea0003800000 */
.L_x_1922:
[----:B------:R-:W-:Y:S05]  /*1caf0*/  BSYNC B0 ;  /* 0x0000000000007941 */ /* 0x000fea0003800000 */
.L_x_1694:
[----:B------:R-:W-:-:S03]  /*1cb00*/  UMOV UR4, 0xffffffff ;  /* 0xffffffff00047882 */ /* 0x000fc60000000000 */
[----:B------:R-:W-:Y:S05]  /*1cb10*/  BRA.DIV UR4, `(.L_x_1696) ;  /* 0x00000062048c7947 */ /* 0x000fea000b800000 */
[----:B0-----:R-:W0:Y:S02]  /*1cb20*/  S2R R0, SR_TID.X ;  /* 0x0000000000007919 */ /* 0x001e240000002100 */
[----:B0-----:R-:W-:-:S04]  /*1cb30*/  SHF.R.U32.HI R0, RZ, 0x5, R0 ;  /* 0x00000005ff007819 */ /* 0x001fc80000011600 */
[----:B------:R-:W-:-:S05]  /*1cb40*/  LOP3.LUT R0, R0, 0x3, RZ, 0xc0, !PT ;  /* 0x0000000300007812 */ /* 0x000fca00078ec0ff */
[----:B------:R0:W2:Y:S02]  /*1cb50*/  SHFL.IDX PT, R14, R0, RZ, 0x1f ;  /* 0x00001fff000e7589 */ /* 0x0000a400000e0000 */
.L_x_1925:
[----:B--2---:R-:W-:-:S13]  /*1cb60*/  ISETP.NE.AND P0, PT, R14, RZ, PT ;  /* 0x000000ff0e00720c */ /* 0x004fda0003f05270 */
[----:B------:R-:W-:Y:S05]  /*1cb70*/  @P0 BRA `(.L_x_1422) ;  /* 0x0000000000880947 */ /* 0x000fea0003800000 */
[----:B------:R-:W-:-:S03]  /*1cb80*/  UMOV UR4, 0xffffffff ;  /* 0xffffffff00047882 */ /* 0x000fc60000000000 */
[----:B------:R-:W-:Y:S05]  /*1cb90*/  BRA.DIV UR4, `(.L_x_1697) ;  /* 0x0000006204a07947 */ /* 0x000fea000b800000 */
[----:B------:R-:W-:-:S13]  /*1cba0*/  ELECT P6, URZ, PT ;  /* 0x00000000003f782f */ /* 0x000fda00038c0000 */
.L_x_1928:
[----:B------:R-:W-:Y:S05]  /*1cbb0*/  @!P6 BRA `(.L_x_1422) ;  /* 0x000000000078e947 */ /* 0x000fea0003800000 */
[----:B0-----:R-:W2:Y:S02]  /*1cbc0*/  LDL.LU R0, [R1+0x8] ;  /* 0x0000080001007983 */ /* 0x001ea40000300800 */
[----:B--2---:R-:W-:-:S04]  /*1cbd0*/  LOP3.LUT R0, R0, 0x2, RZ, 0xfc, !PT ;  /* 0x0000000200007812 */ /* 0x004fc800078efcff */
[----:B------:R-:W-:-:S13]  /*1cbe0*/  ISETP.NE.AND P0, PT, R0, 0x3, PT ;  /* 0x000000030000780c */ /* 0x000fda0003f05270 */
[----:B------:R-:W-:Y:S05]  /*1cbf0*/  @!P0 BRA `(.L_x_1698) ;  /* 0x0000000000048947 */ /* 0x000fea0003800000 */
[----:B------:R-:W-:Y:S01]  /*1cc00*/  BPT.TRAP 0x1 ;  /* 0x000000040000795c */ /* 0x000fe20000300000 */
.L_x_1698:
[----:B------:R-:W-:Y:S01]  /*1cc10*/  IMAD R5, R24, 0x8, R7 ;  /* 0x0000000818057824 */ /* 0x000fe200078e0207 */
[----:B------:R-:W-:Y:S01]  /*1cc20*/  SHF.L.U32 R0, R26, 0x1f, RZ ;  /* 0x0000001f1a007819 */ /* 0x000fe200000006ff */
[----:B------:R-:W-:-:S03]  /*1cc30*/  VIADD R24, R24, 0x1 ;  /* 0x0000000118187836 */ /* 0x000fc60000000000 */
[----:B------:R-:W0:Y:S02]  /*1cc40*/  SYNCS.PHASECHK.TRANS64.TRYWAIT P1, [R5+URZ+0x32440], R0 ;  /* 0x03244000050075a7 */ /* 0x000e24000802017f */
[----:B------:R-:W-:-:S04]  /*1cc50*/  ISETP.NE.AND P2, PT, R24, 0x2, PT ;  /* 0x000000021800780c */ /* 0x000fc80003f45270 */
[----:B------:R-:W-:Y:S01]  /*1cc60*/  SEL R3, RZ, 0x1, P2 ;  /* 0x00000001ff037807 */ /* 0x000fe20001000000 */
[----:B0-----:R-:W-:Y:S08]  /*1cc70*/  @!P1 BRA `(.L_x_1699) ;  /* 0x0000006000889947 */ /* 0x001ff00003800000 */
.L_x_1929:
[----:B------:R-:W-:Y:S02]  /*1cc80*/  SEL R24, R24, RZ, P2 ;  /* 0x000000ff18187207 */ /* 0x000fe40001000000 */
[----:B------:R-:W-:Y:S01]  /*1cc90*/  LOP3.LUT R2, R26, R3, RZ, 0x3c, !PT ;  /* 0x000000031a027212 */ /* 0x000fe200078e3cff */
[----:B------:R-:W-:Y:S06]  /*1cca0*/  @!P0 BRA `(.L_x_1700) ;  /* 0x0000000000048947 */ /* 0x000fec0003800000 */
[----:B------:R-:W-:Y:S01]  /*1ccb0*/  BPT.TRAP 0x1 ;  /* 0x000000040000795c */ /* 0x000fe20000300000 */
.L_x_1700:
[----:B------:R-:W-:Y:S01]  /*1ccc0*/  IMAD R3, R24, 0x8, R7 ;  /* 0x0000000818037824 */ /* 0x000fe200078e0207 */
[----:B------:R-:W-:-:S04]  /*1ccd0*/  SHF.L.U32 R2, R2, 0x1f, RZ ;  /* 0x0000001f02027819 */ /* 0x000fc800000006ff */
[----:B------:R-:W2:Y:S02]  /*1cce0*/  SYNCS.PHASECHK.TRANS64.TRYWAIT P1, [R3+URZ+0x32440], R2 ;  /* 0x03244002030075a7 */ /* 0x000ea4000802017f */
[----:B--2---:R-:W-:Y:S05]  /*1ccf0*/  @!P1 BRA `(.L_x_1701) ;  /* 0x00000060007c9947 */ /* 0x004fea0003800000 */
.L_x_1930:
[----:B------:R-:W-:Y:S05]  /*1cd00*/  @!P0 BRA `(.L_x_1702) ;  /* 0x0000000000048947 */ /* 0x000fea0003800000 */
[----:B------:R-:W-:Y:S01]  /*1cd10*/  BPT.TRAP 0x1 ;  /* 0x000000040000795c */ /* 0x000fe20000300000 */
.L_x_1702:
[----:B------:R-:W4:Y:S02]  /*1cd20*/  SYNCS.PHASECHK.TRANS64.TRYWAIT P1, [R5+URZ+0x32460], R0 ;  /* 0x03246000050075a7 */ /* 0x000f24000802017f */
[----:B----4-:R-:W-:Y:S05]  /*1cd30*/  @!P1 BRA `(.L_x_1703) ;  /* 0x0000006000809947 */ /* 0x010fea0003800000 */
.L_x_1931:
[----:B------:R-:W-:Y:S05]  /*1cd40*/  @!P0 BRA `(.L_x_1704) ;  /* 0x0000000000048947 */ /* 0x000fea0003800000 */
[----:B------:R-:W-:Y:S01]  /*1cd50*/  BPT.TRAP 0x1 ;  /* 0x000000040000795c */ /* 0x000fe20000300000 */
.L_x_1704:
[----:B------:R0:W0:Y:S02]  /*1cd60*/  SYNCS.PHASECHK.TRANS64.TRYWAIT P0, [R3+URZ+0x32460], R2 ;  /* 0x03246002030075a7 */ /* 0x000024000800017f */
[----:B0-----:R-:W-:Y:S05]  /*1cd70*/  @!P0 NANOSLEEP.SYNCS 0x989680 ;  /* 0x009896800000895d */ /* 0x001fea0003900000 */
[----:B------:R-:W0:Y:S02]  /*1cd80*/  @!P0 SYNCS.PHASECHK.TRANS64 P0, [R3+URZ+0x32460], R2 ;  /* 0x03246002030085a7 */ /* 0x000e24000800007f */
[----:B0-----:R-:W-:Y:S05]  /*1cd90*/  @!P0 BRA `(.L_x_1704) ;  /* 0xfffffffc00f08947 */ /* 0x001fea000383ffff */
.L_x_1422:
[----:B------:R-:W-:Y:S05]  /*1cda0*/  BSYNC B9 ;  /* 0x0000000000097941 */ /* 0x000fea0003800000 */
.L_x_1419:
[----:B------:R-:W-:Y:S05]  /*1cdb0*/  EXIT ;  /* 0x000000000000794d */ /* 0x000fea0003800000 */
.L_x_1442:
[----:B0-----:R0:W1:Y:S02]  /*1cdc0*/  SYNCS.PHASECHK.TRANS64.TRYWAIT P5, [R0+URZ+0x32490], R95 ;  /* 0x0324905f000075a7 */ /* 0x00106400080a017f */
[----:B-1----:R-:W-:Y:S05]  /*1cdd0*/  @!P5 NANOSLEEP.SYNCS 0x989680 ;  /* 0x009896800000d95d */ /* 0x002fea0003900000 */
[----:B------:R-:W1:Y:S02]  /*1cde0*/  @!P5 SYNCS.PHASECHK.TRANS64 P5, [R0+URZ+0x32490], R95 ;  /* 0x0324905f0000d5a7 */ /* 0x000e6400080a007f */
[----:B-1----:R-:W-:Y:S05]  /*1cdf0*/  @!P5 BRA `(.L_x_1442) ;  /* 0xfffffffc00f0d947 */ /* 0x002fea000383ffff */
[----:B------:R-:W-:Y:S05]  /*1ce00*/  BRA `(.L_x_1705) ;  /* 0xfffffe6800747947 */ /* 0x000fea000383ffff */
.L_x_1443:
        /* <DEDUP_REMOVED lines=8> */
.L_x_1707:
[----:B------:R-:W-:Y:S05]  /*1ce90*/  BSYNC B1 ;  /* 0x0000000000017941 */ /* 0x000fea0003800000 */
.L_x_1706:
        /* <DEDUP_REMOVED lines=8> */
.L_x_1708:
[----:B------:R-:W-:Y:S01]  /*1cf20*/  IMAD.MOV.U32 R11, RZ, RZ, R14 ;  /* 0x000000ffff0b7224 */ /* 0x000fe200078e000e */
[----:B------:R-:W-:Y:S06]  /*1cf30*/  BRA `(.L_x_1709) ;  /* 0xfffffe68003c7947 */ /* 0x000fec000383ffff */
.L_x_1452:
[----:B------:R-:W-:Y:S01]  /*1cf40*/  BSSY B1, `(.L_x_1710) ;  /* 0x0000008000017945 */ /* 0x000fe20003800000 */
[----:B----4-:R-:W-:Y:S02]  /*1cf50*/  IMAD.MOV.U32 R13, RZ, RZ, R97 ;  /* 0x000000ffff0d7224 */ /* 0x010fe400078e0061 */
[----:B------:R-:W-:Y:S02]  /*1cf60*/  IMAD.MOV.U32 R12, RZ, RZ, 0x1 ;  /* 0x00000001ff0c7424 */ /* 0x000fe400078e00ff */
[----:B---3--:R-:W-:Y:S02]  /*1cf70*/  IMAD.MOV.U32 R11, RZ, RZ, 0x1c1f ;  /* 0x00001c1fff0b7424 */ /* 0x008fe400078e00ff */
[----:B------:R-:W-:-:S07]  /*1cf80*/  IMAD.MOV.U32 R15, RZ, RZ, -0x1 ;  /* 0xffffffffff0f7424 */ /* 0x000fce00078e00ff */
[----:B012---:R-:W-:Y:S05]  /*1cf90*/  WARPSYNC.COLLECTIVE R15, `(.L_x_1711) ;  /* 0x000000000f087348 */ /* 0x007fea0003c00000 */
[----:B------:R3:W4:Y:S02]  /*1cfa0*/  SHFL.IDX P6, R14, R13, R12, R11 ;  /* 0x0000000c0d0e7389 */ /* 0x00072400000c000b */
[----:B01234-:R-:W-:Y:S01]  /*1cfb0*/  ENDCOLLECTIVE ;  /* 0x000000000000791b */ /* 0x01ffe20003800000 */
.L_x_1711:
[----:B------:R-:W-:Y:S05]  /*1cfc0*/  BSYNC B1 ;  /* 0x0000000000017941 */ /* 0x000fea0003800000 */
.L_x_1710:
        /* <DEDUP_REMOVED lines=8> */
.L_x_1712:
[----:B------:R-:W-:Y:S01]  /*1d050*/  IMAD.MOV.U32 R96, RZ, RZ, R14 ;  /* 0x000000ffff607224 */ /* 0x000fe200078e000e */
[----:B------:R-:W-:Y:S06]  /*1d060*/  BRA `(.L_x_1713) ;  /* 0xfffffe6c00d87947 */ /* 0x000fec000383ffff */
.L_x_1462:
[----:B-1----:R1:W2:Y:S02]  /*1d070*/  SYNCS.PHASECHK.TRANS64.TRYWAIT P4, [R0+URZ+0x32490], R95 ;  /* 0x0324905f000075a7 */ /* 0x0022a4000808017f */
[----:B--2---:R-:W-:Y:S05]  /*1d080*/  @!P4 NANOSLEEP.SYNCS 0x989680 ;  /* 0x009896800000c95d */ /* 0x004fea0003900000 */
[----:B------:R-:W2:Y:S02]  /*1d090*/  @!P4 SYNCS.PHASECHK.TRANS64 P4, [R0+URZ+0x32490], R95 ;  /* 0x0324905f0000c5a7 */ /* 0x000ea4000808007f */
[----:B--2---:R-:W-:Y:S05]  /*1d0a0*/  @!P4 BRA `(.L_x_1462) ;  /* 0xfffffffc00f0c947 */ /* 0x004fea000383ffff */
[----:B------:R-:W-:Y:S05]  /*1d0b0*/  BRA `(.L_x_1714) ;  /* 0xfffffe7800bc7947 */ /* 0x000fea000383ffff */
.L_x_1463:
        /* <DEDUP_REMOVED lines=8> */
.L_x_1716:
[----:B------:R-:W-:Y:S05]  /*1d140*/  BSYNC B1 ;  /* 0x0000000000017941 */ /* 0x000fea0003800000 */
.L_x_1715:
        /* <DEDUP_REMOVED lines=8> */
.L_x_1717:
[----:B------:R-:W-:Y:S01]  /*1d1d0*/  IMAD.MOV.U32 R11, RZ, RZ, R14 ;  /* 0x000000ffff0b7224 */ /* 0x000fe200078e000e */
[----:B------:R-:W-:Y:S06]  /*1d1e0*/  BRA `(.L_x_1718) ;  /* 0xfffffe7800887947 */ /* 0x000fec000383ffff */
.L_x_1468:
        /* <DEDUP_REMOVED lines=8> */
.L_x_1720:
[----:B------:R-:W-:Y:S05]  /*1d270*/  BSYNC B1 ;  /* 0x0000000000017941 */ /* 0x000fea0003800000 */
.L_x_1719:
[----:B------:R-:W-:Y:S01]  /*1d280*/  IMAD.MOV.U32 R13, RZ, RZ, R96 ;  /* 0x000000ffff0d7224 */ /* 0x000fe200078e0060 */
[----:B------:R-:W-:Y:S01]  /*1d290*/  MOV R15, 0xffffffff ;  /* 0xffffffff000f7802 */ /* 0x000fe20000000f00 */
[----:B------:R-:W-:Y:S02]  /*1d2a0*/  IMAD.MOV.U32 R12, RZ, RZ, 0x1 ;  /* 0x00000001ff0c7424 */ /* 0x000fe400078e00ff */
[----:B------:R-:W-:Y:S02]  /*1d2b0*/  IMAD.MOV.U32 R11, RZ, RZ, 0x1c1f ;  /* 0x00001c1fff0b7424 */ /* 0x000fe400078e00ff */
[----:B------:R-:W-:-:S07]  /*1d2c0*/  IMAD.MOV.U32 R97, RZ, RZ, R14 ;  /* 0x000000ffff617224 */ /* 0x000fce00078e000e */
[----:B------:R-:W-:Y:S05]  /*1d2d0*/  WARPSYNC.COLLECTIVE R15, `(.L_x_1721) ;  /* 0x000000000f087348 */ /* 0x000fea0003c00000 */
[----:B------:R0:W1:Y:S02]  /*1d2e0*/  SHFL.IDX P6, R14, R13, R12, R11 ;  /* 0x0000000c0d0e7389 */ /* 0x00006400000c000b */
[----:B01----:R-:W-:Y:S01]  /*1d2f0*/  ENDCOLLECTIVE ;  /* 0x000000000000791b */ /* 0x003fe20003800000 */
.L_x_1721:
[----:B------:R-:W-:Y:S01]  /*1d300*/  IMAD.MOV.U32 R96, RZ, RZ, R14 ;  /* 0x000000ffff607224 */ /* 0x000fe200078e000e */
[----:B------:R-:W-:Y:S06]  /*1d310*/  BRA `(.L_x_1722) ;  /* 0xfffffe8000387947 */ /* 0x000fec000383ffff */
.L_x_1473:
[----:B-1----:R1:W2:Y:S02]  /*1d320*/  SYNCS.PHASECHK.TRANS64.TRYWAIT P2, [R0+URZ+0x32490], R95 ;  /* 0x0324905f000075a7 */ /* 0x0022a4000804017f */
[----:B--2---:R-:W-:Y:S05]  /*1d330*/  @!P2 NANOSLEEP.SYNCS 0x989680 ;  /* 0x009896800000a95d */ /* 0x004fea0003900000 */
[----:B------:R-:W2:Y:S02]  /*1d340*/  @!P2 SYNCS.PHASECHK.TRANS64 P2, [R0+URZ+0x32490], R95 ;  /* 0x0324905f0000a5a7 */ /* 0x000ea4000804007f */
[----:B--2---:R-:W-:Y:S05]  /*1d350*/  @!P2 BRA `(.L_x_1473) ;  /* 0xfffffffc00f0a947 */ /* 0x004fea000383ffff */
[----:B------:R-:W-:Y:S05]  /*1d360*/  BRA `(.L_x_1723) ;  /* 0xfffffe8800487947 */ /* 0x000fea000383ffff */
.L_x_1474:
        /* <DEDUP_REMOVED lines=8> */
.L_x_1725:
[----:B------:R-:W-:Y:S05]  /*1d3f0*/  BSYNC B1 ;  /* 0x0000000000017941 */ /* 0x000fea0003800000 */
.L_x_1724:
        /* <DEDUP_REMOVED lines=8> */
.L_x_1726:
[----:B------:R-:W-:Y:S05]  /*1d480*/  BRA `(.L_x_1727) ;  /* 0xfffffe8800687947 */ /* 0x000fea000383ffff */
.L_x_1477:
        /* <DEDUP_REMOVED lines=8> */
.L_x_1729:
[----:B------:R-:W-:Y:S05]  /*1d510*/  BSYNC B1 ;  /* 0x0000000000017941 */ /* 0x000fea0003800000 */
.L_x_1728:
        /* <DEDUP_REMOVED lines=8> */
.L_x_1730:
[----:B------:R-:W-:Y:S05]  /*1d5a0*/  BRA `(.L_x_1731) ;  /* 0xfffffe8800687947 */ /* 0x000fea000383ffff */
.L_x_1481:
[----:B------:R0:W0:Y:S02]  /*1d5b0*/  SYNCS.PHASECHK.TRANS64.TRYWAIT P3, [R0+URZ+0x324b0], R95 ;  /* 0x0324b05f000075a7 */ /* 0x000024000806017f */
[----:B0-----:R-:W-:Y:S05]  /*1d5c0*/  @!P3 NANOSLEEP.SYNCS 0x989680 ;  /* 0x009896800000b95d */ /* 0x001fea0003900000 */
[----:B------:R-:W0:Y:S02]  /*1d5d0*/  @!P3 SYNCS.PHASECHK.TRANS64 P3, [R0+URZ+0x324b0], R95 ;  /* 0x0324b05f0000b5a7 */ /* 0x000e24000806007f */
[----:B0-----:R-:W-:Y:S05]  /*1d5e0*/  @!P3 BRA `(.L_x_1481) ;  /* 0xfffffffc00f0b947 */ /* 0x001fea000383ffff */
[----:B------:R-:W-:Y:S05]  /*1d5f0*/  BRA `(.L_x_1732) ;  /* 0xfffffe8800e07947 */ /* 0x000fea000383ffff */
.L_x_1491:
[----:B------:R-:W-:Y:S01]  /*1d600*/  BSSY B0, `(.L_x_1733) ;  /* 0x0000007000007945 */ /* 0x000fe20003800000 */
[----:B------:R-:W-:Y:S02]  /*1d610*/  IMAD.MOV.U32 R12, RZ, RZ, RZ ;  /* 0x000000ffff0c7224 */ /* 0x000fe400078e00ff */
[----:B------:R-:W-:Y:S02]  /*1d620*/  IMAD.MOV.U32 R11, RZ, RZ, 0x1f ;  /* 0x0000001fff0b7424 */ /* 0x000fe400078e00ff */
[----:B------:R-:W-:-:S07]  /*1d630*/  IMAD.MOV.U32 R15, RZ, RZ, -0x1 ;  /* 0xffffffffff0f7424 */ /* 0x000fce00078e00ff */
[----:B-----5:R-:W-:Y:S05]  /*1d640*/  WARPSYNC.COLLECTIVE R15, `(.L_x_1734) ;  /* 0x000000000f087348 */ /* 0x020fea0003c00000 */
[----:B------:R0:W1:Y:S02]  /*1d650*/  SHFL.IDX P6, R14, R13, R12, R11 ;  /* 0x0000000c0d0e7389 */ /* 0x00006400000c000b */
[----:B01---5:R-:W-:Y:S01]  /*1d660*/  ENDCOLLECTIVE ;  /* 0x000000000000791b */ /* 0x023fe20003800000 */
.L_x_1734:
[----:B------:R-:W-:Y:S05]  /*1d670*/  BSYNC B0 ;  /* 0x0000000000007941 */ /* 0x000fea0003800000 */
.L_x_1733:
[----:B------:R-:W-:Y:S05]  /*1d680*/  BRA `(.L_x_1735) ;  /* 0xfffffe9800cc7947 */ /* 0x000fea000383ffff */
.L_x_1503:
        /* <DEDUP_REMOVED lines=8> */
.L_x_1737:
[----:B------:R-:W-:Y:S05]  /*1d710*/  BSYNC B1 ;  /* 0x0000000000017941 */ /* 0x000fea0003800000 */
.L_x_1736:
        /* <DEDUP_REMOVED lines=8> */
.L_x_1738:
[----:B------:R-:W-:Y:S02]  /*1d7a0*/  IMAD.MOV.U32 R13, RZ, RZ, R25 ;  /* 0x000000ffff0d7224 */ /* 0x000fe400078e0019 */
[----:B------:R-:W-:-:S07]  /*1d7b0*/  IMAD.MOV.U32 R21, RZ, RZ, R14 ;  /* 0x000000ffff157224 */ /* 0x000fce00078e000e */
[----:B------:R-:W-:Y:S05]  /*1d7c0*/  WARPSYNC.COLLECTIVE R15, `(.L_x_1739) ;  /* 0x000000000f087348 */ /* 0x000fea0003c00000 */
[----:B------:R0:W1:Y:S02]  /*1d7d0*/  SHFL.IDX P6, R14, R13, R12, R11 ;  /* 0x0000000c0d0e7389 */ /* 0x00006400000c000b */
[----:B01----:R-:W-:Y:S01]  /*1d7e0*/  ENDCOLLECTIVE ;  /* 0x000000000000791b */ /* 0x003fe20003800000 */
.L_x_1739:
[----:B------:R-:W-:Y:S02]  /*1d7f0*/  IMAD.MOV.U32 R13, RZ, RZ, R28 ;  /* 0x000000ffff0d7224 */ /* 0x000fe400078e001c */
[----:B------:R-:W-:-:S07]  /*1d800*/  IMAD.MOV.U32 R25, RZ, RZ, R14 ;  /* 0x000000ffff197224 */ /* 0x000fce00078e000e */
[----:B------:R-:W-:Y:S05]  /*1d810*/  WARPSYNC.COLLECTIVE R15, `(.L_x_1740) ;  /* 0x000000000f087348 */ /* 0x000fea0003c00000 */
[----:B------:R0:W1:Y:S02]  /*1d820*/  SHFL.IDX P6, R14, R13, R12, R11 ;  /* 0x0000000c0d0e7389 */ /* 0x00006400000c000b */
[----:B01----:R-:W-:Y:S01]  /*1d830*/  ENDCOLLECTIVE ;  /* 0x000000000000791b */ /* 0x003fe20003800000 */
.L_x_1740:
[----:B------:R-:W-:Y:S01]  /*1d840*/  IMAD.MOV.U32 R20, RZ, RZ, R14 ;  /* 0x000000ffff147224 */ /* 0x000fe200078e000e */
[----:B------:R-:W-:Y:S06]  /*1d850*/  BRA `(.L_x_1741) ;  /* 0xfffffe9c00e47947 */ /* 0x000fec000383ffff */
.L_x_1507:
[----:B0-----:R0:W1:Y:S02]  /*1d860*/  SYNCS.PHASECHK.TRANS64.TRYWAIT P0, [R19+URZ+0x32400], R26 ;  /* 0x0324001a130075a7 */ /* 0x001064000800017f */
[----:B-1----:R-:W-:Y:S05]  /*1d870*/  @!P0 NANOSLEEP.SYNCS 0x989680 ;  /* 0x009896800000895d */ /* 0x002fea0003900000 */
[----:B------:R-:W1:Y:S02]  /*1d880*/  @!P0 SYNCS.PHASECHK.TRANS64 P0, [R19+URZ+0x32400], R26 ;  /* 0x0324001a130085a7 */ /* 0x000e64000800007f */
[----:B-1----:R-:W-:Y:S05]  /*1d890*/  @!P0 BRA `(.L_x_1507) ;  /* 0xfffffffc00f08947 */ /* 0x002fea000383ffff */
[----:B------:R-:W-:Y:S05]  /*1d8a0*/  BRA `(.L_x_1742) ;  /* 0xfffffea000fc7947 */ /* 0x000fea000383ffff */
.L_x_1515:
        /* <DEDUP_REMOVED lines=8> */
.L_x_1744:
[----:B------:R-:W-:Y:S05]  /*1d930*/  BSYNC B1 ;  /* 0x0000000000017941 */ /* 0x000fea0003800000 */
.L_x_1743:
        /* <DEDUP_REMOVED lines=8> */
.L_x_1745:
[----:B------:R-:W-:Y:S02]  /*1d9c0*/  IMAD.MOV.U32 R13, RZ, RZ, R25 ;  /* 0x000000ffff0d7224 */ /* 0x000fe400078e0019 */
[----:B------:R-:W-:-:S07]  /*1d9d0*/  IMAD.MOV.U32 R20, RZ, RZ, R14 ;  /* 0x000000ffff147224 */ /* 0x000fce00078e000e */
[----:B------:R-:W-:Y:S05]  /*1d9e0*/  WARPSYNC.COLLECTIVE R15, `(.L_x_1746) ;  /* 0x000000000f087348 */ /* 0x000fea0003c00000 */
[----:B------:R0:W1:Y:S02]  /*1d9f0*/  SHFL.IDX P6, R14, R13, R12, R11 ;  /* 0x0000000c0d0e7389 */ /* 0x00006400000c000b */
[----:B01----:R-:W-:Y:S01]  /*1da00*/  ENDCOLLECTIVE ;  /* 0x000000000000791b */ /* 0x003fe20003800000 */
.L_x_1746:
[----:B------:R-:W-:Y:S02]  /*1da10*/  IMAD.MOV.U32 R13, RZ, RZ, R28 ;  /* 0x000000ffff0d7224 */ /* 0x000fe400078e001c */
[----:B------:R-:W-:-:S07]  /*1da20*/  IMAD.MOV.U32 R21, RZ, RZ, R14 ;  /* 0x000000ffff157224 */ /* 0x000fce00078e000e */
[----:B------:R-:W-:Y:S05]  /*1da30*/  WARPSYNC.COLLECTIVE R15, `(.L_x_1747) ;  /* 0x000000000f087348 */ /* 0x000fea0003c00000 */
[----:B------:R0:W1:Y:S02]  /*1da40*/  SHFL.IDX P6, R14, R13, R12, R11 ;  /* 0x0000000c0d0e7389 */ /* 0x00006400000c000b */
[----:B01----:R-:W-:Y:S01]  /*1da50*/  ENDCOLLECTIVE ;  /* 0x000000000000791b */ /* 0x003fe20003800000 */
.L_x_1747:
[----:B------:R-:W-:Y:S05]  /*1da60*/  BRA `(.L_x_1748) ;  /* 0xfffffeac006c7947 */ /* 0x000fea000383ffff */
.L_x_1519:
[----:B0-----:R0:W1:Y:S02]  /*1da70*/  SYNCS.PHASECHK.TRANS64.TRYWAIT P1, [R19+URZ+0x32400], R28 ;  /* 0x0324001c130075a7 */ /* 0x001064000802017f */
[----:B-1----:R-:W-:Y:S05]  /*1da80*/  @!P1 NANOSLEEP.SYNCS 0x989680 ;  /* 0x009896800000995d */ /* 0x002fea0003900000 */
[----:B------:R-:W1:Y:S02]  /*1da90*/  @!P1 SYNCS.PHASECHK.TRANS64 P1, [R19+URZ+0x32400], R28 ;  /* 0x0324001c130095a7 */ /* 0x000e64000802007f */
[----:B-1----:R-:W-:Y:S05]  /*1daa0*/  @!P1 BRA `(.L_x_1519) ;  /* 0xfffffffc00f09947 */ /* 0x002fea000383ffff */
[----:B------:R-:W-:Y:S05]  /*1dab0*/  BRA `(.L_x_1749) ;  /* 0xfffffeb0004c7947 */ /* 0x000fea000383ffff */
.L_x_1525:
[----:B--2---:R2:W4:Y:S02]  /*1dac0*/  SYNCS.PHASECHK.TRANS64.TRYWAIT P1, [R0+URZ+0x32430], R13 ;  /* 0x0324300d000075a7 */ /* 0x004524000802017f */
[----:B----4-:R-:W-:Y:S05]  /*1dad0*/  @!P1 NANOSLEEP.SYNCS 0x989680 ;  /* 0x009896800000995d */ /* 0x010fea0003900000 */
[----:B------:R-:W4:Y:S02]  /*1dae0*/  @!P1 SYNCS.PHASECHK.TRANS64 P1, [R0+URZ+0x32430], R13 ;  /* 0x0324300d000095a7 */ /* 0x000f24000802007f */
[----:B----4-:R-:W-:Y:S05]  /*1daf0*/  @!P1 BRA `(.L_x_1525) ;  /* 0xfffffffc00f09947 */ /* 0x010fea000383ffff */
[----:B------:R-:W-:Y:S05]  /*1db00*/  BRA `(.L_x_1524) ;  /* 0xfffffebc00987947 */ /* 0x000fea000383ffff */
.L_x_1527:
[----:B---3--:R3:W4:Y:S02]  /*1db10*/  SYNCS.PHASECHK.TRANS64.TRYWAIT P1, [R19+URZ+0x32410], R4 ;  /* 0x03241004130075a7 */ /* 0x008724000802017f */
[----:B----4-:R-:W-:Y:S05]  /*1db20*/  @!P1 NANOSLEEP.SYNCS 0x989680 ;  /* 0x009896800000995d */ /* 0x010fea0003900000 */
[----:B------:R-:W4:Y:S02]  /*1db30*/  @!P1 SYNCS.PHASECHK.TRANS64 P1, [R19+URZ+0x32410], R4 ;  /* 0x03241004130095a7 */ /* 0x000f24000802007f */
[----:B----4-:R-:W-:Y:S05]  /*1db40*/  @!P1 BRA `(.L_x_1527) ;  /* 0xfffffffc00f09947 */ /* 0x010fea000383ffff */
[----:B------:R-:W-:Y:S05]  /*1db50*/  BRA `(.L_x_1750) ;  /* 0xfffffec000447947 */ /* 0x000fea000383ffff */
.L_x_1531:
[----:B------:R0:W0:Y:S02]  /*1db60*/  SYNCS.PHASECHK.TRANS64.TRYWAIT P1, [R0+URZ+0x32450], R13 ;  /* 0x0324500d000075a7 */ /* 0x000024000802017f */
[----:B0-----:R-:W-:Y:S05]  /*1db70*/  @!P1 NANOSLEEP.SYNCS 0x989680 ;  /* 0x009896800000995d */ /* 0x001fea0003900000 */
[----:B------:R-:W0:Y:S02]  /*1db80*/  @!P1 SYNCS.PHASECHK.TRANS64 P1, [R0+URZ+0x32450], R13 ;  /* 0x0324500d000095a7 */ /* 0x000e24000802007f */
[----:B0-----:R-:W-:Y:S05]  /*1db90*/  @!P1 BRA `(.L_x_1531) ;  /* 0xfffffffc00f09947 */ /* 0x001fea000383ffff */
[----:B------:R-:W-:Y:S05]  /*1dba0*/  BRA `(.L_x_1530) ;  /* 0xfffffec000547947 */ /* 0x000fea000383ffff */
.L_x_1538:
[----:B-1----:R1:W2:Y:S02]  /*1dbb0*/  SYNCS.PHASECHK.TRANS64.TRYWAIT P2, [R0+URZ+0x32430], R6 ;  /* 0x03243006000075a7 */ /* 0x0022a4000804017f */
[----:B--2---:R-:W-:Y:S05]  /*1dbc0*/  @!P2 NANOSLEEP.SYNCS 0x989680 ;  /* 0x009896800000a95d */ /* 0x004fea0003900000 */
[----:B------:R-:W2:Y:S02]  /*1dbd0*/  @!P2 SYNCS.PHASECHK.TRANS64 P2, [R0+URZ+0x32430], R6 ;  /* 0x032430060000a5a7 */ /* 0x000ea4000804007f */
[----:B--2---:R-:W-:Y:S05]  /*1dbe0*/  @!P2 BRA `(.L_x_1538) ;  /* 0xfffffffc00f0a947 */ /* 0x004fea000383ffff */
[----:B------:R-:W-:Y:S05]  /*1dbf0*/  BRA `(.L_x_1537) ;  /* 0xfffffee800f87947 */ /* 0x000fea000383ffff */
.L_x_1542:
[----:B---3--:R3:W4:Y:S02]  /*1dc00*/  SYNCS.PHASECHK.TRANS64.TRYWAIT P2, [R0+URZ+0x32450], R6 ;  /* 0x03245006000075a7 */ /* 0x008724000804017f */
[----:B----4-:R-:W-:Y:S05]  /*1dc10*/  @!P2 NANOSLEEP.SYNCS 0x989680 ;  /* 0x009896800000a95d */ /* 0x010fea0003900000 */
[----:B------:R-:W4:Y:S02]  /*1dc20*/  @!P2 SYNCS.PHASECHK.TRANS64 P2, [R0+URZ+0x32450], R6 ;  /* 0x032450060000a5a7 */ /* 0x000f24000804007f */
[----:B----4-:R-:W-:Y:S05]  /*1dc30*/  @!P2 BRA `(.L_x_1542) ;  /* 0xfffffffc00f0a947 */ /* 0x010fea000383ffff */
[----:B------:R-:W-:Y:S05]  /*1dc40*/  BRA `(.L_x_1541) ;  /* 0xfffffeec00907947 */ /* 0x000fea000383ffff */
.L_x_1550:
[----:B------:R-:W-:Y:S02]  /*1dc50*/  IMAD.MOV.U32 R13, RZ, RZ, R20 ;  /* 0x000000ffff0d7224 */ /* 0x000fe400078e0014 */
[----:B------:R-:W-:Y:S02]  /*1dc60*/  IMAD.MOV.U32 R12, RZ, RZ, RZ ;  /* 0x000000ffff0c7224 */ /* 0x000fe400078e00ff */
[----:B------:R-:W-:Y:S02]  /*1dc70*/  IMAD.MOV.U32 R11, RZ, RZ, 0x181f ;  /* 0x0000181fff0b7424 */ /* 0x000fe400078e00ff */
[----:B------:R-:W-:-:S07]  /*1dc80*/  IMAD.MOV.U32 R15, RZ, RZ, -0x1 ;  /* 0xffffffffff0f7424 */ /* 0x000fce00078e00ff */
[----:B-----5:R-:W-:Y:S05]  /*1dc90*/  WARPSYNC.COLLECTIVE R15, `(.L_x_1751) ;  /* 0x000000000f087348 */ /* 0x020fea0003c00000 */
[----:B------:R0:W1:Y:S02]  /*1dca0*/  SHFL.IDX P6, R14, R13, R12, R11 ;  /* 0x0000000c0d0e7389 */ /* 0x00006400000c000b */
[----:B01---5:R-:W-:Y:S01]  /*1dcb0*/  ENDCOLLECTIVE ;  /* 0x000000000000791b */ /* 0x023fe20003800000 */
.L_x_1751:
[----:B------:R-:W-:Y:S02]  /*1dcc0*/  IMAD.MOV.U32 R13, RZ, RZ, R3 ;  /* 0x000000ffff0d7224 */ /* 0x000fe400078e0003 */
[----:B------:R-:W-:-:S07]  /*1dcd0*/  IMAD.MOV.U32 R48, RZ, RZ, R14 ;  /* 0x000000ffff307224 */ /* 0x000fce00078e000e */
[----:B------:R-:W-:Y:S05]  /*1dce0*/  WARPSYNC.COLLECTIVE R15, `(.L_x_1752) ;  /* 0x000000000f087348 */ /* 0x000fea0003c00000 */
[----:B------:R0:W1:Y:S02]  /*1dcf0*/  SHFL.IDX P6, R14, R13, R12, R11 ;  /* 0x0000000c0d0e7389 */ /* 0x00006400000c000b */
[----:B01----:R-:W-:Y:S01]  /*1dd00*/  ENDCOLLECTIVE ;  /* 0x000000000000791b */ /* 0x003fe20003800000 */
.L_x_1752:
[----:B------:R-:W-:Y:S05]  /*1dd10*/  BRA `(.L_x_1753) ;  /* 0xffffff3c00707947 */ /* 0x000fea000383ffff */
.L_x_1553:
        /* <DEDUP_REMOVED lines=8> */
.L_x_1755:
[----:B------:R-:W-:Y:S05]  /*1dda0*/  BSYNC B1 ;  /* 0x0000000000017941 */ /* 0x000fea0003800000 */
.L_x_1754:
        /* <DEDUP_REMOVED lines=8> */
.L_x_1756:
[----:B------:R-:W-:Y:S05]  /*1de30*/  BRA `(.L_x_1757) ;  /* 0xffffff3c00b87947 */ /* 0x000fea000383ffff */
.L_x_1556:
[----:B------:R-:W-:Y:S01]  /*1de40*/  BSSY B1, `(.L_x_1758) ;  /* 0x0000008000017945 */ /* 0x000fe20003800000 */
[----:B------:R-:W-:Y:S02]  /*1de50*/  IMAD.MOV.U32 R13, RZ, RZ, R20 ;  /* 0x000000ffff0d7224 */ /* 0x000fe400078e0014 */
[----:B------:R-:W-:Y:S02]  /*1de60*/  IMAD.MOV.U32 R12, RZ, RZ, 0x2 ;  /* 0x00000002ff0c7424 */ /* 0x000fe400078e00ff */
[----:B--2---:R-:W-:Y:S02]  /*1de70*/  IMAD.MOV.U32 R11, RZ, RZ, 0x181f ;  /* 0x0000181fff0b7424 */ /* 0x004fe400078e00ff */
[----:B------:R-:W-:-:S07]  /*1de80*/  IMAD.MOV.U32 R15, RZ, RZ, -0x1 ;  /* 0xffffffffff0f7424 */ /* 0x000fce00078e00ff */
[----:B01-34-:R-:W-:Y:S05]  /*1de90*/  WARPSYNC.COLLECTIVE R15, `(.L_x_1759) ;  /* 0x000000000f087348 */ /* 0x01bfea0003c00000 */
[----:B------:R2:W0:Y:S02]  /*1dea0*/  SHFL.IDX P6, R14, R13, R12, R11 ;  /* 0x0000000c0d0e7389 */ /* 0x00042400000c000b */
[----:B01234-:R-:W-:Y:S01]  /*1deb0*/  ENDCOLLECTIVE ;  /* 0x000000000000791b */ /* 0x01ffe20003800000 */
.L_x_1759:
[----:B------:R-:W-:Y:S05]  /*1dec0*/  BSYNC B1 ;  /* 0x0000000000017941 */ /* 0x000fea0003800000 */
.L_x_1758:
        /* <DEDUP_REMOVED lines=8> */
.L_x_1760:
[----:B------:R-:W-:Y:S05]  /*1df50*/  BRA `(.L_x_1761) ;  /* 0xffffff4000007947 */ /* 0x000fea000383ffff */
.L_x_1559:
[----:B------:R-:W-:Y:S01]  /*1df60*/  BSSY B1, `(.L_x_1762) ;  /* 0x0000008000017945 */ /* 0x000fe20003800000 */
[----:B------:R-:W-:Y:S02]  /*1df70*/  IMAD.MOV.U32 R13, RZ, RZ, R20 ;  /* 0x000000ffff0d7224 */ /* 0x000fe400078e0014 */
[----:B------:R-:W-:Y:S02]  /*1df80*/  IMAD.MOV.U32 R12, RZ, RZ, 0x3 ;  /* 0x00000003ff0c7424 */ /* 0x000fe400078e00ff */
[----:B0-----:R-:W-:Y:S02]  /*1df90*/  IMAD.MOV.U32 R11, RZ, RZ, 0x181f ;  /* 0x0000181fff0b7424 */ /* 0x001fe400078e00ff */
[----:B------:R-:W-:-:S07]  /*1dfa0*/  IMAD.MOV.U32 R15, RZ, RZ, -0x1 ;  /* 0xffffffffff0f7424 */ /* 0x000fce00078e00ff */
[----:B-1234-:R-:W-:Y:S05]  /*1dfb0*/  WARPSYNC.COLLECTIVE R15, `(.L_x_1763) ;  /* 0x000000000f087348 */ /* 0x01efea0003c00000 */
[----:B------:R0:W0:Y:S02]  /*1dfc0*/  SHFL.IDX P6, R14, R13, R12, R11 ;  /* 0x0000000c0d0e7389 */ /* 0x00002400000c000b */
[----:B01234-:R-:W-:Y:S01]  /*1dfd0*/  ENDCOLLECTIVE ;  /* 0x000000000000791b */ /* 0x01ffe20003800000 */
.L_x_1763:
[----:B------:R-:W-:Y:S05]  /*1dfe0*/  BSYNC B1 ;  /* 0x0000000000017941 */ /* 0x000fea0003800000 */
.L_x_1762:
        /* <DEDUP_REMOVED lines=8> */
.L_x_1764:
[----:B------:R-:W-:Y:S05]  /*1e070*/  BRA `(.L_x_1765) ;  /* 0xffffff4000487947 */ /* 0x000fea000383ffff */
.L_x_1561:
[----:B------:R-:W-:Y:S02]  /*1e080*/  IMAD.MOV.U32 R13, RZ, RZ, R8 ;  /* 0x000000ffff0d7224 */ /* 0x000fe400078e0008 */
[----:B------:R-:W-:Y:S02]  /*1e090*/  IMAD.MOV.U32 R12, RZ, RZ, RZ ;  /* 0x000000ffff0c7224 */ /* 0x000fe400078e00ff */
[----:B------:R-:W-:Y:S02]  /*1e0a0*/  IMAD.MOV.U32 R11, RZ, RZ, 0x1c1f ;  /* 0x00001c1fff0b7424 */ /* 0x000fe400078e00ff */
[----:B------:R-:W-:-:S07]  /*1e0b0*/  IMAD.MOV.U32 R15, RZ, RZ, -0x1 ;  /* 0xffffffffff0f7424 */ /* 0x000fce00078e00ff */
[----:B------:R-:W-:Y:S05]  /*1e0c0*/  WARPSYNC.COLLECTIVE R15, `(.L_x_1766) ;  /* 0x000000000f087348 */ /* 0x000fea0003c00000 */
[----:B------:R0:W1:Y:S02]  /*1e0d0*/  SHFL.IDX P6, R14, R13, R12, R11 ;  /* 0x0000000c0d0e7389 */ /* 0x00006400000c000b */
[----:B01----:R-:W-:Y:S01]  /*1e0e0*/  ENDCOLLECTIVE ;  /* 0x000000000000791b */ /* 0x003fe20003800000 */
.L_x_1766:
[----:B------:R-:W-:Y:S02]  /*1e0f0*/  IMAD.MOV.U32 R13, RZ, RZ, R3 ;  /* 0x000000ffff0d7224 */ /* 0x000fe400078e0003 */
[----:B------:R-:W-:-:S07]  /*1e100*/  IMAD.MOV.U32 R9, RZ, RZ, R14 ;  /* 0x000000ffff097224 */ /* 0x000fce00078e000e */
[----:B------:R-:W-:Y:S05]  /*1e110*/  WARPSYNC.COLLECTIVE R15, `(.L_x_1767) ;  /* 0x000000000f087348 */ /* 0x000fea0003c00000 */
[----:B------:R0:W1:Y:S02]  /*1e120*/  SHFL.IDX P6, R14, R13, R12, R11 ;  /* 0x0000000c0d0e7389 */ /* 0x00006400000c000b */
[----:B01----:R-:W-:Y:S01]  /*1e130*/  ENDCOLLECTIVE ;  /* 0x000000000000791b */ /* 0x003fe20003800000 */
.L_x_1767:
[----:B------:R-:W-:Y:S01]  /*1e140*/  IMAD.MOV.U32 R12, RZ, RZ, R14 ;  /* 0x000000ffff0c7224 */ /* 0x000fe200078e000e */
[----:B------:R-:W-:Y:S06]  /*1e150*/  BRA `(.L_x_1768) ;  /* 0xffffff4400487947 */ /* 0x000fec000383ffff */
.L_x_1564:
[----:B------:R-:W-:Y:S01]  /*1e160*/  BSSY B1, `(.L_x_1769) ;  /* 0x0000008000017945 */ /* 0x000fe20003800000 */
[----:B---3--:R-:W-:Y:S02]  /*1e170*/  IMAD.MOV.U32 R13, RZ, RZ, R8 ;  /* 0x000000ffff0d7224 */ /* 0x008fe400078e0008 */
[----:B--2---:R-:W-:Y:S02]  /*1e180*/  IMAD.MOV.U32 R12, RZ, RZ, 0x1 ;  /* 0x00000001ff0c7424 */ /* 0x004fe400078e00ff */
[----:B------:R-:W-:Y:S02]  /*1e190*/  IMAD.MOV.U32 R11, RZ, RZ, 0x1c1f ;  /* 0x00001c1fff0b7424 */ /* 0x000fe400078e00ff */
[----:B------:R-:W-:-:S07]  /*1e1a0*/  IMAD.MOV.U32 R15, RZ, RZ, -0x1 ;  /* 0xffffffffff0f7424 */ /* 0x000fce00078e00ff */
[----:B01----:R-:W-:Y:S05]  /*1e1b0*/  WARPSYNC.COLLECTIVE R15, `(.L_x_1770) ;  /* 0x000000000f087348 */ /* 0x003fea0003c00000 */
[----:B------:R2:W3:Y:S02]  /*1e1c0*/  SHFL.IDX P6, R14, R13, R12, R11 ;  /* 0x0000000c0d0e7389 */ /* 0x0004e400000c000b */
[----:B0123--:R-:W-:Y:S01]  /*1e1d0*/  ENDCOLLECTIVE ;  /* 0x000000000000791b */ /* 0x00ffe20003800000 */
.L_x_1770:
[----:B------:R-:W-:Y:S05]  /*1e1e0*/  BSYNC B1 ;  /* 0x0000000000017941 */ /* 0x000fea0003800000 */
.L_x_1769:
[----:B------:R-:W-:Y:S01]  /*1e1f0*/  IMAD.MOV.U32 R13, RZ, RZ, R3 ;  /* 0x000000ffff0d7224 */ /* 0x000fe200078e0003 */
[----:B------:R-:W-:Y:S01]  /*1e200*/  MOV R12, 0x1 ;  /* 0x00000001000c7802 */ /* 0x000fe20000000f00 */
[----:B------:R-:W-:Y:S02]  /*1e210*/  IMAD.MOV.U32 R11, RZ, RZ, 0x1c1f ;  /* 0x00001c1fff0b7424 */ /* 0x000fe400078e00ff */
[----:B------:R-:W-:Y:S02]  /*1e220*/  IMAD.MOV.U32 R15, RZ, RZ, -0x1 ;  /* 0xffffffffff0f7424 */ /* 0x000fe400078e00ff */
[----:B------:R-:W-:-:S07]  /*1e230*/  IMAD.MOV.U32 R10, RZ, RZ, R14 ;  /* 0x000000ffff0a7224 */ /* 0x000fce00078e000e */
[----:B------:R-:W-:Y:S05]  /*1e240*/  WARPSYNC.COLLECTIVE R15, `(.L_x_1771) ;  /* 0x000000000f087348 */ /* 0x000fea0003c00000 */
[----:B------:R0:W1:Y:S02]  /*1e250*/  SHFL.IDX P6, R14, R13, R12, R11 ;  /* 0x0000000c0d0e7389 */ /* 0x00006400000c000b */
[----:B01----:R-:W-:Y:S01]  /*1e260*/  ENDCOLLECTIVE ;  /* 0x000000000000791b */ /* 0x003fe20003800000 */
.L_x_1771:
[----:B------:R-:W-:Y:S01]  /*1e270*/  IMAD.MOV.U32 R3, RZ, RZ, R14 ;  /* 0x000000ffff037224 */ /* 0x000fe200078e000e */
[----:B------:R-:W-:Y:S06]  /*1e280*/  BRA `(.L_x_1772) ;  /* 0xffffff5000207947 */ /* 0x000fec000383ffff */
.L_x_1568:
[----:B------:R-:W-:Y:S02]  /*1e290*/  IMAD.MOV.U32 R13, RZ, RZ, R20 ;  /* 0x000000ffff0d7224 */ /* 0x000fe400078e0014 */
[----:B------:R-:W-:Y:S02]  /*1e2a0*/  IMAD.MOV.U32 R12, RZ, RZ, RZ ;  /* 0x000000ffff0c7224 */ /* 0x000fe400078e00ff */
[----:B------:R-:W-:Y:S02]  /*1e2b0*/  IMAD.MOV.U32 R11, RZ, RZ, 0x181f ;  /* 0x0000181fff0b7424 */ /* 0x000fe400078e00ff */
[----:B------:R-:W-:-:S07]  /*1e2c0*/  IMAD.MOV.U32 R15, RZ, RZ, -0x1 ;  /* 0xffffffffff0f7424 */ /* 0x000fce00078e00ff */
[----:B0-----:R-:W-:Y:S05]  /*1e2d0*/  WARPSYNC.COLLECTIVE R15, `(.L_x_1773) ;  /* 0x000000000f087348 */ /* 0x001fea0003c00000 */
[----:B------:R1:W2:Y:S02]  /*1e2e0*/  SHFL.IDX P6, R14, R13, R12, R11 ;  /* 0x0000000c0d0e7389 */ /* 0x0002a400000c000b */
[----:B012---:R-:W-:Y:S01]  /*1e2f0*/  ENDCOLLECTIVE ;  /* 0x000000000000791b */ /* 0x007fe20003800000 */
.L_x_1773:
[----:B------:R-:W-:Y:S02]  /*1e300*/  IMAD.MOV.U32 R13, RZ, RZ, R3 ;  /* 0x000000ffff0d7224 */ /* 0x000fe400078e0003 */
[----:B------:R-:W-:-:S07]  /*1e310*/  IMAD.MOV.U32 R0, RZ, RZ, R14 ;  /* 0x000000ffff007224 */ /* 0x000fce00078e000e */
[----:B------:R-:W-:Y:S05]  /*1e320*/  WARPSYNC.COLLECTIVE R15, `(.L_x_1774) ;  /* 0x000000000f087348 */ /* 0x000fea0003c00000 */
[----:B------:R0:W1:Y:S02]  /*1e330*/  SHFL.IDX P6, R14, R13, R12, R11 ;  /* 0x0000000c0d0e7389 */ /* 0x00006400000c000b */
[----:B01----:R-:W-:Y:S01]  /*1e340*/  ENDCOLLECTIVE ;  /* 0x000000000000791b */ /* 0x003fe20003800000 */
.L_x_1774:
[----:B------:R-:W-:Y:S05]  /*1e350*/  BRA `(.L_x_1775) ;  /* 0xffffff6400607947 */ /* 0x000fea000383ffff */
.L_x_1571:
        /* <DEDUP_REMOVED lines=8> */
.L_x_1777:
[----:B------:R-:W-:Y:S05]  /*1e3e0*/  BSYNC B1 ;  /* 0x0000000000017941 */ /* 0x000fea0003800000 */
.L_x_1776:
        /* <DEDUP_REMOVED lines=8> */
.L_x_1778:
[----:B------:R-:W-:Y:S05]  /*1e470*/  BRA `(.L_x_1779) ;  /* 0xffffff6400ac7947 */ /* 0x000fea000383ffff */
.L_x_1574:
        /* <DEDUP_REMOVED lines=8> */
.L_x_1781:
[----:B------:R-:W-:Y:S05]  /*1e500*/  BSYNC B1 ;  /* 0x0000000000017941 */ /* 0x000fea0003800000 */
.L_x_1780:
        /* <DEDUP_REMOVED lines=8> */
.L_x_1782:
[----:B------:R-:W-:Y:S05]  /*1e590*/  BRA `(.L_x_1783) ;  /* 0xffffff6400f47947 */ /* 0x000fea000383ffff */
.L_x_1577:
        /* <DEDUP_REMOVED lines=8> */
.L_x_1785:
[----:B------:R-:W-:Y:S05]  /*1e620*/  BSYNC B1 ;  /* 0x0000000000017941 */ /* 0x000fea0003800000 */
.L_x_1784:
        /* <DEDUP_REMOVED lines=8> */
.L_x_1786:
[----:B------:R-:W-:Y:S05]  /*1e6b0*/  BRA `(.L_x_1787) ;  /* 0xffffff68003c7947 */ /* 0x000fea000383ffff */
.L_x_1594:
        /* <DEDUP_REMOVED lines=8> */
[----:B-1----:R-:W-:Y:S05]  /*1e740*/  WARPSYNC.COLLECTIVE R15, `(.L_x_1789) ;  /* 0x000000000f087348 */ /* 0x002fea0003c00000 */
[----:B------:R0:W2:Y:S02]  /*1e750*/  SHFL.IDX P6, R14, R13, R12, R11 ;  /* 0x0000000c0d0e7389 */ /* 0x0000a400000c000b */
[----:B012---:R-:W-:Y:S01]  /*1e760*/  ENDCOLLECTIVE ;  /* 0x000000000000791b */ /* 0x007fe20003800000 */
.L_x_1789:
[----:B------:R-:W-:Y:S05]  /*1e770*/  BSYNC B1 ;  /* 0x0000000000017941 */ /* 0x000fea0003800000 */
.L_x_1788:
[----:B------:R-:W-:Y:S05]  /*1e780*/  BRA `(.L_x_1790) ;  /* 0xffffff80004c7947 */ /* 0x000fea000383ffff */
.L_x_1596:
[----:B------:R-:W-:Y:S01]  /*1e790*/  BSSY B1, `(.L_x_1791) ;  /* 0x0000006000017945 */ /* 0x000fe20003800000 */
[----:B------:R-:W-:-:S07]  /*1e7a0*/  IMAD.MOV.U32 R15, RZ, RZ, -0x1 ;  /* 0xffffffffff0f7424 */ /* 0x000fce00078e00ff */
[----:B01----:R-:W-:Y:S05]  /*1e7b0*/  WARPSYNC.COLLECTIVE R15, `(.L_x_1792) ;  /* 0x000000000f0c7348 */ /* 0x003fea0003c00000 */
[----:B------:R-:W-:Y:S02]  /*1e7c0*/  ELECT P6, UR62, PT ;  /* 0x00000000003e782f */ /* 0x000fe400038c0000 */
[----:B------:R-:W-:Y:S01]  /*1e7d0*/  MOV R14, UR62 ;  /* 0x0000003e000e7c02 */ /* 0x000fe20008000f00 */
[----:B01----:R-:W-:Y:S10]  /*1e7e0*/  ENDCOLLECTIVE ;  /* 0x000000000000791b */ /* 0x003ff40003800000 */
.L_x_1792:
[----:B------:R-:W-:Y:S05]  /*1e7f0*/  BSYNC B1 ;  /* 0x0000000000017941 */ /* 0x000fea0003800000 */
.L_x_1791:
[----:B------:R-:W-:Y:S05]  /*1e800*/  BRA `(.L_x_1595) ;  /* 0xffffff8000447947 */ /* 0x000fea000383ffff */
.L_x_1598:
[----:B0-----:R0:W2:Y:S02]  /*1e810*/  SYNCS.PHASECHK.TRANS64.TRYWAIT P0, [R22+URZ+0x32420], R7 ;  /* 0x03242007160075a7 */ /* 0x0010a4000800017f */
[----:B--2---:R-:W-:Y:S05]  /*1e820*/  @!P0 NANOSLEEP.SYNCS 0x989680 ;  /* 0x009896800000895d */ /* 0x004fea0003900000 */
[----:B------:R-:W2:Y:S02]  /*1e830*/  @!P0 SYNCS.PHASECHK.TRANS64 P0, [R22+URZ+0x32420], R7 ;  /* 0x03242007160085a7 */ /* 0x000ea4000800007f */
[----:B--2---:R-:W-:Y:S05]  /*1e840*/  @!P0 BRA `(.L_x_1598) ;  /* 0xfffffffc00f08947 */ /* 0x004fea000383ffff */
[----:B------:R-:W-:Y:S05]  /*1e850*/  BRA `(.L_x_1793) ;  /* 0xffffff8000547947 */ /* 0x000fea000383ffff */
.L_x_1602:
[----:B0-----:R0:W2:Y:S02]  /*1e860*/  SYNCS.PHASECHK.TRANS64.TRYWAIT P0, [R7+URZ+0x324a0], R8 ;  /* 0x0324a008070075a7 */ /* 0x0010a4000800017f */
[----:B--2---:R-:W-:Y:S05]  /*1e870*/  @!P0 NANOSLEEP.SYNCS 0x989680 ;  /* 0x009896800000895d */ /* 0x004fea0003900000 */
[----:B------:R-:W2:Y:S02]  /*1e880*/  @!P0 SYNCS.PHASECHK.TRANS64 P0, [R7+URZ+0x324a0], R8 ;  /* 0x0324a008070085a7 */ /* 0x000ea4000800007f */
[----:B--2---:R-:W-:Y:S05]  /*1e890*/  @!P0 BRA `(.L_x_1602) ;  /* 0xfffffffc00f08947 */ /* 0x004fea000383ffff */
[----:B------:R-:W-:Y:S05]  /*1e8a0*/  BRA `(.L_x_1794) ;  /* 0xffffff80006c7947 */ /* 0x000fea000383ffff */
.L_x_1607:
[----:B--2---:R2:W3:Y:S02]  /*1e8b0*/  SYNCS.PHASECHK.TRANS64.TRYWAIT P0, [R7+URZ+0x324c0], R8 ;  /* 0x0324c008070075a7 */ /* 0x0044e4000800017f */
[----:B---3--:R-:W-:Y:S05]  /*1e8c0*/  @!P0 NANOSLEEP.SYNCS 0x989680 ;  /* 0x009896800000895d */ /* 0x008fea0003900000 */
[----:B------:R-:W3:Y:S02]  /*1e8d0*/  @!P0 SYNCS.PHASECHK.TRANS64 P0, [R7+URZ+0x324c0], R8 ;  /* 0x0324c008070085a7 */ /* 0x000ee4000800007f */
[----:B---3--:R-:W-:Y:S05]  /*1e8e0*/  @!P0 BRA `(.L_x_1607) ;  /* 0xfffffffc00f08947 */ /* 0x008fea000383ffff */
[----:B------:R-:W-:Y:S05]  /*1e8f0*/  BRA `(.L_x_1795) ;  /* 0xffffff8000e87947 */ /* 0x000fea000383ffff */
.L_x_1617:
[----:B0-----:R0:W2:Y:S02]  /*1e900*/  SYNCS.PHASECHK.TRANS64.TRYWAIT P2, [R6+URZ+0x324a0], R7 ;  /* 0x0324a007060075a7 */ /* 0x0010a4000804017f */
[----:B--2---:R-:W-:Y:S05]  /*1e910*/  @!P2 NANOSLEEP.SYNCS 0x989680 ;  /* 0x009896800000a95d */ /* 0x004fea0003900000 */
[----:B------:R-:W2:Y:S02]  /*1e920*/  @!P2 SYNCS.PHASECHK.TRANS64 P2, [R6+URZ+0x324a0], R7 ;  /* 0x0324a0070600a5a7 */ /* 0x000ea4000804007f */
[----:B--2---:R-:W-:Y:S05]  /*1e930*/  @!P2 BRA `(.L_x_1617) ;  /* 0xfffffffc00f0a947 */ /* 0x004fea000383ffff */
[----:B------:R-:W-:Y:S05]  /*1e940*/  BRA `(.L_x_1796) ;  /* 0xffffff88005c7947 */ /* 0x000fea000383ffff */
.L_x_1622:
[----:B--2---:R2:W3:Y:S02]  /*1e950*/  SYNCS.PHASECHK.TRANS64.TRYWAIT P2, [R6+URZ+0x324c0], R7 ;  /* 0x0324c007060075a7 */ /* 0x0044e4000804017f */
[----:B---3--:R-:W-:Y:S05]  /*1e960*/  @!P2 NANOSLEEP.SYNCS 0x989680 ;  /* 0x009896800000a95d */ /* 0x008fea0003900000 */
[----:B------:R-:W3:Y:S02]  /*1e970*/  @!P2 SYNCS.PHASECHK.TRANS64 P2, [R6+URZ+0x324c0], R7 ;  /* 0x0324c0070600a5a7 */ /* 0x000ee4000804007f */
[----:B---3--:R-:W-:Y:S05]  /*1e980*/  @!P2 BRA `(.L_x_1622) ;  /* 0xfffffffc00f0a947 */ /* 0x008fea000383ffff */
[----:B------:R-:W-:Y:S05]  /*1e990*/  BRA `(.L_x_1797) ;  /* 0xffffff8800d47947 */ /* 0x000fea000383ffff */
.L_x_1640:
        /* <DEDUP_REMOVED lines=8> */
[----:B0----5:R-:W-:Y:S05]  /*1ea20*/  WARPSYNC.COLLECTIVE R15, `(.L_x_1799) ;  /* 0x000000000f087348 */ /* 0x021fea0003c00000 */
[----:B------:R1:W2:Y:S02]  /*1ea30*/  SHFL.IDX P6, R14, R13, R12, R11 ;  /* 0x0000000c0d0e7389 */ /* 0x0002a400000c000b */
[----:B012--5:R-:W-:Y:S01]  /*1ea40*/  ENDCOLLECTIVE ;  /* 0x000000000000791b */ /* 0x027fe20003800000 */
.L_x_1799:
[----:B------:R-:W-:Y:S05]  /*1ea50*/  BSYNC B0 ;  /* 0x0000000000007941 */ /* 0x000fea0003800000 */
.L_x_1798:
[----:B------:R-:W-:Y:S05]  /*1ea60*/  BRA `(.L_x_1800) ;  /* 0xffffff9800f07947 */ /* 0x000fea000383ffff */
.L_x_1643:
[----:B-1----:R1:W2:Y:S02]  /*1ea70*/  SYNCS.PHASECHK.TRANS64.TRYWAIT P0, [R29+URZ+0x32440], R0 ;  /* 0x032440001d0075a7 */ /* 0x0022a4000800017f */
[----:B--2---:R-:W-:Y:S05]  /*1ea80*/  @!P0 NANOSLEEP.SYNCS 0x989680 ;  /* 0x009896800000895d */ /* 0x004fea0003900000 */
[----:B------:R-:W2:Y:S02]  /*1ea90*/  @!P0 SYNCS.PHASECHK.TRANS64 P0, [R29+URZ+0x32440], R0 ;  /* 0x032440001d0085a7 */ /* 0x000ea4000800007f */
[----:B--2---:R-:W-:Y:S05]  /*1eaa0*/  @!P0 BRA `(.L_x_1643) ;  /* 0xfffffffc00f08947 */ /* 0x004fea000383ffff */
[----:B------:R-:W-:Y:S05]  /*1eab0*/  BRA `(.L_x_1801) ;  /* 0xffffff9c00047947 */ /* 0x000fea000383ffff */
.L_x_1644:
        /* <DEDUP_REMOVED lines=8> */
.L_x_1803:
[----:B------:R-:W-:Y:S05]  /*1eb40*/  BSYNC B0 ;  /* 0x0000000000007941 */ /* 0x000fea0003800000 */
.L_x_1802:
        /* <DEDUP_REMOVED lines=9> */
.L_x_1804:
[----:B------:R-:W-:Y:S02]  /*1ebe0*/  IMAD.MOV.U32 R13, RZ, RZ, R4 ;  /* 0x000000ffff0d7224 */ /* 0x000fe400078e0004 */
[----:B------:R-:W-:Y:S02]  /*1ebf0*/  IMAD.MOV.U32 R12, RZ, RZ, 0x1 ;  /* 0x00000001ff0c7424 */ /* 0x000fe400078e00ff */
[----:B------:R-:W-:-:S07]  /*1ec00*/  IMAD.MOV.U32 R3, RZ, RZ, R14 ;  /* 0x000000ffff037224 */ /* 0x000fce00078e000e */
[----:B------:R-:W-:Y:S05]  /*1ec10*/  WARPSYNC.COLLECTIVE R15, `(.L_x_1805) ;  /* 0x000000000f087348 */ /* 0x000fea0003c00000 */
[----:B------:R0:W1:Y:S02]  /*1ec20*/  SHFL.IDX P6, R14, R13, R12, R11 ;  /* 0x0000000c0d0e7389 */ /* 0x00006400000c000b */
[----:B01----:R-:W-:Y:S01]  /*1ec30*/  ENDCOLLECTIVE ;  /* 0x000000000000791b */ /* 0x003fe20003800000 */
.L_x_1805:
        /* <DEDUP_REMOVED lines=15> */
.L_x_1806:
[----:B------:R-:W-:Y:S02]  /*1ed30*/  @P0 IMAD R6, R5, 0x2, R22 ;  /* 0x0000000205060824 */ /* 0x000fe400078e0216 */
[----:B------:R-:W-:Y:S02]  /*1ed40*/  IMAD.MOV.U32 R13, RZ, RZ, R4 ;  /* 0x000000ffff0d7224 */ /* 0x000fe400078e0004 */
[----:B------:R-:W-:Y:S02]  /*1ed50*/  IMAD.MOV.U32 R12, RZ, RZ, 0x2 ;  /* 0x00000002ff0c7424 */ /* 0x000fe400078e00ff */
[----:B------:R-:W-:-:S07]  /*1ed60*/  IMAD.MOV.U32 R3, RZ, RZ, R14 ;  /* 0x000000ffff037224 */ /* 0x000fce00078e000e */
[----:B------:R-:W-:Y:S05]  /*1ed70*/  WARPSYNC.COLLECTIVE R15, `(.L_x_1807) ;  /* 0x000000000f087348 */ /* 0x000fea0003c00000 */
[----:B------:R0:W1:Y:S02]  /*1ed80*/  SHFL.IDX P6, R14, R13, R12, R11 ;  /* 0x0000000c0d0e7389 */ /* 0x00006400000c000b */
[----:B01----:R-:W-:Y:S01]  /*1ed90*/  ENDCOLLECTIVE ;  /* 0x000000000000791b */ /* 0x003fe20003800000 */
.L_x_1807:
        /* <DEDUP_REMOVED lines=15> */
.L_x_1808:
[----:B------:R-:W-:Y:S02]  /*1ee90*/  @P0 IMAD R6, R5, 0x2, R22 ;  /* 0x0000000205060824 */ /* 0x000fe400078e0216 */
[----:B------:R-:W-:Y:S02]  /*1eea0*/  IMAD.MOV.U32 R13, RZ, RZ, R4 ;  /* 0x000000ffff0d7224 */ /* 0x000fe400078e0004 */
[----:B------:R-:W-:Y:S02]  /*1eeb0*/  IMAD.MOV.U32 R12, RZ, RZ, 0x3 ;  /* 0x00000003ff0c7424 */ /* 0x000fe400078e00ff */
[----:B------:R-:W-:-:S07]  /*1eec0*/  IMAD.MOV.U32 R3, RZ, RZ, R14 ;  /* 0x000000ffff037224 */ /* 0x000fce00078e000e */
[----:B------:R-:W-:Y:S05]  /*1eed0*/  WARPSYNC.COLLECTIVE R15, `(.L_x_1809) ;  /* 0x000000000f087348 */ /* 0x000fea0003c00000 */
[----:B------:R0:W1:Y:S02]  /*1eee0*/  SHFL.IDX P6, R14, R13, R12, R11 ;  /* 0x0000000c0d0e7389 */ /* 0x00006400000c000b */
[----:B01----:R-:W-:Y:S01]  /*1eef0*/  ENDCOLLECTIVE ;  /* 0x000000000000791b */ /* 0x003fe20003800000 */
.L_x_1809:
        /* <DEDUP_REMOVED lines=15> */
.L_x_1810:
[----:B------:R-:W-:Y:S02]  /*1eff0*/  @P0 IMAD R6, R5, 0x2, R22 ;  /* 0x0000000205060824 */ /* 0x000fe400078e0216 */
[----:B------:R-:W-:Y:S02]  /*1f000*/  IMAD.MOV.U32 R13, RZ, RZ, R4 ;  /* 0x000000ffff0d7224 */ /* 0x000fe400078e0004 */
[----:B------:R-:W-:Y:S02]  /*1f010*/  IMAD.MOV.U32 R12, RZ, RZ, 0x4 ;  /* 0x00000004ff0c7424 */ /* 0x000fe400078e00ff */
[----:B------:R-:W-:-:S07]  /*1f020*/  IMAD.MOV.U32 R3, RZ, RZ, R14 ;  /* 0x000000ffff037224 */ /* 0x000fce00078e000e */
[----:B------:R-:W-:Y:S05]  /*1f030*/  WARPSYNC.COLLECTIVE R15, `(.L_x_1811) ;  /* 0x000000000f087348 */ /* 0x000fea0003c00000 */
[----:B------:R0:W1:Y:S02]  /*1f040*/  SHFL.IDX P6, R14, R13, R12, R11 ;  /* 0x0000000c0d0e7389 */ /* 0x00006400000c000b */
[----:B01----:R-:W-:Y:S01]  /*1f050*/  ENDCOLLECTIVE ;  /* 0x000000000000791b */ /* 0x003fe20003800000 */
.L_x_1811:
        /* <DEDUP_REMOVED lines=15> */
.L_x_1812:
[----:B------:R-:W-:Y:S02]  /*1f150*/  @P0 IMAD R6, R5, 0x2, R22 ;  /* 0x0000000205060824 */ /* 0x000fe400078e0216 */
[----:B------:R-:W-:Y:S02]  /*1f160*/  IMAD.MOV.U32 R13, RZ, RZ, R4 ;  /* 0x000000ffff0d7224 */ /* 0x000fe400078e0004 */
[----:B------:R-:W-:Y:S02]  /*1f170*/  IMAD.MOV.U32 R12, RZ, RZ, 0x5 ;  /* 0x00000005ff0c7424 */ /* 0x000fe400078e00ff */
[----:B------:R-:W-:-:S07]  /*1f180*/  IMAD.MOV.U32 R3, RZ, RZ, R14 ;  /* 0x000000ffff037224 */ /* 0x000fce00078e000e */
[----:B------:R-:W-:Y:S05]  /*1f190*/  WARPSYNC.COLLECTIVE R15, `(.L_x_1813) ;  /* 0x000000000f087348 */ /* 0x000fea0003c00000 */
[----:B------:R0:W1:Y:S02]  /*1f1a0*/  SHFL.IDX P6, R14, R13, R12, R11 ;  /* 0x0000000c0d0e7389 */ /* 0x00006400000c000b */
[----:B01----:R-:W-:Y:S01]  /*1f1b0*/  ENDCOLLECTIVE ;  /* 0x000000000000791b */ /* 0x003fe20003800000 */
.L_x_1813:
        /* <DEDUP_REMOVED lines=10> */
.L_x_1814:
[----:B------:R-:W-:Y:S01]  /*1f260*/  @!PT LDS RZ, [RZ] ;  /* 0x00000000fffff984 */ /* 0x000fe20000000800 */
[----:B------:R-:W-:Y:S01]  /*1f270*/  @!PT LDS RZ, [RZ] ;  /* 0x00000000fffff984 */ /* 0x000fe20000000800 */
[----:B------:R-:W-:Y:S01]  /*1f280*/  @!PT LDS RZ, [RZ] ;  /* 0x00000000fffff984 */ /* 0x000fe20000000800 */
[----:B------:R0:W-:Y:S01]  /*1f290*/  @P0 LDGSTS.E.BYPASS.LTC128B.128 [R6+0x1e400], desc[UR60][R2.64], !P2 ;  /* 0x1e40000002060fae */ /* 0x0001e2000d101d7c */
[----:B------:R-:W-:Y:S01]  /*1f2a0*/  IMAD.MOV.U32 R0, RZ, RZ, R14 ;  /* 0x000000ffff007224 */ /* 0x000fe200078e000e */
[----:B------:R-:W-:Y:S06]  /*1f2b0*/  BRA `(.L_x_1815) ;  /* 0xffffff9800707947 */ /* 0x000fec000383ffff */
.L_x_1649:
        /* <DEDUP_REMOVED lines=9> */
.L_x_1816:
[C---:B------:R-:W-:Y:S01]  /*1f350*/  VIADD R10, R17.reuse, 0x10 ;  /* 0x00000010110a7836 */ /* 0x040fe20000000000 */
[C---:B------:R-:W-:Y:S01]  /*1f360*/  ISETP.GE.AND P0, PT, R17.reuse, R2, PT ;  /* 0x000000021100720c */ /* 0x040fe20003f06270 */
[C---:B------:R-:W-:Y:S02]  /*1f370*/  VIADD R6, R17.reuse, 0x20 ;  /* 0x0000002011067836 */ /* 0x040fe40000000000 */
[----:B------:R-:W-:Y:S01]  /*1f380*/  VIADD R8, R17, 0x30 ;  /* 0x0000003011087836 */ /* 0x000fe20000000000 */
[----:B------:R0:W-:Y:S04]  /*1f390*/  STL [R1+0x1c], R10 ;  /* 0x00001c0a01007387 */ /* 0x0001e80000100800 */
[----:B------:R0:W-:Y:S01]  /*1f3a0*/  STL [R1+0x20], R6 ;  /* 0x0000200601007387 */ /* 0x0001e20000100800 */
[----:B------:R-:W-:-:S03]  /*1f3b0*/  MOV R13, R0 ;  /* 0x00000000000d7202 */ /* 0x000fc60000000f00 */
[----:B------:R0:W-:Y:S01]  /*1f3c0*/  STL [R1+0x24], R8 ;  /* 0x0000240801007387 */ /* 0x0001e20000100800 */
[----:B------:R-:W-:-:S07]  /*1f3d0*/  IMAD.MOV.U32 R4, RZ, RZ, R14 ;  /* 0x000000ffff047224 */ /* 0x000fce00078e000e */
[----:B0-----:R-:W-:Y:S05]  /*1f3e0*/  WARPSYNC.COLLECTIVE R15, `(.L_x_1817) ;  /* 0x000000000f087348 */ /* 0x001fea0003c00000 */
[----:B------:R1:W2:Y:S02]  /*1f3f0*/  SHFL.IDX P6, R14, R13, R12, R11 ;  /* 0x0000000c0d0e7389 */ /* 0x0002a400000c000b */
[----:B012---:R-:W-:Y:S01]  /*1f400*/  ENDCOLLECTIVE ;  /* 0x000000000000791b */ /* 0x007fe20003800000 */
.L_x_1817:
[----:B------:R-:W-:Y:S02]  /*1f410*/  IMAD.MOV.U32 R13, RZ, RZ, R3 ;  /* 0x000000ffff0d7224 */ /* 0x000fe400078e0003 */
[----:B------:R-:W-:Y:S02]  /*1f420*/  IMAD.MOV.U32 R12, RZ, RZ, 0x1 ;  /* 0x00000001ff0c7424 */ /* 0x000fe400078e00ff */
[----:B------:R-:W-:-:S07]  /*1f430*/  IMAD.MOV.U32 R5, RZ, RZ, R14 ;  /* 0x000000ffff057224 */ /* 0x000fce00078e000e */
[----:B------:R-:W-:Y:S05]  /*1f440*/  WARPSYNC.COLLECTIVE R15, `(.L_x_1818) ;  /* 0x000000000f087348 */ /* 0x000fea0003c00000 */
[----:B------:R0:W1:Y:S02]  /*1f450*/  SHFL.IDX P6, R14, R13, R12, R11 ;  /* 0x0000000c0d0e7389 */ /* 0x00006400000c000b */
[----:B01----:R-:W-:Y:S01]  /*1f460*/  ENDCOLLECTIVE ;  /* 0x000000000000791b */ /* 0x003fe20003800000 */
.L_x_1818:
        /* <DEDUP_REMOVED lines=15> */
.L_x_1819:
[----:B------:R-:W-:Y:S02]  /*1f560*/  IMAD.MOV.U32 R13, RZ, RZ, R3 ;  /* 0x000000ffff0d7224 */ /* 0x000fe400078e0003 */
[----:B------:R-:W-:Y:S02]  /*1f570*/  IMAD.MOV.U32 R12, RZ, RZ, 0x2 ;  /* 0x00000002ff0c7424 */ /* 0x000fe400078e00ff */
[----:B------:R-:W-:-:S07]  /*1f580*/  IMAD.MOV.U32 R5, RZ, RZ, R14 ;  /* 0x000000ffff057224 */ /* 0x000fce00078e000e */
[----:B------:R-:W-:Y:S05]  /*1f590*/  WARPSYNC.COLLECTIVE R15, `(.L_x_1820) ;  /* 0x000000000f087348 */ /* 0x000fea0003c00000 */
[----:B------:R0:W1:Y:S02]  /*1f5a0*/  SHFL.IDX P6, R14, R13, R12, R11 ;  /* 0x0000000c0d0e7389 */ /* 0x00006400000c000b */
[----:B01----:R-:W-:Y:S01]  /*1f5b0*/  ENDCOLLECTIVE ;  /* 0x000000000000791b */ /* 0x003fe20003800000 */
.L_x_1820:
        /* <DEDUP_REMOVED lines=15> */
.L_x_1821:
[----:B------:R-:W-:Y:S02]  /*1f6b0*/  IMAD.MOV.U32 R13, RZ, RZ, R3 ;  /* 0x000000ffff0d7224 */ /* 0x000fe400078e0003 */
[----:B------:R-:W-:Y:S02]  /*1f6c0*/  IMAD.MOV.U32 R12, RZ, RZ, 0x3 ;  /* 0x00000003ff0c7424 */ /* 0x000fe400078e00ff */
[----:B------:R-:W-:-:S07]  /*1f6d0*/  IMAD.MOV.U32 R5, RZ, RZ, R14 ;  /* 0x000000ffff057224 */ /* 0x000fce00078e000e */
[----:B------:R-:W-:Y:S05]  /*1f6e0*/  WARPSYNC.COLLECTIVE R15, `(.L_x_1822) ;  /* 0x000000000f087348 */ /* 0x000fea0003c00000 */
[----:B------:R0:W1:Y:S02]  /*1f6f0*/  SHFL.IDX P6, R14, R13, R12, R11 ;  /* 0x0000000c0d0e7389 */ /* 0x00006400000c000b */
[----:B01----:R-:W-:Y:S01]  /*1f700*/  ENDCOLLECTIVE ;  /* 0x000000000000791b */ /* 0x003fe20003800000 */
.L_x_1822:
        /* <DEDUP_REMOVED lines=10> */
.L_x_1823:
[----:B------:R-:W-:Y:S01]  /*1f7b0*/  @!PT LDS RZ, [RZ] ;  /* 0x00000000fffff984 */ /* 0x000fe20000000800 */
[----:B------:R-:W-:Y:S01]  /*1f7c0*/  @!PT LDS RZ, [RZ] ;  /* 0x00000000fffff984 */ /* 0x000fe20000000800 */
[----:B------:R-:W-:Y:S01]  /*1f7d0*/  @!PT LDS RZ, [RZ] ;  /* 0x00000000fffff984 */ /* 0x000fe20000000800 */
[----:B------:R0:W-:Y:S01]  /*1f7e0*/  @!P0 LDGSTS.E.BYPASS.LTC128B.128 [R25+0x19400], desc[UR60][R4.64], !P1 ;  /* 0x1940000004198fae */ /* 0x0001e2000c901d7c */
[----:B------:R-:W-:Y:S01]  /*1f7f0*/  ISETP.GE.AND P0, PT, R8, R2, PT ;  /* 0x000000020800720c */ /* 0x000fe20003f06270 */
[----:B------:R-:W-:-:S05]  /*1f800*/  VIADD R8, R17, 0x40 ;  /* 0x0000004011087836 */ /* 0x000fca0000000000 */
[----:B------:R1:W-:Y:S01]  /*1f810*/  STL [R1+0x28], R8 ;  /* 0x0000280801007387 */ /* 0x0003e20000100800 */
[----:B------:R-:W-:Y:S02]  /*1f820*/  IMAD.MOV.U32 R13, RZ, RZ, R3 ;  /* 0x000000ffff0d7224 */ /* 0x000fe400078e0003 */
[----:B------:R-:W-:Y:S02]  /*1f830*/  IMAD.MOV.U32 R12, RZ, RZ, 0x4 ;  /* 0x00000004ff0c7424 */ /* 0x000fe400078e00ff */
[----:B0-----:R-:W-:-:S07]  /*1f840*/  IMAD.MOV.U32 R4, RZ, RZ, R14 ;  /* 0x000000ffff047224 */ /* 0x001fce00078e000e */
[----:B-1----:R-:W-:Y:S05]  /*1f850*/  WARPSYNC.COLLECTIVE R15, `(.L_x_1824) ;  /* 0x000000000f087348 */ /* 0x002fea0003c00000 */
[----:B------:R0:W2:Y:S02]  /*1f860*/  SHFL.IDX P6, R14, R13, R12, R11 ;  /* 0x0000000c0d0e7389 */ /* 0x0000a400000c000b */
[----:B012---:R-:W-:Y:S01]  /*1f870*/  ENDCOLLECTIVE ;  /* 0x000000000000791b */ /* 0x007fe20003800000 */
.L_x_1824:
        /* <DEDUP_REMOVED lines=10> */
.L_x_1825:
        /* <DEDUP_REMOVED lines=13> */
.L_x_1826:
        /* <DEDUP_REMOVED lines=10> */
.L_x_1827:
        /* <DEDUP_REMOVED lines=13> */
.L_x_1828:
        /* <DEDUP_REMOVED lines=10> */
.L_x_1829:
[----:B------:R-:W-:Y:S01]  /*1fc00*/  @!PT LDS RZ, [RZ] ;  /* 0x00000000fffff984 */ /* 0x000fe20000000800 */
[----:B------:R-:W-:Y:S01]  /*1fc10*/  @!PT LDS RZ, [RZ] ;  /* 0x00000000fffff984 */ /* 0x000fe20000000800 */
[----:B------:R-:W-:Y:S01]  /*1fc20*/  @!PT LDS RZ, [RZ] ;  /* 0x00000000fffff984 */ /* 0x000fe20000000800 */
[----:B------:R0:W-:Y:S01]  /*1fc30*/  @!P0 LDGSTS.E.BYPASS.LTC128B.128 [R25+0x1ac00], desc[UR60][R4.64], !P1 ;  /* 0x1ac0000004198fae */ /* 0x0001e2000c901d7c */
[----:B------:R-:W-:Y:S01]  /*1fc40*/  ISETP.GE.AND P0, PT, R8, R2, PT ;  /* 0x000000020800720c */ /* 0x000fe20003f06270 */
[----:B------:R-:W-:Y:S02]  /*1fc50*/  IMAD.MOV.U32 R13, RZ, RZ, R3 ;  /* 0x000000ffff0d7224 */ /* 0x000fe400078e0003 */
[----:B------:R-:W-:Y:S02]  /*1fc60*/  IMAD.MOV.U32 R12, RZ, RZ, 0x7 ;  /* 0x00000007ff0c7424 */ /* 0x000fe400078e00ff */
[----:B0-----:R-:W-:-:S08]  /*1fc70*/  IMAD.MOV.U32 R4, RZ, RZ, R14 ;  /* 0x000000ffff047224 */ /* 0x001fd000078e000e */
[----:B------:R-:W-:Y:S05]  /*1fc80*/  WARPSYNC.COLLECTIVE R15, `(.L_x_1830) ;  /* 0x000000000f087348 */ /* 0x000fea0003c00000 */
[----:B------:R0:W1:Y:S02]  /*1fc90*/  SHFL.IDX P6, R14, R13, R12, R11 ;  /* 0x0000000c0d0e7389 */ /* 0x00006400000c000b */
[----:B01----:R-:W-:Y:S01]  /*1fca0*/  ENDCOLLECTIVE ;  /* 0x000000000000791b */ /* 0x003fe20003800000 */
.L_x_1830:
        /* <DEDUP_REMOVED lines=10> */
.L_x_1831:
[----:B------:R-:W-:Y:S01]  /*1fd50*/  @!PT LDS RZ, [RZ] ;  /* 0x00000000fffff984 */ /* 0x000fe20000000800 */
[----:B------:R-:W-:Y:S01]  /*1fd60*/  @!PT LDS RZ, [RZ] ;  /* 0x00000000fffff984 */ /* 0x000fe20000000800 */
[----:B------:R-:W-:Y:S01]  /*1fd70*/  @!PT LDS RZ, [RZ] ;  /* 0x00000000fffff984 */ /* 0x000fe20000000800 */
[----:B------:R1:W-:Y:S01]  /*1fd80*/  @!P0 LDGSTS.E.BYPASS.LTC128B.128 [R25+0x1b400], desc[UR60][R4.64], !P1 ;  /* 0x1b40000004198fae */ /* 0x0003e2000c901d7c */
[----:B------:R-:W-:Y:S01]  /*1fd90*/  IMAD.MOV.U32 R0, RZ, RZ, R14 ;  /* 0x000000ffff007224 */ /* 0x000fe200078e000e */
[----:B------:R-:W-:Y:S06]  /*1fda0*/  BRA `(.L_x_1832) ;  /* 0xffffff9800c07947 */ /* 0x000fec000383ffff */
.L_x_1653:
[----:B------:R-:W2:Y:S04]  /*1fdb0*/  LDL.LU R15, [R1+0x14] ;  /* 0x00001400010f7983 */ /* 0x000ea80000300800 */
[----:B------:R-:W3:Y:S04]  /*1fdc0*/  LDL.LU R14, [R1+0x1c] ;  /* 0x00001c00010e7983 */ /* 0x000ee80000300800 */
[----:B------:R-:W4:Y:S04]  /*1fdd0*/  LDL.LU R13, [R1+0x20] ;  /* 0x00002000010d7983 */ /* 0x000f280000300800 */
[----:B------:R-:W5:Y:S04]  /*1fde0*/  LDL.LU R12, [R1+0x24] ;  /* 0x00002400010c7983 */ /* 0x000f680000300800 */
[----:B------:R-:W5:Y:S04]  /*1fdf0*/  LDL.LU R11, [R1+0x28] ;  /* 0x00002800010b7983 */ /* 0x000f680000300800 */
[----:B------:R-:W5:Y:S04]  /*1fe00*/  LDL.LU R10, [R1+0x30] ;  /* 0x00003000010a7983 */ /* 0x000f680000300800 */
[----:B------:R-:W5:Y:S04]  /*1fe10*/  LDL.LU R9, [R1+0x34] ;  /* 0x0000340001097983 */ /* 0x000f680000300800 */
[----:B------:R-:W5:Y:S01]  /*1fe20*/  LDL.LU R8, [R1] ;  /* 0x0000000001087983 */ /* 0x000f620000300800 */
[----:B------:R-:W-:Y:S01]  /*1fe30*/  BSSY B0, `(.L_x_1833) ;  /* 0x000001b000007945 */ /* 0x000fe20003800000 */
[----:B--2---:R-:W-:-:S02]  /*1fe40*/  IMAD R5, R15, R6, RZ ;  /* 0x000000060f057224 */ /* 0x004fc400078e02ff */
[----:B------:R-:W-:-:S03]  /*1fe50*/  IMAD.MOV.U32 R15, RZ, RZ, -0x1 ;  /* 0xffffffffff0f7424 */ /* 0x000fc600078e00ff */
[-C--:B------:R-:W-:Y:S02]  /*1fe60*/  ISETP.GE.AND P0, PT, R17, R5.reuse, PT ;  /* 0x000000051100720c */ /* 0x080fe40003f06270 */
[-C--:B---3--:R-:W-:Y:S02]  /*1fe70*/  ISETP.GE.AND P6, PT, R14, R5.reuse, PT ;  /* 0x000000050e00720c */ /* 0x088fe40003fc6270 */
[----:B----4-:R-:W-:Y:S01]  /*1fe80*/  ISETP.GE.AND P5, PT, R13, R5, PT ;  /* 0x000000050d00720c */ /* 0x010fe20003fa6270 */
[----:B------:R-:W-:Y:S01]  /*1fe90*/  IMAD.MOV.U32 R13, RZ, RZ, R0 ;  /* 0x000000ffff0d7224 */ /* 0x000fe200078e0000 */
[----:B-----5:R-:W-:-:S07]  /*1fea0*/  LOP3.LUT R8, R8, 0xfffff7ff, RZ, 0xc0, !PT ;  /* 0xfffff7ff08087812 */ /* 0x020fce00078ec0ff */
[----:B------:R-:W-:Y:S02]  /*1feb0*/  @P0 LOP3.LUT R8, R8, 0x800, RZ, 0xfc, !PT ;  /* 0x0000080008080812 */ /* 0x000fe400078efcff */
[----:B------:R-:W-:Y:S01]  /*1fec0*/  ISETP.GE.AND P0, PT, R12, R5, PT ;  /* 0x000000050c00720c */ /* 0x000fe20003f06270 */
[----:B------:R-:W-:Y:S01]  /*1fed0*/  IMAD.MOV.U32 R12, RZ, RZ, RZ ;  /* 0x000000ffff0c7224 */ /* 0x000fe200078e00ff */
[----:B------:R-:W-:-:S04]  /*1fee0*/  LOP3.LUT R8, R8, 0xfffffbff, RZ, 0xc0, !PT ;  /* 0xfffffbff08087812 */ /* 0x000fc800078ec0ff */
[----:B------:R-:W-:Y:S02]  /*1fef0*/  @P6 LOP3.LUT R8, R8, 0x400, RZ, 0xfc, !PT ;  /* 0x0000040008086812 */ /* 0x000fe400078efcff */
[----:B------:R-:W-:Y:S01]  /*1ff00*/  ISETP.GE.AND P6, PT, R11, R5, PT ;  /* 0x000000050b00720c */ /* 0x000fe20003fc6270 */
[----:B------:R-:W-:Y:S01]  /*1ff10*/  IMAD.MOV.U32 R11, RZ, RZ, 0x181f ;  /* 0x0000181fff0b7424 */ /* 0x000fe200078e00ff */
[----:B------:R-:W-:-:S04]  /*1ff20*/  LOP3.LUT R8, R8, 0xfffffdff, RZ, 0xc0, !PT ;  /* 0xfffffdff08087812 */ /* 0x000fc800078ec0ff */
[----:B------:R-:W-:Y:S02]  /*1ff30*/  @P5 LOP3.LUT R8, R8, 0x200, RZ, 0xfc, !PT ;  /* 0x0000020008085812 */ /* 0x000fe400078efcff */
[----:B------:R-:W-:Y:S02]  /*1ff40*/  ISETP.GE.AND P5, PT, R10, R5, PT ;  /* 0x000000050a00720c */ /* 0x000fe40003fa6270 */
[----:B------:R-:W-:-:S04]  /*1ff50*/  LOP3.LUT R8, R8, 0xfffffeff, RZ, 0xc0, !PT ;  /* 0xfffffeff08087812 */ /* 0x000fc800078ec0ff */
[----:B------:R-:W-:Y:S02]  /*1ff60*/  @P0 LOP3.LUT R8, R8, 0x100, RZ, 0xfc, !PT ;  /* 0x0000010008080812 */ /* 0x000fe400078efcff */
[----:B------:R-:W-:Y:S02]  /*1ff70*/  ISETP.GE.AND P0, PT, R9, R5, PT ;  /* 0x000000050900720c */ /* 0x000fe40003f06270 */
[----:B------:R-:W-:-:S04]  /*1ff80*/  LOP3.LUT R8, R8, 0xffffff7f, RZ, 0xc0, !PT ;  /* 0xffffff7f08087812 */ /* 0x000fc800078ec0ff */
[----:B------:R-:W-:-:S05]  /*1ff90*/  @P6 LOP3.LUT R8, R8, 0x80, RZ, 0xfc, !PT ;  /* 0x0000008008086812 */ /* 0x000fca00078efcff */
[----:B------:R0:W-:Y:S02]  /*1ffa0*/  STL [R1], R8 ;  /* 0x0000000801007387 */ /* 0x0001e40000100800 */
[----:B0-----:R-:W-:Y:S05]  /*1ffb0*/  WARPSYNC.COLLECTIVE R15, `(.L_x_1834) ;  /* 0x000000000f087348 */ /* 0x001fea0003c00000 */
[----:B------:R1:W2:Y:S02]  /*1ffc0*/  SHFL.IDX P6, R14, R13, R12, R11 ;  /* 0x0000000c0d0e7389 */ /* 0x0002a400000c000b */
[----:B012---:R-:W-:Y:S01]  /*1ffd0*/  ENDCOLLECTIVE ;  /* 0x000000000000791b */ /* 0x007fe20003800000 */
.L_x_1834:
[----:B------:R-:W-:Y:S05]  /*1ffe0*/  BSYNC B0 ;  /* 0x0000000000007941 */ /* 0x000fea0003800000 */
.L_x_1833:
[----:B------:R-:W-:Y:S01]  /*1fff0*/  IMAD.MOV.U32 R13, RZ, RZ, R4 ;  /* 0x000000ffff0d7224 */ /* 0x000fe200078e0004 */
[----:B------:R-:W-:Y:S01]  /*20000*/  LOP3.LUT R8, R8, 0xffffbfff, RZ, 0xc0, !PT ;  /* 0xffffbfff08087812 */ /* 0x000fe200078ec0ff */
[----:B------:R-:W-:Y:S02]  /*20010*/  IMAD.MOV.U32 R12, RZ, RZ, RZ ;  /* 0x000000ffff0c7224 */ /* 0x000fe400078e00ff */
[----:B------:R-:W-:Y:S01]  /*20020*/  IMAD.MOV.U32 R11, RZ, RZ, 0x181f ;  /* 0x0000181fff0b7424 */ /* 0x000fe200078e00ff */
[----:B------:R-:W-:Y:S01]  /*20030*/  @P5 LOP3.LUT R8, R8, 0x4000, RZ, 0xfc, !PT ;  /* 0x0000400008085812 */ /* 0x000fe200078efcff */
[----:B------:R-:W-:Y:S02]  /*20040*/  IMAD.MOV.U32 R15, RZ, RZ, -0x1 ;  /* 0xffffffffff0f7424 */ /* 0x000fe400078e00ff */
[----:B------:R-:W-:Y:S01]  /*20050*/  IMAD.MOV.U32 R2, RZ, RZ, R14 ;  /* 0x000000ffff027224 */ /* 0x000fe200078e000e */
[----:B------:R-:W-:-:S13]  /*20060*/  LOP3.LUT P5, RZ, R8, 0x400, RZ, 0xc0, !PT ;  /* 0x0000040008ff7812 */ /* 0x000fda00078ac0ff */
[----:B------:R-:W-:Y:S05]  /*20070*/  WARPSYNC.COLLECTIVE R15, `(.L_x_1835) ;  /* 0x000000000f087348 */ /* 0x000fea0003c00000 */
[----:B------:R0:W1:Y:S02]  /*20080*/  SHFL.IDX P6, R14, R13, R12, R11 ;  /* 0x0000000c0d0e7389 */ /* 0x00006400000c000b */
[----:B01----:R-:W-:Y:S01]  /*20090*/  ENDCOLLECTIVE ;  /* 0x000000000000791b */ /* 0x003fe20003800000 */
.L_x_1835:
[----:B------:R-:W-:-:S04]  /*200a0*/  LOP3.LUT R8, R8, 0xffffdfff, RZ, 0xc0, !PT ;  /* 0xffffdfff08087812 */ /* 0x000fc800078ec0ff */
[----:B------:R-:W-:-:S04]  /*200b0*/  @P0 LOP3.LUT R8, R8, 0x2000, RZ, 0xfc, !PT ;  /* 0x0000200008080812 */ /* 0x000fc800078efcff */
[----:B------:R-:W-:Y:S01]  /*200c0*/  LOP3.LUT P0, RZ, R8, 0x800, RZ, 0xc0, !PT ;  /* 0x0000080008ff7812 */ /* 0x000fe2000780c0ff */
[----:B------:R0:W-:Y:S01]  /*200d0*/  STL [R1], R8 ;  /* 0x0000000801007387 */ /* 0x0001e20000100800 */
[----:B------:R-:W-:Y:S02]  /*200e0*/  IMAD.MOV.U32 R13, RZ, RZ, R0 ;  /* 0x000000ffff0d7224 */ /* 0x000fe400078e0000 */
[----:B------:R-:W-:Y:S02]  /*200f0*/  IMAD.MOV.U32 R12, RZ, RZ, 0x1 ;  /* 0x00000001ff0c7424 */ /* 0x000fe400078e00ff */
[----:B------:R-:W-:-:S07]  /*20100*/  IMAD.MOV.U32 R3, RZ, RZ, R14 ;  /* 0x000000ffff037224 */ /* 0x000fce00078e000e */
[----:B------:R-:W-:-:S05]  /*20110*/  @!P0 LEA R3, P6, R7, R3, 0x1 ;  /* 0x0000000307038211 */ /* 0x000fca00078c08ff */
[----:B------:R-:W-:-:S05]  /*20120*/  @!P0 IMAD.X R2, RZ, RZ, R2, P6 ;  /* 0x000000ffff028224 */ /* 0x000fca00030e0602 */
[----:B0-----:R-:W-:-:S07]  /*20130*/  @!P0 LOP3.LUT R3, R3, R2, RZ, 0x3c, !PT ;  /* 0x0000000203038212 */ /* 0x001fce00078e3cff */
[----:B------:R-:W-:Y:S05]  /*20140*/  WARPSYNC.COLLECTIVE R15, `(.L_x_1836) ;  /* 0x000000000f087348 */ /* 0x000fea0003c00000 */
[----:B------:R0:W1:Y:S02]  /*20150*/  SHFL.IDX P6, R14, R13, R12, R11 ;  /* 0x0000000c0d0e7389 */ /* 0x00006400000c000b */
[----:B01----:R-:W-:Y:S01]  /*20160*/  ENDCOLLECTIVE ;  /* 0x000000000000791b */ /* 0x003fe20003800000 */
.L_x_1836:
[----:B------:R-:W-:-:S04]  /*20170*/  @!P0 LOP3.LUT R2, R3, R2, RZ, 0x3c, !PT ;  /* 0x0000000203028212 */ /* 0x000fc800078e3cff */
[----:B------:R-:W-:-:S05]  /*20180*/  @!P0 LOP3.LUT R3, R3, R2, RZ, 0x3c, !PT ;  /* 0x0000000203038212 */ /* 0x000fca00078e3cff */
        /* <DEDUP_REMOVED lines=13> */
.L_x_1837:
[----:B------:R-:W-:Y:S02]  /*20260*/  IMAD.MOV.U32 R13, RZ, RZ, R0 ;  /* 0x000000ffff0d7224 */ /* 0x000fe400078e0000 */
[----:B------:R-:W-:Y:S02]  /*20270*/  IMAD.MOV.U32 R12, RZ, RZ, 0x2 ;  /* 0x00000002ff0c7424 */ /* 0x000fe400078e00ff */
[----:B------:R-:W-:-:S05]  /*20280*/  IMAD.MOV.U32 R2, RZ, RZ, R14 ;  /* 0x000000ffff027224 */ /* 0x000fca00078e000e */
[----:B------:R-:W-:-:S05]  /*20290*/  @!P5 LEA R2, P6, R7, R2, 0x1 ;  /* 0x000000020702d211 */ /* 0x000fca00078c08ff */
[----:B------:R-:W-:-:S05]  /*202a0*/  @!P5 IMAD.X R3, RZ, RZ, R6, P6 ;  /* 0x000000ffff03d224 */ /* 0x000fca00030e0606 */
[----:B------:R-:W-:Y:S01]  /*202b0*/  @!PT LDS RZ, [RZ] ;  /* 0x00000000fffff984 */ /* 0x000fe20000000800 */
[----:B------:R-:W-:Y:S01]  /*202c0*/  @!PT LDS RZ, [RZ] ;  /* 0x00000000fffff984 */ /* 0x000fe20000000800 */
[----:B------:R-:W-:Y:S01]  /*202d0*/  @!PT LDS RZ, [RZ] ;  /* 0x00000000fffff984 */ /* 0x000fe20000000800 */
[----:B------:R0:W-:Y:S03]  /*202e0*/  @!P5 LDGSTS.E.BYPASS.LTC128B.128 [R25+0x22c00], desc[UR60][R2.64], !P4 ;  /* 0x22c000000219dfae */ /* 0x0001e6000e101d7c */
[----:B0-----:R-:W-:Y:S05]  /*202f0*/  WARPSYNC.COLLECTIVE R15, `(.L_x_1838) ;  /* 0x000000000f087348 */ /* 0x001fea0003c00000 */
[----:B------:R1:W2:Y:S02]  /*20300*/  SHFL.IDX P6, R14, R13, R12, R11 ;  /* 0x0000000c0d0e7389 */ /* 0x0002a400000c000b */
[----:B012---:R-:W-:Y:S01]  /*20310*/  ENDCOLLECTIVE ;  /* 0x000000000000791b */ /* 0x007fe20003800000 */
.L_x_1838:
[----:B------:R-:W-:Y:S01]  /*20320*/  @!PT LDS RZ, [RZ] ;  /* 0x00000000fffff984 */ /* 0x000fe20000000800 */
[----:B------:R-:W-:Y:S01]  /*20330*/  @!PT LDS RZ, [RZ] ;  /* 0x00000000fffff984 */ /* 0x000fe20000000800 */
[----:B------:R-:W-:Y:S01]  /*20340*/  @!PT LDS RZ, [RZ] ;  /* 0x00000000fffff984 */ /* 0x000fe20000000800 */
[----:B------:R0:W-:Y:S04]  /*20350*/  @!P5 LDGSTS.E.BYPASS.LTC128B.128 [R25+0x26c00], desc[UR60][R2.64+0x80], !P3 ;  /* 0x26c000800219dfae */ /* 0x0001e8000d901d7c */
[----:B------:R0:W-:Y:S04]  /*20360*/  @!P5 LDGSTS.E.BYPASS.LTC128B.128 [R25+0x2ac00], desc[UR60][R2.64+0x100], !P2 ;  /* 0x2ac001000219dfae */ /* 0x0001e8000d101d7c */
[----:B------:R0:W-:Y:S01]  /*20370*/  @!P5 LDGSTS.E.BYPASS.LTC128B.128 [R25+0x2ec00], desc[UR60][R2.64+0x180], !P1 ;  /* 0x2ec001800219dfae */ /* 0x0001e2000c901d7c */
[----:B------:R-:W-:Y:S01]  /*20380*/  LOP3.LUT P5, RZ, R8, 0x100, RZ, 0xc0, !PT ;  /* 0x0000010008ff7812 */ /* 0x000fe200078ac0ff */
[----:B------:R-:W-:-:S02]  /*20390*/  IMAD.MOV.U32 R13, RZ, RZ, R4 ;  /* 0x000000ffff0d7224 */ /* 0x000fc400078e0004 */
[----:B------:R-:W-:-:S10]  /*203a0*/  IMAD.MOV.U32 R6, RZ, RZ, R14 ;  /* 0x000000ffff067224 */ /* 0x000fd400078e000e */
[----:B0-----:R-:W-:Y:S05]  /*203b0*/  WARPSYNC.COLLECTIVE R15, `(.L_x_1839) ;  /* 0x000000000f087348 */ /* 0x001fea0003c00000 */
[----:B------:R1:W2:Y:S02]  /*203c0*/  SHFL.IDX P6, R14, R13, R12, R11 ;  /* 0x0000000c0d0e7389 */ /* 0x0002a400000c000b */
[----:B012---:R-:W-:Y:S01]  /*203d0*/  ENDCOLLECTIVE ;  /* 0x000000000000791b */ /* 0x007fe20003800000 */
.L_x_1839:
        /* <DEDUP_REMOVED lines=12> */
.L_x_1840:
        /* <DEDUP_REMOVED lines=12> */
.L_x_1841:
        /* <DEDUP_REMOVED lines=12> */
.L_x_1842:
        /* <DEDUP_REMOVED lines=12> */
.L_x_1843:
        /* <DEDUP_REMOVED lines=12> */
.L_x_1844:
        /* <DEDUP_REMOVED lines=12> */
.L_x_1845:
        /* <DEDUP_REMOVED lines=12> */
.L_x_1846:
[----:B------:R-:W-:Y:S01]  /*20920*/  @!PT LDS RZ, [RZ] ;  /* 0x00000000fffff984 */ /* 0x000fe20000000800 */
[----:B------:R-:W-:Y:S01]  /*20930*/  @!PT LDS RZ, [RZ] ;  /* 0x00000000fffff984 */ /* 0x000fe20000000800 */
[----:B------:R-:W-:Y:S01]  /*20940*/  @!PT LDS RZ, [RZ] ;  /* 0x00000000fffff984 */ /* 0x000fe20000000800 */
[----:B------:R0:W-:Y:S04]  /*20950*/  @!P5 LDGSTS.E.BYPASS.LTC128B.128 [R25+0x28c00], desc[UR60][R2.64+0x80], !P3 ;  /* 0x28c000800219dfae */ /* 0x0001e8000d901d7c */
[----:B------:R0:W-:Y:S04]  /*20960*/  @!P5 LDGSTS.E.BYPASS.LTC128B.128 [R25+0x2cc00], desc[UR60][R2.64+0x100], !P2 ;  /* 0x2cc001000219dfae */ /* 0x0001e8000d101d7c */
[----:B------:R0:W-:Y:S01]  /*20970*/  @!P5 LDGSTS.E.BYPASS.LTC128B.128 [R25+0x30c00], desc[UR60][R2.64+0x180], !P1 ;  /* 0x30c001800219dfae */ /* 0x0001e2000c901d7c */
[----:B------:R-:W-:Y:S02]  /*20980*/  IMAD.MOV.U32 R13, RZ, RZ, R4 ;  /* 0x000000ffff0d7224 */ /* 0x000fe400078e0004 */
[----:B------:R-:W-:-:S07]  /*20990*/  IMAD.MOV.U32 R6, RZ, RZ, R14 ;  /* 0x000000ffff067224 */ /* 0x000fce00078e000e */
[----:B0-----:R-:W-:Y:S05]  /*209a0*/  WARPSYNC.COLLECTIVE R15, `(.L_x_1847) ;  /* 0x000000000f087348 */ /* 0x001fea0003c00000 */
[----:B------:R1:W2:Y:S02]  /*209b0*/  SHFL.IDX P6, R14, R13, R12, R11 ;  /* 0x0000000c0d0e7389 */ /* 0x0002a400000c000b */
[----:B012---:R-:W-:Y:S01]  /*209c0*/  ENDCOLLECTIVE ;  /* 0x000000000000791b */ /* 0x007fe20003800000 */
.L_x_1847:
[----:B------:R-:W-:Y:S02]  /*209d0*/  IMAD.MOV.U32 R13, RZ, RZ, R0 ;  /* 0x000000ffff0d7224 */ /* 0x000fe400078e0000 */
[----:B------:R-:W-:Y:S01]  /*209e0*/  IMAD.MOV.U32 R12, RZ, RZ, 0x7 ;  /* 0x00000007ff0c7424 */ /* 0x000fe200078e00ff */
[----:B------:R-:W-:-:S07]  /*209f0*/  MOV R2, R14 ;  /* 0x0000000e00027202 */ /* 0x000fce0000000f00 */
[----:B------:R-:W-:Y:S05]  /*20a00*/  WARPSYNC.COLLECTIVE R15, `(.L_x_1848) ;  /* 0x000000000f087348 */ /* 0x000fea0003c00000 */
[----:B------:R0:W1:Y:S02]  /*20a10*/  SHFL.IDX P6, R14, R13, R12, R11 ;  /* 0x0000000c0d0e7389 */ /* 0x00006400000c000b */
[----:B01----:R-:W-:Y:S01]  /*20a20*/  ENDCOLLECTIVE ;  /* 0x000000000000791b */ /* 0x003fe20003800000 */
.L_x_1848:
[----:B------:R-:W-:-:S05]  /*20a30*/  @!P0 LEA R2, P5, R7, R2, 0x1 ;  /* 0x0000000207028211 */ /* 0x000fca00078a08ff */
[----:B------:R-:W-:-:S05]  /*20a40*/  @!P0 IMAD.X R3, RZ, RZ, R6, P5 ;  /* 0x000000ffff038224 */ /* 0x000fca00028e0606 */
        /* <DEDUP_REMOVED lines=12> */
.L_x_1849:
[----:B------:R-:W-:Y:S01]  /*20b10*/  IMAD.MOV.U32 R2, RZ, RZ, R14 ;  /* 0x000000ffff027224 */ /* 0x000fe200078e000e */
[----:B------:R-:W-:Y:S06]  /*20b20*/  BRA `(.L_x_1850) ;  /* 0xffffff9800187947 */ /* 0x000fec000383ffff */
.L_x_1658:
[----:B0-----:R0:W1:Y:S02]  /*20b30*/  SYNCS.PHASECHK.TRANS64.TRYWAIT P0, [R22+URZ+0x32420], R3 ;  /* 0x03242003160075a7 */ /* 0x001064000800017f */
[----:B-1----:R-:W-:Y:S05]  /*20b40*/  @!P0 NANOSLEEP.SYNCS 0x989680 ;  /* 0x009896800000895d */ /* 0x002fea0003900000 */
[----:B------:R-:W1:Y:S02]  /*20b50*/  @!P0 SYNCS.PHASECHK.TRANS64 P0, [R22+URZ+0x32420], R3 ;  /* 0x03242003160085a7 */ /* 0x000e64000800007f */
[----:B-1----:R-:W-:Y:S05]  /*20b60*/  @!P0 BRA `(.L_x_1658) ;  /* 0xfffffffc00f08947 */ /* 0x002fea000383ffff */
[----:B------:R-:W-:Y:S05]  /*20b70*/  BRA `(.L_x_1851) ;  /* 0xffffff98008c7947 */ /* 0x000fea000383ffff */
.L_x_1661:
[----:B-1----:R1:W3:Y:S02]  /*20b80*/  SYNCS.PHASECHK.TRANS64.TRYWAIT P0, [R29+URZ+0x32460], R0 ;  /* 0x032460001d0075a7 */ /* 0x0022e4000800017f */
[----:B---3--:R-:W-:Y:S05]  /*20b90*/  @!P0 NANOSLEEP.SYNCS 0x989680 ;  /* 0x009896800000895d */ /* 0x008fea0003900000 */
[----:B------:R-:W3:Y:S02]  /*20ba0*/  @!P0 SYNCS.PHASECHK.TRANS64 P0, [R29+URZ+0x32460], R0 ;  /* 0x032460001d0085a7 */ /* 0x000ee4000800007f */
[----:B---3--:R-:W-:Y:S05]  /*20bb0*/  @!P0 BRA `(.L_x_1661) ;  /* 0xfffffffc00f08947 */ /* 0x008fea000383ffff */
[----:B------:R-:W-:Y:S05]  /*20bc0*/  BRA `(.L_x_1852) ;  /* 0xffffff98009c7947 */ /* 0x000fea000383ffff */
.L_x_1662:
        /* <DEDUP_REMOVED lines=8> */
.L_x_1854:
[----:B------:R-:W-:Y:S05]  /*20c50*/  BSYNC B0 ;  /* 0x0000000000007941 */ /* 0x000fea0003800000 */
.L_x_1853:
        /* <DEDUP_REMOVED lines=13> */
.L_x_1855:
        /* <DEDUP_REMOVED lines=9> */
.L_x_1856:
        /* <DEDUP_REMOVED lines=17> */
.L_x_1857:
[----:B------:R-:W-:Y:S02]  /*20ed0*/  IMAD.MOV.U32 R13, RZ, RZ, R6 ;  /* 0x000000ffff0d7224 */ /* 0x000fe400078e0006 */
[----:B------:R-:W-:Y:S01]  /*20ee0*/  IMAD.MOV.U32 R12, RZ, RZ, 0x2 ;  /* 0x00000002ff0c7424 */ /* 0x000fe200078e00ff */
[----:B------:R-:W-:-:S13]  /*20ef0*/  IADD3 R2, P3, R14, R0, RZ ;  /* 0x000000000e027210 */ /* 0x000fda0007f7e0ff */
[----:B------:R-:W-:Y:S05]  /*20f00*/  WARPSYNC.COLLECTIVE R15, `(.L_x_1858) ;  /* 0x000000000f087348 */ /* 0x000fea0003c00000 */
[----:B------:R0:W1:Y:S02]  /*20f10*/  SHFL.IDX P6, R14, R13, R12, R11 ;  /* 0x0000000c0d0e7389 */ /* 0x00006400000c000b */
[----:B01----:R-:W-:Y:S01]  /*20f20*/  ENDCOLLECTIVE ;  /* 0x000000000000791b */ /* 0x003fe20003800000 */
.L_x_1858:
        /* <DEDUP_REMOVED lines=17> */
.L_x_1859:
[----:B------:R-:W-:Y:S02]  /*21040*/  IMAD.MOV.U32 R13, RZ, RZ, R6 ;  /* 0x000000ffff0d7224 */ /* 0x000fe400078e0006 */
[----:B------:R-:W-:Y:S01]  /*21050*/  IMAD.MOV.U32 R12, RZ, RZ, 0x3 ;  /* 0x00000003ff0c7424 */ /* 0x000fe200078e00ff */
[----:B------:R-:W-:-:S13]  /*21060*/  IADD3 R2, P3, R14, R0, RZ ;  /* 0x000000000e027210 */ /* 0x000fda0007f7e0ff */
[----:B------:R-:W-:Y:S05]  /*21070*/  WARPSYNC.COLLECTIVE R15, `(.L_x_1860) ;  /* 0x000000000f087348 */ /* 0x000fea0003c00000 */
[----:B------:R0:W1:Y:S02]  /*21080*/  SHFL.IDX P6, R14, R13, R12, R11 ;  /* 0x0000000c0d0e7389 */ /* 0x00006400000c000b */
[----:B01----:R-:W-:Y:S01]  /*21090*/  ENDCOLLECTIVE ;  /* 0x000000000000791b */ /* 0x003fe20003800000 */
.L_x_1860:
        /* <DEDUP_REMOVED lines=17> */
.L_x_1861:
[----:B------:R-:W-:Y:S02]  /*211b0*/  IMAD.MOV.U32 R13, RZ, RZ, R6 ;  /* 0x000000ffff0d7224 */ /* 0x000fe400078e0006 */
[----:B------:R-:W-:Y:S01]  /*211c0*/  IMAD.MOV.U32 R12, RZ, RZ, 0x4 ;  /* 0x00000004ff0c7424 */ /* 0x000fe200078e00ff */
[----:B------:R-:W-:-:S13]  /*211d0*/  IADD3 R2, P3, R14, R0, RZ ;  /* 0x000000000e027210 */ /* 0x000fda0007f7e0ff */
[----:B------:R-:W-:Y:S05]  /*211e0*/  WARPSYNC.COLLECTIVE R15, `(.L_x_1862) ;  /* 0x000000000f087348 */ /* 0x000fea0003c00000 */
[----:B------:R0:W1:Y:S02]  /*211f0*/  SHFL.IDX P6, R14, R13, R12, R11 ;  /* 0x0000000c0d0e7389 */ /* 0x00006400000c000b */
[----:B01----:R-:W-:Y:S01]  /*21200*/  ENDCOLLECTIVE ;  /* 0x000000000000791b */ /* 0x003fe20003800000 */
.L_x_1862:
        /* <DEDUP_REMOVED lines=17> */
.L_x_1863:
[----:B------:R-:W-:Y:S02]  /*21320*/  IMAD.MOV.U32 R13, RZ, RZ, R6 ;  /* 0x000000ffff0d7224 */ /* 0x000fe400078e0006 */
[----:B------:R-:W-:Y:S01]  /*21330*/  IMAD.MOV.U32 R12, RZ, RZ, 0x5 ;  /* 0x00000005ff0c7424 */ /* 0x000fe200078e00ff */
[----:B------:R-:W-:-:S13]  /*21340*/  IADD3 R2, P3, R14, R0, RZ ;  /* 0x000000000e027210 */ /* 0x000fda0007f7e0ff */
[----:B------:R-:W-:Y:S05]  /*21350*/  WARPSYNC.COLLECTIVE R15, `(.L_x_1864) ;  /* 0x000000000f087348 */ /* 0x000fea0003c00000 */
[----:B------:R0:W1:Y:S02]  /*21360*/  SHFL.IDX P6, R14, R13, R12, R11 ;  /* 0x0000000c0d0e7389 */ /* 0x00006400000c000b */
[----:B01----:R-:W-:Y:S01]  /*21370*/  ENDCOLLECTIVE ;  /* 0x000000000000791b */ /* 0x003fe20003800000 */
.L_x_1864:
        /* <DEDUP_REMOVED lines=12> */
.L_x_1865:
        /* <DEDUP_REMOVED lines=9> */
.L_x_1669:
[----:B0-----:R0:W1:Y:S02]  /*214d0*/  SYNCS.PHASECHK.TRANS64.TRYWAIT P0, [R4+URZ+0x32440], R21 ;  /* 0x03244015040075a7 */ /* 0x001064000800017f */
[----:B-1----:R-:W-:Y:S05]  /*214e0*/  @!P0 NANOSLEEP.SYNCS 0x989680 ;  /* 0x009896800000895d */ /* 0x002fea0003900000 */
[----:B------:R-:W1:Y:S02]  /*214f0*/  @!P0 SYNCS.PHASECHK.TRANS64 P0, [R4+URZ+0x32440], R21 ;  /* 0x03244015040085a7 */ /* 0x000e64000800007f */
[----:B-1----:R-:W-:Y:S05]  /*21500*/  @!P0 BRA `(.L_x_1669) ;  /* 0xfffffffc00f08947 */ /* 0x002fea000383ffff */
[----:B------:R-:W-:Y:S05]  /*21510*/  BRA `(.L_x_1867) ;  /* 0xffffff9c002c7947 */ /* 0x000fea000383ffff */
.L_x_1670:
        /* <DEDUP_REMOVED lines=8> */
.L_x_1869:
[----:B------:R-:W-:Y:S05]  /*215a0*/  BSYNC B1 ;  /* 0x0000000000017941 */ /* 0x000fea0003800000 */
.L_x_1868:
        /* <DEDUP_REMOVED lines=9> */
.L_x_1870:
[----:B------:R-:W-:Y:S02]  /*21640*/  IMAD.MOV.U32 R13, RZ, RZ, R9 ;  /* 0x000000ffff0d7224 */ /* 0x000fe400078e0009 */
[----:B------:R-:W-:Y:S02]  /*21650*/  IMAD.MOV.U32 R12, RZ, RZ, 0x1 ;  /* 0x00000001ff0c7424 */ /* 0x000fe400078e00ff */
[----:B------:R-:W-:-:S07]  /*21660*/  IMAD.MOV.U32 R2, RZ, RZ, R14 ;  /* 0x000000ffff027224 */ /* 0x000fce00078e000e */
[----:B------:R-:W-:Y:S05]  /*21670*/  WARPSYNC.COLLECTIVE R15, `(.L_x_1871) ;  /* 0x000000000f087348 */ /* 0x000fea0003c00000 */
[----:B------:R0:W1:Y:S02]  /*21680*/  SHFL.IDX P6, R14, R13, R12, R11 ;  /* 0x0000000c0d0e7389 */ /* 0x00006400000c000b */
[----:B01----:R-:W-:Y:S01]  /*21690*/  ENDCOLLECTIVE ;  /* 0x000000000000791b */ /* 0x003fe20003800000 */
.L_x_1871:
        /* <DEDUP_REMOVED lines=11> */
.L_x_1872:
[----:B------:R-:W-:Y:S02]  /*21750*/  IMAD.MOV.U32 R13, RZ, RZ, R9 ;  /* 0x000000ffff0d7224 */ /* 0x000fe400078e0009 */
[----:B------:R-:W-:Y:S02]  /*21760*/  IMAD.MOV.U32 R12, RZ, RZ, 0x2 ;  /* 0x00000002ff0c7424 */ /* 0x000fe400078e00ff */
[----:B------:R-:W-:-:S07]  /*21770*/  IMAD.MOV.U32 R2, RZ, RZ, R14 ;  /* 0x000000ffff027224 */ /* 0x000fce00078e000e */
[----:B------:R-:W-:Y:S05]  /*21780*/  WARPSYNC.COLLECTIVE R15, `(.L_x_1873) ;  /* 0x000000000f087348 */ /* 0x000fea0003c00000 */
[----:B------:R0:W1:Y:S02]  /*21790*/  SHFL.IDX P6, R14, R13, R12, R11 ;  /* 0x0000000c0d0e7389 */ /* 0x00006400000c000b */
[----:B01----:R-:W-:Y:S01]  /*217a0*/  ENDCOLLECTIVE ;  /* 0x000000000000791b */ /* 0x003fe20003800000 */
.L_x_1873:
        /* <DEDUP_REMOVED lines=11> */
.L_x_1874:
[----:B------:R-:W-:Y:S02]  /*21860*/  IMAD.MOV.U32 R13, RZ, RZ, R9 ;  /* 0x000000ffff0d7224 */ /* 0x000fe400078e0009 */
[----:B------:R-:W-:Y:S02]  /*21870*/  IMAD.MOV.U32 R12, RZ, RZ, 0x3 ;  /* 0x00000003ff0c7424 */ /* 0x000fe400078e00ff */
[----:B------:R-:W-:-:S07]  /*21880*/  IMAD.MOV.U32 R2, RZ, RZ, R14 ;  /* 0x000000ffff027224 */ /* 0x000fce00078e000e */
[----:B------:R-:W-:Y:S05]  /*21890*/  WARPSYNC.COLLECTIVE R15, `(.L_x_1875) ;  /* 0x000000000f087348 */ /* 0x000fea0003c00000 */
[----:B------:R0:W1:Y:S02]  /*218a0*/  SHFL.IDX P6, R14, R13, R12, R11 ;  /* 0x0000000c0d0e7389 */ /* 0x00006400000c000b */
[----:B01----:R-:W-:Y:S01]  /*218b0*/  ENDCOLLECTIVE ;  /* 0x000000000000791b */ /* 0x003fe20003800000 */
.L_x_1875:
        /* <DEDUP_REMOVED lines=11> */
.L_x_1876:
[----:B------:R-:W-:Y:S02]  /*21970*/  IMAD.MOV.U32 R13, RZ, RZ, R9 ;  /* 0x000000ffff0d7224 */ /* 0x000fe400078e0009 */
[----:B------:R-:W-:Y:S02]  /*21980*/  IMAD.MOV.U32 R12, RZ, RZ, 0x4 ;  /* 0x00000004ff0c7424 */ /* 0x000fe400078e00ff */
[----:B------:R-:W-:-:S07]  /*21990*/  IMAD.MOV.U32 R2, RZ, RZ, R14 ;  /* 0x000000ffff027224 */ /* 0x000fce00078e000e */
[----:B------:R-:W-:Y:S05]  /*219a0*/  WARPSYNC.COLLECTIVE R15, `(.L_x_1877) ;  /* 0x000000000f087348 */ /* 0x000fea0003c00000 */
[----:B------:R0:W1:Y:S02]  /*219b0*/  SHFL.IDX P6, R14, R13, R12, R11 ;  /* 0x0000000c0d0e7389 */ /* 0x00006400000c000b */
[----:B01----:R-:W-:Y:S01]  /*219c0*/  ENDCOLLECTIVE ;  /* 0x000000000000791b */ /* 0x003fe20003800000 */
.L_x_1877:
        /* <DEDUP_REMOVED lines=11> */
.L_x_1878:
[----:B------:R-:W-:Y:S02]  /*21a80*/  IMAD.MOV.U32 R13, RZ, RZ, R9 ;  /* 0x000000ffff0d7224 */ /* 0x000fe400078e0009 */
[----:B------:R-:W-:Y:S02]  /*21a90*/  IMAD.MOV.U32 R12, RZ, RZ, 0x5 ;  /* 0x00000005ff0c7424 */ /* 0x000fe400078e00ff */
[----:B------:R-:W-:-:S07]  /*21aa0*/  IMAD.MOV.U32 R2, RZ, RZ, R14 ;  /* 0x000000ffff027224 */ /* 0x000fce00078e000e */
[----:B------:R-:W-:Y:S05]  /*21ab0*/  WARPSYNC.COLLECTIVE R15, `(.L_x_1879) ;  /* 0x000000000f087348 */ /* 0x000fea0003c00000 */
[----:B------:R0:W1:Y:S02]  /*21ac0*/  SHFL.IDX P6, R14, R13, R12, R11 ;  /* 0x0000000c0d0e7389 */ /* 0x00006400000c000b */
[----:B01----:R-:W-:Y:S01]  /*21ad0*/  ENDCOLLECTIVE ;  /* 0x000000000000791b */ /* 0x003fe20003800000 */
.L_x_1879:
        /* <DEDUP_REMOVED lines=11> */
.L_x_1880:
[----:B------:R-:W-:Y:S01]  /*21b90*/  IMAD.MOV.U32 R2, RZ, RZ, R14 ;  /* 0x000000ffff027224 */ /* 0x000fe200078e000e */
[----:B------:R-:W-:Y:S06]  /*21ba0*/  BRA `(.L_x_1881) ;  /* 0xffffff9800587947 */ /* 0x000fec000383ffff */
.L_x_1675:
[----:B---3--:R3:W4:Y:S02]  /*21bb0*/  SYNCS.PHASECHK.TRANS64.TRYWAIT P0, [R4+URZ+0x32460], R21 ;  /* 0x03246015040075a7 */ /* 0x008724000800017f */
[----:B----4-:R-:W-:Y:S05]  /*21bc0*/  @!P0 NANOSLEEP.SYNCS 0x989680 ;  /* 0x009896800000895d */ /* 0x010fea0003900000 */
[----:B------:R-:W4:Y:S02]  /*21bd0*/  @!P0 SYNCS.PHASECHK.TRANS64 P0, [R4+URZ+0x32460], R21 ;  /* 0x03246015040085a7 */ /* 0x000f24000800007f */
[----:B----4-:R-:W-:Y:S05]  /*21be0*/  @!P0 BRA `(.L_x_1675) ;  /* 0xfffffffc00f08947 */ /* 0x010fea000383ffff */
[----:B------:R-:W-:Y:S05]  /*21bf0*/  BRA `(.L_x_1882) ;  /* 0xffffff9800a87947 */ /* 0x000fea000383ffff */
.L_x_1676:
        /* <DEDUP_REMOVED lines=8> */
.L_x_1884:
[----:B------:R-:W-:Y:S05]  /*21c80*/  BSYNC B1 ;  /* 0x0000000000017941 */ /* 0x000fea0003800000 */
.L_x_1883:
        /* <DEDUP_REMOVED lines=9> */
.L_x_1885:
[----:B------:R-:W-:Y:S01]  /*21d20*/  MOV R13, R7 ;  /* 0x00000007000d7202 */ /* 0x000fe20000000f00 */
[----:B------:R-:W-:Y:S01]  /*21d30*/  IMAD.MOV.U32 R12, RZ, RZ, 0x1 ;  /* 0x00000001ff0c7424 */ /* 0x000fe200078e00ff */
[----:B------:R-:W-:-:S13]  /*21d40*/  IADD3 R2, P0, R14, R0, RZ ;  /* 0x000000000e027210 */ /* 0x000fda0007f1e0ff */
[----:B------:R-:W-:Y:S05]  /*21d50*/  WARPSYNC.COLLECTIVE R15, `(.L_x_1886) ;  /* 0x000000000f087348 */ /* 0x000fea0003c00000 */
[----:B------:R0:W1:Y:S02]  /*21d60*/  SHFL.IDX P6, R14, R13, R12, R11 ;  /* 0x0000000c0d0e7389 */ /* 0x00006400000c000b */
[----:B01----:R-:W-:Y:S01]  /*21d70*/  ENDCOLLECTIVE ;  /* 0x000000000000791b */ /* 0x003fe20003800000 */
.L_x_1886:
        /* <DEDUP_REMOVED lines=13> */
.L_x_1887:
[----:B------:R-:W-:Y:S02]  /*21e50*/  IMAD.MOV.U32 R13, RZ, RZ, R7 ;  /* 0x000000ffff0d7224 */ /* 0x000fe400078e0007 */
[----:B------:R-:W-:Y:S01]  /*21e60*/  IMAD.MOV.U32 R12, RZ, RZ, 0x2 ;  /* 0x00000002ff0c7424 */ /* 0x000fe200078e00ff */
[----:B------:R-:W-:-:S13]  /*21e70*/  IADD3 R2, P0, R14, R0, RZ ;  /* 0x000000000e027210 */ /* 0x000fda0007f1e0ff */
[----:B------:R-:W-:Y:S05]  /*21e80*/  WARPSYNC.COLLECTIVE R15, `(.L_x_1888) ;  /* 0x000000000f087348 */ /* 0x000fea0003c00000 */
[----:B------:R0:W1:Y:S02]  /*21e90*/  SHFL.IDX P6, R14, R13, R12, R11 ;  /* 0x0000000c0d0e7389 */ /* 0x00006400000c000b */
[----:B01----:R-:W-:Y:S01]  /*21ea0*/  ENDCOLLECTIVE ;  /* 0x000000000000791b */ /* 0x003fe20003800000 */
.L_x_1888:
        /* <DEDUP_REMOVED lines=13> */
.L_x_1889:
[----:B------:R-:W-:Y:S02]  /*21f80*/  IMAD.MOV.U32 R13, RZ, RZ, R7 ;  /* 0x000000ffff0d7224 */ /* 0x000fe400078e0007 */
[----:B------:R-:W-:Y:S01]  /*21f90*/  IMAD.MOV.U32 R12, RZ, RZ, 0x3 ;  /* 0x00000003ff0c7424 */ /* 0x000fe200078e00ff */
[----:B------:R-:W-:-:S13]  /*21fa0*/  IADD3 R2, P0, R14, R0, RZ ;  /* 0x000000000e027210 */ /* 0x000fda0007f1e0ff */
[----:B------:R-:W-:Y:S05]  /*21fb0*/  WARPSYNC.COLLECTIVE R15, `(.L_x_1890) ;  /* 0x000000000f087348 */ /* 0x000fea0003c00000 */
[----:B------:R0:W1:Y:S02]  /*21fc0*/  SHFL.IDX P6, R14, R13, R12, R11 ;  /* 0x0000000c0d0e7389 */ /* 0x00006400000c000b */
[----:B01----:R-:W-:Y:S01]  /*21fd0*/  ENDCOLLECTIVE ;  /* 0x000000000000791b */ /* 0x003fe20003800000 */
.L_x_1890:
        /* <DEDUP_REMOVED lines=13> */
.L_x_1891:
[----:B------:R-:W-:Y:S02]  /*220b0*/  IMAD.MOV.U32 R13, RZ, RZ, R7 ;  /* 0x000000ffff0d7224 */ /* 0x000fe400078e0007 */
[----:B------:R-:W-:Y:S01]  /*220c0*/  IMAD.MOV.U32 R12, RZ, RZ, 0x4 ;  /* 0x00000004ff0c7424 */ /* 0x000fe200078e00ff */
[----:B------:R-:W-:-:S13]  /*220d0*/  IADD3 R2, P0, R14, R0, RZ ;  /* 0x000000000e027210 */ /* 0x000fda0007f1e0ff */
[----:B------:R-:W-:Y:S05]  /*220e0*/  WARPSYNC.COLLECTIVE R15, `(.L_x_1892) ;  /* 0x000000000f087348 */ /* 0x000fea0003c00000 */
[----:B------:R0:W1:Y:S02]  /*220f0*/  SHFL.IDX P6, R14, R13, R12, R11 ;  /* 0x0000000c0d0e7389 */ /* 0x00006400000c000b */
[----:B01----:R-:W-:Y:S01]  /*22100*/  ENDCOLLECTIVE ;  /* 0x000000000000791b */ /* 0x003fe20003800000 */
.L_x_1892:
        /* <DEDUP_REMOVED lines=13> */
.L_x_1893:
[----:B------:R-:W-:Y:S02]  /*221e0*/  IMAD.MOV.U32 R13, RZ, RZ, R7 ;  /* 0x000000ffff0d7224 */ /* 0x000fe400078e0007 */
[----:B------:R-:W-:Y:S01]  /*221f0*/  IMAD.MOV.U32 R12, RZ, RZ, 0x5 ;  /* 0x00000005ff0c7424 */ /* 0x000fe200078e00ff */
[----:B------:R-:W-:-:S13]  /*22200*/  IADD3 R2, P0, R14, R0, RZ ;  /* 0x000000000e027210 */ /* 0x000fda0007f1e0ff */
[----:B------:R-:W-:Y:S05]  /*22210*/  WARPSYNC.COLLECTIVE R15, `(.L_x_1894) ;  /* 0x000000000f087348 */ /* 0x000fea0003c00000 */
[----:B------:R0:W1:Y:S02]  /*22220*/  SHFL.IDX P6, R14, R13, R12, R11 ;  /* 0x0000000c0d0e7389 */ /* 0x00006400000c000b */
[----:B01----:R-:W-:Y:S01]  /*22230*/  ENDCOLLECTIVE ;  /* 0x000000000000791b */ /* 0x003fe20003800000 */
.L_x_1894:
        /* <DEDUP_REMOVED lines=13> */
.L_x_1895:
[----:B------:R-:W-:Y:S05]  /*22310*/  BRA `(.L_x_1896) ;  /* 0xffffff9400f07947 */ /* 0x000fea000383ffff */
.L_x_1684:
        /* <DEDUP_REMOVED lines=8> */
.L_x_1898:
[----:B------:R-:W-:Y:S05]  /*223a0*/  BSYNC B0 ;  /* 0x0000000000007941 */ /* 0x000fea0003800000 */
.L_x_1897:
        /* <DEDUP_REMOVED lines=9> */
.L_x_1899:
        /* <DEDUP_REMOVED lines=24> */
.L_x_1900:
[----:B------:R-:W-:Y:S01]  /*225c0*/  IMAD.MOV.U32 R12, RZ, RZ, 0x2 ;  /* 0x00000002ff0c7424 */ /* 0x000fe200078e00ff */
[----:B------:R-:W-:-:S05]  /*225d0*/  SEL R14, R14, RZ, P1 ;  /* 0x000000ff0e0e7207 */ /* 0x000fca0000800000 */
[----:B------:R-:W-:-:S04]  /*225e0*/  IMAD.IADD R5, R13, 0x1, R14 ;  /* 0x000000010d057824 */ /* 0x000fc800078e020e */
[----:B------:R-:W-:-:S07]  /*225f0*/  IMAD.MOV.U32 R13, RZ, RZ, R5 ;  /* 0x000000ffff0d7224 */ /* 0x000fce00078e0005 */
[----:B------:R-:W-:Y:S05]  /*22600*/  WARPSYNC.COLLECTIVE R15, `(.L_x_1901) ;  /* 0x000000000f087348 */ /* 0x000fea0003c00000 */
[----:B------:R0:W1:Y:S02]  /*22610*/  SHFL.UP P6, R14, R13, R12, R11 ;  /* 0x0400000c0d0e7389 */ /* 0x00006400000c000b */
[----:B01----:R-:W-:Y:S01]  /*22620*/  ENDCOLLECTIVE ;  /* 0x000000000000791b */ /* 0x003fe20003800000 */
.L_x_1901:
[----:B------:R-:W-:Y:S01]  /*22630*/  IMAD.MOV.U32 R12, RZ, RZ, 0x4 ;  /* 0x00000004ff0c7424 */ /* 0x000fe200078e00ff */
[----:B------:R-:W-:-:S05]  /*22640*/  SEL R2, R14, RZ, P2 ;  /* 0x000000ff0e027207 */ /* 0x000fca0001000000 */
[----:B------:R-:W-:-:S04]  /*22650*/  IMAD.IADD R2, R5, 0x1, R2 ;  /* 0x0000000105027824 */ /* 0x000fc800078e0202 */
[----:B------:R-:W-:-:S07]  /*22660*/  IMAD.MOV.U32 R13, RZ, RZ, R2 ;  /* 0x000000ffff0d7224 */ /* 0x000fce00078e0002 */
[----:B------:R-:W-:Y:S05]  /*22670*/  WARPSYNC.COLLECTIVE R15, `(.L_x_1902) ;  /* 0x000000000f087348 */ /* 0x000fea0003c00000 */
[----:B------:R0:W1:Y:S02]  /*22680*/  SHFL.UP P6, R14, R13, R12, R11 ;  /* 0x0400000c0d0e7389 */ /* 0x00006400000c000b */
[----:B01----:R-:W-:Y:S01]  /*22690*/  ENDCOLLECTIVE ;  /* 0x000000000000791b */ /* 0x003fe20003800000 */
.L_x_1902:
[----:B------:R-:W-:Y:S01]  /*226a0*/  IMAD.MOV.U32 R12, RZ, RZ, 0x8 ;  /* 0x00000008ff0c7424 */ /* 0x000fe200078e00ff */
[----:B------:R-:W-:-:S05]  /*226b0*/  SEL R3, R14, RZ, P3 ;  /* 0x000000ff0e037207 */ /* 0x000fca0001800000 */
[----:B------:R-:W-:-:S04]  /*226c0*/  IMAD.IADD R3, R2, 0x1, R3 ;  /* 0x0000000102037824 */ /* 0x000fc800078e0203 */
[----:B------:R-:W-:-:S07]  /*226d0*/  IMAD.MOV.U32 R13, RZ, RZ, R3 ;  /* 0x000000ffff0d7224 */ /* 0x000fce00078e0003 */
[----:B------:R-:W-:Y:S05]  /*226e0*/  WARPSYNC.COLLECTIVE R15, `(.L_x_1903) ;  /* 0x000000000f087348 */ /* 0x000fea0003c00000 */
[----:B------:R0:W1:Y:S02]  /*226f0*/  SHFL.UP P6, R14, R13, R12, R11 ;  /* 0x0400000c0d0e7389 */ /* 0x00006400000c000b */
[----:B01----:R-:W-:Y:S01]  /*22700*/  ENDCOLLECTIVE ;  /* 0x000000000000791b */ /* 0x003fe20003800000 */
.L_x_1903:
[----:B------:R-:W-:Y:S01]  /*22710*/  IMAD.MOV.U32 R12, RZ, RZ, 0x10 ;  /* 0x00000010ff0c7424 */ /* 0x000fe200078e00ff */
[----:B------:R-:W-:-:S05]  /*22720*/  SEL R14, R14, RZ, P4 ;  /* 0x000000ff0e0e7207 */ /* 0x000fca0002000000 */
[----:B------:R-:W-:-:S04]  /*22730*/  IMAD.IADD R5, R3, 0x1, R14 ;  /* 0x0000000103057824 */ /* 0x000fc800078e020e */
[----:B------:R-:W-:-:S07]  /*22740*/  IMAD.MOV.U32 R13, RZ, RZ, R5 ;  /* 0x000000ffff0d7224 */ /* 0x000fce00078e0005 */
[----:B------:R-:W-:Y:S05]  /*22750*/  WARPSYNC.COLLECTIVE R15, `(.L_x_1904) ;  /* 0x000000000f087348 */ /* 0x000fea0003c00000 */
[----:B------:R0:W1:Y:S02]  /*22760*/  SHFL.UP P6, R14, R13, R12, R11 ;  /* 0x0400000c0d0e7389 */ /* 0x00006400000c000b */
[----:B01----:R-:W-:Y:S01]  /*22770*/  ENDCOLLECTIVE ;  /* 0x000000000000791b */ /* 0x003fe20003800000 */
.L_x_1904:
        /* <DEDUP_REMOVED lines=8> */
.L_x_1905:
[----:B------:R-:W-:Y:S05]  /*22800*/  BRA `(.L_x_1906) ;  /* 0xffffff9800547947 */ /* 0x000fea000383ffff */
.L_x_1687:
[----:B------:R-:W-:Y:S01]  /*22810*/  BSSY B0, `(.L_x_1907) ;  /* 0x0000007000007945 */ /* 0x000fe20003800000 */
[----:B------:R-:W-:Y:S02]  /*22820*/  IMAD.MOV.U32 R12, RZ, RZ, 0x1 ;  /* 0x00000001ff0c7424 */ /* 0x000fe400078e00ff */
[----:B------:R-:W-:Y:S02]  /*22830*/  IMAD.MOV.U32 R11, RZ, RZ, RZ ;  /* 0x000000ffff0b7224 */ /* 0x000fe400078e00ff */
[----:B------:R-:W-:-:S07]  /*22840*/  IMAD.MOV.U32 R15, RZ, RZ, -0x1 ;  /* 0xffffffffff0f7424 */ /* 0x000fce00078e00ff */
[----:B-1----:R-:W-:Y:S05]  /*22850*/  WARPSYNC.COLLECTIVE R15, `(.L_x_1908) ;  /* 0x000000000f087348 */ /* 0x002fea0003c00000 */
[----:B------:R0:W2:Y:S02]  /*22860*/  SHFL.UP P6, R14, R13, R12, R11 ;  /* 0x0400000c0d0e7389 */ /* 0x0000a400000c000b */
[----:B012---:R-:W-:Y:S01]  /*22870*/  ENDCOLLECTIVE ;  /* 0x000000000000791b */ /* 0x007fe20003800000 */
.L_x_1908:
[----:B------:R-:W-:Y:S05]  /*22880*/  BSYNC B0 ;  /* 0x0000000000007941 */ /* 0x000fea0003800000 */
.L_x_1907:
        /* <DEDUP_REMOVED lines=8> */
.L_x_1909:
[----:B------:R-:W-:Y:S01]  /*22910*/  IMAD.MOV.U32 R12, RZ, RZ, 0x4 ;  /* 0x00000004ff0c7424 */ /* 0x000fe200078e00ff */
[----:B------:R-:W-:-:S05]  /*22920*/  SEL R2, R14, RZ, P2 ;  /* 0x000000ff0e027207 */ /* 0x000fca0001000000 */
[----:B------:R-:W-:-:S04]  /*22930*/  IMAD.IADD R2, R13, 0x1, R2 ;  /* 0x000000010d027824 */ /* 0x000fc800078e0202 */
[----:B------:R-:W-:-:S07]  /*22940*/  IMAD.MOV.U32 R13, RZ, RZ, R2 ;  /* 0x000000ffff0d7224 */ /* 0x000fce00078e0002 */
[----:B------:R-:W-:Y:S05]  /*22950*/  WARPSYNC.COLLECTIVE R15, `(.L_x_1910) ;  /* 0x000000000f087348 */ /* 0x000fea0003c00000 */
[----:B------:R0:W1:Y:S02]  /*22960*/  SHFL.UP P6, R14, R13, R12, R11 ;  /* 0x0400000c0d0e7389 */ /* 0x00006400000c000b */
[----:B01----:R-:W-:Y:S01]  /*22970*/  ENDCOLLECTIVE ;  /* 0x000000000000791b */ /* 0x003fe20003800000 */
.L_x_1910:
[----:B------:R-:W-:Y:S01]  /*22980*/  IMAD.MOV.U32 R12, RZ, RZ, 0x8 ;  /* 0x00000008ff0c7424 */ /* 0x000fe200078e00ff */
[----:B------:R-:W-:-:S05]  /*22990*/  SEL R3, R14, RZ, P3 ;  /* 0x000000ff0e037207 */ /* 0x000fca0001800000 */
[----:B------:R-:W-:-:S04]  /*229a0*/  IMAD.IADD R3, R2, 0x1, R3 ;  /* 0x0000000102037824 */ /* 0x000fc800078e0203 */
[----:B------:R-:W-:-:S07]  /*229b0*/  IMAD.MOV.U32 R13, RZ, RZ, R3 ;  /* 0x000000ffff0d7224 */ /* 0x000fce00078e0003 */
[----:B------:R-:W-:Y:S05]  /*229c0*/  WARPSYNC.COLLECTIVE R15, `(.L_x_1911) ;  /* 0x000000000f087348 */ /* 0x000fea0003c00000 */
[----:B------:R0:W1:Y:S02]  /*229d0*/  SHFL.UP P6, R14, R13, R12, R11 ;  /* 0x0400000c0d0e7389 */ /* 0x00006400000c000b */
[----:B01----:R-:W-:Y:S01]  /*229e0*/  ENDCOLLECTIVE ;  /* 0x000000000000791b */ /* 0x003fe20003800000 */
.L_x_1911:
[----:B------:R-:W-:Y:S01]  /*229f0*/  IMAD.MOV.U32 R12, RZ, RZ, 0x10 ;  /* 0x00000010ff0c7424 */ /* 0x000fe200078e00ff */
[----:B------:R-:W-:-:S05]  /*22a00*/  SEL R14, R14, RZ, P4 ;  /* 0x000000ff0e0e7207 */ /* 0x000fca0002000000 */
[----:B------:R-:W-:-:S04]  /*22a10*/  IMAD.IADD R5, R3, 0x1, R14 ;  /* 0x0000000103057824 */ /* 0x000fc800078e020e */
[----:B------:R-:W-:-:S07]  /*22a20*/  IMAD.MOV.U32 R13, RZ, RZ, R5 ;  /* 0x000000ffff0d7224 */ /* 0x000fce00078e0005 */
[----:B------:R-:W-:Y:S05]  /*22a30*/  WARPSYNC.COLLECTIVE R15, `(.L_x_1912) ;  /* 0x000000000f087348 */ /* 0x000fea0003c00000 */
[----:B------:R0:W1:Y:S02]  /*22a40*/  SHFL.UP P6, R14, R13, R12, R11 ;  /* 0x0400000c0d0e7389 */ /* 0x00006400000c000b */
[----:B01----:R-:W-:Y:S01]  /*22a50*/  ENDCOLLECTIVE ;  /* 0x000000000000791b */ /* 0x003fe20003800000 */
.L_x_1912:
        /* <DEDUP_REMOVED lines=8> */
.L_x_1913:
[----:B------:R-:W-:Y:S05]  /*22ae0*/  BRA `(.L_x_1914) ;  /* 0xffffff9800407947 */ /* 0x000fea000383ffff */
.L_x_1689:
[----:B------:R-:W-:Y:S01]  /*22af0*/  BSSY B0, `(.L_x_1915) ;  /* 0x0000006000007945 */ /* 0x000fe20003800000 */
[----:B------:R-:W-:Y:S01]  /*22b00*/  PLOP3.LUT P6, PT, P6, PT, PT, 0x8, 0x0 ;  /* 0x000000000000781c */ /* 0x000fe200037ce170 */
[----:B------:R-:W-:-:S12]  /*22b10*/  IMAD.MOV.U32 R15, RZ, RZ, -0x1 ;  /* 0xffffffffff0f7424 */ /* 0x000fd800078e00ff */
[----:B01----:R-:W-:Y:S05]  /*22b20*/  WARPSYNC.COLLECTIVE R15, `(.L_x_1916) ;  /* 0x000000000f087348 */ /* 0x003fea0003c00000 */
[----:B------:R-:W-:Y:S01]  /*22b30*/  VOTE.ANY R14, PT, P6 ;  /* 0x00000000000e7806 */ /* 0x000fe200030e0100 */
[----:B01----:R-:W-:Y:S06]  /*22b40*/  ENDCOLLECTIVE ;  /* 0x000000000000791b */ /* 0x003fec0003800000 */
.L_x_1916:
[----:B------:R-:W-:Y:S05]  /*22b50*/  BSYNC B0 ;  /* 0x0000000000007941 */ /* 0x000fea0003800000 */
.L_x_1915:
        /* <DEDUP_REMOVED lines=9> */
.L_x_1917:
[----:B------:R-:W-:Y:S02]  /*22bf0*/  IMAD.MOV.U32 R13, RZ, RZ, R4 ;  /* 0x000000ffff0d7224 */ /* 0x000fe400078e0004 */
[----:B------:R-:W-:-:S07]  /*22c00*/  IMAD.MOV.U32 R7, RZ, RZ, R14 ;  /* 0x000000ffff077224 */ /* 0x000fce00078e000e */
[----:B------:R-:W-:Y:S05]  /*22c10*/  WARPSYNC.COLLECTIVE R15, `(.L_x_1918) ;  /* 0x000000000f087348 */ /* 0x000fea0003c00000 */
[----:B------:R0:W1:Y:S02]  /*22c20*/  SHFL.IDX P6, R14, R13, R12, R11 ;  /* 0x0000000c0d0e7389 */ /* 0x00006400000c000b */
[----:B01----:R-:W-:Y:S01]  /*22c30*/  ENDCOLLECTIVE ;  /* 0x000000000000791b */ /* 0x003fe20003800000 */
.L_x_1918:
[----:B------:R-:W-:Y:S01]  /*22c40*/  IMAD.MOV.U32 R4, RZ, RZ, R14 ;  /* 0x000000ffff047224 */ /* 0x000fe200078e000e */
[----:B------:R-:W-:Y:S06]  /*22c50*/  BRA `(.L_x_1919) ;  /* 0xffffff9800207947 */ /* 0x000fec000383ffff */
.L_x_1691:
[----:B------:R-:W-:Y:S01]  /*22c60*/  BSSY B0, `(.L_x_1920) ;  /* 0x0000007000007945 */ /* 0x000fe20003800000 */
[----:B------:R-:W-:Y:S02]  /*22c70*/  IMAD.MOV.U32 R13, RZ, RZ, R3 ;  /* 0x000000ffff0d7224 */ /* 0x000fe400078e0003 */
[----:B------:R-:W-:Y:S02]  /*22c80*/  IMAD.MOV.U32 R11, RZ, RZ, 0x1f ;  /* 0x0000001fff0b7424 */ /* 0x000fe400078e00ff */
[----:B------:R-:W-:-:S07]  /*22c90*/  IMAD.MOV.U32 R15, RZ, RZ, -0x1 ;  /* 0xffffffffff0f7424 */ /* 0x000fce00078e00ff */
[----:B01234-:R-:W-:Y:S05]  /*22ca0*/  WARPSYNC.COLLECTIVE R15, `(.L_x_1921) ;  /* 0x000000000f087348 */ /* 0x01ffea0003c00000 */
[----:B------:R0:W0:Y:S02]  /*22cb0*/  SHFL.IDX P6, R14, R13, R12, R11 ;  /* 0x0000000c0d0e7389 */ /* 0x00002400000c000b */
[----:B01234-:R-:W-:Y:S01]  /*22cc0*/  ENDCOLLECTIVE ;  /* 0x000000000000791b */ /* 0x01ffe20003800000 */
.L_x_1921:
[----:B------:R-:W-:Y:S05]  /*22cd0*/  BSYNC B0 ;  /* 0x0000000000007941 */ /* 0x000fea0003800000 */
.L_x_1920:
[----:B------:R-:W-:Y:S01]  /*22ce0*/  IMAD.MOV.U32 R16, RZ, RZ, R14 ;  /* 0x000000ffff107224 */ /* 0x000fe200078e000e */
[----:B------:R-:W-:Y:S06]  /*22cf0*/  BRA `(.L_x_1690) ;  /* 0xffffff9800107947 */ /* 0x000fec000383ffff */
.L_x_1695:
[----:B0-----:R0:W2:Y:S02]  /*22d00*/  SYNCS.PHASECHK.TRANS64.TRYWAIT P0, [R7+URZ+0x32420], R0 ;  /* 0x03242000070075a7 */ /* 0x0010a4000800017f */
[----:B--2---:R-:W-:Y:S05]  /*22d10*/  @!P0 NANOSLEEP.SYNCS 0x989680 ;  /* 0x009896800000895d */ /* 0x004fea0003900000 */
[----:B------:R-:W2:Y:S02]  /*22d20*/  @!P0 SYNCS.PHASECHK.TRANS64 P0, [R7+URZ+0x32420], R0 ;  /* 0x03242000070085a7 */ /* 0x000ea4000800007f */
[----:B--2---:R-:W-:Y:S05]  /*22d30*/  @!P0 BRA `(.L_x_1695) ;  /* 0xfffffffc00f08947 */ /* 0x004fea000383ffff */
[----:B------:R-:W-:Y:S05]  /*22d40*/  BRA `(.L_x_1922) ;  /* 0xffffff9c00687947 */ /* 0x000fea000383ffff */
.L_x_1696:
        /* <DEDUP_REMOVED lines=8> */
[----:B01-3--:R-:W-:Y:S05]  /*22dd0*/  WARPSYNC.COLLECTIVE R15, `(.L_x_1924) ;  /* 0x000000000f087348 */ /* 0x00bfea0003c00000 */
[----:B------:R2:W4:Y:S02]  /*22de0*/  SHFL.IDX P6, R14, R13, R12, R11 ;  /* 0x0000000c0d0e7389 */ /* 0x00052400000c000b */
[----:B01234-:R-:W-:Y:S01]  /*22df0*/  ENDCOLLECTIVE ;  /* 0x000000000000791b */ /* 0x01ffe20003800000 */
.L_x_1924:
[----:B------:R-:W-:Y:S05]  /*22e00*/  BSYNC B0 ;  /* 0x0000000000007941 */ /* 0x000fea0003800000 */
.L_x_1923:
[----:B------:R-:W-:Y:S05]  /*22e10*/  BRA `(.L_x_1925) ;  /* 0xffffff9c00507947 */ /* 0x000fea000383ffff */
.L_x_1697:
[----:B------:R-:W-:Y:S01]  /*22e20*/  BSSY B0, `(.L_x_1926) ;  /* 0x0000006000007945 */ /* 0x000fe20003800000 */
[----:B------:R-:W-:-:S07]  /*22e30*/  IMAD.MOV.U32 R15, RZ, RZ, -0x1 ;  /* 0xffffffffff0f7424 */ /* 0x000fce00078e00ff */
[----:B01-3--:R-:W-:Y:S05]  /*22e40*/  WARPSYNC.COLLECTIVE R15, `(.L_x_1927) ;  /* 0x000000000f0c7348 */ /* 0x00bfea0003c00000 */
[----:B------:R-:W-:Y:S02]  /*22e50*/  ELECT P6, UR62, PT ;  /* 0x00000000003e782f */ /* 0x000fe400038c0000 */
[----:B------:R-:W-:Y:S01]  /*22e60*/  MOV R14, UR62 ;  /* 0x0000003e000e7c02 */ /* 0x000fe20008000f00 */
[----:B01-3--:R-:W-:Y:S10]  /*22e70*/  ENDCOLLECTIVE ;  /* 0x000000000000791b */ /* 0x00bff40003800000 */
.L_x_1927:
[----:B------:R-:W-:Y:S05]  /*22e80*/  BSYNC B0 ;  /* 0x0000000000007941 */ /* 0x000fea0003800000 */
.L_x_1926:
[----:B------:R-:W-:Y:S05]  /*22e90*/  BRA `(.L_x_1928) ;  /* 0xffffff9c00447947 */ /* 0x000fea000383ffff */
.L_x_1699:
[----:B0-----:R0:W2:Y:S02]  /*22ea0*/  SYNCS.PHASECHK.TRANS64.TRYWAIT P1, [R5+URZ+0x32440], R0 ;  /* 0x03244000050075a7 */ /* 0x0010a4000802017f */
[----:B--2---:R-:W-:Y:S05]  /*22eb0*/  @!P1 NANOSLEEP.SYNCS 0x989680 ;  /* 0x009896800000995d */ /* 0x004fea0003900000 */
[----:B------:R-:W2:Y:S02]  /*22ec0*/  @!P1 SYNCS.PHASECHK.TRANS64 P1, [R5+URZ+0x32440], R0 ;  /* 0x03244000050095a7 */ /* 0x000ea4000802007f */
[----:B--2---:R-:W-:Y:S05]  /*22ed0*/  @!P1 BRA `(.L_x_1699) ;  /* 0xfffffffc00f09947 */ /* 0x004fea000383ffff */
[----:B------:R-:W-:Y:S05]  /*22ee0*/  BRA `(.L_x_1929) ;  /* 0xffffff9c00647947 */ /* 0x000fea000383ffff */
.L_x_1701:
[----:B--2---:R2:W4:Y:S02]  /*22ef0*/  SYNCS.PHASECHK.TRANS64.TRYWAIT P1, [R3+URZ+0x32440], R2 ;  /* 0x03244002030075a7 */ /* 0x004524000802017f */
[----:B----4-:R-:W-:Y:S05]  /*22f00*/  @!P1 NANOSLEEP.SYNCS 0x989680 ;  /* 0x009896800000995d */ /* 0x010fea0003900000 */
[----:B------:R-:W4:Y:S02]  /*22f10*/  @!P1 SYNCS.PHASECHK.TRANS64 P1, [R3+URZ+0x32440], R2 ;  /* 0x03244002030095a7 */ /* 0x000f24000802007f */
[----:B----4-:R-:W-:Y:S05]  /*22f20*/  @!P1 BRA `(.L_x_1701) ;  /* 0xfffffffc00f09947 */ /* 0x010fea000383ffff */
[----:B------:R-:W-:Y:S05]  /*22f30*/  BRA `(.L_x_1930) ;  /* 0xffffff9c00707947 */ /* 0x000fea000383ffff */
.L_x_1703:
[----:B----4-:R4:W0:Y:S02]  /*22f40*/  SYNCS.PHASECHK.TRANS64.TRYWAIT P1, [R5+URZ+0x32460], R0 ;  /* 0x03246000050075a7 */ /* 0x010824000802017f */
[----:B0-----:R-:W-:Y:S05]  /*22f50*/  @!P1 NANOSLEEP.SYNCS 0x989680 ;  /* 0x009896800000995d */ /* 0x001fea0003900000 */
[----:B------:R-:W0:Y:S02]  /*22f60*/  @!P1 SYNCS.PHASECHK.TRANS64 P1, [R5+URZ+0x32460], R0 ;  /* 0x03246000050095a7 */ /* 0x000e24000802007f */
[----:B0-----:R-:W-:Y:S05]  /*22f70*/  @!P1 BRA `(.L_x_1703) ;  /* 0xfffffffc00f09947 */ /* 0x001fea000383ffff */
[----:B------:R-:W-:Y:S05]  /*22f80*/  BRA `(.L_x_1931) ;  /* 0xffffff9c006c7947 */ /* 0x000fea000383ffff */
.L_x_1932:
        /* <DEDUP_REMOVED lines=15> */
.L_x_6561:


//--------------------- .text._ZN7cutlass13device_kernelIN5flash11enable_sm90INS1_16FlashAttnFwdSm90INS1_25CollectiveMainloopFwdSm90ILi2EN4cute5tupleIJNS5_1CILi1EEES8_S8_EEENS6_IJNS7_ILi128EEENS7_ILi96EEENS7_ILi64EEEEEELi256ENS_10bfloat16_tEfNS_4arch4Sm90ELb0ELb1ELb1ELb0ELb1ELb0ELb0ELb1ELb0ELb1ELb1ELb0EEENS1_21CollectiveEpilogueFwdINS6_IJSA_NS7_ILi256EEESB_EEES9_SE_SG_Li256ELb0ELb1ELb1ELb0EEENS1_19SingleTileSchedulerILb0ELb1ELb1ELi128EEEEEEEEEvNT_6ParamsE --------------------------
	.section	.text._ZN7cutlass13device_kernelIN5flash11enable_sm90INS1_16FlashAttnFwdSm90INS1_25CollectiveMainloopFwdSm90ILi2EN4cute5tupleIJNS5_1CILi1EEES8_S8_EEENS6_IJNS7_ILi128EEENS7_ILi96EEENS7_ILi64EEEEEELi256ENS_10bfloat16_tEfNS_4arch4Sm90ELb0ELb1ELb1ELb0ELb1ELb0ELb0ELb1ELb0ELb1ELb1ELb0EEENS1_21CollectiveEpilogueFwdINS6_IJSA_NS7_ILi256EEESB_EEES9_SE_SG_Li256ELb0ELb1ELb1ELb0EEENS1_19SingleTileSchedulerILb0ELb1ELb1ELi128EEEEEEEEEvNT_6ParamsE,"ax",@progbits
	.align	128
.text._ZN7cutlass13device_kernelIN5flash11enable_sm90INS1_16FlashAttnFwdSm90INS1_25CollectiveMainloopFwdSm90ILi2EN4cute5tupleIJNS5_1CILi1EEES8_S8_EEENS6_IJNS7_ILi128EEENS7_ILi96EEENS7_ILi64EEEEEELi256ENS_10bfloat16_tEfNS_4arch4Sm90ELb0ELb1ELb1ELb0ELb1ELb0ELb0ELb1ELb0ELb1ELb1ELb0EEENS1_21CollectiveEpilogueFwdINS6_IJSA_NS7_ILi256EEESB_EEES9_SE_SG_Li256ELb0ELb1ELb1ELb0EEENS1_19SingleTileSchedulerILb0ELb1ELb1ELi128EEEEEEEEEvNT_6ParamsE:
        .type           _ZN7cutlass13device_kernelIN5flash11enable_sm90INS1_16FlashAttnFwdSm90INS1_25CollectiveMainloopFwdSm90ILi2EN4cute5tupleIJNS5_1CILi1EEES8_S8_EEENS6_IJNS7_ILi128EEENS7_ILi96EEENS7_ILi64EEEEEELi256ENS_10bfloat16_tEfNS_4arch4Sm90ELb0ELb1ELb1ELb0ELb1ELb0ELb0ELb1ELb0ELb1ELb1ELb0EEENS1_21CollectiveEpilogueFwdINS6_IJSA_NS7_ILi256EEESB_EEES9_SE_SG_Li256ELb0ELb1ELb1ELb0EEENS1_19SingleTileSchedulerILb0ELb1ELb1ELi128EEEEEEEEEvNT_6ParamsE,@function
        .size           _ZN7cutlass13device_kernelIN5flash11enable_sm90INS1_16FlashAttnFwdSm90INS1_25CollectiveMainloopFwdSm90ILi2EN4cute5tupleIJNS5_1CILi1EEES8_S8_EEENS6_IJNS7_ILi128EEENS7_ILi96EEENS7_ILi64EEEEEELi256ENS_10bfloat16_tEfNS_4arch4Sm90ELb0ELb1ELb1ELb0ELb1ELb0ELb0ELb1ELb0ELb1ELb1ELb0EEENS1_21CollectiveEpilogueFwdINS6_IJSA_NS7_ILi256EEESB_EEES9_SE_SG_Li256ELb0ELb1ELb1ELb0EEENS1_19SingleTileSchedulerILb0ELb1ELb1ELi128EEEEEEEEEvNT_6ParamsE,(.L_x_6562 - _ZN7cutlass13device_kernelIN5flash11enable_sm90INS1_16FlashAttnFwdSm90INS1_25CollectiveMainloopFwdSm90ILi2EN4cute5tupleIJNS5_1CILi1EEES8_S8_EEENS6_IJNS7_ILi128EEENS7_ILi96EEENS7_ILi64EEEEEELi256ENS_10bfloat16_tEfNS_4arch4Sm90ELb0ELb1ELb1ELb0ELb1ELb0ELb0ELb1ELb0ELb1ELb1ELb0EEENS1_21CollectiveEpilogueFwdINS6_IJSA_NS7_ILi256EEESB_EEES9_SE_SG_Li256ELb0ELb1ELb1ELb0EEENS1_19SingleTileSchedulerILb0ELb1ELb1ELi128EEEEEEEEEvNT_6ParamsE)
        .other          _ZN7cutlass13device_kernelIN5flash11enable_sm90INS1_16FlashAttnFwdSm90INS1_25CollectiveMainloopFwdSm90ILi2EN4cute5tupleIJNS5_1CILi1EEES8_S8_EEENS6_IJNS7_ILi128EEENS7_ILi96EEENS7_ILi64EEEEEELi256ENS_10bfloat16_tEfNS_4arch4Sm90ELb0ELb1ELb1ELb0ELb1ELb0ELb0ELb1ELb0ELb1ELb1ELb0EEENS1_21CollectiveEpilogueFwdINS6_IJSA_NS7_ILi256EEESB_EEES9_SE_SG_Li256ELb0ELb1ELb1ELb0EEENS1_19SingleTileSchedulerILb0ELb1ELb1ELi128EEEEEEEEEvNT_6ParamsE,@"STO_CUDA_ENTRY STV_DEFAULT"
_ZN7cutlass13device_kernelIN5flash11enable_sm90INS1_16FlashAttnFwdSm90INS1_25CollectiveMainloopFwdSm90ILi2EN4cute5tupleIJNS5_1CILi1EEES8_S8_EEENS6_IJNS7_ILi128EEENS7_ILi96EEENS7_ILi64EEEEEELi256ENS_10bfloat16_tEfNS_4arch4Sm90ELb0ELb1ELb1ELb0ELb1ELb0ELb0ELb1ELb0ELb1ELb1ELb0EEENS1_21CollectiveEpilogueFwdINS6_IJSA_NS7_ILi256EEESB_EEES9_SE_SG_Li256ELb0ELb1ELb1ELb0EEENS1_19SingleTileSchedulerILb0ELb1ELb1ELi128EEEEEEEEEvNT_6ParamsE:
[----:B------:R-:W0:Y:S01]  /*0000*/  LDC R1, c[0x0][0x28] ;  /* 0x00000a00ff017b82 */ /* 0x000e220000000800 */
[----:B------:R-:W1:Y:S01]  /*0010*/  S2R R17, SR_TID.X ;  /* 0x0000000000117919 */ /* 0x000e620000002100 */
[----:B------:R-:W-:Y:S01]  /*0020*/  ELECT P0, URZ, PT ;  /* 0x00000000003f782f */ /* 0x000fe20003800000 */
[----:B------:R-:W-:Y:S01]  /*0030*/  UMOV UR4, 0x80 ;  /* 0x0000008000047882 */ /* 0x000fe20000000000 */
[----:B------:R-:W-:Y:S01]  /*0040*/  UMOV UR7, 0x100 ;  /* 0x0000010000077882 */ /* 0x000fe20000000000 */
[--C-:B-1----:R-:W-:Y:S02]  /*0050*/  SHF.R.U32.HI R0, RZ, 0x5, R17.reuse ;  /* 0x00000005ff007819 */ /* 0x102fe40000011611 */
[----:B------:R-:W-:-:S03]  /*0060*/  SHF.R.U32.HI R16, RZ, 0x7, R17 ;  /* 0x00000007ff107819 */ /* 0x000fc60000011611 */
[----:B------:R-:W1:Y:S04]  /*0070*/  SHFL.IDX PT, R2, R0, RZ, 0x1f ;  /* 0x00001fff00027589 */ /* 0x000e6800000e0000 */
[----:B------:R2:W3:Y:S01]  /*0080*/  SHFL.IDX PT, R3, R16, RZ, 0x1f ;  /* 0x00001fff10037589 */ /* 0x0004e200000e0000 */
[C---:B-1----:R-:W-:Y:S02]  /*0090*/  ISETP.NE.OR P0, PT, R2.reuse, RZ, !P0 ;  /* 0x000000ff0200720c */ /* 0x042fe40004705670 */
[----:B------:R-:W-:-:S11]  /*00a0*/  ISETP.NE.AND P1, PT, R2, RZ, PT ;  /* 0x000000ff0200720c */ /* 0x000fd60003f25270 */
[----:B------:R-:W-:Y:S01]  /*00b0*/  VOTEU.ALL UP0, P0 ;  /* 0x00000000003f7886 */ /* 0x000fe20000000000 */
[----:B------:R-:W-:-:S04]  /*00c0*/  VOTEU.ALL UP1, P0 ;  /* 0x00000000003f7886 */ /* 0x000fc80000020000 */
[----:B------:R-:W1:Y:S01]  /*00d0*/  @!UP0 S2UR UR8, SR_CgaCtaId ;  /* 0x00000000000889c3 */ /* 0x000e620000008800 */
[----:B------:R-:W-:Y:S01]  /*00e0*/  @!UP0 UMOV UR6, 0x400 ;  /* 0x0000040000068882 */ /* 0x000fe20000000000 */
[----:B------:R-:W-:-:S04]  /*00f0*/  @!UP0 UIADD3 UR4, -UR4, 0x100000, URZ ;  /* 0x0010000004048890 */ /* 0x000fc8000fffe13f */
[----:B------:R-:W-:Y:S02]  /*0100*/  @!UP0 USHF.L.U32 UR5, UR4, 0xb, URZ ;  /* 0x0000000b04058899 */ /* 0x000fe4000800063f */
[----:B------:R-:W-:Y:S02]  /*0110*/  @!UP0 USHF.L.U32 UR4, UR4, 0x1, URZ ;  /* 0x0000000104048899 */ /* 0x000fe4000800063f */
[----:B-1----:R-:W-:Y:S02]  /*0120*/  @!UP0 ULEA UR8, UR8, UR6, 0x18 ;  /* 0x0000000608088291 */ /* 0x002fe4000f8ec03f */
[----:B------:R-:W-:-:S04]  /*0130*/  @!UP0 UIADD3 UR6, -UR7, 0x100000, URZ ;  /* 0x0010000007068890 */ /* 0x000fc8000fffe13f */
[----:B------:R-:W-:Y:S02]  /*0140*/  @!UP0 USHF.L.U32 UR7, UR6, 0xb, URZ ;  /* 0x0000000b06078899 */ /* 0x000fe4000800063f */
[----:B------:R-:W-:Y:S01]  /*0150*/  @!UP0 USHF.L.U32 UR6, UR6, 0x1, URZ ;  /* 0x0000000106068899 */ /* 0x000fe2000800063f */
[----:B------:R-:W-:-:S05]  /*0160*/  VOTEU.ALL UP0, P0 ;  /* 0x00000000003f7886 */ /* 0x000fca0000000000 */
[----:B------:R2:W1:Y:S06]  /*0170*/  @!UP0 SYNCS.EXCH.64 URZ, [UR8+0x22800], UR4 ;  /* 0x02280004083f85b2 */ /* 0x00046c0008000100 */
[----:B------:R2:W4:Y:S02]  /*0180*/  @!UP1 SYNCS.EXCH.64 URZ, [UR8+0x22820], UR6 ;  /* 0x02282006083f95b2 */ /* 0x0005240008000100 */
[----:B0-23--:R-:W-:Y:S05]  /*0190*/  @P1 BRA `(.L_x_1933) ;  /* 0x0000000000481947 */ /* 0x00dfea0003800000 */
        /* <DEDUP_REMOVED lines=13> */
[----:B0-----:R0:W2:Y:S08]  /*0270*/  SYNCS.EXCH.64 URZ, [UR8+0x22830], UR4 ;  /* 0x02283004083f75b2 */ /* 0x0010b00008000100 */
[----:B------:R0:W3:Y:S01]  /*0280*/  SYNCS.EXCH.64 URZ, [UR8+0x22840], UR6 ;  /* 0x02284006083f75b2 */ /* 0x0000e20008000100 */
[----:B------:R0:W0:Y:S01]  /*0290*/  SYNCS.EXCH.64 URZ, [UR8+0x22838], UR4 ;  /* 0x02283804083f75b2 */ /* 0x0000220008000100 */
[----:B------:R0:W0:Y:S01]  /*02a0*/  SYNCS.EXCH.64 URZ, [UR8+0x22848], UR6 ;  /* 0x02284806083f75b2 */ /* 0x0000220008000100 */
[----:B------:R-:W-:Y:S01]  /*02b0*/  NOP ;  /* 0x0000000000007918 */ /* 0x000fe20000000000 */
.L_x_1933:
        /* <DEDUP_REMOVED lines=22> */
.L_x_1934:
        /* <DEDUP_REMOVED lines=18> */
.L_x_1935:
        /* <DEDUP_REMOVED lines=22> */
.L_x_1936:
        /* <DEDUP_REMOVED lines=23> */
.L_x_1937:
        /* <DEDUP_REMOVED lines=9> */
.L_x_1940:
        /* <DEDUP_REMOVED lines=20> */
[----:B------:R-:W0:Y:S01]  /*09e0*/  LDC.64 R6, c[0x0][0x418] ;  /* 0x00010600ff067b82 */ /* 0x000e220000000a00 */
[----:B------:R-:W-:Y:S01]  /*09f0*/  ULDC UR4, c[0x0][0x448] ;  /* 0x0001120000047ab9 */ /* 0x000fe20000000800 */
[----:B------:R-:W-:Y:S01]  /*0a00*/  VIADD R19, R17, 0xffffff80 ;  /* 0xffffff8011137836 */ /* 0x000fe20000000000 */
[----:B------:R-:W-:-:S03]  /*0a10*/  UISETP.NE.AND UP0, UPT, UR4, 0x1, UPT ;  /* 0x000000010400788c */ /* 0x000fc6000bf05270 */
[----:B------:R-:W-:Y:S01]  /*0a20*/  ULDC.64 UR4, c[0x0][0x9e0] ;  /* 0x0002780000047ab9 */ /* 0x000fe20000000a00 */
[----:B------:R-:W-:Y:S01]  /*0a30*/  UP2UR UR40, UPR, URZ, 0x1 ;  /* 0x000000013f287883 */ /* 0x000fe20008000000 */
[----:B------:R-:W1:Y:S06]  /*0a40*/  LDC R2, c[0x0][0x288] ;  /* 0x0000a200ff027b82 */ /* 0x000e6c0000000800 */
[----:B------:R-:W-:Y:S01]  /*0a50*/  @UP0 ULDC UR8, c[0x0][0x44c] ;  /* 0x0001130000080ab9 */ /* 0x000fe20000000800 */
[----:B------:R-:W-:Y:S01]  /*0a60*/  @UP0 ULDC UR11, c[0x0][0x450] ;  /* 0x00011400000b0ab9 */ /* 0x000fe20000000800 */
[----:B------:R-:W2:Y:S08]  /*0a70*/  LDC R18, c[0x0][0x424] ;  /* 0x00010900ff127b82 */ /* 0x000eb00000000800 */
[----:B------:R-:W3:Y:S01]  /*0a80*/  S2UR UR44, SR_CTAID.X ;  /* 0x00000000002c79c3 */ /* 0x000ee20000002500 */
[----:B0-----:R-:W-:-:S04]  /*0a90*/  ISETP.NE.U32.AND P0, PT, R6, RZ, PT ;  /* 0x000000ff0600720c */ /* 0x001fc80003f05070 */
[----:B------:R-:W-:-:S03]  /*0aa0*/  ISETP.NE.AND.EX P0, PT, R7, RZ, PT, P0 ;  /* 0x000000ff0700720c */ /* 0x000fc60003f05300 */
[----:B------:R-:W0:Y:S01]  /*0ab0*/  LDC R5, c[0x0][0x2f0] ;  /* 0x0000bc00ff057b82 */ /* 0x000e220000000800 */
[----:B-1----:R-:W-:Y:S02]  /*0ac0*/  IADD3 R3, -R2, 0x1, RZ ;  /* 0x0000000102037810 */ /* 0x002fe40007ffe1ff */
[----:B--2---:R-:W-:Y:S01]  /*0ad0*/  SEL R18, R18, 0x1, P0 ;  /* 0x0000000112127807 */ /* 0x004fe20000000000 */
[----:B---3--:R-:W-:-:S04]  /*0ae0*/  USHF.L.U32 UR44, UR44, 0x7, URZ ;  /* 0x000000072c2c7899 */ /* 0x008fc8000800063f */
[----:B------:R-:W-:Y:S01]  /*0af0*/  UIADD3 UR7, UR44, 0x7f, URZ ;  /* 0x0000007f2c077890 */ /* 0x000fe2000fffe03f */
[----:B0-----:R-:W-:-:S03]  /*0b00*/  IMAD R3, R18, R5, R3 ;  /* 0x0000000512037224 */ /* 0x001fc600078e0203 */
[----:B------:R-:W-:Y:S01]  /*0b10*/  UIMAD.WIDE.U32 UR8, UR7, UR8, URZ ;  /* 0x00000008070872a5 */ /* 0x000fe2000f8e003f */
[----:B------:R-:W-:Y:S01]  /*0b20*/  IMAD R17, R18, R5, RZ ;  /* 0x0000000512117224 */ /* 0x000fe200078e02ff */
[----:B------:R-:W-:Y:S02]  /*0b30*/  R2UR UR10, R3 ;  /* 0x00000000030a72ca */ /* 0x000fe400000e0000 */
[----:B------:R-:W-:Y:S02]  /*0b40*/  @UP0 USHF.R.U32.HI UR7, URZ, UR11, UR9 ;  /* 0x0000000b3f070299 */ /* 0x000fe40008011609 */
[----:B------:R-:W-:-:S04]  /*0b50*/  UISETP.GE.AND UP0, UPT, UR5, 0x1, UPT ;  /* 0x000000010500788c */ /* 0x000fc8000bf06270 */
[----:B------:R-:W-:Y:S02]  /*0b60*/  UP2UR UR43, UPR, URZ, 0x1 ;  /* 0x000000013f2b7883 */ /* 0x000fe40008000000 */
[----:B------:R-:W-:-:S03]  /*0b70*/  PLOP3.LUT P0, PT, PT, PT, UP0, 0x40, 0x0 ;  /* 0x000000000000781c */ /* 0x000fc60003f0e808 */
[----:B------:R-:W-:-:S04]  /*0b80*/  UIADD3 UR7, UR10, UR7, URZ ;  /* 0x000000070a077290 */ /* 0x000fc8000fffe03f */
[----:B------:R-:W-:-:S06]  /*0b90*/  UIADD3 UR4, UR7, UR4, URZ ;  /* 0x0000000407047290 */ /* 0x000fcc000fffe03f */
[----:B------:R-:W-:Y:S01]  /*0ba0*/  IMAD.U32 R0, RZ, RZ, UR4 ;  /* 0x00000004ff007e24 */ /* 0x000fe2000f8e00ff */
[----:B------:R-:W-:Y:S06]  /*0bb0*/  @P0 BRA `(.L_x_1942) ;  /* 0x0000000000400947 */ /* 0x000fec0003800000 */
[----:B------:R-:W-:Y:S01]  /*0bc0*/  ISETP.LT.AND P0, PT, RZ, UR7, PT ;  /* 0x00000007ff007c0c */ /* 0x000fe2000bf01270 */
[----:B------:R-:W-:-:S12]  /*0bd0*/  UIADD3 UR4, UR7, -0x1, URZ ;  /* 0xffffffff07047890 */ /* 0x000fd8000fffe03f */
[----:B------:R-:W-:Y:S05]  /*0be0*/  @P0 BRA `(.L_x_1943) ;  /* 0x00000000001c0947 */ /* 0x000fea0003800000 */
[----:B------:R-:W-:Y:S02]  /*0bf0*/  UISETP.NE.AND UP0, UPT, UR5, 0x1, UPT ;  /* 0x000000010500788c */ /* 0x000fe4000bf05270 */
[----:B------:R-:W-:-:S09]  /*0c00*/  UIADD3 UR4, -UR7, URZ, URZ ;  /* 0x0000003f07047290 */ /* 0x000fd2000fffe13f */
[----:B------:R-:W-:Y:S02]  /*0c10*/  @UP0 ULDC.64 UR10, c[0x0][0x9e8] ;  /* 0x00027a00000a0ab9 */ /* 0x000fe40000000a00 */
[----:B------:R-:W-:-:S04]  /*0c20*/  UIMAD.WIDE.U32 UR8, UR4, UR10, URZ ;  /* 0x0000000a040872a5 */ /* 0x000fc8000f8e003f */
[----:B------:R-:W-:-:S04]  /*0c30*/  @UP0 USHF.R.U32.HI UR4, URZ, UR11, UR9 ;  /* 0x0000000b3f040299 */ /* 0x000fc80008011609 */
[----:B------:R-:W-:Y:S01]  /*0c40*/  ULOP3.LUT UR4, URZ, UR4, URZ, 0x33, !UPT ;  /* 0x000000043f047292 */ /* 0x000fe2000f8e333f */
[----:B------:R-:W-:Y:S11]  /*0c50*/  BRA `(.L_x_1944) ;  /* 0x0000000000107947 */ /* 0x000ff60003800000 */
.L_x_1943:
[----:B------:R-:W-:-:S11]  /*0c60*/  UISETP.NE.AND UP0, UPT, UR5, 0x1, UPT ;  /* 0x000000010500788c */ /* 0x000fd6000bf05270 */
[----:B------:R-:W-:Y:S02]  /*0c70*/  @UP0 ULDC.64 UR10, c[0x0][0x9e8] ;  /* 0x00027a00000a0ab9 */ /* 0x000fe40000000a00 */
[----:B------:R-:W-:-:S04]  /*0c80*/  UIMAD.WIDE.U32 UR8, UR4, UR10, URZ ;  /* 0x0000000a040872a5 */ /* 0x000fc8000f8e003f */
[----:B------:R-:W-:-:S12]  /*0c90*/  @UP0 USHF.R.U32.HI UR4, URZ, UR11, UR9 ;  /* 0x0000000b3f040299 */ /* 0x000fd80008011609 */
.L_x_1944:
[----:B------:R-:W-:-:S06]  /*0ca0*/  UIMAD UR4, UR4, UR5, UR5 ;  /* 0x00000005040472a4 */ /* 0x000fcc000f8e0205 */
[----:B------:R-:W-:-:S07]  /*0cb0*/  VIMNMX R0, R0, UR4, PT ;  /* 0x0000000400007c48 */ /* 0x000fce000bfe0100 */
.L_x_1942:
[----:B------:R-:W-:Y:S01]  /*0cc0*/  UISETP.NE.AND UP0, UPT, UR40, URZ, UPT ;  /* 0x0000003f2800728c */ /* 0x000fe2000bf05270 */
[-C--:B------:R-:W-:Y:S01]  /*0cd0*/  IMAD R3, R18, R5.reuse, -R2 ;  /* 0x0000000512037224 */ /* 0x080fe200078e0a02 */
[----:B------:R-:W-:Y:S01]  /*0ce0*/  UMOV UR4, UR44 ;  /* 0x0000002c00047c82 */ /* 0x000fe20008000000 */
[----:B------:R-:W-:Y:S02]  /*0cf0*/  VIADD R2, R0, 0x5f ;  /* 0x0000005f00027836 */ /* 0x000fe40000000000 */
[----:B------:R-:W-:Y:S01]  /*0d00*/  IMAD R0, R18, R5, 0x5f ;  /* 0x0000005f12007424 */ /* 0x000fe200078e0205 */
[----:B------:R-:W-:Y:S01]  /*0d10*/  R2UR UR7, R3 ;  /* 0x00000000030772ca */ /* 0x000fe200000e0000 */
[----:B------:R-:W-:-:S04]  /*0d20*/  IMAD.HI R2, R2, 0x2aaaaaab, RZ ;  /* 0x2aaaaaab02027827 */ /* 0x000fc800078e02ff */
[----:B------:R-:W-:Y:S01]  /*0d30*/  @UP0 ULDC UR8, c[0x0][0x44c] ;  /* 0x0001130000080ab9 */ /* 0x000fe20000000800 */
[----:B------:R-:W-:Y:S01]  /*0d40*/  @UP0 ULDC UR10, c[0x0][0x450] ;  /* 0x00011400000a0ab9 */ /* 0x000fe20000000800 */
[----:B------:R-:W-:Y:S01]  /*0d50*/  UIMAD.WIDE.U32 UR8, UR44, UR8, URZ ;  /* 0x000000082c0872a5 */ /* 0x000fe2000f8e003f */
[----:B------:R-:W-:Y:S01]  /*0d60*/  IMAD.HI R0, R0, 0x2aaaaaab, RZ ;  /* 0x2aaaaaab00007827 */ /* 0x000fe200078e02ff */
[----:B------:R-:W-:Y:S02]  /*0d70*/  SHF.R.U32.HI R5, RZ, 0x1f, R2 ;  /* 0x0000001fff057819 */ /* 0x000fe40000011602 */
[----:B------:R-:W-:Y:S02]  /*0d80*/  @UP0 USHF.R.U32.HI UR4, URZ, UR10, UR9 ;  /* 0x0000000a3f040299 */ /* 0x000fe40008011609 */
[----:B------:R-:W-:Y:S01]  /*0d90*/  UISETP.GE.AND UP0, UPT, UR5, 0x1, UPT ;  /* 0x000000010500788c */ /* 0x000fe2000bf06270 */
[----:B------:R-:W-:Y:S01]  /*0da0*/  SHF.R.U32.HI R3, RZ, 0x1f, R0 ;  /* 0x0000001fff037819 */ /* 0x000fe20000011600 */
[----:B------:R-:W-:Y:S01]  /*0db0*/  UIADD3 UR4, UR7, UR4, URZ ;  /* 0x0000000407047290 */ /* 0x000fe2000fffe03f */
[----:B------:R-:W-:-:S02]  /*0dc0*/  LEA.HI.SX32 R2, R2, R5, 0x1c ;  /* 0x0000000502027211 */ /* 0x000fc400078fe2ff */
[----:B------:R-:W-:Y:S01]  /*0dd0*/  ULDC UR7, c[0x0][0x9dc] ;  /* 0x0002770000077ab9 */ /* 0x000fe20000000800 */
[----:B------:R-:W-:Y:S01]  /*0de0*/  PLOP3.LUT P0, PT, PT, PT, UP0, 0x40, 0x0 ;  /* 0x000000000000781c */ /* 0x000fe20003f0e808 */
[----:B------:R-:W-:Y:S01]  /*0df0*/  UIADD3 UR7, UR4, -UR7, URZ ;  /* 0x8000000704077290 */ /* 0x000fe2000fffe03f */
[----:B------:R-:W-:-:S04]  /*0e00*/  LEA.HI.SX32 R3, R0, R3, 0x1c ;  /* 0x0000000300037211 */ /* 0x000fc800078fe2ff */
[----:B------:R-:W-:-:S07]  /*0e10*/  VIMNMX R22, R3, R2, PT ;  /* 0x0000000203167248 */ /* 0x000fce0003fe0100 */
[----:B------:R-:W-:Y:S05]  /*0e20*/  @P0 BRA `(.L_x_1945) ;  /* 0x0000000000440947 */ /* 0x000fea0003800000 */
[----:B------:R-:W-:-:S06]  /*0e30*/  UISETP.GT.AND UP0, UPT, UR4, -0x1, UPT ;  /* 0xffffffff0400788c */ /* 0x000fcc000bf04270 */
[----:B------:R-:W-:-:S13]  /*0e40*/  PLOP3.LUT P0, PT, PT, PT, UP0, 0x80, 0x0 ;  /* 0x000000000000781c */ /* 0x000fda0003f0f008 */
[----:B------:R-:W-:Y:S05]  /*0e50*/  @P0 BRA `(.L_x_1946) ;  /* 0x00000000001c0947 */ /* 0x000fea0003800000 */
[----:B------:R-:W-:Y:S02]  /*0e60*/  UISETP.NE.AND UP0, UPT, UR5, 0x1, UPT ;  /* 0x000000010500788c */ /* 0x000fe4000bf05270 */
[----:B------:R-:W-:-:S09]  /*0e70*/  ULOP3.LUT UR4, URZ, UR4, URZ, 0x33, !UPT ;  /* 0x000000043f047292 */ /* 0x000fd2000f8e333f */
[----:B------:R-:W-:Y:S02]  /*0e80*/  @UP0 ULDC.64 UR10, c[0x0][0x9e8] ;  /* 0x00027a00000a0ab9 */ /* 0x000fe40000000a00 */
[----:B------:R-:W-:-:S04]  /*0e90*/  UIMAD.WIDE.U32 UR8, UR4, UR10, URZ ;  /* 0x0000000a040872a5 */ /* 0x000fc8000f8e003f */
[----:B------:R-:W-:-:S04]  /*0ea0*/  @UP0 USHF.R.U32.HI UR4, URZ, UR11, UR9 ;  /* 0x0000000b3f040299 */ /* 0x000fc80008011609 */
[----:B------:R-:W-:Y:S01]  /*0eb0*/  ULOP3.LUT UR4, URZ, UR4, URZ, 0x33, !UPT ;  /* 0x000000043f047292 */ /* 0x000fe2000f8e333f */
[----:B------:R-:W-:Y:S11]  /*0ec0*/  BRA `(.L_x_1947) ;  /* 0x0000000000107947 */ /* 0x000ff60003800000 */
.L_x_1946:
[----:B------:R-:W-:-:S11]  /*0ed0*/  UISETP.NE.AND UP0, UPT, UR5, 0x1, UPT ;  /* 0x000000010500788c */ /* 0x000fd6000bf05270 */
[----:B------:R-:W-:Y:S02]  /*0ee0*/  @UP0 ULDC.64 UR10, c[0x0][0x9e8] ;  /* 0x00027a00000a0ab9 */ /* 0x000fe40000000a00 */
[----:B------:R-:W-:-:S04]  /*0ef0*/  UIMAD.WIDE.U32 UR8, UR4, UR10, URZ ;  /* 0x0000000a040872a5 */ /* 0x000fc8000f8e003f */
[----:B------:R-:W-:-:S12]  /*0f00*/  @UP0 USHF.R.U32.HI UR4, URZ, UR11, UR9 ;  /* 0x0000000b3f040299 */ /* 0x000fd80008011609 */
.L_x_1947:
[----:B------:R-:W-:-:S04]  /*0f10*/  UIMAD UR4, UR4, UR5, URZ ;  /* 0x00000005040472a4 */ /* 0x000fc8000f8e023f */
[----:B------:R-:W-:-:S04]  /*0f20*/  UISETP.LT.AND UP0, UPT, UR7, UR4, UPT ;  /* 0x000000040700728c */ /* 0x000fc8000bf01270 */
[----:B------:R-:W-:-:S12]  /*0f30*/  USEL UR7, UR7, UR4, !UP0 ;  /* 0x0000000407077287 */ /* 0x000fd8000c000000 */
.L_x_1945:
[----:B------:R-:W-:Y:S02]  /*0f40*/  UIMAD.WIDE UR4, UR7, 0x2aaaaaab, URZ ;  /* 0x2aaaaaab070478a5 */ /* 0x000fe4000f8e023f */
[----:B------:R-:W-:Y:S02]  /*0f50*/  USHF.R.U32.HI UR10, URZ, 0x10, UR6 ;  /* 0x000000103f0a7899 */ /* 0x000fe40008011606 */
[----:B------:R-:W-:Y:S02]  /*0f60*/  USHF.R.U32.HI UR4, URZ, 0x1f, UR5 ;  /* 0x0000001f3f047899 */ /* 0x000fe40008011605 */
[----:B------:R-:W-:Y:S02]  /*0f70*/  ULOP3.LUT UR39, UR6, 0xffff, URZ, 0xc0, !UPT ;  /* 0x0000ffff06277892 */ /* 0x000fe4000f8ec03f */
[----:B------:R-:W-:-:S04]  /*0f80*/  ULEA.HI.SX32 UR4, UR5, UR4, 0x1c ;  /* 0x0000000405047291 */ /* 0x000fc8000f8fe23f */
[----:B------:R-:W-:-:S04]  /*0f90*/  UISETP.LT.AND UP0, UPT, URZ, UR4, UPT ;  /* 0x000000043f00728c */ /* 0x000fc8000bf01270 */
[----:B------:R-:W-:Y:S02]  /*0fa0*/  USEL UR9, URZ, UR4, !UP0 ;  /* 0x000000043f097287 */ /* 0x000fe4000c000000 */
[----:B------:R-:W-:Y:S01]  /*0fb0*/  UISETP.NE.AND UP0, UPT, UR10, URZ, UPT ;  /* 0x0000003f0a00728c */ /* 0x000fe2000bf05270 */
[----:B------:R-:W-:-:S03]  /*0fc0*/  UMOV UR4, URZ ;  /* 0x0000003f00047c82 */ /* 0x000fc60008000000 */
[----:B------:R-:W-:-:S07]  /*0fd0*/  ISETP.GT.AND P0, PT, R22, UR9, PT ;  /* 0x0000000916007c0c */ /* 0x000fce000bf04270 */
[----:B------:R-:W-:-:S06]  /*0fe0*/  @!UP0 ULDC UR10, c[0x0][0x9f0] ;  /* 0x00027c00000a8ab9 */ /* 0x000fcc0000000800 */
[----:B------:R-:W-:Y:S05]  /*0ff0*/  @!P0 BRA `(.L_x_1948) ;  /* 0x00000000008c8947 */ /* 0x000fea0003800000 */
[----:B------:R-:W-:Y:S01]  /*1000*/  IMAD.U32 R5, RZ, RZ, UR10 ;  /* 0x0000000aff057e24 */ /* 0x000fe2000f8e00ff */
[----:B------:R-:W-:-:S04]  /*1010*/  UMOV UR4, URZ ;  /* 0x0000003f00047c82 */ /* 0x000fc80008000000 */
[----:B------:R-:W-:-:S04]  /*1020*/  IABS R0, R5 ;  /* 0x0000000500007213 */ /* 0x000fc80000000000 */
[----:B------:R-:W-:Y:S02]  /*1030*/  R2UR UR11, R0 ;  /* 0x00000000000b72ca */ /* 0x000fe400000e0000 */
[----:B------:R-:W-:Y:S02]  /*1040*/  IADD3 R0, R5, -0x1, R22 ;  /* 0xffffffff05007810 */ /* 0x000fe40007ffe016 */
[----:B------:R-:W-:Y:S02]  /*1050*/  IABS R5, R5 ;  /* 0x0000000500057213 */ /* 0x000fe40000000000 */
[----:B------:R-:W-:-:S03]  /*1060*/  R2UR UR6, R0 ;  /* 0x00000000000672ca */ /* 0x000fc600000e0000 */
[----:B------:R-:W-:-:S04]  /*1070*/  IMAD.MOV R5, RZ, RZ, -R5 ;  /* 0x000000ffff057224 */ /* 0x000fc800078e0a05 */
[----:B------:R-:W0:Y:S06]  /*1080*/  I2F.RP R2, UR11 ;  /* 0x0000000b00027d06 */ /* 0x000e2c0008209400 */
[----:B------:R-:W-:-:S06]  /*1090*/  UIADD3 UR6, -UR9, UR6, URZ ;  /* 0x0000000609067290 */ /* 0x000fcc000fffe13f */
[----:B------:R-:W-:Y:S01]  /*10a0*/  IMAD.U32 R0, RZ, RZ, UR6 ;  /* 0x00000006ff007e24 */ /* 0x000fe2000f8e00ff */
[----:B------:R-:W-:Y:S01]  /*10b0*/  ULOP3.LUT UR6, UR6, UR10, URZ, 0x3c, !UPT ;  /* 0x0000000a06067292 */ /* 0x000fe2000f8e3c3f */
[----:B0-----:R-:W0:Y:S03]  /*10c0*/  MUFU.RCP R2, R2 ;  /* 0x0000000200027308 */ /* 0x001e260000001000 */
[----:B------:R-:W-:-:S04]  /*10d0*/  IABS R0, R0 ;  /* 0x0000000000007213 */ /* 0x000fc80000000000 */
[----:B------:R-:W-:Y:S01]  /*10e0*/  R2UR UR8, R0 ;  /* 0x00000000000872ca */ /* 0x000fe200000e0000 */
[----:B------:R-:W-:Y:S02]  /*10f0*/  IMAD.MOV.U32 R0, RZ, RZ, R5 ;  /* 0x000000ffff007224 */ /* 0x000fe400078e0005 */
[----:B0-----:R-:W-:-:S06]  /*1100*/  VIADD R3, R2, 0xffffffe ;  /* 0x0ffffffe02037836 */ /* 0x001fcc0000000000 */
        /* <DEDUP_REMOVED lines=18> */
.L_x_1948:
[----:B------:R-:W-:Y:S02]  /*1230*/  UIMAD UR39, UR39, UR4, UR9 ;  /* 0x00000004272772a4 */ /* 0x000fe4000f8e0209 */
[----:B------:R-:W-:Y:S01]  /*1240*/  IMAD.U32 R3, RZ, RZ, UR4 ;  /* 0x00000004ff037e24 */ /* 0x000fe2000f8e00ff */
[----:B------:R-:W-:Y:S02]  /*1250*/  PLOP3.LUT P0, PT, PT, PT, PT, 0x80, 0x0 ;  /* 0x000000000000781c */ /* 0x000fe40003f0f070 */
[----:B------:R-:W-:Y:S02]  /*1260*/  CS2R R150, SRZ ;  /* 0x0000000000967805 */ /* 0x000fe4000001ff00 */
[----:B------:R-:W-:Y:S02]  /*1270*/  CS2R R148, SRZ ;  /* 0x0000000000947805 */ /* 0x000fe4000001ff00 */
[----:B------:R-:W-:Y:S02]  /*1280*/  CS2R R146, SRZ ;  /* 0x0000000000927805 */ /* 0x000fe4000001ff00 */
[----:B------:R-:W-:-:S02]  /*1290*/  VIADDMNMX R22, R3, UR39, R22, PT ;  /* 0x0000002703167c46 */ /* 0x000fc4000b800116 */
[----:B------:R-:W-:Y:S02]  /*12a0*/  CS2R R2, SRZ ;  /* 0x0000000000027805 */ /* 0x000fe4000001ff00 */
[----:B------:R-:W-:Y:S02]  /*12b0*/  CS2R R144, SRZ ;  /* 0x0000000000907805 */ /* 0x000fe4000001ff00 */
[----:B------:R-:W-:Y:S02]  /*12c0*/  CS2R R142, SRZ ;  /* 0x00000000008e7805 */ /* 0x000fe4000001ff00 */
[----:B------:R-:W-:Y:S02]  /*12d0*/  ISETP.GT.AND P1, PT, R22, UR39, PT ;  /* 0x0000002716007c0c */ /* 0x000fe4000bf24270 */
        /* <DEDUP_REMOVED lines=64> */
[----:B------:R-:W-:-:S05]  /*16e0*/  SHF.R.S32.HI R74, RZ, 0x7, R73 ;  /* 0x00000007ff4a7819 */ /* 0x000fca0000011449 */
        /* <DEDUP_REMOVED lines=29> */
.L_x_1950:
[----:B------:R-:W-:Y:S01]  /*18c0*/  SHF.L.U32 R2, RZ, 0x1f, RZ ;  /* 0x0000001fff027819 */ /* 0x000fe200000006ff */
[----:B------:R-:W-:-:S03]  /*18d0*/  VIADD R3, R16, 0x8 ;  /* 0x0000000810037836 */ /* 0x000fc60000000000 */
[----:B------:R-:W0:Y:S02]  /*18e0*/  SYNCS.PHASECHK.TRANS64.TRYWAIT P0, [UR38+0x22800], R2 ;  /* 0x02280002ff0075a7 */ /* 0x000e240008000166 */
[----:B0-----:R-:W-:Y:S05]  /*18f0*/  @!P0 BRA `(.L_x_1951) ;  /* 0x0000012c00b88947 */ /* 0x001fea0003800000 */
.L_x_2083:
[----:B------:R-:W-:Y:S05]  /*1900*/  WARPSYNC.ALL ;  /* 0x0000000000007948 */ /* 0x000fea0003800000 */
[----:B------:R-:W-:Y:S01]  /*1910*/  ULOP3.LUT UR4, UR42, 0x1, URZ, 0xfc, !UPT ;  /* 0x000000012a047892 */ /* 0x000fe2000f8efc3f */
[----:B------:R1:W-:Y:S03]  /*1920*/  BAR.SYNC.DEFER_BLOCKING R3, 0x100 ;  /* 0x000400030000751d */ /* 0x0003e60000010000 */
[----:B------:R-:W-:-:S06]  /*1930*/  UISETP.NE.AND UP0, UPT, UR4, 0x3, UPT ;  /* 0x000000030400788c */ /* 0x000fcc000bf05270 */
[----:B------:R-:W-:-:S13]  /*1940*/  PLOP3.LUT P0, PT, PT, PT, UP0, 0x40, 0x0 ;  /* 0x000000000000781c */ /* 0x000fda0003f0e808 */
[----:B-1----:R-:W-:Y:S05]  /*1950*/  @P0 BRA `(.L_x_1952) ;  /* 0x0000000000040947 */ /* 0x002fea0003800000 */
[----:B------:R-:W-:Y:S01]  /*1960*/  BPT.TRAP 0x1 ;  /* 0x000000040000795c */ /* 0x000fe20000300000 */
.L_x_1952:
[----:B------:R-:W-:Y:S01]  /*1970*/  PLOP3.LUT P1, PT, PT, PT, UP0, 0x40, 0x0 ;  /* 0x000000000000781c */ /* 0x000fe20003f2e808 */
[----:B------:R1:W2:-:S12]  /*1980*/  SYNCS.PHASECHK.TRANS64.TRYWAIT P0, [UR38+0x22830], R2 ;  /* 0x02283002ff0075a7 */ /* 0x0002980008000166 */
[----:B-1----:R-:W-:Y:S05]  /*1990*/  @P1 BRA `(.L_x_1953) ;  /* 0x0000000000041947 */ /* 0x002fea0003800000 */
[----:B------:R-:W-:Y:S01]  /*19a0*/  BPT.TRAP 0x1 ;  /* 0x000000040000795c */ /* 0x000fe20000300000 */
.L_x_1953:
[----:B--2---:R-:W-:Y:S05]  /*19b0*/  @P0 BRA `(.L_x_1954) ;  /* 0x0000000000080947 */ /* 0x004fea0003800000 */
[----:B------:R-:W1:Y:S02]  /*19c0*/  SYNCS.PHASECHK.TRANS64.TRYWAIT P0, [UR38+0x22830], R2 ;  /* 0x02283002ff0075a7 */ /* 0x000e640008000166 */
[----:B-1----:R-:W-:Y:S05]  /*19d0*/  @!P0 BRA `(.L_x_1955) ;  /* 0x0000012c00988947 */ /* 0x002fea0003800000 */
.L_x_1954:
[----:B------:R-:W-:Y:S01]  /*19e0*/  UIADD3 UR4, UR38, 0x1c400, URZ ;  /* 0x0001c40026047890 */ /* 0x000fe2000fffe03f */
[----:B------:R-:W-:Y:S01]  /*19f0*/  WARPGROUP.ARRIVE ;  /* 0x00000000000079c5 */ /* 0x000fe20000000000 */
[----:B------:R-:W-:Y:S01]  /*1a00*/  ULOP3.LUT UR45, UR45, 0x10000, URZ, 0xfc, !UPT ;  /* 0x000100002d2d7892 */ /* 0x000fe2000f8efc3f */
[----:B------:R-:W-:Y:S01]  /*1a10*/  PLOP3.LUT P0, PT, PT, PT, UP0, 0x40, 0x0 ;  /* 0x000000000000781c */ /* 0x000fe20003f0e808 */
[----:B------:R-:W-:Y:S01]  /*1a20*/  USHF.R.U32.HI UR4, URZ, 0x4, UR4 ;  /* 0x000000043f047899 */ /* 0x000fe20008011604 */
[----:B------:R-:W-:Y:S01]  /*1a30*/  IADD3 R0, -R16, 0xb, RZ ;  /* 0x0000000b10007810 */ /* 0x000fe20007ffe1ff */
[----:B------:R-:W-:Y:S01]  /*1a40*/  UMOV UR21, 0x40000040 ;  /* 0x4000004000157882 */ /* 0x000fe20000000000 */
[----:B------:R-:W-:Y:S01]  /*1a50*/  UMOV UR23, 0x40000040 ;  /* 0x4000004000177882 */ /* 0x000fe20000000000 */
[----:B------:R-:W-:Y:S01]  /*1a60*/  ULOP3.LUT UR4, UR4, 0x3fff, URZ, 0xc0, !UPT ;  /* 0x00003fff04047892 */ /* 0x000fe2000f8ec03f */
[----:B------:R-:W1:Y:S01]  /*1a70*/  S2UR UR5, SR_CgaCtaId ;  /* 0x00000000000579c3 */ /* 0x000e620000008800 */
[----:B------:R-:W-:Y:S01]  /*1a80*/  UMOV UR20, UR45 ;  /* 0x0000002d00147c82 */ /* 0x000fe20008000000 */
[----:B------:R-:W-:-:S02]  /*1a90*/  UIADD3 UR8, UR45, 0x2, URZ ;  /* 0x000000022d087890 */ /* 0x000fc4000fffe03f */
[----:B------:R-:W-:Y:S01]  /*1aa0*/  ULOP3.LUT UR4, UR4, 0x10000, URZ, 0xfc, !UPT ;  /* 0x0001000004047892 */ /* 0x000fe2000f8efc3f */
[----:B------:R-:W-:Y:S01]  /*1ab0*/  UMOV UR9, 0x40000040 ;  /* 0x4000004000097882 */ /* 0x000fe20000000000 */
[----:B------:R-:W-:Y:S02]  /*1ac0*/  UMOV UR11, 0x40000040 ;  /* 0x40000040000b7882 */ /* 0x000fe40000000000 */
[----:B------:R-:W-:Y:S02]  /*1ad0*/  UIADD3 UR10, UR4, 0x2, URZ ;  /* 0x00000002040a7890 */ /* 0x000fe4000fffe03f */
[----:B------:R-:W-:Y:S01]  /*1ae0*/  UIADD3 UR12, UR45, 0x4, URZ ;  /* 0x000000042d0c7890 */ /* 0x000fe2000fffe03f */
[----:B------:R-:W-:Y:S01]  /*1af0*/  UMOV UR22, UR4 ;  /* 0x0000000400167c82 */ /* 0x000fe20008000000 */
[----:B------:R-:W-:Y:S01]  /*1b00*/  UIADD3 UR14, UR4, 0x4, URZ ;  /* 0x00000004040e7890 */ /* 0x000fe2000fffe03f */
[----:B------:R-:W-:Y:S01]  /*1b10*/  HGMMA.64x96x16.F32.BF16 R24, gdesc[UR20], RZ, !UPT, gsb0 ;  /* 0x01600000141879f0 */ /* 0x000fe2000c0018ff */
        /* <DEDUP_REMOVED lines=17> */
[----:B-1----:R-:W-:Y:S05]  /*1c30*/  @P0 BRA `(.L_x_1956) ;  /* 0x0000000000040947 */ /* 0x002fea0003800000 */
[----:B------:R-:W-:Y:S01]  /*1c40*/  BPT.TRAP 0x1 ;  /* 0x000000040000795c */ /* 0x000fe20000300000 */
.L_x_1956:
[----:B------:R-:W-:Y:S01]  /*1c50*/  LOP3.LUT R4, R73, 0xffffff80, RZ, 0xc0, !PT ;  /* 0xffffff8049047812 */ /* 0x000fe200078ec0ff */
[----:B------:R-:W-:Y:S01]  /*1c60*/  ULDC UR7, c[0x0][0x9d8] ;  /* 0x0002760000077ab9 */ /* 0x000fe20000000800 */
[----:B------:R-:W-:Y:S01]  /*1c70*/  LEA.HI R72, R72, R19, RZ, 0x2 ;  /* 0x0000001348487211 */ /* 0x000fe200078f10ff */
[----:B------:R-:W-:Y:S01]  /*1c80*/  FMUL.FTZ R25, R25, UR7 ;  /* 0x0000000719197c20 */ /* 0x000fe20008410000 */
[----:B------:R-:W-:Y:S01]  /*1c90*/  FMUL.FTZ R10, R27, UR7 ;  /* 0x000000071b0a7c20 */ /* 0x000fe20008410000 */
[----:B------:R-:W-:Y:S01]  /*1ca0*/  IMAD.IADD R7, R19, 0x1, -R4 ;  /* 0x0000000113077824 */ /* 0x000fe200078e0a04 */
[----:B------:R-:W-:Y:S01]  /*1cb0*/  LOP3.LUT R72, R72, 0xfffffffc, RZ, 0xc0, !PT ;  /* 0xfffffffc48487812 */ /* 0x000fe200078ec0ff */
[----:B------:R1:W3:Y:S01]  /*1cc0*/  MUFU.TANH R76, R25 ;  /* 0x00000019004c7308 */ /* 0x0002e20000002400 */
[----:B0-----:R-:W-:Y:S01]  /*1cd0*/  FMUL.FTZ R5, R26, UR7 ;  /* 0x000000071a057c20 */ /* 0x001fe20008410000 */
[----:B------:R-:W-:Y:S01]  /*1ce0*/  FMUL.FTZ R29, R29, UR7 ;  /* 0x000000071d1d7c20 */ /* 0x000fe20008410000 */
[----:B------:R-:W-:Y:S01]  /*1cf0*/  SHF.R.S32.HI R4, RZ, 0x1f, R7 ;  /* 0x0000001fff047819 */ /* 0x000fe20000011407 */
[----:B------:R-:W-:Y:S01]  /*1d00*/  IMAD.IADD R72, R19, 0x1, -R72 ;  /* 0x0000000113487824 */ /* 0x000fe200078e0a48 */
[----:B------:R-:W-:Y:S01]  /*1d10*/  LEA.HI R26, R74, R74, RZ, 0x1 ;  /* 0x0000004a4a1a7211 */ /* 0x000fe200078f08ff */
[----:B------:R-:W-:Y:S01]  /*1d20*/  UISETP.NE.AND UP2, UPT, UR40, URZ, UPT ;  /* 0x0000003f2800728c */ /* 0x000fe2000bf45270 */
[CC--:B------:R-:W-:Y:S01]  /*1d30*/  LEA.HI R13, R4.reuse, R7.reuse, RZ, 0x5 ;  /* 0x00000007040d7211 */ /* 0x0c0fe200078f28ff */
[----:B------:R0:W4:Y:S01]  /*1d40*/  MUFU.TANH R78, R29 ;  /* 0x0000001d004e7308 */ /* 0x0001220000002400 */
[----:B-1----:R-:W-:Y:S01]  /*1d50*/  LEA.HI R25, R4, R7, RZ, 0x2 ;  /* 0x0000000704197211 */ /* 0x002fe200078f10ff */
[----:B------:R-:W-:Y:S01]  /*1d60*/  FMUL.FTZ R20, R58, UR7 ;  /* 0x000000073a147c20 */ /* 0x000fe20008410000 */
[----:B------:R-:W-:Y:S01]  /*1d70*/  SHF.R.S32.HI R19, RZ, 0x5, R13 ;  /* 0x00000005ff137819 */ /* 0x000fe2000001140d */
[----:B------:R-:W-:Y:S01]  /*1d80*/  FMUL.FTZ R24, R24, UR7 ;  /* 0x0000000718187c20 */ /* 0x000fe20008410000 */
[--C-:B------:R-:W-:Y:S01]  /*1d90*/  SHF.R.S32.HI R4, RZ, 0x2, R25.reuse ;  /* 0x00000002ff047819 */ /* 0x100fe20000011419 */
[----:B------:R-:W-:Y:S01]  /*1da0*/  UISETP.NE.AND UP1, UPT, UR43, URZ, UPT ;  /* 0x0000003f2b00728c */ /* 0x000fe2000bf25270 */
[----:B------:R-:W-:Y:S01]  /*1db0*/  SHF.R.S32.HI R27, RZ, 0x1f, R25 ;  /* 0x0000001fff1b7819 */ /* 0x000fe20000011419 */
[----:B------:R1:W1:Y:S01]  /*1dc0*/  MUFU.TANH R75, R24 ;  /* 0x00000018004b7308 */ /* 0x0002620000002400 */
[----:B0-----:R-:W-:Y:S01]  /*1dd0*/  LOP3.LUT R29, R26, 0x3fffffe, RZ, 0xc0, !PT ;  /* 0x03fffffe1a1d7812 */ /* 0x001fe200078ec0ff */
[----:B------:R-:W-:Y:S01]  /*1de0*/  @UP2 ULDC UR6, c[0x0][0x44c] ;  /* 0x0001130000062ab9 */ /* 0x000fe20000000800 */
[----:B------:R-:W-:Y:S01]  /*1df0*/  LEA.HI R27, R27, R4, RZ, 0x3 ;  /* 0x000000041b1b7211 */ /* 0x000fe200078f18ff */
[----:B------:R-:W-:Y:S01]  /*1e00*/  @UP2 ULDC UR10, c[0x0][0x450] ;  /* 0x00011400000a2ab9 */ /* 0x000fe20000000800 */
[----:B------:R-:W-:Y:S01]  /*1e10*/  LEA R26, R19, UR44, 0x4 ;  /* 0x0000002c131a7c11 */ /* 0x000fe2000f8e20ff */
[----:B------:R-:W-:Y:S01]  /*1e20*/  IMAD.IADD R29, R74, 0x1, -R29 ;  /* 0x000000014a1d7824 */ /* 0x000fe200078e0a1d */
[----:B------:R-:W-:Y:S01]  /*1e30*/  LOP3.LUT R27, R27, 0xfffffff8, RZ, 0xc0, !PT ;  /* 0xfffffff81b1b7812 */ /* 0x000fe200078ec0ff */
[----:B------:R-:W-:Y:S01]  /*1e40*/  FMUL.FTZ R28, R28, UR7 ;  /* 0x000000071c1c7c20 */ /* 0x000fe20008410000 */
[----:B------:R-:W-:Y:S01]  /*1e50*/  LEA.HI R19, R72, R72, RZ, 0x1 ;  /* 0x0000004848137211 */ /* 0x000fe200078f08ff */
[----:B------:R-:W-:Y:S01]  /*1e60*/  FMUL.FTZ R11, R30, UR7 ;  /* 0x000000071e0b7c20 */ /* 0x000fe20008410000 */
[----:B------:R-:W-:Y:S01]  /*1e70*/  IADD3 R26, R26, R4, -R27 ;  /* 0x000000041a1a7210 */ /* 0x000fe20007ffe81b */
[----:B------:R-:W-:Y:S01]  /*1e80*/  FMUL.FTZ R12, R31, UR7 ;  /* 0x000000071f0c7c20 */ /* 0x000fe20008410000 */
[----:B------:R-:W-:Y:S01]  /*1e90*/  LOP3.LUT R27, R19, 0x1ffffffe, RZ, 0xc0, !PT ;  /* 0x1ffffffe131b7812 */ /* 0x000fe200078ec0ff */
[----:B------:R-:W-:Y:S01]  /*1ea0*/  FMUL.FTZ R32, R32, UR7 ;  /* 0x0000000720207c20 */ /* 0x000fe20008410000 */
[----:B------:R-:W-:Y:S01]  /*1eb0*/  PLOP3.LUT P0, PT, PT, PT, UP2, 0x80, 0x0 ;  /* 0x000000000000781c */ /* 0x000fe20003f0f028 */
[----:B------:R-:W-:Y:S01]  /*1ec0*/  FMUL.FTZ R33, R33, UR7 ;  /* 0x0000000721217c20 */ /* 0x000fe20008410000 */
[----:B------:R-:W-:Y:S01]  /*1ed0*/  LEA R29, R29, R26, 0x6 ;  /* 0x0000001a1d1d7211 */ /* 0x000fe200078e30ff */
[----:B------:R-:W-:Y:S01]  /*1ee0*/  IMAD.IADD R4, R72, 0x1, -R27 ;  /* 0x0000000148047824 */ /* 0x000fe200078e0a1b */
[----:B------:R-:W-:Y:S01]  /*1ef0*/  PLOP3.LUT P1, PT, PT, PT, UP2, 0x80, 0x0 ;  /* 0x000000000000781c */ /* 0x000fe20003f2f028 */
[----:B------:R-:W-:Y:S01]  /*1f00*/  FMUL.FTZ R14, R34, UR7 ;  /* 0x00000007220e7c20 */ /* 0x000fe20008410000 */
[----:B------:R-:W-:Y:S01]  /*1f10*/  FMUL.FTZ R15, R35, UR7 ;  /* 0x00000007230f7c20 */ /* 0x000fe20008410000 */
[----:B------:R-:W-:-:S02]  /*1f20*/  IMAD R4, R4, 0x8, R29 ;  /* 0x0000000804047824 */ /* 0x000fc400078e021d */
[----:B------:R-:W-:Y:S01]  /*1f30*/  FMUL.FTZ R36, R36, UR7 ;  /* 0x0000000724247c20 */ /* 0x000fe20008410000 */
[----:B------:R-:W-:Y:S01]  /*1f40*/  FMUL.FTZ R37, R37, UR7 ;  /* 0x0000000725257c20 */ /* 0x000fe20008410000 */
[----:B------:R-:W-:Y:S01]  /*1f50*/  FMUL.FTZ R21, R38, UR7 ;  /* 0x0000000726157c20 */ /* 0x000fe20008410000 */
[----:B------:R-:W-:Y:S02]  /*1f60*/  IMAD.MOV.U32 R27, RZ, RZ, R4 ;  /* 0x000000ffff1b7224 */ /* 0x000fe400078e0004 */
[----:B------:R-:W-:Y:S01]  /*1f70*/  FMUL.FTZ R23, R39, UR7 ;  /* 0x0000000727177c20 */ /* 0x000fe20008410000 */
[----:B------:R-:W-:-:S04]  /*1f80*/  @P0 IMAD.HI.U32 R26, R4, UR6, RZ ;  /* 0x00000006041a0c27 */ /* 0x000fc8000f8e00ff */
[----:B------:R-:W-:Y:S01]  /*1f90*/  FMUL.FTZ R40, R40, UR7 ;  /* 0x0000000728287c20 */ /* 0x000fe20008410000 */
[----:B------:R-:W-:Y:S01]  /*1fa0*/  FMUL.FTZ R41, R41, UR7 ;  /* 0x0000000729297c20 */ /* 0x000fe20008410000 */
[----:B-1----:R-:W-:Y:S01]  /*1fb0*/  FMUL.FTZ R24, R42, UR7 ;  /* 0x000000072a187c20 */ /* 0x002fe20008410000 */
[----:B------:R-:W-:Y:S01]  /*1fc0*/  FMUL.FTZ R43, R43, UR7 ;  /* 0x000000072b2b7c20 */ /* 0x000fe20008410000 */
[----:B------:R-:W-:Y:S01]  /*1fd0*/  @P1 SHF.R.U32.HI R27, RZ, UR10, R26 ;  /* 0x0000000aff1b1c19 */ /* 0x000fe2000801161a */
[----:B------:R-:W-:Y:S01]  /*1fe0*/  FMUL.FTZ R44, R44, UR7 ;  /* 0x000000072c2c7c20 */ /* 0x000fe20008410000 */
[----:B------:R-:W-:Y:S01]  /*1ff0*/  LOP3.LUT R26, R25, 0x7ffffffc, RZ, 0xc0, !PT ;  /* 0x7ffffffc191a7812 */ /* 0x000fe200078ec0ff */
[----:B------:R-:W-:Y:S02]  /*2000*/  IMAD R25, R22, -0x60, R17 ;  /* 0xffffffa016197824 */ /* 0x000fe400078e0211 */
[----:B------:R-:W-:Y:S01]  /*2010*/  FMUL.FTZ R45, R45, UR7 ;  /* 0x000000072d2d7c20 */ /* 0x000fe20008410000 */
[----:B------:R-:W0:Y:S01]  /*2020*/  SHFL.IDX PT, R58, R27, RZ, 0x1c1f ;  /* 0x001c1fff1b3a7589 */ /* 0x000e2200000e0000 */
[----:B------:R-:W-:Y:S01]  /*2030*/  FMUL.FTZ R46, R46, UR7 ;  /* 0x000000072e2e7c20 */ /* 0x000fe20008410000 */
        /* <DEDUP_REMOVED lines=21> */
[----:B------:R-:W-:-:S02]  /*2190*/  IMAD.IADD R7, R7, 0x1, -R26 ;  /* 0x0000000107077824 */ /* 0x000fc400078e0a1a */
[----:B------:R-:W-:Y:S01]  /*21a0*/  FMUL.FTZ R47, R47, UR7 ;  /* 0x000000072f2f7c20 */ /* 0x000fe20008410000 */
[----:B------:R-:W-:Y:S02]  /*21b0*/  VIADD R26, R25, 0x61 ;  /* 0x00000061191a7836 */ /* 0x000fe40000000000 */
[----:B------:R-:W-:Y:S01]  /*21c0*/  FMUL.FTZ R55, R55, UR7 ;  /* 0x0000000737377c20 */ /* 0x000fe20008410000 */
[----:B------:R-:W-:Y:S01]  /*21d0*/  UIADD3 UR6, UR38, 0x22840, URZ ;  /* 0x0002284026067890 */ /* 0x000fe2000fffe03f */
[----:B------:R-:W-:Y:S01]  /*21e0*/  PLOP3.LUT P0, PT, PT, PT, UP1, 0x40, 0x0 ;  /* 0x000000000000781c */ /* 0x000fe20003f0e818 */
[----:B------:R1:W0:Y:S01]  /*21f0*/  MUFU.TANH R77, R28 ;  /* 0x0000001c004d7308 */ /* 0x0002220000002400 */
[----:B------:R-:W-:Y:S01]  /*2200*/  ULDC UR25, c[0x0][0x9dc] ;  /* 0x0002770000197ab9 */ /* 0x000fe20000000800 */
[----:B------:R-:W-:Y:S01]  /*2210*/  UPRMT UR6, UR5, 0x654, UR6 ;  /* 0x0000065405067896 */ /* 0x000fe20008000006 */
[----:B------:R-:W-:Y:S01]  /*2220*/  IMAD.MOV.U32 R29, RZ, RZ, -0x60 ;  /* 0xffffffa0ff1d7424 */ /* 0x000fe200078e00ff */
[----:B------:R-:W-:Y:S01]  /*2230*/  ULDC UR15, c[0x0][0x288] ;  /* 0x0000a200000f7ab9 */ /* 0x000fe20000000800 */
[----:B------:R-:W-:Y:S01]  /*2240*/  ULOP3.LUT UR25, URZ, UR25, URZ, 0x33, !UPT ;  /* 0x000000193f197292 */ /* 0x000fe2000f8e333f */
[----:B------:R-:W-:Y:S01]  /*2250*/  FMUL.FTZ R50, R50, UR7 ;  /* 0x0000000732327c20 */ /* 0x000fe20008410000 */
[----:B------:R-:W-:Y:S01]  /*2260*/  ULDC UR18, c[0x0][0x9e0] ;  /* 0x0002780000127ab9 */ /* 0x000fe20000000800 */
[----:B------:R-:W2:Y:S01]  /*2270*/  MUFU.TANH R5, R5 ;  /* 0x0000000500057308 */ /* 0x000ea20000002400 */
[----:B-1----:R-:W-:-:S02]  /*2280*/  IMAD R28, R7, -0x2, R26 ;  /* 0xfffffffe071c7824 */ /* 0x002fc400078e021a */
[----:B------:R-:W-:Y:S01]  /*2290*/  VIADD R26, R25, 0x60 ;  /* 0x00000060191a7836 */ /* 0x000fe20000000000 */
[----:B------:R-:W-:Y:S01]  /*22a0*/  SYNCS.ARRIVE.TRANS64.RED.A1T0 RZ, [UR6], RZ ;  /* 0x000000ffffff79a7 */ /* 0x000fe20008100406 */
[----:B------:R-:W-:Y:S02]  /*22b0*/  VIADD R28, R28, -UR15 ;  /* 0x8000000f1c1c7c36 */ /* 0x000fe40008000000 */
[----:B------:R-:W-:Y:S01]  /*22c0*/  IMAD R35, R7, -0x2, R26 ;  /* 0xfffffffe07237824 */ /* 0x000fe200078e021a */
[----:B------:R-:W1:Y:S01]  /*22d0*/  MUFU.TANH R10, R10 ;  /* 0x0000000a000a7308 */ /* 0x000e620000002400 */
[----:B------:R-:W-:Y:S02]  /*22e0*/  VIADD R38, R28, UR18 ;  /* 0x000000121c267c36 */ /* 0x000fe40008000000 */
[----:B------:R-:W-:Y:S02]  /*22f0*/  IMAD R42, R22, R29, 0x60 ;  /* 0x00000060162a7424 */ /* 0x000fe400078e021d */
[----:B------:R-:W-:Y:S01]  /*2300*/  VIADD R39, R28, UR25 ;  /* 0x000000191c277c36 */ /* 0x000fe20008000000 */
[----:B0-----:R-:W-:-:S02]  /*2310*/  VIADDMNMX R25, R58, R38, R35, PT ;  /* 0x000000263a197246 */ /* 0x001fc40003800123 */
[----:B------:R-:W0:Y:S01]  /*2320*/  MUFU.TANH R11, R11 ;  /* 0x0000000b000b7308 */ /* 0x000e220000002400 */
[----:B------:R-:W-:-:S07]  /*2330*/  IMAD.IADD R26, R39, 0x1, R58 ;  /* 0x00000001271a7824 */ /* 0x000fce00078e023a */
        /* <DEDUP_REMOVED lines=40> */
[----:B------:R5:W0:Y:S02]  /*25c0*/  MUFU.TANH R31, R50 ;  /* 0x00000032001f7308 */ /* 0x000a240000002400 */
[----:B-----5:R-:W-:Y:S01]  /*25d0*/  IMAD R50, R7, -0x2, R42 ;  /* 0xfffffffe07327824 */ /* 0x020fe200078e022a */
[----:B-1234-:R-:W-:Y:S06]  /*25e0*/  @P0 BRA `(.L_x_1957) ;  /* 0x00000000005c0947 */ /* 0x01efec0003800000 */
[----:B------:R-:W-:Y:S01]  /*25f0*/  IADD3 R29, R17, -UR15, R58 ;  /* 0x8000000f111d7c10 */ /* 0x000fe2000fffe03a */
[----:B------:R-:W-:Y:S03]  /*2600*/  BSSY B0, `(.L_x_1958) ;  /* 0x0000012000007945 */ /* 0x000fe60003800000 */
[----:B------:R-:W-:-:S13]  /*2610*/  ISETP.GT.AND P0, PT, R29, -0x1, PT ;  /* 0xffffffff1d00780c */ /* 0x000fda0003f04270 */
[----:B------:R-:W-:Y:S05]  /*2620*/  @P0 BRA `(.L_x_1959) ;  /* 0x0000000000240947 */ /* 0x000fea0003800000 */
[----:B------:R-:W-:Y:S01]  /*2630*/  ULDC UR6, c[0x0][0x9e4] ;  /* 0x0002790000067ab9 */ /* 0x000fe20000000800 */
[----:B------:R-:W-:Y:S01]  /*2640*/  LOP3.LUT R29, RZ, R29, RZ, 0x33, !PT ;  /* 0x0000001dff1d7212 */ /* 0x000fe200078e33ff */
[----:B------:R-:W-:-:S05]  /*2650*/  IMAD.U32 R58, RZ, RZ, UR6 ;  /* 0x00000006ff3a7e24 */ /* 0x000fca000f8e00ff */
[----:B------:R-:W-:-:S13]  /*2660*/  ISETP.NE.AND P0, PT, R58, 0x1, PT ;  /* 0x000000013a00780c */ /* 0x000fda0003f05270 */
[----:B------:R-:W1:Y:S02]  /*2670*/  @P0 LDC.64 R62, c[0x0][0x9e8] ;  /* 0x00027a00ff3e0b82 */ /* 0x000e640000000a00 */
[----:B-1----:R-:W-:-:S05]  /*2680*/  @P0 IMAD.HI.U32 R28, R29, R62, RZ ;  /* 0x0000003e1d1c0227 */ /* 0x002fca00078e00ff */
[----:B------:R-:W-:-:S04]  /*2690*/  @P0 SHF.R.U32.HI R29, RZ, R63, R28 ;  /* 0x0000003fff1d0219 */ /* 0x000fc8000001161c */
[----:B------:R-:W-:Y:S01]  /*26a0*/  LOP3.LUT R29, RZ, R29, RZ, 0x33, !PT ;  /* 0x0000001dff1d7212 */ /* 0x000fe200078e33ff */
[----:B------:R-:W-:Y:S06]  /*26b0*/  BRA `(.L_x_1960) ;  /* 0x0000000000187947 */ /* 0x000fec0003800000 */
.L_x_1959:
[----:B------:R-:W-:Y:S02]  /*26c0*/  ULDC UR6, c[0x0][0x9e4] ;  /* 0x0002790000067ab9 */ /* 0x000fe40000000800 */
[----:B------:R-:W-:-:S04]  /*26d0*/  MOV R58, UR6 ;  /* 0x00000006003a7c02 */ /* 0x000fc80008000f00 */
[----:B------:R-:W-:-:S13]  /*26e0*/  ISETP.NE.AND P0, PT, R58, 0x1, PT ;  /* 0x000000013a00780c */ /* 0x000fda0003f05270 */
[----:B------:R-:W1:Y:S02]  /*26f0*/  @P0 LDC.64 R62, c[0x0][0x9e8] ;  /* 0x00027a00ff3e0b82 */ /* 0x000e640000000a00 */
[----:B-1----:R-:W-:-:S05]  /*2700*/  @P0 IMAD.HI.U32 R28, R29, R62, RZ ;  /* 0x0000003e1d1c0227 */ /* 0x002fca00078e00ff */
[----:B------:R-:W-:-:S07]  /*2710*/  @P0 SHF.R.U32.HI R29, RZ, R63, R28 ;  /* 0x0000003fff1d0219 */ /* 0x000fce000001161c */
.L_x_1960:
[----:B------:R-:W-:Y:S05]  /*2720*/  BSYNC B0 ;  /* 0x0000000000007941 */ /* 0x000fea0003800000 */
.L_x_1958:
[----:B------:R-:W-:-:S05]  /*2730*/  IMAD R29, R29, R58, R50 ;  /* 0x0000003a1d1d7224 */ /* 0x000fca00078e0232 */
[----:B------:R-:W-:Y:S02]  /*2740*/  VIADDMNMX R25, R29, R58, R25, PT ;  /* 0x0000003a1d197246 */ /* 0x000fe40003800119 */
[----:B------:R-:W-:-:S07]  /*2750*/  VIMNMX R26, R26, R29, !PT ;  /* 0x0000001d1a1a7248 */ /* 0x000fce0007fe0100 */
.L_x_1957:
[C---:B------:R-:W-:Y:S01]  /*2760*/  ISETP.GE.AND P1, PT, R42.reuse, 0x1, PT ;  /* 0x000000012a00780c */ /* 0x040fe20003f26270 */
[----:B------:R-:W1:Y:S01]  /*2770*/  SHFL.IDX PT, R28, R27, 0x1, 0x1c1f ;  /* 0x003c1f001b1c7f89 */ /* 0x000e6200000e0000 */
[----:B------:R-:W-:Y:S01]  /*2780*/  ISETP.GE.AND P0, PT, R42, 0x2, PT ;  /* 0x000000022a00780c */ /* 0x000fe20003f06270 */
[----:B------:R-:W-:Y:S01]  /*2790*/  UISETP.NE.AND UP1, UPT, UR43, URZ, UPT ;  /* 0x0000003f2b00728c */ /* 0x000fe2000bf25270 */
[----:B------:R-:W-:Y:S02]  /*27a0*/  P2R R58, PR, RZ, 0x2 ;  /* 0x00000002ff3a7803 */ /* 0x000fe40000000000 */
[----:B------:R-:W-:Y:S02]  /*27b0*/  ISETP.GT.AND P3, PT, R26, RZ, !P1 ;  /* 0x000000ff1a00720c */ /* 0x000fe40004f64270 */
[----:B------:R-:W-:Y:S02]  /*27c0*/  ISETP.GE.AND P1, PT, R42, 0x9, PT ;  /* 0x000000092a00780c */ /* 0x000fe40003f26270 */
[----:B------:R-:W-:-:S02]  /*27d0*/  ISETP.GT.AND P2, PT, R26, 0x1, !P0 ;  /* 0x000000011a00780c */ /* 0x000fc40004744270 */
[----:B------:R-:W-:Y:S02]  /*27e0*/  P2R R62, PR, RZ, 0x2 ;  /* 0x00000002ff3e7803 */ /* 0x000fe40000000000 */
[----:B------:R-:W-:Y:S02]  /*27f0*/  ISETP.GT.AND P1, PT, R26, 0x8, !P1 ;  /* 0x000000081a00780c */ /* 0x000fe40004f24270 */
[----:B------:R-:W-:Y:S02]  /*2800*/  ISETP.GE.AND P4, PT, R42, 0x11, PT ;  /* 0x000000112a00780c */ /* 0x000fe40003f86270 */
[C---:B------:R-:W-:Y:S02]  /*2810*/  ISETP.LT.OR P1, PT, R25.reuse, 0x9, P1 ;  /* 0x000000091900780c */ /* 0x040fe40000f21670 */
[----:B------:R-:W-:Y:S02]  /*2820*/  ISETP.LT.OR P3, PT, R25, 0x1, P3 ;  /* 0x000000011900780c */ /* 0x000fe40001f61670 */
[----:B------:R-:W-:-:S02]  /*2830*/  FSEL R77, R77, -INF , !P1 ;  /* 0xff8000004d4d7808 */ /* 0x000fc40004800000 */
[----:B------:R-:W-:Y:S02]  /*2840*/  ISETP.LT.OR P2, PT, R25, 0x2, P2 ;  /* 0x000000021900780c */ /* 0x000fe40001741670 */
[----:B------:R-:W-:Y:S02]  /*2850*/  ISETP.GT.AND P1, PT, R26, 0x10, !P4 ;  /* 0x000000101a00780c */ /* 0x000fe40006724270 */
[----:B------:R-:W-:Y:S02]  /*2860*/  ISETP.GE.AND P5, PT, R42, 0xa, PT ;  /* 0x0000000a2a00780c */ /* 0x000fe40003fa6270 */
[----:B------:R-:W-:Y:S02]  /*2870*/  FSEL R75, R75, -INF , !P3 ;  /* 0xff8000004b4b7808 */ /* 0x000fe40005800000 */
[----:B------:R-:W-:Y:S02]  /*2880*/  FSEL R47, R76, -INF , !P2 ;  /* 0xff8000004c2f7808 */ /* 0x000fe40005000000 */
[----:B------:R-:W-:-:S02]  /*2890*/  ISETP.LT.OR P1, PT, R25, 0x11, P1 ;  /* 0x000000111900780c */ /* 0x000fc40000f21670 */
[----:B------:R-:W-:Y:S02]  /*28a0*/  ISETP.GT.AND P2, PT, R26, 0x9, !P5 ;  /* 0x000000091a00780c */ /* 0x000fe40006f44270 */
[----:B------:R-:W-:Y:S02]  /*28b0*/  ISETP.GE.AND P3, PT, R42, 0x12, PT ;  /* 0x000000122a00780c */ /* 0x000fe40003f66270 */
[----:B0-----:R-:W-:Y:S02]  /*28c0*/  FSEL R59, R32, -INF , !P1 ;  /* 0xff800000203b7808 */ /* 0x001fe40004800000 */
[----:B------:R-:W-:Y:S02]  /*28d0*/  ISETP.LT.OR P2, PT, R25, 0xa, P2 ;  /* 0x0000000a1900780c */ /* 0x000fe40001741670 */
[----:B------:R-:W-:Y:S02]  /*28e0*/  ISETP.GT.AND P1, PT, R26, 0x11, !P3 ;  /* 0x000000111a00780c */ /* 0x000fe40005f24270 */
[----:B------:R-:W-:-:S02]  /*28f0*/  FSEL R55, R78, -INF , !P2 ;  /* 0xff8000004e377808 */ /* 0x000fc40005000000 */
[----:B------:R-:W-:Y:S02]  /*2900*/  ISETP.LT.OR P1, PT, R25, 0x12, P1 ;  /* 0x000000121900780c */ /* 0x000fe40000f21670 */
[----:B------:R-:W-:Y:S02]  /*2910*/  ISETP.GE.AND P2, PT, R42, 0x19, PT ;  /* 0x000000192a00780c */ /* 0x000fe40003f46270 */
[----:B------:R-:W-:Y:S02]  /*2920*/  FSEL R63, R33, -INF , !P1 ;  /* 0xff800000213f7808 */ /* 0x000fe40004800000 */
[----:B------:R-:W-:Y:S02]  /*2930*/  ISETP.GT.AND P1, PT, R26, 0x18, !P2 ;  /* 0x000000181a00780c */ /* 0x000fe40005724270 */
[----:B------:R-:W-:Y:S02]  /*2940*/  P2R R33, PR, RZ, 0x4 ;  /* 0x00000004ff217803 */ /* 0x000fe40000000000 */
[----:B------:R-:W-:-:S02]  /*2950*/  ISETP.LT.OR P1, PT, R25, 0x19, P1 ;  /* 0x000000191900780c */ /* 0x000fc40000f21670 */
[----:B------:R-:W-:Y:S02]  /*2960*/  ISETP.GE.AND P2, PT, R42, 0x1a, PT ;  /* 0x0000001a2a00780c */ /* 0x000fe40003f46270 */
[----:B------:R-:W-:Y:S02]  /*2970*/  FSEL R67, R36, -INF , !P1 ;  /* 0xff80000024437808 */ /* 0x000fe40004800000 */
[----:B------:R-:W-:Y:S02]  /*2980*/  ISETP.GT.AND P1, PT, R26, 0x19, !P2 ;  /* 0x000000191a00780c */ /* 0x000fe40005724270 */
[----:B------:R-:W-:Y:S02]  /*2990*/  P2R R36, PR, RZ, 0x4 ;  /* 0x00000004ff247803 */ /* 0x000fe40000000000 */
[----:B------:R-:W-:Y:S02]  /*29a0*/  ISETP.LT.OR P1, PT, R25, 0x1a, P1 ;  /* 0x0000001a1900780c */ /* 0x000fe40000f21670 */
[----:B------:R-:W-:-:S02]  /*29b0*/  ISETP.GE.AND P2, PT, R42, 0x21, PT ;  /* 0x000000212a00780c */ /* 0x000fc40003f46270 */
[----:B------:R-:W-:Y:S02]  /*29c0*/  FSEL R73, R37, -INF , !P1 ;  /* 0xff80000025497808 */ /* 0x000fe40004800000 */
[----:B------:R-:W-:Y:S02]  /*29d0*/  ISETP.GT.AND P1, PT, R26, 0x20, !P2 ;  /* 0x000000201a00780c */ /* 0x000fe40005724270 */
[----:B------:R-:W-:Y:S02]  /*29e0*/  P2R R37, PR, RZ, 0x4 ;  /* 0x00000004ff257803 */ /* 0x000fe40000000000 */
[----:B------:R-:W-:Y:S02]  /*29f0*/  ISETP.LT.OR P1, PT, R25, 0x21, P1 ;  /* 0x000000211900780c */ /* 0x000fe40000f21670 */
[----:B------:R-:W-:Y:S02]  /*2a00*/  ISETP.GE.AND P2, PT, R42, 0x22, PT ;  /* 0x000000222a00780c */ /* 0x000fe40003f46270 */
[----:B------:R-:W-:-:S02]  /*2a10*/  FSEL R79, R40, -INF , !P1 ;  /* 0xff800000284f7808 */ /* 0x000fc40004800000 */
[----:B------:R-:W-:Y:S02]  /*2a20*/  ISETP.GT.AND P1, PT, R26, 0x21, !P2 ;  /* 0x000000211a00780c */ /* 0x000fe40005724270 */
[----:B------:R-:W-:Y:S02]  /*2a30*/  P2R R40, PR, RZ, 0x4 ;  /* 0x00000004ff287803 */ /* 0x000fe40000000000 */
[----:B------:R-:W-:Y:S02]  /*2a40*/  ISETP.LT.OR P1, PT, R25, 0x22, P1 ;  /* 0x000000221900780c */ /* 0x000fe40000f21670 */
[----:B------:R-:W-:Y:S02]  /*2a50*/  ISETP.GE.AND P2, PT, R42, 0x29, PT ;  /* 0x000000292a00780c */ /* 0x000fe40003f46270 */
[----:B------:R-:W-:Y:S02]  /*2a60*/  FSEL R81, R41, -INF , !P1 ;  /* 0xff80000029517808 */ /* 0x000fe40004800000 */
[----:B------:R-:W-:-:S02]  /*2a70*/  ISETP.GT.AND P1, PT, R26, 0x28, !P2 ;  /* 0x000000281a00780c */ /* 0x000fc40005724270 */
[----:B------:R-:W-:Y:S02]  /*2a80*/  P2R R41, PR, RZ, 0x4 ;  /* 0x00000004ff297803 */ /* 0x000fe40000000000 */
[----:B------:R-:W-:Y:S02]  /*2a90*/  ISETP.LT.OR P1, PT, R25, 0x29, P1 ;  /* 0x000000291900780c */ /* 0x000fe40000f21670 */
[----:B------:R-:W-:Y:S02]  /*2aa0*/  ISETP.GE.AND P2, PT, R42, 0x2a, PT ;  /* 0x0000002a2a00780c */ /* 0x000fe40003f46270 */
[----:B------:R-:W-:Y:S02]  /*2ab0*/  FSEL R83, R44, -INF , !P1 ;  /* 0xff8000002c537808 */ /* 0x000fe40004800000 */
[----:B------:R-:W-:Y:S02]  /*2ac0*/  ISETP.GT.AND P1, PT, R26, 0x29, !P2 ;  /* 0x000000291a00780c */ /* 0x000fe40005724270 */
[----:B------:R-:W-:-:S02]  /*2ad0*/  P2R R44, PR, RZ, 0x4 ;  /* 0x00000004ff2c7803 */ /* 0x000fc40000000000 */
        /* <DEDUP_REMOVED lines=31> */
[----:B------:R-:W-:Y:S02]  /*2cd0*/  P2R R74, PR, RZ, 0x8 ;  /* 0x00000008ff4a7803 */ /* 0x000fe40000000000 */
[----:B------:R-:W-:Y:S02]  /*2ce0*/  FSEL R57, R57, -INF , !P1 ;  /* 0xff80000039397808 */ /* 0x000fe40004800000 */
[----:B------:R-:W-:Y:S02]  /*2cf0*/  ISETP.GE.AND P1, PT, R42, 0x49, PT ;  /* 0x000000492a00780c */ /* 0x000fe40003f26270 */
[----:B------:R-:W-:Y:S02]  /*2d00*/  P2R R72, PR, RZ, 0x10 ;  /* 0x00000010ff487803 */ /* 0x000fe40000000000 */
[----:B------:R-:W-:-:S02]  /*2d10*/  ISETP.GT.AND P2, PT, R26, 0x48, !P1 ;  /* 0x000000481a00780c */ /* 0x000fc40004f44270 */
[----:B------:R-:W-:Y:S02]  /*2d20*/  P2R R66, PR, RZ, 0x20 ;  /* 0x00000020ff427803 */ /* 0x000fe40000000000 */
[----:B------:R-:W-:-:S04]  /*2d30*/  ISETP.LT.OR P2, PT, R25, 0x49, P2 ;  /* 0x000000491900780c */ /* 0x000fc80001741670 */
[----:B------:R-:W-:Y:S02]  /*2d40*/  FSEL R95, R60, -INF , !P2 ;  /* 0xff8000003c5f7808 */ /* 0x000fe40005000000 */
[----:B------:R-:W-:-:S04]  /*2d50*/  ISETP.GE.AND P2, PT, R42, 0x4a, PT ;  /* 0x0000004a2a00780c */ /* 0x000fc80003f46270 */
[----:B------:R-:W-:-:S04]  /*2d60*/  ISETP.GT.AND P3, PT, R26, 0x49, !P2 ;  /* 0x000000491a00780c */ /* 0x000fc80005764270 */
        /* <DEDUP_REMOVED lines=15> */
[----:B------:R-:W-:Y:S02]  /*2e60*/  P2R R42, PR, RZ, 0x40 ;  /* 0x00000040ff2a7803 */ /* 0x000fe40000000000 */
[----:B------:R-:W-:Y:S01]  /*2e70*/  ISETP.GT.AND P6, PT, R26, 0x59, !P6 ;  /* 0x000000591a00780c */ /* 0x000fe200077c4270 */
[----:B-1----:R-:W-:-:S03]  /*2e80*/  IMAD.IADD R26, R39, 0x1, R28 ;  /* 0x00000001271a7824 */ /* 0x002fc600078e021c */
[----:B------:R-:W-:Y:S02]  /*2e90*/  ISETP.LT.OR P6, PT, R25, 0x5a, P6 ;  /* 0x0000005a1900780c */ /* 0x000fe400037c1670 */
[----:B------:R-:W-:Y:S02]  /*2ea0*/  VIADDMNMX R25, R28, R38, R35, PT ;  /* 0x000000261c197246 */ /* 0x000fe40003800123 */
[----:B------:R-:W-:Y:S02]  /*2eb0*/  FSEL R69, R69, -INF , !P6 ;  /* 0xff80000045457808 */ /* 0x000fe40007000000 */
[----:B------:R-:W-:-:S13]  /*2ec0*/  PLOP3.LUT P6, PT, PT, PT, UP1, 0x40, 0x0 ;  /* 0x000000000000781c */ /* 0x000fda0003fce818 */
[----:B------:R-:W-:Y:S05]  /*2ed0*/  @P6 BRA `(.L_x_1961) ;  /* 0x00000000005c6947 */ /* 0x000fea0003800000 */
        /* <DEDUP_REMOVED lines=8> */
[----:B------:R-:W0:Y:S02]  /*2f60*/  @P6 LDC.64 R28, c[0x0][0x9e8] ;  /* 0x00027a00ff1c6b82 */ /* 0x000e240000000a00 */
[----:B0-----:R-:W-:-:S05]  /*2f70*/  @P6 IMAD.HI.U32 R28, R27, R28, RZ ;  /* 0x0000001c1b1c6227 */ /* 0x001fca00078e00ff */
[----:B------:R-:W-:-:S04]  /*2f80*/  @P6 SHF.R.U32.HI R27, RZ, R29, R28 ;  /* 0x0000001dff1b6219 */ /* 0x000fc8000001161c */
[----:B------:R-:W-:Y:S01]  /*2f90*/  LOP3.LUT R27, RZ, R27, RZ, 0x33, !PT ;  /* 0x0000001bff1b7212 */ /* 0x000fe200078e33ff */
[----:B------:R-:W-:Y:S06]  /*2fa0*/  BRA `(.L_x_1964) ;  /* 0x0000000000187947 */ /* 0x000fec0003800000 */
.L_x_1963:
[----:B------:R-:W-:Y:S02]  /*2fb0*/  ULDC UR6, c[0x0][0x9e4] ;  /* 0x0002790000067ab9 */ /* 0x000fe40000000800 */
[----:B------:R-:W-:-:S05]  /*2fc0*/  IMAD.U32 R32, RZ, RZ, UR6 ;  /* 0x00000006ff207e24 */ /* 0x000fca000f8e00ff */
[----:B------:R-:W-:-:S13]  /*2fd0*/  ISETP.NE.AND P6, PT, R32, 0x1, PT ;  /* 0x000000012000780c */ /* 0x000fda0003fc5270 */
[----:B------:R-:W0:Y:S02]  /*2fe0*/  @P6 LDC.64 R28, c[0x0][0x9e8] ;  /* 0x00027a00ff1c6b82 */ /* 0x000e240000000a00 */
[----:B0-----:R-:W-:-:S05]  /*2ff0*/  @P6 IMAD.HI.U32 R28, R27, R28, RZ ;  /* 0x0000001c1b1c6227 */ /* 0x001fca00078e00ff */
[----:B------:R-:W-:-:S07]  /*3000*/  @P6 SHF.R.U32.HI R27, RZ, R29, R28 ;  /* 0x0000001dff1b6219 */ /* 0x000fce000001161c */
.L_x_1964:
[----:B------:R-:W-:Y:S05]  /*3010*/  BSYNC B0 ;  /* 0x0000000000007941 */ /* 0x000fea0003800000 */
.L_x_1962:
[----:B------:R-:W-:-:S05]  /*3020*/  IMAD R27, R27, R32, R50 ;  /* 0x000000201b1b7224 */ /* 0x000fca00078e0232 */
[----:B------:R-:W-:Y:S02]  /*3030*/  VIADDMNMX R25, R27, R32, R25, PT ;  /* 0x000000201b197246 */ /* 0x000fe40003800119 */
[----:B------:R-:W-:-:S07]  /*3040*/  VIMNMX R26, R26, R27, !PT ;  /* 0x0000001b1a1a7248 */ /* 0x000fce0007fe0100 */
.L_x_1961:
[----:B------:R-:W-:Y:S01]  /*3050*/  ISETP.GT.AND P0, PT, R26, 0x1, !P0 ;  /* 0x000000011a00780c */ /* 0x000fe20004704270 */
[----:B------:R-:W-:Y:S01]  /*3060*/  ULDC UR14, c[0x0][0x988] ;  /* 0x00026200000e7ab9 */ /* 0x000fe20000000800 */
[----:B------:R-:W-:Y:S02]  /*3070*/  ISETP.NE.AND P6, PT, R74, RZ, PT ;  /* 0x000000ff4a00720c */ /* 0x000fe40003fc5270 */
[----:B------:R-:W-:Y:S02]  /*3080*/  ISETP.LT.OR P0, PT, R25, 0x2, P0 ;  /* 0x000000021900780c */ /* 0x000fe40000701670 */
[----:B------:R-:W-:Y:S02]  /*3090*/  ISETP.GT.AND P1, PT, R26, 0x48, !P1 ;  /* 0x000000481a00780c */ /* 0x000fe40004f24270 */
[----:B------:R-:W-:Y:S02]  /*30a0*/  FSEL R28, R10, -INF , !P0 ;  /* 0xff8000000a1c7808 */ /* 0x000fe40004000000 */
[----:B------:R-:W-:-:S02]  /*30b0*/  ISETP.NE.AND P0, PT, R62, RZ, PT ;  /* 0x000000ff3e00720c */ /* 0x000fc40003f05270 */
[----:B------:R-:W-:Y:S02]  /*30c0*/  FMNMX.FTZ R10, R75, R47, !PT ;  /* 0x0000002f4b0a7209 */ /* 0x000fe40007810000 */
[----:B------:R-:W-:Y:S02]  /*30d0*/  ISETP.GT.AND P0, PT, R26, 0x8, !P0 ;  /* 0x000000081a00780c */ /* 0x000fe40004704270 */
[----:B------:R-:W-:Y:S02]  /*30e0*/  FMNMX.FTZ R10, R77, R10, !PT ;  /* 0x0000000a4d0a7209 */ /* 0x000fe40007810000 */
[----:B------:R-:W-:Y:S02]  /*30f0*/  ISETP.LT.OR P0, PT, R25, 0x9, P0 ;  /* 0x000000091900780c */ /* 0x000fe40000701670 */
[----:B------:R-:W-:Y:S02]  /*3100*/  FMNMX.FTZ R10, R55, R10, !PT ;  /* 0x0000000a370a7209 */ /* 0x000fe40007810000 */
[----:B------:R-:W-:-:S02]  /*3110*/  FSEL R11, R11, -INF , !P0 ;  /* 0xff8000000b0b7808 */ /* 0x000fc40004000000 */
[----:B------:R-:W-:Y:S02]  /*3120*/  ISETP.NE.AND P0, PT, R66, RZ, PT ;  /* 0x000000ff4200720c */ /* 0x000fe40003f05270 */
[----:B------:R-:W-:Y:S02]  /*3130*/  FMNMX.FTZ R10, R59, R10, !PT ;  /* 0x0000000a3b0a7209 */ /* 0x000fe40007810000 */
[----:B------:R-:W-:Y:S02]  /*3140*/  ISETP.GT.AND P0, PT, R26, 0x9, !P0 ;  /* 0x000000091a00780c */ /* 0x000fe40004704270 */
[----:B------:R-:W-:Y:S02]  /*3150*/  FMNMX.FTZ R10, R63, R10, !PT ;  /* 0x0000000a3f0a7209 */ /* 0x000fe40007810000 */
[----:B------:R-:W-:Y:S02]  /*3160*/  ISETP.LT.OR P0, PT, R25, 0xa, P0 ;  /* 0x0000000a1900780c */ /* 0x000fe40000701670 */
[----:B------:R-:W-:-:S02]  /*3170*/  FMNMX.FTZ R10, R67, R10, !PT ;  /* 0x0000000a430a7209 */ /* 0x000fc40007810000 */
[----:B------:R-:W-:Y:S02]  /*3180*/  FSEL R12, R12, -INF , !P0 ;  /* 0xff8000000c0c7808 */ /* 0x000fe40004000000 */
[----:B------:R-:W-:Y:S02]  /*3190*/  ISETP.NE.AND P0, PT, R72, RZ, PT ;  /* 0x000000ff4800720c */ /* 0x000fe40003f05270 */
[----:B------:R-:W-:Y:S02]  /*31a0*/  FMNMX.FTZ R10, R73, R10, !PT ;  /* 0x0000000a490a7209 */ /* 0x000fe40007810000 */
[----:B------:R-:W-:Y:S02]  /*31b0*/  ISETP.GT.AND P0, PT, R26, 0x10, !P0 ;  /* 0x000000101a00780c */ /* 0x000fe40004704270 */
[----:B------:R-:W-:Y:S02]  /*31c0*/  FMNMX.FTZ R10, R79, R10, !PT ;  /* 0x0000000a4f0a7209 */ /* 0x000fe40007810000 */
[----:B------:R-:W-:-:S02]  /*31d0*/  ISETP.LT.OR P0, PT, R25, 0x11, P0 ;  /* 0x000000111900780c */ /* 0x000fc40000701670 */
[----:B------:R-:W-:Y:S02]  /*31e0*/  FMNMX.FTZ R10, R81, R10, !PT ;  /* 0x0000000a510a7209 */ /* 0x000fe40007810000 */
[----:B------:R-:W-:Y:S02]  /*31f0*/  FSEL R14, R14, -INF , !P0 ;  /* 0xff8000000e0e7808 */ /* 0x000fe40004000000 */
        /* <DEDUP_REMOVED lines=12> */
[----:B------:R-:W-:Y:S02]  /*32c0*/  ISETP.NE.AND P0, PT, R36, RZ, PT ;  /* 0x000000ff2400720c */ /* 0x000fe40003f05270 */
[----:B------:R-:W-:Y:S02]  /*32d0*/  FMNMX.FTZ R10, R53, R10, !PT ;  /* 0x0000000a350a7209 */ /* 0x000fe40007810000 */
[----:B------:R-:W-:Y:S02]  /*32e0*/  ISETP.GT.AND P0, PT, R26, 0x19, !P0 ;  /* 0x000000191a00780c */ /* 0x000fe40004704270 */
[----:B------:R-:W-:-:S02]  /*32f0*/  FMNMX.FTZ R10, R93, R10, !PT ;  /* 0x0000000a5d0a7209 */ /* 0x000fc40007810000 */
[----:B------:R-:W-:Y:S02]  /*3300*/  ISETP.LT.OR P0, PT, R25, 0x1a, P0 ;  /* 0x0000001a1900780c */ /* 0x000fe40000701670 */
[----:B------:R-:W-:Y:S02]  /*3310*/  FMNMX.FTZ R10, R57, R10, !PT ;  /* 0x0000000a390a7209 */ /* 0x000fe40007810000 */
[----:B------:R-:W-:Y:S02]  /*3320*/  FSEL R23, R23, -INF , !P0 ;  /* 0xff80000017177808 */ /* 0x000fe40004000000 */
[----:B------:R-:W-:Y:S02]  /*3330*/  ISETP.NE.AND P0, PT, R37, RZ, PT ;  /* 0x000000ff2500720c */ /* 0x000fe40003f05270 */
[----:B------:R-:W-:Y:S02]  /*3340*/  FMNMX.FTZ R10, R95, R10, !PT ;  /* 0x0000000a5f0a7209 */ /* 0x000fe40007810000 */
[----:B------:R-:W-:-:S02]  /*3350*/  ISETP.GT.AND P0, PT, R26, 0x20, !P0 ;  /* 0x000000201a00780c */ /* 0x000fc40004704270 */
[----:B------:R-:W-:Y:S02]  /*3360*/  FMNMX.FTZ R10, R61, R10, !PT ;  /* 0x0000000a3d0a7209 */ /* 0x000fe40007810000 */
[----:B------:R-:W-:Y:S02]  /*3370*/  ISETP.LT.OR P0, PT, R25, 0x21, P0 ;  /* 0x000000211900780c */ /* 0x000fe40000701670 */
[----:B------:R-:W-:Y:S02]  /*3380*/  FMNMX.FTZ R10, R97, R10, !PT ;  /* 0x0000000a610a7209 */ /* 0x000fe40007810000 */
[----:B------:R-:W-:Y:S02]  /*3390*/  FSEL R24, R24, -INF , !P0 ;  /* 0xff80000018187808 */ /* 0x000fe40004000000 */
[----:B------:R-:W-:Y:S02]  /*33a0*/  ISETP.NE.AND P0, PT, R40, RZ, PT ;  /* 0x000000ff2800720c */ /* 0x000fe40003f05270 */
[----:B------:R-:W-:-:S02]  /*33b0*/  FMNMX.FTZ R10, R65, R10, !PT ;  /* 0x0000000a410a7209 */ /* 0x000fc40007810000 */
[----:B------:R-:W-:Y:S02]  /*33c0*/  ISETP.GT.AND P0, PT, R26, 0x21, !P0 ;  /* 0x000000211a00780c */ /* 0x000fe40004704270 */
[----:B------:R-:W-:Y:S02]  /*33d0*/  FMNMX.FTZ R10, R99, R10, !PT ;  /* 0x0000000a630a7209 */ /* 0x000fe40007810000 */
[----:B------:R-:W-:Y:S02]  /*33e0*/  ISETP.LT.OR P0, PT, R25, 0x22, P0 ;  /* 0x000000221900780c */ /* 0x000fe40000701670 */
[----:B------:R-:W-:Y:S02]  /*33f0*/  FMNMX.FTZ R35, R69, R10, !PT ;  /* 0x0000000a45237209 */ /* 0x000fe40007810000 */
[----:B------:R-:W-:Y:S02]  /*3400*/  FSEL R27, R43, -INF , !P0 ;  /* 0xff8000002b1b7808 */ /* 0x000fe40004000000 */
[----:B------:R-:W-:Y:S01]  /*3410*/  ISETP.NE.AND P0, PT, R41, RZ, PT ;  /* 0x000000ff2900720c */ /* 0x000fe20003f05270 */
[----:B------:R-:W0:Y:S01]  /*3420*/  SHFL.BFLY PT, R10, R35, 0x2, 0x1f ;  /* 0x0c401f00230a7f89 */ /* 0x000e2200000e0000 */
[----:B------:R-:W-:-:S02]  /*3430*/  ISETP.NE.AND P6, PT, R58, RZ, PT ;  /* 0x000000ff3a00720c */ /* 0x000fc40003fc5270 */
[C---:B------:R-:W-:Y:S02]  /*3440*/  ISETP.GT.AND P0, PT, R26.reuse, 0x28, !P0 ;  /* 0x000000281a00780c */ /* 0x040fe40004704270 */
[----:B------:R-:W-:Y:S02]  /*3450*/  ISETP.GT.AND P2, PT, R26, 0x49, !P2 ;  /* 0x000000491a00780c */ /* 0x000fe40005744270 */
[C---:B------:R-:W-:Y:S02]  /*3460*/  ISETP.LT.OR P0, PT, R25.reuse, 0x29, P0 ;  /* 0x000000291900780c */ /* 0x040fe40000701670 */
[----:B------:R-:W-:Y:S02]  /*3470*/  ISETP.LT.OR P1, PT, R25, 0x49, P1 ;  /* 0x000000491900780c */ /* 0x000fe40000f21670 */
[----:B------:R-:W-:Y:S02]  /*3480*/  FSEL R29, R46, -INF , !P0 ;  /* 0xff8000002e1d7808 */ /* 0x000fe40004000000 */
[----:B------:R-:W-:-:S02]  /*3490*/  ISETP.NE.AND P0, PT, R44, RZ, PT ;  /* 0x000000ff2c00720c */ /* 0x000fc40003f05270 */
[C---:B------:R-:W-:Y:S02]  /*34a0*/  ISETP.GT.AND P3, PT, R26.reuse, 0x50, !P3 ;  /* 0x000000501a00780c */ /* 0x040fe40005f64270 */
[C---:B------:R-:W-:Y:S02]  /*34b0*/  ISETP.GT.AND P0, PT, R26.reuse, 0x29, !P0 ;  /* 0x000000291a00780c */ /* 0x040fe40004704270 */
[C---:B------:R-:W-:Y:S02]  /*34c0*/  ISETP.GT.AND P4, PT, R26.reuse, 0x51, !P4 ;  /* 0x000000511a00780c */ /* 0x040fe40006784270 */
[----:B------:R-:W-:Y:S02]  /*34d0*/  ISETP.LT.OR P0, PT, R25, 0x2a, P0 ;  /* 0x0000002a1900780c */ /* 0x000fe40000701670 */
[----:B------:R-:W-:Y:S02]  /*34e0*/  ISETP.GT.AND P5, PT, R26, 0x58, !P5 ;  /* 0x000000581a00780c */ /* 0x000fe40006fa4270 */
[----:B------:R-:W-:-:S02]  /*34f0*/  FSEL R30, R30, -INF , !P0 ;  /* 0xff8000001e1e7808 */ /* 0x000fc40004000000 */
[----:B------:R-:W-:Y:S02]  /*3500*/  ISETP.NE.AND P0, PT, R45, RZ, PT ;  /* 0x000000ff2d00720c */ /* 0x000fe40003f05270 */
[----:B0-----:R-:W-:Y:S02]  /*3510*/  FMNMX.FTZ R37, R35, R10, !PT ;  /* 0x0000000a23257209 */ /* 0x001fe40007810000 */
[----:B------:R-:W-:Y:S02]  /*3520*/  ISETP.GT.AND P0, PT, R26, 0x30, !P0 ;  /* 0x000000301a00780c */ /* 0x000fe40004704270 */
[C---:B------:R-:W-:Y:S01]  /*3530*/  ISETP.LT.OR P2, PT, R25.reuse, 0x4a, P2 ;  /* 0x0000004a1900780c */ /* 0x040fe20001741670 */
[----:B------:R-:W0:Y:S01]  /*3540*/  SHFL.BFLY PT, R10, R37, 0x1, 0x1f ;  /* 0x0c201f00250a7f89 */ /* 0x000e2200000e0000 */
[----:B------:R-:W-:Y:S02]  /*3550*/  ISETP.LT.OR P0, PT, R25, 0x31, P0 ;  /* 0x000000311900780c */ /* 0x000fe40000701670 */
[----:B------:R-:W-:-:S02]  /*3560*/  FSEL R9, R9, -INF , !P1 ;  /* 0xff80000009097808 */ /* 0x000fc40004800000 */
[----:B------:R-:W-:Y:S02]  /*3570*/  FSEL R31, R31, -INF , !P0 ;  /* 0xff8000001f1f7808 */ /* 0x000fe40004000000 */
[----:B------:R-:W-:Y:S02]  /*3580*/  ISETP.NE.AND P0, PT, R48, RZ, PT ;  /* 0x000000ff3000720c */ /* 0x000fe40003f05270 */
[C---:B------:R-:W-:Y:S02]  /*3590*/  ISETP.LT.OR P3, PT, R25.reuse, 0x51, P3 ;  /* 0x000000511900780c */ /* 0x040fe40001f61670 */
[----:B------:R-:W-:Y:S02]  /*35a0*/  ISETP.GT.AND P0, PT, R26, 0x31, !P0 ;  /* 0x000000311a00780c */ /* 0x000fe40004704270 */
[----:B------:R-:W-:Y:S02]  /*35b0*/  FSEL R8, R8, -INF , !P2 ;  /* 0xff80000008087808 */ /* 0x000fe40005000000 */
[----:B------:R-:W-:-:S02]  /*35c0*/  ISETP.LT.OR P0, PT, R25, 0x32, P0 ;  /* 0x000000321900780c */ /* 0x000fc40000701670 */
[----:B------:R-:W-:Y:S02]  /*35d0*/  ISETP.LT.OR P4, PT, R25, 0x52, P4 ;  /* 0x000000521900780c */ /* 0x000fe40002781670 */
[----:B------:R-:W-:Y:S02]  /*35e0*/  FSEL R32, R51, -INF , !P0 ;  /* 0xff80000033207808 */ /* 0x000fe40004000000 */
[----:B------:R-:W-:Y:S02]  /*35f0*/  ISETP.NE.AND P0, PT, R49, RZ, PT ;  /* 0x000000ff3100720c */ /* 0x000fe40003f05270 */
[----:B------:R-:W-:Y:S02]  /*3600*/  ISETP.LT.OR P5, PT, R25, 0x59, P5 ;  /* 0x000000591900780c */ /* 0x000fe40002fa1670 */
[----:B------:R-:W-:Y:S02]  /*3610*/  ISETP.GT.AND P0, PT, R26, 0x38, !P0 ;  /* 0x000000381a00780c */ /* 0x000fe40004704270 */
[----:B0-----:R-:W-:-:S02]  /*3620*/  FMNMX.FTZ R10, R37, R10, !PT ;  /* 0x0000000a250a7209 */ /* 0x001fc40007810000 */
[----:B------:R-:W-:Y:S02]  /*3630*/  ISETP.LT.OR P0, PT, R25, 0x39, P0 ;  /* 0x000000391900780c */ /* 0x000fe40000701670 */
[----:B------:R-:W-:Y:S01]  /*3640*/  FSEL R19, R19, -INF , !P4 ;  /* 0xff80000013137808 */ /* 0x000fe20006000000 */
[----:B------:R-:W-:Y:S01]  /*3650*/  FMUL.FTZ R36, R10, UR14 ;  /* 0x0000000e0a247c20 */ /* 0x000fe20008410000 */
[----:B------:R-:W-:Y:S02]  /*3660*/  FSEL R33, R54, -INF , !P0 ;  /* 0xff80000036217808 */ /* 0x000fe40004000000 */
[----:B------:R-:W-:-:S04]  /*3670*/  ISETP.NE.AND P0, PT, R52, RZ, PT ;  /* 0x000000ff3400720c */ /* 0x000fc80003f05270 */
[----:B------:R-:W-:-:S04]  /*3680*/  ISETP.GT.AND P0, PT, R26, 0x39, !P0 ;  /* 0x000000391a00780c */ /* 0x000fc80004704270 */
[----:B------:R-:W-:-:S04]  /*3690*/  ISETP.LT.OR P0, PT, R25, 0x3a, P0 ;  /* 0x0000003a1900780c */ /* 0x000fc80000701670 */
[----:B------:R-:W-:Y:S02]  /*36a0*/  FSEL R34, R34, -INF , !P0 ;  /* 0xff80000022227808 */ /* 0x000fe40004000000 */
[----:B------:R-:W-:Y:S02]  /*36b0*/  ISETP.GT.AND P0, PT, R26, RZ, !P6 ;  /* 0x000000ff1a00720c */ /* 0x000fe40007704270 */
[----:B------:R-:W-:Y:S02]  /*36c0*/  ISETP.NE.AND P6, PT, R76, RZ, PT ;  /* 0x000000ff4c00720c */ /* 0x000fe40003fc5270 */
[----:B------:R-:W-:-:S04]  /*36d0*/  ISETP.LT.OR P0, PT, R25, 0x1, P0 ;  /* 0x000000011900780c */ /* 0x000fc80000701670 */
[----:B------:R-:W-:Y:S02]  /*36e0*/  FSEL R5, R5, -INF , !P0 ;  /* 0xff80000005057808 */ /* 0x000fe40004000000 */
[----:B------:R-:W-:-:S04]  /*36f0*/  FSETP.NEU.FTZ.AND P0, PT, R10, -INF , PT ;  /* 0xff8000000a00780b */ /* 0x000fc80003f1d000 */
[----:B------:R-:W-:Y:S02]  /*3700*/  FSEL R38, R36, RZ, P0 ;  /* 0x000000ff24267208 */ /* 0x000fe40000000000 */
[----:B------:R-:W-:Y:S02]  /*3710*/  FMNMX.FTZ R36, R5, R28, !PT ;  /* 0x0000001c05247209 */ /* 0x000fe40007810000 */
[----:B------:R-:W-:Y:S01]  /*3720*/  ISETP.GT.AND P0, PT, R26, 0x40, !P6 ;  /* 0x000000401a00780c */ /* 0x000fe20007704270 */
[--C-:B------:R-:W-:Y:S01]  /*3730*/  FFMA.FTZ R37, R47, UR14, -R38.reuse ;  /* 0x0000000e2f257c23 */ /* 0x100fe20008010826 */
[----:B------:R-:W-:Y:S01]  /*3740*/  FMNMX.FTZ R35, R11, R36, !PT ;  /* 0x000000240b237209 */ /* 0x000fe20007810000 */
[--C-:B------:R-:W-:Y:S01]  /*3750*/  FFMA.FTZ R39, R75, UR14, -R38.reuse ;  /* 0x0000000e4b277c23 */ /* 0x100fe20008010826 */
[----:B------:R-:W-:Y:S01]  /*3760*/  ISETP.LT.OR P0, PT, R25, 0x41, P0 ;  /* 0x000000411900780c */ /* 0x000fe20000701670 */
[----:B------:R0:W-:Y:S01]  /*3770*/  MUFU.EX2 R172, R37 ;  /* 0x0000002500ac7308 */ /* 0x0001e20000000800 */
[----:B------:R-:W-:Y:S01]  /*3780*/  FMNMX.FTZ R35, R12, R35, !PT ;  /* 0x000000230c237209 */ /* 0x000fe20007810000 */
[--C-:B------:R-:W-:Y:S01]  /*3790*/  FFMA.FTZ R48, R85, UR14, -R38.reuse ;  /* 0x0000000e55307c23 */ /* 0x100fe20008010826 */
[----:B------:R-:W-:Y:S01]  /*37a0*/  FSEL R20, R20, -INF , !P0 ;  /* 0xff80000014147808 */ /* 0x000fe20004000000 */
[--C-:B------:R-:W-:Y:S01]  /*37b0*/  FFMA.FTZ R40, R77, UR14, -R38.reuse ;  /* 0x0000000e4d287c23 */ /* 0x100fe20008010826 */
[----:B------:R-:W-:Y:S01]  /*37c0*/  FMNMX.FTZ R36, R14, R35, !PT ;  /* 0x000000230e247209 */ /* 0x000fe20007810000 */
[--C-:B------:R-:W-:Y:S01]  /*37d0*/  FFMA.FTZ R41, R55, UR14, -R38.reuse ;  /* 0x0000000e37297c23 */ /* 0x100fe20008010826 */
[----:B------:R-:W-:Y:S01]  /*37e0*/  ISETP.NE.AND P0, PT, R56, RZ, PT ;  /* 0x000000ff3800720c */ /* 0x000fe20003f05270 */
[----:B------:R-:W1:Y:S01]  /*37f0*/  MUFU.EX2 R39, R39 ;  /* 0x0000002700277308 */ /* 0x000e620000000800 */
[----:B------:R-:W-:Y:S01]  /*3800*/  FMNMX.FTZ R36, R15, R36, !PT ;  /* 0x000000240f247209 */ /* 0x000fe20007810000 */
[--C-:B0-----:R-:W-:Y:S01]  /*3810*/  FFMA.FTZ R37, R63, UR14, -R38.reuse ;  /* 0x0000000e3f257c23 */ /* 0x101fe20008010826 */
        /* <DEDUP_REMOVED lines=8> */
[----:B------:R-:W-:Y:S01]  /*38a0*/  ISETP.NE.AND P6, PT, R42, RZ, PT ;  /* 0x000000ff2a00720c */ /* 0x000fe20003fc5270 */
[--C-:B------:R-:W-:Y:S01]  /*38b0*/  FFMA.FTZ R42, R59, UR14, -R38.reuse ;  /* 0x0000000e3b2a7c23 */ /* 0x100fe20008010826 */
[----:B------:R-:W-:Y:S01]  /*38c0*/  FMNMX.FTZ R36, R24, R35, !PT ;  /* 0x0000002318247209 */ /* 0x000fe20007810000 */
[--C-:B------:R-:W-:Y:S01]  /*38d0*/  FFMA.FTZ R50, R87, UR14, -R38.reuse ;  /* 0x0000000e57327c23 */ /* 0x100fe20008010826 */
[----:B------:R-:W-:Y:S01]  /*38e0*/  FSEL R6, R6, -INF , !P0 ;  /* 0xff80000006067808 */ /* 0x000fe20004000000 */
[----:B------:R2:W-:Y:S01]  /*38f0*/  MUFU.EX2 R49, R48 ;  /* 0x0000003000317308 */ /* 0x0005e20000000800 */
        /* <DEDUP_REMOVED lines=9> */
[--C-:B--2---:R-:W-:Y:S01]  /*3990*/  FFMA.FTZ R48, R57, UR14, -R38.reuse ;  /* 0x0000000e39307c23 */ /* 0x104fe20008010826 */
[----:B------:R-:W-:Y:S01]  /*39a0*/  FSEL R25, R70, -INF , !P5 ;  /* 0xff80000046197808 */ /* 0x000fe20006800000 */
[--C-:B------:R-:W-:Y:S01]  /*39b0*/  FFMA.FTZ R54, R93, UR14, -R38.reuse ;  /* 0x0000000e5d367c23 */ /* 0x100fe20008010826 */
[----:B------:R-:W-:Y:S01]  /*39c0*/  FMNMX.FTZ R35, R31, R36, !PT ;  /* 0x000000241f237209 */ /* 0x000fe20007810000 */
[--C-:B------:R-:W-:Y:S01]  /*39d0*/  FFMA.FTZ R58, R97, UR14, -R38.reuse ;  /* 0x0000000e613a7c23 */ /* 0x100fe20008010826 */
[--C-:B------:R-:W-:Y:S01]  /*39e0*/  FFMA.FTZ R59, R65, UR14, -R38.reuse ;  /* 0x0000000e413b7c23 */ /* 0x100fe20008010826 */
[----:B------:R-:W-:Y:S01]  /*39f0*/  MUFU.EX2 R40, R40 ;  /* 0x0000002800287308 */ /* 0x000fe20000000800 */
[----:B------:R-:W-:Y:S01]  /*3a00*/  FMNMX.FTZ R36, R32, R35, !PT ;  /* 0x0000002320247209 */ /* 0x000fe20007810000 */
[----:B0-----:R-:W-:Y:S01]  /*3a10*/  FFMA.FTZ R37, R83, UR14, -R38 ;  /* 0x0000000e53257c23 */ /* 0x001fe20008010826 */
[----:B-1----:R-:W-:Y:S01]  /*3a20*/  FADD.FTZ R61, R39, R172 ;  /* 0x000000ac273d7221 */ /* 0x002fe20000010000 */
[----:B------:R-:W-:-:S02]  /*3a30*/  F2FP.BF16.F32.PACK_AB R172, R172, R39 ;  /* 0x00000027acac723e */ /* 0x000fc400000010ff */
[----:B------:R-:W-:Y:S01]  /*3a40*/  FMNMX.FTZ R35, R33, R36, !PT ;  /* 0x0000002421237209 */ /* 0x000fe20007810000 */
[----:B------:R-:W-:Y:S01]  /*3a50*/  FFMA.FTZ R36, R73, UR14, -R38 ;  /* 0x0000000e49247c23 */ /* 0x000fe20008010826 */
[----:B------:R-:W-:Y:S02]  /*3a60*/  MUFU.EX2 R166, R37 ;  /* 0x0000002500a67308 */ /* 0x000fe40000000800 */
[----:B------:R-:W-:-:S04]  /*3a70*/  FMNMX.FTZ R35, R34, R35, !PT ;  /* 0x0000002322237209 */ /* 0x000fc80007810000 */
[----:B------:R-:W-:Y:S02]  /*3a80*/  FMNMX.FTZ R35, R20, R35, !PT ;  /* 0x0000002314237209 */ /* 0x000fe40007810000 */
[----:B------:R0:W-:Y:S02]  /*3a90*/  MUFU.EX2 R45, R36 ;  /* 0x00000024002d7308 */ /* 0x0001e40000000800 */
[----:B------:R-:W-:-:S04]  /*3aa0*/  FMNMX.FTZ R26, R6, R35, !PT ;  /* 0x00000023061a7209 */ /* 0x000fc80007810000 */
[----:B------:R-:W-:Y:S02]  /*3ab0*/  FMNMX.FTZ R35, R9, R26, !PT ;  /* 0x0000001a09237209 */ /* 0x000fe40007810000 */
[----:B------:R-:W-:Y:S01]  /*3ac0*/  FSEL R26, R13, -INF , !P3 ;  /* 0xff8000000d1a7808 */ /* 0x000fe20005800000 */
[----:B------:R-:W-:Y:S01]  /*3ad0*/  MUFU.EX2 R55, R48 ;  /* 0x0000003000377308 */ /* 0x000fe20000000800 */
[----:B------:R-:W-:-:S04]  /*3ae0*/  FMNMX.FTZ R35, R8, R35, !PT ;  /* 0x0000002308237209 */ /* 0x000fc80007810000 */
[----:B0-----:R-:W-:Y:S02]  /*3af0*/  FMNMX.FTZ R36, R26, R35, !PT ;  /* 0x000000231a247209 */ /* 0x001fe40007810000 */
[----:B------:R-:W-:Y:S01]  /*3b00*/  FSEL R35, R71, -INF , !P6 ;  /* 0xff80000047237808 */ /* 0x000fe20007000000 */
[----:B------:R-:W0:Y:S01]  /*3b10*/  MUFU.EX2 R41, R41 ;  /* 0x0000002900297308 */ /* 0x000e220000000800 */
[----:B------:R-:W-:-:S04]  /*3b20*/  FMNMX.FTZ R36, R19, R36, !PT ;  /* 0x0000002413247209 */ /* 0x000fc80007810000 */
[----:B------:R-:W-:-:S03]  /*3b30*/  FMNMX.FTZ R36, R25, R36, !PT ;  /* 0x0000002419247209 */ /* 0x000fc60007810000 */
[----:B------:R1:W-:Y:S01]  /*3b40*/  MUFU.EX2 R47, R46 ;  /* 0x0000002e002f7308 */ /* 0x0003e20000000800 */
[----:B------:R-:W-:-:S05]  /*3b50*/  FMNMX.FTZ R36, R35, R36, !PT ;  /* 0x0000002423247209 */ /* 0x000fca0007810000 */
[----:B------:R-:W2:Y:S02]  /*3b60*/  SHFL.BFLY PT, R13, R36, 0x2, 0x1f ;  /* 0x0c401f00240d7f89 */ /* 0x000ea400000e0000 */
[----:B------:R-:W3:Y:S01]  /*3b70*/  MUFU.EX2 R42, R42 ;  /* 0x0000002a002a7308 */ /* 0x000ee20000000800 */
[----:B-1----:R-:W-:Y:S01]  /*3b80*/  FFMA.FTZ R46, R89, UR14, -R38 ;  /* 0x0000000e592e7c23 */ /* 0x002fe20008010826 */
[----:B0-----:R-:W-:-:S06]  /*3b90*/  F2FP.BF16.F32.PACK_AB R174, R41, R40 ;  /* 0x0000002829ae723e */ /* 0x001fcc00000010ff */
[----:B------:R0:W-:Y:S08]  /*3ba0*/  MUFU.EX2 R51, R46 ;  /* 0x0000002e00337308 */ /* 0x0001f00000000800 */
[----:B------:R-:W1:Y:S01]  /*3bb0*/  MUFU.EX2 R44, R44 ;  /* 0x0000002c002c7308 */ /* 0x000e620000000800 */
[----:B0-----:R-:W-:Y:S01]  /*3bc0*/  FFMA.FTZ R46, R95, UR14, -R38 ;  /* 0x0000000e5f2e7c23 */ /* 0x001fe20008010826 */
[----:B---3--:R-:W-:-:S02]  /*3bd0*/  F2FP.BF16.F32.PACK_AB R168, R43, R42 ;  /* 0x0000002a2ba8723e */ /* 0x008fc400000010ff */
[----:B--2---:R-:W-:-:S04]  /*3be0*/  FMNMX.FTZ R37, R36, R13, !PT ;  /* 0x0000000d24257209 */ /* 0x004fc80007810000 */
[----:B------:R0:W-:Y:S01]  /*3bf0*/  MUFU.EX2 R57, R56 ;  /* 0x0000003800397308 */ /* 0x0001e20000000800 */
[----:B------:R-:W2:Y:S07]  /*3c00*/  SHFL.BFLY PT, R36, R37, 0x1, 0x1f ;  /* 0x0c201f0025247f89 */ /* 0x000eae00000e0000 */
[----:B------:R-:W3:Y:S01]  /*3c10*/  MUFU.EX2 R50, R50 ;  /* 0x0000003200327308 */ /* 0x000ee20000000800 */
[----:B0-----:R-:W-:Y:S01]  /*3c20*/  FADD.FTZ R56, R40, R61 ;  /* 0x0000003d28387221 */ /* 0x001fe20000010000 */
[----:B-1----:R-:W-:-:S06]  /*3c30*/  F2FP.BF16.F32.PACK_AB R170, R45, R44 ;  /* 0x0000002c2daa723e */ /* 0x002fcc00000010ff */
[----:B------:R-:W-:Y:S08]  /*3c40*/  MUFU.EX2 R52, R52 ;  /* 0x0000003400347308 */ /* 0x000ff00000000800 */
[----:B------:R-:W0:Y:S01]  /*3c50*/  MUFU.EX2 R53, R53 ;  /* 0x0000003500357308 */ /* 0x000e220000000800 */
[----:B---3--:R-:W-:Y:S02]  /*3c60*/  F2FP.BF16.F32.PACK_AB R160, R51, R50 ;  /* 0x0000003233a0723e */ /* 0x008fe400000010ff */
[----:B--2---:R-:W-:Y:S01]  /*3c70*/  FMNMX.FTZ R13, R37, R36, !PT ;  /* 0x00000024250d7209 */ /* 0x004fe20007810000 */
[--C-:B------:R-:W-:Y:S01]  /*3c80*/  FFMA.FTZ R36, R99, UR14, -R38.reuse ;  /* 0x0000000e63247c23 */ /* 0x100fe20008010826 */
[----:B------:R-:W-:-:S02]  /*3c90*/  FFMA.FTZ R38, R69, UR14, -R38 ;  /* 0x0000000e45267c23 */ /* 0x000fc40008010826 */
[C---:B------:R-:W-:Y:S01]  /*3ca0*/  FSETP.NEU.FTZ.AND P0, PT, R13.reuse, -INF , PT ;  /* 0xff8000000d00780b */ /* 0x040fe20003f1d000 */
[----:B------:R-:W-:Y:S01]  /*3cb0*/  FMUL.FTZ R37, R13, UR14 ;  /* 0x0000000e0d257c20 */ /* 0x000fe20008410000 */
[----:B------:R-:W1:Y:S04]  /*3cc0*/  MUFU.EX2 R54, R54 ;  /* 0x0000003600367308 */ /* 0x000e680000000800 */
[----:B------:R-:W-:Y:S02]  /*3cd0*/  FSEL R48, R37, RZ, P0 ;  /* 0x000000ff25307208 */ /* 0x000fe40000000000 */
[----:B------:R-:W-:Y:S02]  /*3ce0*/  PLOP3.LUT P0, PT, PT, PT, UP0, 0x40, 0x0 ;  /* 0x000000000000781c */ /* 0x000fe40003f0e808 */
        /* <DEDUP_REMOVED lines=27> */
[----:B------:R-:W-:Y:S01]  /*3ea0*/  FFMA.FTZ R35, R35, UR14, -R48 ;  /* 0x0000000e23237c23 */ /* 0x000fe20008010830 */
[----:B0-----:R-:W-:-:S02]  /*3eb0*/  F2FP.BF16.F32.PACK_AB R162, R53, R52 ;  /* 0x0000003435a2723e */ /* 0x001fc400000010ff */
[----:B-1----:R-:W-:Y:S02]  /*3ec0*/  F2FP.BF16.F32.PACK_AB R156, R55, R54 ;  /* 0x00000036379c723e */ /* 0x002fe400000010ff */
[----:B------:R0:W-:Y:S01]  /*3ed0*/  MUFU.EX2 R38, R23 ;  /* 0x0000001700267308 */ /* 0x0001e20000000800 */
[----:B--2---:R-:W-:-:S07]  /*3ee0*/  F2FP.BF16.F32.PACK_AB R173, R28, R5 ;  /* 0x000000051cad723e */ /* 0x004fce00000010ff */
[----:B------:R-:W1:Y:S01]  /*3ef0*/  MUFU.EX2 R12, R12 ;  /* 0x0000000c000c7308 */ /* 0x000e620000000800 */
[----:B0-----:R-:W-:-:S04]  /*3f00*/  FADD.FTZ R23, R41, R56 ;  /* 0x0000003829177221 */ /* 0x001fc80000010000 */
[----:B------:R-:W-:-:S03]  /*3f10*/  FADD.FTZ R56, R42, R23 ;  /* 0x000000172a387221 */ /* 0x000fc60000010000 */
[----:B------:R-:W0:Y:S01]  /*3f20*/  MUFU.EX2 R14, R14 ;  /* 0x0000000e000e7308 */ /* 0x000e220000000800 */
[----:B------:R-:W-:Y:S01]  /*3f30*/  FADD.FTZ R23, R43, R56 ;  /* 0x000000382b177221 */ /* 0x000fe20000010000 */
[----:B------:R-:W-:-:S03]  /*3f40*/  FADD.FTZ R56, R5, R28 ;  /* 0x0000001c05387221 */ /* 0x000fc60000010000 */
[----:B------:R-:W-:Y:S01]  /*3f50*/  FADD.FTZ R60, R44, R23 ;  /* 0x000000172c3c7221 */ /* 0x000fe20000010000 */
[----:B---3--:R-:W-:Y:S02]  /*3f60*/  FADD.FTZ R23, R11, R56 ;  /* 0x000000380b177221 */ /* 0x008fe40000010000 */
[----:B------:R-:W2:Y:S01]  /*3f70*/  MUFU.EX2 R15, R15 ;  /* 0x0000000f000f7308 */ /* 0x000ea20000000800 */
[----:B------:R-:W-:Y:S01]  /*3f80*/  FADD.FTZ R61, R45, R60 ;  /* 0x0000003c2d3d7221 */ /* 0x000fe20000010000 */
[C---:B-1----:R-:W-:Y:S01]  /*3f90*/  FADD.FTZ R23, R12.reuse, R23 ;  /* 0x000000170c177221 */ /* 0x042fe20000010000 */
[----:B------:R-:W-:Y:S02]  /*3fa0*/  F2FP.BF16.F32.PACK_AB R175, R12, R11 ;  /* 0x0000000b0caf723e */ /* 0x000fe400000010ff */
[----:B------:R-:W-:Y:S01]  /*3fb0*/  FADD.FTZ R60, R164, R61 ;  /* 0x0000003da43c7221 */ /* 0x000fe20000010000 */
[C---:B------:R-:W-:Y:S02]  /*3fc0*/  F2FP.BF16.F32.PACK_AB R164, R47.reuse, R164 ;  /* 0x000000a42fa4723e */ /* 0x040fe400000010ff */
[----:B------:R-:W1:Y:S01]  /*3fd0*/  MUFU.EX2 R21, R21 ;  /* 0x0000001500157308 */ /* 0x000e620000000800 */
[----:B0-----:R-:W-:Y:S01]  /*3fe0*/  FADD.FTZ R56, R14, R23 ;  /* 0x000000170e387221 */ /* 0x001fe20000010000 */
[----:B------:R-:W-:-:S04]  /*3ff0*/  FADD.FTZ R23, R47, R60 ;  /* 0x0000003c2f177221 */ /* 0x000fc80000010000 */
[----:B------:R-:W-:Y:S01]  /*4000*/  FADD.FTZ R60, R166, R23 ;  /* 0x00000017a63c7221 */ /* 0x000fe20000010000 */
[----:B------:R-:W-:Y:S01]  /*4010*/  F2FP.BF16.F32.PACK_AB R166, R49, R166 ;  /* 0x000000a631a6723e */ /* 0x000fe200000010ff */
[----:B------:R-:W0:Y:S01]  /*4020*/  MUFU.EX2 R24, R24 ;  /* 0x0000001800187308 */ /* 0x000e220000000800 */
[----:B--2---:R-:W-:Y:S01]  /*4030*/  FADD.FTZ R56, R15, R56 ;  /* 0x000000380f387221 */ /* 0x004fe20000010000 */
[----:B------:R-:W-:Y:S01]  /*4040*/  FADD.FTZ R61, R49, R60 ;  /* 0x0000003c313d7221 */ /* 0x000fe20000010000 */
[----:B------:R-:W-:-:S03]  /*4050*/  F2FP.BF16.F32.PACK_AB R169, R15, R14 ;  /* 0x0000000e0fa9723e */ /* 0x000fc600000010ff */
[----:B------:R-:W-:Y:S02]  /*4060*/  FADD.FTZ R60, R50, R61 ;  /* 0x0000003d323c7221 */ /* 0x000fe40000010000 */
[----:B------:R-:W2:Y:S01]  /*4070*/  MUFU.EX2 R27, R27 ;  /* 0x0000001b001b7308 */ /* 0x000ea20000000800 */
[----:B-1----:R-:W-:Y:S01]  /*4080*/  FADD.FTZ R23, R21, R56 ;  /* 0x0000003815177221 */ /* 0x002fe20000010000 */
[----:B------:R-:W-:-:S03]  /*4090*/  F2FP.BF16.F32.PACK_AB R171, R38, R21 ;  /* 0x0000001526ab723e */ /* 0x000fc600000010ff */
[----:B------:R-:W-:-:S03]  /*40a0*/  FADD.FTZ R23, R38, R23 ;  /* 0x0000001726177221 */ /* 0x000fc60000010000 */
[----:B------:R-:W1:Y:S01]  /*40b0*/  MUFU.EX2 R29, R29 ;  /* 0x0000001d001d7308 */ /* 0x000e620000000800 */
[----:B0-----:R-:W-:Y:S01]  /*40c0*/  FADD.FTZ R56, R24, R23 ;  /* 0x0000001718387221 */ /* 0x001fe20000010000 */
[----:B------:R-:W-:-:S04]  /*40d0*/  FADD.FTZ R23, R51, R60 ;  /* 0x0000003c33177221 */ /* 0x000fc80000010000 */
[----:B------:R-:W-:Y:S02]  /*40e0*/  FADD.FTZ R60, R52, R23 ;  /* 0x00000017343c7221 */ /* 0x000fe40000010000 */
[----:B------:R-:W0:Y:S01]  /*40f0*/  MUFU.EX2 R30, R30 ;  /* 0x0000001e001e7308 */ /* 0x000e220000000800 */
[----:B--2---:R-:W-:Y:S01]  /*4100*/  FADD.FTZ R56, R27, R56 ;  /* 0x000000381b387221 */ /* 0x004fe20000010000 */
[----:B------:R-:W-:Y:S01]  /*4110*/  FADD.FTZ R61, R53, R60 ;  /* 0x0000003c353d7221 */ /* 0x000fe20000010000 */
[----:B------:R-:W-:-:S03]  /*4120*/  F2FP.BF16.F32.PACK_AB R165, R27, R24 ;  /* 0x000000181ba5723e */ /* 0x000fc600000010ff */
[----:B------:R-:W-:Y:S02]  /*4130*/  FADD.FTZ R48, R54, R61 ;  /* 0x0000003d36307221 */ /* 0x000fe40000010000 */
[----:B------:R-:W-:Y:S01]  /*4140*/  MUFU.EX2 R31, R31 ;  /* 0x0000001f001f7308 */ /* 0x000fe20000000800 */
[----:B-1----:R-:W-:Y:S01]  /*4150*/  FADD.FTZ R23, R29, R56 ;  /* 0x000000381d177221 */ /* 0x002fe20000010000 */
[----:B------:R-:W-:-:S06]  /*4160*/  FADD.FTZ R39, R55, R48 ;  /* 0x0000003037277221 */ /* 0x000fcc0000010000 */
[----:B------:R-:W1:Y:S01]  /*4170*/  MUFU.EX2 R32, R32 ;  /* 0x0000002000207308 */ /* 0x000e620000000800 */
[----:B0-----:R-:W-:-:S07]  /*4180*/  F2FP.BF16.F32.PACK_AB R167, R30, R29 ;  /* 0x0000001d1ea7723e */ /* 0x001fce00000010ff */
[----:B------:R-:W0:Y:S08]  /*4190*/  MUFU.EX2 R46, R46 ;  /* 0x0000002e002e7308 */ /* 0x000e300000000800 */
[----:B------:R-:W-:Y:S01]  /*41a0*/  MUFU.EX2 R33, R33 ;  /* 0x0000002100217308 */ /* 0x000fe20000000800 */
[----:B-1----:R-:W-:-:S07]  /*41b0*/  F2FP.BF16.F32.PACK_AB R161, R32, R31 ;  /* 0x0000001f20a1723e */ /* 0x002fce00000010ff */
[----:B------:R-:W1:Y:S01]  /*41c0*/  MUFU.EX2 R34, R34 ;  /* 0x0000002200227308 */ /* 0x000e620000000800 */
[----:B0-----:R-:W-:Y:S01]  /*41d0*/  FADD.FTZ R40, R46, R39 ;  /* 0x000000272e287221 */ /* 0x001fe20000010000 */
[----:B------:R-:W-:-:S03]  /*41e0*/  F2FP.BF16.F32.PACK_AB R158, R57, R46 ;  /* 0x0000002e399e723e */ /* 0x000fc600000010ff */
[----:B------:R-:W-:-:S03]  /*41f0*/  FADD.FTZ R39, R57, R40 ;  /* 0x0000002839277221 */ /* 0x000fc60000010000 */
[----:B------:R0:W-:Y:S08]  /*4200*/  MUFU.EX2 R157, R6 ;  /* 0x00000006009d7308 */ /* 0x0001f00000000800 */
[----:B------:R-:W2:Y:S01]  /*4210*/  MUFU.EX2 R58, R58 ;  /* 0x0000003a003a7308 */ /* 0x000ea20000000800 */
[----:B0-----:R-:W-:Y:S01]  /*4220*/  FADD.FTZ R6, R30, R23 ;  /* 0x000000171e067221 */ /* 0x001fe20000010000 */
[----:B-1----:R-:W-:-:S03]  /*4230*/  F2FP.BF16.F32.PACK_AB R163, R34, R33 ;  /* 0x0000002122a3723e */ /* 0x002fc600000010ff */
[----:B------:R-:W-:-:S03]  /*4240*/  FADD.FTZ R23, R31, R6 ;  /* 0x000000061f177221 */ /* 0x000fc60000010000 */
[----:B------:R-:W0:Y:S01]  /*4250*/  MUFU.EX2 R20, R20 ;  /* 0x0000001400147308 */ /* 0x000e220000000800 */
[----:B------:R-:W-:-:S04]  /*4260*/  FADD.FTZ R6, R32, R23 ;  /* 0x0000001720067221 */ /* 0x000fc80000010000 */
[----:B------:R-:W-:-:S03]  /*4270*/  FADD.FTZ R23, R33, R6 ;  /* 0x0000000621177221 */ /* 0x000fc60000010000 */
[----:B------:R-:W1:Y:S01]  /*4280*/  MUFU.EX2 R59, R59 ;  /* 0x0000003b003b7308 */ /* 0x000e620000000800 */
[----:B------:R-:W-:Y:S01]  /*4290*/  FADD.FTZ R23, R34, R23 ;  /* 0x0000001722177221 */ /* 0x000fe20000010000 */
[----:B--2---:R-:W-:-:S06]  /*42a0*/  FADD.FTZ R40, R58, R39 ;  /* 0x000000273a287221 */ /* 0x004fcc0000010000 */
[----:B------:R-:W2:Y:S01]  /*42b0*/  MUFU.EX2 R36, R36 ;  /* 0x0000002400247308 */ /* 0x000ea20000000800 */
[----:B0-----:R-:W-:-:S04]  /*42c0*/  FADD.FTZ R6, R20, R23 ;  /* 0x0000001714067221 */ /* 0x001fc80000010000 */
[C---:B------:R-:W-:Y:S01]  /*42d0*/  FADD.FTZ R6, R157.reuse, R6 ;  /* 0x000000069d067221 */ /* 0x040fe20000010000 */
[----:B------:R-:W-:Y:S02]  /*42e0*/  F2FP.BF16.F32.PACK_AB R157, R157, R20 ;  /* 0x000000149d9d723e */ /* 0x000fe400000010ff */
[----:B------:R-:W0:Y:S01]  /*42f0*/  MUFU.EX2 R9, R9 ;  /* 0x0000000900097308 */ /* 0x000e220000000800 */
[C---:B-1----:R-:W-:Y:S01]  /*4300*/  FADD.FTZ R23, R59.reuse, R40 ;  /* 0x000000283b177221 */ /* 0x042fe20000010000 */
[----:B------:R-:W-:-:S06]  /*4310*/  F2FP.BF16.F32.PACK_AB R152, R59, R58 ;  /* 0x0000003a3b98723e */ /* 0x000fcc00000010ff */
[----:B------:R-:W1:Y:S01]  /*4320*/  MUFU.EX2 R8, R8 ;  /* 0x0000000800087308 */ /* 0x000e620000000800 */
[----:B--2---:R-:W-:Y:S01]  /*4330*/  FADD.FTZ R40, R36, R23 ;  /* 0x0000001724287221 */ /* 0x004fe20000010000 */
[----:B------:R-:W-:-:S06]  /*4340*/  F2FP.BF16.F32.PACK_AB R154, R37, R36 ;  /* 0x00000024259a723e */ /* 0x000fcc00000010ff */
[----:B------:R-:W2:Y:S01]  /*4350*/  MUFU.EX2 R26, R26 ;  /* 0x0000001a001a7308 */ /* 0x000ea20000000800 */
[----:B0-----:R-:W-:Y:S01]  /*4360*/  FADD.FTZ R23, R9, R6 ;  /* 0x0000000609177221 */ /* 0x001fe20000010000 */
[----:B------:R-:W-:-:S06]  /*4370*/  FADD.FTZ R6, R37, R40 ;  /* 0x0000002825067221 */ /* 0x000fcc0000010000 */
[----:B------:R-:W0:Y:S01]  /*4380*/  MUFU.EX2 R19, R19 ;  /* 0x0000001300137308 */ /* 0x000e220000000800 */
[C---:B-1----:R-:W-:Y:S01]  /*4390*/  FADD.FTZ R23, R8.reuse, R23 ;  /* 0x0000001708177221 */ /* 0x042fe20000010000 */
[----:B------:R-:W-:-:S06]  /*43a0*/  F2FP.BF16.F32.PACK_AB R159, R8, R9 ;  /* 0x00000009089f723e */ /* 0x000fcc00000010ff */
[----:B------:R-:W1:Y:S01]  /*43b0*/  MUFU.EX2 R25, R25 ;  /* 0x0000001900197308 */ /* 0x000e620000000800 */
[----:B--2---:R-:W-:-:S07]  /*43c0*/  FADD.FTZ R12, R26, R23 ;  /* 0x000000171a0c7221 */ /* 0x004fce0000010000 */
[----:B------:R-:W2:Y:S01]  /*43d0*/  MUFU.EX2 R36, R35 ;  /* 0x0000002300247308 */ /* 0x000ea20000000800 */
[C---:B0-----:R-:W-:Y:S01]  /*43e0*/  FADD.FTZ R12, R19.reuse, R12 ;  /* 0x0000000c130c7221 */ /* 0x041fe20000010000 */
[----:B------:R-:W-:-:S03]  /*43f0*/  F2FP.BF16.F32.PACK_AB R153, R19, R26 ;  /* 0x0000001a1399723e */ /* 0x000fc600000010ff */
[----:B-1----:R-:W-:-:S04]  /*4400*/  FADD.FTZ R5, R25, R12 ;  /* 0x0000000c19057221 */ /* 0x002fc80000010000 */
[C---:B--2---:R-:W-:Y:S01]  /*4410*/  FADD.FTZ R5, R36.reuse, R5 ;  /* 0x0000000524057221 */ /* 0x044fe20000010000 */
[----:B------:R-:W-:Y:S01]  /*4420*/  F2FP.BF16.F32.PACK_AB R155, R36, R25 ;  /* 0x00000019249b723e */ /* 0x000fe200000010ff */
[----:B------:R-:W-:Y:S06]  /*4430*/  @P0 BRA `(.L_x_1965) ;  /* 0x0000000000040947 */ /* 0x000fec0003800000 */
[----:B------:R-:W-:Y:S01]  /*4440*/  BPT.TRAP 0x1 ;  /* 0x000000040000795c */ /* 0x000fe20000300000 */
.L_x_1965:
[----:B------:R-:W-:Y:S01]  /*4450*/  PLOP3.LUT P1, PT, PT, PT, UP0, 0x40, 0x0 ;  /* 0x000000000000781c */ /* 0x000fe20003f2e808 */
[----:B------:R0:W1:-:S12]  /*4460*/  SYNCS.PHASECHK.TRANS64.TRYWAIT P0, [UR38+0x22850], R2 ;  /* 0x02285002ff0075a7 */ /* 0x0000580008000166 */
[----:B0-----:R-:W-:Y:S05]  /*4470*/  @P1 BRA `(.L_x_1966) ;  /* 0x0000000000041947 */ /* 0x001fea0003800000 */
[----:B------:R-:W-:Y:S01]  /*4480*/  BPT.TRAP 0x1 ;  /* 0x000000040000795c */ /* 0x000fe20000300000 */
.L_x_1966:
[----:B-1----:R-:W-:Y:S05]  /*4490*/  @P0 BRA `(.L_x_1967) ;  /* 0x0000000000080947 */ /* 0x002fea0003800000 */
[----:B------:R-:W0:Y:S02]  /*44a0*/  SYNCS.PHASECHK.TRANS64.TRYWAIT P0, [UR38+0x22850], R2 ;  /* 0x02285002ff0075a7 */ /* 0x000e240008000166 */
[----:B0-----:R-:W-:Y:S05]  /*44b0*/  @!P0 BRA `(.L_x_1968) ;  /* 0x0000010000f88947 */ /* 0x001fea0003800000 */
.L_x_1967:
[----:B------:R1:W-:Y:S01]  /*44c0*/  BAR.SYNC.DEFER_BLOCKING R3, 0x100 ;  /* 0x000400030000751d */ /* 0x0003e20000010000 */
[----:B------:R-:W-:Y:S01]  /*44d0*/  UIADD3 UR6, UR38, 0x400, URZ ;  /* 0x0000040026067890 */ /* 0x000fe2000fffe03f */
[----:B------:R-:W-:-:S03]  /*44e0*/  PLOP3.LUT P0, PT, PT, PT, UP0, 0x40, 0x0 ;  /* 0x000000000000781c */ /* 0x000fc60003f0e808 */
[----:B------:R-:W-:Y:S01]  /*44f0*/  USHF.R.U32.HI UR6, URZ, 0x4, UR6 ;  /* 0x000000043f067899 */ /* 0x000fe20008011606 */
[----:B------:R-:W-:Y:S01]  /*4500*/  UMOV UR7, 0x40000040 ;  /* 0x4000004000077882 */ /* 0x000fe20000000000 */
[----:B------:R-:W-:Y:S02]  /*4510*/  UMOV UR11, 0x40000040 ;  /* 0x40000040000b7882 */ /* 0x000fe40000000000 */
[----:B------:R-:W-:-:S04]  /*4520*/  ULOP3.LUT UR6, UR6, 0x3fff, URZ, 0xc0, !UPT ;  /* 0x00003fff06067892 */ /* 0x000fc8000f8ec03f */
[----:B------:R-:W-:-:S04]  /*4530*/  ULOP3.LUT UR6, UR6, 0x3000000, URZ, 0xfc, !UPT ;  /* 0x0300000006067892 */ /* 0x000fc8000f8efc3f */
[----:B------:R-:W-:Y:S01]  /*4540*/  UIADD3 UR10, UR6, 0x80, URZ ;  /* 0x00000080060a7890 */ /* 0x000fe2000fffe03f */
[----:B------:R-:W-:-:S06]  /*4550*/  WARPGROUP.ARRIVE ;  /* 0x00000000000079c5 */ /* 0x000fcc0000000000 */
[----:B------:R-:W-:Y:S03]  /*4560*/  HGMMA.64x256x16.F32.BF16 R24, R172, gdesc[UR4].tnspB, RZ, !UPT, gsb0 ;  /* 0x43e00004ac187df0 */ /* 0x000fe6000c0018ff */
        /* <DEDUP_REMOVED lines=29> */
[----:B-1----:R-:W-:Y:S05]  /*4740*/  @P0 BRA `(.L_x_1969) ;  /* 0x0000000000040947 */ /* 0x002fea0003800000 */
[----:B------:R-:W-:Y:S01]  /*4750*/  BPT.TRAP 0x1 ;  /* 0x000000040000795c */ /* 0x000fe20000300000 */
.L_x_1969:
[----:B------:R-:W1:Y:S01]  /*4760*/  S2UR UR26, SR_CTAID.X ;  /* 0x00000000001a79c3 */ /* 0x000e620000002500 */
[----:B------:R-:W-:Y:S01]  /*4770*/  UISETP.NE.AND UP2, UPT, UR40, URZ, UPT ;  /* 0x0000003f2800728c */ /* 0x000fe2000bf45270 */
[----:B0-----:R-:W-:Y:S01]  /*4780*/  VIADD R9, R22, 0xfffffffe ;  /* 0xfffffffe16097836 */ /* 0x001fe20000000000 */
[----:B------:R-:W-:-:S06]  /*4790*/  UISETP.NE.AND UP1, UPT, UR43, URZ, UPT ;  /* 0x0000003f2b00728c */ /* 0x000fcc000bf25270 */
[----:B------:R-:W-:-:S03]  /*47a0*/  PLOP3.LUT P0, PT, PT, PT, UP1, 0x40, 0x0 ;  /* 0x000000000000781c */ /* 0x000fc60003f0e818 */
[----:B------:R-:W-:Y:S01]  /*47b0*/  @UP2 ULDC UR10, c[0x0][0x44c] ;  /* 0x00011300000a2ab9 */ /* 0x000fe20000000800 */
[----:B------:R-:W-:Y:S01]  /*47c0*/  @UP2 ULDC UR7, c[0x0][0x450] ;  /* 0x0001140000072ab9 */ /* 0x000fe20000000800 */
[----:B-1----:R-:W-:-:S04]  /*47d0*/  USHF.L.U32 UR26, UR26, 0x7, URZ ;  /* 0x000000071a1a7899 */ /* 0x002fc8000800063f */
[----:B------:R-:W-:-:S03]  /*47e0*/  UIMAD.WIDE.U32 UR10, UR26, UR10, URZ ;  /* 0x0000000a1a0a72a5 */ /* 0x000fc6000f8e003f */
[----:B------:R-:W-:Y:S01]  /*47f0*/  UMOV UR19, UR26 ;  /* 0x0000001a00137c82 */ /* 0x000fe20008000000 */
[----:B------:R-:W-:Y:S02]  /*4800*/  @UP2 USHF.R.U32.HI UR19, URZ, UR7, UR11 ;  /* 0x000000073f132299 */ /* 0x000fe4000801160b */
[----:B------:R-:W-:-:S04]  /*4810*/  UIADD3 UR7, UR38, 0x22860, URZ ;  /* 0x0002286026077890 */ /* 0x000fc8000fffe03f */
[----:B------:R-:W-:Y:S01]  /*4820*/  IMAD.U32 R2, RZ, RZ, UR19 ;  /* 0x00000013ff027e24 */ /* 0x000fe2000f8e00ff */
[----:B------:R-:W-:-:S04]  /*4830*/  UPRMT UR7, UR5, 0x654, UR7 ;  /* 0x0000065405077896 */ /* 0x000fc80008000007 */
[----:B------:R-:W-:-:S04]  /*4840*/  IADD3 R2, R2, -UR15, R17 ;  /* 0x8000000f02027c10 */ /* 0x000fc8000fffe011 */
[----:B------:R-:W-:Y:S01]  /*4850*/  R2UR UR10, R2 ;  /* 0x00000000020a72ca */ /* 0x000fe200000e0000 */
[----:B------:R-:W-:-:S12]  /*4860*/  SYNCS.ARRIVE.TRANS64.RED.A1T0 RZ, [UR7], RZ ;  /* 0x000000ffffff79a7 */ /* 0x000fd80008100407 */
[----:B------:R-:W-:Y:S01]  /*4870*/  UIADD3 UR18, UR10, UR18, URZ ;  /* 0x000000120a127290 */ /* 0x000fe2000fffe03f */
[----:B------:R-:W-:Y:S11]  /*4880*/  @P0 BRA `(.L_x_1970) ;  /* 0x00000000004c0947 */ /* 0x000ff60003800000 */
[----:B------:R-:W-:Y:S01]  /*4890*/  ISETP.GT.AND P0, PT, R2, RZ, PT ;  /* 0x000000ff0200720c */ /* 0x000fe20003f04270 */
[----:B------:R-:W-:-:S12]  /*48a0*/  UIADD3 UR7, UR10, -0x1, URZ ;  /* 0xffffffff0a077890 */ /* 0x000fd8000fffe03f */
[----:B------:R-:W-:Y:S05]  /*48b0*/  @P0 BRA `(.L_x_1971) ;  /* 0x0000000000200947 */ /* 0x000fea0003800000 */
[----:B------:R-:W-:Y:S01]  /*48c0*/  ULDC UR19, c[0x0][0x9e4] ;  /* 0x0002790000137ab9 */ /* 0x000fe20000000800 */
[----:B------:R-:W-:Y:S02]  /*48d0*/  UIADD3 UR7, -UR10, URZ, URZ ;  /* 0x0000003f0a077290 */ /* 0x000fe4000fffe13f */
[----:B------:R-:W-:-:S11]  /*48e0*/  UISETP.NE.AND UP1, UPT, UR19, 0x1, UPT ;  /* 0x000000011300788c */ /* 0x000fd6000bf25270 */
[----:B------:R-:W-:Y:S02]  /*48f0*/  @UP1 ULDC.64 UR22, c[0x0][0x9e8] ;  /* 0x00027a0000161ab9 */ /* 0x000fe40000000a00 */
[----:B------:R-:W-:-:S04]  /*4900*/  UIMAD.WIDE.U32 UR10, UR7, UR22, URZ ;  /* 0x00000016070a72a5 */ /* 0x000fc8000f8e003f */
[----:B------:R-:W-:-:S04]  /*4910*/  @UP1 USHF.R.U32.HI UR7, URZ, UR23, UR11 ;  /* 0x000000173f071299 */ /* 0x000fc8000801160b */
[----:B------:R-:W-:Y:S01]  /*4920*/  ULOP3.LUT UR7, URZ, UR7, URZ, 0x33, !UPT ;  /* 0x000000073f077292 */ /* 0x000fe2000f8e333f */
[----:B------:R-:W-:Y:S11]  /*4930*/  BRA `(.L_x_1972) ;  /* 0x0000000000147947 */ /* 0x000ff60003800000 */
.L_x_1971:
[----:B------:R-:W-:Y:S02]  /*4940*/  ULDC UR19, c[0x0][0x9e4] ;  /* 0x0002790000137ab9 */ /* 0x000fe40000000800 */
[----:B------:R-:W-:-:S11]  /*4950*/  UISETP.NE.AND UP1, UPT, UR19, 0x1, UPT ;  /* 0x000000011300788c */ /* 0x000fd6000bf25270 */
[----:B------:R-:W-:Y:S02]  /*4960*/  @UP1 ULDC.64 UR22, c[0x0][0x9e8] ;  /* 0x00027a0000161ab9 */ /* 0x000fe40000000a00 */
[----:B------:R-:W-:-:S04]  /*4970*/  UIMAD.WIDE.U32 UR10, UR7, UR22, URZ ;  /* 0x00000016070a72a5 */ /* 0x000fc8000f8e003f */
[----:B------:R-:W-:-:S12]  /*4980*/  @UP1 USHF.R.U32.HI UR7, URZ, UR23, UR11 ;  /* 0x000000173f071299 */ /* 0x000fd8000801160b */
.L_x_1972:
[----:B------:R-:W-:-:S04]  /*4990*/  UIMAD UR7, UR7, UR19, UR19 ;  /* 0x00000013070772a4 */ /* 0x000fc8000f8e0213 */
[----:B------:R-:W-:-:S04]  /*49a0*/  UISETP.LT.AND UP1, UPT, UR18, UR7, UPT ;  /* 0x000000071200728c */ /* 0x000fc8000bf21270 */
[----:B------:R-:W-:-:S12]  /*49b0*/  USEL UR18, UR18, UR7, UP1 ;  /* 0x0000000712127287 */ /* 0x000fd80008800000 */
.L_x_1970:
[----:B------:R-:W-:Y:S01]  /*49c0*/  UIMAD.WIDE UR10, UR18, 0x2aaaaaab, URZ ;  /* 0x2aaaaaab120a78a5 */ /* 0x000fe2000f8e023f */
[----:B------:R-:W-:-:S03]  /*49d0*/  UMOV UR24, URZ ;  /* 0x0000003f00187c82 */ /* 0x000fc60008000000 */
[----:B------:R-:W-:-:S04]  /*49e0*/  USHF.R.U32.HI UR7, URZ, 0x1f, UR11 ;  /* 0x0000001f3f077899 */ /* 0x000fc8000801160b */
[----:B------:R-:W-:-:S04]  /*49f0*/  ULEA.HI.SX32 UR7, UR11, UR7, 0x1c ;  /* 0x000000070b077291 */ /* 0x000fc8000f8fe23f */
[----:B------:R-:W-:-:S04]  /*4a00*/  UISETP.LT.AND UP1, UPT, UR39, UR7, UPT ;  /* 0x000000072700728c */ /* 0x000fc8000bf21270 */
[----:B------:R-:W-:-:S03]  /*4a10*/  USEL UR27, UR39, UR7, !UP1 ;  /* 0x00000007271b7287 */ /* 0x000fc6000c800000 */
[----:B------:R-:W-:-:S03]  /*4a20*/  UMOV UR7, URZ ;  /* 0x0000003f00077c82 */ /* 0x000fc60008000000 */
[----:B------:R-:W-:-:S13]  /*4a30*/  ISETP.GE.AND P0, PT, R9, UR27, PT ;  /* 0x0000001b09007c0c */ /* 0x000fda000bf06270 */
[----:B------:R-:W-:Y:S05]  /*4a40*/  @!P0 BRA `(.L_x_1973) ;  /* 0x0000003400a48947 */ /* 0x000fea0003800000 */
[----:B------:R-:W-:Y:S01]  /*4a50*/  IMAD.MOV.U32 R12, RZ, RZ, R13 ;  /* 0x000000ffff0c7224 */ /* 0x000fe200078e000d */
[----:B------:R-:W-:Y:S01]  /*4a60*/  UMOV UR7, URZ ;  /* 0x0000003f00077c82 */ /* 0x000fe20008000000 */
[----:B------:R-:W-:Y:S01]  /*4a70*/  IMAD.MOV.U32 R11, RZ, RZ, R10 ;  /* 0x000000ffff0b7224 */ /* 0x000fe200078e000a */
[----:B------:R-:W-:Y:S01]  /*4a80*/  UMOV UR24, URZ ;  /* 0x0000003f00187c82 */ /* 0x000fe20008000000 */
[----:B------:R-:W-:Y:S01]  /*4a90*/  ULDC UR31, c[0x0][0x9e4] ;  /* 0x00027900001f7ab9 */ /* 0x000fe20000000800 */
[----:B------:R-:W-:Y:S01]  /*4aa0*/  ULDC UR29, c[0x0][0x288] ;  /* 0x0000a200001d7ab9 */ /* 0x000fe20000000800 */
[----:B------:R-:W-:Y:S01]  /*4ab0*/  ULDC UR32, c[0x0][0x2f0] ;  /* 0x0000bc0000207ab9 */ /* 0x000fe20000000800 */
[----:B------:R-:W-:Y:S01]  /*4ac0*/  ULDC UR33, c[0x0][0x9d8] ;  /* 0x0002760000217ab9 */ /* 0x000fe20000000800 */
[----:B------:R-:W-:Y:S01]  /*4ad0*/  ULDC UR30, c[0x0][0x988] ;  /* 0x00026200001e7ab9 */ /* 0x000fe20000000800 */
[----:B------:R-:W-:-:S05]  /*4ae0*/  ULDC UR34, c[0x0][0x9e0] ;  /* 0x0002780000227ab9 */ /* 0x000fca0000000800 */
.L_x_1992:
[----:B------:R-:W-:Y:S01]  /*4af0*/  UIADD3 UR24, UR24, 0x1, URZ ;  /* 0x0000000118187890 */ /* 0x000fe2000fffe03f */
[----:B------:R-:W-:-:S03]  /*4b00*/  PLOP3.LUT P0, PT, PT, PT, UP0, 0x40, 0x0 ;  /* 0x000000000000781c */ /* 0x000fc60003f0e808 */
[----:B------:R-:W-:-:S04]  /*4b10*/  UISETP.NE.AND UP1, UPT, UR24, 0x2, UPT ;  /* 0x000000021800788c */ /* 0x000fc8000bf25270 */
[----:B------:R-:W-:Y:S02]  /*4b20*/  USEL UR10, URZ, 0x1, UP1 ;  /* 0x000000013f0a7887 */ /* 0x000fe40008800000 */
[----:B------:R-:W-:Y:S02]  /*4b30*/  USEL UR24, UR24, URZ, UP1 ;  /* 0x0000003f18187287 */ /* 0x000fe40008800000 */
[----:B------:R-:W-:Y:S02]  /*4b40*/  ULOP3.LUT UR7, UR7, UR10, URZ, 0x3c, !UPT ;  /* 0x0000000a07077292 */ /* 0x000fe4000f8e3c3f */
[----:B------:R-:W-:Y:S10]  /*4b50*/  @P0 BRA `(.L_x_1974) ;  /* 0x0000000000040947 */ /* 0x000ff40003800000 */
[----:B------:R-:W-:Y:S01]  /*4b60*/  BPT.TRAP 0x1 ;  /* 0x000000040000795c */ /* 0x000fe20000300000 */
.L_x_1974:
[----:B------:R-:W-:Y:S01]  /*4b70*/  PLOP3.LUT P1, PT, PT, PT, UP0, 0x40, 0x0 ;  /* 0x000000000000781c */ /* 0x000fe20003f2e808 */
[----:B------:R-:W-:Y:S01]  /*4b80*/  ULEA UR28, UR24, UR38, 0x3 ;  /* 0x00000026181c7291 */ /* 0x000fe2000f8e183f */
[----:B------:R-:W-:-:S05]  /*4b90*/  IMAD.U32 R8, RZ, RZ, UR7 ;  /* 0x00000007ff087e24 */ /* 0x000fca000f8e00ff */
[----:B------:R-:W-:-:S04]  /*4ba0*/  SHF.L.U32 R8, R8, 0x1f, RZ ;  /* 0x0000001f08087819 */ /* 0x000fc800000006ff */
[----:B------:R0:W1:Y:S02]  /*4bb0*/  SYNCS.PHASECHK.TRANS64.TRYWAIT P0, [UR28+0x22830], R8 ;  /* 0x02283008ff0075a7 */ /* 0x000064000800015c */
[----:B------:R-:W-:Y:S05]  /*4bc0*/  @P1 BRA `(.L_x_1975) ;  /* 0x0000000000041947 */ /* 0x000fea0003800000 */
[----:B------:R-:W-:Y:S01]  /*4bd0*/  BPT.TRAP 0x1 ;  /* 0x000000040000795c */ /* 0x000fe20000300000 */
.L_x_1975:
[----:B-1----:R-:W-:Y:S05]  /*4be0*/  @P0 BRA `(.L_x_1976) ;  /* 0x0000000000080947 */ /* 0x002fea0003800000 */
[----:B------:R-:W1:Y:S02]  /*4bf0*/  SYNCS.PHASECHK.TRANS64.TRYWAIT P0, [UR28+0x22830], R8 ;  /* 0x02283008ff0075a7 */ /* 0x000e64000800015c */
[----:B-1----:R-:W-:Y:S05]  /*4c00*/  @!P0 BRA `(.L_x_1977) ;  /* 0x000000fc003c8947 */ /* 0x002fea0003800000 */
.L_x_1976:
[----:B------:R-:W-:Y:S01]  /*4c10*/  UIMAD UR22, UR24, 0x300, UR4 ;  /* 0x00000300181678a4 */ /* 0x000fe2000f8e0204 */
[----:B------:R-:W-:Y:S01]  /*4c20*/  WARPGROUP.ARRIVE ;  /* 0x00000000000079c5 */ /* 0x000fe20000000000 */
[----:B------:R-:W-:Y:S01]  /*4c30*/  UMOV UR23, 0x40000040 ;  /* 0x4000004000177882 */ /* 0x000fe20000000000 */
[----:B------:R-:W-:Y:S01]  /*4c40*/  UMOV UR11, 0x40000040 ;  /* 0x40000040000b7882 */ /* 0x000fe20000000000 */
[----:B------:R-:W-:Y:S01]  /*4c50*/  UIADD3 UR10, UR22, 0x2, URZ ;  /* 0x00000002160a7890 */ /* 0x000fe2000fffe03f */
[----:B------:R-:W-:Y:S01]  /*4c60*/  PLOP3.LUT P0, PT, PT, PT, UP0, 0x40, 0x0 ;  /* 0x000000000000781c */ /* 0x000fe20003f0e808 */
[----:B------:R-:W-:Y:S01]  /*4c70*/  UIADD3 UR14, UR22, 0x4, URZ ;  /* 0x00000004160e7890 */ /* 0x000fe2000fffe03f */
[----:B------:R-:W-:Y:S01]  /*4c80*/  IADD3 R0, -R16, 0xb, RZ ;  /* 0x0000000b10007810 */ /* 0x000fe20007ffe1ff */
[----:B------:R-:W-:Y:S01]  /*4c90*/  UMOV UR15, 0x40000040 ;  /* 0x40000040000f7882 */ /* 0x000fe20000000000 */
        /* <DEDUP_REMOVED lines=14> */
[----:B------:R-:W-:Y:S05]  /*4d80*/  @P0 BRA `(.L_x_1978) ;  /* 0x0000000000040947 */ /* 0x000fea0003800000 */
[----:B------:R-:W-:Y:S01]  /*4d90*/  BPT.TRAP 0x1 ;  /* 0x000000040000795c */ /* 0x000fe20000300000 */
.L_x_1978:
[----:B------:R-:W-:Y:S01]  /*4da0*/  UISETP.NE.AND UP2, UPT, UR40, URZ, UPT ;  /* 0x0000003f2800728c */ /* 0x000fe2000bf45270 */
[----:B------:R-:W-:Y:S01]  /*4db0*/  FMUL.FTZ R19, R162, UR33 ;  /* 0x00000021a2137c20 */ /* 0x000fe20008410000 */
[----:B------:R-:W-:Y:S01]  /*4dc0*/  FMUL.FTZ R162, R187, UR33 ;  /* 0x00000021bba27c20 */ /* 0x000fe20008410000 */
[----:B------:R-:W-:Y:S01]  /*4dd0*/  FMUL.FTZ R202, R157, UR33 ;  /* 0x000000219dca7c20 */ /* 0x000fe20008410000 */
[----:B------:R-:W-:Y:S02]  /*4de0*/  IMAD.MOV.U32 R187, RZ, RZ, R4 ;  /* 0x000000ffffbb7224 */ /* 0x000fe400078e0004 */
[----:B------:R-:W-:Y:S01]  /*4df0*/  FMUL.FTZ R157, R178, UR33 ;  /* 0x00000021b29d7c20 */ /* 0x000fe20008410000 */
[----:B------:R-:W-:Y:S01]  /*4e00*/  PLOP3.LUT P0, PT, PT, PT, UP2, 0x80, 0x0 ;  /* 0x000000000000781c */ /* 0x000fe20003f0f028 */
[----:B------:R-:W-:Y:S01]  /*4e10*/  FMUL.FTZ R178, R184, UR33 ;  /* 0x00000021b8b27c20 */ /* 0x000fe20008410000 */
[----:B------:R-:W-:Y:S01]  /*4e20*/  PLOP3.LUT P1, PT, PT, PT, UP2, 0x80, 0x0 ;  /* 0x000000000000781c */ /* 0x000fe20003f2f028 */
[----:B------:R-:W-:Y:S01]  /*4e30*/  FMUL.FTZ R184, R188, UR33 ;  /* 0x00000021bcb87c20 */ /* 0x000fe20008410000 */
[----:B------:R-:W-:Y:S01]  /*4e40*/  IMAD R188, R9, -0x60, RZ ;  /* 0xffffffa009bc7824 */ /* 0x000fe200078e02ff */
[----:B------:R-:W-:Y:S01]  /*4e50*/  @UP2 ULDC UR10, c[0x0][0x44c] ;  /* 0x00011300000a2ab9 */ /* 0x000fe20000000800 */
[----:B------:R-:W-:Y:S01]  /*4e60*/  FMUL.FTZ R208, R169, UR33 ;  /* 0x00000021a9d07c20 */ /* 0x000fe20008410000 */
[----:B------:R-:W-:Y:S01]  /*4e70*/  FMUL.FTZ R10, R155, UR33 ;  /* 0x000000219b0a7c20 */ /* 0x000fe20008410000 */
[----:B------:R-:W-:Y:S01]  /*4e80*/  FMUL.FTZ R203, R156, UR33 ;  /* 0x000000219ccb7c20 */ /* 0x000fe20008410000 */
[----:B------:R-:W-:Y:S01]  /*4e90*/  UISETP.NE.AND UP1, UPT, UR43, URZ, UPT ;  /* 0x0000003f2b00728c */ /* 0x000fe2000bf25270 */
[----:B------:R-:W-:Y:S01]  /*4ea0*/  FMUL.FTZ R155, R174, UR33 ;  /* 0x00000021ae9b7c20 */ /* 0x000fe20008410000 */
[----:B------:R-:W-:Y:S01]  /*4eb0*/  FMUL.FTZ R156, R175, UR33 ;  /* 0x00000021af9c7c20 */ /* 0x000fe20008410000 */
[----:B------:R-:W-:Y:S01]  /*4ec0*/  FMUL.FTZ R201, R152, UR33 ;  /* 0x0000002198c97c20 */ /* 0x000fe20008410000 */
[----:B------:R-:W-:Y:S01]  /*4ed0*/  @P0 IMAD.HI.U32 R22, R4, UR10, RZ ;  /* 0x0000000a04160c27 */ /* 0x000fe2000f8e00ff */
[----:B------:R-:W-:-:S03]  /*4ee0*/  @UP2 ULDC UR10, c[0x0][0x450] ;  /* 0x00011400000a2ab9 */ /* 0x000fc60000000800 */
[----:B------:R-:W-:Y:S01]  /*4ef0*/  FMUL.FTZ R14, R158, UR33 ;  /* 0x000000219e0e7c20 */ /* 0x000fe20008410000 */
[----:B------:R-:W-:Y:S01]  /*4f00*/  FMUL.FTZ R15, R159, UR33 ;  /* 0x000000219f0f7c20 */ /* 0x000fe20008410000 */
[----:B------:R-:W-:Y:S01]  /*4f10*/  FMUL.FTZ R205, R160, UR33 ;  /* 0x00000021a0cd7c20 */ /* 0x000fe20008410000 */
[----:B------:R-:W-:Y:S01]  /*4f20*/  @P1 SHF.R.U32.HI R187, RZ, UR10, R22 ;  /* 0x0000000affbb1c19 */ /* 0x000fe20008011616 */
[----:B------:R-:W-:Y:S02]  /*4f30*/  VIADD R22, R188, 0x1 ;  /* 0x00000001bc167836 */ /* 0x000fe40000000000 */
[----:B------:R-:W-:Y:S01]  /*4f40*/  FMUL.FTZ R174, R176, UR33 ;  /* 0x00000021b0ae7c20 */ /* 0x000fe20008410000 */
[----:B------:R-:W-:Y:S01]  /*4f50*/  FMUL.FTZ R175, R177, UR33 ;  /* 0x00000021b1af7c20 */ /* 0x000fe20008410000 */
[----:B------:R-:W-:Y:S01]  /*4f60*/  FMUL.FTZ R200, R153, UR33 ;  /* 0x0000002199c87c20 */ /* 0x000fe20008410000 */
[----:B------:R-:W3:Y:S01]  /*4f70*/  SHFL.IDX PT, R169, R187, RZ, 0x1c1f ;  /* 0x001c1fffbba97589 */ /* 0x000ee200000e0000 */
[----:B-1----:R-:W-:Y:S01]  /*4f80*/  FMUL.FTZ R13, R154, UR33 ;  /* 0x000000219a0d7c20 */ /* 0x002fe20008410000 */
        /* <DEDUP_REMOVED lines=28> */
[----:B------:R-:W-:-:S02]  /*5150*/  IMAD R23, R7, -0x2, R22 ;  /* 0xfffffffe07177824 */ /* 0x000fc400078e0216 */
[----:B------:R-:W-:Y:S01]  /*5160*/  FMUL.FTZ R168, R199, UR33 ;  /* 0x00000021c7a87c20 */ /* 0x000fe20008410000 */
[----:B------:R-:W-:Y:S01]  /*5170*/  UIADD3 UR10, UR28, 0x22840, URZ ;  /* 0x000228401c0a7890 */ /* 0x000fe2000fffe03f */
[----:B------:R-:W-:Y:S01]  /*5180*/  PLOP3.LUT P0, PT, PT, PT, UP1, 0x40, 0x0 ;  /* 0x000000000000781c */ /* 0x000fe20003f0e818 */
[----:B------:R-:W-:Y:S01]  /*5190*/  IMAD R23, R18, UR32, R23 ;  /* 0x0000002012177c24 */ /* 0x000fe2000f8e0217 */
[----:B------:R-:W1:Y:S01]  /*51a0*/  MUFU.TANH R201, R201 ;  /* 0x000000c900c97308 */ /* 0x000e620000002400 */
[----:B------:R-:W-:Y:S01]  /*51b0*/  UPRMT UR10, UR5, 0x654, UR10 ;  /* 0x00000654050a7896 */ /* 0x000fe2000800000a */
[----:B------:R-:W-:Y:S02]  /*51c0*/  UMOV UR15, UR29 ;  /* 0x0000001d000f7c82 */ /* 0x000fe40008000000 */
[----:B------:R-:W-:-:S04]  /*51d0*/  VIADD R23, R23, -UR15 ;  /* 0x8000000f17177c36 */ /* 0x000fc80008000000 */
[----:B------:R-:W4:Y:S01]  /*51e0*/  MUFU.TANH R200, R200 ;  /* 0x000000c800c87308 */ /* 0x000f220000002400 */
[C---:B------:R-:W-:Y:S01]  /*51f0*/  VIADD R189, R23.reuse, UR25 ;  /* 0x0000001917bd7c36 */ /* 0x040fe20008000000 */
[----:B------:R-:W-:Y:S01]  /*5200*/  IADD3 R186, R23, UR34, RZ ;  /* 0x0000002217ba7c10 */ /* 0x000fe2000fffe0ff */
[----:B------:R-:W-:Y:S02]  /*5210*/  SYNCS.ARRIVE.TRANS64.RED.A1T0 RZ, [UR10], RZ ;  /* 0x000000ffffff79a7 */ /* 0x000fe4000810040a */
[----:B---3--:R-:W-:Y:S02]  /*5220*/  IMAD.IADD R191, R169, 0x1, R189 ;  /* 0x00000001a9bf7824 */ /* 0x008fe400078e02bd */
[----:B------:R-:W-:Y:S01]  /*5230*/  IMAD.IADD R190, R186, 0x1, R169 ;  /* 0x00000001babe7824 */ /* 0x000fe200078e02a9 */
[----:B------:R-:W3:Y:S08]  /*5240*/  MUFU.TANH R13, R13 ;  /* 0x0000000d000d7308 */ /* 0x000ef00000002400 */
        /* <DEDUP_REMOVED lines=45> */
[----:B-1-34-:R-:W-:Y:S05]  /*5520*/  @P0 BRA `(.L_x_1979) ;  /* 0x00000000005c0947 */ /* 0x01afea0003800000 */
[----:B------:R-:W-:Y:S01]  /*5530*/  IMAD R22, R18, UR32, R169 ;  /* 0x0000002012167c24 */ /* 0x000fe2000f8e02a9 */
[----:B------:R-:W-:Y:S03]  /*5540*/  BSSY B0, `(.L_x_1980) ;  /* 0x0000011000007945 */ /* 0x000fe60003800000 */
[----:B------:R-:W-:-:S05]  /*5550*/  VIADD R169, R22, -UR15 ;  /* 0x8000000f16a97c36 */ /* 0x000fca0008000000 */
[----:B------:R-:W-:-:S13]  /*5560*/  ISETP.GT.AND P0, PT, R169, -0x1, PT ;  /* 0xffffffffa900780c */ /* 0x000fda0003f04270 */
[----:B------:R-:W-:Y:S05]  /*5570*/  @P0 BRA `(.L_x_1981) ;  /* 0x0000000000200947 */ /* 0x000fea0003800000 */
[----:B------:R-:W-:Y:S01]  /*5580*/  IMAD.U32 R171, RZ, RZ, UR31 ;  /* 0x0000001fffab7e24 */ /* 0x000fe2000f8e00ff */
[----:B------:R-:W-:-:S04]  /*5590*/  LOP3.LUT R169, RZ, R169, RZ, 0x33, !PT ;  /* 0x000000a9ffa97212 */ /* 0x000fc800078e33ff */
[----:B------:R-:W-:-:S13]  /*55a0*/  ISETP.NE.AND P0, PT, R171, 0x1, PT ;  /* 0x00000001ab00780c */ /* 0x000fda0003f05270 */
[----:B------:R-:W1:Y:S02]  /*55b0*/  @P0 LDC.64 R22, c[0x0][0x9e8] ;  /* 0x00027a00ff160b82 */ /* 0x000e640000000a00 */
[----:B-1----:R-:W-:-:S05]  /*55c0*/  @P0 IMAD.HI.U32 R22, R169, R22, RZ ;  /* 0x00000016a9160227 */ /* 0x002fca00078e00ff */
[----:B------:R-:W-:-:S04]  /*55d0*/  @P0 SHF.R.U32.HI R169, RZ, R23, R22 ;  /* 0x00000017ffa90219 */ /* 0x000fc80000011616 */
[----:B------:R-:W-:Y:S01]  /*55e0*/  LOP3.LUT R169, RZ, R169, RZ, 0x33, !PT ;  /* 0x000000a9ffa97212 */ /* 0x000fe200078e33ff */
[----:B------:R-:W-:Y:S06]  /*55f0*/  BRA `(.L_x_1982) ;  /* 0x0000000000147947 */ /* 0x000fec0003800000 */
.L_x_1981:
[----:B------:R-:W-:-:S05]  /*5600*/  IMAD.U32 R171, RZ, RZ, UR31 ;  /* 0x0000001fffab7e24 */ /* 0x000fca000f8e00ff */
[----:B------:R-:W-:-:S13]  /*5610*/  ISETP.NE.AND P0, PT, R171, 0x1, PT ;  /* 0x00000001ab00780c */ /* 0x000fda0003f05270 */
[----:B------:R-:W1:Y:S02]  /*5620*/  @P0 LDC.64 R22, c[0x0][0x9e8] ;  /* 0x00027a00ff160b82 */ /* 0x000e640000000a00 */
[----:B-1----:R-:W-:-:S05]  /*5630*/  @P0 IMAD.HI.U32 R22, R169, R22, RZ ;  /* 0x00000016a9160227 */ /* 0x002fca00078e00ff */
[----:B------:R-:W-:-:S07]  /*5640*/  @P0 SHF.R.U32.HI R169, RZ, R23, R22 ;  /* 0x00000017ffa90219 */ /* 0x000fce0000011616 */
.L_x_1982:
[----:B------:R-:W-:Y:S05]  /*5650*/  BSYNC B0 ;  /* 0x0000000000007941 */ /* 0x000fea0003800000 */
.L_x_1980:
[----:B------:R-:W-:-:S04]  /*5660*/  IMAD R22, R7, -0x2, R188 ;  /* 0xfffffffe07167824 */ /* 0x000fc800078e02bc */
[----:B------:R-:W-:-:S05]  /*5670*/  IMAD R22, R169, R171, R22 ;  /* 0x000000aba9167224 */ /* 0x000fca00078e0216 */
[----:B------:R-:W-:Y:S02]  /*5680*/  VIADDMNMX R190, R22, R171, R190, PT ;  /* 0x000000ab16be7246 */ /* 0x000fe400038001be */
[----:B------:R-:W-:-:S07]  /*5690*/  VIMNMX R191, R191, R22, !PT ;  /* 0x00000016bfbf7248 */ /* 0x000fce0007fe0100 */
.L_x_1979:
[----:B------:R-:W-:Y:S01]  /*56a0*/  ISETP.GE.AND P1, PT, R188, 0x1, PT ;  /* 0x00000001bc00780c */ /* 0x000fe20003f26270 */
[----:B------:R-:W1:Y:S01]  /*56b0*/  SHFL.IDX PT, R23, R187, 0x1, 0x1c1f ;  /* 0x003c1f00bb177f89 */ /* 0x000e6200000e0000 */
[----:B------:R-:W-:Y:S01]  /*56c0*/  LOP3.LUT R2, R2, 0xfffdffff, RZ, 0xc0, !PT ;  /* 0xfffdffff02027812 */ /* 0x000fe200078ec0ff */
[----:B------:R-:W-:Y:S01]  /*56d0*/  UISETP.NE.AND UP1, UPT, UR43, URZ, UPT ;  /* 0x0000003f2b00728c */ /* 0x000fe2000bf25270 */
[----:B------:R-:W-:Y:S02]  /*56e0*/  ISETP.GT.AND P3, PT, R191, RZ, !P1 ;  /* 0x000000ffbf00720c */ /* 0x000fe40004f64270 */
[C---:B------:R-:W-:Y:S02]  /*56f0*/  ISETP.GE.AND P5, PT, R188.reuse, 0xa, PT ;  /* 0x0000000abc00780c */ /* 0x040fe40003fa6270 */
[C---:B------:R-:W-:Y:S02]  /*5700*/  ISETP.GE.AND P0, PT, R188.reuse, 0x2, PT ;  /* 0x00000002bc00780c */ /* 0x040fe40003f06270 */
[----:B------:R-:W-:-:S02]  /*5710*/  ISETP.GE.AND P4, PT, R188, 0x11, PT ;  /* 0x00000011bc00780c */ /* 0x000fc40003f86270 */
[----:B------:R-:W-:Y:S02]  /*5720*/  ISETP.GT.AND P2, PT, R191, 0x1, !P0 ;  /* 0x00000001bf00780c */ /* 0x000fe40004744270 */
[----:B------:R-:W-:Y:S02]  /*5730*/  @P1 LOP3.LUT R2, R2, 0x20000, RZ, 0xfc, !PT ;  /* 0x0002000002021812 */ /* 0x000fe400078efcff */
[----:B------:R-:W-:Y:S02]  /*5740*/  ISETP.GE.AND P1, PT, R188, 0x9, PT ;  /* 0x00000009bc00780c */ /* 0x000fe40003f26270 */
[----:B------:R-:W-:Y:S02]  /*5750*/  LOP3.LUT R2, R2, 0xfffffffd, RZ, 0xc0, !PT ;  /* 0xfffffffd02027812 */ /* 0x000fe400078ec0ff */
[C---:B------:R-:W-:Y:S02]  /*5760*/  ISETP.LT.OR P2, PT, R190.reuse, 0x2, P2 ;  /* 0x00000002be00780c */ /* 0x040fe40001741670 */
[----:B------:R-:W-:-:S02]  /*5770*/  ISETP.LT.OR P3, PT, R190, 0x1, P3 ;  /* 0x00000001be00780c */ /* 0x000fc40001f61670 */
[----:B------:R-:W-:Y:S01]  /*5780*/  FSEL R200, R200, -INF , !P2 ;  /* 0xff800000c8c87808 */ /* 0x000fe20005000000 */
[--C-:B-1----:R-:W-:Y:S01]  /*5790*/  IMAD.IADD R186, R186, 0x1, R23.reuse ;  /* 0x00000001baba7824 */ /* 0x102fe200078e0217 */
[----:B------:R-:W-:Y:S01]  /*57a0*/  FSEL R170, R201, -INF , !P3 ;  /* 0xff800000c9aa7808 */ /* 0x000fe20005800000 */
[----:B------:R-:W-:Y:S01]  /*57b0*/  IMAD.IADD R193, R189, 0x1, R23 ;  /* 0x00000001bdc17824 */ /* 0x000fe200078e0217 */
[C---:B------:R-:W-:Y:S02]  /*57c0*/  ISETP.GT.AND P2, PT, R191.reuse, 0x9, !P5 ;  /* 0x00000009bf00780c */ /* 0x040fe40006f44270 */
[----:B------:R-:W-:Y:S02]  /*57d0*/  @P1 LOP3.LUT R2, R2, 0x2, RZ, 0xfc, !PT ;  /* 0x0000000202021812 */ /* 0x000fe400078efcff */
[----:B------:R-:W-:Y:S02]  /*57e0*/  ISETP.GT.AND P1, PT, R191, 0x8, !P1 ;  /* 0x00000008bf00780c */ /* 0x000fe40004f24270 */
[----:B------:R-:W-:-:S02]  /*57f0*/  LOP3.LUT R2, R2, 0xfffffffb, RZ, 0xc0, !PT ;  /* 0xfffffffb02027812 */ /* 0x000fc400078ec0ff */
[----:B------:R-:W-:Y:S02]  /*5800*/  ISETP.LT.OR P1, PT, R190, 0x9, P1 ;  /* 0x00000009be00780c */ /* 0x000fe40000f21670 */
[----:B------:R-:W-:Y:S02]  /*5810*/  @P5 LOP3.LUT R2, R2, 0x4, RZ, 0xfc, !PT ;  /* 0x0000000402025812 */ /* 0x000fe400078efcff */
[----:B------:R-:W-:Y:S02]  /*5820*/  ISETP.GE.AND P3, PT, R188, 0x12, PT ;  /* 0x00000012bc00780c */ /* 0x000fe40003f66270 */
[----:B------:R-:W-:Y:S02]  /*5830*/  LOP3.LUT R2, R2, 0xfffffff7, RZ, 0xc0, !PT ;  /* 0xfffffff702027812 */ /* 0x000fe400078ec0ff */
[----:B0-----:R-:W-:Y:S02]  /*5840*/  FSEL R203, R203, -INF , !P1 ;  /* 0xff800000cbcb7808 */ /* 0x001fe40004800000 */
[----:B------:R-:W-:-:S02]  /*5850*/  ISETP.GT.AND P1, PT, R191, 0x10, !P4 ;  /* 0x00000010bf00780c */ /* 0x000fc40006724270 */
[----:B------:R-:W-:Y:S02]  /*5860*/  ISETP.LT.OR P2, PT, R190, 0xa, P2 ;  /* 0x0000000abe00780c */ /* 0x000fe40001741670 */
[----:B------:R-:W-:Y:S02]  /*5870*/  @P4 LOP3.LUT R2, R2, 0x8, RZ, 0xfc, !PT ;  /* 0x0000000802024812 */ /* 0x000fe400078efcff */
[----:B------:R-:W-:Y:S02]  /*5880*/  ISETP.LT.OR P1, PT, R190, 0x11, P1 ;  /* 0x00000011be00780c */ /* 0x000fe40000f21670 */
[----:B------:R-:W-:Y:S02]  /*5890*/  FSEL R202, R202, -INF , !P2 ;  /* 0xff800000caca7808 */ /* 0x000fe40005000000 */
[----:B------:R-:W-:Y:S02]  /*58a0*/  ISETP.GE.AND P2, PT, R188, 0x19, PT ;  /* 0x00000019bc00780c */ /* 0x000fe40003f46270 */
[----:B------:R-:W-:-:S02]  /*58b0*/  LOP3.LUT R2, R2, 0xffffffef, RZ, 0xc0, !PT ;  /* 0xffffffef02027812 */ /* 0x000fc400078ec0ff */
[----:B------:R-:W-:Y:S02]  /*58c0*/  FSEL R205, R205, -INF , !P1 ;  /* 0xff800000cdcd7808 */ /* 0x000fe40004800000 */
[----:B------:R-:W-:Y:S02]  /*58d0*/  ISETP.GT.AND P1, PT, R191, 0x11, !P3 ;  /* 0x00000011bf00780c */ /* 0x000fe40005f24270 */
[----:B------:R-:W-:Y:S02]  /*58e0*/  @P3 LOP3.LUT R2, R2, 0x10, RZ, 0xfc, !PT ;  /* 0x0000001002023812 */ /* 0x000fe400078efcff */
[----:B------:R-:W-:Y:S02]  /*58f0*/  ISETP.LT.OR P1, PT, R190, 0x12, P1 ;  /* 0x00000012be00780c */ /* 0x000fe40000f21670 */
[----:B------:R-:W-:Y:S02]  /*5900*/  LOP3.LUT R2, R2, 0xffffffdf, RZ, 0xc0, !PT ;  /* 0xffffffdf02027812 */ /* 0x000fe400078ec0ff */
[----:B------:R-:W-:-:S02]  /*5910*/  FSEL R204, R204, -INF , !P1 ;  /* 0xff800000cccc7808 */ /* 0x000fc40004800000 */
[----:B------:R-:W-:Y:S02]  /*5920*/  @P2 LOP3.LUT R2, R2, 0x20, RZ, 0xfc, !PT ;  /* 0x0000002002022812 */ /* 0x000fe400078efcff */
[----:B------:R-:W-:Y:S02]  /*5930*/  ISETP.GT.AND P1, PT, R191, 0x18, !P2 ;  /* 0x00000018bf00780c */ /* 0x000fe40005724270 */
[----:B------:R-:W-:Y:S02]  /*5940*/  ISETP.GE.AND P2, PT, R188, 0x1a, PT ;  /* 0x0000001abc00780c */ /* 0x000fe40003f46270 */
[----:B------:R-:W-:Y:S02]  /*5950*/  ISETP.LT.OR P1, PT, R190, 0x19, P1 ;  /* 0x00000019be00780c */ /* 0x000fe40000f21670 */
[----:B------:R-:W-:Y:S02]  /*5960*/  LOP3.LUT R2, R2, 0xfffeffff, RZ, 0xc0, !PT ;  /* 0xfffeffff02027812 */ /* 0x000fe400078ec0ff */
[----:B------:R-:W-:-:S02]  /*5970*/  FSEL R207, R207, -INF , !P1 ;  /* 0xff800000cfcf7808 */ /* 0x000fc40004800000 */
[----:B------:R-:W-:-:S04]  /*5980*/  ISETP.GT.AND P1, PT, R191, 0x19, !P2 ;  /* 0x00000019bf00780c */ /* 0x000fc80005724270 */
[----:B------:R-:W-:Y:S02]  /*5990*/  ISETP.LT.OR P1, PT, R190, 0x1a, P1 ;  /* 0x0000001abe00780c */ /* 0x000fe40000f21670 */
[----:B------:R-:W-:Y:S02]  /*59a0*/  @P2 LOP3.LUT R2, R2, 0x10000, RZ, 0xfc, !PT ;  /* 0x0001000002022812 */ /* 0x000fe400078efcff */
[----:B------:R-:W-:Y:S02]  /*59b0*/  ISETP.GE.AND P2, PT, R188, 0x21, PT ;  /* 0x00000021bc00780c */ /* 0x000fe40003f46270 */
[----:B------:R-:W-:Y:S02]  /*59c0*/  LOP3.LUT R2, R2, 0xffff7fff, RZ, 0xc0, !PT ;  /* 0xffff7fff02027812 */ /* 0x000fe400078ec0ff */
[----:B------:R-:W-:Y:S02]  /*59d0*/  FSEL R206, R206, -INF , !P1 ;  /* 0xff800000cece7808 */ /* 0x000fe40004800000 */
[----:B------:R-:W-:-:S04]  /*59e0*/  ISETP.GT.AND P1, PT, R191, 0x20, !P2 ;  /* 0x00000020bf00780c */ /* 0x000fc80005724270 */
[----:B------:R-:W-:-:S03]  /*59f0*/  ISETP.LT.OR P1, PT, R190, 0x21, P1 ;  /* 0x00000021be00780c */ /* 0x000fc60000f21670 */
        /* <DEDUP_REMOVED lines=44> */
[----:B------:R-:W-:Y:S02]  /*5cc0*/  FSEL R177, R177, -INF , !P1 ;  /* 0xff800000b1b17808 */ /* 0x000fe40004800000 */
[----:B------:R-:W-:Y:S02]  /*5cd0*/  LOP3.LUT R2, R2, 0xffffff7f, RZ, 0xc0, !PT ;  /* 0xffffff7f02027812 */ /* 0x000fe400078ec0ff */
[----:B------:R-:W-:-:S04]  /*5ce0*/  ISETP.GT.AND P1, PT, R191, 0x40, !P2 ;  /* 0x00000040bf00780c */ /* 0x000fc80005724270 */
[----:B------:R-:W-:-:S03]  /*5cf0*/  ISETP.LT.OR P1, PT, R190, 0x41, P1 ;  /* 0x00000041be00780c */ /* 0x000fc60000f21670 */
[----:B------:R-:W-:Y:S02]  /*5d00*/  @P2 LOP3.LUT R2, R2, 0x80, RZ, 0xfc, !PT ;  /* 0x0000008002022812 */ /* 0x000fe400078efcff */
[----:B------:R-:W-:Y:S02]  /*5d10*/  ISETP.GE.AND P2, PT, R188, 0x42, PT ;  /* 0x00000042bc00780c */ /* 0x000fe40003f46270 */
[----:B------:R-:W-:Y:S02]  /*5d20*/  FSEL R178, R178, -INF , !P1 ;  /* 0xff800000b2b27808 */ /* 0x000fe40004800000 */
[----:B------:R-:W-:Y:S02]  /*5d30*/  ISETP.GT.AND P1, PT, R191, 0x41, !P2 ;  /* 0x00000041bf00780c */ /* 0x000fe40005724270 */
[----:B------:R-:W-:Y:S02]  /*5d40*/  LOP3.LUT R2, R2, 0xffffffbf, RZ, 0xc0, !PT ;  /* 0xffffffbf02027812 */ /* 0x000fe400078ec0ff */
[----:B------:R-:W-:-:S04]  /*5d50*/  ISETP.LT.OR P1, PT, R190, 0x42, P1 ;  /* 0x00000042be00780c */ /* 0x000fc80000f21670 */
[----:B------:R-:W-:Y:S02]  /*5d60*/  FSEL R185, R185, -INF , !P1 ;  /* 0xff800000b9b97808 */ /* 0x000fe40004800000 */
[----:B------:R-:W-:Y:S02]  /*5d70*/  ISETP.GE.AND P1, PT, R188, 0x49, PT ;  /* 0x00000049bc00780c */ /* 0x000fe40003f26270 */
[----:B------:R-:W-:Y:S02]  /*5d80*/  @P2 LOP3.LUT R2, R2, 0x40, RZ, 0xfc, !PT ;  /* 0x0000004002022812 */ /* 0x000fe400078efcff */
[----:B------:R-:W-:Y:S02]  /*5d90*/  ISETP.GT.AND P2, PT, R191, 0x48, !P1 ;  /* 0x00000048bf00780c */ /* 0x000fe40004f44270 */
[----:B------:R-:W-:Y:S02]  /*5da0*/  LOP3.LUT R2, R2, 0xfffffffe, RZ, 0xc0, !PT ;  /* 0xfffffffe02027812 */ /* 0x000fe400078ec0ff */
        /* <DEDUP_REMOVED lines=18> */
[----:B------:R-:W-:-:S13]  /*5ed0*/  ISETP.GE.AND P6, PT, R188, 0x5a, PT ;  /* 0x0000005abc00780c */ /* 0x000fda0003fc6270 */
[----:B------:R-:W-:Y:S02]  /*5ee0*/  @P6 LOP3.LUT R2, R2, 0x1, RZ, 0xfc, !PT ;  /* 0x0000000102026812 */ /* 0x000fe400078efcff */
[----:B------:R-:W-:-:S04]  /*5ef0*/  ISETP.GT.AND P6, PT, R191, 0x59, !P6 ;  /* 0x00000059bf00780c */ /* 0x000fc800077c4270 */
[----:B------:R-:W-:-:S04]  /*5f00*/  ISETP.LT.OR P6, PT, R190, 0x5a, P6 ;  /* 0x0000005abe00780c */ /* 0x000fc800037c1670 */
[----:B------:R-:W-:Y:S02]  /*5f10*/  FSEL R179, R179, -INF , !P6 ;  /* 0xff800000b3b37808 */ /* 0x000fe40007000000 */
[----:B------:R-:W-:-:S13]  /*5f20*/  PLOP3.LUT P6, PT, PT, PT, UP1, 0x40, 0x0 ;  /* 0x000000000000781c */ /* 0x000fda0003fce818 */
[----:B------:R-:W-:Y:S05]  /*5f30*/  @P6 BRA `(.L_x_1983) ;  /* 0x00000000005c6947 */ /* 0x000fea0003800000 */
        /* <DEDUP_REMOVED lines=8> */
[----:B------:R-:W0:Y:S02]  /*5fc0*/  @P6 LDC.64 R22, c[0x0][0x9e8] ;  /* 0x00027a00ff166b82 */ /* 0x000e240000000a00 */
[----:B0-----:R-:W-:-:S05]  /*5fd0*/  @P6 IMAD.HI.U32 R22, R187, R22, RZ ;  /* 0x00000016bb166227 */ /* 0x001fca00078e00ff */
[----:B------:R-:W-:-:S04]  /*5fe0*/  @P6 SHF.R.U32.HI R187, RZ, R23, R22 ;  /* 0x00000017ffbb6219 */ /* 0x000fc80000011616 */
[----:B------:R-:W-:Y:S01]  /*5ff0*/  LOP3.LUT R187, RZ, R187, RZ, 0x33, !PT ;  /* 0x000000bbffbb7212 */ /* 0x000fe200078e33ff */
[----:B------:R-:W-:Y:S06]  /*6000*/  BRA `(.L_x_1986) ;  /* 0x0000000000147947 */ /* 0x000fec0003800000 */
.L_x_1985:
[----:B------:R-:W-:-:S05]  /*6010*/  IMAD.U32 R190, RZ, RZ, UR31 ;  /* 0x0000001fffbe7e24 */ /* 0x000fca000f8e00ff */
[----:B------:R-:W-:-:S13]  /*6020*/  ISETP.NE.AND P6, PT, R190, 0x1, PT ;  /* 0x00000001be00780c */ /* 0x000fda0003fc5270 */
[----:B------:R-:W0:Y:S02]  /*6030*/  @P6 LDC.64 R22, c[0x0][0x9e8] ;  /* 0x00027a00ff166b82 */ /* 0x000e240000000a00 */
[----:B0-----:R-:W-:-:S05]  /*6040*/  @P6 IMAD.HI.U32 R22, R187, R22, RZ ;  /* 0x00000016bb166227 */ /* 0x001fca00078e00ff */
[----:B------:R-:W-:-:S07]  /*6050*/  @P6 SHF.R.U32.HI R187, RZ, R23, R22 ;  /* 0x00000017ffbb6219 */ /* 0x000fce0000011616 */
.L_x_1986:
[----:B------:R-:W-:Y:S05]  /*6060*/  BSYNC B0 ;  /* 0x0000000000007941 */ /* 0x000fea0003800000 */
.L_x_1984:
[----:B------:R-:W-:-:S04]  /*6070*/  IMAD R188, R7, -0x2, R188 ;  /* 0xfffffffe07bc7824 */ /* 0x000fc800078e02bc */
[----:B------:R-:W-:-:S05]  /*6080*/  IMAD R187, R187, R190, R188 ;  /* 0x000000bebbbb7224 */ /* 0x000fca00078e02bc */
[----:B------:R-:W-:Y:S02]  /*6090*/  VIADDMNMX R186, R187, R190, R186, PT ;  /* 0x000000bebbba7246 */ /* 0x000fe400038001ba */
[----:B------:R-:W-:-:S07]  /*60a0*/  VIMNMX R193, R193, R187, !PT ;  /* 0x000000bbc1c17248 */ /* 0x000fce0007fe0100 */
.L_x_1983:
[----:B------:R-:W-:Y:S01]  /*60b0*/  ISETP.GT.AND P0, PT, R193, 0x1, !P0 ;  /* 0x00000001c100780c */ /* 0x000fe20004704270 */
[----:B------:R-:W-:Y:S01]  /*60c0*/  UMOV UR14, UR30 ;  /* 0x0000001e000e7c82 */ /* 0x000fe20008000000 */
[----:B------:R-:W-:Y:S02]  /*60d0*/  LOP3.LUT P6, RZ, R2, 0x10, RZ, 0xc0, !PT ;  /* 0x0000001002ff7812 */ /* 0x000fe400078cc0ff */
[----:B------:R-:W-:Y:S02]  /*60e0*/  ISETP.LT.OR P0, PT, R186, 0x2, P0 ;  /* 0x00000002ba00780c */ /* 0x000fe40000701670 */
[----:B------:R-:W-:Y:S02]  /*60f0*/  FMNMX.FTZ R23, R170, R11, !PT ;  /* 0x0000000baa177209 */ /* 0x000fe40007810000 */
[----:B------:R-:W-:Y:S02]  /*6100*/  FSEL R22, R10, -INF , !P0 ;  /* 0xff8000000a167808 */ /* 0x000fe40004000000 */
[----:B------:R-:W-:-:S02]  /*6110*/  LOP3.LUT P0, RZ, R2, 0x2, RZ, 0xc0, !PT ;  /* 0x0000000202ff7812 */ /* 0x000fc4000780c0ff */
[----:B------:R-:W-:Y:S02]  /*6120*/  FMNMX.FTZ R10, R200, R23, !PT ;  /* 0x00000017c80a7209 */ /* 0x000fe40007810000 */
[----:B------:R-:W-:Y:S02]  /*6130*/  ISETP.GT.AND P0, PT, R193, 0x8, !P0 ;  /* 0x00000008c100780c */ /* 0x000fe40004704270 */
[----:B------:R-:W-:Y:S02]  /*6140*/  FMNMX.FTZ R23, R203, R10, !PT ;  /* 0x0000000acb177209 */ /* 0x000fe40007810000 */
[----:B------:R-:W-:Y:S02]  /*6150*/  ISETP.LT.OR P0, PT, R186, 0x9, P0 ;  /* 0x00000009ba00780c */ /* 0x000fe40000701670 */
[----:B------:R-:W-:Y:S02]  /*6160*/  FMNMX.FTZ R10, R202, R23, !PT ;  /* 0x00000017ca0a7209 */ /* 0x000fe40007810000 */
[----:B------:R-:W-:-:S02]  /*6170*/  FSEL R14, R14, -INF , !P0 ;  /* 0xff8000000e0e7808 */ /* 0x000fc40004000000 */
[----:B------:R-:W-:Y:S02]  /*6180*/  LOP3.LUT P0, RZ, R2, 0x4, RZ, 0xc0, !PT ;  /* 0x0000000402ff7812 */ /* 0x000fe4000780c0ff */
[----:B------:R-:W-:Y:S02]  /*6190*/  FMNMX.FTZ R23, R205, R10, !PT ;  /* 0x0000000acd177209 */ /* 0x000fe40007810000 */
[----:B------:R-:W-:Y:S02]  /*61a0*/  ISETP.GT.AND P0, PT, R193, 0x9, !P0 ;  /* 0x00000009c100780c */ /* 0x000fe40004704270 */
[----:B------:R-:W-:Y:S02]  /*61b0*/  FMNMX.FTZ R10, R204, R23, !PT ;  /* 0x00000017cc0a7209 */ /* 0x000fe40007810000 */
[----:B------:R-:W-:Y:S02]  /*61c0*/  ISETP.LT.OR P0, PT, R186, 0xa, P0 ;  /* 0x0000000aba00780c */ /* 0x000fe40000701670 */
[----:B------:R-:W-:-:S02]  /*61d0*/  FMNMX.FTZ R23, R207, R10, !PT ;  /* 0x0000000acf177209 */ /* 0x000fc40007810000 */
[----:B------:R-:W-:Y:S02]  /*61e0*/  FSEL R15, R15, -INF , !P0 ;  /* 0xff8000000f0f7808 */ /* 0x000fe40004000000 */
[----:B------:R-:W-:Y:S02]  /*61f0*/  LOP3.LUT P0, RZ, R2, 0x8, RZ, 0xc0, !PT ;  /* 0x0000000802ff7812 */ /* 0x000fe4000780c0ff */
[----:B------:R-:W-:Y:S02]  /*6200*/  FMNMX.FTZ R10, R206, R23, !PT ;  /* 0x00000017ce0a7209 */ /* 0x000fe40007810000 */
[----:B------:R-:W-:Y:S02]  /*6210*/  ISETP.GT.AND P0, PT, R193, 0x10, !P0 ;  /* 0x00000010c100780c */ /* 0x000fe40004704270 */
[----:B------:R-:W-:Y:S02]  /*6220*/  FMNMX.FTZ R10, R169, R10, !PT ;  /* 0x0000000aa90a7209 */ /* 0x000fe40007810000 */
[----:B------:R-:W-:-:S02]  /*6230*/  ISETP.LT.OR P0, PT, R186, 0x11, P0 ;  /* 0x00000011ba00780c */ /* 0x000fc40000701670 */
[----:B------:R-:W-:Y:S02]  /*6240*/  FMNMX.FTZ R23, R171, R10, !PT ;  /* 0x0000000aab177209 */ /* 0x000fe40007810000 */
[----:B------:R-:W-:Y:S02]  /*6250*/  FSEL R19, R19, -INF , !P0 ;  /* 0xff80000013137808 */ /* 0x000fe40004000000 */
[----:B------:R-:W-:Y:S02]  /*6260*/  ISETP.GT.AND P0, PT, R193, 0x11, !P6 ;  /* 0x00000011c100780c */ /* 0x000fe40007704270 */
[----:B------:R-:W-:Y:S02]  /*6270*/  LOP3.LUT P6, RZ, R2, 0x80, RZ, 0xc0, !PT ;  /* 0x0000008002ff7812 */ /* 0x000fe400078cc0ff */
        /* <DEDUP_REMOVED lines=10> */
[----:B------:R-:W-:Y:S02]  /*6320*/  LOP3.LUT P0, RZ, R2, 0x10000, RZ, 0xc0, !PT ;  /* 0x0001000002ff7812 */ /* 0x000fe4000780c0ff */
[----:B------:R-:W-:Y:S02]  /*6330*/  FMNMX.FTZ R10, R176, R23, !PT ;  /* 0x00000017b00a7209 */ /* 0x000fe40007810000 */
[----:B------:R-:W-:Y:S02]  /*6340*/  ISETP.GT.AND P0, PT, R193, 0x19, !P0 ;  /* 0x00000019c100780c */ /* 0x000fe40004704270 */
[----:B------:R-:W-:-:S02]  /*6350*/  FMNMX.FTZ R23, R177, R10, !PT ;  /* 0x0000000ab1177209 */ /* 0x000fc40007810000 */
[----:B------:R-:W-:Y:S02]  /*6360*/  ISETP.LT.OR P0, PT, R186, 0x1a, P0 ;  /* 0x0000001aba00780c */ /* 0x000fe40000701670 */
[----:B------:R-:W-:Y:S02]  /*6370*/  FMNMX.FTZ R10, R178, R23, !PT ;  /* 0x00000017b20a7209 */ /* 0x000fe40007810000 */
[----:B------:R-:W-:Y:S02]  /*6380*/  FSEL R152, R152, -INF , !P0 ;  /* 0xff80000098987808 */ /* 0x000fe40004000000 */
[----:B------:R-:W-:Y:S02]  /*6390*/  LOP3.LUT P0, RZ, R2, 0x8000, RZ, 0xc0, !PT ;  /* 0x0000800002ff7812 */ /* 0x000fe4000780c0ff */
[----:B------:R-:W-:Y:S02]  /*63a0*/  FMNMX.FTZ R23, R185, R10, !PT ;  /* 0x0000000ab9177209 */ /* 0x000fe40007810000 */
[----:B------:R-:W-:-:S02]  /*63b0*/  ISETP.GT.AND P0, PT, R193, 0x20, !P0 ;  /* 0x00000020c100780c */ /* 0x000fc40004704270 */
[----:B------:R-:W-:Y:S02]  /*63c0*/  FMNMX.FTZ R23, R184, R23, !PT ;  /* 0x00000017b8177209 */ /* 0x000fe40007810000 */
[----:B------:R-:W-:Y:S02]  /*63d0*/  ISETP.LT.OR P0, PT, R186, 0x21, P0 ;  /* 0x00000021ba00780c */ /* 0x000fe40000701670 */
[----:B------:R-:W-:Y:S02]  /*63e0*/  FMNMX.FTZ R23, R182, R23, !PT ;  /* 0x00000017b6177209 */ /* 0x000fe40007810000 */
[----:B------:R-:W-:Y:S02]  /*63f0*/  FSEL R153, R153, -INF , !P0 ;  /* 0xff80000099997808 */ /* 0x000fe40004000000 */
[----:B------:R-:W-:Y:S02]  /*6400*/  LOP3.LUT P0, RZ, R2, 0x4000, RZ, 0xc0, !PT ;  /* 0x0000400002ff7812 */ /* 0x000fe4000780c0ff */
[----:B------:R-:W-:-:S02]  /*6410*/  FMNMX.FTZ R10, R180, R23, !PT ;  /* 0x00000017b40a7209 */ /* 0x000fc40007810000 */
[----:B------:R-:W-:Y:S02]  /*6420*/  ISETP.GT.AND P0, PT, R193, 0x21, !P0 ;  /* 0x00000021c100780c */ /* 0x000fe40004704270 */
[----:B------:R-:W-:Y:S02]  /*6430*/  FMNMX.FTZ R10, R183, R10, !PT ;  /* 0x0000000ab70a7209 */ /* 0x000fe40007810000 */
[----:B------:R-:W-:Y:S02]  /*6440*/  ISETP.LT.OR P0, PT, R186, 0x22, P0 ;  /* 0x00000022ba00780c */ /* 0x000fe40000701670 */
[----:B------:R-:W-:Y:S02]  /*6450*/  FMNMX.FTZ R10, R181, R10, !PT ;  /* 0x0000000ab50a7209 */ /* 0x000fe40007810000 */
[----:B------:R-:W-:Y:S02]  /*6460*/  FSEL R154, R154, -INF , !P0 ;  /* 0xff8000009a9a7808 */ /* 0x000fe40004000000 */
[----:B------:R-:W-:-:S02]  /*6470*/  LOP3.LUT P0, RZ, R2, 0x2000, RZ, 0xc0, !PT ;  /* 0x0000200002ff7812 */ /* 0x000fc4000780c0ff */
[----:B------:R-:W-:Y:S02]  /*6480*/  FMNMX.FTZ R23, R179, R10, !PT ;  /* 0x0000000ab3177209 */ /* 0x000fe40007810000 */
[C---:B------:R-:W-:Y:S02]  /*6490*/  ISETP.GT.AND P0, PT, R193.reuse, 0x28, !P0 ;  /* 0x00000028c100780c */ /* 0x040fe40004704270 */
[C---:B------:R-:W-:Y:S01]  /*64a0*/  ISETP.GT.AND P1, PT, R193.reuse, 0x48, !P1 ;  /* 0x00000048c100780c */ /* 0x040fe20004f24270 */
[----:B------:R-:W0:Y:S01]  /*64b0*/  SHFL.BFLY PT, R10, R23, 0x2, 0x1f ;  /* 0x0c401f00170a7f89 */ /* 0x000e2200000e0000 */
[----:B------:R-:W-:Y:S02]  /*64c0*/  ISETP.LT.OR P0, PT, R186, 0x29, P0 ;  /* 0x00000029ba00780c */ /* 0x000fe40000701670 */
[----:B------:R-:W-:Y:S02]  /*64d0*/  ISETP.GT.AND P2, PT, R193, 0x49, !P2 ;  /* 0x00000049c100780c */ /* 0x000fe40005744270 */
[----:B------:R-:W-:-:S02]  /*64e0*/  FSEL R155, R155, -INF , !P0 ;  /* 0xff8000009b9b7808 */ /* 0x000fc40004000000 */
[----:B------:R-:W-:Y:S02]  /*64f0*/  LOP3.LUT P0, RZ, R2, 0x1000, RZ, 0xc0, !PT ;  /* 0x0000100002ff7812 */ /* 0x000fe4000780c0ff */
[C---:B------:R-:W-:Y:S02]  /*6500*/  ISETP.LT.OR P1, PT, R186.reuse, 0x49, P1 ;  /* 0x00000049ba00780c */ /* 0x040fe40000f21670 */
[C---:B------:R-:W-:Y:S02]  /*6510*/  ISETP.GT.AND P0, PT, R193.reuse, 0x29, !P0 ;  /* 0x00000029c100780c */ /* 0x040fe40004704270 */
[C---:B------:R-:W-:Y:S02]  /*6520*/  ISETP.GT.AND P3, PT, R193.reuse, 0x50, !P3 ;  /* 0x00000050c100780c */ /* 0x040fe40005f64270 */
[----:B------:R-:W-:Y:S02]  /*6530*/  ISETP.LT.OR P0, PT, R186, 0x2a, P0 ;  /* 0x0000002aba00780c */ /* 0x000fe40000701670 */
[----:B------:R-:W-:-:S02]  /*6540*/  ISETP.GT.AND P4, PT, R193, 0x51, !P4 ;  /* 0x00000051c100780c */ /* 0x000fc40006784270 */
[----:B------:R-:W-:Y:S02]  /*6550*/  FSEL R156, R156, -INF , !P0 ;  /* 0xff8000009c9c7808 */ /* 0x000fe40004000000 */
[----:B------:R-:W-:Y:S02]  /*6560*/  LOP3.LUT P0, RZ, R2, 0x800, RZ, 0xc0, !PT ;  /* 0x0000080002ff7812 */ /* 0x000fe4000780c0ff */
[C---:B------:R-:W-:Y:S02]  /*6570*/  ISETP.GT.AND P5, PT, R193.reuse, 0x58, !P5 ;  /* 0x00000058c100780c */ /* 0x040fe40006fa4270 */
[----:B------:R-:W-:Y:S02]  /*6580*/  ISETP.GT.AND P0, PT, R193, 0x30, !P0 ;  /* 0x00000030c100780c */ /* 0x000fe40004704270 */
[----:B0-----:R-:W-:Y:S02]  /*6590*/  FMNMX.FTZ R187, R23, R10, !PT ;  /* 0x0000000a17bb7209 */ /* 0x001fe40007810000 */
[----:B------:R-:W-:-:S02]  /*65a0*/  ISETP.LT.OR P0, PT, R186, 0x31, P0 ;  /* 0x00000031ba00780c */ /* 0x000fc40000701670 */
[----:B------:R-:W-:Y:S01]  /*65b0*/  ISETP.LT.OR P2, PT, R186, 0x4a, P2 ;  /* 0x0000004aba00780c */ /* 0x000fe20001741670 */
[----:B------:R-:W0:Y:S01]  /*65c0*/  SHFL.BFLY PT, R10, R187, 0x1, 0x1f ;  /* 0x0c201f00bb0a7f89 */ /* 0x000e2200000e0000 */
[----:B------:R-:W-:Y:S02]  /*65d0*/  FSEL R157, R157, -INF , !P0 ;  /* 0xff8000009d9d7808 */ /* 0x000fe40004000000 */
[----:B------:R-:W-:Y:S02]  /*65e0*/  LOP3.LUT P0, RZ, R2, 0x400, RZ, 0xc0, !PT ;  /* 0x0000040002ff7812 */ /* 0x000fe4000780c0ff */
[----:B------:R-:W-:Y:S02]  /*65f0*/  ISETP.LT.OR P3, PT, R186, 0x51, P3 ;  /* 0x00000051ba00780c */ /* 0x000fe40001f61670 */
[----:B------:R-:W-:Y:S02]  /*6600*/  ISETP.GT.AND P0, PT, R193, 0x31, !P0 ;  /* 0x00000031c100780c */ /* 0x000fe40004704270 */
[----:B------:R-:W-:-:S02]  /*6610*/  FSEL R196, R164, -INF , !P2 ;  /* 0xff800000a4c47808 */ /* 0x000fc40005000000 */
[C---:B------:R-:W-:Y:S02]  /*6620*/  ISETP.LT.OR P0, PT, R186.reuse, 0x32, P0 ;  /* 0x00000032ba00780c */ /* 0x040fe40000701670 */
[----:B------:R-:W-:Y:S02]  /*6630*/  ISETP.LT.OR P4, PT, R186, 0x52, P4 ;  /* 0x00000052ba00780c */ /* 0x000fe40002781670 */
[----:B------:R-:W-:Y:S02]  /*6640*/  FSEL R158, R158, -INF , !P0 ;  /* 0xff8000009e9e7808 */ /* 0x000fe40004000000 */
[----:B------:R-:W-:Y:S02]  /*6650*/  LOP3.LUT P0, RZ, R2, 0x200, RZ, 0xc0, !PT ;  /* 0x0000020002ff7812 */ /* 0x000fe4000780c0ff */
[----:B------:R-:W-:Y:S02]  /*6660*/  FSEL R195, R166, -INF , !P4 ;  /* 0xff800000a6c37808 */ /* 0x000fe40006000000 */
[----:B------:R-:W-:-:S02]  /*6670*/  ISETP.GT.AND P0, PT, R193, 0x38, !P0 ;  /* 0x00000038c100780c */ /* 0x000fc40004704270 */
[C---:B------:R-:W-:Y:S02]  /*6680*/  ISETP.LT.OR P5, PT, R186.reuse, 0x59, P5 ;  /* 0x00000059ba00780c */ /* 0x040fe40002fa1670 */
[----:B------:R-:W-:Y:S02]  /*6690*/  ISETP.LT.OR P0, PT, R186, 0x39, P0 ;  /* 0x00000039ba00780c */ /* 0x000fe40000701670 */
[----:B0-----:R-:W-:Y:S02]  /*66a0*/  FMNMX.FTZ R10, R187, R10, !PT ;  /* 0x0000000abb0a7209 */ /* 0x001fe40007810000 */
[----:B------:R-:W-:Y:S02]  /*66b0*/  FSEL R159, R159, -INF , !P0 ;  /* 0xff8000009f9f7808 */ /* 0x000fe40004000000 */
[----:B------:R-:W-:Y:S01]  /*66c0*/  LOP3.LUT P0, RZ, R2, 0x100, RZ, 0xc0, !PT ;  /* 0x0000010002ff7812 */ /* 0x000fe2000780c0ff */
[----:B------:R-:W-:-:S03]  /*66d0*/  FMUL.FTZ R198, R10, UR14 ;  /* 0x0000000e0ac67c20 */ /* 0x000fc60008410000 */
[----:B------:R-:W-:-:S04]  /*66e0*/  ISETP.GT.AND P0, PT, R193, 0x39, !P0 ;  /* 0x00000039c100780c */ /* 0x000fc80004704270 */
[----:B------:R-:W-:-:S04]  /*66f0*/  ISETP.LT.OR P0, PT, R186, 0x3a, P0 ;  /* 0x0000003aba00780c */ /* 0x000fc80000701670 */
[----:B------:R-:W-:Y:S02]  /*6700*/  FSEL R160, R160, -INF , !P0 ;  /* 0xff800000a0a07808 */ /* 0x000fe40004000000 */
[----:B------:R-:W-:Y:S02]  /*6710*/  ISETP.GT.AND P0, PT, R193, 0x40, !P6 ;  /* 0x00000040c100780c */ /* 0x000fe40007704270 */
[----:B------:R-:W-:Y:S02]  /*6720*/  LOP3.LUT P6, RZ, R2, 0x20000, RZ, 0xc0, !PT ;  /* 0x0002000002ff7812 */ /* 0x000fe400078cc0ff */
[----:B------:R-:W-:-:S04]  /*6730*/  ISETP.LT.OR P0, PT, R186, 0x41, P0 ;  /* 0x00000041ba00780c */ /* 0x000fc80000701670 */
[----:B------:R-:W-:Y:S02]  /*6740*/  FSEL R161, R161, -INF , !P0 ;  /* 0xff800000a1a17808 */ /* 0x000fe40004000000 */
[----:B------:R-:W-:-:S04]  /*6750*/  LOP3.LUT P0, RZ, R2, 0x40, RZ, 0xc0, !PT ;  /* 0x0000004002ff7812 */ /* 0x000fc8000780c0ff */
[----:B------:R-:W-:-:S04]  /*6760*/  ISETP.GT.AND P0, PT, R193, 0x41, !P0 ;  /* 0x00000041c100780c */ /* 0x000fc80004704270 */
[----:B------:R-:W-:-:S04]  /*6770*/  ISETP.LT.OR P0, PT, R186, 0x42, P0 ;  /* 0x00000042ba00780c */ /* 0x000fc80000701670 */
[----:B------:R-:W-:Y:S02]  /*6780*/  FSEL R162, R162, -INF , !P0 ;  /* 0xff800000a2a27808 */ /* 0x000fe40004000000 */
[C---:B------:R-:W-:Y:S02]  /*6790*/  ISETP.GT.AND P0, PT, R193.reuse, RZ, !P6 ;  /* 0x000000ffc100720c */ /* 0x040fe40007704270 */
[----:B------:R-:W-:Y:S02]  /*67a0*/  LOP3.LUT P6, RZ, R2, 0x1, RZ, 0xc0, !PT ;  /* 0x0000000102ff7812 */ /* 0x000fe400078cc0ff */
[----:B------:R-:W-:Y:S02]  /*67b0*/  ISETP.LT.OR P0, PT, R186, 0x1, P0 ;  /* 0x00000001ba00780c */ /* 0x000fe40000701670 */
[----:B------:R-:W-:Y:S02]  /*67c0*/  ISETP.GT.AND P6, PT, R193, 0x59, !P6 ;  /* 0x00000059c100780c */ /* 0x000fe400077c4270 */
[----:B------:R-:W-:-:S02]  /*67d0*/  FSEL R197, R13, -INF , !P0 ;  /* 0xff8000000dc57808 */ /* 0x000fc40004000000 */
[----:B------:R-:W-:Y:S02]  /*67e0*/  FSEL R193, R163, -INF , !P1 ;  /* 0xff800000a3c17808 */ /* 0x000fe40004800000 */
[----:B------:R-:W-:Y:S02]  /*67f0*/  FMNMX.FTZ R13, R197, R12, !PT ;  /* 0x0000000cc50d7209 */ /* 0x000fe40007810000 */
[----:B------:R-:W-:Y:S02]  /*6800*/  ISETP.LT.OR P6, PT, R186, 0x5a, P6 ;  /* 0x0000005aba00780c */ /* 0x000fe400037c1670 */
[----:B------:R-:W-:Y:S02]  /*6810*/  FMNMX.FTZ R13, R22, R13, !PT ;  /* 0x0000000d160d7209 */ /* 0x000fe40007810000 */
[----:B------:R-:W-:Y:S02]  /*6820*/  FSETP.NEU.FTZ.AND P0, PT, R10, -INF , PT ;  /* 0xff8000000a00780b */ /* 0x000fe40003f1d000 */
[----:B------:R-:W-:-:S02]  /*6830*/  FMNMX.FTZ R188, R14, R13, !PT ;  /* 0x0000000d0ebc7209 */ /* 0x000fc40007810000 */
[----:B------:R-:W-:Y:S02]  /*6840*/  FSEL R186, R167, -INF , !P5 ;  /* 0xff800000a7ba7808 */ /* 0x000fe40006800000 */
[----:B------:R-:W-:Y:S02]  /*6850*/  FMNMX.FTZ R188, R15, R188, !PT ;  /* 0x000000bc0fbc7209 */ /* 0x000fe40007810000 */
[----:B------:R-:W-:Y:S02]  /*6860*/  FSEL R199, R168, -INF , !P6 ;  /* 0xff800000a8c77808 */ /* 0x000fe40007000000 */
[----:B------:R-:W-:Y:S02]  /*6870*/  FMNMX.FTZ R13, R19, R188, !PT ;  /* 0x000000bc130d7209 */ /* 0x000fe40007810000 */
[----:B------:R-:W-:Y:S02]  /*6880*/  FSEL R198, R198, RZ, P0 ;  /* 0x000000ffc6c67208 */ /* 0x000fe40000000000 */
[----:B------:R-:W-:-:S03]  /*6890*/  FMNMX.FTZ R190, R20, R13, !PT ;  /* 0x0000000d14be7209 */ /* 0x000fc60007810000 */
        /* <DEDUP_REMOVED lines=26> */
[----:B------:R-:W-:-:S03]  /*6a40*/  FFMA.FTZ R192, R206, UR14, -R198 ;  /* 0x0000000ecec07c23 */ /* 0x000fc600080108c6 */
        /* <DEDUP_REMOVED lines=8> */
[----:B------:R-:W-:Y:S02]  /*6ad0*/  FMNMX.FTZ R13, R193, R194, !PT ;  /* 0x000000c2c10d7209 */ /* 0x000fe40007810000 */
[----:B------:R-:W-:Y:S01]  /*6ae0*/  FSEL R194, R165, -INF , !P3 ;  /* 0xff800000a5c27808 */ /* 0x000fe20005800000 */
[--C-:B------:R-:W-:Y:S01]  /*6af0*/  FFMA.FTZ R165, R174, UR14, -R198.reuse ;  /* 0x0000000eaea57c23 */ /* 0x100fe200080108c6 */
[----:B------:R-:W-:Y:S01]  /*6b00*/  FMNMX.FTZ R13, R196, R13, !PT ;  /* 0x0000000dc40d7209 */ /* 0x000fe20007810000 */
[----:B------:R-:W-:Y:S01]  /*6b10*/  MUFU.EX2 R191, R191 ;  /* 0x000000bf00bf7308 */ /* 0x000fe20000000800 */
[----:B------:R-:W-:-:S02]  /*6b20*/  FFMA.FTZ R174, R185, UR14, -R198 ;  /* 0x0000000eb9ae7c23 */ /* 0x000fc400080108c6 */
[----:B------:R-:W-:-:S04]  /*6b30*/  FMNMX.FTZ R166, R194, R13, !PT ;  /* 0x0000000dc2a67209 */ /* 0x000fc80007810000 */
[----:B------:R-:W-:Y:S01]  /*6b40*/  FMNMX.FTZ R13, R195, R166, !PT ;  /* 0x000000a6c30d7209 */ /* 0x000fe20007810000 */
[----:B------:R-:W-:Y:S03]  /*6b50*/  MUFU.EX2 R192, R192 ;  /* 0x000000c000c07308 */ /* 0x000fe60000000800 */
[----:B------:R-:W-:-:S04]  /*6b60*/  FMNMX.FTZ R168, R186, R13, !PT ;  /* 0x0000000dbaa87209 */ /* 0x000fc80007810000 */
[----:B------:R-:W-:Y:S01]  /*6b70*/  FMNMX.FTZ R13, R199, R168, !PT ;  /* 0x000000a8c70d7209 */ /* 0x000fe20007810000 */
[--C-:B------:R-:W-:Y:S01]  /*6b80*/  FFMA.FTZ R168, R175, UR14, -R198.reuse ;  /* 0x0000000eafa87c23 */ /* 0x100fe200080108c6 */
[----:B------:R-:W-:Y:S01]  /*6b90*/  FFMA.FTZ R175, R180, UR14, -R198 ;  /* 0x0000000eb4af7c23 */ /* 0x000fe200080108c6 */
[----:B------:R-:W-:Y:S01]  /*6ba0*/  FSEL R180, R10, RZ, P0 ;  /* 0x000000ff0ab47208 */ /* 0x000fe20000000000 */
[----:B------:R-:W-:Y:S01]  /*6bb0*/  MUFU.EX2 R169, R169 ;  /* 0x000000a900a97308 */ /* 0x000fe20000000800 */
[----:B------:R-:W0:Y:S03]  /*6bc0*/  SHFL.BFLY PT, R200, R13, 0x2, 0x1f ;  /* 0x0c401f000dc87f89 */ /* 0x000e2600000e0000 */
[----:B------:R-:W-:-:S04]  /*6bd0*/  FADD.FTZ R180, -R180, R11 ;  /* 0x0000000bb4b47221 */ /* 0x000fc80000010100 */
[----:B------:R-:W-:Y:S01]  /*6be0*/  FMUL.FTZ R180, R180, UR14 ;  /* 0x0000000eb4b47c20 */ /* 0x000fe20008410000 */
[----:B------:R-:W-:Y:S08]  /*6bf0*/  MUFU.EX2 R11, R181 ;  /* 0x000000b5000b7308 */ /* 0x000ff00000000800 */
[----:B------:R-:W1:Y:S01]  /*6c00*/  MUFU.EX2 R180, R180 ;  /* 0x000000b400b47308 */ /* 0x000e620000000800 */
[----:B0-----:R-:W-:-:S07]  /*6c10*/  FMNMX.FTZ R200, R13, R200, !PT ;  /* 0x000000c80dc87209 */ /* 0x001fce0007810000 */
[----:B------:R0:W3:Y:S01]  /*6c20*/  MUFU.EX2 R164, R171 ;  /* 0x000000ab00a47308 */ /* 0x0000e20000000800 */
[----:B------:R-:W4:Y:S01]  /*6c30*/  SHFL.BFLY PT, R13, R200, 0x1, 0x1f ;  /* 0x0c201f00c80d7f89 */ /* 0x000f2200000e0000 */
[----:B-1----:R-:W-:-:S06]  /*6c40*/  FFMA.FTZ R181, R180, R6, R23 ;  /* 0x00000006b4b57223 */ /* 0x002fcc0000010017 */
[----:B------:R-:W1:Y:S01]  /*6c50*/  MUFU.EX2 R163, R163 ;  /* 0x000000a300a37308 */ /* 0x000e620000000800 */
[--C-:B0-----:R-:W-:Y:S01]  /*6c60*/  FFMA.FTZ R171, R178, UR14, -R198.reuse ;  /* 0x0000000eb2ab7c23 */ /* 0x101fe200080108c6 */
[----:B------:R-:W-:Y:S01]  /*6c70*/  FFMA.FTZ R178, R183, UR14, -R198 ;  /* 0x0000000eb7b27c23 */ /* 0x000fe200080108c6 */
[----:B------:R-:W-:Y:S01]  /*6c80*/  FADD.FTZ R6, R170, R181 ;  /* 0x000000b5aa067221 */ /* 0x000fe20000010000 */
[-C--:B------:R-:W-:Y:S01]  /*6c90*/  FMUL.FTZ R24, R24, R180.reuse ;  /* 0x000000b418187220 */ /* 0x080fe20000410000 */
[-C--:B------:R-:W-:Y:S01]  /*6ca0*/  FMUL.FTZ R25, R25, R180.reuse ;  /* 0x000000b419197220 */ /* 0x080fe20000410000 */
[-C--:B------:R-:W-:Y:S01]  /*6cb0*/  FMUL.FTZ R28, R28, R180.reuse ;  /* 0x000000b41c1c7220 */ /* 0x080fe20000410000 */
[----:B------:R-:W-:Y:S01]  /*6cc0*/  FADD.FTZ R181, R187, R6 ;  /* 0x00000006bbb57221 */ /* 0x000fe20000010000 */
[----:B------:R0:W5:Y:S01]  /*6cd0*/  MUFU.EX2 R166, R173 ;  /* 0x000000ad00a67308 */ /* 0x0001620000000800 */
[-C--:B------:R-:W-:Y:S01]  /*6ce0*/  FMUL.FTZ R29, R29, R180.reuse ;  /* 0x000000b41d1d7220 */ /* 0x080fe20000410000 */
[-C--:B------:R-:W-:Y:S01]  /*6cf0*/  FMUL.FTZ R32, R32, R180.reuse ;  /* 0x000000b420207220 */ /* 0x080fe20000410000 */
[----:B------:R-:W-:Y:S01]  /*6d00*/  FADD.FTZ R6, R188, R181 ;  /* 0x000000b5bc067221 */ /* 0x000fe20000010000 */
[-C--:B------:R-:W-:Y:S01]  /*6d10*/  FMUL.FTZ R33, R33, R180.reuse ;  /* 0x000000b421217220 */ /* 0x080fe20000410000 */
[-C--:B------:R-:W-:Y:S01]  /*6d20*/  FMUL.FTZ R36, R36, R180.reuse ;  /* 0x000000b424247220 */ /* 0x080fe20000410000 */
[-C--:B------:R-:W-:Y:S01]  /*6d30*/  FMUL.FTZ R37, R37, R180.reuse ;  /* 0x000000b425257220 */ /* 0x080fe20000410000 */
[----:B------:R-:W-:Y:S01]  /*6d40*/  FADD.FTZ R181, R189, R6 ;  /* 0x00000006bdb57221 */ /* 0x000fe20000010000 */
[----:B------:R-:W2:Y:S01]  /*6d50*/  MUFU.EX2 R165, R165 ;  /* 0x000000a500a57308 */ /* 0x000ea20000000800 */
[----:B0-----:R-:W-:Y:S01]  /*6d60*/  FFMA.FTZ R173, R184, UR14, -R198 ;  /* 0x0000000eb8ad7c23 */ /* 0x001fe200080108c6 */
[-C--:B------:R-:W-:Y:S01]  /*6d70*/  FMUL.FTZ R40, R40, R180.reuse ;  /* 0x000000b428287220 */ /* 0x080fe20000410000 */
[----:B------:R-:W-:Y:S01]  /*6d80*/  FADD.FTZ R6, R190, R181 ;  /* 0x000000b5be067221 */ /* 0x000fe20000010000 */
[----:B----4-:R-:W-:Y:S01]  /*6d90*/  FMNMX.FTZ R13, R200, R13, !PT ;  /* 0x0000000dc80d7209 */ /* 0x010fe20007810000 */
[-C--:B------:R-:W-:Y:S01]  /*6da0*/  FMUL.FTZ R41, R41, R180.reuse ;  /* 0x000000b429297220 */ /* 0x080fe20000410000 */
[-C--:B------:R-:W-:Y:S01]  /*6db0*/  FMUL.FTZ R44, R44, R180.reuse ;  /* 0x000000b42c2c7220 */ /* 0x080fe20000410000 */
[----:B------:R-:W-:Y:S01]  /*6dc0*/  FADD.FTZ R181, R191, R6 ;  /* 0x00000006bfb57221 */ /* 0x000fe20000010000 */
[----:B------:R-:W0:Y:S01]  /*6dd0*/  MUFU.EX2 R168, R168 ;  /* 0x000000a800a87308 */ /* 0x000e220000000800 */
[C---:B------:R-:W-:Y:S01]  /*6de0*/  FMUL.FTZ R177, R13.reuse, UR14 ;  /* 0x0000000e0db17c20 */ /* 0x040fe20008410000 */
[----:B------:R-:W-:Y:S01]  /*6df0*/  FSETP.NEU.FTZ.AND P0, PT, R13, -INF , PT ;  /* 0xff8000000d00780b */ /* 0x000fe20003f1d000 */
[----:B------:R-:W-:Y:S01]  /*6e00*/  FADD.FTZ R6, R192, R181 ;  /* 0x000000b5c0067221 */ /* 0x000fe20000010000 */
[-C--:B------:R-:W-:Y:S01]  /*6e10*/  FMUL.FTZ R45, R45, R180.reuse ;  /* 0x000000b42d2d7220 */ /* 0x080fe20000410000 */
[-C--:B------:R-:W-:Y:S01]  /*6e20*/  FMUL.FTZ R48, R48, R180.reuse ;  /* 0x000000b430307220 */ /* 0x080fe20000410000 */
[----:B------:R-:W-:Y:S01]  /*6e30*/  FSEL R179, R177, RZ, P0 ;  /* 0x000000ffb1b37208 */ /* 0x000fe20000000000 */
[----:B------:R-:W-:Y:S01]  /*6e40*/  FADD.FTZ R181, R169, R6 ;  /* 0x00000006a9b57221 */ /* 0x000fe20000010000 */
[----:B------:R-:W4:Y:S01]  /*6e50*/  MUFU.EX2 R167, R167 ;  /* 0x000000a700a77308 */ /* 0x000f220000000800 */
[-C--:B------:R-:W-:Y:S01]  /*6e60*/  FMUL.FTZ R49, R49, R180.reuse ;  /* 0x000000b431317220 */ /* 0x080fe20000410000 */
[-C--:B------:R-:W-:Y:S01]  /*6e70*/  FMUL.FTZ R52, R52, R180.reuse ;  /* 0x000000b434347220 */ /* 0x080fe20000410000 */
[----:B---3--:R-:W-:Y:S01]  /*6e80*/  FADD.FTZ R6, R164, R181 ;  /* 0x000000b5a4067221 */ /* 0x008fe20000010000 */
[----:B------:R-:W-:Y:S01]  /*6e90*/  FSEL R181, R13, RZ, P0 ;  /* 0x000000ff0db57208 */ /* 0x000fe20000000000 */
[--C-:B------:R-:W-:Y:S01]  /*6ea0*/  FFMA.FTZ R177, R22, UR14, -R179.reuse ;  /* 0x0000000e16b17c23 */ /* 0x100fe200080108b3 */
[--C-:B------:R-:W-:Y:S01]  /*6eb0*/  FFMA.FTZ R22, R153, UR14, -R179.reuse ;  /* 0x0000000e99167c23 */ /* 0x100fe200080108b3 */
[----:B-1----:R-:W-:Y:S01]  /*6ec0*/  FADD.FTZ R183, R163, R6 ;  /* 0x00000006a3b77221 */ /* 0x002fe20000010000 */
[----:B------:R-:W1:Y:S01]  /*6ed0*/  MUFU.EX2 R172, R172 ;  /* 0x000000ac00ac7308 */ /* 0x000e620000000800 */
[----:B------:R-:W-:Y:S01]  /*6ee0*/  FADD.FTZ R6, -R181, R12 ;  /* 0x0000000cb5067221 */ /* 0x000fe20000010100 */
[----:B------:R-:W-:Y:S01]  /*6ef0*/  FFMA.FTZ R12, R152, UR14, -R179 ;  /* 0x0000000e980c7c23 */ /* 0x000fe200080108b3 */
[----:B-----5:R-:W-:Y:S01]  /*6f00*/  FADD.FTZ R198, R166, R183 ;  /* 0x000000b7a6c67221 */ /* 0x020fe20000010000 */
[--C-:B------:R-:W-:Y:S01]  /*6f10*/  FFMA.FTZ R185, R154, UR14, -R179.reuse ;  /* 0x0000000e9ab97c23 */ /* 0x100fe200080108b3 */
[--C-:B------:R-:W-:Y:S01]  /*6f20*/  FFMA.FTZ R181, R157, UR14, -R179.reuse ;  /* 0x0000000e9db57c23 */ /* 0x100fe200080108b3 */
[--C-:B------:R-:W-:Y:S01]  /*6f30*/  FFMA.FTZ R157, R161, UR14, -R179.reuse ;  /* 0x0000000ea19d7c23 */ /* 0x100fe200080108b3 */
[----:B--2---:R-:W-:Y:S01]  /*6f40*/  FADD.FTZ R153, R165, R198 ;  /* 0x000000c6a5997221 */ /* 0x004fe20000010000 */
[----:B------:R-:W2:Y:S01]  /*6f50*/  MUFU.EX2 R171, R171 ;  /* 0x000000ab00ab7308 */ /* 0x000ea20000000800 */
[--C-:B------:R-:W-:Y:S01]  /*6f60*/  FFMA.FTZ R184, R197, UR14, -R179.reuse ;  /* 0x0000000ec5b87c23 */ /* 0x100fe200080108b3 */
[----:B------:R-:W-:Y:S01]  /*6f70*/  FFMA.FTZ R197, R155, UR14, -R179 ;  /* 0x0000000e9bc57c23 */ /* 0x000fe200080108b3 */
[----:B0-----:R-:W-:Y:S01]  /*6f80*/  FADD.FTZ R152, R168, R153 ;  /* 0x00000099a8987221 */ /* 0x001fe20000010000 */
[--C-:B------:R-:W-:Y:S01]  /*6f90*/  FFMA.FTZ R14, R14, UR14, -R179.reuse ;  /* 0x0000000e0e0e7c23 */ /* 0x100fe200080108b3 */
[--C-:B------:R-:W-:Y:S01]  /*6fa0*/  FFMA.FTZ R15, R15, UR14, -R179.reuse ;  /* 0x0000000e0f0f7c23 */ /* 0x100fe200080108b3 */
[--C-:B------:R-:W-:Y:S01]  /*6fb0*/  FFMA.FTZ R19, R19, UR14, -R179.reuse ;  /* 0x0000000e13137c23 */ /* 0x100fe200080108b3 */
[----:B----4-:R-:W-:Y:S01]  /*6fc0*/  FADD.FTZ R153, R167, R152 ;  /* 0x00000098a7997221 */ /* 0x010fe20000010000 */
[----:B------:R-:W0:Y:S01]  /*6fd0*/  MUFU.EX2 R174, R174 ;  /* 0x000000ae00ae7308 */ /* 0x000e220000000800 */
[--C-:B------:R-:W-:Y:S01]  /*6fe0*/  FFMA.FTZ R20, R20, UR14, -R179.reuse ;  /* 0x0000000e14147c23 */ /* 0x100fe200080108b3 */
[----:B------:R-:W-:Y:S01]  /*6ff0*/  FFMA.FTZ R21, R21, UR14, -R179 ;  /* 0x0000000e15157c23 */ /* 0x000fe200080108b3 */
[----:B-1----:R-:W-:Y:S01]  /*7000*/  FADD.FTZ R152, R172, R153 ;  /* 0x00000099ac987221 */ /* 0x002fe20000010000 */
[--C-:B------:R-:W-:Y:S01]  /*7010*/  FFMA.FTZ R198, R156, UR14, -R179.reuse ;  /* 0x0000000e9cc67c23 */ /* 0x100fe200080108b3 */
[--C-:B------:R-:W-:Y:S01]  /*7020*/  FFMA.FTZ R183, R158, UR14, -R179.reuse ;  /* 0x0000000e9eb77c23 */ /* 0x100fe200080108b3 */
[--C-:B------:R-:W-:Y:S01]  /*7030*/  FFMA.FTZ R159, R159, UR14, -R179.reuse ;  /* 0x0000000e9f9f7c23 */ /* 0x100fe200080108b3 */
[--C-:B------:R-:W-:Y:S01]  /*7040*/  FFMA.FTZ R155, R160, UR14, -R179.reuse ;  /* 0x0000000ea09b7c23 */ /* 0x100fe200080108b3 */
[----:B------:R-:W1:Y:S01]  /*7050*/  MUFU.EX2 R173, R173 ;  /* 0x000000ad00ad7308 */ /* 0x000e620000000800 */
[----:B--2---:R-:W-:Y:S01]  /*7060*/  FADD.FTZ R201, R171, R152 ;  /* 0x00000098abc97221 */ /* 0x004fe20000010000 */
[--C-:B------:R-:W-:Y:S01]  /*7070*/  FFMA.FTZ R153, R162, UR14, -R179.reuse ;  /* 0x0000000ea2997c23 */ /* 0x100fe200080108b3 */
[--C-:B------:R-:W-:Y:S01]  /*7080*/  FFMA.FTZ R193, R193, UR14, -R179.reuse ;  /* 0x0000000ec1c17c23 */ /* 0x100fe200080108b3 */
[--C-:B------:R-:W-:Y:S01]  /*7090*/  FFMA.FTZ R196, R196, UR14, -R179.reuse ;  /* 0x0000000ec4c47c23 */ /* 0x100fe200080108b3 */
[--C-:B------:R-:W-:Y:S01]  /*70a0*/  FFMA.FTZ R194, R194, UR14, -R179.reuse ;  /* 0x0000000ec2c27c23 */ /* 0x100fe200080108b3 */
[--C-:B------:R-:W-:Y:S01]  /*70b0*/  FFMA.FTZ R195, R195, UR14, -R179.reuse ;  /* 0x0000000ec3c37c23 */ /* 0x100fe200080108b3 */
[----:B------:R-:W-:Y:S01]  /*70c0*/  FFMA.FTZ R186, R186, UR14, -R179 ;  /* 0x0000000ebaba7c23 */ /* 0x000fe200080108b3 */
[----:B------:R-:W2:Y:S01]  /*70d0*/  MUFU.EX2 R176, R176 ;  /* 0x000000b000b07308 */ /* 0x000ea20000000800 */
[----:B0-----:R-:W-:Y:S01]  /*70e0*/  FADD.FTZ R152, R174, R201 ;  /* 0x000000c9ae987221 */ /* 0x001fe20000010000 */
[----:B------:R-:W-:Y:S01]  /*70f0*/  FFMA.FTZ R179, R199, UR14, -R179 ;  /* 0x0000000ec7b37c23 */ /* 0x000fe200080108b3 */
[----:B------:R-:W-:Y:S01]  /*7100*/  F2FP.BF16.F32.PACK_AB R160, R164, R169 ;  /* 0x000000a9a4a0723e */ /* 0x000fe200000010ff */
[-C--:B------:R-:W-:Y:S01]  /*7110*/  FMUL.FTZ R53, R53, R180.reuse ;  /* 0x000000b435357220 */ /* 0x080fe20000410000 */
[----:B------:R-:W-:Y:S01]  /*7120*/  F2FP.BF16.F32.PACK_AB R164, R168, R165 ;  /* 0x000000a5a8a4723e */ /* 0x000fe200000010ff */
[-C--:B------:R-:W-:Y:S01]  /*7130*/  FMUL.FTZ R56, R56, R180.reuse ;  /* 0x000000b438387220 */ /* 0x080fe20000410000 */
[----:B------:R-:W-:Y:S01]  /*7140*/  F2FP.BF16.F32.PACK_AB R168, R174, R171 ;  /* 0x000000abaea8723e */ /* 0x000fe200000010ff */
[----:B------:R0:W-:Y:S01]  /*7150*/  MUFU.EX2 R161, R185 ;  /* 0x000000b900a17308 */ /* 0x0001e20000000800 */
[----:B-1----:R-:W-:Y:S01]  /*7160*/  FADD.FTZ R199, R173, R152 ;  /* 0x00000098adc77221 */ /* 0x002fe20000010000 */
[----:B------:R-:W-:Y:S01]  /*7170*/  F2FP.BF16.F32.PACK_AB R152, R170, R23 ;  /* 0x00000017aa98723e */ /* 0x000fe200000010ff */
[-C--:B------:R-:W-:Y:S01]  /*7180*/  FMUL.FTZ R57, R57, R180.reuse ;  /* 0x000000b439397220 */ /* 0x080fe20000410000 */
[----:B------:R-:W-:Y:S01]  /*7190*/  F2FP.BF16.F32.PACK_AB R154, R188, R187 ;  /* 0x000000bbbc9a723e */ /* 0x000fe200000010ff */
[-C--:B------:R-:W-:Y:S01]  /*71a0*/  FMUL.FTZ R60, R60, R180.reuse ;  /* 0x000000b43c3c7220 */ /* 0x080fe20000410000 */
[----:B------:R-:W-:Y:S01]  /*71b0*/  F2FP.BF16.F32.PACK_AB R156, R190, R189 ;  /* 0x000000bdbe9c723e */ /* 0x000fe200000010ff */
[-C--:B------:R-:W-:Y:S01]  /*71c0*/  FMUL.FTZ R61, R61, R180.reuse ;  /* 0x000000b43d3d7220 */ /* 0x080fe20000410000 */
[----:B------:R-:W1:Y:S01]  /*71d0*/  MUFU.EX2 R175, R175 ;  /* 0x000000af00af7308 */ /* 0x000e620000000800 */
[----:B0-----:R-:W-:Y:S01]  /*71e0*/  FMUL.FTZ R185, R6, UR14 ;  /* 0x0000000e06b97c20 */ /* 0x001fe20008410000 */
[----:B--2---:R-:W-:Y:S01]  /*71f0*/  FADD.FTZ R162, R176, R199 ;  /* 0x000000c7b0a27221 */ /* 0x004fe20000010000 */
[----:B------:R-:W-:Y:S01]  /*7200*/  F2FP.BF16.F32.PACK_AB R158, R192, R191 ;  /* 0x000000bfc09e723e */ /* 0x000fe200000010ff */
[-C--:B------:R-:W-:Y:S01]  /*7210*/  FMUL.FTZ R64, R64, R180.reuse ;  /* 0x000000b440407220 */ /* 0x080fe20000410000 */
[----:B------:R-:W-:Y:S01]  /*7220*/  PLOP3.LUT P0, PT, PT, PT, UP0, 0x40, 0x0 ;  /* 0x000000000000781c */ /* 0x000fe20003f0e808 */
        /* <DEDUP_REMOVED lines=11> */
[----:B-1----:R-:W-:Y:S01]  /*72e0*/  FADD.FTZ R169, R175, R162 ;  /* 0x000000a2afa97221 */ /* 0x002fe20000010000 */
[----:B------:R-:W-:Y:S01]  /*72f0*/  F2FP.BF16.F32.PACK_AB R162, R166, R163 ;  /* 0x000000a3a6a2723e */ /* 0x000fe200000010ff */
[-C--:B------:R-:W-:Y:S01]  /*7300*/  FMUL.FTZ R84, R84, R180.reuse ;  /* 0x000000b454547220 */ /* 0x080fe20000410000 */
[----:B------:R-:W-:Y:S01]  /*7310*/  F2FP.BF16.F32.PACK_AB R166, R172, R167 ;  /* 0x000000a7aca6723e */ /* 0x000fe200000010ff */
[-C--:B------:R-:W-:Y:S01]  /*7320*/  FMUL.FTZ R85, R85, R180.reuse ;  /* 0x000000b455557220 */ /* 0x080fe20000410000 */
[-C--:B------:R-:W-:Y:S01]  /*7330*/  FMUL.FTZ R88, R88, R180.reuse ;  /* 0x000000b458587220 */ /* 0x080fe20000410000 */
[-C--:B------:R-:W-:Y:S01]  /*7340*/  FMUL.FTZ R89, R89, R180.reuse ;  /* 0x000000b459597220 */ /* 0x080fe20000410000 */
[----:B------:R-:W1:Y:S01]  /*7350*/  MUFU.EX2 R185, R185 ;  /* 0x000000b900b97308 */ /* 0x000e620000000800 */
[C---:B0-----:R-:W-:Y:S01]  /*7360*/  FADD.FTZ R170, R178.reuse, R169 ;  /* 0x000000a9b2aa7221 */ /* 0x041fe20000010000 */
[----:B------:R-:W-:Y:S01]  /*7370*/  F2FP.BF16.F32.PACK_AB R172, R178, R175 ;  /* 0x000000afb2ac723e */ /* 0x000fe200000010ff */
[-C--:B------:R-:W-:Y:S01]  /*7380*/  FMUL.FTZ R92, R92, R180.reuse ;  /* 0x000000b45c5c7220 */ /* 0x080fe20000410000 */
[-C--:B------:R-:W-:Y:S01]  /*7390*/  FMUL.FTZ R93, R93, R180.reuse ;  /* 0x000000b45d5d7220 */ /* 0x080fe20000410000 */
[----:B------:R-:W-:Y:S01]  /*73a0*/  FADD.FTZ R163, R11, R170 ;  /* 0x000000aa0ba37221 */ /* 0x000fe20000010000 */
[----:B------:R-:W-:Y:S01]  /*73b0*/  F2FP.BF16.F32.PACK_AB R170, R176, R173 ;  /* 0x000000adb0aa723e */ /* 0x000fe200000010ff */
        /* <DEDUP_REMOVED lines=26> */
[C---:B--2---:R-:W-:Y:S01]  /*7560*/  FADD.FTZ R6, R182.reuse, R163 ;  /* 0x000000a3b6067221 */ /* 0x044fe20000010000 */
[----:B------:R-:W-:Y:S01]  /*7570*/  F2FP.BF16.F32.PACK_AB R174, R182, R11 ;  /* 0x0000000bb6ae723e */ /* 0x000fe200000010ff */
[-C--:B------:R-:W-:Y:S01]  /*7580*/  FMUL.FTZ R136, R136, R180.reuse ;  /* 0x000000b488887220 */ /* 0x080fe20000410000 */
[-C--:B------:R-:W-:Y:S01]  /*7590*/  FMUL.FTZ R137, R137, R180.reuse ;  /* 0x000000b489897220 */ /* 0x080fe20000410000 */
[-C--:B------:R-:W-:Y:S01]  /*75a0*/  FMUL.FTZ R140, R140, R180.reuse ;  /* 0x000000b48c8c7220 */ /* 0x080fe20000410000 */
[-C--:B------:R-:W-:Y:S01]  /*75b0*/  FMUL.FTZ R141, R141, R180.reuse ;  /* 0x000000b48d8d7220 */ /* 0x080fe20000410000 */
[-C--:B------:R-:W-:Y:S01]  /*75c0*/  FMUL.FTZ R144, R144, R180.reuse ;  /* 0x000000b490907220 */ /* 0x080fe20000410000 */
[----:B------:R-:W2:Y:S01]  /*75d0*/  MUFU.EX2 R19, R19 ;  /* 0x0000001300137308 */ /* 0x000ea20000000800 */
[----:B-1----:R-:W-:Y:S01]  /*75e0*/  FADD.FTZ R182, R14, R5 ;  /* 0x000000050eb67221 */ /* 0x002fe20000010000 */
[-C--:B------:R-:W-:Y:S01]  /*75f0*/  FMUL.FTZ R145, R145, R180.reuse ;  /* 0x000000b491917220 */ /* 0x080fe20000410000 */
[-C--:B------:R-:W-:Y:S01]  /*7600*/  FMUL.FTZ R148, R148, R180.reuse ;  /* 0x000000b494947220 */ /* 0x080fe20000410000 */
[----:B------:R-:W-:Y:S01]  /*7610*/  FMUL.FTZ R149, R149, R180 ;  /* 0x000000b495957220 */ /* 0x000fe20000410000 */
        /* <DEDUP_REMOVED lines=48> */
[C---:B------:R-:W-:Y:S01]  /*7920*/  FADD.FTZ R190, R161.reuse, R190 ;  /* 0x000000bea1be7221 */ /* 0x040fe20000010000 */
[----:B------:R-:W-:Y:S01]  /*7930*/  F2FP.BF16.F32.PACK_AB R161, R161, R22 ;  /* 0x00000016a1a1723e */ /* 0x000fe200000010ff */
        /* <DEDUP_REMOVED lines=17> */
[----:B------:R2:W3:Y:S01]  /*7a50*/  MUFU.EX2 R167, R159 ;  /* 0x0000009f00a77308 */ /* 0x0004e20000000800 */
[----:B-1----:R-:W-:Y:S01]  /*7a60*/  FADD.FTZ R5, R165, R190 ;  /* 0x000000bea5057221 */ /* 0x002fe20000010000 */
[-C--:B------:R-:W-:Y:S01]  /*7a70*/  FMUL.FTZ R122, R122, R185.reuse ;  /* 0x000000b97a7a7220 */ /* 0x080fe20000410000 */
[-C--:B------:R-:W-:Y:S01]  /*7a80*/  FMUL.FTZ R123, R123, R185.reuse ;  /* 0x000000b97b7b7220 */ /* 0x080fe20000410000 */
[-C--:B------:R-:W-:Y:S01]  /*7a90*/  FMUL.FTZ R126, R126, R185.reuse ;  /* 0x000000b97e7e7220 */ /* 0x080fe20000410000 */
[-C--:B------:R-:W-:Y:S01]  /*7aa0*/  FMUL.FTZ R127, R127, R185.reuse ;  /* 0x000000b97f7f7220 */ /* 0x080fe20000410000 */
[-C--:B------:R-:W-:Y:S01]  /*7ab0*/  FMUL.FTZ R130, R130, R185.reuse ;  /* 0x000000b982827220 */ /* 0x080fe20000410000 */
[----:B------:R-:W-:Y:S01]  /*7ac0*/  FMUL.FTZ R131, R131, R185 ;  /* 0x000000b983837220 */ /* 0x000fe20000410000 */
[----:B------:R1:W4:Y:S01]  /*7ad0*/  MUFU.EX2 R178, R155 ;  /* 0x0000009b00b27308 */ /* 0x0003220000000800 */
[----:B0-----:R-:W-:Y:S01]  /*7ae0*/  FADD.FTZ R190, R176, R5 ;  /* 0x00000005b0be7221 */ /* 0x001fe20000010000 */
[----:B--2---:R-:W-:Y:S01]  /*7af0*/  F2FP.BF16.F32.PACK_AB R159, R12, R21 ;  /* 0x000000150c9f723e */ /* 0x004fe200000010ff */
[----:B------:R-:W-:Y:S01]  /*7b00*/  FMUL.FTZ R134, R134, R185 ;  /* 0x000000b986867220 */ /* 0x000fe20000410000 */
[----:B------:R-:W-:Y:S01]  /*7b10*/  F2FP.BF16.F32.PACK_AB R165, R176, R165 ;  /* 0x000000a5b0a5723e */ /* 0x000fe200000010ff */
[-C--:B------:R-:W-:Y:S01]  /*7b20*/  FMUL.FTZ R135, R135, R185.reuse ;  /* 0x000000b987877220 */ /* 0x080fe20000410000 */
[-C--:B------:R-:W-:Y:S01]  /*7b30*/  FMUL.FTZ R138, R138, R185.reuse ;  /* 0x000000b98a8a7220 */ /* 0x080fe20000410000 */
[-C--:B------:R-:W-:Y:S01]  /*7b40*/  FMUL.FTZ R139, R139, R185.reuse ;  /* 0x000000b98b8b7220 */ /* 0x080fe20000410000 */
[----:B------:R0:W2:Y:S01]  /*7b50*/  MUFU.EX2 R169, R157 ;  /* 0x0000009d00a97308 */ /* 0x0000a20000000800 */
[----:B---3--:R-:W-:Y:S01]  /*7b60*/  FADD.FTZ R5, R167, R190 ;  /* 0x000000bea7057221 */ /* 0x008fe20000010000 */
[----:B-1----:R-:W-:Y:S01]  /*7b70*/  F2FP.BF16.F32.PACK_AB R155, R15, R14 ;  /* 0x0000000e0f9b723e */ /* 0x002fe200000010ff */
[-C--:B------:R-:W-:Y:S01]  /*7b80*/  FMUL.FTZ R142, R142, R185.reuse ;  /* 0x000000b98e8e7220 */ /* 0x080fe20000410000 */
[-C--:B------:R-:W-:Y:S01]  /*7b90*/  FMUL.FTZ R143, R143, R185.reuse ;  /* 0x000000b98f8f7220 */ /* 0x080fe20000410000 */
[-C--:B------:R-:W-:Y:S01]  /*7ba0*/  FMUL.FTZ R146, R146, R185.reuse ;  /* 0x000000b992927220 */ /* 0x080fe20000410000 */
[-C--:B------:R-:W-:Y:S01]  /*7bb0*/  FMUL.FTZ R147, R147, R185.reuse ;  /* 0x000000b993937220 */ /* 0x080fe20000410000 */
[----:B------:R-:W-:Y:S01]  /*7bc0*/  FMUL.FTZ R150, R150, R185 ;  /* 0x000000b996967220 */ /* 0x000fe20000410000 */
[----:B------:R1:W3:Y:S01]  /*7bd0*/  MUFU.EX2 R182, R153 ;  /* 0x0000009900b67308 */ /* 0x0002e20000000800 */
[----:B----4-:R-:W-:Y:S01]  /*7be0*/  FADD.FTZ R192, R178, R5 ;  /* 0x00000005b2c07221 */ /* 0x010fe20000010000 */
[----:B0-----:R-:W-:Y:S01]  /*7bf0*/  F2FP.BF16.F32.PACK_AB R157, R20, R19 ;  /* 0x00000013149d723e */ /* 0x001fe200000010ff */
[----:B------:R-:W-:Y:S01]  /*7c00*/  FMUL.FTZ R151, R151, R185 ;  /* 0x000000b997977220 */ /* 0x000fe20000410000 */
[----:B------:R-:W-:-:S04]  /*7c10*/  F2FP.BF16.F32.PACK_AB R167, R178, R167 ;  /* 0x000000a7b2a7723e */ /* 0x000fc800000010ff */
[----:B------:R-:W0:Y:S01]  /*7c20*/  MUFU.EX2 R171, R193 ;  /* 0x000000c100ab7308 */ /* 0x000e220000000800 */
[----:B--2---:R-:W-:Y:S01]  /*7c30*/  FADD.FTZ R5, R169, R192 ;  /* 0x000000c0a9057221 */ /* 0x004fe20000010000 */
[----:B-1----:R-:W-:-:S06]  /*7c40*/  F2FP.BF16.F32.PACK_AB R153, R177, R184 ;  /* 0x000000b8b199723e */ /* 0x002fcc00000010ff */
[----:B------:R-:W1:Y:S01]  /*7c50*/  MUFU.EX2 R196, R196 ;  /* 0x000000c400c47308 */ /* 0x000e620000000800 */
[C---:B---3--:R-:W-:Y:S01]  /*7c60*/  FADD.FTZ R192, R182.reuse, R5 ;  /* 0x00000005b6c07221 */ /* 0x048fe20000010000 */
[----:B------:R-:W-:-:S06]  /*7c70*/  F2FP.BF16.F32.PACK_AB R169, R182, R169 ;  /* 0x000000a9b6a9723e */ /* 0x000fcc00000010ff */
[----:B------:R1:W2:Y:S01]  /*7c80*/  MUFU.EX2 R173, R194 ;  /* 0x000000c200ad7308 */ /* 0x0002a20000000800 */
        /* <DEDUP_REMOVED lines=14> */
.L_x_1987:
[----:B------:R-:W-:Y:S01]  /*7d70*/  PLOP3.LUT P1, PT, PT, PT, UP0, 0x40, 0x0 ;  /* 0x000000000000781c */ /* 0x000fe20003f2e808 */
[----:B------:R0:W1:-:S12]  /*7d80*/  SYNCS.PHASECHK.TRANS64.TRYWAIT P0, [UR28+0x22850], R8 ;  /* 0x02285008ff0075a7 */ /* 0x000058000800015c */
[----:B0-----:R-:W-:Y:S05]  /*7d90*/  @P1 BRA `(.L_x_1988) ;  /* 0x0000000000041947 */ /* 0x001fea0003800000 */
[----:B------:R-:W-:Y:S01]  /*7da0*/  BPT.TRAP 0x1 ;  /* 0x000000040000795c */ /* 0x000fe20000300000 */
.L_x_1988:
[----:B-1----:R-:W-:Y:S05]  /*7db0*/  @P0 BRA `(.L_x_1989) ;  /* 0x0000000000080947 */ /* 0x002fea0003800000 */
[----:B------:R-:W0:Y:S02]  /*7dc0*/  SYNCS.PHASECHK.TRANS64.TRYWAIT P0, [UR28+0x22850], R8 ;  /* 0x02285008ff0075a7 */ /* 0x000e24000800015c */
[----:B0-----:R-:W-:Y:S05]  /*7dd0*/  @!P0 BRA `(.L_x_1990) ;  /* 0x000000c800e08947 */ /* 0x001fea0003800000 */
.L_x_1989:
[----:B------:R1:W-:Y:S01]  /*7de0*/  BAR.SYNC.DEFER_BLOCKING R3, 0x100 ;  /* 0x000400030000751d */ /* 0x0003e20000010000 */
[----:B------:R-:W-:Y:S01]  /*7df0*/  UIMAD UR18, UR24, 0xc00, UR6 ;  /* 0x00000c00181278a4 */ /* 0x000fe2000f8e0206 */
[----:B------:R-:W-:-:S04]  /*7e00*/  PLOP3.LUT P0, PT, PT, PT, UP0, 0x40, 0x0 ;  /* 0x000000000000781c */ /* 0x000fc80003f0e808 */
        /* <DEDUP_REMOVED lines=37> */
.L_x_1991:
[----:B------:R-:W-:Y:S01]  /*8060*/  UIADD3 UR28, UR28, 0x22860, URZ ;  /* 0x000228601c1c7890 */ /* 0x000fe2000fffe03f */
[C---:B------:R-:W-:Y:S01]  /*8070*/  ISETP.GT.AND P0, PT, R9.reuse, UR27, PT ;  /* 0x0000001b09007c0c */ /* 0x040fe2000bf04270 */
[----:B------:R-:W-:Y:S01]  /*8080*/  IMAD.MOV.U32 R12, RZ, RZ, R13 ;  /* 0x000000ffff0c7224 */ /* 0x000fe200078e000d */
[----:B------:R-:W-:Y:S01]  /*8090*/  IADD3 R9, R9, -0x1, RZ ;  /* 0xffffffff09097810 */ /* 0x000fe20007ffe0ff */
[----:B------:R-:W-:Y:S01]  /*80a0*/  UPRMT UR28, UR5, 0x654, UR28 ;  /* 0x00000654051c7896 */ /* 0x000fe2000800001c */
[----:B0-----:R-:W-:-:S08]  /*80b0*/  IMAD.MOV.U32 R11, RZ, RZ, R10 ;  /* 0x000000ffff0b7224 */ /* 0x001fd000078e000a */
[----:B------:R-:W-:Y:S01]  /*80c0*/  SYNCS.ARRIVE.TRANS64.RED.A1T0 RZ, [UR28], RZ ;  /* 0x000000ffffff79a7 */ /* 0x000fe2000810041c */
[----:B------:R-:W-:Y:S05]  /*80d0*/  @P0 BRA `(.L_x_1992) ;  /* 0xffffffc800840947 */ /* 0x000fea000383ffff */
.L_x_1973:
[----:B------:R-:W-:Y:S01]  /*80e0*/  UISETP.NE.AND UP2, UPT, UR40, URZ, UPT ;  /* 0x0000003f2800728c */ /* 0x000fe2000bf45270 */
[----:B------:R-:W-:Y:S01]  /*80f0*/  R2UR UR22, R18 ;  /* 0x00000000121672ca */ /* 0x000fe200000e0000 */
[----:B------:R-:W-:Y:S02]  /*8100*/  UISETP.NE.AND UP1, UPT, UR43, URZ, UPT ;  /* 0x0000003f2b00728c */ /* 0x000fe4000bf25270 */
[----:B------:R-:W-:Y:S02]  /*8110*/  UIADD3 UR26, UR26, 0x7f, URZ ;  /* 0x0000007f1a1a7890 */ /* 0x000fe4000fffe03f */
[----:B------:R-:W-:Y:S02]  /*8120*/  UIADD3 UR18, -UR15, 0x1, URZ ;  /* 0x000000010f127890 */ /* 0x000fe4000fffe13f */
[----:B------:R-:W-:Y:S01]  /*8130*/  PLOP3.LUT P0, PT, PT, PT, UP1, 0x40, 0x0 ;  /* 0x000000000000781c */ /* 0x000fe20003f0e818 */
[----:B------:R-:W-:Y:S02]  /*8140*/  ULDC UR19, c[0x0][0x2f0] ;  /* 0x0000bc0000137ab9 */ /* 0x000fe40000000800 */
[----:B------:R-:W-:Y:S01]  /*8150*/  @UP2 ULDC UR10, c[0x0][0x44c] ;  /* 0x00011300000a2ab9 */ /* 0x000fe20000000800 */
[----:B------:R-:W-:Y:S01]  /*8160*/  @UP2 ULDC UR23, c[0x0][0x450] ;  /* 0x0001140000172ab9 */ /* 0x000fe20000000800 */
[----:B------:R-:W-:-:S02]  /*8170*/  UIMAD.WIDE.U32 UR10, UR26, UR10, URZ ;  /* 0x0000000a1a0a72a5 */ /* 0x000fc4000f8e003f */
[----:B------:R-:W-:Y:S01]  /*8180*/  UMOV UR15, UR26 ;  /* 0x0000001a000f7c82 */ /* 0x000fe20008000000 */
[----:B------:R-:W-:Y:S02]  /*8190*/  UIMAD UR18, UR22, UR19, UR18 ;  /* 0x00000013161272a4 */ /* 0x000fe4000f8e0212 */
[----:B------:R-:W-:-:S04]  /*81a0*/  @UP2 USHF.R.U32.HI UR15, URZ, UR23, UR11 ;  /* 0x000000173f0f2299 */ /* 0x000fc8000801160b */
[----:B------:R-:W-:-:S03]  /*81b0*/  UIADD3 UR15, UR18, UR15, URZ ;  /* 0x0000000f120f7290 */ /* 0x000fc6000fffe03f */
[----:B------:R-:W-:Y:S02]  /*81c0*/  ULDC UR18, c[0x0][0x9dc] ;  /* 0x0002770000127ab9 */ /* 0x000fe40000000800 */
[----:B------:R-:W-:Y:S01]  /*81d0*/  UIADD3 UR18, UR15, -UR18, URZ ;  /* 0x800000120f127290 */ /* 0x000fe2000fffe03f */
[----:B------:R-:W-:Y:S11]  /*81e0*/  @P0 BRA `(.L_x_1993) ;  /* 0x00000000004c0947 */ /* 0x000ff60003800000 */
[----:B------:R-:W-:-:S06]  /*81f0*/  UISETP.GT.AND UP1, UPT, UR15, -0x1, UPT ;  /* 0xffffffff0f00788c */ /* 0x000fcc000bf24270 */
[----:B------:R-:W-:-:S13]  /*8200*/  PLOP3.LUT P0, PT, PT, PT, UP1, 0x80, 0x0 ;  /* 0x000000000000781c */ /* 0x000fda0003f0f018 */
[----:B------:R-:W-:Y:S05]  /*8210*/  @P0 BRA `(.L_x_1994) ;  /* 0x0000000000200947 */ /* 0x000fea0003800000 */
[----:B------:R-:W-:Y:S01]  /*8220*/  ULDC UR19, c[0x0][0x9e4] ;  /* 0x0002790000137ab9 */ /* 0x000fe20000000800 */
[----:B------:R-:W-:Y:S02]  /*8230*/  ULOP3.LUT UR15, URZ, UR15, URZ, 0x33, !UPT ;  /* 0x0000000f3f0f7292 */ /* 0x000fe4000f8e333f */
[----:B------:R-:W-:-:S11]  /*8240*/  UISETP.NE.AND UP1, UPT, UR19, 0x1, UPT ;  /* 0x000000011300788c */ /* 0x000fd6000bf25270 */
[----:B------:R-:W-:Y:S02]  /*8250*/  @UP1 ULDC.64 UR22, c[0x0][0x9e8] ;  /* 0x00027a0000161ab9 */ /* 0x000fe40000000a00 */
[----:B------:R-:W-:-:S04]  /*8260*/  UIMAD.WIDE.U32 UR10, UR15, UR22, URZ ;  /* 0x000000160f0a72a5 */ /* 0x000fc8000f8e003f */
[----:B------:R-:W-:-:S04]  /*8270*/  @UP1 USHF.R.U32.HI UR15, URZ, UR23, UR11 ;  /* 0x000000173f0f1299 */ /* 0x000fc8000801160b */
[----:B------:R-:W-:Y:S01]  /*8280*/  ULOP3.LUT UR15, URZ, UR15, URZ, 0x33, !UPT ;  /* 0x0000000f3f0f7292 */ /* 0x000fe2000f8e333f */
[----:B------:R-:W-:Y:S11]  /*8290*/  BRA `(.L_x_1995) ;  /* 0x0000000000147947 */ /* 0x000ff60003800000 */
.L_x_1994:
[----:B------:R-:W-:Y:S02]  /*82a0*/  ULDC UR19, c[0x0][0x9e4] ;  /* 0x0002790000137ab9 */ /* 0x000fe40000000800 */
[----:B------:R-:W-:-:S11]  /*82b0*/  UISETP.NE.AND UP1, UPT, UR19, 0x1, UPT ;  /* 0x000000011300788c */ /* 0x000fd6000bf25270 */
[----:B------:R-:W-:Y:S02]  /*82c0*/  @UP1 ULDC.64 UR22, c[0x0][0x9e8] ;  /* 0x00027a0000161ab9 */ /* 0x000fe40000000a00 */
[----:B------:R-:W-:-:S04]  /*82d0*/  UIMAD.WIDE.U32 UR10, UR15, UR22, URZ ;  /* 0x000000160f0a72a5 */ /* 0x000fc8000f8e003f */
[----:B------:R-:W-:-:S12]  /*82e0*/  @UP1 USHF.R.U32.HI UR15, URZ, UR23, UR11 ;  /* 0x000000173f0f1299 */ /* 0x000fd8000801160b */
.L_x_1995:
[----:B------:R-:W-:-:S04]  /*82f0*/  UIMAD UR15, UR15, UR19, URZ ;  /* 0x000000130f0f72a4 */ /* 0x000fc8000f8e023f */
[----:B------:R-:W-:-:S04]  /*8300*/  UISETP.LT.AND UP1, UPT, UR18, UR15, UPT ;  /* 0x0000000f1200728c */ /* 0x000fc8000bf21270 */
[----:B------:R-:W-:-:S12]  /*8310*/  USEL UR18, UR18, UR15, !UP1 ;  /* 0x0000000f12127287 */ /* 0x000fd8000c800000 */
.L_x_1993:
[----:B------:R-:W-:-:S04]  /*8320*/  UIADD3 UR10, UR18, 0x5f, URZ ;  /* 0x0000005f120a7890 */ /* 0x000fc8000fffe03f */
[----:B------:R-:W-:-:S04]  /*8330*/  UIMAD.WIDE UR10, UR10, 0x2aaaaaab, URZ ;  /* 0x2aaaaaab0a0a78a5 */ /* 0x000fc8000f8e023f */
[----:B------:R-:W-:-:S04]  /*8340*/  USHF.R.U32.HI UR10, URZ, 0x1f, UR11 ;  /* 0x0000001f3f0a7899 */ /* 0x000fc8000801160b */
[----:B------:R-:W-:-:S04]  /*8350*/  ULEA.HI.SX32 UR10, UR11, UR10, 0x1c ;  /* 0x0000000a0b0a7291 */ /* 0x000fc8000f8fe23f */
[----:B------:R-:W-:-:S04]  /*8360*/  UISETP.LT.AND UP1, UPT, UR39, UR10, UPT ;  /* 0x0000000a2700728c */ /* 0x000fc8000bf21270 */
[----:B------:R-:W-:-:S06]  /*8370*/  USEL UR26, UR39, UR10, !UP1 ;  /* 0x0000000a271a7287 */ /* 0x000fcc000c800000 */
[----:B------:R-:W-:-:S13]  /*8380*/  ISETP.GE.AND P0, PT, R9, UR26, PT ;  /* 0x0000001a09007c0c */ /* 0x000fda000bf06270 */
[----:B------:R-:W-:Y:S05]  /*8390*/  @!P0 BRA `(.L_x_1996) ;  /* 0x0000002000d48947 */ /* 0x000fea0003800000 */
[----:B------:R-:W-:Y:S01]  /*83a0*/  IMAD.MOV.U32 R12, RZ, RZ, R13 ;  /* 0x000000ffff0c7224 */ /* 0x000fe200078e000d */
[----:B------:R-:W-:Y:S01]  /*83b0*/  ULDC UR29, c[0x0][0x9d8] ;  /* 0x00027600001d7ab9 */ /* 0x000fe20000000800 */
[----:B------:R-:W-:Y:S01]  /*83c0*/  IMAD.MOV.U32 R11, RZ, RZ, R10 ;  /* 0x000000ffff0b7224 */ /* 0x000fe200078e000a */
[----:B------:R-:W-:-:S06]  /*83d0*/  ULDC UR27, c[0x0][0x988] ;  /* 0x00026200001b7ab9 */ /* 0x000fcc0000000800 */
.L_x_2007:
[----:B------:R-:W-:Y:S01]  /*83e0*/  UIADD3 UR24, UR24, 0x1, URZ ;  /* 0x0000000118187890 */ /* 0x000fe2000fffe03f */
[----:B------:R-:W-:Y:S02]  /*83f0*/  PLOP3.LUT P1, PT, PT, PT, UP0, 0x40, 0x0 ;  /* 0x000000000000781c */ /* 0x000fe40003f2e808 */
[C---:B------:R-:W-:Y:S01]  /*8400*/  ISETP.GT.AND P0, PT, R9.reuse, UR26, PT ;  /* 0x0000001a09007c0c */ /* 0x040fe2000bf04270 */
[----:B------:R-:W-:Y:S01]  /*8410*/  UISETP.NE.AND UP1, UPT, UR24, 0x2, UPT ;  /* 0x000000021800788c */ /* 0x000fe2000bf25270 */
[----:B------:R-:W-:-:S03]  /*8420*/  VIADD R9, R9, 0xffffffff ;  /* 0xffffffff09097836 */ /* 0x000fc60000000000 */
[----:B------:R-:W-:Y:S02]  /*8430*/  USEL UR10, URZ, 0x1, UP1 ;  /* 0x000000013f0a7887 */ /* 0x000fe40008800000 */
[----:B------:R-:W-:Y:S02]  /*8440*/  USEL UR24, UR24, URZ, UP1 ;  /* 0x0000003f18187287 */ /* 0x000fe40008800000 */
[----:B------:R-:W-:Y:S02]  /*8450*/  ULOP3.LUT UR7, UR7, UR10, URZ, 0x3c, !UPT ;  /* 0x0000000a07077292 */ /* 0x000fe4000f8e3c3f */
[----:B------:R-:W-:Y:S10]  /*8460*/  @P1 BRA `(.L_x_1997) ;  /* 0x0000000000041947 */ /* 0x000ff40003800000 */
[----:B------:R-:W-:Y:S01]  /*8470*/  BPT.TRAP 0x1 ;  /* 0x000000040000795c */ /* 0x000fe20000300000 */
.L_x_1997:
[----:B------:R-:W-:Y:S01]  /*8480*/  PLOP3.LUT P2, PT, PT, PT, UP0, 0x40, 0x0 ;  /* 0x000000000000781c */ /* 0x000fe20003f4e808 */
[----:B------:R-:W-:Y:S01]  /*8490*/  ULEA UR28, UR24, UR38, 0x3 ;  /* 0x00000026181c7291 */ /* 0x000fe2000f8e183f */
[----:B------:R-:W-:-:S05]  /*84a0*/  IMAD.U32 R8, RZ, RZ, UR7 ;  /* 0x00000007ff087e24 */ /* 0x000fca000f8e00ff */
[----:B------:R-:W-:-:S04]  /*84b0*/  SHF.L.U32 R8, R8, 0x1f, RZ ;  /* 0x0000001f08087819 */ /* 0x000fc800000006ff */
[----:B------:R0:W1:Y:S02]  /*84c0*/  SYNCS.PHASECHK.TRANS64.TRYWAIT P1, [UR28+0x22830], R8 ;  /* 0x02283008ff0075a7 */ /* 0x000064000802015c */
[----:B------:R-:W-:Y:S05]  /*84d0*/  @P2 BRA `(.L_x_1998) ;  /* 0x0000000000042947 */ /* 0x000fea0003800000 */
[----:B------:R-:W-:Y:S01]  /*84e0*/  BPT.TRAP 0x1 ;  /* 0x000000040000795c */ /* 0x000fe20000300000 */
.L_x_1998:
[----:B-1----:R-:W-:Y:S05]  /*84f0*/  @P1 BRA `(.L_x_1999) ;  /* 0x0000000000081947 */ /* 0x002fea0003800000 */
[----:B------:R-:W1:Y:S02]  /*8500*/  SYNCS.PHASECHK.TRANS64.TRYWAIT P1, [UR28+0x22830], R8 ;  /* 0x02283008ff0075a7 */ /* 0x000e64000802015c */
[----:B-1----:R-:W-:Y:S05]  /*8510*/  @!P1 BRA `(.L_x_2000) ;  /* 0x000000c400289947 */ /* 0x002fea0003800000 */
.L_x_1999:
        /* <DEDUP_REMOVED lines=25> */
.L_x_2001:
[----:B------:R-:W-:Y:S01]  /*86b0*/  FMUL.FTZ R14, R152, UR29 ;  /* 0x0000001d980e7c20 */ /* 0x000fe20008410000 */
[----:B-1----:R-:W-:Y:S01]  /*86c0*/  FMUL.FTZ R13, R153, UR29 ;  /* 0x0000001d990d7c20 */ /* 0x002fe20008410000 */
        /* <DEDUP_REMOVED lines=43> */
[----:B------:R-:W-:Y:S01]  /*8980*/  UMOV UR14, UR27 ;  /* 0x0000001b000e7c82 */ /* 0x000fe20008000000 */
[----:B------:R-:W4:Y:S01]  /*8990*/  MUFU.TANH R153, R153 ;  /* 0x0000009900997308 */ /* 0x000f220000002400 */
[----:B-1----:R-:W-:Y:S01]  /*89a0*/  FMNMX.FTZ R169, R21, R10, !PT ;  /* 0x0000000a15a97209 */ /* 0x002fe20007810000 */
[----:B------:R-:W-:Y:S01]  /*89b0*/  FMUL.FTZ R188, R198, UR29 ;  /* 0x0000001dc6bc7c20 */ /* 0x000fe20008410000 */
[----:B------:R-:W-:Y:S01]  /*89c0*/  FMUL.FTZ R189, R199, UR29 ;  /* 0x0000001dc7bd7c20 */ /* 0x000fe20008410000 */
[----:B------:R-:W-:Y:S01]  /*89d0*/  UIADD3 UR10, UR28, 0x22840, URZ ;  /* 0x000228401c0a7890 */ /* 0x000fe2000fffe03f */
[----:B------:R-:W-:-:S03]  /*89e0*/  PLOP3.LUT P1, PT, PT, PT, UP0, 0x40, 0x0 ;  /* 0x000000000000781c */ /* 0x000fc60003f2e808 */
[----:B------:R-:W1:Y:S01]  /*89f0*/  MUFU.TANH R162, R162 ;  /* 0x000000a200a27308 */ /* 0x000e620000002400 */
[----:B---3--:R-:W-:Y:S01]  /*8a00*/  FMNMX.FTZ R10, R152, R169, !PT ;  /* 0x000000a9980a7209 */ /* 0x008fe20007810000 */
[----:B------:R-:W-:-:S06]  /*8a10*/  UPRMT UR10, UR5, 0x654, UR10 ;  /* 0x00000654050a7896 */ /* 0x000fcc000800000a */
[----:B------:R-:W3:Y:S01]  /*8a20*/  MUFU.TANH R161, R161 ;  /* 0x000000a100a17308 */ /* 0x000ee20000002400 */
[----:B----4-:R-:W-:Y:S02]  /*8a30*/  FMNMX.FTZ R169, R153, R10, !PT ;  /* 0x0000000a99a97209 */ /* 0x010fe40007810000 */
[----:B------:R-:W-:Y:S05]  /*8a40*/  SYNCS.ARRIVE.TRANS64.RED.A1T0 RZ, [UR10], RZ ;  /* 0x000000ffffff79a7 */ /* 0x000fea000810040a */
[----:B------:R-:W4:Y:S01]  /*8a50*/  MUFU.TANH R164, R164 ;  /* 0x000000a400a47308 */ /* 0x000f220000002400 */
[----:B-1----:R-:W-:-:S07]  /*8a60*/  FMNMX.FTZ R10, R162, R169, !PT ;  /* 0x000000a9a20a7209 */ /* 0x002fce0007810000 */
[----:B------:R-:W1:Y:S01]  /*8a70*/  MUFU.TANH R163, R163 ;  /* 0x000000a300a37308 */ /* 0x000e620000002400 */
[----:B---3--:R-:W-:-:S07]  /*8a80*/  FMNMX.FTZ R169, R161, R10, !PT ;  /* 0x0000000aa1a97209 */ /* 0x008fce0007810000 */
[----:B------:R-:W3:Y:S01]  /*8a90*/  MUFU.TANH R167, R167 ;  /* 0x000000a700a77308 */ /* 0x000ee20000002400 */
[----:B----4-:R-:W-:-:S07]  /*8aa0*/  FMNMX.FTZ R10, R164, R169, !PT ;  /* 0x000000a9a40a7209 */ /* 0x010fce0007810000 */
        /* <DEDUP_REMOVED lines=23> */
[----:B----4-:R-:W-:Y:S01]  /*8c20*/  FMNMX.FTZ R175, R174, R169, !PT ;  /* 0x000000a9aeaf7209 */ /* 0x010fe20007810000 */
[----:B------:R-:W-:Y:S01]  /*8c30*/  FMUL.FTZ R169, R178, UR29 ;  /* 0x0000001db2a97c20 */ /* 0x000fe20008410000 */
[----:B------:R-:W-:Y:S01]  /*8c40*/  FMUL.FTZ R178, R182, UR29 ;  /* 0x0000001db6b27c20 */ /* 0x000fe20008410000 */
[----:B------:R-:W-:Y:S01]  /*8c50*/  FMUL.FTZ R182, R186, UR29 ;  /* 0x0000001dbab67c20 */ /* 0x000fe20008410000 */
[----:B------:R-:W-:-:S03]  /*8c60*/  FMUL.FTZ R186, R194, UR29 ;  /* 0x0000001dc2ba7c20 */ /* 0x000fc60008410000 */
[----:B------:R-:W4:Y:S01]  /*8c70*/  MUFU.TANH R168, R168 ;  /* 0x000000a800a87308 */ /* 0x000f220000002400 */
[----:B-1----:R-:W-:-:S07]  /*8c80*/  FMNMX.FTZ R175, R180, R175, !PT ;  /* 0x000000afb4af7209 */ /* 0x002fce0007810000 */
[----:B------:R-:W1:Y:S01]  /*8c90*/  MUFU.TANH R15, R15 ;  /* 0x0000000f000f7308 */ /* 0x000e620000002400 */
[----:B---3--:R-:W-:Y:S01]  /*8ca0*/  FMNMX.FTZ R185, R176, R175, !PT ;  /* 0x000000afb0b97209 */ /* 0x008fe20007810000 */
[----:B------:R-:W-:Y:S01]  /*8cb0*/  FMUL.FTZ R175, R179, UR29 ;  /* 0x0000001db3af7c20 */ /* 0x000fe20008410000 */
[----:B------:R-:W-:Y:S01]  /*8cc0*/  FMUL.FTZ R179, R183, UR29 ;  /* 0x0000001db7b37c20 */ /* 0x000fe20008410000 */
[----:B------:R-:W-:Y:S01]  /*8cd0*/  FMUL.FTZ R183, R187, UR29 ;  /* 0x0000001dbbb77c20 */ /* 0x000fe20008410000 */
[----:B------:R-:W-:-:S03]  /*8ce0*/  FMUL.FTZ R187, R195, UR29 ;  /* 0x0000001dc3bb7c20 */ /* 0x000fc60008410000 */
[----:B------:R-:W3:Y:S01]  /*8cf0*/  MUFU.TANH R19, R19 ;  /* 0x0000001300137308 */ /* 0x000ee20000002400 */
[----:B----4-:R-:W-:-:S05]  /*8d00*/  FMNMX.FTZ R185, R168, R185, !PT ;  /* 0x000000b9a8b97209 */ /* 0x010fca0007810000 */
[----:B------:R-:W4:Y:S02]  /*8d10*/  SHFL.BFLY PT, R10, R185, 0x2, 0x1f ;  /* 0x0c401f00b90a7f89 */ /* 0x000f2400000e0000 */
[----:B------:R-:W5:Y:S01]  /*8d20*/  MUFU.TANH R22, R22 ;  /* 0x0000001600167308 */ /* 0x000f620000002400 */
[----:B-1----:R-:W-:-:S07]  /*8d30*/  FMNMX.FTZ R190, R15, R12, !PT ;  /* 0x0000000c0fbe7209 */ /* 0x002fce0007810000 */
[----:B------:R-:W1:Y:S08]  /*8d40*/  MUFU.TANH R23, R23 ;  /* 0x0000001700177308 */ /* 0x000e700000002400 */
[----:B------:R-:W0:Y:S01]  /*8d50*/  MUFU.TANH R154, R154 ;  /* 0x0000009a009a7308 */ /* 0x000e220000002400 */
[----:B----4-:R-:W-:Y:S01]  /*8d60*/  FMNMX.FTZ R192, R185, R10, !PT ;  /* 0x0000000ab9c07209 */ /* 0x010fe20007810000 */
[----:B------:R-:W-:-:S06]  /*8d70*/  FMUL.FTZ R185, R191, UR29 ;  /* 0x0000001dbfb97c20 */ /* 0x000fcc0008410000 */
[----:B------:R-:W4:Y:S01]  /*8d80*/  MUFU.TANH R155, R155 ;  /* 0x0000009b009b7308 */ /* 0x000f220000002400 */
[----:B---3--:R-:W-:Y:S01]  /*8d90*/  FMNMX.FTZ R191, R19, R190, !PT ;  /* 0x000000be13bf7209 */ /* 0x008fe20007810000 */
[----:B------:R-:W3:Y:S06]  /*8da0*/  SHFL.BFLY PT, R193, R192, 0x1, 0x1f ;  /* 0x0c201f00c0c17f89 */ /* 0x000eec00000e0000 */
[----:B------:R-:W2:Y:S08]  /*8db0*/  MUFU.TANH R156, R156 ;  /* 0x0000009c009c7308 */ /* 0x000eb00000002400 */
[----:B------:R-:W2:Y:S08]  /*8dc0*/  MUFU.TANH R157, R157 ;  /* 0x0000009d009d7308 */ /* 0x000eb00000002400 */
[----:B------:R-:W2:Y:S01]  /*8dd0*/  MUFU.TANH R158, R158 ;  /* 0x0000009e009e7308 */ /* 0x000ea20000002400 */
[----:B---3--:R-:W-:-:S05]  /*8de0*/  FMNMX.FTZ R10, R192, R193, !PT ;  /* 0x000000c1c00a7209 */ /* 0x008fca0007810000 */
[C---:B------:R-:W-:Y:S02]  /*8df0*/  FMUL.FTZ R197, R10.reuse, UR14 ;  /* 0x0000000e0ac57c20 */ /* 0x040fe40008410000 */
[----:B------:R-:W3:Y:S01]  /*8e00*/  MUFU.TANH R159, R159 ;  /* 0x0000009f009f7308 */ /* 0x000ee20000002400 */
[----:B------:R-:W-:Y:S01]  /*8e10*/  FADD.FTZ R11, -R10, R11 ;  /* 0x0000000b0a0b7221 */ /* 0x000fe20000010100 */
[--C-:B------:R-:W-:Y:S01]  /*8e20*/  FFMA.FTZ R192, R14, UR14, -R197.reuse ;  /* 0x0000000e0ec07c23 */ /* 0x100fe200080108c5 */
[----:B-----5:R-:W-:Y:S01]  /*8e30*/  FMNMX.FTZ R14, R22, R191, !PT ;  /* 0x000000bf160e7209 */ /* 0x020fe20007810000 */
[--C-:B------:R-:W-:Y:S01]  /*8e40*/  FFMA.FTZ R193, R13, UR14, -R197.reuse ;  /* 0x0000000e0dc17c23 */ /* 0x100fe200080108c5 */
[--C-:B------:R-:W-:Y:S01]  /*8e50*/  FFMA.FTZ R191, R152, UR14, -R197.reuse ;  /* 0x0000000e98bf7c23 */ /* 0x100fe200080108c5 */
[--C-:B------:R-:W-:Y:S01]  /*8e60*/  FFMA.FTZ R198, R21, UR14, -R197.reuse ;  /* 0x0000000e15c67c23 */ /* 0x100fe200080108c5 */
[----:B-1----:R-:W-:Y:S01]  /*8e70*/  FMNMX.FTZ R13, R23, R14, !PT ;  /* 0x0000000e170d7209 */ /* 0x002fe20007810000 */
[----:B------:R-:W1:Y:S01]  /*8e80*/  MUFU.TANH R160, R160 ;  /* 0x000000a000a07308 */ /* 0x000e620000002400 */
[----:B------:R-:W-:Y:S01]  /*8e90*/  FMUL.FTZ R11, R11, UR14 ;  /* 0x0000000e0b0b7c20 */ /* 0x000fe20008410000 */
[--C-:B------:R-:W-:Y:S01]  /*8ea0*/  FFMA.FTZ R194, R153, UR14, -R197.reuse ;  /* 0x0000000e99c27c23 */ /* 0x100fe200080108c5 */
[----:B0-----:R-:W-:Y:S01]  /*8eb0*/  FMNMX.FTZ R14, R154, R13, !PT ;  /* 0x0000000d9a0e7209 */ /* 0x001fe20007810000 */
[--C-:B------:R-:W-:Y:S01]  /*8ec0*/  FFMA.FTZ R21, R164, UR14, -R197.reuse ;  /* 0x0000000ea4157c23 */ /* 0x100fe200080108c5 */
[--C-:B------:R-:W-:Y:S01]  /*8ed0*/  FFMA.FTZ R164, R171, UR14, -R197.reuse ;  /* 0x0000000eaba47c23 */ /* 0x100fe200080108c5 */
[--C-:B------:R-:W-:Y:S01]  /*8ee0*/  FFMA.FTZ R171, R173, UR14, -R197.reuse ;  /* 0x0000000eadab7c23 */ /* 0x100fe200080108c5 */
[----:B----4-:R-:W-:Y:S01]  /*8ef0*/  FMNMX.FTZ R13, R155, R14, !PT ;  /* 0x0000000e9b0d7209 */ /* 0x010fe20007810000 */
[----:B------:R-:W0:Y:S01]  /*8f00*/  MUFU.TANH R166, R166 ;  /* 0x000000a600a67308 */ /* 0x000e220000002400 */
[--C-:B------:R-:W-:Y:S01]  /*8f10*/  FFMA.FTZ R173, R181, UR14, -R197.reuse ;  /* 0x0000000eb5ad7c23 */ /* 0x100fe200080108c5 */
[--C-:B------:R-:W-:Y:S01]  /*8f20*/  FFMA.FTZ R181, R168, UR14, -R197.reuse ;  /* 0x0000000ea8b57c23 */ /* 0x100fe200080108c5 */
[----:B--2---:R-:W-:Y:S01]  /*8f30*/  FMNMX.FTZ R14, R156, R13, !PT ;  /* 0x0000000d9c0e7209 */ /* 0x004fe20007810000 */
[--C-:B------:R-:W-:Y:S01]  /*8f40*/  FFMA.FTZ R195, R20, UR14, -R197.reuse ;  /* 0x0000000e14c37c23 */ /* 0x100fe200080108c5 */
[--C-:B------:R-:W-:Y:S01]  /*8f50*/  FFMA.FTZ R190, R162, UR14, -R197.reuse ;  /* 0x0000000ea2be7c23 */ /* 0x100fe200080108c5 */
[--C-:B------:R-:W-:Y:S01]  /*8f60*/  FFMA.FTZ R20, R177, UR14, -R197.reuse ;  /* 0x0000000eb1147c23 */ /* 0x100fe200080108c5 */
[----:B------:R-:W-:Y:S01]  /*8f70*/  FMNMX.FTZ R13, R157, R14, !PT ;  /* 0x0000000e9d0d7209 */ /* 0x000fe20007810000 */
[----:B------:R-:W2:Y:S01]  /*8f80*/  MUFU.TANH R169, R169 ;  /* 0x000000a900a97308 */ /* 0x000ea20000002400 */
[--C-:B------:R-:W-:Y:S01]  /*8f90*/  FFMA.FTZ R161, R161, UR14, -R197.reuse ;  /* 0x0000000ea1a17c23 */ /* 0x100fe200080108c5 */
[--C-:B------:R-:W-:Y:S01]  /*8fa0*/  FFMA.FTZ R177, R180, UR14, -R197.reuse ;  /* 0x0000000eb4b17c23 */ /* 0x100fe200080108c5 */
[----:B------:R-:W-:Y:S01]  /*8fb0*/  FMNMX.FTZ R14, R158, R13, !PT ;  /* 0x0000000d9e0e7209 */ /* 0x000fe20007810000 */
[--C-:B------:R-:W-:Y:S01]  /*8fc0*/  FFMA.FTZ R196, R163, UR14, -R197.reuse ;  /* 0x0000000ea3c47c23 */ /* 0x100fe200080108c5 */
[--C-:B------:R-:W-:Y:S01]  /*8fd0*/  FFMA.FTZ R162, R167, UR14, -R197.reuse ;  /* 0x0000000ea7a27c23 */ /* 0x100fe200080108c5 */
[--C-:B------:R-:W-:Y:S01]  /*8fe0*/  FFMA.FTZ R163, R165, UR14, -R197.reuse ;  /* 0x0000000ea5a37c23 */ /* 0x100fe200080108c5 */
[----:B---3--:R-:W-:Y:S01]  /*8ff0*/  FMNMX.FTZ R13, R159, R14, !PT ;  /* 0x0000000e9f0d7209 */ /* 0x008fe20007810000 */
[----:B------:R-:W3:Y:S01]  /*9000*/  MUFU.TANH R175, R175 ;  /* 0x000000af00af7308 */ /* 0x000ee20000002400 */
[--C-:B------:R-:W-:Y:S01]  /*9010*/  FFMA.FTZ R165, R201, UR14, -R197.reuse ;  /* 0x0000000ec9a57c23 */ /* 0x100fe200080108c5 */
[--C-:B------:R-:W-:Y:S01]  /*9020*/  FFMA.FTZ R167, R200, UR14, -R197.reuse ;  /* 0x0000000ec8a77c23 */ /* 0x100fe200080108c5 */
[----:B-1----:R-:W-:Y:S01]  /*9030*/  FMNMX.FTZ R13, R160, R13, !PT ;  /* 0x0000000da00d7209 */ /* 0x002fe20007810000 */
[----:B------:R-:W-:-:S03]  /*9040*/  FFMA.FTZ R170, R170, UR14, -R197 ;  /* 0x0000000eaaaa7c23 */ /* 0x000fc600080108c5 */
[----:B0-----:R-:W-:Y:S01]  /*9050*/  FMNMX.FTZ R14, R166, R13, !PT ;  /* 0x0000000da60e7209 */ /* 0x001fe20007810000 */
[----:B------:R-:W0:Y:S03]  /*9060*/  MUFU.TANH R178, R178 ;  /* 0x000000b200b27308 */ /* 0x000e260000002400 */
[----:B--2---:R-:W-:-:S05]  /*9070*/  FMNMX.FTZ R14, R169, R14, !PT ;  /* 0x0000000ea90e7209 */ /* 0x004fca0007810000 */
[----:B------:R-:W1:Y:S01]  /*9080*/  MUFU.TANH R179, R179 ;  /* 0x000000b300b37308 */ /* 0x000e620000002400 */
[----:B---3--:R-:W-:-:S07]  /*9090*/  FMNMX.FTZ R13, R175, R14, !PT ;  /* 0x0000000eaf0d7209 */ /* 0x008fce0007810000 */
[----:B------:R-:W2:Y:S01]  /*90a0*/  MUFU.TANH R182, R182 ;  /* 0x000000b600b67308 */ /* 0x000ea20000002400 */
[----:B0-----:R-:W-:-:S07]  /*90b0*/  FMNMX.FTZ R14, R178, R13, !PT ;  /* 0x0000000db20e7209 */ /* 0x001fce0007810000 */
[----:B------:R-:W0:Y:S01]  /*90c0*/  MUFU.TANH R183, R183 ;  /* 0x000000b700b77308 */ /* 0x000e220000002400 */
[----:B-1----:R-:W-:-:S07]  /*90d0*/  FMNMX.FTZ R13, R179, R14, !PT ;  /* 0x0000000eb30d7209 */ /* 0x002fce0007810000 */
[----:B------:R-:W1:Y:S01]  /*90e0*/  MUFU.TANH R184, R184 ;  /* 0x000000b800b87308 */ /* 0x000e620000002400 */
[----:B--2---:R-:W-:-:S07]  /*90f0*/  FMNMX.FTZ R14, R182, R13, !PT ;  /* 0x0000000db60e7209 */ /* 0x004fce0007810000 */
        /* <DEDUP_REMOVED lines=10> */
[----:B------:R-:W1:Y:S01]  /*91a0*/  MUFU.EX2 R11, R11 ;  /* 0x0000000b000b7308 */ /* 0x000e620000000800 */
[----:B--2---:R-:W-:-:S07]  /*91b0*/  FMNMX.FTZ R14, R188, R13, !PT ;  /* 0x0000000dbc0e7209 */ /* 0x004fce0007810000 */
[----:B------:R-:W2:Y:S01]  /*91c0*/  MUFU.EX2 R192, R192 ;  /* 0x000000c000c07308 */ /* 0x000ea20000000800 */
[----:B0-----:R-:W-:Y:S01]  /*91d0*/  FMNMX.FTZ R13, R189, R14, !PT ;  /* 0x0000000ebd0d7209 */ /* 0x001fe20007810000 */
[--C-:B------:R-:W-:Y:S01]  /*91e0*/  FFMA.FTZ R14, R172, UR14, -R197.reuse ;  /* 0x0000000eac0e7c23 */ /* 0x100fe200080108c5 */
[--C-:B------:R-:W-:Y:S01]  /*91f0*/  FFMA.FTZ R172, R174, UR14, -R197.reuse ;  /* 0x0000000eaeac7c23 */ /* 0x100fe200080108c5 */
[----:B------:R-:W-:Y:S02]  /*9200*/  FFMA.FTZ R174, R176, UR14, -R197 ;  /* 0x0000000eb0ae7c23 */ /* 0x000fe400080108c5 */
[----:B------:R-:W0:Y:S02]  /*9210*/  SHFL.BFLY PT, R152, R13, 0x2, 0x1f ;  /* 0x0c401f000d987f89 */ /* 0x000e2400000e0000 */
[----:B------:R-:W3:Y:S01]  /*9220*/  MUFU.EX2 R193, R193 ;  /* 0x000000c100c17308 */ /* 0x000ee20000000800 */
[-C--:B-1----:R-:W-:Y:S01]  /*9230*/  FMUL.FTZ R24, R24, R11.reuse ;  /* 0x0000000b18187220 */ /* 0x082fe20000410000 */
        /* <DEDUP_REMOVED lines=15> */
[----:B---3--:R-:W-:Y:S01]  /*9330*/  FADD.FTZ R6, R193, R6 ;  /* 0x00000006c1067221 */ /* 0x008fe20000010000 */
[-C--:B------:R-:W-:Y:S01]  /*9340*/  FMUL.FTZ R49, R49, R11.reuse ;  /* 0x0000000b31317220 */ /* 0x080fe20000410000 */
[-C--:B------:R-:W-:Y:S01]  /*9350*/  FMUL.FTZ R52, R52, R11.reuse ;  /* 0x0000000b34347220 */ /* 0x080fe20000410000 */
[-C--:B------:R-:W-:Y:S01]  /*9360*/  FMUL.FTZ R53, R53, R11.reuse ;  /* 0x0000000b35357220 */ /* 0x080fe20000410000 */
[-C--:B------:R-:W-:Y:S01]  /*9370*/  FMUL.FTZ R56, R56, R11.reuse ;  /* 0x0000000b38387220 */ /* 0x080fe20000410000 */
[----:B0-----:R-:W-:Y:S01]  /*9380*/  FMNMX.FTZ R152, R13, R152, !PT ;  /* 0x000000980d987209 */ /* 0x001fe20007810000 */
[-C--:B------:R-:W-:Y:S01]  /*9390*/  FMUL.FTZ R57, R57, R11.reuse ;  /* 0x0000000b39397220 */ /* 0x080fe20000410000 */
[----:B------:R-:W-:Y:S01]  /*93a0*/  MUFU.EX2 R191, R191 ;  /* 0x000000bf00bf7308 */ /* 0x000fe20000000800 */
[-C--:B------:R-:W-:Y:S01]  /*93b0*/  FMUL.FTZ R60, R60, R11.reuse ;  /* 0x0000000b3c3c7220 */ /* 0x080fe20000410000 */
[-C--:B------:R-:W-:Y:S01]  /*93c0*/  FMUL.FTZ R61, R61, R11.reuse ;  /* 0x0000000b3d3d7220 */ /* 0x080fe20000410000 */
[----:B------:R-:W0:Y:S01]  /*93d0*/  SHFL.BFLY PT, R13, R152, 0x1, 0x1f ;  /* 0x0c201f00980d7f89 */ /* 0x000e2200000e0000 */
        /* <DEDUP_REMOVED lines=23> */
[----:B0-----:R-:W-:Y:S01]  /*9550*/  FMNMX.FTZ R13, R152, R13, !PT ;  /* 0x0000000d980d7209 */ /* 0x001fe20007810000 */
[-C--:B------:R-:W-:Y:S01]  /*9560*/  FMUL.FTZ R104, R104, R11.reuse ;  /* 0x0000000b68687220 */ /* 0x080fe20000410000 */
[-C--:B------:R-:W-:Y:S01]  /*9570*/  FMUL.FTZ R105, R105, R11.reuse ;  /* 0x0000000b69697220 */ /* 0x080fe20000410000 */
[-C--:B------:R-:W-:Y:S01]  /*9580*/  FMUL.FTZ R108, R108, R11.reuse ;  /* 0x0000000b6c6c7220 */ /* 0x080fe20000410000 */
[-C--:B------:R-:W-:Y:S01]  /*9590*/  FMUL.FTZ R109, R109, R11.reuse ;  /* 0x0000000b6d6d7220 */ /* 0x080fe20000410000 */
[C---:B------:R-:W-:Y:S01]  /*95a0*/  FADD.FTZ R12, -R13.reuse, R12 ;  /* 0x0000000c0d0c7221 */ /* 0x040fe20000010100 */
[----:B------:R-:W-:Y:S01]  /*95b0*/  FMUL.FTZ R152, R13, UR14 ;  /* 0x0000000e0d987c20 */ /* 0x000fe20008410000 */
[----:B------:R-:W-:Y:S01]  /*95c0*/  MUFU.EX2 R21, R21 ;  /* 0x0000001500157308 */ /* 0x000fe20000000800 */
[-C--:B------:R-:W-:Y:S01]  /*95d0*/  FMUL.FTZ R112, R112, R11.reuse ;  /* 0x0000000b70707220 */ /* 0x080fe20000410000 */
        /* <DEDUP_REMOVED lines=14> */
[----:B------:R-:W0:Y:S01]  /*96c0*/  MUFU.EX2 R153, R153 ;  /* 0x0000009900997308 */ /* 0x000e220000000800 */
        /* <DEDUP_REMOVED lines=10> */
[----:B------:R-:W-:Y:S01]  /*9770*/  FFMA.FTZ R189, R189, UR14, -R152 ;  /* 0x0000000ebdbd7c23 */ /* 0x000fe20008010898 */
[-C--:B------:R-:W-:Y:S01]  /*9780*/  FMUL.FTZ R113, R113, R11.reuse ;  /* 0x0000000b71717220 */ /* 0x080fe20000410000 */
[-C--:B------:R-:W-:Y:S01]  /*9790*/  FMUL.FTZ R116, R116, R11.reuse ;  /* 0x0000000b74747220 */ /* 0x080fe20000410000 */
[-C--:B------:R-:W-:Y:S01]  /*97a0*/  FMUL.FTZ R117, R117, R11.reuse ;  /* 0x0000000b75757220 */ /* 0x080fe20000410000 */
[----:B------:R-:W-:Y:S01]  /*97b0*/  FMUL.FTZ R120, R120, R11 ;  /* 0x0000000b78787220 */ /* 0x000fe20000410000 */
[----:B------:R-:W2:Y:S01]  /*97c0*/  MUFU.EX2 R15, R15 ;  /* 0x0000000f000f7308 */ /* 0x000ea20000000800 */
[----:B0-----:R-:W-:Y:S01]  /*97d0*/  FFMA.FTZ R155, R12, R5, R153 ;  /* 0x000000050c9b7223 */ /* 0x001fe20000010099 */
[-C--:B------:R-:W-:Y:S01]  /*97e0*/  FMUL.FTZ R121, R121, R11.reuse ;  /* 0x0000000b79797220 */ /* 0x080fe20000410000 */
[-C--:B------:R-:W-:Y:S01]  /*97f0*/  FMUL.FTZ R124, R124, R11.reuse ;  /* 0x0000000b7c7c7220 */ /* 0x080fe20000410000 */
[-C--:B------:R-:W-:Y:S01]  /*9800*/  FMUL.FTZ R125, R125, R11.reuse ;  /* 0x0000000b7d7d7220 */ /* 0x080fe20000410000 */
[-C--:B------:R-:W-:Y:S01]  /*9810*/  FMUL.FTZ R128, R128, R11.reuse ;  /* 0x0000000b80807220 */ /* 0x080fe20000410000 */
[-C--:B------:R-:W-:Y:S01]  /*9820*/  FMUL.FTZ R129, R129, R11.reuse ;  /* 0x0000000b81817220 */ /* 0x080fe20000410000 */
[----:B------:R-:W-:Y:S01]  /*9830*/  FMUL.FTZ R132, R132, R11 ;  /* 0x0000000b84847220 */ /* 0x000fe20000410000 */
[----:B------:R-:W0:Y:S01]  /*9840*/  MUFU.EX2 R22, R22 ;  /* 0x0000001600167308 */ /* 0x000e220000000800 */
[C---:B-1----:R-:W-:Y:S01]  /*9850*/  FADD.FTZ R154, R168.reuse, R155 ;  /* 0x0000009ba89a7221 */ /* 0x042fe20000010000 */
[----:B------:R-:W-:Y:S01]  /*9860*/  FADD.FTZ R155, R195, R6 ;  /* 0x00000006c39b7221 */ /* 0x000fe20000010000 */
[--C-:B------:R-:W-:Y:S01]  /*9870*/  FFMA.FTZ R6, R179, UR14, -R152.reuse ;  /* 0x0000000eb3067c23 */ /* 0x100fe20008010898 */
[----:B------:R-:W-:Y:S01]  /*9880*/  F2FP.BF16.F32.PACK_AB R153, R168, R153 ;  /* 0x00000099a899723e */ /* 0x000fe200000010ff */
[----:B------:R-:W-:Y:S01]  /*9890*/  FFMA.FTZ R179, R184, UR14, -R152 ;  /* 0x0000000eb8b37c23 */ /* 0x000fe20008010898 */
[----:B------:R-:W-:Y:S01]  /*98a0*/  F2FP.BF16.F32.PACK_AB R152, R193, R192 ;  /* 0x000000c0c198723e */ /* 0x000fe200000010ff */
[-C--:B------:R-:W-:Y:S01]  /*98b0*/  FMUL.FTZ R133, R133, R11.reuse ;  /* 0x0000000b85857220 */ /* 0x080fe20000410000 */
[----:B------:R-:W1:Y:S01]  /*98c0*/  MUFU.EX2 R19, R19 ;  /* 0x0000001300137308 */ /* 0x000e620000000800 */
[----:B--2---:R-:W-:Y:S01]  /*98d0*/  FADD.FTZ R157, R15, R154 ;  /* 0x0000009a0f9d7221 */ /* 0x004fe20000010000 */
[----:B------:R-:W-:Y:S01]  /*98e0*/  FADD.FTZ R154, R198, R155 ;  /* 0x0000009bc69a7221 */ /* 0x000fe20000010000 */
[-C--:B------:R-:W-:Y:S01]  /*98f0*/  FMUL.FTZ R136, R136, R11.reuse ;  /* 0x0000000b88887220 */ /* 0x080fe20000410000 */
[-C--:B------:R-:W-:Y:S01]  /*9900*/  FMUL.FTZ R137, R137, R11.reuse ;  /* 0x0000000b89897220 */ /* 0x080fe20000410000 */
[-C--:B------:R-:W-:Y:S01]  /*9910*/  FMUL.FTZ R140, R140, R11.reuse ;  /* 0x0000000b8c8c7220 */ /* 0x080fe20000410000 */
[----:B------:R-:W-:Y:S01]  /*9920*/  FADD.FTZ R155, R191, R154 ;  /* 0x0000009abf9b7221 */ /* 0x000fe20000010000 */
[-C--:B------:R-:W-:Y:S01]  /*9930*/  FMUL.FTZ R141, R141, R11.reuse ;  /* 0x0000000b8d8d7220 */ /* 0x080fe20000410000 */
[----:B------:R-:W2:Y:S01]  /*9940*/  MUFU.EX2 R176, R176 ;  /* 0x000000b000b07308 */ /* 0x000ea20000000800 */
[----:B0-----:R-:W-:Y:S01]  /*9950*/  FADD.FTZ R156, R22, R157 ;  /* 0x0000009d169c7221 */ /* 0x001fe20000010000 */
[----:B------:R-:W-:Y:S01]  /*9960*/  FADD.FTZ R155, R194, R155 ;  /* 0x0000009bc29b7221 */ /* 0x000fe20000010000 */
[-C--:B------:R-:W-:Y:S01]  /*9970*/  FMUL.FTZ R144, R144, R11.reuse ;  /* 0x0000000b90907220 */ /* 0x080fe20000410000 */
[-C--:B------:R-:W-:Y:S01]  /*9980*/  FMUL.FTZ R145, R145, R11.reuse ;  /* 0x0000000b91917220 */ /* 0x080fe20000410000 */
[-C--:B------:R-:W-:Y:S01]  /*9990*/  FMUL.FTZ R148, R148, R11.reuse ;  /* 0x0000000b94947220 */ /* 0x080fe20000410000 */
[----:B------:R-:W-:Y:S01]  /*99a0*/  FMUL.FTZ R149, R149, R11 ;  /* 0x0000000b95957220 */ /* 0x000fe20000410000 */
[-C--:B------:R-:W-:Y:S01]  /*99b0*/  FMUL.FTZ R26, R26, R12.reuse ;  /* 0x0000000c1a1a7220 */ /* 0x080fe20000410000 */
[----:B------:R-:W0:Y:S01]  /*99c0*/  MUFU.EX2 R23, R23 ;  /* 0x0000001700177308 */ /* 0x000e220000000800 */
[----:B-1----:R-:W-:Y:S01]  /*99d0*/  FADD.FTZ R157, R19, R156 ;  /* 0x0000009c139d7221 */ /* 0x002fe20000010000 */
[----:B------:R-:W-:Y:S01]  /*99e0*/  FADD.FTZ R156, R190, R155 ;  /* 0x0000009bbe9c7221 */ /* 0x000fe20000010000 */
[-C--:B------:R-:W-:Y:S01]  /*99f0*/  FMUL.FTZ R27, R27, R12.reuse ;  /* 0x0000000c1b1b7220 */ /* 0x080fe20000410000 */
[-C--:B------:R-:W-:Y:S01]  /*9a00*/  FMUL.FTZ R30, R30, R12.reuse ;  /* 0x0000000c1e1e7220 */ /* 0x080fe20000410000 */
[-C--:B------:R-:W-:Y:S01]  /*9a10*/  FMUL.FTZ R31, R31, R12.reuse ;  /* 0x0000000c1f1f7220 */ /* 0x080fe20000410000 */
[----:B------:R-:W-:Y:S01]  /*9a20*/  FADD.FTZ R156, R161, R156 ;  /* 0x0000009ca19c7221 */ /* 0x000fe20000010000 */
        /* <DEDUP_REMOVED lines=19> */
[----:B------:R-:W-:Y:S01]  /*9b60*/  FADD.FTZ R155, R21, R156 ;  /* 0x0000009c159b7221 */ /* 0x000fe20000010000 */
[-C--:B------:R-:W-:Y:S01]  /*9b70*/  FMUL.FTZ R59, R59, R12.reuse ;  /* 0x0000000c3b3b7220 */ /* 0x080fe20000410000 */
[-C--:B------:R-:W-:Y:S01]  /*9b80*/  FMUL.FTZ R62, R62, R12.reuse ;  /* 0x0000000c3e3e7220 */ /* 0x080fe20000410000 */
[-C--:B------:R-:W-:Y:S01]  /*9b90*/  FMUL.FTZ R63, R63, R12.reuse ;  /* 0x0000000c3f3f7220 */ /* 0x080fe20000410000 */
[-C--:B------:R-:W-:Y:S01]  /*9ba0*/  FMUL.FTZ R66, R66, R12.reuse ;  /* 0x0000000c42427220 */ /* 0x080fe20000410000 */
[-C--:B------:R-:W-:Y:S01]  /*9bb0*/  FMUL.FTZ R67, R67, R12.reuse ;  /* 0x0000000c43437220 */ /* 0x080fe20000410000 */
        /* <DEDUP_REMOVED lines=37> */
[-C--:B------:R-:W-:Y:S01]  /*9e10*/  FMUL.FTZ R118, R118, R12.reuse ;  /* 0x0000000c76767220 */ /* 0x080fe20000410000 */
[-C--:B------:R-:W-:Y:S01]  /*9e20*/  FMUL.FTZ R119, R119, R12.reuse ;  /* 0x0000000c77777220 */ /* 0x080fe20000410000 */
[----:B------:R-:W-:Y:S01]  /*9e30*/  FMUL.FTZ R122, R122, R12 ;  /* 0x0000000c7a7a7220 */ /* 0x000fe20000410000 */
[----:B------:R-:W0:Y:S01]  /*9e40*/  MUFU.EX2 R164, R164 ;  /* 0x000000a400a47308 */ /* 0x000e220000000800 */
[----:B-1----:R-:W-:Y:S01]  /*9e50*/  FADD.FTZ R15, R163, R158 ;  /* 0x0000009ea30f7221 */ /* 0x002fe20000010000 */
[----:B------:R-:W-:Y:S01]  /*9e60*/  F2FP.BF16.F32.PACK_AB R158, R161, R190 ;  /* 0x000000bea19e723e */ /* 0x000fe200000010ff */
[----:B------:R-:W-:Y:S01]  /*9e70*/  FMUL.FTZ R123, R123, R12 ;  /* 0x0000000c7b7b7220 */ /* 0x000fe20000410000 */
[----:B------:R-:W-:Y:S01]  /*9e80*/  F2FP.BF16.F32.PACK_AB R162, R163, R162 ;  /* 0x000000a2a3a2723e */ /* 0x000fe200000010ff */
[-C--:B------:R-:W-:Y:S01]  /*9e90*/  FMUL.FTZ R126, R126, R12.reuse ;  /* 0x0000000c7e7e7220 */ /* 0x080fe20000410000 */
[----:B------:R-:W-:Y:S01]  /*9ea0*/  F2FP.BF16.F32.PACK_AB R161, R200, R197 ;  /* 0x000000c5c8a1723e */ /* 0x000fe200000010ff */
[-C--:B------:R-:W-:Y:S01]  /*9eb0*/  FMUL.FTZ R127, R127, R12.reuse ;  /* 0x0000000c7f7f7220 */ /* 0x080fe20000410000 */
[----:B------:R-:W1:Y:S01]  /*9ec0*/  MUFU.EX2 R166, R166 ;  /* 0x000000a600a67308 */ /* 0x000e620000000800 */
[----:B--2---:R-:W-:Y:S01]  /*9ed0*/  FADD.FTZ R159, R202, R157 ;  /* 0x0000009dca9f7221 */ /* 0x004fe20000010000 */
[----:B------:R-:W-:Y:S01]  /*9ee0*/  F2FP.BF16.F32.PACK_AB R157, R176, R19 ;  /* 0x00000013b09d723e */ /* 0x000fe200000010ff */
[-C--:B------:R-:W-:Y:S01]  /*9ef0*/  FMUL.FTZ R130, R130, R12.reuse ;  /* 0x0000000c82827220 */ /* 0x080fe20000410000 */
[----:B------:R-:W-:Y:S01]  /*9f00*/  F2FP.BF16.F32.PACK_AB R163, R202, R199 ;  /* 0x000000c7caa3723e */ /* 0x000fe200000010ff */
        /* <DEDUP_REMOVED lines=15> */
[----:B------:R-:W-:-:S04]  /*a000*/  FMUL.FTZ R151, R151, R12 ;  /* 0x0000000c97977220 */ /* 0x000fc80000410000 */
[----:B------:R-:W1:Y:S01]  /*a010*/  MUFU.EX2 R20, R20 ;  /* 0x0000001400147308 */ /* 0x000e620000000800 */
[C---:B--2---:R-:W-:Y:S01]  /*a020*/  FADD.FTZ R15, R165.reuse, R160 ;  /* 0x000000a0a50f7221 */ /* 0x044fe20000010000 */
[----:B------:R-:W-:Y:S02]  /*a030*/  F2FP.BF16.F32.PACK_AB R164, R165, R164 ;  /* 0x000000a4a5a4723e */ /* 0x000fe400000010ff */
[----:B------:R-:W-:-:S04]  /*a040*/  F2FP.BF16.F32.PACK_AB R160, R196, R21 ;  /* 0x00000015c4a0723e */ /* 0x000fc800000010ff */
[----:B------:R-:W2:Y:S01]  /*a050*/  MUFU.EX2 R5, R178 ;  /* 0x000000b200057308 */ /* 0x000ea20000000800 */
[C---:B0-----:R-:W-:Y:S01]  /*a060*/  FADD.FTZ R168, R169.reuse, R168 ;  /* 0x000000a8a9a87221 */ /* 0x041fe20000010000 */
[----:B------:R-:W-:-:S06]  /*a070*/  F2FP.BF16.F32.PACK_AB R165, R169, R166 ;  /* 0x000000a6a9a5723e */ /* 0x000fcc00000010ff */
[----:B------:R-:W0:Y:S01]  /*a080*/  MUFU.EX2 R167, R167 ;  /* 0x000000a700a77308 */ /* 0x000e220000000800 */
[----:B-1----:R-:W-:-:S07]  /*a090*/  FADD.FTZ R176, R20, R15 ;  /* 0x0000000f14b07221 */ /* 0x002fce0000010000 */
        /* <DEDUP_REMOVED lines=20> */
[----:B-1----:R-:W-:Y:S01]  /*a1e0*/  FADD.FTZ R15, R179, R168 ;  /* 0x000000a8b30f7221 */ /* 0x002fe20000010000 */
[----:B------:R-:W-:-:S06]  /*a1f0*/  F2FP.BF16.F32.PACK_AB R168, R171, R14 ;  /* 0x0000000eaba8723e */ /* 0x000fcc00000010ff */
        /* <DEDUP_REMOVED lines=19> */
[----:B0-----:R-:W-:Y:S01]  /*a330*/  FADD.FTZ R14, R188, R15 ;  /* 0x0000000fbc0e7221 */ /* 0x001fe20000010000 */
[C---:B-1----:R-:W-:Y:S01]  /*a340*/  FADD.FTZ R6, R181.reuse, R6 ;  /* 0x00000006b5067221 */ /* 0x042fe20000010000 */
[----:B------:R-:W-:Y:S02]  /*a350*/  F2FP.BF16.F32.PACK_AB R174, R181, R174 ;  /* 0x000000aeb5ae723e */ /* 0x000fe400000010ff */
[C---:B--2---:R-:W-:Y:S01]  /*a360*/  FADD.FTZ R5, R189.reuse, R14 ;  /* 0x0000000ebd057221 */ /* 0x044fe20000010000 */
[----:B------:R-:W-:Y:S01]  /*a370*/  F2FP.BF16.F32.PACK_AB R175, R189, R188 ;  /* 0x000000bcbdaf723e */ /* 0x000fe200000010ff */
[----:B------:R-:W-:Y:S06]  /*a380*/  @P1 BRA `(.L_x_2002) ;  /* 0x0000000000041947 */ /* 0x000fec0003800000 */
[----:B------:R-:W-:Y:S01]  /*a390*/  BPT.TRAP 0x1 ;  /* 0x000000040000795c */ /* 0x000fe20000300000 */
.L_x_2002:
[----:B------:R-:W-:Y:S01]  /*a3a0*/  PLOP3.LUT P2, PT, PT, PT, UP0, 0x40, 0x0 ;  /* 0x000000000000781c */ /* 0x000fe20003f4e808 */
[----:B------:R0:W1:-:S12]  /*a3b0*/  SYNCS.PHASECHK.TRANS64.TRYWAIT P1, [UR28+0x22850], R8 ;  /* 0x02285008ff0075a7 */ /* 0x000058000802015c */
[----:B0-----:R-:W-:Y:S05]  /*a3c0*/  @P2 BRA `(.L_x_2003) ;  /* 0x0000000000042947 */ /* 0x001fea0003800000 */
[----:B------:R-:W-:Y:S01]  /*a3d0*/  BPT.TRAP 0x1 ;  /* 0x000000040000795c */ /* 0x000fe20000300000 */
.L_x_2003:
[----:B-1----:R-:W-:Y:S05]  /*a3e0*/  @P1 BRA `(.L_x_2004) ;  /* 0x0000000000081947 */ /* 0x002fea0003800000 */
[----:B------:R-:W0:Y:S02]  /*a3f0*/  SYNCS.PHASECHK.TRANS64.TRYWAIT P1, [UR28+0x22850], R8 ;  /* 0x02285008ff0075a7 */ /* 0x000e24000802015c */
[----:B0-----:R-:W-:Y:S05]  /*a400*/  @!P1 BRA `(.L_x_2005) ;  /* 0x000000a400849947 */ /* 0x001fea0003800000 */
.L_x_2004:
        /* <DEDUP_REMOVED lines=40> */
.L_x_2006:
[----:B------:R-:W-:Y:S01]  /*a690*/  UIADD3 UR28, UR28, 0x22860, URZ ;  /* 0x000228601c1c7890 */ /* 0x000fe2000fffe03f */
[----:B------:R-:W-:Y:S02]  /*a6a0*/  IMAD.MOV.U32 R12, RZ, RZ, R13 ;  /* 0x000000ffff0c7224 */ /* 0x000fe400078e000d */
[----:B0-----:R-:W-:Y:S01]  /*a6b0*/  IMAD.MOV.U32 R11, RZ, RZ, R10 ;  /* 0x000000ffff0b7224 */ /* 0x001fe200078e000a */
[----:B------:R-:W-:-:S09]  /*a6c0*/  UPRMT UR28, UR5, 0x654, UR28 ;  /* 0x00000654051c7896 */ /* 0x000fd2000800001c */
[----:B------:R-:W-:Y:S01]  /*a6d0*/  SYNCS.ARRIVE.TRANS64.RED.A1T0 RZ, [UR28], RZ ;  /* 0x000000ffffff79a7 */ /* 0x000fe2000810041c */
[----:B------:R-:W-:Y:S05]  /*a6e0*/  @P0 BRA `(.L_x_2007) ;  /* 0xffffffdc003c0947 */ /* 0x000fea000383ffff */
.L_x_1996:
[----:B------:R-:W-:-:S13]  /*a6f0*/  ISETP.GE.AND P0, PT, R9, UR39, PT ;  /* 0x0000002709007c0c */ /* 0x000fda000bf06270 */
[----:B------:R-:W-:Y:S05]  /*a700*/  @!P0 BRA `(.L_x_2008) ;  /* 0x00000034008c8947 */ /* 0x000fea0003800000 */
[----:B------:R-:W-:Y:S01]  /*a710*/  IMAD.MOV.U32 R12, RZ, RZ, R13 ;  /* 0x000000ffff0c7224 */ /* 0x000fe200078e000d */
[----:B------:R-:W-:Y:S01]  /*a720*/  ULDC UR28, c[0x0][0x9e4] ;  /* 0x00027900001c7ab9 */ /* 0x000fe20000000800 */
[----:B------:R-:W-:Y:S01]  /*a730*/  IMAD.MOV.U32 R11, RZ, RZ, R10 ;  /* 0x000000ffff0b7224 */ /* 0x000fe200078e000a */
[----:B------:R-:W-:Y:S01]  /*a740*/  ULDC UR29, c[0x0][0x288] ;  /* 0x0000a200001d7ab9 */ /* 0x000fe20000000800 */
[----:B------:R-:W-:Y:S01]  /*a750*/  ULDC UR30, c[0x0][0x2f0] ;  /* 0x0000bc00001e7ab9 */ /* 0x000fe20000000800 */
[----:B------:R-:W-:Y:S01]  /*a760*/  ULDC UR31, c[0x0][0x9d8] ;  /* 0x00027600001f7ab9 */ /* 0x000fe20000000800 */
[----:B------:R-:W-:Y:S01]  /*a770*/  ULDC UR27, c[0x0][0x988] ;  /* 0x00026200001b7ab9 */ /* 0x000fe20000000800 */
[----:B------:R-:W-:-:S05]  /*a780*/  ULDC UR32, c[0x0][0x9e0] ;  /* 0x0002780000207ab9 */ /* 0x000fca0000000800 */
.L_x_2027:
        /* <DEDUP_REMOVED lines=8> */
.L_x_2009:
[----:B------:R-:W-:Y:S01]  /*a810*/  PLOP3.LUT P1, PT, PT, PT, UP0, 0x40, 0x0 ;  /* 0x000000000000781c */ /* 0x000fe20003f2e808 */
[----:B------:R-:W-:Y:S01]  /*a820*/  ULEA UR26, UR24, UR38, 0x3 ;  /* 0x00000026181a7291 */ /* 0x000fe2000f8e183f */
[----:B------:R-:W-:-:S05]  /*a830*/  IMAD.U32 R8, RZ, RZ, UR7 ;  /* 0x00000007ff087e24 */ /* 0x000fca000f8e00ff */
[----:B------:R-:W-:-:S04]  /*a840*/  SHF.L.U32 R8, R8, 0x1f, RZ ;  /* 0x0000001f08087819 */ /* 0x000fc800000006ff */
[----:B------:R0:W1:Y:S02]  /*a850*/  SYNCS.PHASECHK.TRANS64.TRYWAIT P0, [UR26+0x22830], R8 ;  /* 0x02283008ff0075a7 */ /* 0x000064000800015a */
[----:B------:R-:W-:Y:S05]  /*a860*/  @P1 BRA `(.L_x_2010) ;  /* 0x0000000000041947 */ /* 0x000fea0003800000 */
[----:B------:R-:W-:Y:S01]  /*a870*/  BPT.TRAP 0x1 ;  /* 0x000000040000795c */ /* 0x000fe20000300000 */
.L_x_2010:
[----:B-1----:R-:W-:Y:S05]  /*a880*/  @P0 BRA `(.L_x_2011) ;  /* 0x0000000000080947 */ /* 0x002fea0003800000 */
[----:B------:R-:W1:Y:S02]  /*a890*/  SYNCS.PHASECHK.TRANS64.TRYWAIT P0, [UR26+0x22830], R8 ;  /* 0x02283008ff0075a7 */ /* 0x000e64000800015a */
[----:B-1----:R-:W-:Y:S05]  /*a8a0*/  @!P0 BRA `(.L_x_2012) ;  /* 0x000000a000748947 */ /* 0x002fea0003800000 */
.L_x_2011:
[----:B------:R-:W-:Y:S01]  /*a8b0*/  UIMAD UR22, UR24, 0x300, UR4 ;  /* 0x00000300181678a4 */ /* 0x000fe2000f8e0204 */
[----:B------:R-:W-:Y:S01]  /*a8c0*/  WARPGROUP.ARRIVE ;  /* 0x00000000000079c5 */ /* 0x000fe20000000000 */
[----:B------:R-:W-:Y:S01]  /*a8d0*/  UMOV UR23, 0x40000040 ;  /* 0x4000004000177882 */ /* 0x000fe20000000000 */
[----:B------:R-:W-:Y:S01]  /*a8e0*/  UMOV UR11, 0x40000040 ;  /* 0x40000040000b7882 */ /* 0x000fe20000000000 */
[----:B------:R-:W-:Y:S01]  /*a8f0*/  UIADD3 UR10, UR22, 0x2, URZ ;  /* 0x00000002160a7890 */ /* 0x000fe2000fffe03f */
[----:B------:R-:W-:Y:S01]  /*a900*/  PLOP3.LUT P0, PT, PT, PT, UP0, 0x40, 0x0 ;  /* 0x000000000000781c */ /* 0x000fe20003f0e808 */
        /* <DEDUP_REMOVED lines=18> */
.L_x_2013:
[----:B------:R-:W-:Y:S01]  /*aa30*/  UISETP.NE.AND UP2, UPT, UR40, URZ, UPT ;  /* 0x0000003f2800728c */ /* 0x000fe2000bf45270 */
[----:B------:R-:W-:Y:S01]  /*aa40*/  FMUL.FTZ R19, R162, UR31 ;  /* 0x0000001fa2137c20 */ /* 0x000fe20008410000 */
[----:B------:R-:W-:Y:S01]  /*aa50*/  FMUL.FTZ R162, R187, UR31 ;  /* 0x0000001fbba27c20 */ /* 0x000fe20008410000 */
[----:B------:R-:W-:Y:S01]  /*aa60*/  MOV R187, R4 ;  /* 0x0000000400bb7202 */ /* 0x000fe20000000f00 */
[----:B------:R-:W-:Y:S01]  /*aa70*/  FMUL.FTZ R202, R157, UR31 ;  /* 0x0000001f9dca7c20 */ /* 0x000fe20008410000 */
[----:B------:R-:W-:Y:S01]  /*aa80*/  FMUL.FTZ R157, R178, UR31 ;  /* 0x0000001fb29d7c20 */ /* 0x000fe20008410000 */
[----:B------:R-:W-:Y:S01]  /*aa90*/  PLOP3.LUT P0, PT, PT, PT, UP2, 0x80, 0x0 ;  /* 0x000000000000781c */ /* 0x000fe20003f0f028 */
[----:B-1----:R-:W-:Y:S01]  /*aaa0*/  FMUL.FTZ R13, R154, UR31 ;  /* 0x0000001f9a0d7c20 */ /* 0x002fe20008410000 */
[----:B------:R-:W-:Y:S01]  /*aab0*/  PLOP3.LUT P1, PT, PT, PT, UP2, 0x80, 0x0 ;  /* 0x000000000000781c */ /* 0x000fe20003f2f028 */
[----:B------:R-:W-:Y:S01]  /*aac0*/  FMUL.FTZ R178, R185, UR31 ;  /* 0x0000001fb9b27c20 */ /* 0x000fe20008410000 */
[----:B------:R-:W-:Y:S01]  /*aad0*/  FMUL.FTZ R154, R171, UR31 ;  /* 0x0000001fab9a7c20 */ /* 0x000fe20008410000 */
[----:B------:R-:W-:Y:S01]  /*aae0*/  @UP2 ULDC UR10, c[0x0][0x44c] ;  /* 0x00011300000a2ab9 */ /* 0x000fe20000000800 */
[----:B------:R-:W-:-:S02]  /*aaf0*/  IMAD R185, R9, -0x60, RZ ;  /* 0xffffffa009b97824 */ /* 0x000fc400078e02ff */
        /* <DEDUP_REMOVED lines=12> */
[----:B------:R-:W-:Y:S01]  /*abc0*/  FMUL.FTZ R205, R160, UR31 ;  /* 0x0000001fa0cd7c20 */ /* 0x000fe20008410000 */
[----:B------:R-:W-:Y:S01]  /*abd0*/  FMUL.FTZ R156, R175, UR31 ;  /* 0x0000001faf9c7c20 */ /* 0x000fe20008410000 */
[----:B------:R-:W-:Y:S01]  /*abe0*/  FMUL.FTZ R173, R176, UR31 ;  /* 0x0000001fb0ad7c20 */ /* 0x000fe20008410000 */
[----:B------:R-:W-:Y:S01]  /*abf0*/  FMUL.FTZ R174, R177, UR31 ;  /* 0x0000001fb1ae7c20 */ /* 0x000fe20008410000 */
[----:B------:R-:W1:Y:S01]  /*ac00*/  SHFL.IDX PT, R23, R187, RZ, 0x1c1f ;  /* 0x001c1fffbb177589 */ /* 0x000e6200000e0000 */
        /* <DEDUP_REMOVED lines=14> */
[----:B------:R-:W-:-:S02]  /*acf0*/  VIADD R22, R185, 0x1 ;  /* 0x00000001b9167836 */ /* 0x000fc40000000000 */
        /* <DEDUP_REMOVED lines=15> */
[----:B------:R-:W-:Y:S01]  /*adf0*/  UIADD3 UR10, UR26, 0x22840, URZ ;  /* 0x000228401a0a7890 */ /* 0x000fe2000fffe03f */
[----:B------:R-:W-:Y:S01]  /*ae00*/  IMAD R22, R7, -0x2, R22 ;  /* 0xfffffffe07167824 */ /* 0x000fe200078e0216 */
[----:B------:R-:W-:Y:S01]  /*ae10*/  PLOP3.LUT P0, PT, PT, PT, UP1, 0x40, 0x0 ;  /* 0x000000000000781c */ /* 0x000fe20003f0e818 */
[----:B------:R-:W3:Y:S01]  /*ae20*/  MUFU.TANH R201, R201 ;  /* 0x000000c900c97308 */ /* 0x000ee20000002400 */
[----:B------:R-:W-:Y:S01]  /*ae30*/  UPRMT UR10, UR5, 0x654, UR10 ;  /* 0x00000654050a7896 */ /* 0x000fe2000800000a */
[C---:B------:R-:W-:Y:S01]  /*ae40*/  VIADD R186, R22.reuse, 0xffffffff ;  /* 0xffffffff16ba7836 */ /* 0x040fe20000000000 */
[----:B------:R-:W-:-:S05]  /*ae50*/  IADD3 R189, R22, -UR29, R17 ;  /* 0x8000001d16bd7c10 */ /* 0x000fca000fffe011 */
[----:B------:R-:W4:Y:S01]  /*ae60*/  MUFU.TANH R200, R200 ;  /* 0x000000c800c87308 */ /* 0x000f220000002400 */
[C---:B------:R-:W-:Y:S01]  /*ae70*/  VIADD R188, R189.reuse, UR32 ;  /* 0x00000020bdbc7c36 */ /* 0x040fe20008000000 */
[----:B------:R-:W-:Y:S01]  /*ae80*/  SYNCS.ARRIVE.TRANS64.RED.A1T0 RZ, [UR10], RZ ;  /* 0x000000ffffff79a7 */ /* 0x000fe2000810040a */
[----:B------:R-:W-:Y:S02]  /*ae90*/  VIADD R189, R189, UR25 ;  /* 0x00000019bdbd7c36 */ /* 0x000fe40008000000 */
[--C-:B-1----:R-:W-:Y:S02]  /*aea0*/  IMAD.IADD R190, R188, 0x1, R23.reuse ;  /* 0x00000001bcbe7824 */ /* 0x102fe400078e0217 */
[----:B------:R-:W-:Y:S01]  /*aeb0*/  IMAD.IADD R191, R189, 0x1, R23 ;  /* 0x00000001bdbf7824 */ /* 0x000fe200078e0217 */
[----:B------:R-:W1:Y:S08]  /*aec0*/  MUFU.TANH R13, R13 ;  /* 0x0000000d000d7308 */ /* 0x000e700000002400 */
        /* <DEDUP_REMOVED lines=59> */
.L_x_2016:
[----:B------:R-:W-:-:S05]  /*b280*/  IMAD.U32 R170, RZ, RZ, UR28 ;  /* 0x0000001cffaa7e24 */ /* 0x000fca000f8e00ff */
[----:B------:R-:W-:-:S13]  /*b290*/  ISETP.NE.AND P0, PT, R170, 0x1, PT ;  /* 0x00000001aa00780c */ /* 0x000fda0003f05270 */
[----:B------:R-:W1:Y:S02]  /*b2a0*/  @P0 LDC.64 R22, c[0x0][0x9e8] ;  /* 0x00027a00ff160b82 */ /* 0x000e640000000a00 */
[----:B-1----:R-:W-:-:S05]  /*b2b0*/  @P0 IMAD.HI.U32 R22, R193, R22, RZ ;  /* 0x00000016c1160227 */ /* 0x002fca00078e00ff */
[----:B------:R-:W-:-:S07]  /*b2c0*/  @P0 SHF.R.U32.HI R193, RZ, R23, R22 ;  /* 0x00000017ffc10219 */ /* 0x000fce0000011616 */
.L_x_2017:
[----:B------:R-:W-:Y:S05]  /*b2d0*/  BSYNC B0 ;  /* 0x0000000000007941 */ /* 0x000fea0003800000 */
.L_x_2015:
[----:B------:R-:W-:-:S05]  /*b2e0*/  IMAD R193, R193, R170, R186 ;  /* 0x000000aac1c17224 */ /* 0x000fca00078e02ba */
[----:B------:R-:W-:Y:S02]  /*b2f0*/  VIADDMNMX R190, R193, R170, R190, PT ;  /* 0x000000aac1be7246 */ /* 0x000fe400038001be */
[----:B------:R-:W-:-:S07]  /*b300*/  VIMNMX R191, R191, R193, !PT ;  /* 0x000000c1bfbf7248 */ /* 0x000fce0007fe0100 */
.L_x_2014:
        /* <DEDUP_REMOVED lines=15> */
[----:B-1----:R-:W-:Y:S01]  /*b400*/  IMAD.IADD R192, R189, 0x1, R23 ;  /* 0x00000001bdc07824 */ /* 0x002fe200078e0217 */
[----:B------:R-:W-:Y:S02]  /*b410*/  FSEL R170, R201, -INF , !P3 ;  /* 0xff800000c9aa7808 */ /* 0x000fe40005800000 */
        /* <DEDUP_REMOVED lines=113> */
[----:B------:R-:W-:Y:S01]  /*bb30*/  ISETP.GE.AND P6, PT, R185, 0x5a, PT ;  /* 0x0000005ab900780c */ /* 0x000fe20003fc6270 */
[----:B------:R-:W-:-:S12]  /*bb40*/  IMAD.IADD R185, R188, 0x1, R23 ;  /* 0x00000001bcb97824 */ /* 0x000fd800078e0217 */
[----:B------:R-:W-:Y:S02]  /*bb50*/  @P6 LOP3.LUT R2, R2, 0x1, RZ, 0xfc, !PT ;  /* 0x0000000102026812 */ /* 0x000fe400078efcff */
[----:B------:R-:W-:-:S04]  /*bb60*/  ISETP.GT.AND P6, PT, R191, 0x59, !P6 ;  /* 0x00000059bf00780c */ /* 0x000fc800077c4270 */
[----:B------:R-:W-:-:S04]  /*bb70*/  ISETP.LT.OR P6, PT, R190, 0x5a, P6 ;  /* 0x0000005abe00780c */ /* 0x000fc800037c1670 */
[----:B------:R-:W-:Y:S02]  /*bb80*/  FSEL R179, R179, -INF , !P6 ;  /* 0xff800000b3b37808 */ /* 0x000fe40007000000 */
[----:B------:R-:W-:-:S13]  /*bb90*/  PLOP3.LUT P6, PT, PT, PT, UP1, 0x40, 0x0 ;  /* 0x000000000000781c */ /* 0x000fda0003fce818 */
[----:B------:R-:W-:Y:S05]  /*bba0*/  @P6 BRA `(.L_x_2018) ;  /* 0x0000000000586947 */ /* 0x000fea0003800000 */
[----:B------:R-:W-:Y:S01]  /*bbb0*/  IMAD R22, R18, UR30, R23 ;  /* 0x0000001e12167c24 */ /* 0x000fe2000f8e0217 */
[----:B------:R-:W-:Y:S04]  /*bbc0*/  BSSY B0, `(.L_x_2019) ;  /* 0x0000011000007945 */ /* 0x000fe80003800000 */
[----:B------:R-:W-:-:S04]  /*bbd0*/  IADD3 R187, R22, -UR29, RZ ;  /* 0x8000001d16bb7c10 */ /* 0x000fc8000fffe0ff */
        /* <DEDUP_REMOVED lines=10> */
.L_x_2020:
[----:B------:R-:W-:-:S05]  /*bc80*/  IMAD.U32 R188, RZ, RZ, UR28 ;  /* 0x0000001cffbc7e24 */ /* 0x000fca000f8e00ff */
[----:B------:R-:W-:-:S13]  /*bc90*/  ISETP.NE.AND P6, PT, R188, 0x1, PT ;  /* 0x00000001bc00780c */ /* 0x000fda0003fc5270 */
[----:B------:R-:W0:Y:S02]  /*bca0*/  @P6 LDC.64 R22, c[0x0][0x9e8] ;  /* 0x00027a00ff166b82 */ /* 0x000e240000000a00 */
[----:B0-----:R-:W-:-:S05]  /*bcb0*/  @P6 IMAD.HI.U32 R22, R187, R22, RZ ;  /* 0x00000016bb166227 */ /* 0x001fca00078e00ff */
[----:B------:R-:W-:-:S07]  /*bcc0*/  @P6 SHF.R.U32.HI R187, RZ, R23, R22 ;  /* 0x00000017ffbb6219 */ /* 0x000fce0000011616 */
.L_x_2021:
[----:B------:R-:W-:Y:S05]  /*bcd0*/  BSYNC B0 ;  /* 0x0000000000007941 */ /* 0x000fea0003800000 */
.L_x_2019:
[----:B------:R-:W-:-:S05]  /*bce0*/  IMAD R186, R187, R188, R186 ;  /* 0x000000bcbbba7224 */ /* 0x000fca00078e02ba */
[----:B------:R-:W-:Y:S02]  /*bcf0*/  VIADDMNMX R185, R186, R188, R185, PT ;  /* 0x000000bcbab97246 */ /* 0x000fe400038001b9 */
[----:B------:R-:W-:-:S07]  /*bd00*/  VIMNMX R192, R192, R186, !PT ;  /* 0x000000bac0c07248 */ /* 0x000fce0007fe0100 */
.L_x_2018:
        /* <DEDUP_REMOVED lines=60> */
[C---:B------:R-:W-:Y:S01]  /*c0d0*/  LOP3.LUT P0, RZ, R2.reuse, 0x2000, RZ, 0xc0, !PT ;  /* 0x0000200002ff7812 */ /* 0x040fe2000780c0ff */
[----:B------:R-:W0:Y:S01]  /*c0e0*/  SHFL.BFLY PT, R10, R23, 0x2, 0x1f ;  /* 0x0c401f00170a7f89 */ /* 0x000e2200000e0000 */
[----:B------:R-:W-:-:S02]  /*c0f0*/  LOP3.LUT P6, RZ, R2, 0x80, RZ, 0xc0, !PT ;  /* 0x0000008002ff7812 */ /* 0x000fc400078cc0ff */
[C---:B------:R-:W-:Y:S02]  /*c100*/  ISETP.GT.AND P0, PT, R192.reuse, 0x28, !P0 ;  /* 0x00000028c000780c */ /* 0x040fe40004704270 */
[C---:B------:R-:W-:Y:S02]  /*c110*/  ISETP.GT.AND P1, PT, R192.reuse, 0x48, !P1 ;  /* 0x00000048c000780c */ /* 0x040fe40004f24270 */
[----:B------:R-:W-:Y:S02]  /*c120*/  ISETP.LT.OR P0, PT, R185, 0x29, P0 ;  /* 0x00000029b900780c */ /* 0x000fe40000701670 */
[----:B------:R-:W-:Y:S02]  /*c130*/  ISETP.GT.AND P2, PT, R192, 0x49, !P2 ;  /* 0x00000049c000780c */ /* 0x000fe40005744270 */
[----:B------:R-:W-:Y:S02]  /*c140*/  FSEL R155, R155, -INF , !P0 ;  /* 0xff8000009b9b7808 */ /* 0x000fe40004000000 */
[----:B------:R-:W-:-:S02]  /*c150*/  LOP3.LUT P0, RZ, R2, 0x1000, RZ, 0xc0, !PT ;  /* 0x0000100002ff7812 */ /* 0x000fc4000780c0ff */
[C---:B------:R-:W-:Y:S02]  /*c160*/  ISETP.LT.OR P1, PT, R185.reuse, 0x49, P1 ;  /* 0x00000049b900780c */ /* 0x040fe40000f21670 */
[C---:B------:R-:W-:Y:S02]  /*c170*/  ISETP.GT.AND P0, PT, R192.reuse, 0x29, !P0 ;  /* 0x00000029c000780c */ /* 0x040fe40004704270 */
[----:B------:R-:W-:Y:S02]  /*c180*/  ISETP.GT.AND P3, PT, R192, 0x50, !P3 ;  /* 0x00000050c000780c */ /* 0x000fe40005f64270 */
[C---:B------:R-:W-:Y:S02]  /*c190*/  ISETP.LT.OR P0, PT, R185.reuse, 0x2a, P0 ;  /* 0x0000002ab900780c */ /* 0x040fe40000701670 */
[----:B------:R-:W-:Y:S02]  /*c1a0*/  ISETP.LT.OR P2, PT, R185, 0x4a, P2 ;  /* 0x0000004ab900780c */ /* 0x000fe40001741670 */
[----:B------:R-:W-:-:S02]  /*c1b0*/  FSEL R156, R156, -INF , !P0 ;  /* 0xff8000009c9c7808 */ /* 0x000fc40004000000 */
[----:B------:R-:W-:Y:S02]  /*c1c0*/  LOP3.LUT P0, RZ, R2, 0x800, RZ, 0xc0, !PT ;  /* 0x0000080002ff7812 */ /* 0x000fe4000780c0ff */
[----:B0-----:R-:W-:Y:S02]  /*c1d0*/  FMNMX.FTZ R186, R23, R10, !PT ;  /* 0x0000000a17ba7209 */ /* 0x001fe40007810000 */
[C---:B------:R-:W-:Y:S02]  /*c1e0*/  ISETP.GT.AND P0, PT, R192.reuse, 0x30, !P0 ;  /* 0x00000030c000780c */ /* 0x040fe40004704270 */
[----:B------:R-:W-:Y:S01]  /*c1f0*/  FSEL R193, R163, -INF , !P1 ;  /* 0xff800000a3c17808 */ /* 0x000fe20004800000 */
[----:B------:R-:W0:Y:S01]  /*c200*/  SHFL.BFLY PT, R187, R186, 0x1, 0x1f ;  /* 0x0c201f00babb7f89 */ /* 0x000e2200000e0000 */
[----:B------:R-:W-:Y:S02]  /*c210*/  ISETP.LT.OR P0, PT, R185, 0x31, P0 ;  /* 0x00000031b900780c */ /* 0x000fe40000701670 */
[----:B------:R-:W-:-:S02]  /*c220*/  ISETP.GT.AND P4, PT, R192, 0x51, !P4 ;  /* 0x00000051c000780c */ /* 0x000fc40006784270 */
[----:B------:R-:W-:Y:S02]  /*c230*/  FSEL R157, R157, -INF , !P0 ;  /* 0xff8000009d9d7808 */ /* 0x000fe40004000000 */
[----:B------:R-:W-:Y:S02]  /*c240*/  LOP3.LUT P0, RZ, R2, 0x400, RZ, 0xc0, !PT ;  /* 0x0000040002ff7812 */ /* 0x000fe4000780c0ff */
[C---:B------:R-:W-:Y:S02]  /*c250*/  ISETP.LT.OR P3, PT, R185.reuse, 0x51, P3 ;  /* 0x00000051b900780c */ /* 0x040fe40001f61670 */
[----:B------:R-:W-:Y:S02]  /*c260*/  ISETP.GT.AND P0, PT, R192, 0x31, !P0 ;  /* 0x00000031c000780c */ /* 0x000fe40004704270 */
[----:B------:R-:W-:Y:S02]  /*c270*/  FSEL R164, R164, -INF , !P2 ;  /* 0xff800000a4a47808 */ /* 0x000fe40005000000 */
[----:B------:R-:W-:-:S02]  /*c280*/  ISETP.LT.OR P0, PT, R185, 0x32, P0 ;  /* 0x00000032b900780c */ /* 0x000fc40000701670 */
[----:B------:R-:W-:Y:S02]  /*c290*/  ISETP.GT.AND P5, PT, R192, 0x58, !P5 ;  /* 0x00000058c000780c */ /* 0x000fe40006fa4270 */
[----:B------:R-:W-:Y:S02]  /*c2a0*/  FSEL R158, R158, -INF , !P0 ;  /* 0xff8000009e9e7808 */ /* 0x000fe40004000000 */
[----:B------:R-:W-:Y:S02]  /*c2b0*/  LOP3.LUT P0, RZ, R2, 0x200, RZ, 0xc0, !PT ;  /* 0x0000020002ff7812 */ /* 0x000fe4000780c0ff */
[----:B------:R-:W-:Y:S02]  /*c2c0*/  ISETP.LT.OR P4, PT, R185, 0x52, P4 ;  /* 0x00000052b900780c */ /* 0x000fe40002781670 */
[----:B------:R-:W-:Y:S02]  /*c2d0*/  ISETP.GT.AND P0, PT, R192, 0x38, !P0 ;  /* 0x00000038c000780c */ /* 0x000fe40004704270 */
[----:B0-----:R-:W-:-:S02]  /*c2e0*/  FMNMX.FTZ R10, R186, R187, !PT ;  /* 0x000000bbba0a7209 */ /* 0x001fc40007810000 */
[----:B------:R-:W-:Y:S02]  /*c2f0*/  ISETP.LT.OR P0, PT, R185, 0x39, P0 ;  /* 0x00000039b900780c */ /* 0x000fe40000701670 */
[----:B------:R-:W-:Y:S01]  /*c300*/  FSEL R195, R165, -INF , !P3 ;  /* 0xff800000a5c37808 */ /* 0x000fe20005800000 */
[----:B------:R-:W-:Y:S01]  /*c310*/  FMUL.FTZ R199, R10, UR14 ;  /* 0x0000000e0ac77c20 */ /* 0x000fe20008410000 */
[----:B------:R-:W-:Y:S02]  /*c320*/  FSEL R159, R159, -INF , !P0 ;  /* 0xff8000009f9f7808 */ /* 0x000fe40004000000 */
[----:B------:R-:W-:Y:S02]  /*c330*/  LOP3.LUT P0, RZ, R2, 0x100, RZ, 0xc0, !PT ;  /* 0x0000010002ff7812 */ /* 0x000fe4000780c0ff */
[----:B------:R-:W-:Y:S02]  /*c340*/  ISETP.LT.OR P5, PT, R185, 0x59, P5 ;  /* 0x00000059b900780c */ /* 0x000fe40002fa1670 */
[----:B------:R-:W-:-:S02]  /*c350*/  ISETP.GT.AND P0, PT, R192, 0x39, !P0 ;  /* 0x00000039c000780c */ /* 0x000fc40004704270 */
[----:B------:R-:W-:Y:S02]  /*c360*/  FSEL R196, R166, -INF , !P4 ;  /* 0xff800000a6c47808 */ /* 0x000fe40006000000 */
        /* <DEDUP_REMOVED lines=10> */
[----:B------:R-:W-:Y:S02]  /*c410*/  ISETP.GT.AND P0, PT, R192, RZ, !P6 ;  /* 0x000000ffc000720c */ /* 0x000fe40007704270 */
[----:B------:R-:W-:Y:S02]  /*c420*/  LOP3.LUT P6, RZ, R2, 0x1, RZ, 0xc0, !PT ;  /* 0x0000000102ff7812 */ /* 0x000fe400078cc0ff */
[----:B------:R-:W-:Y:S02]  /*c430*/  ISETP.LT.OR P0, PT, R185, 0x1, P0 ;  /* 0x00000001b900780c */ /* 0x000fe40000701670 */
[----:B------:R-:W-:Y:S02]  /*c440*/  ISETP.GT.AND P6, PT, R192, 0x59, !P6 ;  /* 0x00000059c000780c */ /* 0x000fe400077c4270 */
[----:B------:R-:W-:-:S02]  /*c450*/  FSEL R197, R13, -INF , !P0 ;  /* 0xff8000000dc57808 */ /* 0x000fc40004000000 */
[----:B------:R-:W-:Y:S02]  /*c460*/  FSETP.NEU.FTZ.AND P0, PT, R10, -INF , PT ;  /* 0xff8000000a00780b */ /* 0x000fe40003f1d000 */
[----:B------:R-:W-:Y:S02]  /*c470*/  FMNMX.FTZ R13, R197, R12, !PT ;  /* 0x0000000cc50d7209 */ /* 0x000fe40007810000 */
[----:B------:R-:W-:Y:S02]  /*c480*/  FSEL R199, R199, RZ, P0 ;  /* 0x000000ffc7c77208 */ /* 0x000fe40000000000 */
[----:B------:R-:W-:Y:S02]  /*c490*/  FMNMX.FTZ R13, R22, R13, !PT ;  /* 0x0000000d160d7209 */ /* 0x000fe40007810000 */
[----:B------:R-:W-:Y:S01]  /*c4a0*/  ISETP.LT.OR P6, PT, R185, 0x5a, P6 ;  /* 0x0000005ab900780c */ /* 0x000fe200037c1670 */
[--C-:B------:R-:W-:Y:S01]  /*c4b0*/  FFMA.FTZ R165, R172, UR14, -R199.reuse ;  /* 0x0000000eaca57c23 */ /* 0x100fe200080108c7 */
[----:B------:R-:W-:Y:S01]  /*c4c0*/  FMNMX.FTZ R186, R14, R13, !PT ;  /* 0x0000000d0eba7209 */ /* 0x000fe20007810000 */
[--C-:B------:R-:W-:Y:S01]  /*c4d0*/  FFMA.FTZ R23, R170, UR14, -R199.reuse ;  /* 0x0000000eaa177c23 */ /* 0x100fe200080108c7 */
[----:B------:R-:W-:Y:S01]  /*c4e0*/  FSEL R185, R167, -INF , !P5 ;  /* 0xff800000a7b97808 */ /* 0x000fe20006800000 */
[--C-:B------:R-:W-:Y:S01]  /*c4f0*/  FFMA.FTZ R163, R169, UR14, -R199.reuse ;  /* 0x0000000ea9a37c23 */ /* 0x100fe200080108c7 */
[----:B------:R-:W-:Y:S01]  /*c500*/  FMNMX.FTZ R188, R15, R186, !PT ;  /* 0x000000ba0fbc7209 */ /* 0x000fe20007810000 */
[--C-:B------:R-:W-:Y:S01]  /*c510*/  FFMA.FTZ R169, R175, UR14, -R199.reuse ;  /* 0x0000000eafa97c23 */ /* 0x100fe200080108c7 */
[----:B------:R-:W-:Y:S01]  /*c520*/  FSEL R168, R168, -INF , !P6 ;  /* 0xff800000a8a87808 */ /* 0x000fe20007000000 */
[--C-:B------:R-:W-:Y:S01]  /*c530*/  FFMA.FTZ R170, R200, UR14, -R199.reuse ;  /* 0x0000000ec8aa7c23 */ /* 0x100fe200080108c7 */
[----:B------:R-:W-:Y:S01]  /*c540*/  FMNMX.FTZ R13, R19, R188, !PT ;  /* 0x000000bc130d7209 */ /* 0x000fe20007810000 */
[--C-:B------:R-:W-:Y:S01]  /*c550*/  FFMA.FTZ R175, R182, UR14, -R199.reuse ;  /* 0x0000000eb6af7c23 */ /* 0x100fe200080108c7 */
[--C-:B------:R-:W-:Y:S01]  /*c560*/  FFMA.FTZ R182, R184, UR14, -R199.reuse ;  /* 0x0000000eb8b67c23 */ /* 0x100fe200080108c7 */
[----:B------:R-:W-:Y:S01]  /*c570*/  MUFU.EX2 R23, R23 ;  /* 0x0000001700177308 */ /* 0x000fe20000000800 */
[----:B------:R-:W-:Y:S01]  /*c580*/  FMNMX.FTZ R188, R20, R13, !PT ;  /* 0x0000000d14bc7209 */ /* 0x000fe20007810000 */
[--C-:B------:R-:W-:Y:S01]  /*c590*/  FFMA.FTZ R203, R203, UR14, -R199.reuse ;  /* 0x0000000ecbcb7c23 */ /* 0x100fe200080108c7 */
[--C-:B------:R-:W-:Y:S01]  /*c5a0*/  FFMA.FTZ R187, R202, UR14, -R199.reuse ;  /* 0x0000000ecabb7c23 */ /* 0x100fe200080108c7 */
        /* <DEDUP_REMOVED lines=19> */
[----:B------:R-:W-:Y:S01]  /*c6e0*/  FFMA.FTZ R180, R183, UR14, -R199 ;  /* 0x0000000eb7b47c23 */ /* 0x000fe200080108c7 */
[----:B------:R-:W-:Y:S01]  /*c6f0*/  MUFU.EX2 R187, R187 ;  /* 0x000000bb00bb7308 */ /* 0x000fe20000000800 */
[----:B------:R-:W-:-:S04]  /*c700*/  FMNMX.FTZ R194, R156, R13, !PT ;  /* 0x0000000d9cc27209 */ /* 0x000fc80007810000 */
[----:B------:R-:W-:-:S03]  /*c710*/  FMNMX.FTZ R13, R157, R194, !PT ;  /* 0x000000c29d0d7209 */ /* 0x000fc60007810000 */
        /* <DEDUP_REMOVED lines=11> */
[----:B------:R-:W-:Y:S01]  /*c7d0*/  FMNMX.FTZ R13, R195, R194, !PT ;  /* 0x000000c2c30d7209 */ /* 0x000fe20007810000 */
[----:B------:R-:W-:Y:S01]  /*c7e0*/  FFMA.FTZ R194, R174, UR14, -R199 ;  /* 0x0000000eaec27c23 */ /* 0x000fe200080108c7 */
[----:B------:R-:W-:Y:S01]  /*c7f0*/  FSEL R174, R10, RZ, P0 ;  /* 0x000000ff0aae7208 */ /* 0x000fe20000000000 */
[----:B------:R-:W-:Y:S01]  /*c800*/  MUFU.EX2 R192, R208 ;  /* 0x000000d000c07308 */ /* 0x000fe20000000800 */
[----:B------:R-:W-:-:S03]  /*c810*/  FMNMX.FTZ R172, R196, R13, !PT ;  /* 0x0000000dc4ac7209 */ /* 0x000fc60007810000 */
[----:B------:R-:W-:Y:S01]  /*c820*/  FADD.FTZ R174, -R174, R11 ;  /* 0x0000000baeae7221 */ /* 0x000fe20000010100 */
[----:B------:R-:W-:-:S03]  /*c830*/  FMNMX.FTZ R13, R185, R172, !PT ;  /* 0x000000acb90d7209 */ /* 0x000fc60007810000 */
[----:B------:R-:W-:Y:S01]  /*c840*/  FMUL.FTZ R174, R174, UR14 ;  /* 0x0000000eaeae7c20 */ /* 0x000fe20008410000 */
[----:B------:R-:W-:Y:S01]  /*c850*/  FMNMX.FTZ R13, R168, R13, !PT ;  /* 0x0000000da80d7209 */ /* 0x000fe20007810000 */
[----:B------:R-:W-:Y:S04]  /*c860*/  MUFU.EX2 R163, R163 ;  /* 0x000000a300a37308 */ /* 0x000fe80000000800 */
[----:B------:R-:W0:Y:S04]  /*c870*/  SHFL.BFLY PT, R172, R13, 0x2, 0x1f ;  /* 0x0c401f000dac7f89 */ /* 0x000e2800000e0000 */
[----:B------:R-:W1:Y:S08]  /*c880*/  MUFU.EX2 R184, R174 ;  /* 0x000000ae00b87308 */ /* 0x000e700000000800 */
[----:B------:R3:W4:Y:S08]  /*c890*/  MUFU.EX2 R166, R171 ;  /* 0x000000ab00a67308 */ /* 0x0007300000000800 */
[----:B------:R-:W5:Y:S01]  /*c8a0*/  MUFU.EX2 R165, R165 ;  /* 0x000000a500a57308 */ /* 0x000f620000000800 */
[----:B-1----:R-:W-:Y:S01]  /*c8b0*/  FFMA.FTZ R179, R184, R6, R23 ;  /* 0x00000006b8b37223 */ /* 0x002fe20000010017 */
[----:B---3--:R-:W-:Y:S01]  /*c8c0*/  FFMA.FTZ R171, R177, UR14, -R199 ;  /* 0x0000000eb1ab7c23 */ /* 0x008fe200080108c7 */
[----:B------:R-:W-:Y:S01]  /*c8d0*/  FMUL.FTZ R24, R24, R184 ;  /* 0x000000b818187220 */ /* 0x000fe20000410000 */
[----:B0-----:R-:W-:Y:S01]  /*c8e0*/  FMNMX.FTZ R172, R13, R172, !PT ;  /* 0x000000ac0dac7209 */ /* 0x001fe20007810000 */
[----:B------:R-:W-:Y:S01]  /*c8f0*/  FADD.FTZ R179, R170, R179 ;  /* 0x000000b3aab37221 */ /* 0x000fe20000010000 */
[-C--:B------:R-:W-:Y:S01]  /*c900*/  FMUL.FTZ R25, R25, R184.reuse ;  /* 0x000000b819197220 */ /* 0x080fe20000410000 */
[-C--:B------:R-:W-:Y:S01]  /*c910*/  FMUL.FTZ R28, R28, R184.reuse ;  /* 0x000000b81c1c7220 */ /* 0x080fe20000410000 */
[----:B------:R-:W0:Y:S01]  /*c920*/  MUFU.EX2 R167, R167 ;  /* 0x000000a700a77308 */ /* 0x000e220000000800 */
[----:B------:R-:W-:Y:S01]  /*c930*/  FADD.FTZ R6, R186, R179 ;  /* 0x000000b3ba067221 */ /* 0x000fe20000010000 */
[----:B------:R-:W1:Y:S01]  /*c940*/  SHFL.BFLY PT, R13, R172, 0x1, 0x1f ;  /* 0x0c201f00ac0d7f89 */ /* 0x000e6200000e0000 */
[-C--:B------:R-:W-:Y:S01]  /*c950*/  FMUL.FTZ R29, R29, R184.reuse ;  /* 0x000000b81d1d7220 */ /* 0x080fe20000410000 */
[-C--:B------:R-:W-:Y:S01]  /*c960*/  FMUL.FTZ R32, R32, R184.reuse ;  /* 0x000000b820207220 */ /* 0x080fe20000410000 */
[----:B------:R-:W-:Y:S01]  /*c970*/  FADD.FTZ R179, R187, R6 ;  /* 0x00000006bbb37221 */ /* 0x000fe20000010000 */
[-C--:B------:R-:W-:Y:S01]  /*c980*/  FMUL.FTZ R33, R33, R184.reuse ;  /* 0x000000b821217220 */ /* 0x080fe20000410000 */
[-C--:B------:R-:W-:Y:S01]  /*c990*/  FMUL.FTZ R36, R36, R184.reuse ;  /* 0x000000b824247220 */ /* 0x080fe20000410000 */
[----:B------:R-:W3:Y:S01]  /*c9a0*/  MUFU.EX2 R194, R194 ;  /* 0x000000c200c27308 */ /* 0x000ee20000000800 */
[----:B------:R-:W-:Y:S01]  /*c9b0*/  FADD.FTZ R6, R188, R179 ;  /* 0x000000b3bc067221 */ /* 0x000fe20000010000 */
[-C--:B------:R-:W-:Y:S01]  /*c9c0*/  FMUL.FTZ R37, R37, R184.reuse ;  /* 0x000000b825257220 */ /* 0x080fe20000410000 */
[-C--:B------:R-:W-:Y:S01]  /*c9d0*/  FMUL.FTZ R40, R40, R184.reuse ;  /* 0x000000b828287220 */ /* 0x080fe20000410000 */
[-C--:B------:R-:W-:Y:S01]  /*c9e0*/  FMUL.FTZ R41, R41, R184.reuse ;  /* 0x000000b829297220 */ /* 0x080fe20000410000 */
[----:B------:R-:W-:Y:S01]  /*c9f0*/  FADD.FTZ R179, R189, R6 ;  /* 0x00000006bdb37221 */ /* 0x000fe20000010000 */
[-C--:B------:R-:W-:Y:S01]  /*ca00*/  FMUL.FTZ R44, R44, R184.reuse ;  /* 0x000000b82c2c7220 */ /* 0x080fe20000410000 */
[-C--:B------:R-:W-:Y:S01]  /*ca10*/  FMUL.FTZ R45, R45, R184.reuse ;  /* 0x000000b82d2d7220 */ /* 0x080fe20000410000 */
[----:B------:R2:W-:Y:S01]  /*ca20*/  MUFU.EX2 R11, R181 ;  /* 0x000000b5000b7308 */ /* 0x0005e20000000800 */
[----:B------:R-:W-:Y:S01]  /*ca30*/  FADD.FTZ R6, R190, R179 ;  /* 0x000000b3be067221 */ /* 0x000fe20000010000 */
[-C--:B------:R-:W-:Y:S01]  /*ca40*/  FMUL.FTZ R48, R48, R184.reuse ;  /* 0x000000b830307220 */ /* 0x080fe20000410000 */
[-C--:B------:R-:W-:Y:S01]  /*ca50*/  FMUL.FTZ R49, R49, R184.reuse ;  /* 0x000000b831317220 */ /* 0x080fe20000410000 */
[-C--:B------:R-:W-:Y:S01]  /*ca60*/  FMUL.FTZ R52, R52, R184.reuse ;  /* 0x000000b834347220 */ /* 0x080fe20000410000 */
[----:B------:R-:W-:Y:S01]  /*ca70*/  FADD.FTZ R179, R191, R6 ;  /* 0x00000006bfb37221 */ /* 0x000fe20000010000 */
[-C--:B------:R-:W-:Y:S01]  /*ca80*/  FMUL.FTZ R53, R53, R184.reuse ;  /* 0x000000b835357220 */ /* 0x080fe20000410000 */
[-C--:B------:R-:W-:Y:S01]  /*ca90*/  FMUL.FTZ R56, R56, R184.reuse ;  /* 0x000000b838387220 */ /* 0x080fe20000410000 */
[----:B------:R-:W3:Y:S01]  /*caa0*/  MUFU.EX2 R169, R169 ;  /* 0x000000a900a97308 */ /* 0x000ee20000000800 */
[----:B------:R-:W-:Y:S01]  /*cab0*/  FADD.FTZ R6, R192, R179 ;  /* 0x000000b3c0067221 */ /* 0x000fe20000010000 */
[----:B-1----:R-:W-:Y:S01]  /*cac0*/  FMNMX.FTZ R13, R172, R13, !PT ;  /* 0x0000000dac0d7209 */ /* 0x002fe20007810000 */
[-C--:B------:R-:W-:Y:S01]  /*cad0*/  FMUL.FTZ R57, R57, R184.reuse ;  /* 0x000000b839397220 */ /* 0x080fe20000410000 */
[-C--:B------:R-:W-:Y:S01]  /*cae0*/  FMUL.FTZ R60, R60, R184.reuse ;  /* 0x000000b83c3c7220 */ /* 0x080fe20000410000 */
[----:B--2---:R-:W-:Y:S01]  /*caf0*/  FADD.FTZ R181, R163, R6 ;  /* 0x00000006a3b57221 */ /* 0x004fe20000010000 */
[C---:B------:R-:W-:Y:S01]  /*cb00*/  FSETP.NEU.FTZ.AND P0, PT, R13.reuse, -INF , PT ;  /* 0xff8000000d00780b */ /* 0x040fe20003f1d000 */
[C---:B------:R-:W-:Y:S01]  /*cb10*/  FMUL.FTZ R172, R13.reuse, UR14 ;  /* 0x0000000e0dac7c20 */ /* 0x040fe20008410000 */
[----:B------:R-:W1:Y:S01]  /*cb20*/  MUFU.EX2 R176, R176 ;  /* 0x000000b000b07308 */ /* 0x000e620000000800 */
[----:B----4-:R-:W-:Y:S01]  /*cb30*/  FADD.FTZ R6, R166, R181 ;  /* 0x000000b5a6067221 */ /* 0x010fe20000010000 */
[----:B------:R-:W-:Y:S01]  /*cb40*/  FSEL R179, R13, RZ, P0 ;  /* 0x000000ff0db37208 */ /* 0x000fe20000000000 */
[----:B------:R-:W-:Y:S01]  /*cb50*/  FMUL.FTZ R61, R61, R184 ;  /* 0x000000b83d3d7220 */ /* 0x000fe20000410000 */
[----:B------:R-:W-:Y:S01]  /*cb60*/  FSEL R172, R172, RZ, P0 ;  /* 0x000000ffacac7208 */ /* 0x000fe20000000000 */
[----:B-----5:R-:W-:Y:S01]  /*cb70*/  FADD.FTZ R174, R165, R6 ;  /* 0x00000006a5ae7221 */ /* 0x020fe20000010000 */
[----:B------:R-:W-:Y:S01]  /*cb80*/  PLOP3.LUT P0, PT, PT, PT, UP0, 0x40, 0x0 ;  /* 0x000000000000781c */ /* 0x000fe20003f0e808 */
[----:B------:R-:W-:Y:S01]  /*cb90*/  FADD.FTZ R6, -R179, R12 ;  /* 0x0000000cb3067221 */ /* 0x000fe20000010100 */
[----:B------:R-:W2:Y:S01]  /*cba0*/  MUFU.EX2 R171, R171 ;  /* 0x000000ab00ab7308 */ /* 0x000ea20000000800 */
[----:B0-----:R-:W-:Y:S01]  /*cbb0*/  FADD.FTZ R179, R167, R174 ;  /* 0x000000aea7b37221 */ /* 0x001fe20000010000 */
[--C-:B------:R-:W-:Y:S01]  /*cbc0*/  FFMA.FTZ R177, R22, UR14, -R172.reuse ;  /* 0x0000000e16b17c23 */ /* 0x100fe200080108ac */
[--C-:B------:R-:W-:Y:S01]  /*cbd0*/  FFMA.FTZ R22, R153, UR14, -R172.reuse ;  /* 0x0000000e99167c23 */ /* 0x100fe200080108ac */
[----:B------:R-:W-:Y:S01]  /*cbe0*/  F2FP.BF16.F32.PACK_AB R174, R187, R186 ;  /* 0x000000babbae723e */ /* 0x000fe200000010ff */
[--C-:B------:R-:W-:Y:S01]  /*cbf0*/  FFMA.FTZ R200, R197, UR14, -R172.reuse ;  /* 0x0000000ec5c87c23 */ /* 0x100fe200080108ac */
[--C-:B------:R-:W-:Y:S01]  /*cc00*/  FFMA.FTZ R153, R154, UR14, -R172.reuse ;  /* 0x0000000e9a997c23 */ /* 0x100fe200080108ac */
[----:B------:R-:W-:Y:S01]  /*cc10*/  FMUL.FTZ R187, R6, UR14 ;  /* 0x0000000e06bb7c20 */ /* 0x000fe20008410000 */
[----:B------:R-:W0:Y:S01]  /*cc20*/  MUFU.EX2 R178, R178 ;  /* 0x000000b200b27308 */ /* 0x000e220000000800 */
[----:B---3--:R-:W-:Y:S01]  /*cc30*/  FADD.FTZ R154, R194, R179 ;  /* 0x000000b3c29a7221 */ /* 0x008fe20000010000 */
[--C-:B------:R-:W-:Y:S01]  /*cc40*/  FFMA.FTZ R12, R152, UR14, -R172.reuse ;  /* 0x0000000e980c7c23 */ /* 0x100fe200080108ac */
[--C-:B------:R-:W-:Y:S01]  /*cc50*/  FFMA.FTZ R152, R155, UR14, -R172.reuse ;  /* 0x0000000e9b987c23 */ /* 0x100fe200080108ac */
[----:B------:R-:W-:Y:S01]  /*cc60*/  FFMA.FTZ R14, R14, UR14, -R172 ;  /* 0x0000000e0e0e7c23 */ /* 0x000fe200080108ac */
[----:B------:R-:W-:Y:S01]  /*cc70*/  FADD.FTZ R155, R169, R154 ;  /* 0x0000009aa99b7221 */ /* 0x000fe20000010000 */
[--C-:B------:R-:W-:Y:S01]  /*cc80*/  FFMA.FTZ R15, R15, UR14, -R172.reuse ;  /* 0x0000000e0f0f7c23 */ /* 0x100fe200080108ac */
[--C-:B------:R-:W-:Y:S01]  /*cc90*/  FFMA.FTZ R181, R157, UR14, -R172.reuse ;  /* 0x0000000e9db57c23 */ /* 0x100fe200080108ac */
[----:B------:R-:W3:Y:S01]  /*cca0*/  MUFU.EX2 R173, R173 ;  /* 0x000000ad00ad7308 */ /* 0x000ee20000000800 */
[----:B-1----:R-:W-:Y:S01]  /*ccb0*/  FADD.FTZ R154, R176, R155 ;  /* 0x0000009bb09a7221 */ /* 0x002fe20000010000 */
[--C-:B------:R-:W-:Y:S01]  /*ccc0*/  FFMA.FTZ R19, R19, UR14, -R172.reuse ;  /* 0x0000000e13137c23 */ /* 0x100fe200080108ac */
[--C-:B------:R-:W-:Y:S01]  /*ccd0*/  FFMA.FTZ R20, R20, UR14, -R172.reuse ;  /* 0x0000000e14147c23 */ /* 0x100fe200080108ac */
[----:B------:R-:W-:Y:S01]  /*cce0*/  FFMA.FTZ R199, R156, UR14, -R172 ;  /* 0x0000000e9cc77c23 */ /* 0x000fe200080108ac */
[----:B--2---:R-:W-:Y:S01]  /*ccf0*/  FADD.FTZ R157, R171, R154 ;  /* 0x0000009aab9d7221 */ /* 0x004fe20000010000 */
[--C-:B------:R-:W-:Y:S01]  /*cd00*/  FFMA.FTZ R21, R21, UR14, -R172.reuse ;  /* 0x0000000e15157c23 */ /* 0x100fe200080108ac */
[--C-:B------:R-:W-:Y:S01]  /*cd10*/  FFMA.FTZ R155, R164, UR14, -R172.reuse ;  /* 0x0000000ea49b7c23 */ /* 0x100fe200080108ac */
[----:B------:R-:W-:Y:S01]  /*cd20*/  MUFU.EX2 R200, R200 ;  /* 0x000000c800c87308 */ /* 0x000fe20000000800 */
[C---:B0-----:R-:W-:Y:S01]  /*cd30*/  FADD.FTZ R154, R178.reuse, R157 ;  /* 0x0000009db29a7221 */ /* 0x041fe20000010000 */
[----:B------:R-:W-:Y:S01]  /*cd40*/  F2FP.BF16.F32.PACK_AB R156, R178, R171 ;  /* 0x000000abb29c723e */ /* 0x000fe200000010ff */
[--C-:B------:R-:W-:Y:S01]  /*cd50*/  FFMA.FTZ R183, R158, UR14, -R172.reuse ;  /* 0x0000000e9eb77c23 */ /* 0x100fe200080108ac */
[----:B------:R-:W-:Y:S01]  /*cd60*/  F2FP.BF16.F32.PACK_AB R164, R163, R192 ;  /* 0x000000c0a3a4723e */ /* 0x000fe200000010ff */
[--C-:B------:R-:W-:Y:S01]  /*cd70*/  FFMA.FTZ R197, R159, UR14, -R172.reuse ;  /* 0x0000000e9fc57c23 */ /* 0x100fe200080108ac */
[--C-:B------:R-:W-:Y:S01]  /*cd80*/  FFMA.FTZ R179, R160, UR14, -R172.reuse ;  /* 0x0000000ea0b37c23 */ /* 0x100fe200080108ac */
[----:B------:R-:W-:Y:S01]  /*cd90*/  FFMA.FTZ R161, R161, UR14, -R172 ;  /* 0x0000000ea1a17c23 */ /* 0x000fe200080108ac */
[----:B------:R-:W0:Y:S01]  /*cda0*/  MUFU.EX2 R187, R187 ;  /* 0x000000bb00bb7308 */ /* 0x000e220000000800 */
[----:B---3--:R-:W-:Y:S01]  /*cdb0*/  FADD.FTZ R201, R173, R154 ;  /* 0x0000009aadc97221 */ /* 0x008fe20000010000 */
[--C-:B------:R-:W-:Y:S01]  /*cdc0*/  FFMA.FTZ R159, R162, UR14, -R172.reuse ;  /* 0x0000000ea29f7c23 */ /* 0x100fe200080108ac */
[--C-:B------:R-:W-:Y:S01]  /*cdd0*/  FFMA.FTZ R193, R193, UR14, -R172.reuse ;  /* 0x0000000ec1c17c23 */ /* 0x100fe200080108ac */
[--C-:B------:R-:W-:Y:S01]  /*cde0*/  FFMA.FTZ R195, R195, UR14, -R172.reuse ;  /* 0x0000000ec3c37c23 */ /* 0x100fe200080108ac */
[--C-:B------:R-:W-:Y:S01]  /*cdf0*/  FFMA.FTZ R196, R196, UR14, -R172.reuse ;  /* 0x0000000ec4c47c23 */ /* 0x100fe200080108ac */
[--C-:B------:R-:W-:Y:S01]  /*ce00*/  FFMA.FTZ R185, R185, UR14, -R172.reuse ;  /* 0x0000000eb9b97c23 */ /* 0x100fe200080108ac */
[----:B------:R-:W-:Y:S01]  /*ce10*/  FFMA.FTZ R157, R168, UR14, -R172 ;  /* 0x0000000ea89d7c23 */ /* 0x000fe200080108ac */
[----:B------:R-:W1:Y:S01]  /*ce20*/  MUFU.EX2 R180, R180 ;  /* 0x000000b400b47308 */ /* 0x000e620000000800 */
[----:B------:R-:W-:Y:S01]  /*ce30*/  F2FP.BF16.F32.PACK_AB R172, R170, R23 ;  /* 0x00000017aaac723e */ /* 0x000fe200000010ff */
[-C--:B------:R-:W-:Y:S01]  /*ce40*/  FMUL.FTZ R64, R64, R184.reuse ;  /* 0x000000b840407220 */ /* 0x080fe20000410000 */
[----:B------:R-:W-:Y:S01]  /*ce50*/  F2FP.BF16.F32.PACK_AB R162, R176, R169 ;  /* 0x000000a9b0a2723e */ /* 0x000fe200000010ff */
[----:B------:R-:W-:Y:S01]  /*ce60*/  FMUL.FTZ R65, R65, R184 ;  /* 0x000000b841417220 */ /* 0x000fe20000410000 */
[----:B------:R-:W-:Y:S01]  /*ce70*/  F2FP.BF16.F32.PACK_AB R168, R189, R188 ;  /* 0x000000bcbda8723e */ /* 0x000fe200000010ff */
[----:B------:R-:W-:Y:S01]  /*ce80*/  FMUL.FTZ R68, R68, R184 ;  /* 0x000000b844447220 */ /* 0x000fe20000410000 */
[----:B------:R-:W-:Y:S01]  /*ce90*/  F2FP.BF16.F32.PACK_AB R170, R191, R190 ;  /* 0x000000bebfaa723e */ /* 0x000fe200000010ff */
[----:B------:R-:W2:Y:S01]  /*cea0*/  MUFU.EX2 R177, R177 ;  /* 0x000000b100b17308 */ /* 0x000ea20000000800 */
[----:B0-----:R-:W-:Y:S01]  /*ceb0*/  FFMA.FTZ R178, R187, R5, R200 ;  /* 0x00000005bbb27223 */ /* 0x001fe200000100c8 */
[----:B------:R-:W-:Y:S01]  /*cec0*/  F2FP.BF16.F32.PACK_AB R166, R165, R166 ;  /* 0x000000a6a5a6723e */ /* 0x000fe200000010ff */
[-C--:B------:R-:W-:Y:S01]  /*ced0*/  FMUL.FTZ R69, R69, R184.reuse ;  /* 0x000000b845457220 */ /* 0x080fe20000410000 */
[----:B------:R-:W-:Y:S01]  /*cee0*/  F2FP.BF16.F32.PACK_AB R160, R194, R167 ;  /* 0x000000a7c2a0723e */ /* 0x000fe200000010ff */
[-C--:B------:R-:W-:Y:S01]  /*cef0*/  FMUL.FTZ R72, R72, R184.reuse ;  /* 0x000000b848487220 */ /* 0x080fe20000410000 */
[-C--:B------:R-:W-:Y:S01]  /*cf00*/  FMUL.FTZ R73, R73, R184.reuse ;  /* 0x000000b849497220 */ /* 0x080fe20000410000 */
[-C--:B------:R-:W-:Y:S01]  /*cf10*/  FMUL.FTZ R76, R76, R184.reuse ;  /* 0x000000b84c4c7220 */ /* 0x080fe20000410000 */
[----:B------:R-:W0:Y:S01]  /*cf20*/  MUFU.EX2 R175, R175 ;  /* 0x000000af00af7308 */ /* 0x000e220000000800 */
[C---:B-1----:R-:W-:Y:S01]  /*cf30*/  FADD.FTZ R154, R180.reuse, R201 ;  /* 0x000000c9b49a7221 */ /* 0x042fe20000010000 */
[----:B------:R-:W-:Y:S01]  /*cf40*/  F2FP.BF16.F32.PACK_AB R158, R180, R173 ;  /* 0x000000adb49e723e */ /* 0x000fe200000010ff */
        /* <DEDUP_REMOVED lines=34> */
[----:B------:R-:W-:Y:S01]  /*d170*/  FADD.FTZ R163, R11, R154 ;  /* 0x0000009a0ba37221 */ /* 0x000fe20000010000 */
        /* <DEDUP_REMOVED lines=11> */
[C---:B-1----:R-:W-:Y:S01]  /*d230*/  F2FP.BF16.F32.PACK_AB R154, R198.reuse, R11 ;  /* 0x0000000bc69a723e */ /* 0x042fe200000010ff */
[----:B------:R-:W-:Y:S01]  /*d240*/  FADD.FTZ R6, R198, R163 ;  /* 0x000000a3c6067221 */ /* 0x000fe20000010000 */
[-C--:B------:R-:W-:Y:S01]  /*d250*/  FMUL.FTZ R145, R145, R184.reuse ;  /* 0x000000b891917220 */ /* 0x080fe20000410000 */
[-C--:B------:R-:W-:Y:S01]  /*d260*/  FMUL.FTZ R148, R148, R184.reuse ;  /* 0x000000b894947220 */ /* 0x080fe20000410000 */
[----:B------:R-:W-:Y:S01]  /*d270*/  FMUL.FTZ R149, R149, R184 ;  /* 0x000000b895957220 */ /* 0x000fe20000410000 */
[----:B------:R-:W-:Y:S01]  /*d280*/  F2FP.BF16.F32.PACK_AB R173, R177, R200 ;  /* 0x000000c8b1ad723e */ /* 0x000fe200000010ff */
        /* <DEDUP_REMOVED lines=8> */
[----:B------:R-:W-:Y:S01]  /*d310*/  FMUL.FTZ R38, R38, R187 ;  /* 0x000000bb26267220 */ /* 0x000fe20000410000 */
[----:B------:R-:W2:Y:S01]  /*d320*/  MUFU.EX2 R12, R12 ;  /* 0x0000000c000c7308 */ /* 0x000ea20000000800 */
[C---:B0-----:R-:W-:Y:S01]  /*d330*/  FADD.FTZ R180, R20.reuse, R11 ;  /* 0x0000000b14b47221 */ /* 0x041fe20000010000 */
[----:B------:R-:W-:Y:S01]  /*d340*/  F2FP.BF16.F32.PACK_AB R169, R20, R19 ;  /* 0x0000001314a9723e */ /* 0x000fe200000010ff */
        /* <DEDUP_REMOVED lines=22> */
[-C--:B------:R-:W-:Y:S01]  /*d4b0*/  FMUL.FTZ R71, R71, R187.reuse ;  /* 0x000000bb47477220 */ /* 0x080fe20000410000 */
[-C--:B------:R-:W-:Y:S01]  /*d4c0*/  FMUL.FTZ R74, R74, R187.reuse ;  /* 0x000000bb4a4a7220 */ /* 0x080fe20000410000 */
[-C--:B------:R-:W-:Y:S01]  /*d4d0*/  FMUL.FTZ R75, R75, R187.reuse ;  /* 0x000000bb4b4b7220 */ /* 0x080fe20000410000 */
[-C--:B------:R-:W-:Y:S01]  /*d4e0*/  FMUL.FTZ R78, R78, R187.reuse ;  /* 0x000000bb4e4e7220 */ /* 0x080fe20000410000 */
[-C--:B------:R-:W-:Y:S01]  /*d4f0*/  FMUL.FTZ R79, R79, R187.reuse ;  /* 0x000000bb4f4f7220 */ /* 0x080fe20000410000 */
[-C--:B------:R-:W-:Y:S01]  /*d500*/  FMUL.FTZ R82, R82, R187.reuse ;  /* 0x000000bb52527220 */ /* 0x080fe20000410000 */
[----:B------:R-:W-:Y:S01]  /*d510*/  FMUL.FTZ R83, R83, R187 ;  /* 0x000000bb53537220 */ /* 0x000fe20000410000 */
[----:B------:R-:W4:Y:S01]  /*d520*/  MUFU.EX2 R186, R199 ;  /* 0x000000c700ba7308 */ /* 0x000f220000000800 */
[----:B--2---:R-:W-:Y:S01]  /*d530*/  F2FP.BF16.F32.PACK_AB R152, R182, R175 ;  /* 0x000000afb698723e */ /* 0x004fe200000010ff */
[----:B0-----:R-:W-:Y:S01]  /*d540*/  FADD.FTZ R182, R22, R11 ;  /* 0x0000000b16b67221 */ /* 0x001fe20000010000 */
[----:B-1----:R-:W-:Y:S01]  /*d550*/  F2FP.BF16.F32.PACK_AB R165, R153, R22 ;  /* 0x0000001699a5723e */ /* 0x002fe200000010ff */
[-C--:B------:R-:W-:Y:S01]  /*d560*/  FMUL.FTZ R86, R86, R187.reuse ;  /* 0x000000bb56567220 */ /* 0x080fe20000410000 */
[----:B------:R-:W-:Y:S01]  /*d570*/  F2FP.BF16.F32.PACK_AB R175, R15, R14 ;  /* 0x0000000e0faf723e */ /* 0x000fe200000010ff */
[----:B------:R-:W-:Y:S01]  /*d580*/  FADD.FTZ R182, R153, R182 ;  /* 0x000000b699b67221 */ /* 0x000fe20000010000 */
[-C--:B------:R-:W-:Y:S01]  /*d590*/  FMUL.FTZ R87, R87, R187.reuse ;  /* 0x000000bb57577220 */ /* 0x080fe20000410000 */
[----:B------:R-:W0:Y:S01]  /*d5a0*/  MUFU.EX2 R181, R181 ;  /* 0x000000b500b57308 */ /* 0x000e220000000800 */
[-C--:B------:R-:W-:Y:S01]  /*d5b0*/  FMUL.FTZ R90, R90, R187.reuse ;  /* 0x000000bb5a5a7220 */ /* 0x080fe20000410000 */
[----:B---3--:R-:W-:Y:S01]  /*d5c0*/  FADD.FTZ R11, R23, R182 ;  /* 0x000000b6170b7221 */ /* 0x008fe20000010000 */
[-C--:B------:R-:W-:Y:S01]  /*d5d0*/  FMUL.FTZ R91, R91, R187.reuse ;  /* 0x000000bb5b5b7220 */ /* 0x080fe20000410000 */
[-C--:B------:R-:W-:Y:S01]  /*d5e0*/  FMUL.FTZ R94, R94, R187.reuse ;  /* 0x000000bb5e5e7220 */ /* 0x080fe20000410000 */
[-C--:B------:R-:W-:Y:S01]  /*d5f0*/  FMUL.FTZ R95, R95, R187.reuse ;  /* 0x000000bb5f5f7220 */ /* 0x080fe20000410000 */
[-C--:B------:R-:W-:Y:S01]  /*d600*/  FMUL.FTZ R98, R98, R187.reuse ;  /* 0x000000bb62627220 */ /* 0x080fe20000410000 */
[----:B------:R-:W-:Y:S01]  /*d610*/  FMUL.FTZ R99, R99, R187 ;  /* 0x000000bb63637220 */ /* 0x000fe20000410000 */
[----:B------:R-:W1:Y:S01]  /*d620*/  MUFU.EX2 R176, R183 ;  /* 0x000000b700b07308 */ /* 0x000e620000000800 */
[C---:B----4-:R-:W-:Y:S01]  /*d630*/  FADD.FTZ R188, R186.reuse, R11 ;  /* 0x0000000bbabc7221 */ /* 0x050fe20000010000 */
        /* <DEDUP_REMOVED lines=22> */
[----:B------:R1:W3:Y:S01]  /*d7a0*/  MUFU.EX2 R5, R161 ;  /* 0x000000a100057308 */ /* 0x0002e20000000800 */
        /* <DEDUP_REMOVED lines=8> */
[----:B0-----:R-:W-:Y:S01]  /*d830*/  FADD.FTZ R188, R178, R11 ;  /* 0x0000000bb2bc7221 */ /* 0x001fe20000010000 */
[----:B-1----:R-:W-:Y:S01]  /*d840*/  F2FP.BF16.F32.PACK_AB R161, R176, R181 ;  /* 0x000000b5b0a1723e */ /* 0x002fe200000010ff */
[----:B------:R-:W-:Y:S01]  /*d850*/  FMUL.FTZ R147, R147, R187 ;  /* 0x000000bb93937220 */ /* 0x000fe20000410000 */
[----:B------:R-:W-:Y:S01]  /*d860*/  F2FP.BF16.F32.PACK_AB R163, R178, R163 ;  /* 0x000000a3b2a3723e */ /* 0x000fe200000010ff */
[-C--:B------:R-:W-:Y:S01]  /*d870*/  FMUL.FTZ R150, R150, R187.reuse ;  /* 0x000000bb96967220 */ /* 0x080fe20000410000 */
[----:B------:R-:W-:-:S02]  /*d880*/  FMUL.FTZ R151, R151, R187 ;  /* 0x000000bb97977220 */ /* 0x000fc40000410000 */
[----:B------:R-:W0:Y:S01]  /*d890*/  MUFU.EX2 R193, R193 ;  /* 0x000000c100c17308 */ /* 0x000e220000000800 */
[----:B---3--:R-:W-:-:S07]  /*d8a0*/  FADD.FTZ R11, R5, R188 ;  /* 0x000000bc050b7221 */ /* 0x008fce0000010000 */
        /* <DEDUP_REMOVED lines=8> */
[----:B--2---:R-:W-:-:S07]  /*d930*/  FADD.FTZ R11, R195, R190 ;  /* 0x000000bec30b7221 */ /* 0x004fce0000010000 */
[----:B------:R2:W3:Y:S01]  /*d940*/  MUFU.EX2 R188, R157 ;  /* 0x0000009d00bc7308 */ /* 0x0004e20000000800 */
[C---:B0-----:R-:W-:Y:S01]  /*d950*/  FADD.FTZ R12, R196.reuse, R11 ;  /* 0x0000000bc40c7221 */ /* 0x041fe20000010000 */
[----:B------:R-:W-:-:S03]  /*d960*/  F2FP.BF16.F32.PACK_AB R153, R196, R195 ;  /* 0x000000c3c499723e */ /* 0x000fc600000010ff */
[----:B-1----:R-:W-:Y:S01]  /*d970*/  FADD.FTZ R11, R155, R12 ;  /* 0x0000000c9b0b7221 */ /* 0x002fe20000010000 */
[----:B--2---:R-:W-:-:S03]  /*d980*/  F2FP.BF16.F32.PACK_AB R157, R180, R5 ;  /* 0x00000005b49d723e */ /* 0x004fc600000010ff */
[C---:B---3--:R-:W-:Y:S01]  /*d990*/  FADD.FTZ R5, R188.reuse, R11 ;  /* 0x0000000bbc057221 */ /* 0x048fe20000010000 */
[----:B------:R-:W-:Y:S01]  /*d9a0*/  F2FP.BF16.F32.PACK_AB R155, R188, R155 ;  /* 0x0000009bbc9b723e */ /* 0x000fe200000010ff */
[----:B------:R-:W-:Y:S06]  /*d9b0*/  @P0 BRA `(.L_x_2022) ;  /* 0x0000000000040947 */ /* 0x000fec0003800000 */
[----:B------:R-:W-:Y:S01]  /*d9c0*/  BPT.TRAP 0x1 ;  /* 0x000000040000795c */ /* 0x000fe20000300000 */
.L_x_2022:
[----:B------:R-:W-:Y:S01]  /*d9d0*/  PLOP3.LUT P1, PT, PT, PT, UP0, 0x40, 0x0 ;  /* 0x000000000000781c */ /* 0x000fe20003f2e808 */
[----:B------:R0:W1:-:S12]  /*d9e0*/  SYNCS.PHASECHK.TRANS64.TRYWAIT P0, [UR26+0x22850], R8 ;  /* 0x02285008ff0075a7 */ /* 0x000058000800015a */
[----:B0-----:R-:W-:Y:S05]  /*d9f0*/  @P1 BRA `(.L_x_2023) ;  /* 0x0000000000041947 */ /* 0x001fea0003800000 */
[----:B------:R-:W-:Y:S01]  /*da00*/  BPT.TRAP 0x1 ;  /* 0x000000040000795c */ /* 0x000fe20000300000 */
.L_x_2023:
[----:B-1----:R-:W-:Y:S05]  /*da10*/  @P0 BRA `(.L_x_2024) ;  /* 0x0000000000080947 */ /* 0x002fea0003800000 */
[----:B------:R-:W0:Y:S02]  /*da20*/  SYNCS.PHASECHK.TRANS64.TRYWAIT P0, [UR26+0x22850], R8 ;  /* 0x02285008ff0075a7 */ /* 0x000e24000800015a */
[----:B0-----:R-:W-:Y:S05]  /*da30*/  @!P0 BRA `(.L_x_2025) ;  /* 0x0000007000288947 */ /* 0x001fea0003800000 */
.L_x_2024:
        /* <DEDUP_REMOVED lines=40> */
.L_x_2026:
[----:B------:R-:W-:Y:S01]  /*dcc0*/  UIADD3 UR26, UR26, 0x22860, URZ ;  /* 0x000228601a1a7890 */ /* 0x000fe2000fffe03f */
[C---:B------:R-:W-:Y:S01]  /*dcd0*/  ISETP.GT.AND P0, PT, R9.reuse, UR39, PT ;  /* 0x0000002709007c0c */ /* 0x040fe2000bf04270 */
[----:B------:R-:W-:Y:S02]  /*dce0*/  VIADD R9, R9, 0xffffffff ;  /* 0xffffffff09097836 */ /* 0x000fe40000000000 */
[----:B------:R-:W-:Y:S01]  /*dcf0*/  UPRMT UR26, UR5, 0x654, UR26 ;  /* 0x00000654051a7896 */ /* 0x000fe2000800001a */
[----:B------:R-:W-:Y:S02]  /*dd00*/  IMAD.MOV.U32 R12, RZ, RZ, R13 ;  /* 0x000000ffff0c7224 */ /* 0x000fe400078e000d */
[----:B0-----:R-:W-:-:S06]  /*dd10*/  IMAD.MOV.U32 R11, RZ, RZ, R10 ;  /* 0x000000ffff0b7224 */ /* 0x001fcc00078e000a */
[----:B------:R-:W-:Y:S01]  /*dd20*/  SYNCS.ARRIVE.TRANS64.RED.A1T0 RZ, [UR26], RZ ;  /* 0x000000ffffff79a7 */ /* 0x000fe2000810041a */
[----:B------:R-:W-:Y:S05]  /*dd30*/  @P0 BRA `(.L_x_2027) ;  /* 0xffffffc800940947 */ /* 0x000fea000383ffff */
.L_x_2008:
[----:B------:R-:W0:Y:S01]  /*dd40*/  SHFL.BFLY PT, R3, R6, 0x2, 0x1f ;  /* 0x0c401f0006037f89 */ /* 0x000e2200000e0000 */
[----:B------:R-:W-:Y:S01]  /*dd50*/  IMAD.MOV.U32 R4, RZ, RZ, RZ ;  /* 0x000000ffff047224 */ /* 0x000fe200078e00ff */
[----:B------:R-:W-:Y:S02]  /*dd60*/  IADD3 R16, -R16, 0xb, RZ ;  /* 0x0000000b10107810 */ /* 0x000fe40007ffe1ff */
[----:B------:R-:W1:Y:S03]  /*dd70*/  SHFL.BFLY PT, R2, R5, 0x2, 0x1f ;  /* 0x0c401f0005027f89 */ /* 0x000e6600000e0000 */
[----:B------:R2:W-:Y:S08]  /*dd80*/  BAR.ARV R16, 0x100 ;  /* 0x000400100000751d */ /* 0x0005f00000002000 */
[----:B------:R-:W-:Y:S06]  /*dd90*/  BAR.ARV 0x8, 0x180 ;  /* 0x0206000000007b1d */ /* 0x000fec0000002000 */
[----:B------:R-:W-:Y:S01]  /*dda0*/  PLOP3.LUT P0, PT, PT, PT, PT, 0x8, 0x0 ;  /* 0x000000000000781c */ /* 0x000fe20003f0e170 */
[----:B0-----:R-:W-:Y:S01]  /*ddb0*/  FADD.FTZ R3, R3, R6 ;  /* 0x0000000603037221 */ /* 0x001fe20000010000 */
[----:B-1----:R-:W-:-:S04]  /*ddc0*/  FADD.FTZ R2, R2, R5 ;  /* 0x0000000502027221 */ /* 0x002fc80000010000 */
[----:B------:R-:W0:Y:S01]  /*ddd0*/  SHFL.BFLY PT, R0, R3, 0x1, 0x1f ;  /* 0x0c201f0003007f89 */ /* 0x000e2200000e0000 */
[----:B------:R-:W-:-:S03]  /*dde0*/  IMAD.U32 R5, RZ, RZ, UR14 ;  /* 0x0000000eff057e24 */ /* 0x000fc6000f8e00ff */
[----:B------:R-:W1:Y:S01]  /*ddf0*/  SHFL.BFLY PT, R7, R2, 0x1, 0x1f ;  /* 0x0c201f0002077f89 */ /* 0x000e6200000e0000 */
[----:B0-----:R-:W-:Y:S01]  /*de00*/  FADD.FTZ R8, R3, R0 ;  /* 0x0000000003087221 */ /* 0x001fe20000010000 */
[----:B------:R-:W-:Y:S02]  /*de10*/  IMAD.MOV.U32 R0, RZ, RZ, RZ ;  /* 0x000000ffff007224 */ /* 0x000fe400078e00ff */
[----:B------:R-:W-:Y:S02]  /*de20*/  IMAD.MOV.U32 R3, RZ, RZ, -0x800000 ;  /* 0xff800000ff037424 */ /* 0x000fe400078e00ff */
[----:B-1----:R-:W-:Y:S01]  /*de30*/  FADD.FTZ R9, R2, R7 ;  /* 0x0000000702097221 */ /* 0x002fe20000010000 */
[----:B------:R-:W-:Y:S01]  /*de40*/  FSETP.NE.FTZ.AND P1, PT, R8, RZ, PT ;  /* 0x000000ff0800720b */ /* 0x000fe20003f35000 */
[----:B------:R-:W-:-:S03]  /*de50*/  IMAD.MOV.U32 R2, RZ, RZ, -0x800000 ;  /* 0xff800000ff027424 */ /* 0x000fc600078e00ff */
[----:B------:R-:W-:-:S09]  /*de60*/  FSETP.NE.FTZ.AND P2, PT, R9, RZ, PT ;  /* 0x000000ff0900720b */ /* 0x000fd20003f55000 */
[----:B------:R-:W0:Y:S01]  /*de70*/  @P1 MUFU.RCP R4, R8 ;  /* 0x0000000800041308 */ /* 0x000e220000001000 */
[----:B------:R-:W-:-:S07]  /*de80*/  @P1 FMUL.FTZ R5, R5, 0.69314718246459960938 ;  /* 0x3f31721805051820 */ /* 0x000fce0000410000 */
[----:B------:R-:W1:Y:S08]  /*de90*/  @P1 MUFU.LG2 R6, R8 ;  /* 0x0000000800061308 */ /* 0x000e700000000c00 */
        /* <DEDUP_REMOVED lines=8> */
[----:B------:R0:W4:Y:S01]  /*df20*/  @P2 MUFU.RCP R0, R9 ;  /* 0x0000000900002308 */ /* 0x0001220000001000 */
        /* <DEDUP_REMOVED lines=8> */
[----:B0-----:R-:W-:-:S02]  /*dfb0*/  IMAD.U32 R9, RZ, RZ, UR14 ;  /* 0x0000000eff097e24 */ /* 0x001fc4000f8e00ff */
        /* <DEDUP_REMOVED lines=49> */
[----:B------:R-:W-:Y:S01]  /*e2d0*/  @P2 FMUL.FTZ R9, R9, 0.69314718246459960938 ;  /* 0x3f31721809092820 */ /* 0x000fe20000410000 */
[----:B-1----:R-:W-:Y:S01]  /*e2e0*/  @P1 FMUL.FTZ R6, R6, 0.69314718246459960938 ;  /* 0x3f31721806061820 */ /* 0x002fe20000410000 */
[----:B---3--:R-:W-:Y:S01]  /*e2f0*/  @P2 FMUL.FTZ R4, R7, 0.69314718246459960938 ;  /* 0x3f31721807042820 */ /* 0x008fe20000410000 */
[-C--:B----4-:R-:W-:Y:S01]  /*e300*/  FMUL.FTZ R26, R26, R0.reuse ;  /* 0x000000001a1a7220 */ /* 0x090fe20000410000 */
        /* <DEDUP_REMOVED lines=64> */
[----:B--2---:R-:W-:-:S07]  /*e710*/  @P2 FFMA.FTZ R2, R9, R13, R4 ;  /* 0x0000000d09022223 */ /* 0x004fce0000010004 */
.L_x_1949:
[----:B------:R-:W-:Y:S05]  /*e720*/  @P0 BRA `(.L_x_2028) ;  /* 0x00000020004c0947 */ /* 0x000fea0003800000 */
[----:B------:R-:W0:Y:S01]  /*e730*/  S2R R0, SR_TID.X ;  /* 0x0000000000007919 */ /* 0x000e220000002100 */
        /* <DEDUP_REMOVED lines=22> */
[----:B------:R-:W0:Y:S01]  /*e8a0*/  @P0 LDC R14, c[0x0][0xbec] ;  /* 0x0002fb00ff0e0b82 */ /* 0x000e220000000800 */
[----:B------:R-:W-:Y:S02]  /*e8b0*/  LOP3.LUT R0, R6, 0xffffff80, RZ, 0xc0, !PT ;  /* 0xffffff8006007812 */ /* 0x000fe400078ec0ff */
[----:B------:R-:W-:-:S03]  /*e8c0*/  SHF.R.S32.HI R7, RZ, 0x7, R6 ;  /* 0x00000007ff077819 */ /* 0x000fc60000011406 */
[----:B------:R-:W-:Y:S01]  /*e8d0*/  IMAD.IADD R0, R5, 0x1, -R0 ;  /* 0x0000000105007824 */ /* 0x000fe200078e0a00 */
[----:B------:R-:W-:Y:S01]  /*e8e0*/  LEA.HI R4, R6, R7, RZ, 0x1 ;  /* 0x0000000706047211 */ /* 0x000fe200078f08ff */
[----:B------:R-:W3:Y:S01]  /*e8f0*/  LDC.64 R20, c[0x0][0xb40] ;  /* 0x0002d000ff147b82 */ /* 0x000ee20000000a00 */
[----:B------:R-:W-:Y:S02]  /*e900*/  LOP3.LUT R6, R13, 0xfffffffc, RZ, 0xc0, !PT ;  /* 0xfffffffc0d067812 */ /* 0x000fe400078ec0ff */
[----:B------:R-:W-:Y:S02]  /*e910*/  SHF.R.S32.HI R9, RZ, 0x1f, R0 ;  /* 0x0000001fff097819 */ /* 0x000fe40000011400 */
[----:B------:R-:W-:Y:S01]  /*e920*/  LOP3.LUT R4, R4, 0x3fffffe, RZ, 0xc0, !PT ;  /* 0x03fffffe04047812 */ /* 0x000fe200078ec0ff */
[----:B------:R-:W-:Y:S01]  /*e930*/  IMAD.IADD R5, R5, 0x1, -R6 ;  /* 0x0000000105057824 */ /* 0x000fe200078e0a06 */
[CC--:B------:R-:W-:Y:S01]  /*e940*/  LEA.HI R10, R9.reuse, R0.reuse, RZ, 0x2 ;  /* 0x00000000090a7211 */ /* 0x0c0fe200078f10ff */
[----:B------:R-:W5:Y:S01]  /*e950*/  @P0 LDC R152, c[0x0][0xbec] ;  /* 0x0002fb00ff980b82 */ /* 0x000f620000000800 */
[----:B------:R-:W-:Y:S01]  /*e960*/  LEA.HI R9, R9, R0, RZ, 0x5 ;  /* 0x0000000009097211 */ /* 0x000fe200078f28ff */
[----:B------:R-:W-:Y:S01]  /*e970*/  IMAD.IADD R6, R7, 0x1, -R4 ;  /* 0x0000000107067824 */ /* 0x000fe200078e0a04 */
[----:B------:R-:W-:-:S02]  /*e980*/  SHF.R.S32.HI R11, RZ, 0x2, R10 ;  /* 0x00000002ff0b7819 */ /* 0x000fc4000001140a */
[----:B------:R-:W-:Y:S02]  /*e990*/  SHF.R.S32.HI R12, RZ, 0x1f, R10 ;  /* 0x0000001fff0c7819 */ /* 0x000fe4000001140a */
[----:B------:R-:W-:Y:S01]  /*e9a0*/  LEA.HI R7, R5, R5, RZ, 0x1 ;  /* 0x0000000505077211 */ /* 0x000fe200078f08ff */
[----:B------:R-:W5:Y:S01]  /*e9b0*/  @P0 LDC R17, c[0x0][0xbf0] ;  /* 0x0002fc00ff110b82 */ /* 0x000f620000000800 */
[----:B------:R-:W-:-:S04]  /*e9c0*/  LEA.HI R12, R12, R11, RZ, 0x3 ;  /* 0x0000000b0c0c7211 */ /* 0x000fc800078f18ff */
[----:B------:R-:W-:-:S03]  /*e9d0*/  LOP3.LUT R12, R12, 0xfffffff8, RZ, 0xc0, !PT ;  /* 0xfffffff80c0c7812 */ /* 0x000fc600078ec0ff */
[----:B------:R-:W5:Y:S02]  /*e9e0*/  @P0 LDC R153, c[0x0][0xbf0] ;  /* 0x0002fc00ff990b82 */ /* 0x000f640000000800 */
[----:B------:R-:W-:Y:S01]  /*e9f0*/  IMAD.IADD R4, R11, 0x1, -R12 ;  /* 0x000000010b047824 */ /* 0x000fe200078e0a0c */
[----:B------:R-:W-:Y:S02]  /*ea00*/  LOP3.LUT R12, R7, 0x1ffffffe, RZ, 0xc0, !PT ;  /* 0x1ffffffe070c7812 */ /* 0x000fe400078ec0ff */
[----:B------:R-:W-:-:S03]  /*ea10*/  SHF.R.S32.HI R7, RZ, 0x5, R9 ;  /* 0x00000005ff077819 */ /* 0x000fc60000011409 */
[----:B------:R-:W-:Y:S02]  /*ea20*/  IMAD.IADD R16, R5, 0x1, -R12 ;  /* 0x0000000105107824 */ /* 0x000fe400078e0a0c */
[----:B------:R-:W-:Y:S02]  /*ea30*/  IMAD R7, R7, 0x10, R4 ;  /* 0x0000001007077824 */ /* 0x000fe400078e0204 */
[----:B------:R-:W-:Y:S02]  /*ea40*/  IMAD.U32 R5, RZ, RZ, UR5 ;  /* 0x00000005ff057e24 */ /* 0x000fe4000f8e00ff */
[----:B------:R-:W-:Y:S02]  /*ea50*/  IMAD R9, R6, 0x40, R7 ;  /* 0x0000004006097824 */ /* 0x000fe400078e0207 */
[----:B------:R-:W-:Y:S01]  /*ea60*/  IMAD.U32 R4, RZ, RZ, UR4 ;  /* 0x00000004ff047e24 */ /* 0x000fe2000f8e00ff */
[----:B------:R-:W-:Y:S01]  /*ea70*/  UIMAD.WIDE.U32 UR4, UR41, UR8, URZ ;  /* 0x00000008290472a5 */ /* 0x000fe2000f8e003f */
[----:B------:R-:W-:Y:S01]  /*ea80*/  IMAD.U32 R5, RZ, RZ, UR6 ;  /* 0x00000006ff057e24 */ /* 0x000fe2000f8e00ff */
[----:B------:R-:W-:Y:S01]  /*ea90*/  LEA R6, R16, R9, 0x3 ;  /* 0x0000000910067211 */ /* 0x000fe200078e18ff */
[----:B------:R-:W-:-:S02]  /*eaa0*/  UIMAD UR6, UR41, UR9, UR7 ;  /* 0x00000009290672a4 */ /* 0x000fc4000f8e0207 */
[----:B------:R-:W-:Y:S02]  /*eab0*/  IMAD R16, RZ, RZ, -UR41 ;  /* 0x80000029ff107e24 */ /* 0x000fe4000f8e02ff */
[----:B----4-:R-:W-:Y:S01]  /*eac0*/  IMAD R12, R18, UR10, RZ ;  /* 0x0000000a120c7c24 */ /* 0x010fe2000f8e02ff */
[----:B------:R-:W-:Y:S01]  /*ead0*/  UIADD3 UR6, UR5, UR6, URZ ;  /* 0x0000000605067290 */ /* 0x000fe2000fffe03f */
[----:B--2---:R-:W-:Y:S01]  /*eae0*/  IMAD R11, R22, 0x80, R6 ;  /* 0x00000080160b7824 */ /* 0x004fe200078e0206 */
[----:B------:R-:W-:Y:S01]  /*eaf0*/  ULDC.64 UR8, c[0x0][0xb28] ;  /* 0x0002ca0000087ab9 */ /* 0x000fe20000000a00 */
[----:B-1----:R-:W-:Y:S02]  /*eb00*/  IMAD R23, R23, R16, UR11 ;  /* 0x0000000b17177e24 */ /* 0x002fe4000f8e0210 */
[----:B------:R-:W-:Y:S02]  /*eb10*/  IMAD R15, R19, UR12, R12 ;  /* 0x0000000c130f7c24 */ /* 0x000fe4000f8e020c */
[----:B------:R-:W-:Y:S01]  /*eb20*/  IMAD.WIDE.U32 R4, R18, UR12, R4 ;  /* 0x0000000c12047c25 */ /* 0x000fe2000f8e0004 */
[----:B------:R-:W-:-:S03]  /*eb30*/  SHF.R.S32.HI R16, RZ, 0x1f, R23 ;  /* 0x0000001fff107819 */ /* 0x000fc60000011417 */
[----:B0-----:R-:W-:-:S04]  /*eb40*/  @P0 IMAD.HI.U32 R12, R11, R14, RZ ;  /* 0x0000000e0b0c0227 */ /* 0x001fc800078e00ff */
[----:B------:R-:W-:Y:S02]  /*eb50*/  IMAD.U32 R7, RZ, RZ, UR5 ;  /* 0x00000005ff077e24 */ /* 0x000fe4000f8e00ff */
[----:B------:R-:W-:Y:S01]  /*eb60*/  IMAD.U32 R6, RZ, RZ, UR4 ;  /* 0x00000004ff067e24 */ /* 0x000fe2000f8e00ff */
[----:B------:R-:W-:Y:S01]  /*eb70*/  ULDC.64 UR4, c[0x0][0xbe0] ;  /* 0x0002f80000047ab9 */ /* 0x000fe20000000a00 */
[----:B------:R-:W-:Y:S01]  /*eb80*/  IMAD.U32 R7, RZ, RZ, UR6 ;  /* 0x00000006ff077e24 */ /* 0x000fe2000f8e00ff */
[----:B------:R-:W-:Y:S01]  /*eb90*/  ULDC.64 UR6, c[0x0][0xb48] ;  /* 0x0002d20000067ab9 */ /* 0x000fe20000000a00 */
[----:B------:R-:W-:Y:S02]  /*eba0*/  IMAD.IADD R5, R5, 0x1, R15 ;  /* 0x0000000105057824 */ /* 0x000fe400078e020f */
[----:B---3--:R-:W-:Y:S02]  /*ebb0*/  IMAD R14, R20, UR10, RZ ;  /* 0x0000000a140e7c24 */ /* 0x008fe4000f8e02ff */
[----:B-----5:R-:W-:-:S04]  /*ebc0*/  @P0 IMAD.HI.U32 R152, R11, R152, RZ ;  /* 0x000000980b980227 */ /* 0x020fc800078e00ff */
[----:B------:R-:W-:Y:S01]  /*ebd0*/  IMAD.MOV.U32 R13, RZ, RZ, R11 ;  /* 0x000000ffff0d7224 */ /* 0x000fe200078e000b */
[----:B------:R-:W-:Y:S01]  /*ebe0*/  @P0 SHF.R.U32.HI R13, RZ, R17, R12 ;  /* 0x00000011ff0d0219 */ /* 0x000fe2000001160c */
[----:B------:R-:W-:Y:S02]  /*ebf0*/  IMAD R17, R21, UR12, R14 ;  /* 0x0000000c15117c24 */ /* 0x000fe4000f8e020e */
[----:B------:R-:W-:-:S04]  /*ec00*/  IMAD.WIDE.U32 R6, R20, UR12, R6 ;  /* 0x0000000c14067c25 */ /* 0x000fc8000f8e0006 */
[----:B------:R-:W-:Y:S01]  /*ec10*/  IMAD.MOV.U32 R15, RZ, RZ, R11 ;  /* 0x000000ffff0f7224 */ /* 0x000fe200078e000b */
[----:B------:R-:W-:Y:S01]  /*ec20*/  @P0 SHF.R.U32.HI R15, RZ, R153, R152 ;  /* 0x00000099ff0f0219 */ /* 0x000fe20000011698 */
        /* <DEDUP_REMOVED lines=34> */
[----:B------:R-:W-:Y:S01]  /*ee50*/  ULDC.64 UR8, c[0x0][0xb00] ;  /* 0x0002c00000087ab9 */ /* 0x000fe20000000a00 */
[----:B------:R-:W-:-:S02]  /*ee60*/  ULDC UR6, c[0x0][0xa88] ;  /* 0x0002a20000067ab9 */ /* 0x000fc40000000800 */
[----:B------:R-:W-:Y:S01]  /*ee70*/  IMAD.IADD R5, R5, 0x1, R15 ;  /* 0x0000000105057824 */ /* 0x000fe200078e020f */
[----:B------:R-:W-:Y:S01]  /*ee80*/  LEA R6, P1, R12, UR8, 0x2 ;  /* 0x000000080c067c11 */ /* 0x000fe2000f8210ff */
[----:B------:R-:W-:Y:S01]  /*ee90*/  IMAD.IADD R7, R13, 0x1, R17 ;  /* 0x000000010d077824 */ /* 0x000fe200078e0211 */
[----:B------:R-:W-:Y:S01]  /*eea0*/  SHFL.IDX PT, R14, R16, 0x1, 0x1c1f ;  /* 0x003c1f00100e7f89 */ /* 0x000fe200000e0000 */
[----:B------:R-:W-:Y:S01]  /*eeb0*/  IMAD R11, R22, 0x80, R9 ;  /* 0x00000080160b7824 */ /* 0x000fe200078e0209 */
[----:B------:R-:W-:Y:S01]  /*eec0*/  LEA.HI.X R17, R4, UR7, R5, 0x2, P0 ;  /* 0x0000000704117c11 */ /* 0x000fe200080f1405 */
[----:B0-----:R-:W-:Y:S01]  /*eed0*/  ULEA UR4, UR5, UR4, 0x18 ;  /* 0x0000000405047291 */ /* 0x001fe2000f8ec03f */
[----:B------:R-:W-:Y:S01]  /*eee0*/  LEA.HI.X R7, R12, UR9, R7, 0x2, P1 ;  /* 0x000000090c077c11 */ /* 0x000fe200088f1407 */
[----:B------:R-:W-:Y:S01]  /*eef0*/  IMAD R8, R8, UR6, RZ ;  /* 0x0000000608087c24 */ /* 0x000fe2000f8e02ff */
[----:B------:R-:W-:Y:S01]  /*ef00*/  SHFL.IDX PT, R12, R16, RZ, 0x1c1f ;  /* 0x001c1fff100c7589 */ /* 0x000fe200000e0000 */
[----:B------:R-:W-:Y:S01]  /*ef10*/  LOP3.LUT P0, RZ, R0, 0x3, RZ, 0xc0, !PT ;  /* 0x0000000300ff7812 */ /* 0x000fe2000780c0ff */
[C---:B------:R-:W-:Y:S01]  /*ef20*/  VIADD R9, R11.reuse, 0x8 ;  /* 0x000000080b097836 */ /* 0x040fe20000000000 */
[----:B------:R-:W-:Y:S01]  /*ef30*/  UIADD3 UR4, UR4, 0x22820, URZ ;  /* 0x0002282004047890 */ /* 0x000fe2000fffe03f */
[----:B------:R-:W0:Y:S01]  /*ef40*/  SHFL.IDX PT, R13, R17, RZ, 0x1c1f ;  /* 0x001c1fff110d7589 */ /* 0x000e2200000e0000 */
[----:B------:R-:W-:-:S02]  /*ef50*/  ISETP.GE.OR P1, PT, R11, R8, P0 ;  /* 0x000000080b00720c */ /* 0x000fc40000726670 */
[-C--:B------:R-:W-:Y:S01]  /*ef60*/  ISETP.GE.OR P0, PT, R9, R8.reuse, P0 ;  /* 0x000000080900720c */ /* 0x080fe20000706670 */
[----:B------:R1:W2:Y:S01]  /*ef70*/  SHFL.IDX PT, R15, R17, 0x1, 0x1c1f ;  /* 0x003c1f00110f7f89 */ /* 0x0002a200000e0000 */
[----:B------:R-:W-:Y:S01]  /*ef80*/  UPRMT UR4, URZ, 0x654, UR4 ;  /* 0x000006543f047896 */ /* 0x000fe20008000004 */
[----:B------:R-:W-:Y:S02]  /*ef90*/  ISETP.GE.AND P2, PT, R11, R8, PT ;  /* 0x000000080b00720c */ /* 0x000fe40003f46270 */
[----:B------:R3:W4:Y:S01]  /*efa0*/  SHFL.IDX PT, R4, R6, RZ, 0x1c1f ;  /* 0x001c1fff06047589 */ /* 0x00072200000e0000 */
[----:B-1----:R-:W-:-:S03]  /*efb0*/  LOP3.LUT R17, R10, 0x7ffffffc, RZ, 0xc0, !PT ;  /* 0x7ffffffc0a117812 */ /* 0x002fc600078ec0ff */
[----:B------:R3:W1:Y:S02]  /*efc0*/  SHFL.IDX PT, R5, R7, RZ, 0x1c1f ;  /* 0x001c1fff07057589 */ /* 0x00066400000e0000 */
[----:B------:R-:W-:Y:S01]  /*efd0*/  SYNCS.ARRIVE.TRANS64.RED.A1T0 RZ, [UR4], RZ ;  /* 0x000000ffffff79a7 */ /* 0x000fe20008100404 */
[----:B------:R-:W-:-:S04]  /*efe0*/  IMAD.IADD R0, R0, 0x1, -R17 ;  /* 0x0000000100007824 */ /* 0x000fc800078e0a11 */
[----:B------:R-:W-:Y:S01]  /*eff0*/  IMAD.SHL.U32 R0, R0, 0x2, RZ ;  /* 0x0000000200007824 */ /* 0x000fe200078e00ff */
[----:B0-----:R3:W-:Y:S04]  /*f000*/  @!P1 ST.E desc[UR36][R12.64], R3 ;  /* 0x000000030c009985 */ /* 0x0017e8000c101924 */
[----:B--2---:R3:W-:Y:S01]  /*f010*/  @!P0 ST.E desc[UR36][R14.64], R2 ;  /* 0x000000020e008985 */ /* 0x0047e2000c101924 */
[----:B------:R-:W-:Y:S05]  /*f020*/  @P2 BRA `(.L_x_2030) ;  /* 0x0000000800f82947 */ /* 0x000fea0003800000 */
[C---:B---3--:R-:W-:Y:S01]  /*f030*/  VIADD R2, R0.reuse, 0x8 ;  /* 0x0000000800027836 */ /* 0x048fe20000000000 */
[----:B------:R-:W-:Y:S01]  /*f040*/  ULDC UR4, c[0x0][0xac8] ;  /* 0x0002b20000047ab9 */ /* 0x000fe20000000800 */
[C---:B------:R-:W-:Y:S01]  /*f050*/  VIADD R3, R0.reuse, 0x10 ;  /* 0x0000001000037836 */ /* 0x040fe20000000000 */
[C---:B------:R-:W-:Y:S01]  /*f060*/  IADD3 R10, R0.reuse, 0x18, RZ ;  /* 0x00000018000a7810 */ /* 0x040fe20007ffe0ff */
[----:B------:R-:W-:Y:S01]  /*f070*/  VIADD R16, R0, 0x20 ;  /* 0x0000002000107836 */ /* 0x000fe20000000000 */
[----:B------:R-:W-:Y:S01]  /*f080*/  ISETP.GE.AND P3, PT, R2, UR4, PT ;  /* 0x0000000402007c0c */ /* 0x000fe2000bf66270 */
[C---:B------:R-:W-:Y:S01]  /*f090*/  VIADD R17, R0.reuse, 0x28 ;  /* 0x0000002800117836 */ /* 0x040fe20000000000 */
[----:B------:R-:W-:Y:S01]  /*f0a0*/  ISETP.GE.AND P4, PT, R3, UR4, PT ;  /* 0x0000000403007c0c */ /* 0x000fe2000bf86270 */
[----:B------:R-:W-:Y:S01]  /*f0b0*/  VIADD R18, R0, 0x30 ;  /* 0x0000003000127836 */ /* 0x000fe20000000000 */
[----:B------:R-:W-:Y:S01]  /*f0c0*/  ISETP.GE.AND P5, PT, R10, UR4, PT ;  /* 0x000000040a007c0c */ /* 0x000fe2000bfa6270 */
[C---:B------:R-:W-:Y:S01]  /*f0d0*/  VIADD R19, R0.reuse, 0x38 ;  /* 0x0000003800137836 */ /* 0x040fe20000000000 */
[C---:B------:R-:W-:Y:S01]  /*f0e0*/  ISETP.GE.AND P2, PT, R0.reuse, UR4, PT ;  /* 0x0000000400007c0c */ /* 0x040fe2000bf46270 */
[----:B------:R-:W-:Y:S01]  /*f0f0*/  VIADD R20, R0, 0x40 ;  /* 0x0000004000147836 */ /* 0x000fe20000000000 */
[----:B------:R-:W-:Y:S01]  /*f100*/  ISETP.GE.AND P0, PT, R16, UR4, PT ;  /* 0x0000000410007c0c */ /* 0x000fe2000bf06270 */
[C---:B------:R-:W-:Y:S01]  /*f110*/  VIADD R21, R0.reuse, 0x48 ;  /* 0x0000004800157836 */ /* 0x040fe20000000000 */
[----:B------:R-:W-:Y:S01]  /*f120*/  ISETP.GE.AND P1, PT, R17, UR4, PT ;  /* 0x0000000411007c0c */ /* 0x000fe2000bf26270 */
[----:B------:R-:W-:-:S02]  /*f130*/  VIADD R22, R0, 0x50 ;  /* 0x0000005000167836 */ /* 0x000fc40000000000 */
[----:B------:R-:W-:Y:S01]  /*f140*/  @!P3 LEA.HI R2, R2, R2, RZ, 0x1 ;  /* 0x000000020202b211 */ /* 0x000fe200078f08ff */
[----:B------:R-:W-:Y:S01]  /*f150*/  VIADD R23, R0, 0x58 ;  /* 0x0000005800177836 */ /* 0x000fe20000000000 */
[----:B------:R-:W-:Y:S02]  /*f160*/  @!P4 LEA.HI R3, R3, R3, RZ, 0x1 ;  /* 0x000000030303c211 */ /* 0x000fe400078f08ff */
[----:B------:R-:W-:Y:S02]  /*f170*/  @!P5 LEA.HI R10, R10, R10, RZ, 0x1 ;  /* 0x0000000a0a0ad211 */ /* 0x000fe400078f08ff */
[----:B------:R-:W-:Y:S02]  /*f180*/  @!P3 LOP3.LUT R11, R2, 0xfffffffe, RZ, 0xc0, !PT ;  /* 0xfffffffe020bb812 */ /* 0x000fe400078ec0ff */
[----:B------:R-:W-:Y:S01]  /*f190*/  @!P4 LOP3.LUT R13, R3, 0xfffffffe, RZ, 0xc0, !PT ;  /* 0xfffffffe030dc812 */ /* 0x000fe200078ec0ff */
[----:B-1--4-:R-:W-:Y:S01]  /*f1a0*/  @!P2 IMAD.WIDE R2, R0, 0x4, R4 ;  /* 0x000000040002a825 */ /* 0x012fe200078e0204 */
[----:B------:R-:W-:-:S02]  /*f1b0*/  @!P5 LOP3.LUT R15, R10, 0xfffffffe, RZ, 0xc0, !PT ;  /* 0xfffffffe0a0fd812 */ /* 0x000fc400078ec0ff */
[----:B------:R-:W-:Y:S01]  /*f1c0*/  ISETP.GE.AND P6, PT, R22, UR4, PT ;  /* 0x0000000416007c0c */ /* 0x000fe2000bfc6270 */
[--C-:B------:R-:W-:Y:S01]  /*f1d0*/  @!P3 IMAD.WIDE R10, R11, 0x4, R4.reuse ;  /* 0x000000040b0ab825 */ /* 0x100fe200078e0204 */
[----:B------:R0:W-:Y:S01]  /*f1e0*/  @!P2 ST.E.64 desc[UR36][R2.64], R24 ;  /* 0x000000180200a985 */ /* 0x0001e2000c101b24 */
[----:B------:R-:W-:Y:S02]  /*f1f0*/  ISETP.GE.AND P2, PT, R18, UR4, PT ;  /* 0x0000000412007c0c */ /* 0x000fe4000bf46270 */
[--C-:B------:R-:W-:Y:S01]  /*f200*/  @!P4 IMAD.WIDE R12, R13, 0x4, R4.reuse ;  /* 0x000000040d0cc825 */ /* 0x100fe200078e0204 */
[----:B------:R1:W-:Y:S01]  /*f210*/  @!P3 ST.E.64 desc[UR36][R10.64], R28 ;  /* 0x0000001c0a00b985 */ /* 0x0003e2000c101b24 */
[----:B------:R-:W-:Y:S02]  /*f220*/  ISETP.GE.AND P3, PT, R19, UR4, PT ;  /* 0x0000000413007c0c */ /* 0x000fe4000bf66270 */
[----:B------:R-:W-:Y:S01]  /*f230*/  @!P5 IMAD.WIDE R14, R15, 0x4, R4 ;  /* 0x000000040f0ed825 */ /* 0x000fe200078e0204 */
[----:B------:R2:W-:Y:S01]  /*f240*/  @!P4 ST.E.64 desc[UR36][R12.64], R32 ;  /* 0x000000200c00c985 */ /* 0x0005e2000c101b24 */
[----:B------:R-:W-:-:S02]  /*f250*/  ISETP.GE.AND P4, PT, R20, UR4, PT ;  /* 0x0000000414007c0c */ /* 0x000fc4000bf86270 */
[----:B------:R-:W-:Y:S01]  /*f260*/  @!P0 LEA.HI R16, R16, R16, RZ, 0x1 ;  /* 0x0000001010108211 */ /* 0x000fe200078f08ff */
[----:B------:R3:W-:Y:S01]  /*f270*/  @!P5 ST.E.64 desc[UR36][R14.64], R36 ;  /* 0x000000240e00d985 */ /* 0x0007e2000c101b24 */
[----:B------:R-:W-:Y:S01]  /*f280*/  ISETP.GE.AND P5, PT, R21, UR4, PT ;  /* 0x0000000415007c0c */ /* 0x000fe2000bfa6270 */
[----:B0-----:R-:W-:Y:S01]  /*f290*/  VIADD R24, R0, 0x60 ;  /* 0x0000006000187836 */ /* 0x001fe20000000000 */
[----:B------:R-:W-:Y:S02]  /*f2a0*/  @!P1 LEA.HI R17, R17, R17, RZ, 0x1 ;  /* 0x0000001111119211 */ /* 0x000fe400078f08ff */
[----:B------:R-:W-:Y:S02]  /*f2b0*/  @!P0 LOP3.LUT R3, R16, 0xfffffffe, RZ, 0xc0, !PT ;  /* 0xfffffffe10038812 */ /* 0x000fe400078ec0ff */
        /* <DEDUP_REMOVED lines=11> */
[----:B------:R-:W-:Y:S01]  /*f370*/  @!P3 LOP3.LUT R19, R19, 0xfffffffe, RZ, 0xc0, !PT ;  /* 0xfffffffe1313b812 */ /* 0x000fe200078ec0ff */
[----:B------:R-:W-:Y:S01]  /*f380*/  VIADD R18, R0, 0x68 ;  /* 0x0000006800127836 */ /* 0x000fe20000000000 */
[----:B---3--:R-:W-:Y:S01]  /*f390*/  @!P4 LOP3.LUT R15, R20, 0xfffffffe, RZ, 0xc0, !PT ;  /* 0xfffffffe140fc812 */ /* 0x008fe200078ec0ff */
[----:B------:R-:W-:Y:S01]  /*f3a0*/  VIADD R20, R0, 0x78 ;  /* 0x0000007800147836 */ /* 0x000fe20000000000 */
[----:B------:R-:W-:-:S02]  /*f3b0*/  @!P5 LOP3.LUT R21, R21, 0xfffffffe, RZ, 0xc0, !PT ;  /* 0xfffffffe1515d812 */ /* 0x000fc400078ec0ff */
[----:B------:R-:W-:Y:S01]  /*f3c0*/  @!P6 LOP3.LUT R17, R22, 0xfffffffe, RZ, 0xc0, !PT ;  /* 0xfffffffe1611e812 */ /* 0x000fe200078ec0ff */
[----:B------:R-:W-:Y:S01]  /*f3d0*/  VIADD R22, R0, 0x88 ;  /* 0x0000008800167836 */ /* 0x000fe20000000000 */
[----:B------:R-:W-:Y:S01]  /*f3e0*/  ISETP.GE.AND P1, PT, R23, UR4, PT ;  /* 0x0000000417007c0c */ /* 0x000fe2000bf26270 */
[----:B0-----:R-:W-:Y:S01]  /*f3f0*/  @!P2 IMAD.WIDE R2, R13, 0x4, R4 ;  /* 0x000000040d02a825 */ /* 0x001fe200078e0204 */
[----:B------:R-:W-:-:S03]  /*f400*/  ISETP.GE.AND P0, PT, R24, UR4, PT ;  /* 0x0000000418007c0c */ /* 0x000fc6000bf06270 */
        /* <DEDUP_REMOVED lines=8> */
[----:B------:R-:W-:-:S02]  /*f490*/  ISETP.GE.AND P3, PT, R22, UR4, PT ;  /* 0x0000000416007c0c */ /* 0x000fc4000bf66270 */
        /* <DEDUP_REMOVED lines=26> */
[----:B------:R-:W-:Y:S01]  /*f640*/  VIADD R20, R0, 0xb0 ;  /* 0x000000b000147836 */ /* 0x000fe20000000000 */
[----:B------:R-:W-:Y:S02]  /*f650*/  @!P4 LOP3.LUT R21, R21, 0xfffffffe, RZ, 0xc0, !PT ;  /* 0xfffffffe1515c812 */ /* 0x000fe400078ec0ff */
[----:B----4-:R-:W-:Y:S01]  /*f660*/  @!P3 LOP3.LUT R17, R22, 0xfffffffe, RZ, 0xc0, !PT ;  /* 0xfffffffe1611b812 */ /* 0x010fe200078ec0ff */
[----:B------:R-:W-:Y:S01]  /*f670*/  VIADD R22, R0, 0xc0 ;  /* 0x000000c000167836 */ /* 0x000fe20000000000 */
[----:B------:R-:W-:Y:S01]  /*f680*/  ISETP.GE.AND P0, PT, R23, UR4, PT ;  /* 0x0000000417007c0c */ /* 0x000fe2000bf06270 */
[----:B0-----:R-:W-:Y:S01]  /*f690*/  @!P2 IMAD.WIDE R2, R13, 0x4, R4 ;  /* 0x000000040d02a825 */ /* 0x001fe200078e0204 */
[----:B------:R-:W-:-:S03]  /*f6a0*/  ISETP.GE.AND P1, PT, R24, UR4, PT ;  /* 0x0000000418007c0c */ /* 0x000fc6000bf26270 */
        /* <DEDUP_REMOVED lines=15> */
[----:B------:R-:W-:Y:S02]  /*f7a0*/  @!P1 LEA.HI R24, R24, R24, RZ, 0x1 ;  /* 0x0000001818189211 */ /* 0x000fe400078f08ff */
[----:B------:R-:W-:Y:S02]  /*f7b0*/  ISETP.GE.AND P3, PT, R19, UR4, PT ;  /* 0x0000000413007c0c */ /* 0x000fe4000bf66270 */
[----:B------:R-:W-:-:S02]  /*f7c0*/  ISETP.GE.AND P5, PT, R21, UR4, PT ;  /* 0x0000000415007c0c */ /* 0x000fc4000bfa6270 */
[----:B0-----:R-:W-:Y:S02]  /*f7d0*/  @!P0 LOP3.LUT R3, R23, 0xfffffffe, RZ, 0xc0, !PT ;  /* 0xfffffffe17038812 */ /* 0x001fe400078ec0ff */
[----:B------:R-:W-:Y:S02]  /*f7e0*/  @!P2 LEA.HI R18, R18, R18, RZ, 0x1 ;  /* 0x000000121212a211 */ /* 0x000fe400078f08ff */
[----:B-1----:R-:W-:Y:S01]  /*f7f0*/  @!P1 LOP3.LUT R11, R24, 0xfffffffe, RZ, 0xc0, !PT ;  /* 0xfffffffe180b9812 */ /* 0x002fe200078ec0ff */
[--C-:B------:R-:W-:Y:S01]  /*f800*/  @!P0 IMAD.WIDE R2, R3, 0x4, R4.reuse ;  /* 0x0000000403028825 */ /* 0x100fe200078e0204 */
[----:B------:R-:W-:Y:S02]  /*f810*/  @!P4 LEA.HI R20, R20, R20, RZ, 0x1 ;  /* 0x000000141414c211 */ /* 0x000fe400078f08ff */
[----:B--2---:R-:W-:Y:S01]  /*f820*/  @!P2 LOP3.LUT R13, R18, 0xfffffffe, RZ, 0xc0, !PT ;  /* 0xfffffffe120da812 */ /* 0x004fe200078ec0ff */
[--C-:B------:R-:W-:Y:S01]  /*f830*/  @!P1 IMAD.WIDE R10, R11, 0x4, R4.reuse ;  /* 0x000000040b0a9825 */ /* 0x100fe200078e0204 */
[----:B------:R-:W-:Y:S01]  /*f840*/  @!P3 LEA.HI R19, R19, R19, RZ, 0x1 ;  /* 0x000000131313b211 */ /* 0x000fe200078f08ff */
[----:B------:R0:W-:Y:S01]  /*f850*/  @!P0 ST.E.64 desc[UR36][R2.64], R96 ;  /* 0x0000006002008985 */ /* 0x0001e2000c101b24 */
[----:B------:R-:W-:Y:S01]  /*f860*/  @!P5 LEA.HI R21, R21, R21, RZ, 0x1 ;  /* 0x000000151515d211 */ /* 0x000fe200078f08ff */
[----:B------:R-:W-:Y:S01]  /*f870*/  @!P2 IMAD.WIDE R12, R13, 0x4, R4 ;  /* 0x000000040d0ca825 */ /* 0x000fe200078e0204 */
[----:B------:R-:W-:Y:S01]  /*f880*/  @!P3 LOP3.LUT R19, R19, 0xfffffffe, RZ, 0xc0, !PT ;  /* 0xfffffffe1313b812 */ /* 0x000fe200078ec0ff */
[----:B------:R1:W-:Y:S01]  /*f890*/  @!P1 ST.E.64 desc[UR36][R10.64], R100 ;  /* 0x000000640a009985 */ /* 0x0003e2000c101b24 */
[----:B------:R-:W-:-:S02]  /*f8a0*/  @!P6 LEA.HI R22, R22, R22, RZ, 0x1 ;  /* 0x000000161616e211 */ /* 0x000fc400078f08ff */
[----:B---3--:R-:W-:Y:S01]  /*f8b0*/  @!P4 LOP3.LUT R15, R20, 0xfffffffe, RZ, 0xc0, !PT ;  /* 0xfffffffe140fc812 */ /* 0x008fe200078ec0ff */
[----:B------:R-:W-:Y:S01]  /*f8c0*/  @!P2 ST.E.64 desc[UR36][R12.64], R104 ;  /* 0x000000680c00a985 */ /* 0x000fe2000c101b24 */
[----:B------:R-:W-:Y:S01]  /*f8d0*/  @!P5 LOP3.LUT R21, R21, 0xfffffffe, RZ, 0xc0, !PT ;  /* 0xfffffffe1515d812 */ /* 0x000fe200078ec0ff */
[----:B------:R-:W-:Y:S01]  /*f8e0*/  VIADD R20, R0, 0xd8 ;  /* 0x000000d800147836 */ /* 0x000fe20000000000 */
[----:B----4-:R-:W-:Y:S02]  /*f8f0*/  @!P6 LOP3.LUT R17, R22, 0xfffffffe, RZ, 0xc0, !PT ;  /* 0xfffffffe1611e812 */ /* 0x010fe400078ec0ff */
[----:B------:R-:W-:Y:S01]  /*f900*/  IADD3 R18, R0, 0xc8, RZ ;  /* 0x000000c800127810 */ /* 0x000fe20007ffe0ff */
[--C-:B0-----:R-:W-:Y:S01]  /*f910*/  @!P3 IMAD.WIDE R2, R19, 0x4, R4.reuse ;  /* 0x000000041302b825 */ /* 0x101fe200078e0204 */
[----:B------:R-:W-:Y:S02]  /*f920*/  ISETP.GE.AND P2, PT, R20, UR4, PT ;  /* 0x0000000414007c0c */ /* 0x000fe4000bf46270 */
[----:B------:R-:W-:Y:S01]  /*f930*/  ISETP.GE.AND P0, PT, R18, UR4, PT ;  /* 0x0000000412007c0c */ /* 0x000fe2000bf06270 */
[--C-:B-1----:R-:W-:Y:S01]  /*f940*/  @!P4 IMAD.WIDE R10, R15, 0x4, R4.reuse ;  /* 0x000000040f0ac825 */ /* 0x102fe200078e0204 */
[----:B------:R0:W-:Y:S03]  /*f950*/  @!P3 ST.E.64 desc[UR36][R2.64], R108 ;  /* 0x0000006c0200b985 */ /* 0x0001e6000c101b24 */
[--C-:B------:R-:W-:Y:S01]  /*f960*/  @!P5 IMAD.WIDE R14, R21, 0x4, R4.reuse ;  /* 0x00000004150ed825 */ /* 0x100fe200078e0204 */
[----:B------:R1:W-:Y:S03]  /*f970*/  @!P4 ST.E.64 desc[UR36][R10.64], R112 ;  /* 0x000000700a00c985 */ /* 0x0003e6000c101b24 */
[----:B------:R-:W-:Y:S01]  /*f980*/  VIADD R19, R0, 0xd0 ;  /* 0x000000d000137836 */ /* 0x000fe20000000000 */
[----:B------:R2:W-:Y:S01]  /*f990*/  @!P5 ST.E.64 desc[UR36][R14.64], R116 ;  /* 0x000000740e00d985 */ /* 0x0005e2000c101b24 */
[----:B------:R-:W-:Y:S01]  /*f9a0*/  @!P6 IMAD.WIDE R16, R17, 0x4, R4 ;  /* 0x000000041110e825 */ /* 0x000fe200078e0204 */
[----:B------:R-:W-:-:S02]  /*f9b0*/  @!P2 LEA.HI R20, R20, R20, RZ, 0x1 ;  /* 0x000000141414a211 */ /* 0x000fc400078f08ff */
[----:B------:R-:W-:Y:S01]  /*f9c0*/  ISETP.GE.AND P1, PT, R19, UR4, PT ;  /* 0x0000000413007c0c */ /* 0x000fe2000bf26270 */
[C---:B------:R-:W-:Y:S01]  /*f9d0*/  VIADD R21, R0.reuse, 0xe0 ;  /* 0x000000e000157836 */ /* 0x040fe20000000000 */
[----:B------:R3:W-:Y:S01]  /*f9e0*/  @!P6 ST.E.64 desc[UR36][R16.64], R120 ;  /* 0x000000781000e985 */ /* 0x0007e2000c101b24 */
[----:B0-----:R-:W-:Y:S01]  /*f9f0*/  VIADD R3, R0, 0xf8 ;  /* 0x000000f800037836 */ /* 0x001fe20000000000 */
[----:B------:R-:W-:Y:S01]  /*fa00*/  @!P0 LEA.HI R18, R18, R18, RZ, 0x1 ;  /* 0x0000001212128211 */ /* 0x000fe200078f08ff */
[C---:B------:R-:W-:Y:S01]  /*fa10*/  VIADD R12, R0.reuse, 0xe8 ;  /* 0x000000e8000c7836 */ /* 0x040fe20000000000 */
[----:B------:R-:W-:Y:S01]  /*fa20*/  ISETP.GE.AND P3, PT, R21, UR4, PT ;  /* 0x0000000415007c0c */ /* 0x000fe2000bf66270 */
[----:B------:R-:W-:Y:S01]  /*fa30*/  VIADD R13, R0, 0xf0 ;  /* 0x000000f0000d7836 */ /* 0x000fe20000000000 */
[----:B------:R-:W-:Y:S02]  /*fa40*/  ISETP.GE.AND P6, PT, R3, UR4, PT ;  /* 0x0000000403007c0c */ /* 0x000fe4000bfc6270 */
[----:B------:R-:W-:-:S02]  /*fa50*/  ISETP.GE.AND P4, PT, R12, UR4, PT ;  /* 0x000000040c007c0c */ /* 0x000fc4000bf86270 */
[----:B------:R-:W-:Y:S02]  /*fa60*/  ISETP.GE.AND P5, PT, R13, UR4, PT ;  /* 0x000000040d007c0c */ /* 0x000fe4000bfa6270 */
[----:B------:R-:W-:-:S04]  /*fa70*/  @!P1 LEA.HI R19, R19, R19, RZ, 0x1 ;  /* 0x0000001313139211 */ /* 0x000fc800078f08ff */
[----:B-1----:R-:W-:Y:S02]  /*fa80*/  @!P1 LOP3.LUT R11, R19, 0xfffffffe, RZ, 0xc0, !PT ;  /* 0xfffffffe130b9812 */ /* 0x002fe400078ec0ff */
[----:B------:R-:W-:Y:S02]  /*fa90*/  @!P3 LEA.HI R21, R21, R21, RZ, 0x1 ;  /* 0x000000151515b211 */ /* 0x000fe400078f08ff */
[----:B------:R-:W-:Y:S02]  /*faa0*/  @!P6 LEA.HI R10, R3, R3, RZ, 0x1 ;  /* 0x00000003030ae211 */ /* 0x000fe400078f08ff */
[----:B------:R-:W-:Y:S02]  /*fab0*/  @!P4 LEA.HI R12, R12, R12, RZ, 0x1 ;  /* 0x0000000c0c0cc211 */ /* 0x000fe400078f08ff */
[----:B------:R-:W-:Y:S02]  /*fac0*/  @!P5 LEA.HI R2, R13, R13, RZ, 0x1 ;  /* 0x0000000d0d02d211 */ /* 0x000fe400078f08ff */
[----:B------:R-:W-:-:S02]  /*fad0*/  @!P0 LOP3.LUT R3, R18, 0xfffffffe, RZ, 0xc0, !PT ;  /* 0xfffffffe12038812 */ /* 0x000fc400078ec0ff */
[----:B------:R-:W-:Y:S02]  /*fae0*/  @!P2 LOP3.LUT R13, R20, 0xfffffffe, RZ, 0xc0, !PT ;  /* 0xfffffffe140da812 */ /* 0x000fe400078ec0ff */
[----:B--2---:R-:W-:Y:S02]  /*faf0*/  @!P3 LOP3.LUT R15, R21, 0xfffffffe, RZ, 0xc0, !PT ;  /* 0xfffffffe150fb812 */ /* 0x004fe400078ec0ff */
[----:B---3--:R-:W-:Y:S01]  /*fb00*/  @!P4 LOP3.LUT R17, R12, 0xfffffffe, RZ, 0xc0, !PT ;  /* 0xfffffffe0c11c812 */ /* 0x008fe200078ec0ff */
        /* <DEDUP_REMOVED lines=15> */
[----:B------:R0:W-:Y:S02]  /*fc00*/  @!P6 ST.E.64 desc[UR36][R4.64], R148 ;  /* 0x000000940400e985 */ /* 0x0001e4000c101b24 */
.L_x_2030:
[----:B------:R-:W-:Y:S05]  /*fc10*/  BSYNC B0 ;  /* 0x0000000000007941 */ /* 0x000fea0003800000 */
.L_x_2029:
[----:B------:R-:W-:Y:S01]  /*fc20*/  ISETP.GE.AND P0, PT, R9, R8, PT ;  /* 0x000000080900720c */ /* 0x000fe20003f06270 */
[----:B0--3--:R0:W2:Y:S04]  /*fc30*/  SHFL.IDX PT, R3, R7, 0x1, 0x1c1f ;  /* 0x003c1f0007037f89 */ /* 0x0090a800000e0000 */
[----:B------:R0:W3:Y:S08]  /*fc40*/  SHFL.IDX PT, R2, R6, 0x1, 0x1c1f ;  /* 0x003c1f0006027f89 */ /* 0x0000f000000e0000 */
[----:B0-----:R-:W-:Y:S05]  /*fc50*/  @P0 BRA `(.L_x_1941) ;  /* 0x0000004800d80947 */ /* 0x001fea0003800000 */
[C---:B----4-:R-:W-:Y:S01]  /*fc60*/  VIADD R4, R0.reuse, 0x8 ;  /* 0x0000000800047836 */ /* 0x050fe20000000000 */
[----:B------:R-:W-:Y:S01]  /*fc70*/  ULDC UR4, c[0x0][0xac8] ;  /* 0x0002b20000047ab9 */ /* 0x000fe20000000800 */
[C---:B-1----:R-:W-:Y:S01]  /*fc80*/  VIADD R5, R0.reuse, 0x10 ;  /* 0x0000001000057836 */ /* 0x042fe20000000000 */
[C---:B------:R-:W-:Y:S01]  /*fc90*/  ISETP.GE.AND P0, PT, R0.reuse, UR4, PT ;  /* 0x0000000400007c0c */ /* 0x040fe2000bf06270 */
[----:B------:R-:W-:Y:S01]  /*fca0*/  VIADD R10, R0, 0x18 ;  /* 0x00000018000a7836 */ /* 0x000fe20000000000 */
[----:B------:R-:W-:Y:S01]  /*fcb0*/  ISETP.GE.AND P1, PT, R4, UR4, PT ;  /* 0x0000000404007c0c */ /* 0x000fe2000bf26270 */
[C---:B------:R-:W-:Y:S01]  /*fcc0*/  VIADD R11, R0.reuse, 0x20 ;  /* 0x00000020000b7836 */ /* 0x040fe20000000000 */
[----:B------:R-:W-:Y:S01]  /*fcd0*/  ISETP.GE.AND P2, PT, R5, UR4, PT ;  /* 0x0000000405007c0c */ /* 0x000fe2000bf46270 */
[----:B------:R-:W-:Y:S01]  /*fce0*/  VIADD R13, R0, 0x30 ;  /* 0x00000030000d7836 */ /* 0x000fe20000000000 */
[----:B------:R-:W-:Y:S01]  /*fcf0*/  ISETP.GE.AND P5, PT, R10, UR4, PT ;  /* 0x000000040a007c0c */ /* 0x000fe2000bfa6270 */
[C---:B------:R-:W-:Y:S01]  /*fd00*/  VIADD R14, R0.reuse, 0x38 ;  /* 0x00000038000e7836 */ /* 0x040fe20000000000 */
[----:B------:R-:W-:Y:S01]  /*fd10*/  ISETP.GE.AND P6, PT, R11, UR4, PT ;  /* 0x000000040b007c0c */ /* 0x000fe2000bfc6270 */
[C---:B------:R-:W-:Y:S01]  /*fd20*/  VIADD R15, R0.reuse, 0x40 ;  /* 0x00000040000f7836 */ /* 0x040fe20000000000 */
[C---:B------:R-:W-:Y:S01]  /*fd30*/  IADD3 R12, R0.reuse, 0x28, RZ ;  /* 0x00000028000c7810 */ /* 0x040fe20007ffe0ff */
[C---:B------:R-:W-:Y:S01]  /*fd40*/  VIADD R16, R0.reuse, 0x48 ;  /* 0x0000004800107836 */ /* 0x040fe20000000000 */
[C---:B------:R-:W-:Y:S01]  /*fd50*/  IADD3 R20, R0.reuse, 0x80, RZ ;  /* 0x0000008000147810 */ /* 0x040fe20007ffe0ff */
[C---:B------:R-:W-:Y:S01]  /*fd60*/  VIADD R18, R0.reuse, 0x50 ;  /* 0x0000005000127836 */ /* 0x040fe20000000000 */
[----:B------:R-:W-:Y:S01]  /*fd70*/  ISETP.GE.AND P3, PT, R15, UR4, PT ;  /* 0x000000040f007c0c */ /* 0x000fe2000bf66270 */
[----:B------:R-:W-:Y:S01]  /*fd80*/  VIADD R19, R0, 0x58 ;  /* 0x0000005800137836 */ /* 0x000fe20000000000 */
[----:B------:R-:W-:-:S02]  /*fd90*/  @!P1 LEA.HI R4, R4, R4, RZ, 0x1 ;  /* 0x0000000404049211 */ /* 0x000fc400078f08ff */
[----:B------:R-:W-:Y:S02]  /*fda0*/  @!P2 LEA.HI R5, R5, R5, RZ, 0x1 ;  /* 0x000000050505a211 */ /* 0x000fe400078f08ff */
[----:B------:R-:W-:Y:S02]  /*fdb0*/  @!P1 LOP3.LUT R7, R4, 0xfffffffe, RZ, 0xc0, !PT ;  /* 0xfffffffe04079812 */ /* 0x000fe400078ec0ff */
[----:B------:R-:W-:Y:S01]  /*fdc0*/  @!P2 LOP3.LUT R9, R5, 0xfffffffe, RZ, 0xc0, !PT ;  /* 0xfffffffe0509a812 */ /* 0x000fe200078ec0ff */
[--C-:B--23--:R-:W-:Y:S01]  /*fdd0*/  @!P0 IMAD.WIDE R4, R0, 0x4, R2.reuse ;  /* 0x0000000400048825 */ /* 0x10cfe200078e0202 */
[----:B------:R-:W-:Y:S02]  /*fde0*/  ISETP.GE.AND P4, PT, R16, UR4, PT ;  /* 0x0000000410007c0c */ /* 0x000fe4000bf86270 */
[----:B------:R-:W-:Y:S01]  /*fdf0*/  @!P5 LEA.HI R10, R10, R10, RZ, 0x1 ;  /* 0x0000000a0a0ad211 */ /* 0x000fe200078f08ff */
[----:B------:R-:W-:Y:S01]  /*fe00*/  @!P1 IMAD.WIDE R6, R7, 0x4, R2 ;  /* 0x0000000407069825 */ /* 0x000fe200078e0202 */
        /* <DEDUP_REMOVED lines=24> */
[----:B------:R-:W-:Y:S01]  /*ff90*/  @!P4 LOP3.LUT R17, R16, 0xfffffffe, RZ, 0xc0, !PT ;  /* 0xfffffffe1011c812 */ /* 0x000fe200078ec0ff */
[----:B------:R-:W-:Y:S01]  /*ffa0*/  VIADD R16, R0, 0x70 ;  /* 0x0000007000107836 */ /* 0x000fe20000000000 */
[----:B------:R-:W-:Y:S02]  /*ffb0*/  ISETP.GE.AND P5, PT, R18, UR4, PT ;  /* 0x0000000412007c0c */ /* 0x000fe4000bfa6270 */
[----:B------:R-:W-:Y:S01]  /*ffc0*/  ISETP.GE.AND P6, PT, R19, UR4, PT ;  /* 0x0000000413007c0c */ /* 0x000fe2000bfc6270 */
        /* <DEDUP_REMOVED lines=101> */
[----:B------:R-:W-:Y:S02]  /*10620*/  @!P5 LEA.HI R18, R18, R18, RZ, 0x1 ;  /* 0x000000121212d211 */ /* 0x000fe400078f08ff */
[----:B------:R-:W-:-:S02]  /*10630*/  ISETP.GE.AND P3, PT, R17, UR4, PT ;  /* 0x0000000411007c0c */ /* 0x000fc4000bf66270 */
[----:B------:R-:W-:Y:S02]  /*10640*/  @!P6 LEA.HI R19, R19, R19, RZ, 0x1 ;  /* 0x000000131313e211 */ /* 0x000fe400078f08ff */
[----:B0-----:R-:W-:Y:S02]  /*10650*/  @!P5 LOP3.LUT R5, R18, 0xfffffffe, RZ, 0xc0, !PT ;  /* 0xfffffffe1205d812 */ /* 0x001fe400078ec0ff */
        /* <DEDUP_REMOVED lines=12> */
[----:B---3--:R-:W-:Y:S02]  /*10720*/  @!P2 LOP3.LUT R11, R16, 0xfffffffe, RZ, 0xc0, !PT ;  /* 0xfffffffe100ba812 */ /* 0x008fe400078ec0ff */
        /* <DEDUP_REMOVED lines=19> */
.L_x_2028:
        /* <DEDUP_REMOVED lines=8> */
[----:B-1----:R-:W-:Y:S02]  /*108e0*/  IMAD R3, R6, UR4, RZ ;  /* 0x0000000406037c24 */ /* 0x002fe4000f8e02ff */
        /* <DEDUP_REMOVED lines=12> */
[----:B------:R-:W-:Y:S02]  /*109b0*/  UIADD3 UR6, UR5, UR6, URZ ;  /* 0x0000000605067290 */ /* 0x000fe4000fffe03f */
[----:B------:R-:W-:Y:S01]  /*109c0*/  IMAD.U32 R3, RZ, RZ, UR5 ;  /* 0x00000005ff037e24 */ /* 0x000fe2000f8e00ff */
[----:B------:R-:W2:Y:S01]  /*109d0*/  @P0 LDC R7, c[0x0][0xbec] ;  /* 0x0002fb00ff070b82 */ /* 0x000ea20000000800 */
[----:B------:R-:W-:Y:S01]  /*109e0*/  IMAD.U32 R2, RZ, RZ, UR4 ;  /* 0x00000004ff027e24 */ /* 0x000fe2000f8e00ff */
[----:B------:R-:W-:Y:S01]  /*109f0*/  ULDC.64 UR4, c[0x0][0xbe0] ;  /* 0x0002f80000047ab9 */ /* 0x000fe20000000a00 */
[----:B------:R-:W-:-:S05]  /*10a00*/  MOV R3, UR6 ;  /* 0x0000000600037c02 */ /* 0x000fca0008000f00 */
[----:B------:R-:W3:Y:S01]  /*10a10*/  @P0 LDC R9, c[0x0][0xbf0] ;  /* 0x0002fc00ff090b82 */ /* 0x000ee20000000800 */
[----:B0-----:R-:W-:-:S07]  /*10a20*/  USHF.R.S32.HI UR8, URZ, 0x1f, UR7 ;  /* 0x0000001f3f087899 */ /* 0x001fce0008011407 */
[----:B------:R-:W0:Y:S01]  /*10a30*/  S2UR UR10, SR_CTAID.Y ;  /* 0x00000000000a79c3 */ /* 0x000e220000002600 */
[C---:B-1----:R-:W-:Y:S02]  /*10a40*/  IMAD R12, R10.reuse, UR8, RZ ;  /* 0x000000080a0c7c24 */ /* 0x042fe4000f8e02ff */
[----:B------:R-:W-:-:S04]  /*10a50*/  IMAD.WIDE.U32 R2, R10, UR7, R2 ;  /* 0x000000070a027c25 */ /* 0x000fc8000f8e0002 */
[----:B------:R-:W-:Y:S01]  /*10a60*/  IMAD R11, R11, UR7, R12 ;  /* 0x000000070b0b7c24 */ /* 0x000fe2000f8e020c */
[----:B------:R-:W0:Y:S01]  /*10a70*/  LDC R8, c[0x0][0xc50] ;  /* 0x00031400ff087b82 */ /* 0x000e220000000800 */
[----:B--2---:R-:W-:-:S04]  /*10a80*/  @P0 IMAD.HI.U32 R4, R0, R7, RZ ;  /* 0x0000000700040227 */ /* 0x004fc800078e00ff */
[----:B------:R-:W-:Y:S02]  /*10a90*/  IMAD R7, RZ, RZ, -UR41 ;  /* 0x80000029ff077e24 */ /* 0x000fe4000f8e02ff */
        /* <DEDUP_REMOVED lines=17> */
[----:B------:R-:W-:-:S03]  /*10bb0*/  ULDC.64 UR4, c[0x0][0xba8] ;  /* 0x0002ea0000047ab9 */ /* 0x000fc60000000a00 */
[----:B------:R-:W-:Y:S01]  /*10bc0*/  IMAD.IADD R3, R3, 0x1, R5 ;  /* 0x0000000103037824 */ /* 0x000fe200078e0205 */
[----:B------:R-:W-:-:S04]  /*10bd0*/  LEA R4, P0, R2, UR4, 0x2 ;  /* 0x0000000402047c11 */ /* 0x000fc8000f8010ff */
[----:B------:R-:W-:Y:S01]  /*10be0*/  LEA.HI.X R5, R2, UR5, R3, 0x2, P0 ;  /* 0x0000000502057c11 */ /* 0x000fe200080f1403 */
[----:B------:R-:W-:-:S05]  /*10bf0*/  IMAD.MOV.U32 R3, RZ, RZ, -0x800000 ;  /* 0xff800000ff037424 */ /* 0x000fca00078e00ff */
[----:B------:R0:W-:Y:S01]  /*10c00*/  STG.E desc[UR36][R4.64], R3 ;  /* 0x0000000304007986 */ /* 0x0001e2000c101924 */
[----:B------:R-:W-:Y:S05]  /*10c10*/  BRA `(.L_x_1941) ;  /* 0x0000003800e87947 */ /* 0x000fea0003800000 */
.L_x_1939:
        /* <DEDUP_REMOVED lines=18> */
.L_x_2031:
[----:B------:R-:W-:Y:S01]  /*10d40*/  ULDC UR7, c[0x0][0xc50] ;  /* 0x0003140000077ab9 */ /* 0x000fe20000000800 */
[----:B------:R-:W-:Y:S01]  /*10d50*/  UMOV UR39, UR6 ;  /* 0x0000000600277c82 */ /* 0x000fe20008000000 */
[----:B------:R-:W-:-:S11]  /*10d60*/  UISETP.NE.AND UP0, UPT, UR7, 0x1, UPT ;  /* 0x000000010700788c */ /* 0x000fd6000bf05270 */
[----:B------:R-:W-:Y:S01]  /*10d70*/  @UP0 ULDC UR4, c[0x0][0xc54] ;  /* 0x0003150000040ab9 */ /* 0x000fe20000000800 */
[----:B------:R-:W-:Y:S01]  /*10d80*/  @UP0 ULDC UR8, c[0x0][0xc58] ;  /* 0x0003160000080ab9 */ /* 0x000fe20000000800 */
[----:B------:R-:W-:-:S04]  /*10d90*/  UIMAD.WIDE.U32 UR4, UR6, UR4, URZ ;  /* 0x00000004060472a5 */ /* 0x000fc8000f8e003f */
[----:B------:R-:W-:-:S12]  /*10da0*/  @UP0 USHF.R.U32.HI UR39, URZ, UR8, UR5 ;  /* 0x000000083f270299 */ /* 0x000fd80008011605 */
.L_x_2032:
[----:B------:R-:W-:Y:S01]  /*10db0*/  ISETP.GE.AND P0, PT, R33, RZ, PT ;  /* 0x000000ff2100720c */ /* 0x000fe20003f06270 */
[----:B------:R-:W-:Y:S01]  /*10dc0*/  UIADD3 UR46, -UR39, URZ, URZ ;  /* 0x0000003f272e7290 */ /* 0x000fe2000fffe13f */
[----:B------:R-:W-:Y:S02]  /*10dd0*/  IMAD.MOV.U32 R20, RZ, RZ, 0x1 ;  /* 0x00000001ff147424 */ /* 0x000fe400078e00ff */
[----:B------:R-:W-:Y:S01]  /*10de0*/  IMAD.MOV.U32 R21, RZ, RZ, RZ ;  /* 0x000000ffff157224 */ /* 0x000fe200078e00ff */
[----:B------:R-:W-:Y:S01]  /*10df0*/  UIMAD UR46, UR7, UR46, UR6 ;  /* 0x0000002e072e72a4 */ /* 0x000fe2000f8e0206 */
[----:B------:R-:W-:-:S07]  /*10e00*/  IMAD.MOV.U32 R8, RZ, RZ, 0x1 ;  /* 0x00000001ff087424 */ /* 0x000fce00078e00ff */
[----:B------:R-:W-:Y:S05]  /*10e10*/  @!P0 BRA `(.L_x_2033) ;  /* 0x0000003400ac8947 */ /* 0x000fea0003800000 */
[----:B------:R-:W0:Y:S01]  /*10e20*/  LDC.64 R2, c[0x0][0xa28] ;  /* 0x00028a00ff027b82 */ /* 0x000e220000000a00 */
[----:B------:R-:W-:Y:S01]  /*10e30*/  IMAD.MOV.U32 R32, RZ, RZ, RZ ;  /* 0x000000ffff207224 */ /* 0x000fe200078e00ff */
[----:B------:R-:W-:Y:S01]  /*10e40*/  ULDC UR4, c[0x0][0x448] ;  /* 0x0001120000047ab9 */ /* 0x000fe20000000800 */
[----:B------:R-:W-:Y:S01]  /*10e50*/  ULDC UR6, c[0x0][0x2f0] ;  /* 0x0000bc0000067ab9 */ /* 0x000fe20000000800 */
[----:B------:R-:W-:Y:S01]  /*10e60*/  ULDC UR10, c[0x0][0x288] ;  /* 0x0000a200000a7ab9 */ /* 0x000fe20000000800 */
[----:B0-----:R-:W-:-:S04]  /*10e70*/  ISETP.NE.U32.AND P0, PT, R2, RZ, PT ;  /* 0x000000ff0200720c */ /* 0x001fc80003f05070 */
[----:B------:R-:W-:-:S13]  /*10e80*/  ISETP.NE.AND.EX P0, PT, R3, RZ, PT, P0 ;  /* 0x000000ff0300720c */ /* 0x000fda0003f05300 */
[----:B------:R-:W0:Y:S02]  /*10e90*/  @P0 LDC.64 R2, c[0x0][0xa28] ;  /* 0x00028a00ff020b82 */ /* 0x000e240000000a00 */
[----:B0-----:R-:W-:-:S05]  /*10ea0*/  @P0 IMAD.WIDE R2, R33, 0x4, R2 ;  /* 0x0000000421020825 */ /* 0x001fca00078e0202 */
[----:B------:R0:W5:Y:S01]  /*10eb0*/  @P0 LDG.E R32, desc[UR36][R2.64] ;  /* 0x0000002402200981 */ /* 0x000162000c1e1900 */
[----:B------:R-:W1:Y:S01]  /*10ec0*/  S2UR UR40, SR_CTAID.X ;  /* 0x00000000002879c3 */ /* 0x000e620000002500 */
[----:B------:R-:W-:-:S03]  /*10ed0*/  UISETP.NE.AND UP1, UPT, UR4, 0x1, UPT ;  /* 0x000000010400788c */ /* 0x000fc6000bf25270 */
[----:B------:R-:W-:Y:S01]  /*10ee0*/  ULDC.64 UR4, c[0x0][0x418] ;  /* 0x0001060000047ab9 */ /* 0x000fe20000000a00 */
[----:B------:R-:W-:Y:S02]  /*10ef0*/  UP2UR UR48, UPR, URZ, 0x2 ;  /* 0x000000023f307883 */ /* 0x000fe40008000000 */
[----:B------:R-:W-:-:S03]  /*10f00*/  UISETP.NE.U32.AND UP0, UPT, UR4, URZ, UPT ;  /* 0x0000003f0400728c */ /* 0x000fc6000bf05070 */
[----:B------:R-:W-:Y:S01]  /*10f10*/  ULDC UR4, c[0x0][0x424] ;  /* 0x0001090000047ab9 */ /* 0x000fe20000000800 */
[----:B------:R-:W-:Y:S01]  /*10f20*/  UISETP.NE.AND.EX UP0, UPT, UR5, URZ, UPT, UP0 ;  /* 0x0000003f0500728c */ /* 0x000fe2000bf05300 */
[----:B------:R-:W-:Y:S02]  /*10f30*/  @UP1 ULDC UR9, c[0x0][0x450] ;  /* 0x0001140000091ab9 */ /* 0x000fe40000000800 */
[----:B------:R-:W-:Y:S01]  /*10f40*/  @UP1 ULDC UR5, c[0x0][0x44c] ;  /* 0x0001130000051ab9 */ /* 0x000fe20000000800 */
[----:B------:R-:W-:-:S04]  /*10f50*/  USEL UR41, UR4, 0x1, UP0 ;  /* 0x0000000104297887 */ /* 0x000fc80008000000 */
[----:B------:R-:W-:Y:S02]  /*10f60*/  UIMAD UR7, UR41, UR6, 0x5f ;  /* 0x0000005f290774a4 */ /* 0x000fe4000f8e0206 */
[----:B------:R-:W-:Y:S02]  /*10f70*/  UIMAD UR41, UR41, UR6, URZ ;  /* 0x00000006292972a4 */ /* 0x000fe4000f8e023f */
[----:B------:R-:W-:Y:S02]  /*10f80*/  UIMAD.WIDE UR6, UR7, 0x2aaaaaab, URZ ;  /* 0x2aaaaaab070678a5 */ /* 0x000fe4000f8e023f */
[----:B-1----:R-:W-:Y:S02]  /*10f90*/  USHF.L.U32 UR40, UR40, 0x7, URZ ;  /* 0x0000000728287899 */ /* 0x002fe4000800063f */
[----:B------:R-:W-:Y:S02]  /*10fa0*/  USHF.R.U32.HI UR43, URZ, 0x1f, UR7 ;  /* 0x0000001f3f2b7899 */ /* 0x000fe40008011607 */
[----:B------:R-:W-:-:S02]  /*10fb0*/  UIADD3 UR8, UR40, 0x7f, URZ ;  /* 0x0000007f28087890 */ /* 0x000fc4000fffe03f */
[----:B------:R-:W-:Y:S02]  /*10fc0*/  ULEA.HI.SX32 UR43, UR7, UR43, 0x1c ;  /* 0x0000002b072b7291 */ /* 0x000fe4000f8fe23f */
[----:B------:R-:W-:-:S04]  /*10fd0*/  UIMAD.WIDE.U32 UR4, UR8, UR5, URZ ;  /* 0x00000005080472a5 */ /* 0x000fc8000f8e003f */
[----:B------:R-:W-:Y:S02]  /*10fe0*/  @UP1 USHF.R.U32.HI UR8, URZ, UR9, UR5 ;  /* 0x000000093f081299 */ /* 0x000fe40008011605 */
[----:B------:R-:W-:Y:S01]  /*10ff0*/  UIADD3 UR9, UR41, 0x1, -UR10 ;  /* 0x0000000129097890 */ /* 0x000fe2000fffe80a */
[----:B------:R-:W-:Y:S02]  /*11000*/  ULDC.64 UR4, c[0x0][0x9e0] ;  /* 0x0002780000047ab9 */ /* 0x000fe40000000a00 */
[----:B------:R-:W-:Y:S02]  /*11010*/  UISETP.GE.AND UP0, UPT, UR5, 0x1, UPT ;  /* 0x000000010500788c */ /* 0x000fe4000bf06270 */
[----:B------:R-:W-:-:S04]  /*11020*/  UIADD3 UR9, UR9, UR8, URZ ;  /* 0x0000000809097290 */ /* 0x000fc8000fffe03f */
[----:B------:R-:W-:Y:S01]  /*11030*/  PLOP3.LUT P1, PT, PT, PT, UP0, 0x80, 0x0 ;  /* 0x000000000000781c */ /* 0x000fe20003f2f008 */
[----:B------:R-:W-:-:S12]  /*11040*/  UIADD3 UR4, UR9, UR4, URZ ;  /* 0x0000000409047290 */ /* 0x000fd8000fffe03f */
[----:B0-----:R-:W-:Y:S05]  /*11050*/  @!P1 BRA `(.L_x_2034) ;  /* 0x0000000000449947 */ /* 0x001fea0003800000 */
        /* <DEDUP_REMOVED lines=10> */
.L_x_2035:
[----:B------:R-:W-:-:S11]  /*11100*/  UISETP.NE.AND UP0, UPT, UR5, 0x1, UPT ;  /* 0x000000010500788c */ /* 0x000fd6000bf05270 */
[----:B------:R-:W-:Y:S02]  /*11110*/  @UP0 ULDC.64 UR12, c[0x0][0x9e8] ;  /* 0x00027a00000c0ab9 */ /* 0x000fe40000000a00 */
[----:B------:R-:W-:-:S04]  /*11120*/  UIMAD.WIDE.U32 UR6, UR8, UR12, URZ ;  /* 0x0000000c080672a5 */ /* 0x000fc8000f8e003f */
[----:B------:R-:W-:-:S12]  /*11130*/  @UP0 USHF.R.U32.HI UR8, URZ, UR13, UR7 ;  /* 0x0000000d3f080299 */ /* 0x000fd80008011607 */
.L_x_2036:
[----:B------:R-:W-:-:S04]  /*11140*/  UIMAD UR8, UR8, UR5, UR5 ;  /* 0x00000005080872a4 */ /* 0x000fc8000f8e0205 */
[----:B------:R-:W-:-:S04]  /*11150*/  UISETP.LT.AND UP0, UPT, UR4, UR8, UPT ;  /* 0x000000080400728c */ /* 0x000fc8000bf01270 */
[----:B------:R-:W-:-:S12]  /*11160*/  USEL UR4, UR4, UR8, UP0 ;  /* 0x0000000804047287 */ /* 0x000fd80008000000 */
.L_x_2034:
[----:B------:R-:W-:Y:S02]  /*11170*/  UISETP.NE.AND UP0, UPT, UR48, URZ, UPT ;  /* 0x0000003f3000728c */ /* 0x000fe4000bf05270 */
[----:B------:R-:W-:-:S03]  /*11180*/  UIADD3 UR6, UR4, 0x5f, URZ ;  /* 0x0000005f04067890 */ /* 0x000fc6000fffe03f */
[----:B------:R-:W-:Y:S01]  /*11190*/  UMOV UR4, UR40 ;  /* 0x0000002800047c82 */ /* 0x000fe20008000000 */
[----:B------:R-:W-:-:S04]  /*111a0*/  UIMAD.WIDE UR6, UR6, 0x2aaaaaab, URZ ;  /* 0x2aaaaaab060678a5 */ /* 0x000fc8000f8e023f */
[----:B------:R-:W-:Y:S01]  /*111b0*/  USHF.R.U32.HI UR44, URZ, 0x1f, UR7 ;  /* 0x0000001f3f2c7899 */ /* 0x000fe20008011607 */
[----:B------:R-:W-:Y:S02]  /*111c0*/  @UP0 ULDC UR8, c[0x0][0x44c] ;  /* 0x0001130000080ab9 */ /* 0x000fe40000000800 */
[----:B------:R-:W-:Y:S01]  /*111d0*/  @UP0 ULDC UR6, c[0x0][0x450] ;  /* 0x0001140000060ab9 */ /* 0x000fe20000000800 */
[----:B------:R-:W-:Y:S02]  /*111e0*/  UIMAD.WIDE.U32 UR8, UR40, UR8, URZ ;  /* 0x00000008280872a5 */ /* 0x000fe4000f8e003f */
[----:B------:R-:W-:Y:S02]  /*111f0*/  ULEA.HI.SX32 UR44, UR7, UR44, 0x1c ;  /* 0x0000002c072c7291 */ /* 0x000fe4000f8fe23f */
[----:B------:R-:W-:Y:S02]  /*11200*/  @UP0 USHF.R.U32.HI UR4, URZ, UR6, UR9 ;  /* 0x000000063f040299 */ /* 0x000fe40008011609 */
[----:B------:R-:W-:-:S02]  /*11210*/  UISETP.LT.AND UP0, UPT, UR43, UR44, UPT ;  /* 0x0000002c2b00728c */ /* 0x000fc4000bf01270 */
[----:B------:R-:W-:Y:S01]  /*11220*/  UIADD3 UR4, UR4, -UR10, UR41 ;  /* 0x8000000a04047290 */ /* 0x000fe2000fffe029 */
[----:B------:R-:W-:Y:S01]  /*11230*/  ULDC UR8, c[0x0][0x9dc] ;  /* 0x0002770000087ab9 */ /* 0x000fe20000000800 */
[----:B------:R-:W-:Y:S02]  /*11240*/  USEL UR12, UR43, UR44, UP0 ;  /* 0x0000002c2b0c7287 */ /* 0x000fe40008000000 */
[----:B------:R-:W-:Y:S01]  /*11250*/  UIADD3 UR8, UR4, -UR8, URZ ;  /* 0x8000000804087290 */ /* 0x000fe2000fffe03f */
[----:B------:R-:W-:Y:S11]  /*11260*/  @!P1 BRA `(.L_x_2037) ;  /* 0x0000000000449947 */ /* 0x000ff60003800000 */
        /* <DEDUP_REMOVED lines=10> */
.L_x_2038:
[----:B------:R-:W-:-:S11]  /*11310*/  UISETP.NE.AND UP0, UPT, UR5, 0x1, UPT ;  /* 0x000000010500788c */ /* 0x000fd6000bf05270 */
[----:B------:R-:W-:Y:S02]  /*11320*/  @UP0 ULDC.64 UR10, c[0x0][0x9e8] ;  /* 0x00027a00000a0ab9 */ /* 0x000fe40000000a00 */
[----:B------:R-:W-:-:S04]  /*11330*/  UIMAD.WIDE.U32 UR6, UR4, UR10, URZ ;  /* 0x0000000a040672a5 */ /* 0x000fc8000f8e003f */
[----:B------:R-:W-:-:S12]  /*11340*/  @UP0 USHF.R.U32.HI UR4, URZ, UR11, UR7 ;  /* 0x0000000b3f040299 */ /* 0x000fd80008011607 */
.L_x_2039:
[----:B------:R-:W-:-:S04]  /*11350*/  UIMAD UR4, UR4, UR5, URZ ;  /* 0x00000005040472a4 */ /* 0x000fc8000f8e023f */
[----:B------:R-:W-:-:S04]  /*11360*/  UISETP.LT.AND UP0, UPT, UR8, UR4, UPT ;  /* 0x000000040800728c */ /* 0x000fc8000bf01270 */
[----:B------:R-:W-:-:S12]  /*11370*/  USEL UR8, UR8, UR4, !UP0 ;  /* 0x0000000408087287 */ /* 0x000fd8000c000000 */
.L_x_2037:
[----:B------:R-:W-:Y:S02]  /*11380*/  UIMAD.WIDE UR4, UR8, 0x2aaaaaab, URZ ;  /* 0x2aaaaaab080478a5 */ /* 0x000fe4000f8e023f */
[----:B------:R-:W-:Y:S02]  /*11390*/  USHF.R.U32.HI UR9, URZ, 0x10, UR46 ;  /* 0x000000103f097899 */ /* 0x000fe4000801162e */
[----:B------:R-:W-:Y:S02]  /*113a0*/  USHF.R.U32.HI UR4, URZ, 0x1f, UR5 ;  /* 0x0000001f3f047899 */ /* 0x000fe40008011605 */
[----:B------:R-:W-:Y:S02]  /*113b0*/  ULOP3.LUT UR46, UR46, 0xffff, URZ, 0xc0, !UPT ;  /* 0x0000ffff2e2e7892 */ /* 0x000fe4000f8ec03f */
[----:B------:R-:W-:Y:S01]  /*113c0*/  ULEA.HI.SX32 UR4, UR5, UR4, 0x1c ;  /* 0x0000000405047291 */ /* 0x000fe2000f8fe23f */
[----:B------:R-:W-:-:S03]  /*113d0*/  UMOV UR38, URZ ;  /* 0x0000003f00267c82 */ /* 0x000fc60008000000 */
[----:B------:R-:W-:-:S04]  /*113e0*/  UISETP.LT.AND UP0, UPT, URZ, UR4, UPT ;  /* 0x000000043f00728c */ /* 0x000fc8000bf01270 */
[----:B------:R-:W-:Y:S02]  /*113f0*/  USEL UR45, URZ, UR4, !UP0 ;  /* 0x000000043f2d7287 */ /* 0x000fe4000c000000 */
[----:B------:R-:W-:Y:S02]  /*11400*/  UISETP.NE.AND UP0, UPT, UR9, URZ, UPT ;  /* 0x0000003f0900728c */ /* 0x000fe4000bf05270 */
[----:B------:R-:W-:-:S06]  /*11410*/  UISETP.GT.AND UP1, UPT, UR12, UR45, UPT ;  /* 0x0000002d0c00728c */ /* 0x000fcc000bf24270 */
[----:B------:R-:W-:-:S03]  /*11420*/  PLOP3.LUT P0, PT, PT, PT, UP1, 0x80, 0x0 ;  /* 0x000000000000781c */ /* 0x000fc60003f0f018 */
[----:B------:R-:W-:-:S10]  /*11430*/  @!UP0 ULDC UR9, c[0x0][0x9f0] ;  /* 0x00027c0000098ab9 */ /* 0x000fd40000000800 */
[----:B------:R-:W-:Y:S05]  /*11440*/  @!P0 BRA `(.L_x_2040) ;  /* 0x00000000007c8947 */ /* 0x000fea0003800000 */
[----:B------:R-:W-:Y:S01]  /*11450*/  IABS R0, UR9 ;  /* 0x0000000900007c13 */ /* 0x000fe20008000000 */
[----:B------:R-:W-:Y:S02]  /*11460*/  UIADD3 UR4, UR9, -0x1, UR12 ;  /* 0xffffffff09047890 */ /* 0x000fe4000fffe00c */
[----:B------:R-:W-:Y:S02]  /*11470*/  IABS R4, UR9 ;  /* 0x0000000900047c13 */ /* 0x000fe40008000000 */
[----:B------:R-:W-:Y:S01]  /*11480*/  R2UR UR10, R0 ;  /* 0x00000000000a72ca */ /* 0x000fe200000e0000 */
[----:B------:R-:W-:-:S03]  /*11490*/  UIADD3 UR6, -UR45, UR4, URZ ;  /* 0x000000042d067290 */ /* 0x000fc6000fffe13f */
[----:B------:R-:W-:-:S03]  /*114a0*/  UMOV UR4, URZ ;  /* 0x0000003f00047c82 */ /* 0x000fc60008000000 */
[----:B------:R-:W-:Y:S01]  /*114b0*/  IABS R3, UR6 ;  /* 0x0000000600037c13 */ /* 0x000fe20008000000 */
[----:B------:R-:W-:-:S03]  /*114c0*/  ULOP3.LUT UR6, UR6, UR9, URZ, 0x3c, !UPT ;  /* 0x0000000906067292 */ /* 0x000fc6000f8e3c3f */
[----:B------:R-:W-:Y:S02]  /*114d0*/  R2UR UR8, R3 ;  /* 0x00000000030872ca */ /* 0x000fe400000e0000 */
[----:B------:R-:W0:Y:S08]  /*114e0*/  I2F.RP R0, UR10 ;  /* 0x0000000a00007d06 */ /* 0x000e300008209400 */
[----:B0-----:R-:W0:Y:S02]  /*114f0*/  MUFU.RCP R0, R0 ;  /* 0x0000000000007308 */ /* 0x001e240000001000 */
[----:B0-----:R-:W-:Y:S01]  /*11500*/  VIADD R2, R0, 0xffffffe ;  /* 0x0ffffffe00027836 */ /* 0x001fe20000000000 */
[----:B------:R-:W-:-:S05]  /*11510*/  IADD3 R0, RZ, -R4, RZ ;  /* 0x80000004ff007210 */ /* 0x000fca0007ffe0ff */
        /* <DEDUP_REMOVED lines=18> */
.L_x_2040:
[----:B------:R-:W-:Y:S02]  /*11640*/  UIMAD UR49, UR46, UR38, UR45 ;  /* 0x000000262e3172a4 */ /* 0x000fe4000f8e022d */
[----:B------:R-:W-:Y:S02]  /*11650*/  IMAD.U32 R0, RZ, RZ, UR38 ;  /* 0x00000026ff007e24 */ /* 0x000fe4000f8e00ff */
[----:B------:R-:W-:Y:S02]  /*11660*/  IMAD.MOV.U32 R21, RZ, RZ, RZ ;  /* 0x000000ffff157224 */ /* 0x000fe400078e00ff */
[----:B------:R-:W-:Y:S02]  /*11670*/  IMAD.MOV.U32 R20, RZ, RZ, 0x1 ;  /* 0x00000001ff147424 */ /* 0x000fe400078e00ff */
[----:B------:R-:W-:Y:S02]  /*11680*/  IMAD.U32 R31, RZ, RZ, UR49 ;  /* 0x00000031ff1f7e24 */ /* 0x000fe4000f8e00ff */
[----:B------:R-:W-:-:S03]  /*11690*/  IMAD.MOV.U32 R8, RZ, RZ, 0x1 ;  /* 0x00000001ff087424 */ /* 0x000fc600078e00ff */
[----:B------:R-:W-:-:S04]  /*116a0*/  VIADDMNMX R31, R31, R0, UR12, PT ;  /* 0x0000000c1f1f7e46 */ /* 0x000fc8000b800100 */
[----:B------:R-:W-:-:S13]  /*116b0*/  ISETP.GT.AND P0, PT, R31, UR49, PT ;  /* 0x000000311f007c0c */ /* 0x000fda000bf04270 */
        /* <DEDUP_REMOVED lines=15> */
[----:B------:R-:W-:Y:S01]  /*117b0*/  IMAD.U32 R6, RZ, RZ, UR6 ;  /* 0x00000006ff067e24 */ /* 0x000fe2000f8e00ff */
[----:B------:R-:W-:Y:S01]  /*117c0*/  MOV R11, UR5 ;  /* 0x00000005000b7c02 */ /* 0x000fe20008000f00 */
[----:B------:R-:W-:-:S02]  /*117d0*/  IMAD.U32 R7, RZ, RZ, UR7 ;  /* 0x00000007ff077e24 */ /* 0x000fc4000f8e00ff */
[----:B------:R-:W-:Y:S02]  /*117e0*/  IMAD.U32 R10, RZ, RZ, UR4 ;  /* 0x00000004ff0a7e24 */ /* 0x000fe4000f8e00ff */
[----:B------:R-:W-:Y:S02]  /*117f0*/  IMAD.MOV.U32 R8, RZ, RZ, 0x70 ;  /* 0x00000070ff087424 */ /* 0x000fe400078e00ff */
[----:B------:R-:W-:Y:S02]  /*11800*/  IMAD.MOV.U32 R12, RZ, RZ, 0x1 ;  /* 0x00000001ff0c7424 */ /* 0x000fe400078e00ff */
[----:B------:R-:W-:-:S07]  /*11810*/  IMAD.MOV.U32 R13, RZ, RZ, RZ ;  /* 0x000000ffff0d7224 */ /* 0x000fce00078e00ff */
[----:B------:R-:W-:-:S07]  /*11820*/  LEPC R20, `(.L_x_2041) ;  /* 0x000000001014794e */ /* 0x000fce0000000000 */
[----:B0----5:R-:W-:Y:S05]  /*11830*/  CALL.ABS.NOINC R2 ;  /* 0x0000000002007343 */ /* 0x021fea0003c00000 */
.L_x_2041:
        /* <DEDUP_REMOVED lines=12> */
[----:B------:R-:W-:Y:S01]  /*11900*/  MOV R12, 0x1 ;  /* 0x00000001000c7802 */ /* 0x000fe20000000f00 */
[----:B------:R-:W-:Y:S02]  /*11910*/  IMAD.U32 R7, RZ, RZ, UR7 ;  /* 0x00000007ff077e24 */ /* 0x000fe4000f8e00ff */
[----:B------:R-:W-:-:S02]  /*11920*/  IMAD.U32 R10, RZ, RZ, UR4 ;  /* 0x00000004ff0a7e24 */ /* 0x000fc4000f8e00ff */
[----:B------:R-:W-:Y:S02]  /*11930*/  IMAD.U32 R11, RZ, RZ, UR5 ;  /* 0x00000005ff0b7e24 */ /* 0x000fe4000f8e00ff */
[----:B------:R-:W-:Y:S02]  /*11940*/  IMAD.MOV.U32 R8, RZ, RZ, 0x70 ;  /* 0x00000070ff087424 */ /* 0x000fe400078e00ff */
[----:B0-----:R-:W-:-:S07]  /*11950*/  IMAD.MOV.U32 R13, RZ, RZ, RZ ;  /* 0x000000ffff0d7224 */ /* 0x001fce00078e00ff */
[----:B------:R-:W-:-:S07]  /*11960*/  LEPC R20, `(.L_x_2043) ;  /* 0x000000001014794e */ /* 0x000fce0000000000 */
[----:B-1---5:R-:W-:Y:S05]  /*11970*/  CALL.ABS.NOINC R2 ;  /* 0x0000000002007343 */ /* 0x022fea0003c00000 */
.L_x_2043:
[----:B------:R0:W1:Y:S01]  /*11980*/  LDC.64 R2, c[0x4][R18] ;  /* 0x0100000012027b82 */ /* 0x0000620000000a00 */
[----:B------:R-:W-:Y:S01]  /*11990*/  ULDC.64 UR4, c[0x4][0x98] ;  /* 0x0100260000047ab9 */ /* 0x000fe20000000a00 */
[----:B------:R-:W-:Y:S01]  /*119a0*/  ULDC.64 UR6, c[0x4][0xa0] ;  /* 0x0100280000067ab9 */ /* 0x000fe20000000a00 */
[----:B------:R-:W-:Y:S02]  /*119b0*/  IMAD.U32 R4, RZ, RZ, UR4 ;  /* 0x00000004ff047e24 */ /* 0x000fe4000f8e00ff */
        /* <DEDUP_REMOVED lines=11> */
.L_x_2042:
[----:B------:R-:W0:Y:S01]  /*11a70*/  LDC.64 R4, c[0x0][0x9f8] ;  /* 0x00027e00ff047b82 */ /* 0x000e220000000a00 */
[----:B------:R-:W-:-:S07]  /*11a80*/  MOV R30, R33 ;  /* 0x00000021001e7202 */ /* 0x000fce0000000f00 */
[----:B------:R-:W1:Y:S01]  /*11a90*/  LDC R29, c[0x0][0x430] ;  /* 0x00010c00ff1d7b82 */ /* 0x000e620000000800 */
[C---:B------:R-:W-:Y:S01]  /*11aa0*/  IMAD.SHL.U32 R28, R17.reuse, 0x10, RZ ;  /* 0x00000010111c7824 */ /* 0x040fe200078e00ff */
[----:B------:R-:W-:Y:S01]  /*11ab0*/  LOP3.LUT R7, R17, 0x7f, RZ, 0xc0, !PT ;  /* 0x0000007f11077812 */ /* 0x000fe200078ec0ff */
[----:B------:R-:W-:Y:S01]  /*11ac0*/  VIADD R9, R31, 0xffffffff ;  /* 0xffffffff1f097836 */ /* 0x000fe20000000000 */
        /* <DEDUP_REMOVED lines=10> */
[----:B-1----:R-:W-:Y:S02]  /*11b70*/  ISETP.NE.AND P1, PT, R29, 0x1, PT ;  /* 0x000000011d00780c */ /* 0x002fe40003f25270 */
[----:B------:R-:W-:-:S05]  /*11b80*/  LOP3.LUT R26, R28, R27, RZ, 0xfc, !PT ;  /* 0x0000001b1c1a7212 */ /* 0x000fca00078efcff */
[----:B------:R-:W-:-:S04]  /*11b90*/  IMAD R13, R9, 0x60, R26 ;  /* 0x00000060090d7824 */ /* 0x000fc800078e021a */
[C---:B-----5:R-:W-:Y:S01]  /*11ba0*/  IMAD.IADD R0, R13.reuse, 0x1, R32 ;  /* 0x000000010d007824 */ /* 0x060fe200078e0220 */
[----:B------:R-:W-:Y:S01]  /*11bb0*/  ISETP.GE.AND P0, PT, R13, UR41, PT ;  /* 0x000000290d007c0c */ /* 0x000fe2000bf06270 */
[----:B------:R-:W1:Y:S01]  /*11bc0*/  @P1 LDC R3, c[0x0][0x434] ;  /* 0x00010d00ff031b82 */ /* 0x000e620000000800 */
[----:B------:R-:W-:Y:S02]  /*11bd0*/  @P1 LOP3.LUT R2, R2, 0x40, RZ, 0xfc, !PT ;  /* 0x0000004002021812 */ /* 0x000fe400078efcff */
[----:B------:R-:W-:-:S05]  /*11be0*/  ISETP.GT.U32.OR P0, PT, R26, 0x5f, P0 ;  /* 0x0000005f1a00780c */ /* 0x000fca0000704470 */
[----:B0-----:R-:W0:Y:S08]  /*11bf0*/  @P1 LDC R5, c[0x0][0x438] ;  /* 0x00010e00ff051b82 */ /* 0x001e300000000800 */
[----:B------:R-:W3:Y:S08]  /*11c00*/  @!P0 LDC.64 R10, c[0x0][0x428] ;  /* 0x00010a00ff0a8b82 */ /* 0x000ef00000000a00 */
[----:B------:R-:W4:Y:S01]  /*11c10*/  @!P0 LDC.64 R12, c[0x0][0x418] ;  /* 0x00010600ff0c8b82 */ /* 0x000f220000000a00 */
[----:B-1----:R-:W-:-:S04]  /*11c20*/  @P1 IMAD.HI.U32 R4, R0, R3, RZ ;  /* 0x0000000300041227 */ /* 0x002fc800078e00ff */
[----:B------:R-:W-:Y:S01]  /*11c30*/  IMAD.MOV.U32 R3, RZ, RZ, R0 ;  /* 0x000000ffff037224 */ /* 0x000fe200078e0000 */
[----:B0-----:R-:W-:-:S04]  /*11c40*/  @P1 SHF.R.U32.HI R3, RZ, R5, R4 ;  /* 0x00000005ff031219 */ /* 0x001fc80000011604 */
[----:B------:R-:W-:Y:S02]  /*11c50*/  @!P0 SHF.R.S32.HI R5, RZ, 0x1f, R3 ;  /* 0x0000001fff058819 */ /* 0x000fe40000011403 */
[----:B--2---:R-:W-:-:S05]  /*11c60*/  SHF.R.S32.HI R25, RZ, 0x1f, R30 ;  /* 0x0000001fff197819 */ /* 0x004fca000001141e */
[----:B---3--:R-:W-:-:S04]  /*11c70*/  @!P0 IMAD R4, R25, R10, RZ ;  /* 0x0000000a19048224 */ /* 0x008fc800078e02ff */
[----:B------:R-:W-:Y:S02]  /*11c80*/  @!P0 IMAD R15, R30, R11, R4 ;  /* 0x0000000b1e0f8224 */ /* 0x000fe400078e0204 */
[----:B------:R-:W-:-:S04]  /*11c90*/  @!P0 IMAD.MOV.U32 R4, RZ, RZ, R3 ;  /* 0x000000ffff048224 */ /* 0x000fc800078e0003 */
        /* <DEDUP_REMOVED lines=23> */
.L_x_2085:
[----:B------:R-:W-:Y:S01]  /*11e10*/  ULOP3.LUT UR4, UR42, 0x2, URZ, 0xfc, !UPT ;  /* 0x000000022a047892 */ /* 0x000fe2000f8efc3f */
[--C-:B-----5:R-:W-:Y:S02]  /*11e20*/  @!P0 SHF.R.S32.HI R5, RZ, 0x1f, R4.reuse ;  /* 0x0000001fff058819 */ /* 0x120fe40000011404 */
[----:B------:R-:W-:Y:S02]  /*11e30*/  CS2R R36, SRZ ;  /* 0x0000000000247805 */ /* 0x000fe4000001ff00 */
[----:B------:R-:W-:Y:S01]  /*11e40*/  LOP3.LUT R2, R2, 0xffffffdf, RZ, 0xc0, !PT ;  /* 0xffffffdf02027812 */ /* 0x000fe200078ec0ff */
[----:B------:R-:W-:Y:S01]  /*11e50*/  @!P0 IMAD.MOV.U32 R36, RZ, RZ, R4 ;  /* 0x000000ffff248224 */ /* 0x000fe200078e0004 */
[----:B------:R-:W-:Y:S01]  /*11e60*/  IADD3 R23, -R3, RZ, RZ ;  /* 0x000000ff03177210 */ /* 0x000fe20007ffe1ff */
[----:B------:R-:W-:Y:S01]  /*11e70*/  IMAD.U32 R34, RZ, RZ, UR4 ;  /* 0x00000004ff227e24 */ /* 0x000fe2000f8e00ff */
[----:B------:R-:W-:Y:S01]  /*11e80*/  LOP3.LUT R2, R2, 0xffffff7f, RZ, 0xc0, !PT ;  /* 0xffffff7f02027812 */ /* 0x000fe200078ec0ff */
[----:B------:R-:W-:Y:S01]  /*11e90*/  @!P0 IMAD.MOV.U32 R37, RZ, RZ, R5 ;  /* 0x000000ffff258224 */ /* 0x000fe200078e0005 */
[----:B------:R-:W-:Y:S01]  /*11ea0*/  ISETP.GT.U32.AND P0, PT, R26, 0x5f, PT ;  /* 0x0000005f1a00780c */ /* 0x000fe20003f04070 */
[----:B------:R-:W-:Y:S01]  /*11eb0*/  IMAD.U32 R22, RZ, RZ, UR39 ;  /* 0x00000027ff167e24 */ /* 0x000fe2000f8e00ff */
[----:B------:R-:W-:Y:S01]  /*11ec0*/  ISETP.NE.AND P1, PT, R34, 0x3, PT ;  /* 0x000000032200780c */ /* 0x000fe20003f25270 */
[----:B------:R-:W-:Y:S01]  /*11ed0*/  IMAD R23, R29, R23, R0 ;  /* 0x000000171d177224 */ /* 0x000fe200078e0200 */
[----:B------:R-:W-:-:S02]  /*11ee0*/  SEL R19, RZ, 0x1, P2 ;  /* 0x00000001ff137807 */ /* 0x000fc40001000000 */
[----:B------:R-:W-:-:S07]  /*11ef0*/  SHF.R.S32.HI R22, RZ, 0x1f, R22 ;  /* 0x0000001fff167819 */ /* 0x000fce0000011416 */
[----:B------:R-:W-:-:S04]  /*11f00*/  @P0 LOP3.LUT R2, R2, 0x80, RZ, 0xfc, !PT ;  /* 0x0000008002020812 */ /* 0x000fc800078efcff */
[----:B------:R-:W-:Y:S01]  /*11f10*/  @P1 LOP3.LUT R2, R2, 0x20, RZ, 0xfc, !PT ;  /* 0x0000002002021812 */ /* 0x000fe200078efcff */
[----:B------:R-:W-:Y:S06]  /*11f20*/  @!P1 BRA `(.L_x_2045) ;  /* 0x0000000000049947 */ /* 0x000fec0003800000 */
[----:B------:R-:W-:Y:S01]  /*11f30*/  BPT.TRAP 0x1 ;  /* 0x000000040000795c */ /* 0x000fe20000300000 */
.L_x_2045:
[----:B------:R-:W-:-:S05]  /*11f40*/  IMAD.MOV.U32 R0, RZ, RZ, 0x1 ;  /* 0x00000001ff007424 */ /* 0x000fca00078e00ff */
[----:B------:R-:W-:-:S04]  /*11f50*/  SHF.L.U32 R0, R0, 0x1f, RZ ;  /* 0x0000001f00007819 */ /* 0x000fc800000006ff */
[----:B------:R-:W0:Y:S02]  /*11f60*/  SYNCS.PHASECHK.TRANS64.TRYWAIT P0, [UR47+0x22840], R0 ;  /* 0x02284000ff0075a7 */ /* 0x000e24000800016f */
[----:B0-----:R-:W-:Y:S05]  /*11f70*/  @!P0 BRA `(.L_x_2046) ;  /* 0x0000002c00108947 */ /* 0x001fea0003800000 */
.L_x_2086:
[----:B------:R-:W-:Y:S01]  /*11f80*/  SHF.R.S32.HI R18, RZ, 0x1f, R23 ;  /* 0x0000001fff127819 */ /* 0x000fe20000011417 */
[----:B------:R-:W-:Y:S01]  /*11f90*/  ULDC.64 UR4, c[0x0][0x300] ;  /* 0x0000c00000047ab9 */ /* 0x000fe20000000a00 */
[----:B------:R-:W-:Y:S01]  /*11fa0*/  R2UR UR6, R22 ;  /* 0x00000000160672ca */ /* 0x000fe200000e0000 */
[----:B------:R-:W-:Y:S01]  /*11fb0*/  IMAD.WIDE.U32 R4, R23, UR4, RZ ;  /* 0x0000000417047c25 */ /* 0x000fe2000f8e00ff */
[----:B------:R-:W-:-:S03]  /*11fc0*/  LOP3.LUT R2, R2, 0xfffffffd, RZ, 0xc0, !PT ;  /* 0xfffffffd02027812 */ /* 0x000fc600078ec0ff */
[----:B0-----:R-:W-:-:S04]  /*11fd0*/  IMAD R0, R18, UR4, RZ ;  /* 0x0000000412007c24 */ /* 0x001fc8000f8e02ff */
[----:B------:R-:W-:Y:S01]  /*11fe0*/  IMAD R3, R23, UR5, R0 ;  /* 0x0000000517037c24 */ /* 0x000fe2000f8e0200 */
[----:B------:R-:W-:-:S03]  /*11ff0*/  ULDC.64 UR4, c[0x0][0x310] ;  /* 0x0000c40000047ab9 */ /* 0x000fc60000000a00 */
[----:B------:R-:W-:Y:S02]  /*12000*/  IMAD.IADD R5, R5, 0x1, R3 ;  /* 0x0000000105057824 */ /* 0x000fe400078e0203 */
[----:B------:R-:W-:Y:S02]  /*12010*/  IMAD R3, R37, UR4, RZ ;  /* 0x0000000425037c24 */ /* 0x000fe4000f8e02ff */
[----:B------:R-:W-:-:S04]  /*12020*/  IMAD.WIDE.U32 R4, R36, UR4, R4 ;  /* 0x0000000424047c25 */ /* 0x000fc8000f8e0004 */
[----:B------:R-:W-:Y:S01]  /*12030*/  IMAD R3, R36, UR5, R3 ;  /* 0x0000000524037c24 */ /* 0x000fe2000f8e0203 */
        /* <DEDUP_REMOVED lines=9> */
[----:B------:R-:W-:Y:S01]  /*120d0*/  VIADD R5, R5, UR4 ;  /* 0x0000000405057c36 */ /* 0x000fe20008000000 */
[----:B------:R-:W-:Y:S02]  /*120e0*/  ULDC UR4, c[0x0][0x2f4] ;  /* 0x0000bd0000047ab9 */ /* 0x000fe40000000800 */
[----:B------:R-:W-:-:S02]  /*120f0*/  ISETP.GE.AND P2, PT, R24, UR4, PT ;  /* 0x0000000418007c0c */ /* 0x000fc4000bf46270 */
[----:B------:R-:W-:Y:S01]  /*12100*/  LEA.HI.X R0, R4, UR7, R5, 0x1, P0 ;  /* 0x0000000704007c11 */ /* 0x000fe200080f0c05 */
[----:B------:R-:W-:Y:S01]  /*12110*/  IMAD.MOV.U32 R4, RZ, RZ, -0x60 ;  /* 0xffffffa0ff047424 */ /* 0x000fe200078e00ff */
[----:B------:R-:W-:-:S03]  /*12120*/  LOP3.LUT R5, R6, 0x1c0, RZ, 0xc0, !PT ;  /* 0x000001c006057812 */ /* 0x000fc600078ec0ff */
[----:B------:R-:W-:Y:S01]  /*12130*/  IMAD R4, R9, R4, UR41 ;  /* 0x0000002909047e24 */ /* 0x000fe2000f8e0204 */
[----:B------:R-:W-:-:S03]  /*12140*/  LOP3.LUT R6, R5, 0x38, R6, 0xf8, !PT ;  /* 0x0000003805067812 */ /* 0x000fc600078ef806 */
[----:B------:R-:W-:Y:S01]  /*12150*/  IMAD.IADD R35, R4, 0x1, -R27 ;  /* 0x0000000104237824 */ /* 0x000fe200078e0a1b */
[----:B------:R-:W-:Y:S01]  /*12160*/  LOP3.LUT R6, R6, 0x38, R17, 0x78, !PT ;  /* 0x0000003806067812 */ /* 0x000fe200078e7811 */
[----:B------:R-:W-:Y:S01]  /*12170*/  IMAD.SHL.U32 R17, R7, 0x8, RZ ;  /* 0x0000000807117824 */ /* 0x000fe200078e00ff */
[----:B------:R-:W-:Y:S02]  /*12180*/  @P2 LOP3.LUT R2, R2, 0x2, RZ, 0xfc, !PT ;  /* 0x0000000202022812 */ /* 0x000fe400078efcff */
[----:B------:R-:W-:Y:S02]  /*12190*/  ISETP.GE.AND P0, PT, R35, 0x1, PT ;  /* 0x000000012300780c */ /* 0x000fe40003f06270 */
[----:B------:R-:W-:Y:S01]  /*121a0*/  LOP3.LUT R17, R6, 0x200, R17, 0xf8, !PT ;  /* 0x0000020006117812 */ /* 0x000fe200078ef811 */
[----:B------:R-:W-:Y:S10]  /*121b0*/  BRA.DIV UR5, `(.L_x_2047) ;  /* 0x0000002a05987947 */ /* 0x000ff4000b800000 */
[----:B------:R-:W0:Y:S01]  /*121c0*/  SHFL.IDX PT, R14, R3, RZ, 0x181f ;  /* 0x00181fff030e7589 */ /* 0x000e2200000e0000 */
[----:B------:R-:W-:-:S03]  /*121d0*/  @P0 LEA R7, R17, UR47, 0x1 ;  /* 0x0000002f11070c11 */ /* 0x000fc6000f8e08ff */
[----:B------:R-:W1:Y:S04]  /*121e0*/  SHFL.IDX PT, R4, R0, RZ, 0x181f ;  /* 0x00181fff00047589 */ /* 0x000e6800000e0000 */
[----:B------:R-:W-:Y:S01]  /*121f0*/  SHFL.IDX PT, R6, R0, 0x1, 0x181f ;  /* 0x00381f0000067f89 */ /* 0x000fe200000e0000 */
[----:B0-----:R-:W-:-:S05]  /*12200*/  @P0 LEA R14, P1, R24, R14, 0x1 ;  /* 0x0000000e180e0211 */ /* 0x001fca00078208ff */
[----:B-1----:R-:W-:Y:S01]  /*12210*/  @P0 IMAD.X R5, RZ, RZ, R4, P1 ;  /* 0x000000ffff050224 */ /* 0x002fe200008e0604 */
[----:B------:R-:W-:Y:S02]  /*12220*/  @P0 MOV R4, R14 ;  /* 0x0000000e00040202 */ /* 0x000fe40000000f00 */
[----:B------:R-:W0:Y:S04]  /*12230*/  SHFL.IDX PT, R14, R3, 0x1, 0x181f ;  /* 0x00381f00030e7f89 */ /* 0x000e2800000e0000 */
[----:B------:R0:W-:Y:S01]  /*12240*/  @P0 LDGSTS.E.BYPASS.LTC128B.128 [R7+0x1c400], desc[UR36][R4.64], !P2 ;  /* 0x1c40000004070fae */ /* 0x0001e2000d101d64 */
[----:B------:R-:W-:-:S13]  /*12250*/  ISETP.GE.AND P0, PT, R35, 0x11, PT ;  /* 0x000000112300780c */ /* 0x000fda0003f06270 */
[----:B------:R-:W-:Y:S02]  /*12260*/  @P0 LEA R9, R17, UR47, 0x1 ;  /* 0x0000002f11090c11 */ /* 0x000fe4000f8e08ff */
[----:B0-----:R-:W-:Y:S02]  /*12270*/  @P0 LEA R4, P1, R24, R14, 0x1 ;  /* 0x0000000e18040211 */ /* 0x001fe400078208ff */
[----:B------:R-:W0:Y:S03]  /*12280*/  SHFL.IDX PT, R14, R3, 0x2, 0x181f ;  /* 0x00581f00030e7f89 */ /* 0x000e2600000e0000 */
[----:B------:R-:W-:Y:S02]  /*12290*/  @P0 IMAD.X R5, RZ, RZ, R6, P1 ;  /* 0x000000ffff050224 */ /* 0x000fe400008e0606 */
        /* <DEDUP_REMOVED lines=23> */
.L_x_2100:
        /* <DEDUP_REMOVED lines=15> */
.L_x_2048:
        /* <DEDUP_REMOVED lines=23> */
.L_x_2049:
[----:B------:R-:W-:Y:S01]  /*12670*/  UISETP.NE.AND UP0, UPT, UR48, URZ, UPT ;  /* 0x0000003f3000728c */ /* 0x000fe2000bf05270 */
[----:B------:R-:W-:Y:S01]  /*12680*/  VIADD R0, R26, UR40 ;  /* 0x000000281a007c36 */ /* 0x000fe20008000000 */
[----:B------:R-:W-:Y:S01]  /*12690*/  R2UR UR6, R22 ;  /* 0x00000000160672ca */ /* 0x000fe200000e0000 */
[----:B------:R-:W-:Y:S01]  /*126a0*/  ULDC.64 UR8, c[0x0][0x2d8] ;  /* 0x0000b60000087ab9 */ /* 0x000fe20000000a00 */
[----:B------:R-:W-:Y:S01]  /*126b0*/  SHF.R.S32.HI R8, RZ, 0x1f, R33 ;  /* 0x0000001fff087819 */ /* 0x000fe20000011421 */
[----:B------:R-:W-:Y:S01]  /*126c0*/  IMAD.MOV.U32 R9, RZ, RZ, R0 ;  /* 0x000000ffff097224 */ /* 0x000fe200078e0000 */
[----:B------:R-:W-:-:S05]  /*126d0*/  PLOP3.LUT P0, PT, PT, PT, UP0, 0x80, 0x0 ;  /* 0x000000000000781c */ /* 0x000fca0003f0f008 */
[----:B------:R-:W-:-:S04]  /*126e0*/  @UP0 ULDC UR4, c[0x0][0x44c] ;  /* 0x0001130000040ab9 */ /* 0x000fc80000000800 */
[----:B------:R-:W-:-:S04]  /*126f0*/  UIMAD UR6, UR6, UR8, URZ ;  /* 0x00000008060672a4 */ /* 0x000fc8000f8e023f */
[----:B------:R-:W-:Y:S01]  /*12700*/  @P0 IMAD.HI.U32 R3, R0, UR4, RZ ;  /* 0x0000000400030c27 */ /* 0x000fe2000f8e00ff */
[----:B------:R-:W-:Y:S01]  /*12710*/  PLOP3.LUT P0, PT, PT, PT, UP0, 0x80, 0x0 ;  /* 0x000000000000781c */ /* 0x000fe20003f0f008 */
[----:B------:R-:W-:Y:S01]  /*12720*/  @UP0 ULDC UR4, c[0x0][0x450] ;  /* 0x0001140000040ab9 */ /* 0x000fe20000000800 */
[----:B------:R-:W-:-:S11]  /*12730*/  UIMAD UR6, UR39, UR9, UR6 ;  /* 0x00000009270672a4 */ /* 0x000fd6000f8e0206 */
[----:B------:R-:W-:Y:S01]  /*12740*/  @P0 SHF.R.U32.HI R9, RZ, UR4, R3 ;  /* 0x00000004ff090c19 */ /* 0x000fe20008011603 */
[----:B------:R-:W-:Y:S01]  /*12750*/  UIMAD.WIDE.U32 UR4, UR39, UR8, URZ ;  /* 0x00000008270472a5 */ /* 0x000fe2000f8e003f */
[----:B------:R-:W0:Y:S02]  /*12760*/  LDC R3, c[0x0][0x448] ;  /* 0x00011200ff037b82 */ /* 0x000e240000000800 */
[----:B------:R-:W-:Y:S01]  /*12770*/  ULDC.64 UR8, c[0x0][0x2e0] ;  /* 0x0000b80000087ab9 */ /* 0x000fe20000000a00 */
[----:B------:R-:W-:Y:S01]  /*12780*/  UIADD3 UR6, UR5, UR6, URZ ;  /* 0x0000000605067290 */ /* 0x000fe2000fffe03f */
[----:B------:R-:W-:Y:S02]  /*12790*/  IMAD R8, R8, UR8, RZ ;  /* 0x0000000808087c24 */ /* 0x000fe4000f8e02ff */
[----:B------:R-:W-:Y:S02]  /*127a0*/  IMAD.U32 R4, RZ, RZ, UR4 ;  /* 0x00000004ff047e24 */ /* 0x000fe4000f8e00ff */
[----:B------:R-:W-:Y:S01]  /*127b0*/  IMAD.U32 R5, RZ, RZ, UR5 ;  /* 0x00000005ff057e24 */ /* 0x000fe2000f8e00ff */
[----:B------:R-:W-:Y:S01]  /*127c0*/  ULDC.64 UR4, c[0x0][0x2d0] ;  /* 0x0000b40000047ab9 */ /* 0x000fe20000000a00 */
[----:B------:R-:W-:-:S02]  /*127d0*/  IMAD.U32 R7, RZ, RZ, UR6 ;  /* 0x00000006ff077e24 */ /* 0x000fc4000f8e00ff */
[----:B------:R-:W-:Y:S02]  /*127e0*/  IMAD.MOV.U32 R6, RZ, RZ, R4 ;  /* 0x000000ffff067224 */ /* 0x000fe400078e0004 */
[C---:B------:R-:W-:Y:S02]  /*127f0*/  IMAD R11, R33.reuse, UR9, R8 ;  /* 0x00000009210b7c24 */ /* 0x040fe4000f8e0208 */
[----:B------:R-:W-:Y:S01]  /*12800*/  IMAD.WIDE.U32 R4, R33, UR8, R6 ;  /* 0x0000000821047c25 */ /* 0x000fe2000f8e0006 */
[----:B------:R-:W-:-:S03]  /*12810*/  SHF.R.S32.HI R6, RZ, 0x1f, R9 ;  /* 0x0000001fff067819 */ /* 0x000fc60000011409 */
[----:B------:R-:W-:Y:S01]  /*12820*/  IMAD.IADD R5, R5, 0x1, R11 ;  /* 0x0000000105057824 */ /* 0x000fe200078e020b */
[----:B------:R-:W-:Y:S01]  /*12830*/  IADD3 R11, -R9, RZ, RZ ;  /* 0x000000ff090b7210 */ /* 0x000fe20007ffe1ff */
[----:B------:R-:W-:-:S04]  /*12840*/  IMAD R6, R6, UR4, RZ ;  /* 0x0000000406067c24 */ /* 0x000fc8000f8e02ff */
[----:B0-----:R-:W-:Y:S02]  /*12850*/  IMAD R11, R3, R11, R0 ;  /* 0x0000000b030b7224 */ /* 0x001fe400078e0200 */
[C---:B------:R-:W-:Y:S02]  /*12860*/  IMAD R13, R9.reuse, UR5, R6 ;  /* 0x00000005090d7c24 */ /* 0x040fe4000f8e0206 */
[----:B------:R-:W-:Y:S01]  /*12870*/  IMAD.WIDE.U32 R6, R9, UR4, R4 ;  /* 0x0000000409067c25 */ /* 0x000fe2000f8e0004 */
[----:B------:R-:W-:Y:S01]  /*12880*/  SHF.R.S32.HI R0, RZ, 0x1f, R11 ;  /* 0x0000001fff007819 */ /* 0x000fe2000001140b */
[----:B------:R-:W-:Y:S02]  /*12890*/  ULDC.64 UR4, c[0x0][0x2c8] ;  /* 0x0000b20000047ab9 */ /* 0x000fe40000000a00 */
[----:B------:R-:W-:Y:S02]  /*128a0*/  IMAD.IADD R7, R7, 0x1, R13 ;  /* 0x0000000107077824 */ /* 0x000fe400078e020d */
[----:B------:R-:W-:-:S02]  /*128b0*/  IMAD R0, R0, UR4, RZ ;  /* 0x0000000400007c24 */ /* 0x000fc4000f8e02ff */
[----:B------:R-:W-:-:S04]  /*128c0*/  IMAD.WIDE.U32 R6, R11, UR4, R6 ;  /* 0x000000040b067c25 */ /* 0x000fc8000f8e0006 */
[----:B------:R-:W-:Y:S01]  /*128d0*/  IMAD R5, R11, UR5, R0 ;  /* 0x000000050b057c24 */ /* 0x000fe2000f8e0200 */
        /* <DEDUP_REMOVED lines=10> */
[----:B------:R-:W-:Y:S02]  /*12980*/  VIADD R0, R27, UR40 ;  /* 0x000000281b007c36 */ /* 0x000fe40008000000 */
[----:B------:R-:W1:Y:S01]  /*12990*/  SHFL.IDX PT, R4, R6, RZ, 0x181f ;  /* 0x00181fff06047589 */ /* 0x000e6200000e0000 */
[----:B------:R-:W-:Y:S02]  /*129a0*/  IMAD R3, R3, UR4, RZ ;  /* 0x0000000403037c24 */ /* 0x000fe4000f8e02ff */
[C---:B------:R-:W-:Y:S01]  /*129b0*/  VIADD R10, R0.reuse, 0x10 ;  /* 0x00000010000a7836 */ /* 0x040fe20000000000 */
[----:B------:R-:W-:Y:S02]  /*129c0*/  SHFL.IDX PT, R8, R6, 0x1, 0x181f ;  /* 0x00381f0006087f89 */ /* 0x000fe400000e0000 */
[----:B------:R-:W-:-:S13]  /*129d0*/  ISETP.GE.AND P0, PT, R0, R3, PT ;  /* 0x000000030000720c */ /* 0x000fda0003f06270 */
        /* <DEDUP_REMOVED lines=53> */
.L_x_2117:
[----:B------:R-:W-:-:S05]  /*12d30*/  VIADD R0, R0, 0x70 ;  /* 0x0000007000007836 */ /* 0x000fca0000000000 */
[----:B------:R-:W-:Y:S01]  /*12d40*/  ISETP.GE.AND P0, PT, R0, R3, PT ;  /* 0x000000030000720c */ /* 0x000fe20003f06270 */
[----:B------:R-:W-:-:S05]  /*12d50*/  IMAD.MOV.U32 R0, RZ, RZ, 0x1 ;  /* 0x00000001ff007424 */ /* 0x000fca00078e00ff */
[----:B------:R-:W-:-:S07]  /*12d60*/  SHF.L.U32 R0, R0, 0x1f, RZ ;  /* 0x0000001f00007819 */ /* 0x000fce00000006ff */
[----:B0-2---:R-:W-:Y:S02]  /*12d70*/  @!P0 LEA R4, P2, R24, R14, 0x1 ;  /* 0x0000000e18048211 */ /* 0x005fe400078408ff */
        /* <DEDUP_REMOVED lines=13> */
.L_x_2118:
[----:B------:R-:W-:-:S13]  /*12e50*/  ISETP.NE.AND P0, PT, R34, 0x3, PT ;  /* 0x000000032200780c */ /* 0x000fda0003f05270 */
[----:B------:R-:W-:Y:S05]  /*12e60*/  @!P0 BRA `(.L_x_2052) ;  /* 0x0000000000048947 */ /* 0x000fea0003800000 */
[----:B------:R-:W-:Y:S01]  /*12e70*/  BPT.TRAP 0x1 ;  /* 0x000000040000795c */ /* 0x000fe20000300000 */
.L_x_2052:
[----:B------:R-:W1:Y:S02]  /*12e80*/  SYNCS.PHASECHK.TRANS64.TRYWAIT P0, [UR47+0x22860], R0 ;  /* 0x02286000ff0075a7 */ /* 0x000e64000800016f */
[----:B-1----:R-:W-:Y:S05]  /*12e90*/  @!P0 BRA `(.L_x_2053) ;  /* 0x0000002c007c8947 */ /* 0x002fea0003800000 */
.L_x_2119:
        /* <DEDUP_REMOVED lines=8> */
[C---:B------:R-:W-:Y:S01]  /*12f20*/  LOP3.LUT P1, RZ, R2.reuse, 0x4, RZ, 0xc0, !PT ;  /* 0x0000000402ff7812 */ /* 0x040fe2000782c0ff */
[----:B0-----:R-:W-:Y:S01]  /*12f30*/  IMAD R3, R37, UR6, RZ ;  /* 0x0000000625037c24 */ /* 0x001fe2000f8e02ff */
[----:B------:R-:W-:Y:S01]  /*12f40*/  SEL R0, RZ, 0x2, P3 ;  /* 0x00000002ff007807 */ /* 0x000fe20001800000 */
[----:B------:R-:W-:Y:S01]  /*12f50*/  IMAD.IADD R5, R5, 0x1, R23 ;  /* 0x0000000105057824 */ /* 0x000fe200078e0217 */
[----:B------:R-:W-:Y:S01]  /*12f60*/  LOP3.LUT P4, RZ, R2, 0x1, RZ, 0xc0, !PT ;  /* 0x0000000102ff7812 */ /* 0x000fe2000788c0ff */
[----:B------:R-:W-:-:S02]  /*12f70*/  IMAD R3, R36, UR7, R3 ;  /* 0x0000000724037c24 */ /* 0x000fc4000f8e0203 */
[----:B------:R-:W-:Y:S01]  /*12f80*/  IMAD.WIDE.U32 R10, R36, UR6, R4 ;  /* 0x00000006240a7c25 */ /* 0x000fe2000f8e0004 */
[----:B------:R-:W-:Y:S01]  /*12f90*/  ULDC.64 UR6, c[0x0][0x330] ;  /* 0x0000cc0000067ab9 */ /* 0x000fe20000000a00 */
[----:B------:R-:W-:Y:S01]  /*12fa0*/  SEL R4, RZ, 0x4, P2 ;  /* 0x00000004ff047807 */ /* 0x000fe20001000000 */
[----:B------:R-:W-:Y:S02]  /*12fb0*/  UIMAD UR4, UR4, UR6, URZ ;  /* 0x00000006040472a4 */ /* 0x000fe4000f8e023f */
[----:B------:R-:W-:Y:S01]  /*12fc0*/  IADD3 R11, R11, R3, RZ ;  /* 0x000000030b0b7210 */ /* 0x000fe20007ffe0ff */
[----:B------:R-:W-:Y:S01]  /*12fd0*/  IMAD.U32 R3, RZ, RZ, UR6 ;  /* 0x00000006ff037e24 */ /* 0x000fe2000f8e00ff */
[----:B------:R-:W-:Y:S01]  /*12fe0*/  UIMAD UR4, UR39, UR7, UR4 ;  /* 0x00000007270472a4 */ /* 0x000fe2000f8e0204 */
[----:B------:R-:W-:Y:S02]  /*12ff0*/  IADD3 R0, R4, R0, R19 ;  /* 0x0000000004007210 */ /* 0x000fe40007ffe013 */
[----:B------:R-:W-:Y:S01]  /*13000*/  IMAD.WIDE.U32 R10, R3, UR39, R10 ;  /* 0x00000027030a7c25 */ /* 0x000fe2000f8e000a */
[----:B------:R-:W-:-:S03]  /*13010*/  ULDC.64 UR6, c[0x0][0x318] ;  /* 0x0000c60000067ab9 */ /* 0x000fc60000000a00 */
[----:B------:R-:W-:Y:S01]  /*13020*/  VIADD R5, R11, UR4 ;  /* 0x000000040b057c36 */ /* 0x000fe20008000000 */
[----:B------:R-:W-:Y:S01]  /*13030*/  LEA R3, P0, R10, UR6, 0x1 ;  /* 0x000000060a037c11 */ /* 0x000fe2000f8008ff */
[----:B------:R-:W-:-:S03]  /*13040*/  UMOV UR4, 0xffffffff ;  /* 0xffffffff00047882 */ /* 0x000fc60000000000 */
[----:B------:R-:W-:Y:S02]  /*13050*/  LEA.HI.X R10, R10, UR7, R5, 0x1, P0 ;  /* 0x000000070a0a7c11 */ /* 0x000fe400080f0c05 */
[----:B------:R-:W-:-:S05]  /*13060*/  SEL R5, RZ, 0x8, P1 ;  /* 0x00000008ff057807 */ /* 0x000fca0000800000 */
        /* <DEDUP_REMOVED lines=9> */
[----:B------:R-:W0:Y:S03]  /*13100*/  SHFL.IDX PT, R14, R3, 0x1, 0x181f ;  /* 0x00381f00030e7f89 */ /* 0x000e2600000e0000 */
[----:B-1----:R-:W-:-:S02]  /*13110*/  IMAD.X R7, RZ, RZ, R0, P0 ;  /* 0x000000ffff077224 */ /* 0x002fc400000e0600 */
        /* <DEDUP_REMOVED lines=15> */
[----:B------:R-:W2:Y:S02]  /*13210*/  SHFL.IDX PT, R14, R3, 0x3, 0x181f ;  /* 0x00781f00030e7f89 */ /* 0x000ea400000e0000 */
[----:B-1----:R-:W-:Y:S01]  /*13220*/  IMAD.X R9, RZ, RZ, R0, P3 ;  /* 0x000000ffff097224 */ /* 0x002fe200018e0600 */
        /* <DEDUP_REMOVED lines=10> */
[----:B------:R-:W1:Y:S02]  /*132d0*/  SHFL.IDX PT, R14, R3, 0x4, 0x181f ;  /* 0x00981f00030e7f89 */ /* 0x000e6400000e0000 */
[----:B0-----:R-:W-:Y:S01]  /*132e0*/  IMAD.X R7, RZ, RZ, R0, P3 ;  /* 0x000000ffff077224 */ /* 0x001fe200018e0600 */
[C---:B------:R-:W-:Y:S01]  /*132f0*/  ISETP.LT.OR P3, PT, R35.reuse, 0x21, P4 ;  /* 0x000000212300780c */ /* 0x040fe20002761670 */
[----:B------:R-:W0:Y:S04]  /*13300*/  SHFL.IDX PT, R0, R10, 0x4, 0x181f ;  /* 0x00981f000a007f89 */ /* 0x000e2800000e0000 */
[----:B------:R-:W2:Y:S08]  /*13310*/  SHFL.IDX PT, R10, R10, 0x5, 0x181f ;  /* 0x00b81f000a0a7f89 */ /* 0x000eb000000e0000 */
        /* <DEDUP_REMOVED lines=8> */
[----:B------:R1:W4:Y:S02]  /*133a0*/  SHFL.IDX PT, R14, R3, 0x5, 0x181f ;  /* 0x00b81f00030e7f89 */ /* 0x00032400000e0000 */
[----:B0-----:R-:W-:Y:S01]  /*133b0*/  IMAD.X R5, RZ, RZ, R0, P3 ;  /* 0x000000ffff057224 */ /* 0x001fe200018e0600 */
[----:B------:R-:W-:Y:S02]  /*133c0*/  ISETP.LT.OR P3, PT, R35, 0x31, P4 ;  /* 0x000000312300780c */ /* 0x000fe40002761670 */
[----:B------:R-:W-:Y:S01]  /*133d0*/  IADD3 R0, R19, 0x400, RZ ;  /* 0x0000040013007810 */ /* 0x000fe20007ffe0ff */
[----:B---3--:R-:W-:-:S10]  /*133e0*/  IMAD.MOV.U32 R8, RZ, RZ, RZ ;  /* 0x000000ffff087224 */ /* 0x008fd400078e00ff */
        /* <DEDUP_REMOVED lines=14> */
[----:B--2-4-:R1:W-:Y:S02]  /*134d0*/  LDGSTS.E.BYPASS.LTC128B.128 [R19+0xb400], desc[UR36][R4.64+0x180], !P3 ;  /* 0x0b40018004137fae */ /* 0x0143e4000d901d64 */
.L_x_2133:
        /* <DEDUP_REMOVED lines=20> */
.L_x_2055:
[----:B------:R-:W-:Y:S01]  /*13620*/  VIADD R31, R31, 0xfffffffe ;  /* 0xfffffffe1f1f7836 */ /* 0x000fe20000000000 */
[----:B------:R-:W-:Y:S01]  /*13630*/  SYNCS.ARRIVE.TRANS64.A1T0 RZ, [UR47+0x22850], RZ ;  /* 0x022850ffffff79a7 */ /* 0x000fe2000810002f */
[----:B------:R-:W-:Y:S01]  /*13640*/  BSSY B0, `(.L_x_2033) ;  /* 0x00000e8000007945 */ /* 0x000fe20003800000 */
[----:B------:R-:W-:Y:S02]  /*13650*/  IMAD.MOV.U32 R20, RZ, RZ, 0x1 ;  /* 0x00000001ff147424 */ /* 0x000fe400078e00ff */
[----:B------:R-:W-:Y:S01]  /*13660*/  ISETP.GE.AND P0, PT, R31, UR49, PT ;  /* 0x000000311f007c0c */ /* 0x000fe2000bf06270 */
[----:B------:R-:W-:-:S12]  /*13670*/  IMAD.MOV.U32 R21, RZ, RZ, 0x1 ;  /* 0x00000001ff157424 */ /* 0x000fd800078e00ff */
[----:B------:R-:W-:Y:S05]  /*13680*/  @!P0 BRA `(.L_x_2056) ;  /* 0x0000000c008c8947 */ /* 0x000fea0003800000 */
[----:B------:R-:W-:Y:S01]  /*13690*/  UIADD3 UR4, UR46, 0x1, URZ ;  /* 0x000000012e047890 */ /* 0x000fe2000fffe03f */
[----:B------:R-:W-:Y:S01]  /*136a0*/  LOP3.LUT R4, RZ, UR44, RZ, 0x33, !PT ;  /* 0x0000002cff047c12 */ /* 0x000fe2000f8e33ff */
[----:B------:R-:W-:Y:S01]  /*136b0*/  IMAD.MOV.U32 R21, RZ, RZ, 0x1 ;  /* 0x00000001ff157424 */ /* 0x000fe200078e00ff */
[----:B------:R-:W-:Y:S01]  /*136c0*/  IADD3 R27, R28, R32, R27 ;  /* 0x000000201c1b7210 */ /* 0x000fe20007ffe01b */
[----:B------:R-:W-:Y:S01]  /*136d0*/  UIMAD UR4, UR4, UR38, URZ ;  /* 0x00000026040472a4 */ /* 0x000fe2000f8e023f */
[----:B------:R-:W-:Y:S01]  /*136e0*/  LOP3.LUT R6, RZ, UR43, RZ, 0x33, !PT ;  /* 0x0000002bff067c12 */ /* 0x000fe2000f8e33ff */
[----:B------:R-:W-:Y:S02]  /*136f0*/  IMAD.MOV.U32 R20, RZ, RZ, 0x1 ;  /* 0x00000001ff147424 */ /* 0x000fe400078e00ff */
[----:B------:R-:W-:Y:S02]  /*13700*/  VIADD R36, R27, 0xfffffee0 ;  /* 0xfffffee01b247836 */ /* 0x000fe40000000000 */
[----:B------:R-:W-:-:S04]  /*13710*/  LOP3.LUT R3, RZ, UR4, RZ, 0x33, !PT ;  /* 0x00000004ff037c12 */ /* 0x000fc8000f8e33ff */
[----:B------:R-:W-:-:S04]  /*13720*/  VIADDMNMX R3, R3, -UR45, R4, !PT ;  /* 0x8000002d03037c46 */ /* 0x000fc8000f800104 */
[----:B------:R-:W-:-:S04]  /*13730*/  VIMNMX R3, R3, R6, !PT ;  /* 0x0000000603037248 */ /* 0x000fc80007fe0100 */
[C---:B------:R-:W-:Y:S01]  /*13740*/  IADD3 R35, -R3.reuse, -0x2, RZ ;  /* 0xfffffffe03237810 */ /* 0x040fe20007ffe1ff */
[----:B------:R-:W-:-:S07]  /*13750*/  IMAD R36, R3, -0x60, R36 ;  /* 0xffffffa003247824 */ /* 0x000fce00078e0224 */
.L_x_2071:
[----:B------:R-:W-:Y:S01]  /*13760*/  ISETP.NE.AND P1, PT, R29, 0x1, PT ;  /* 0x000000011d00780c */ /* 0x000fe20003f25270 */
[----:B------:R-:W-:Y:S01]  /*13770*/  BSSY B1, `(.L_x_2057) ;  /* 0x0000014000017945 */ /* 0x000fe20003800000 */
[----:B------:R-:W-:Y:S01]  /*13780*/  ISETP.GT.U32.AND P0, PT, R26, 0x5f, PT ;  /* 0x0000005f1a00780c */ /* 0x000fe20003f04070 */
[----:B------:R-:W-:-:S10]  /*13790*/  IMAD.MOV.U32 R33, RZ, RZ, RZ ;  /* 0x000000ffff217224 */ /* 0x000fd400078e00ff */
[----:B0-----:R-:W0:Y:S08]  /*137a0*/  @P1 LDC R3, c[0x0][0x434] ;  /* 0x00010d00ff031b82 */ /* 0x001e300000000800 */
[----:B-1----:R-:W1:Y:S01]  /*137b0*/  @P1 LDC R5, c[0x0][0x438] ;  /* 0x00010e00ff051b82 */ /* 0x002e620000000800 */
[----:B0-----:R-:W-:-:S04]  /*137c0*/  @P1 IMAD.HI.U32 R4, R36, R3, RZ ;  /* 0x0000000324041227 */ /* 0x001fc800078e00ff */
[----:B------:R-:W-:Y:S01]  /*137d0*/  IMAD.MOV.U32 R3, RZ, RZ, R36 ;  /* 0x000000ffff037224 */ /* 0x000fe200078e0024 */
[----:B-1----:R-:W-:Y:S01]  /*137e0*/  @P1 SHF.R.U32.HI R3, RZ, R5, R4 ;  /* 0x00000005ff031219 */ /* 0x002fe20000011604 */
[----:B--23--:R-:W-:Y:S06]  /*137f0*/  @P0 BRA `(.L_x_2058) ;  /* 0x00000000002c0947 */ /* 0x00cfec0003800000 */
[--C-:B------:R-:W-:Y:S01]  /*13800*/  SHF.R.S32.HI R5, RZ, 0x1f, R3.reuse ;  /* 0x0000001fff057819 */ /* 0x100fe20000011403 */
[----:B------:R-:W-:Y:S01]  /*13810*/  ULDC.64 UR4, c[0x0][0x428] ;  /* 0x00010a0000047ab9 */ /* 0x000fe20000000a00 */
[----:B------:R-:W-:Y:S02]  /*13820*/  IMAD.MOV.U32 R4, RZ, RZ, R3 ;  /* 0x000000ffff047224 */ /* 0x000fe400078e0003 */
[----:B------:R-:W-:Y:S02]  /*13830*/  IMAD R9, R25, UR4, RZ ;  /* 0x0000000419097c24 */ /* 0x000fe4000f8e02ff */
[----:B------:R-:W-:-:S04]  /*13840*/  IMAD.WIDE.U32 R6, R30, UR4, R4 ;  /* 0x000000041e067c25 */ /* 0x000fc8000f8e0004 */
[----:B------:R-:W-:Y:S01]  /*13850*/  IMAD R5, R30, UR5, R9 ;  /* 0x000000051e057c24 */ /* 0x000fe2000f8e0209 */
[----:B------:R-:W-:Y:S02]  /*13860*/  ULDC.64 UR4, c[0x0][0x418] ;  /* 0x0001060000047ab9 */ /* 0x000fe40000000a00 */
[----:B------:R-:W-:Y:S02]  /*13870*/  LEA R4, P0, R6, UR4, 0x2 ;  /* 0x0000000406047c11 */ /* 0x000fe4000f8010ff */
[----:B------:R-:W-:-:S04]  /*13880*/  IADD3 R5, R5, R7, RZ ;  /* 0x0000000705057210 */ /* 0x000fc80007ffe0ff */
[----:B------:R-:W-:-:S05]  /*13890*/  LEA.HI.X R5, R6, UR5, R5, 0x2, P0 ;  /* 0x0000000506057c11 */ /* 0x000fca00080f1405 */
[----:B------:R0:W5:Y:S02]  /*138a0*/  LDG.E R33, desc[UR36][R4.64] ;  /* 0x0000002404217981 */ /* 0x000164000c1e1900 */
.L_x_2058:
[----:B------:R-:W-:Y:S05]  /*138b0*/  BSYNC B1 ;  /* 0x0000000000017941 */ /* 0x000fea0003800000 */
.L_x_2057:
[----:B------:R-:W-:-:S13]  /*138c0*/  ISETP.NE.AND P0, PT, R34, 0x3, PT ;  /* 0x000000032200780c */ /* 0x000fda0003f05270 */
[----:B------:R-:W-:Y:S05]  /*138d0*/  @!P0 BRA `(.L_x_2059) ;  /* 0x0000000000048947 */ /* 0x000fea0003800000 */
[----:B------:R-:W-:Y:S01]  /*138e0*/  BPT.TRAP 0x1 ;  /* 0x000000040000795c */ /* 0x000fe20000300000 */
.L_x_2059:
[----:B------:R-:W-:Y:S01]  /*138f0*/  LEA R32, R21, UR47, 0x3 ;  /* 0x0000002f15207c11 */ /* 0x000fe2000f8e18ff */
[----:B------:R-:W-:Y:S01]  /*13900*/  BSSY B1, `(.L_x_2060) ;  /* 0x0000004000017945 */ /* 0x000fe20003800000 */
[----:B------:R-:W-:-:S04]  /*13910*/  SHF.L.U32 R31, R20, 0x1f, RZ ;  /* 0x0000001f141f7819 */ /* 0x000fc800000006ff */
[----:B------:R-:W1:Y:S02]  /*13920*/  SYNCS.PHASECHK.TRANS64.TRYWAIT P0, [R32+URZ+0x22840], R31 ;  /* 0x0228401f200075a7 */ /* 0x000e64000800017f */
[----:B-1----:R-:W-:Y:S05]  /*13930*/  @!P0 BRA `(.L_x_2061) ;  /* 0x0000002c00588947 */ /* 0x002fea0003800000 */
.L_x_2134:
[----:B------:R-:W-:Y:S05]  /*13940*/  BSYNC B1 ;  /* 0x0000000000017941 */ /* 0x000fea0003800000 */
.L_x_2060:
        /* <DEDUP_REMOVED lines=53> */
[----:B0-----:R-:W-:-:S05]  /*13ca0*/  IADD3 R14, P0, R14, R24, RZ ;  /* 0x000000180e0e7210 */ /* 0x001fca0007f1e0ff */
[----:B------:R-:W-:Y:S02]  /*13cb0*/  IMAD.X R15, RZ, RZ, R18, P0 ;  /* 0x000000ffff0f7224 */ /* 0x000fe400000e0612 */
[----:B------:R2:W0:Y:S04]  /*13cc0*/  SHFL.IDX PT, R18, R3, 0x5, 0x181f ;  /* 0x00b81f0003127f89 */ /* 0x00042800000e0000 */
[----:B------:R2:W-:Y:S02]  /*13cd0*/  LDGSTS.E.BYPASS.LTC128B.128 [R19+0x1e400], desc[UR36][R14.64], !P1 ;  /* 0x1e4000000e137fae */ /* 0x0005e4000c901d64 */
.L_x_2148:
        /* <DEDUP_REMOVED lines=8> */
.L_x_2063:
        /* <DEDUP_REMOVED lines=10> */
.L_x_2064:
[----:B------:R2:W-:Y:S01]  /*13e00*/  SYNCS.ARRIVE.TRANS64.A1T0 RZ, [R32+URZ+0x22830], RZ ;  /* 0x022830ff20ff79a7 */ /* 0x0005e2000810003f */
[----:B------:R-:W-:Y:S05]  /*13e10*/  @!P2 BRA `(.L_x_2065) ;  /* 0x000000000004a947 */ /* 0x000fea0003800000 */
[----:B------:R-:W-:Y:S01]  /*13e20*/  BPT.TRAP 0x1 ;  /* 0x000000040000795c */ /* 0x000fe20000300000 */
.L_x_2065:
[----:B------:R-:W3:Y:S01]  /*13e30*/  SYNCS.PHASECHK.TRANS64.TRYWAIT P0, [R32+URZ+0x22860], R31 ;  /* 0x0228601f200075a7 */ /* 0x000ee2000800017f */
[----:B------:R-:W-:Y:S04]  /*13e40*/  BSSY B1, `(.L_x_2066) ;  /* 0x0000002000017945 */ /* 0x000fe80003800000 */
[----:B---3--:R-:W-:Y:S05]  /*13e50*/  @!P0 BRA `(.L_x_2067) ;  /* 0x0000002c00b48947 */ /* 0x008fea0003800000 */
.L_x_2149:
[----:B------:R-:W-:Y:S05]  /*13e60*/  BSYNC B1 ;  /* 0x0000000000017941 */ /* 0x000fea0003800000 */
.L_x_2066:
[----:B------:R-:W-:Y:S01]  /*13e70*/  ULDC.64 UR4, c[0x0][0x328] ;  /* 0x0000ca0000047ab9 */ /* 0x000fe20000000a00 */
[----:B------:R-:W-:Y:S01]  /*13e80*/  ULDC.64 UR6, c[0x0][0x338] ;  /* 0x0000ce0000067ab9 */ /* 0x000fe20000000a00 */
[----:B------:R-:W-:Y:S01]  /*13e90*/  IMAD R27, R27, UR4, RZ ;  /* 0x000000041b1b7c24 */ /* 0x000fe2000f8e02ff */
[----:B------:R-:W-:Y:S01]  /*13ea0*/  LOP3.LUT P4, RZ, R2, 0x1, RZ, 0xc0, !PT ;  /* 0x0000000102ff7812 */ /* 0x000fe2000788c0ff */
[----:B0-----:R-:W-:Y:S01]  /*13eb0*/  IMAD.WIDE.U32 R4, R28, UR4, RZ ;  /* 0x000000041c047c25 */ /* 0x001fe2000f8e00ff */
[----:B------:R-:W-:Y:S02]  /*13ec0*/  R2UR UR4, R22 ;  /* 0x00000000160472ca */ /* 0x000fe400000e0000 */
[----:B------:R-:W-:Y:S01]  /*13ed0*/  LOP3.LUT P3, RZ, R2, 0x10, RZ, 0xc0, !PT ;  /* 0x0000001002ff7812 */ /* 0x000fe2000786c0ff */
        /* <DEDUP_REMOVED lines=43> */
[----:B----4-:R-:W-:-:S05]  /*14190*/  IMAD.X R9, RZ, RZ, R6, P0 ;  /* 0x000000ffff097224 */ /* 0x010fca00000e0606 */
[----:B------:R-:W-:Y:S04]  /*141a0*/  LDGSTS.E.BYPASS.LTC128B.128 [R23+0x1000], desc[UR36][R8.64], !P4 ;  /* 0x0100000008177fae */ /* 0x000fe8000e101d64 */
[----:B------:R-:W-:Y:S04]  /*141b0*/  LDGSTS.E.BYPASS.LTC128B.128 [R23+0x4000], desc[UR36][R8.64+0x80], !P3 ;  /* 0x0400008008177fae */ /* 0x000fe8000d901d64 */
[----:B------:R-:W-:Y:S04]  /*141c0*/  LDGSTS.E.BYPASS.LTC128B.128 [R23+0x7000], desc[UR36][R8.64+0x100], !P2 ;  /* 0x0700010008177fae */ /* 0x000fe8000d101d64 */
[----:B------:R4:W-:Y:S01]  /*141d0*/  LDGSTS.E.BYPASS.LTC128B.128 [R23+0xa000], desc[UR36][R8.64+0x180], !P1 ;  /* 0x0a00018008177fae */ /* 0x0009e2000c901d64 */
[----:B0-----:R-:W-:-:S03]  /*141e0*/  IADD3 R6, P0, R14, R24, RZ ;  /* 0x000000180e067210 */ /* 0x001fc60007f1e0ff */
[----:B------:R-:W0:Y:S02]  /*141f0*/  SHFL.IDX PT, R14, R3, 0x4, 0x181f ;  /* 0x00981f00030e7f89 */ /* 0x000e2400000e0000 */
[----:B------:R-:W-:Y:S02]  /*14200*/  IMAD.X R7, RZ, RZ, R7, P0 ;  /* 0x000000ffff077224 */ /* 0x000fe400000e0607 */
[----:B----4-:R-:W-:-:S03]  /*14210*/  IMAD.MOV.U32 R8, RZ, RZ, RZ ;  /* 0x000000ffff087224 */ /* 0x010fc600078e00ff */
        /* <DEDUP_REMOVED lines=11> */
.L_x_2163:
[----:B0---4-:R-:W-:-:S05]  /*142d0*/  IADD3 R4, P0, R14, R24, RZ ;  /* 0x000000180e047210 */ /* 0x011fca0007f1e0ff */
        /* <DEDUP_REMOVED lines=10> */
.L_x_2069:
        /* <DEDUP_REMOVED lines=10> */
.L_x_2070:
[----:B------:R-:W-:Y:S01]  /*14420*/  IADD3 R21, R21, 0x1, RZ ;  /* 0x0000000115157810 */ /* 0x000fe20007ffe0ff */
[----:B------:R-:W-:Y:S01]  /*14430*/  VIADD R35, R35, 0xffffffff ;  /* 0xffffffff23237836 */ /* 0x000fe20000000000 */
[----:B------:R4:W-:Y:S01]  /*14440*/  SYNCS.ARRIVE.TRANS64.A1T0 RZ, [R32+URZ+0x22850], RZ ;  /* 0x022850ff20ff79a7 */ /* 0x0009e2000810003f */
[----:B------:R-:W-:Y:S01]  /*14450*/  VIADD R36, R36, 0xffffffa0 ;  /* 0xffffffa024247836 */ /* 0x000fe20000000000 */
[----:B------:R-:W-:-:S04]  /*14460*/  ISETP.NE.AND P0, PT, R21, 0x2, PT ;  /* 0x000000021500780c */ /* 0x000fc80003f05270 */
[----:B------:R-:W-:Y:S02]  /*14470*/  SEL R21, R21, RZ, P0 ;  /* 0x000000ff15157207 */ /* 0x000fe40000000000 */
[----:B------:R-:W-:Y:S02]  /*14480*/  SEL R3, RZ, 0x1, P0 ;  /* 0x00000001ff037807 */ /* 0x000fe40000000000 */
[----:B------:R-:W-:Y:S02]  /*14490*/  ISETP.GT.AND P0, PT, R35, UR49, PT ;  /* 0x0000003123007c0c */ /* 0x000fe4000bf04270 */
[----:B------:R-:W-:-:S11]  /*144a0*/  LOP3.LUT R20, R20, R3, RZ, 0x3c, !PT ;  /* 0x0000000314147212 */ /* 0x000fd600078e3cff */
[----:B----4-:R-:W-:Y:S05]  /*144b0*/  @P0 BRA `(.L_x_2071) ;  /* 0xfffffff000a80947 */ /* 0x010fea000383ffff */
.L_x_2056:
[----:B------:R-:W-:Y:S05]  /*144c0*/  BSYNC B0 ;  /* 0x0000000000007941 */ /* 0x000fea0003800000 */
.L_x_2033:
[----:B------:R-:W0:Y:S01]  /*144d0*/  S2R R3, SR_CgaCtaId ;  /* 0x0000000000037919 */ /* 0x000e220000008800 */
[----:B------:R-:W-:Y:S01]  /*144e0*/  MOV R0, 0x400 ;  /* 0x0000040000007802 */ /* 0x000fe20000000f00 */
[----:B------:R-:W-:Y:S01]  /*144f0*/  BSSY B0, `(.L_x_2072) ;  /* 0x0000005000007945 */ /* 0x000fe20003800000 */
[----:B------:R-:W-:Y:S02]  /*14500*/  SHF.L.U32 R8, R8, 0x1f, RZ ;  /* 0x0000001f08087819 */ /* 0x000fe400000006ff */
[----:B0-----:R-:W-:-:S04]  /*14510*/  LEA R4, R3, R0, 0x18 ;  /* 0x0000000003047211 */ /* 0x001fc800078ec0ff */
[----:B------:R-:W0:Y:S02]  /*14520*/  SYNCS.PHASECHK.TRANS64.TRYWAIT P0, [R4+URZ+0x22820], R8 ;  /* 0x02282008040075a7 */ /* 0x000e24000800017f */
[----:B0-----:R-:W-:Y:S05]  /*14530*/  @!P0 BRA `(.L_x_2073) ;  /* 0x0000002c00dc8947 */ /* 0x001fea0003800000 */
.L_x_2164:
[----:B------:R-:W-:Y:S05]  /*14540*/  BSYNC B0 ;  /* 0x0000000000007941 */ /* 0x000fea0003800000 */
.L_x_2072:
[----:B------:R-:W-:-:S03]  /*14550*/  UMOV UR4, 0xffffffff ;  /* 0xffffffff00047882 */ /* 0x000fc60000000000 */
[----:B------:R-:W-:Y:S05]  /*14560*/  BRA.DIV UR4, `(.L_x_2074) ;  /* 0x0000002e04e47947 */ /* 0x000fea000b800000 */
[----:B------:R4:W0:Y:S02]  /*14570*/  SHFL.IDX PT, R14, R16, RZ, 0x1f ;  /* 0x00001fff100e7589 */ /* 0x00082400000e0000 */
.L_x_2167:
[----:B0-----:R-:W-:-:S13]  /*14580*/  ISETP.NE.AND P0, PT, R14, RZ, PT ;  /* 0x000000ff0e00720c */ /* 0x001fda0003f05270 */
[----:B------:R-:W-:Y:S05]  /*14590*/  @P0 BRA `(.L_x_1941) ;  /* 0x0000000000880947 */ /* 0x000fea0003800000 */
[----:B------:R-:W-:-:S03]  /*145a0*/  UMOV UR4, 0xffffffff ;  /* 0xffffffff00047882 */ /* 0x000fc60000000000 */
[----:B------:R-:W-:Y:S05]  /*145b0*/  BRA.DIV UR4, `(.L_x_2075) ;  /* 0x0000002e04f87947 */ /* 0x000fea000b800000 */
[----:B------:R-:W-:-:S13]  /*145c0*/  ELECT P6, URZ, PT ;  /* 0x00000000003f782f */ /* 0x000fda00038c0000 */
.L_x_2170:
[----:B------:R-:W-:Y:S05]  /*145d0*/  @!P6 BRA `(.L_x_1941) ;  /* 0x000000000078e947 */ /* 0x000fea0003800000 */
[----:B------:R-:W-:-:S06]  /*145e0*/  ULOP3.LUT UR4, UR42, 0x2, URZ, 0xfc, !UPT ;  /* 0x000000022a047892 */ /* 0x000fcc000f8efc3f */
[----:B------:R-:W-:-:S05]  /*145f0*/  IMAD.U32 R0, RZ, RZ, UR4 ;  /* 0x00000004ff007e24 */ /* 0x000fca000f8e00ff */
[----:B------:R-:W-:-:S13]  /*14600*/  ISETP.NE.AND P0, PT, R0, 0x3, PT ;  /* 0x000000030000780c */ /* 0x000fda0003f05270 */
[----:B------:R-:W-:Y:S05]  /*14610*/  @!P0 BRA `(.L_x_2076) ;  /* 0x0000000000048947 */ /* 0x000fea0003800000 */
[----:B------:R-:W-:Y:S01]  /*14620*/  BPT.TRAP 0x1 ;  /* 0x000000040000795c */ /* 0x000fe20000300000 */
.L_x_2076:
[C---:B------:R-:W-:Y:S01]  /*14630*/  IMAD R5, R21.reuse, 0x8, R4 ;  /* 0x0000000815057824 */ /* 0x040fe200078e0204 */
[----:B------:R-:W-:Y:S01]  /*14640*/  SHF.L.U32 R0, R20, 0x1f, RZ ;  /* 0x0000001f14007819 */ /* 0x000fe200000006ff */
[----:B------:R-:W-:-:S03]  /*14650*/  VIADD R21, R21, 0x1 ;  /* 0x0000000115157836 */ /* 0x000fc60000000000 */
[----:B------:R-:W0:Y:S02]  /*14660*/  SYNCS.PHASECHK.TRANS64.TRYWAIT P1, [R5+URZ+0x22840], R0 ;  /* 0x02284000050075a7 */ /* 0x000e24000802017f */
[----:B------:R-:W-:-:S04]  /*14670*/  ISETP.NE.AND P2, PT, R21, 0x2, PT ;  /* 0x000000021500780c */ /* 0x000fc80003f45270 */
[----:B------:R-:W-:Y:S01]  /*14680*/  SEL R3, RZ, 0x1, P2 ;  /* 0x00000001ff037807 */ /* 0x000fe20001000000 */
[----:B0-----:R-:W-:Y:S08]  /*14690*/  @!P1 BRA `(.L_x_2077) ;  /* 0x0000002c00e09947 */ /* 0x001ff00003800000 */
.L_x_2171:
[----:B------:R-:W-:Y:S02]  /*146a0*/  SEL R21, R21, RZ, P2 ;  /* 0x000000ff15157207 */ /* 0x000fe40001000000 */
[----:B------:R-:W-:Y:S01]  /*146b0*/  LOP3.LUT R2, R20, R3, RZ, 0x3c, !PT ;  /* 0x0000000314027212 */ /* 0x000fe200078e3cff */
[----:B------:R-:W-:Y:S06]  /*146c0*/  @!P0 BRA `(.L_x_2078) ;  /* 0x0000000000048947 */ /* 0x000fec0003800000 */
[----:B------:R-:W-:Y:S01]  /*146d0*/  BPT.TRAP 0x1 ;  /* 0x000000040000795c */ /* 0x000fe20000300000 */
.L_x_2078:
[----:B------:R-:W-:Y:S01]  /*146e0*/  IMAD R21, R21, 0x8, R4 ;  /* 0x0000000815157824 */ /* 0x000fe200078e0204 */
[----:B------:R-:W-:-:S04]  /*146f0*/  SHF.L.U32 R2, R2, 0x1f, RZ ;  /* 0x0000001f02027819 */ /* 0x000fc800000006ff */
[----:B------:R-:W0:Y:S02]  /*14700*/  SYNCS.PHASECHK.TRANS64.TRYWAIT P1, [R21+URZ+0x22840], R2 ;  /* 0x02284002150075a7 */ /* 0x000e24000802017f */
[----:B0-----:R-:W-:Y:S05]  /*14710*/  @!P1 BRA `(.L_x_2079) ;  /* 0x0000002c00d49947 */ /* 0x001fea0003800000 */
.L_x_2172:
[----:B------:R-:W-:Y:S05]  /*14720*/  @!P0 BRA `(.L_x_2080) ;  /* 0x0000000000048947 */ /* 0x000fea0003800000 */
[----:B------:R-:W-:Y:S01]  /*14730*/  BPT.TRAP 0x1 ;  /* 0x000000040000795c */ /* 0x000fe20000300000 */
.L_x_2080:
[----:B------:R-:W0:Y:S02]  /*14740*/  SYNCS.PHASECHK.TRANS64.TRYWAIT P1, [R5+URZ+0x22860], R0 ;  /* 0x02286000050075a7 */ /* 0x000e24000802017f */
[----:B0-----:R-:W-:Y:S05]  /*14750*/  @!P1 BRA `(.L_x_2081) ;  /* 0x0000002c00d89947 */ /* 0x001fea0003800000 */
.L_x_2173:
[----:B------:R-:W-:Y:S05]  /*14760*/  @!P0 BRA `(.L_x_2082) ;  /* 0x0000000000048947 */ /* 0x000fea0003800000 */
[----:B------:R-:W-:Y:S01]  /*14770*/  BPT.TRAP 0x1 ;  /* 0x000000040000795c */ /* 0x000fe20000300000 */
.L_x_2082:
[----:B------:R0:W0:Y:S02]  /*14780*/  SYNCS.PHASECHK.TRANS64.TRYWAIT P0, [R21+URZ+0x22860], R2 ;  /* 0x02286002150075a7 */ /* 0x000024000800017f */
[----:B0-----:R-:W-:Y:S05]  /*14790*/  @!P0 NANOSLEEP.SYNCS 0x989680 ;  /* 0x009896800000895d */ /* 0x001fea0003900000 */
[----:B------:R-:W0:Y:S02]  /*147a0*/  @!P0 SYNCS.PHASECHK.TRANS64 P0, [R21+URZ+0x22860], R2 ;  /* 0x02286002150085a7 */ /* 0x000e24000800007f */
[----:B0-----:R-:W-:Y:S05]  /*147b0*/  @!P0 BRA `(.L_x_2082) ;  /* 0xfffffffc00f08947 */ /* 0x001fea000383ffff */
.L_x_1941:
[----:B------:R-:W-:Y:S05]  /*147c0*/  BSYNC B6 ;  /* 0x0000000000067941 */ /* 0x000fea0003800000 */
.L_x_1938:
[----:B------:R-:W-:Y:S05]  /*147d0*/  EXIT ;  /* 0x000000000000794d */ /* 0x000fea0003800000 */
.L_x_1951:
[----:B0-----:R-:W-:-:S04]  /*147e0*/  IMAD.U32 R5, RZ, RZ, UR38 ;  /* 0x00000026ff057e24 */ /* 0x001fc8000f8e00ff */
[----:B------:R0:W1:Y:S03]  /*147f0*/  SYNCS.PHASECHK.TRANS64.TRYWAIT P0, [R5+URZ+0x22800], R2 ;  /* 0x02280002050075a7 */ /* 0x000066000800017f */
[----:B-1----:R-:W-:Y:S05]  /*14800*/  @!P0 NANOSLEEP.SYNCS 0x989680 ;  /* 0x009896800000895d */ /* 0x002fea0003900000 */
[----:B------:R-:W1:Y:S02]  /*14810*/  @!P0 SYNCS.PHASECHK.TRANS64 P0, [R5+URZ+0x22800], R2 ;  /* 0x02280002050085a7 */ /* 0x000e64000800007f */
[----:B-1----:R-:W-:Y:S05]  /*14820*/  @!P0 BRA `(.L_x_1951) ;  /* 0xfffffffc00ec8947 */ /* 0x002fea000383ffff */
[----:B------:R-:W-:Y:S05]  /*14830*/  BRA `(.L_x_2083) ;  /* 0xfffffed000307947 */ /* 0x000fea000383ffff */
.L_x_1955:
[----:B0-----:R-:W-:-:S04]  /*14840*/  IMAD.U32 R5, RZ, RZ, UR38 ;  /* 0x00000026ff057e24 */ /* 0x001fc8000f8e00ff */
[----:B------:R0:W1:Y:S03]  /*14850*/  SYNCS.PHASECHK.TRANS64.TRYWAIT P0, [R5+URZ+0x22830], R2 ;  /* 0x02283002050075a7 */ /* 0x000066000800017f */
[----:B-1----:R-:W-:Y:S05]  /*14860*/  @!P0 NANOSLEEP.SYNCS 0x989680 ;  /* 0x009896800000895d */ /* 0x002fea0003900000 */
[----:B------:R-:W1:Y:S02]  /*14870*/  @!P0 SYNCS.PHASECHK.TRANS64 P0, [R5+URZ+0x22830], R2 ;  /* 0x02283002050085a7 */ /* 0x000e64000800007f */
[----:B-1----:R-:W-:Y:S05]  /*14880*/  @!P0 BRA `(.L_x_1955) ;  /* 0xfffffffc00ec8947 */ /* 0x002fea000383ffff */
[----:B------:R-:W-:Y:S05]  /*14890*/  BRA `(.L_x_1954) ;  /* 0xfffffed000507947 */ /* 0x000fea000383ffff */
.L_x_1968:
[----:B0-----:R-:W-:-:S04]  /*148a0*/  IMAD.U32 R9, RZ, RZ, UR38 ;  /* 0x00000026ff097e24 */ /* 0x001fc8000f8e00ff */
[----:B------:R0:W1:Y:S03]  /*148b0*/  SYNCS.PHASECHK.TRANS64.TRYWAIT P0, [R9+URZ+0x22850], R2 ;  /* 0x02285002090075a7 */ /* 0x000066000800017f */
[----:B-1----:R-:W-:Y:S05]  /*148c0*/  @!P0 NANOSLEEP.SYNCS 0x989680 ;  /* 0x009896800000895d */ /* 0x002fea0003900000 */
[----:B------:R-:W1:Y:S02]  /*148d0*/  @!P0 SYNCS.PHASECHK.TRANS64 P0, [R9+URZ+0x22850], R2 ;  /* 0x02285002090085a7 */ /* 0x000e64000800007f */
[----:B-1----:R-:W-:Y:S05]  /*148e0*/  @!P0 BRA `(.L_x_1968) ;  /* 0xfffffffc00ec8947 */ /* 0x002fea000383ffff */
[----:B------:R-:W-:Y:S05]  /*148f0*/  BRA `(.L_x_1967) ;  /* 0xfffffef800f07947 */ /* 0x000fea000383ffff */
.L_x_1977:
[----:B-1----:R-:W-:-:S04]  /*14900*/  IMAD.U32 R13, RZ, RZ, UR28 ;  /* 0x0000001cff0d7e24 */ /* 0x002fc8000f8e00ff */
[----:B------:R1:W2:Y:S03]  /*14910*/  SYNCS.PHASECHK.TRANS64.TRYWAIT P0, [R13+URZ+0x22830], R8 ;  /* 0x022830080d0075a7 */ /* 0x0002a6000800017f */
[----:B--2---:R-:W-:Y:S05]  /*14920*/  @!P0 NANOSLEEP.SYNCS 0x989680 ;  /* 0x009896800000895d */ /* 0x004fea0003900000 */
[----:B------:R-:W2:Y:S02]  /*14930*/  @!P0 SYNCS.PHASECHK.TRANS64 P0, [R13+URZ+0x22830], R8 ;  /* 0x022830080d0085a7 */ /* 0x000ea4000800007f */
[----:B--2---:R-:W-:Y:S05]  /*14940*/  @!P0 BRA `(.L_x_1977) ;  /* 0xfffffffc00ec8947 */ /* 0x004fea000383ffff */
[----:B------:R-:W-:Y:S05]  /*14950*/  BRA `(.L_x_1976) ;  /* 0xffffff0000ac7947 */ /* 0x000fea000383ffff */
.L_x_1990:
[----:B0-----:R-:W-:-:S04]  /*14960*/  MOV R11, UR28 ;  /* 0x0000001c000b7c02 */ /* 0x001fc80008000f00 */
[----:B------:R0:W1:Y:S03]  /*14970*/  SYNCS.PHASECHK.TRANS64.TRYWAIT P0, [R11+URZ+0x22850], R8 ;  /* 0x022850080b0075a7 */ /* 0x000066000800017f */
[----:B-1----:R-:W-:Y:S05]  /*14980*/  @!P0 NANOSLEEP.SYNCS 0x989680 ;  /* 0x009896800000895d */ /* 0x002fea0003900000 */
[----:B------:R-:W1:Y:S02]  /*14990*/  @!P0 SYNCS.PHASECHK.TRANS64 P0, [R11+URZ+0x22850], R8 ;  /* 0x022850080b0085a7 */ /* 0x000e64000800007f */
[----:B-1----:R-:W-:Y:S05]  /*149a0*/  @!P0 BRA `(.L_x_1990) ;  /* 0xfffffffc00ec8947 */ /* 0x002fea000383ffff */
[----:B------:R-:W-:Y:S05]  /*149b0*/  BRA `(.L_x_1989) ;  /* 0xffffff3400087947 */ /* 0x000fea000383ffff */
.L_x_2000:
[----:B-1----:R-:W-:-:S04]  /*149c0*/  IMAD.U32 R13, RZ, RZ, UR28 ;  /* 0x0000001cff0d7e24 */ /* 0x002fc8000f8e00ff */
[----:B------:R1:W2:Y:S03]  /*149d0*/  SYNCS.PHASECHK.TRANS64.TRYWAIT P1, [R13+URZ+0x22830], R8 ;  /* 0x022830080d0075a7 */ /* 0x0002a6000802017f */
[----:B--2---:R-:W-:Y:S05]  /*149e0*/  @!P1 NANOSLEEP.SYNCS 0x989680 ;  /* 0x009896800000995d */ /* 0x004fea0003900000 */
[----:B------:R-:W2:Y:S02]  /*149f0*/  @!P1 SYNCS.PHASECHK.TRANS64 P1, [R13+URZ+0x22830], R8 ;  /* 0x022830080d0095a7 */ /* 0x000ea4000802007f */
[----:B--2---:R-:W-:Y:S05]  /*14a00*/  @!P1 BRA `(.L_x_2000) ;  /* 0xfffffffc00ec9947 */ /* 0x004fea000383ffff */
[----:B------:R-:W-:Y:S05]  /*14a10*/  BRA `(.L_x_1999) ;  /* 0xffffff3800c07947 */ /* 0x000fea000383ffff */
.L_x_2005:
[----:B0-----:R-:W-:-:S04]  /*14a20*/  IMAD.U32 R11, RZ, RZ, UR28 ;  /* 0x0000001cff0b7e24 */ /* 0x001fc8000f8e00ff */
[----:B------:R0:W1:Y:S03]  /*14a30*/  SYNCS.PHASECHK.TRANS64.TRYWAIT P1, [R11+URZ+0x22850], R8 ;  /* 0x022850080b0075a7 */ /* 0x000066000802017f */
[----:B-1----:R-:W-:Y:S05]  /*14a40*/  @!P1 NANOSLEEP.SYNCS 0x989680 ;  /* 0x009896800000995d */ /* 0x002fea0003900000 */
[----:B------:R-:W1:Y:S02]  /*14a50*/  @!P1 SYNCS.PHASECHK.TRANS64 P1, [R11+URZ+0x22850], R8 ;  /* 0x022850080b0095a7 */ /* 0x000e64000802007f */
[----:B-1----:R-:W-:Y:S05]  /*14a60*/  @!P1 BRA `(.L_x_2005) ;  /* 0xfffffffc00ec9947 */ /* 0x002fea000383ffff */
[----:B------:R-:W-:Y:S05]  /*14a70*/  BRA `(.L_x_2004) ;  /* 0xffffff5800647947 */ /* 0x000fea000383ffff */
.L_x_2012:
[----:B-1----:R-:W-:-:S04]  /*14a80*/  IMAD.U32 R13, RZ, RZ, UR26 ;  /* 0x0000001aff0d7e24 */ /* 0x002fc8000f8e00ff */
[----:B------:R1:W2:Y:S03]  /*14a90*/  SYNCS.PHASECHK.TRANS64.TRYWAIT P0, [R13+URZ+0x22830], R8 ;  /* 0x022830080d0075a7 */ /* 0x0002a6000800017f */
[----:B--2---:R-:W-:Y:S05]  /*14aa0*/  @!P0 NANOSLEEP.SYNCS 0x989680 ;  /* 0x009896800000895d */ /* 0x004fea0003900000 */
[----:B------:R-:W2:Y:S02]  /*14ab0*/  @!P0 SYNCS.PHASECHK.TRANS64 P0, [R13+URZ+0x22830], R8 ;  /* 0x022830080d0085a7 */ /* 0x000ea4000800007f */
[----:B--2---:R-:W-:Y:S05]  /*14ac0*/  @!P0 BRA `(.L_x_2012) ;  /* 0xfffffffc00ec8947 */ /* 0x004fea000383ffff */
[----:B------:R-:W-:Y:S05]  /*14ad0*/  BRA `(.L_x_2011) ;  /* 0xffffff5c00747947 */ /* 0x000fea000383ffff */
.L_x_2025:
[----:B0-----:R-:W-:-:S04]  /*14ae0*/  IMAD.U32 R11, RZ, RZ, UR26 ;  /* 0x0000001aff0b7e24 */ /* 0x001fc8000f8e00ff */
[----:B------:R0:W1:Y:S03]  /*14af0*/  SYNCS.PHASECHK.TRANS64.TRYWAIT P0, [R11+URZ+0x22850], R8 ;  /* 0x022850080b0075a7 */ /* 0x000066000800017f */
[----:B-1----:R-:W-:Y:S05]  /*14b00*/  @!P0 NANOSLEEP.SYNCS 0x989680 ;  /* 0x009896800000895d */ /* 0x002fea0003900000 */
[----:B------:R-:W1:Y:S02]  /*14b10*/  @!P0 SYNCS.PHASECHK.TRANS64 P0, [R11+URZ+0x22850], R8 ;  /* 0x022850080b0085a7 */ /* 0x000e64000800007f */
[----:B-1----:R-:W-:Y:S05]  /*14b20*/  @!P0 BRA `(.L_x_2025) ;  /* 0xfffffffc00ec8947 */ /* 0x002fea000383ffff */
[----:B------:R-:W-:Y:S05]  /*14b30*/  BRA `(.L_x_2024) ;  /* 0xffffff8c00c07947 */ /* 0x000fea000383ffff */
.L_x_2044:
[----:B------:R-:W-:Y:S02]  /*14b40*/  IMAD.MOV.U32 R13, RZ, RZ, R16 ;  /* 0x000000ffff0d7224 */ /* 0x000fe400078e0010 */
[----:B------:R-:W-:Y:S02]  /*14b50*/  IMAD.MOV.U32 R12, RZ, RZ, RZ ;  /* 0x000000ffff0c7224 */ /* 0x000fe400078e00ff */
[----:B------:R-:W-:Y:S02]  /*14b60*/  IMAD.MOV.U32 R11, RZ, RZ, 0x1f ;  /* 0x0000001fff0b7424 */ /* 0x000fe400078e00ff */
[----:B------:R-:W-:-:S07]  /*14b70*/  IMAD.MOV.U32 R15, RZ, RZ, -0x1 ;  /* 0xffffffffff0f7424 */ /* 0x000fce00078e00ff */
[----:B-----5:R-:W-:Y:S05]  /*14b80*/  WARPSYNC.COLLECTIVE R15, `(.L_x_2084) ;  /* 0x000000000f087348 */ /* 0x020fea0003c00000 */
[----:B------:R0:W1:Y:S02]  /*14b90*/  SHFL.IDX P6, R14, R13, R12, R11 ;  /* 0x0000000c0d0e7389 */ /* 0x00006400000c000b */
[----:B01---5:R-:W-:Y:S01]  /*14ba0*/  ENDCOLLECTIVE ;  /* 0x000000000000791b */ /* 0x023fe20003800000 */
.L_x_2084:
[----:B------:R-:W-:Y:S05]  /*14bb0*/  BRA `(.L_x_2085) ;  /* 0xffffffd000947947 */ /* 0x000fea000383ffff */
.L_x_2046:
[----:B0-----:R-:W-:-:S04]  /*14bc0*/  IMAD.U32 R3, RZ, RZ, UR47 ;  /* 0x0000002fff037e24 */ /* 0x001fc8000f8e00ff */
[----:B------:R0:W1:Y:S03]  /*14bd0*/  SYNCS.PHASECHK.TRANS64.TRYWAIT P0, [R3+URZ+0x22840], R0 ;  /* 0x02284000030075a7 */ /* 0x000066000800017f */
[----:B-1----:R-:W-:Y:S05]  /*14be0*/  @!P0 NANOSLEEP.SYNCS 0x989680 ;  /* 0x009896800000895d */ /* 0x002fea0003900000 */
[----:B------:R-:W1:Y:S02]  /*14bf0*/  @!P0 SYNCS.PHASECHK.TRANS64 P0, [R3+URZ+0x22840], R0 ;  /* 0x02284000030085a7 */ /* 0x000e64000800007f */
[----:B-1----:R-:W-:Y:S05]  /*14c00*/  @!P0 BRA `(.L_x_2046) ;  /* 0xfffffffc00ec8947 */ /* 0x002fea000383ffff */
[----:B------:R-:W-:Y:S05]  /*14c10*/  BRA `(.L_x_2086) ;  /* 0xffffffd000d87947 */ /* 0x000fea000383ffff */
.L_x_2047:
        /* <DEDUP_REMOVED lines=8> */
.L_x_2088:
[----:B------:R-:W-:Y:S05]  /*14ca0*/  BSYNC B0 ;  /* 0x0000000000007941 */ /* 0x000fea0003800000 */
.L_x_2087:
[----:B------:R-:W-:Y:S01]  /*14cb0*/  IMAD.MOV.U32 R13, RZ, RZ, R3 ;  /* 0x000000ffff0d7224 */ /* 0x000fe200078e0003 */
[----:B------:R-:W-:Y:S01]  /*14cc0*/  @P0 LEA R7, R17, UR47, 0x1 ;  /* 0x0000002f11070c11 */ /* 0x000fe2000f8e08ff */
[----:B------:R-:W-:Y:S02]  /*14cd0*/  IMAD.MOV.U32 R12, RZ, RZ, RZ ;  /* 0x000000ffff0c7224 */ /* 0x000fe400078e00ff */
[----:B------:R-:W-:Y:S02]  /*14ce0*/  IMAD.MOV.U32 R11, RZ, RZ, 0x181f ;  /* 0x0000181fff0b7424 */ /* 0x000fe400078e00ff */
[----:B------:R-:W-:Y:S02]  /*14cf0*/  IMAD.MOV.U32 R15, RZ, RZ, -0x1 ;  /* 0xffffffffff0f7424 */ /* 0x000fe400078e00ff */
[----:B------:R-:W-:-:S07]  /*14d00*/  IMAD.MOV.U32 R4, RZ, RZ, R14 ;  /* 0x000000ffff047224 */ /* 0x000fce00078e000e */
[----:B------:R-:W-:Y:S05]  /*14d10*/  WARPSYNC.COLLECTIVE R15, `(.L_x_2089) ;  /* 0x000000000f087348 */ /* 0x000fea0003c00000 */
[----:B------:R0:W1:Y:S02]  /*14d20*/  SHFL.IDX P6, R14, R13, R12, R11 ;  /* 0x0000000c0d0e7389 */ /* 0x00006400000c000b */
[----:B01----:R-:W-:Y:S01]  /*14d30*/  ENDCOLLECTIVE ;  /* 0x000000000000791b */ /* 0x003fe20003800000 */
.L_x_2089:
[----:B------:R-:W-:Y:S01]  /*14d40*/  IMAD.MOV.U32 R13, RZ, RZ, R0 ;  /* 0x000000ffff0d7224 */ /* 0x000fe200078e0000 */
[----:B------:R-:W-:Y:S02]  /*14d50*/  MOV R12, 0x1 ;  /* 0x00000001000c7802 */ /* 0x000fe40000000f00 */
[----:B------:R-:W-:-:S05]  /*14d60*/  @P0 LEA R14, P1, R24, R14, 0x1 ;  /* 0x0000000e180e0211 */ /* 0x000fca00078208ff */
[----:B------:R-:W-:Y:S02]  /*14d70*/  @P0 IMAD.X R5, RZ, RZ, R4, P1 ;  /* 0x000000ffff050224 */ /* 0x000fe400008e0604 */
[----:B------:R-:W-:-:S07]  /*14d80*/  @P0 IMAD.MOV.U32 R4, RZ, RZ, R14 ;  /* 0x000000ffff040224 */ /* 0x000fce00078e000e */
[----:B------:R-:W-:Y:S05]  /*14d90*/  WARPSYNC.COLLECTIVE R15, `(.L_x_2090) ;  /* 0x000000000f087348 */ /* 0x000fea0003c00000 */
[----:B------:R0:W1:Y:S02]  /*14da0*/  SHFL.IDX P6, R14, R13, R12, R11 ;  /* 0x0000000c0d0e7389 */ /* 0x00006400000c000b */
[----:B01----:R-:W-:Y:S01]  /*14db0*/  ENDCOLLECTIVE ;  /* 0x000000000000791b */ /* 0x003fe20003800000 */
.L_x_2090:
        /* <DEDUP_REMOVED lines=11> */
.L_x_2091:
[----:B------:R-:W-:Y:S02]  /*14e70*/  IMAD.MOV.U32 R13, RZ, RZ, R0 ;  /* 0x000000ffff0d7224 */ /* 0x000fe400078e0000 */
[----:B------:R-:W-:Y:S01]  /*14e80*/  IMAD.MOV.U32 R12, RZ, RZ, 0x2 ;  /* 0x00000002ff0c7424 */ /* 0x000fe200078e00ff */
[----:B------:R-:W-:-:S13]  /*14e90*/  @P0 LEA R4, P1, R24, R14, 0x1 ;  /* 0x0000000e18040211 */ /* 0x000fda00078208ff */
[----:B------:R-:W-:Y:S05]  /*14ea0*/  WARPSYNC.COLLECTIVE R15, `(.L_x_2092) ;  /* 0x000000000f087348 */ /* 0x000fea0003c00000 */
[----:B------:R0:W1:Y:S02]  /*14eb0*/  SHFL.IDX P6, R14, R13, R12, R11 ;  /* 0x0000000c0d0e7389 */ /* 0x00006400000c000b */
[----:B01----:R-:W-:Y:S01]  /*14ec0*/  ENDCOLLECTIVE ;  /* 0x000000000000791b */ /* 0x003fe20003800000 */
.L_x_2092:
        /* <DEDUP_REMOVED lines=12> */
.L_x_2093:
[----:B------:R-:W-:Y:S02]  /*14f90*/  IMAD.MOV.U32 R13, RZ, RZ, R0 ;  /* 0x000000ffff0d7224 */ /* 0x000fe400078e0000 */
[----:B------:R-:W-:Y:S01]  /*14fa0*/  IMAD.MOV.U32 R12, RZ, RZ, 0x3 ;  /* 0x00000003ff0c7424 */ /* 0x000fe200078e00ff */
[----:B------:R-:W-:-:S13]  /*14fb0*/  @P0 LEA R4, P1, R24, R14, 0x1 ;  /* 0x0000000e18040211 */ /* 0x000fda00078208ff */
[----:B------:R-:W-:Y:S05]  /*14fc0*/  WARPSYNC.COLLECTIVE R15, `(.L_x_2094) ;  /* 0x000000000f087348 */ /* 0x000fea0003c00000 */
[----:B------:R0:W1:Y:S02]  /*14fd0*/  SHFL.IDX P6, R14, R13, R12, R11 ;  /* 0x0000000c0d0e7389 */ /* 0x00006400000c000b */
[----:B01----:R-:W-:Y:S01]  /*14fe0*/  ENDCOLLECTIVE ;  /* 0x000000000000791b */ /* 0x003fe20003800000 */
.L_x_2094:
        /* <DEDUP_REMOVED lines=12> */
.L_x_2095:
[----:B------:R-:W-:Y:S02]  /*150b0*/  IMAD.MOV.U32 R13, RZ, RZ, R0 ;  /* 0x000000ffff0d7224 */ /* 0x000fe400078e0000 */
[----:B------:R-:W-:Y:S01]  /*150c0*/  IMAD.MOV.U32 R12, RZ, RZ, 0x4 ;  /* 0x00000004ff0c7424 */ /* 0x000fe200078e00ff */
[----:B------:R-:W-:-:S13]  /*150d0*/  @P0 LEA R4, P1, R24, R14, 0x1 ;  /* 0x0000000e18040211 */ /* 0x000fda00078208ff */
[----:B------:R-:W-:Y:S05]  /*150e0*/  WARPSYNC.COLLECTIVE R15, `(.L_x_2096) ;  /* 0x000000000f087348 */ /* 0x000fea0003c00000 */
[----:B------:R0:W1:Y:S02]  /*150f0*/  SHFL.IDX P6, R14, R13, R12, R11 ;  /* 0x0000000c0d0e7389 */ /* 0x00006400000c000b */
[----:B01----:R-:W-:Y:S01]  /*15100*/  ENDCOLLECTIVE ;  /* 0x000000000000791b */ /* 0x003fe20003800000 */
.L_x_2096:
        /* <DEDUP_REMOVED lines=12> */
.L_x_2097:
[----:B------:R-:W-:Y:S02]  /*151d0*/  IMAD.MOV.U32 R13, RZ, RZ, R0 ;  /* 0x000000ffff0d7224 */ /* 0x000fe400078e0000 */
[----:B------:R-:W-:Y:S01]  /*151e0*/  IMAD.MOV.U32 R12, RZ, RZ, 0x5 ;  /* 0x00000005ff0c7424 */ /* 0x000fe200078e00ff */
[----:B------:R-:W-:-:S13]  /*151f0*/  @P0 LEA R4, P1, R24, R14, 0x1 ;  /* 0x0000000e18040211 */ /* 0x000fda00078208ff */
[----:B------:R-:W-:Y:S05]  /*15200*/  WARPSYNC.COLLECTIVE R15, `(.L_x_2098) ;  /* 0x000000000f087348 */ /* 0x000fea0003c00000 */
[----:B------:R0:W1:Y:S02]  /*15210*/  SHFL.IDX P6, R14, R13, R12, R11 ;  /* 0x0000000c0d0e7389 */ /* 0x00006400000c000b */
[----:B01----:R-:W-:Y:S01]  /*15220*/  ENDCOLLECTIVE ;  /* 0x000000000000791b */ /* 0x003fe20003800000 */
.L_x_2098:
[----:B------:R-:W-:-:S05]  /*15230*/  @P0 IMAD.X R5, RZ, RZ, R6, P1 ;  /* 0x000000ffff050224 */ /* 0x000fca00008e0606 */
[----:B------:R-:W-:Y:S01]  /*15240*/  @!PT LDS RZ, [RZ] ;  /* 0x00000000fffff984 */ /* 0x000fe20000000800 */
[----:B------:R-:W-:Y:S01]  /*15250*/  @!PT LDS RZ, [RZ] ;  /* 0x00000000fffff984 */ /* 0x000fe20000000800 */
[----:B------:R-:W-:Y:S01]  /*15260*/  @!PT LDS RZ, [RZ] ;  /* 0x00000000fffff984 */ /* 0x000fe20000000800 */
[----:B------:R0:W-:Y:S01]  /*15270*/  @P0 LDGSTS.E.BYPASS.LTC128B.128 [R7+0x1e400], desc[UR36][R4.64], !P2 ;  /* 0x1e40000004070fae */ /* 0x0001e2000d101d64 */
[----:B------:R-:W-:Y:S01]  /*15280*/  MOV R13, R3 ;  /* 0x00000003000d7202 */ /* 0x000fe20000000f00 */
[----:B------:R-:W-:-:S07]  /*15290*/  IMAD.MOV.U32 R6, RZ, RZ, R14 ;  /* 0x000000ffff067224 */ /* 0x000fce00078e000e */
[----:B0-----:R-:W-:Y:S05]  /*152a0*/  WARPSYNC.COLLECTIVE R15, `(.L_x_2099) ;  /* 0x000000000f087348 */ /* 0x001fea0003c00000 */
[----:B------:R1:W2:Y:S02]  /*152b0*/  SHFL.IDX P6, R14, R13, R12, R11 ;  /* 0x0000000c0d0e7389 */ /* 0x0002a400000c000b */
[----:B012---:R-:W-:Y:S01]  /*152c0*/  ENDCOLLECTIVE ;  /* 0x000000000000791b */ /* 0x007fe20003800000 */
.L_x_2099:
[----:B------:R-:W-:Y:S05]  /*152d0*/  BRA `(.L_x_2100) ;  /* 0xffffffd0004c7947 */ /* 0x000fea000383ffff */
.L_x_2050:
[----:B------:R-:W-:Y:S02]  /*152e0*/  IMAD.MOV.U32 R13, RZ, RZ, R6 ;  /* 0x000000ffff0d7224 */ /* 0x000fe400078e0006 */
[----:B------:R-:W-:Y:S02]  /*152f0*/  IMAD.MOV.U32 R12, RZ, RZ, RZ ;  /* 0x000000ffff0c7224 */ /* 0x000fe400078e00ff */
[----:B------:R-:W-:Y:S02]  /*15300*/  IMAD.MOV.U32 R11, RZ, RZ, 0x181f ;  /* 0x0000181fff0b7424 */ /* 0x000fe400078e00ff */
[----:B------:R-:W-:Y:S02]  /*15310*/  IMAD.MOV.U32 R15, RZ, RZ, -0x1 ;  /* 0xffffffffff0f7424 */ /* 0x000fe400078e00ff */
[----:B------:R-:W-:-:S07]  /*15320*/  VIADD R0, R27, UR40 ;  /* 0x000000281b007c36 */ /* 0x000fce0008000000 */
[----:B------:R-:W-:Y:S05]  /*15330*/  WARPSYNC.COLLECTIVE R15, `(.L_x_2101) ;  /* 0x000000000f087348 */ /* 0x000fea0003c00000 */
[----:B------:R0:W1:Y:S02]  /*15340*/  SHFL.IDX P6, R14, R13, R12, R11 ;  /* 0x0000000c0d0e7389 */ /* 0x00006400000c000b */
[----:B01----:R-:W-:Y:S01]  /*15350*/  ENDCOLLECTIVE ;  /* 0x000000000000791b */ /* 0x003fe20003800000 */
.L_x_2101:
[----:B------:R-:W-:Y:S02]  /*15360*/  VIADD R8, R0, 0x10 ;  /* 0x0000001000087836 */ /* 0x000fe40000000000 */
[----:B------:R-:W-:Y:S02]  /*15370*/  IMAD.MOV.U32 R13, RZ, RZ, R7 ;  /* 0x000000ffff0d7224 */ /* 0x000fe400078e0007 */
[----:B------:R-:W-:-:S07]  /*15380*/  IMAD.MOV.U32 R4, RZ, RZ, R14 ;  /* 0x000000ffff047224 */ /* 0x000fce00078e000e */
[----:B------:R-:W-:Y:S05]  /*15390*/  WARPSYNC.COLLECTIVE R15, `(.L_x_2102) ;  /* 0x000000000f087348 */ /* 0x000fea0003c00000 */
[----:B------:R0:W1:Y:S02]  /*153a0*/  SHFL.IDX P6, R14, R13, R12, R11 ;  /* 0x0000000c0d0e7389 */ /* 0x00006400000c000b */
[----:B01----:R-:W-:Y:S01]  /*153b0*/  ENDCOLLECTIVE ;  /* 0x000000000000791b */ /* 0x003fe20003800000 */
.L_x_2102:
[----:B------:R-:W-:Y:S02]  /*153c0*/  ULDC UR4, c[0x0][0x288] ;  /* 0x0000a20000047ab9 */ /* 0x000fe40000000800 */
[----:B------:R-:W-:-:S05]  /*153d0*/  IMAD R3, R3, UR4, RZ ;  /* 0x0000000403037c24 */ /* 0x000fca000f8e02ff */
[----:B------:R-:W-:Y:S02]  /*153e0*/  ISETP.GE.AND P0, PT, R0, R3, PT ;  /* 0x000000030000720c */ /* 0x000fe40003f06270 */
[----:B------:R-:W-:Y:S01]  /*153f0*/  MOV R13, R6 ;  /* 0x00000006000d7202 */ /* 0x000fe20000000f00 */
[----:B------:R-:W-:-:S10]  /*15400*/  IMAD.MOV.U32 R12, RZ, RZ, 0x1 ;  /* 0x00000001ff0c7424 */ /* 0x000fd400078e00ff */
[----:B------:R-:W-:Y:S02]  /*15410*/  @!P0 LEA R9, R17, UR47, 0x1 ;  /* 0x0000002f11098c11 */ /* 0x000fe4000f8e08ff */
[----:B------:R-:W-:-:S05]  /*15420*/  @!P0 LEA R14, P2, R24, R14, 0x1 ;  /* 0x0000000e180e8211 */ /* 0x000fca00078408ff */
[----:B------:R-:W-:Y:S02]  /*15430*/  @!P0 IMAD.X R5, RZ, RZ, R4, P2 ;  /* 0x000000ffff058224 */ /* 0x000fe400010e0604 */
[----:B------:R-:W-:-:S07]  /*15440*/  @!P0 IMAD.MOV.U32 R4, RZ, RZ, R14 ;  /* 0x000000ffff048224 */ /* 0x000fce00078e000e */
[----:B------:R-:W-:Y:S05]  /*15450*/  WARPSYNC.COLLECTIVE R15, `(.L_x_2103) ;  /* 0x000000000f087348 */ /* 0x000fea0003c00000 */
[----:B------:R0:W1:Y:S02]  /*15460*/  SHFL.IDX P6, R14, R13, R12, R11 ;  /* 0x0000000c0d0e7389 */ /* 0x00006400000c000b */
[----:B01----:R-:W-:Y:S01]  /*15470*/  ENDCOLLECTIVE ;  /* 0x000000000000791b */ /* 0x003fe20003800000 */
.L_x_2103:
[----:B------:R-:W-:Y:S01]  /*15480*/  @!PT LDS RZ, [RZ] ;  /* 0x00000000fffff984 */ /* 0x000fe20000000800 */
[----:B------:R-:W-:Y:S01]  /*15490*/  @!PT LDS RZ, [RZ] ;  /* 0x00000000fffff984 */ /* 0x000fe20000000800 */
[----:B------:R-:W-:Y:S01]  /*154a0*/  @!PT LDS RZ, [RZ] ;  /* 0x00000000fffff984 */ /* 0x000fe20000000800 */
[----:B------:R0:W-:Y:S01]  /*154b0*/  @!P0 LDGSTS.E.BYPASS.LTC128B.128 [R9+0x18400], desc[UR36][R4.64], !P1 ;  /* 0x1840000004098fae */ /* 0x0001e2000c901d64 */
[----:B------:R-:W-:Y:S01]  /*154c0*/  ISETP.GE.AND P0, PT, R8, R3, PT ;  /* 0x000000030800720c */ /* 0x000fe20003f06270 */
[----:B------:R-:W-:-:S12]  /*154d0*/  IMAD.MOV.U32 R13, RZ, RZ, R7 ;  /* 0x000000ffff0d7224 */ /* 0x000fd800078e0007 */
[----:B------:R-:W-:Y:S01]  /*154e0*/  @!P0 LEA R21, R17, UR47, 0x1 ;  /* 0x0000002f11158c11 */ /* 0x000fe2000f8e08ff */
[----:B0-----:R-:W-:-:S07]  /*154f0*/  IMAD.MOV.U32 R8, RZ, RZ, R14 ;  /* 0x000000ffff087224 */ /* 0x001fce00078e000e */
[----:B------:R-:W-:Y:S05]  /*15500*/  WARPSYNC.COLLECTIVE R15, `(.L_x_2104) ;  /* 0x000000000f087348 */ /* 0x000fea0003c00000 */
[----:B------:R0:W1:Y:S02]  /*15510*/  SHFL.IDX P6, R14, R13, R12, R11 ;  /* 0x0000000c0d0e7389 */ /* 0x00006400000c000b */
[----:B01----:R-:W-:Y:S01]  /*15520*/  ENDCOLLECTIVE ;  /* 0x000000000000791b */ /* 0x003fe20003800000 */
.L_x_2104:
[----:B------:R-:W-:Y:S02]  /*15530*/  IMAD.MOV.U32 R13, RZ, RZ, R6 ;  /* 0x000000ffff0d7224 */ /* 0x000fe400078e0006 */
[----:B------:R-:W-:Y:S01]  /*15540*/  IMAD.MOV.U32 R12, RZ, RZ, 0x2 ;  /* 0x00000002ff0c7424 */ /* 0x000fe200078e00ff */
[----:B------:R-:W-:-:S13]  /*15550*/  @!P0 LEA R4, P2, R24, R14, 0x1 ;  /* 0x0000000e18048211 */ /* 0x000fda00078408ff */
[----:B------:R-:W-:Y:S05]  /*15560*/  WARPSYNC.COLLECTIVE R15, `(.L_x_2105) ;  /* 0x000000000f087348 */ /* 0x000fea0003c00000 */
[----:B------:R0:W1:Y:S02]  /*15570*/  SHFL.IDX P6, R14, R13, R12, R11 ;  /* 0x0000000c0d0e7389 */ /* 0x00006400000c000b */
[----:B01----:R-:W-:Y:S01]  /*15580*/  ENDCOLLECTIVE ;  /* 0x000000000000791b */ /* 0x003fe20003800000 */
.L_x_2105:
[----:B------:R-:W-:Y:S02]  /*15590*/  @!P0 IMAD.X R5, RZ, RZ, R8, P2 ;  /* 0x000000ffff058224 */ /* 0x000fe400010e0608 */
[----:B------:R-:W-:-:S03]  /*155a0*/  VIADD R8, R0, 0x20 ;  /* 0x0000002000087836 */ /* 0x000fc60000000000 */
[----:B------:R-:W-:Y:S01]  /*155b0*/  @!PT LDS RZ, [RZ] ;  /* 0x00000000fffff984 */ /* 0x000fe20000000800 */
[----:B------:R-:W-:Y:S01]  /*155c0*/  @!PT LDS RZ, [RZ] ;  /* 0x00000000fffff984 */ /* 0x000fe20000000800 */
[----:B------:R-:W-:Y:S01]  /*155d0*/  @!PT LDS RZ, [RZ] ;  /* 0x00000000fffff984 */ /* 0x000fe20000000800 */
[----:B------:R0:W-:Y:S02]  /*155e0*/  @!P0 LDGSTS.E.BYPASS.LTC128B.128 [R21+0x18c00], desc[UR36][R4.64], !P1 ;  /* 0x18c0000004158fae */ /* 0x0001e4000c901d64 */
[----:B------:R-:W-:Y:S01]  /*155f0*/  ISETP.GE.AND P0, PT, R8, R3, PT ;  /* 0x000000030800720c */ /* 0x000fe20003f06270 */
[----:B------:R-:W-:-:S12]  /*15600*/  IMAD.MOV.U32 R13, RZ, RZ, R7 ;  /* 0x000000ffff0d7224 */ /* 0x000fd800078e0007 */
[----:B------:R-:W-:Y:S01]  /*15610*/  @!P0 LEA R9, R17, UR47, 0x1 ;  /* 0x0000002f11098c11 */ /* 0x000fe2000f8e08ff */
[----:B0-----:R-:W-:-:S07]  /*15620*/  IMAD.MOV.U32 R8, RZ, RZ, R14 ;  /* 0x000000ffff087224 */ /* 0x001fce00078e000e */
[----:B------:R-:W-:Y:S05]  /*15630*/  WARPSYNC.COLLECTIVE R15, `(.L_x_2106) ;  /* 0x000000000f087348 */ /* 0x000fea0003c00000 */
[----:B------:R0:W1:Y:S02]  /*15640*/  SHFL.IDX P6, R14, R13, R12, R11 ;  /* 0x0000000c0d0e7389 */ /* 0x00006400000c000b */
[----:B01----:R-:W-:Y:S01]  /*15650*/  ENDCOLLECTIVE ;  /* 0x000000000000791b */ /* 0x003fe20003800000 */
.L_x_2106:
[----:B------:R-:W-:Y:S02]  /*15660*/  IMAD.MOV.U32 R13, RZ, RZ, R6 ;  /* 0x000000ffff0d7224 */ /* 0x000fe400078e0006 */
[----:B------:R-:W-:Y:S01]  /*15670*/  IMAD.MOV.U32 R12, RZ, RZ, 0x3 ;  /* 0x00000003ff0c7424 */ /* 0x000fe200078e00ff */
[----:B------:R-:W-:-:S13]  /*15680*/  @!P0 LEA R4, P2, R24, R14, 0x1 ;  /* 0x0000000e18048211 */ /* 0x000fda00078408ff */
[----:B------:R-:W-:Y:S05]  /*15690*/  WARPSYNC.COLLECTIVE R15, `(.L_x_2107) ;  /* 0x000000000f087348 */ /* 0x000fea0003c00000 */
[----:B------:R0:W1:Y:S02]  /*156a0*/  SHFL.IDX P6, R14, R13, R12, R11 ;  /* 0x0000000c0d0e7389 */ /* 0x00006400000c000b */
[----:B01----:R-:W-:Y:S01]  /*156b0*/  ENDCOLLECTIVE ;  /* 0x000000000000791b */ /* 0x003fe20003800000 */
.L_x_2107:
[----:B------:R-:W-:Y:S01]  /*156c0*/  @!P0 IMAD.X R5, RZ, RZ, R8, P2 ;  /* 0x000000ffff058224 */ /* 0x000fe200010e0608 */
[----:B------:R-:W-:-:S04]  /*156d0*/  IADD3 R8, R0, 0x30, RZ ;  /* 0x0000003000087810 */ /* 0x000fc80007ffe0ff */
        /* <DEDUP_REMOVED lines=11> */
.L_x_2108:
[----:B------:R-:W-:Y:S02]  /*15790*/  IMAD.MOV.U32 R13, RZ, RZ, R6 ;  /* 0x000000ffff0d7224 */ /* 0x000fe400078e0006 */
[----:B------:R-:W-:Y:S01]  /*157a0*/  IMAD.MOV.U32 R12, RZ, RZ, 0x4 ;  /* 0x00000004ff0c7424 */ /* 0x000fe200078e00ff */
[----:B------:R-:W-:-:S13]  /*157b0*/  @!P0 LEA R4, P2, R24, R14, 0x1 ;  /* 0x0000000e18048211 */ /* 0x000fda00078408ff */
[----:B------:R-:W-:Y:S05]  /*157c0*/  WARPSYNC.COLLECTIVE R15, `(.L_x_2109) ;  /* 0x000000000f087348 */ /* 0x000fea0003c00000 */
[----:B------:R0:W1:Y:S02]  /*157d0*/  SHFL.IDX P6, R14, R13, R12, R11 ;  /* 0x0000000c0d0e7389 */ /* 0x00006400000c000b */
[----:B01----:R-:W-:Y:S01]  /*157e0*/  ENDCOLLECTIVE ;  /* 0x000000000000791b */ /* 0x003fe20003800000 */
.L_x_2109:
        /* <DEDUP_REMOVED lines=13> */
.L_x_2110:
[----:B------:R-:W-:Y:S02]  /*158c0*/  IMAD.MOV.U32 R13, RZ, RZ, R6 ;  /* 0x000000ffff0d7224 */ /* 0x000fe400078e0006 */
[----:B------:R-:W-:Y:S01]  /*158d0*/  IMAD.MOV.U32 R12, RZ, RZ, 0x5 ;  /* 0x00000005ff0c7424 */ /* 0x000fe200078e00ff */
[----:B------:R-:W-:-:S13]  /*158e0*/  @!P0 LEA R4, P2, R24, R14, 0x1 ;  /* 0x0000000e18048211 */ /* 0x000fda00078408ff */
[----:B------:R-:W-:Y:S05]  /*158f0*/  WARPSYNC.COLLECTIVE R15, `(.L_x_2111) ;  /* 0x000000000f087348 */ /* 0x000fea0003c00000 */
[----:B------:R0:W1:Y:S02]  /*15900*/  SHFL.IDX P6, R14, R13, R12, R11 ;  /* 0x0000000c0d0e7389 */ /* 0x00006400000c000b */
[----:B01----:R-:W-:Y:S01]  /*15910*/  ENDCOLLECTIVE ;  /* 0x000000000000791b */ /* 0x003fe20003800000 */
.L_x_2111:
[----:B------:R-:W-:Y:S01]  /*15920*/  @!P0 IADD3.X R5, RZ, R8, RZ, P2, !PT ;  /* 0x00000008ff058210 */ /* 0x000fe200017fe4ff */
[----:B------:R-:W-:-:S04]  /*15930*/  VIADD R8, R0, 0x50 ;  /* 0x0000005000087836 */ /* 0x000fc80000000000 */
        /* <DEDUP_REMOVED lines=11> */
.L_x_2112:
[----:B------:R-:W-:Y:S02]  /*159f0*/  IMAD.MOV.U32 R13, RZ, RZ, R6 ;  /* 0x000000ffff0d7224 */ /* 0x000fe400078e0006 */
[----:B------:R-:W-:Y:S01]  /*15a00*/  IMAD.MOV.U32 R12, RZ, RZ, 0x6 ;  /* 0x00000006ff0c7424 */ /* 0x000fe200078e00ff */
[----:B------:R-:W-:-:S13]  /*15a10*/  @!P0 LEA R4, P2, R24, R14, 0x1 ;  /* 0x0000000e18048211 */ /* 0x000fda00078408ff */
[----:B------:R-:W-:Y:S05]  /*15a20*/  WARPSYNC.COLLECTIVE R15, `(.L_x_2113) ;  /* 0x000000000f087348 */ /* 0x000fea0003c00000 */
[----:B------:R0:W1:Y:S02]  /*15a30*/  SHFL.IDX P6, R14, R13, R12, R11 ;  /* 0x0000000c0d0e7389 */ /* 0x00006400000c000b */
[----:B01----:R-:W-:Y:S01]  /*15a40*/  ENDCOLLECTIVE ;  /* 0x000000000000791b */ /* 0x003fe20003800000 */
.L_x_2113:
        /* <DEDUP_REMOVED lines=12> */
.L_x_2114:
[----:B------:R-:W-:Y:S01]  /*15b10*/  @!P0 LEA R9, R17, UR47, 0x1 ;  /* 0x0000002f11098c11 */ /* 0x000fe2000f8e08ff */
[----:B------:R-:W-:Y:S02]  /*15b20*/  IMAD.MOV.U32 R13, RZ, RZ, R6 ;  /* 0x000000ffff0d7224 */ /* 0x000fe400078e0006 */
[----:B------:R-:W-:Y:S01]  /*15b30*/  IMAD.MOV.U32 R12, RZ, RZ, 0x7 ;  /* 0x00000007ff0c7424 */ /* 0x000fe200078e00ff */
[----:B------:R-:W-:-:S13]  /*15b40*/  @!P0 LEA R4, P2, R24, R14, 0x1 ;  /* 0x0000000e18048211 */ /* 0x000fda00078408ff */
[----:B------:R-:W-:Y:S05]  /*15b50*/  WARPSYNC.COLLECTIVE R15, `(.L_x_2115) ;  /* 0x000000000f087348 */ /* 0x000fea0003c00000 */
[----:B------:R0:W1:Y:S02]  /*15b60*/  SHFL.IDX P6, R14, R13, R12, R11 ;  /* 0x0000000c0d0e7389 */ /* 0x00006400000c000b */
[----:B01----:R-:W-:Y:S01]  /*15b70*/  ENDCOLLECTIVE ;  /* 0x000000000000791b */ /* 0x003fe20003800000 */
.L_x_2115:
        /* <DEDUP_REMOVED lines=10> */
.L_x_2116:
[----:B------:R-:W-:Y:S05]  /*15c20*/  BRA `(.L_x_2117) ;  /* 0xffffffd000407947 */ /* 0x000fea000383ffff */
.L_x_2051:
[----:B0-----:R-:W-:-:S04]  /*15c30*/  IMAD.U32 R3, RZ, RZ, UR47 ;  /* 0x0000002fff037e24 */ /* 0x001fc8000f8e00ff */
[----:B------:R0:W1:Y:S03]  /*15c40*/  SYNCS.PHASECHK.TRANS64.TRYWAIT P0, [R3+URZ+0x22820], R0 ;  /* 0x02282000030075a7 */ /* 0x000066000800017f */
[----:B-1----:R-:W-:Y:S05]  /*15c50*/  @!P0 NANOSLEEP.SYNCS 0x989680 ;  /* 0x009896800000895d */ /* 0x002fea0003900000 */
[----:B------:R-:W1:Y:S02]  /*15c60*/  @!P0 SYNCS.PHASECHK.TRANS64 P0, [R3+URZ+0x22820], R0 ;  /* 0x02282000030085a7 */ /* 0x000e64000800007f */
[----:B-1----:R-:W-:Y:S05]  /*15c70*/  @!P0 BRA `(.L_x_2051) ;  /* 0xfffffffc00ec8947 */ /* 0x002fea000383ffff */
[----:B------:R-:W-:Y:S05]  /*15c80*/  BRA `(.L_x_2118) ;  /* 0xffffffd000707947 */ /* 0x000fea000383ffff */
.L_x_2053:
[----:B0-----:R-:W-:-:S04]  /*15c90*/  IMAD.U32 R3, RZ, RZ, UR47 ;  /* 0x0000002fff037e24 */ /* 0x001fc8000f8e00ff */
[----:B------:R0:W1:Y:S03]  /*15ca0*/  SYNCS.PHASECHK.TRANS64.TRYWAIT P0, [R3+URZ+0x22860], R0 ;  /* 0x02286000030075a7 */ /* 0x000066000800017f */
[----:B-1----:R-:W-:Y:S05]  /*15cb0*/  @!P0 NANOSLEEP.SYNCS 0x989680 ;  /* 0x009896800000895d */ /* 0x002fea0003900000 */
[----:B------:R-:W1:Y:S02]  /*15cc0*/  @!P0 SYNCS.PHASECHK.TRANS64 P0, [R3+URZ+0x22860], R0 ;  /* 0x02286000030085a7 */ /* 0x000e64000800007f */
[----:B-1----:R-:W-:Y:S05]  /*15cd0*/  @!P0 BRA `(.L_x_2053) ;  /* 0xfffffffc00ec8947 */ /* 0x002fea000383ffff */
[----:B------:R-:W-:Y:S05]  /*15ce0*/  BRA `(.L_x_2119) ;  /* 0xffffffd0006c7947 */ /* 0x000fea000383ffff */
.L_x_2054:
        /* <DEDUP_REMOVED lines=8> */
.L_x_2121:
[----:B------:R-:W-:Y:S05]  /*15d70*/  BSYNC B0 ;  /* 0x0000000000007941 */ /* 0x000fea0003800000 */
.L_x_2120:
[----:B------:R-:W-:Y:S01]  /*15d80*/  IMAD.MOV.U32 R13, RZ, RZ, R3 ;  /* 0x000000ffff0d7224 */ /* 0x000fe200078e0003 */
[----:B------:R-:W-:Y:S01]  /*15d90*/  LEA R19, R17, UR47, 0x1 ;  /* 0x0000002f11137c11 */ /* 0x000fe2000f8e08ff */
[----:B------:R-:W-:Y:S01]  /*15da0*/  IMAD.MOV.U32 R12, RZ, RZ, RZ ;  /* 0x000000ffff0c7224 */ /* 0x000fe200078e00ff */
[C---:B------:R-:W-:Y:S01]  /*15db0*/  LOP3.LUT P2, RZ, R8.reuse, 0x2, RZ, 0xc0, !PT ;  /* 0x0000000208ff7812 */ /* 0x040fe2000784c0ff */
[----:B------:R-:W-:Y:S01]  /*15dc0*/  IMAD.MOV.U32 R11, RZ, RZ, 0x181f ;  /* 0x0000181fff0b7424 */ /* 0x000fe200078e00ff */
[----:B------:R-:W-:Y:S01]  /*15dd0*/  LOP3.LUT P1, RZ, R8, 0x4, RZ, 0xc0, !PT ;  /* 0x0000000408ff7812 */ /* 0x000fe2000782c0ff */
[----:B------:R-:W-:Y:S02]  /*15de0*/  IMAD.MOV.U32 R15, RZ, RZ, -0x1 ;  /* 0xffffffffff0f7424 */ /* 0x000fe400078e00ff */
[----:B------:R-:W-:Y:S01]  /*15df0*/  IMAD.MOV.U32 R0, RZ, RZ, R14 ;  /* 0x000000ffff007224 */ /* 0x000fe200078e000e */
[----:B------:R-:W-:Y:S01]  /*15e00*/  ISETP.LT.OR P3, PT, R35, 0x1, !P1 ;  /* 0x000000012300780c */ /* 0x000fe20004f61670 */
[----:B------:R-:W-:-:S12]  /*15e10*/  IMAD.SHL.U32 R24, R24, 0x2, RZ ;  /* 0x0000000218187824 */ /* 0x000fd800078e00ff */
[----:B------:R-:W-:Y:S05]  /*15e20*/  WARPSYNC.COLLECTIVE R15, `(.L_x_2122) ;  /* 0x000000000f087348 */ /* 0x000fea0003c00000 */
[----:B------:R0:W1:Y:S02]  /*15e30*/  SHFL.IDX P6, R14, R13, R12, R11 ;  /* 0x0000000c0d0e7389 */ /* 0x00006400000c000b */
[----:B01----:R-:W-:Y:S01]  /*15e40*/  ENDCOLLECTIVE ;  /* 0x000000000000791b */ /* 0x003fe20003800000 */
.L_x_2122:
[----:B------:R-:W-:Y:S02]  /*15e50*/  IMAD.MOV.U32 R13, RZ, RZ, R10 ;  /* 0x000000ffff0d7224 */ /* 0x000fe400078e000a */
[----:B------:R-:W-:Y:S01]  /*15e60*/  IMAD.MOV.U32 R12, RZ, RZ, 0x1 ;  /* 0x00000001ff0c7424 */ /* 0x000fe200078e00ff */
[----:B------:R-:W-:-:S13]  /*15e70*/  IADD3 R4, P0, R14, R24, RZ ;  /* 0x000000180e047210 */ /* 0x000fda0007f1e0ff */
[----:B------:R-:W-:Y:S05]  /*15e80*/  WARPSYNC.COLLECTIVE R15, `(.L_x_2123) ;  /* 0x000000000f087348 */ /* 0x000fea0003c00000 */
[----:B------:R0:W1:Y:S02]  /*15e90*/  SHFL.IDX P6, R14, R13, R12, R11 ;  /* 0x0000000c0d0e7389 */ /* 0x00006400000c000b */
[----:B01----:R-:W-:Y:S01]  /*15ea0*/  ENDCOLLECTIVE ;  /* 0x000000000000791b */ /* 0x003fe20003800000 */
.L_x_2123:
        /* <DEDUP_REMOVED lines=12> */
.L_x_2124:
[----:B------:R-:W-:Y:S01]  /*15f70*/  @!PT LDS RZ, [RZ] ;  /* 0x00000000fffff984 */ /* 0x000fe20000000800 */
[----:B------:R-:W-:Y:S01]  /*15f80*/  @!PT LDS RZ, [RZ] ;  /* 0x00000000fffff984 */ /* 0x000fe20000000800 */
[----:B------:R-:W-:Y:S01]  /*15f90*/  @!PT LDS RZ, [RZ] ;  /* 0x00000000fffff984 */ /* 0x000fe20000000800 */
[----:B------:R-:W-:Y:S01]  /*15fa0*/  LDGSTS.E.BYPASS.LTC128B.128 [R19+0x3400], desc[UR36][R4.64+0x80], !P0 ;  /* 0x0340008004137fae */ /* 0x000fe2000c101d64 */
[----:B------:R-:W-:Y:S01]  /*15fb0*/  LOP3.LUT P0, RZ, R8, 0x8, RZ, 0xc0, !PT ;  /* 0x0000000808ff7812 */ /* 0x000fe2000780c0ff */
[----:B------:R-:W-:Y:S02]  /*15fc0*/  IMAD.MOV.U32 R8, RZ, RZ, RZ ;  /* 0x000000ffff087224 */ /* 0x000fe400078e00ff */
[----:B------:R-:W-:Y:S01]  /*15fd0*/  LDGSTS.E.BYPASS.LTC128B.128 [R19+0x6400], desc[UR36][R4.64+0x100], !P3 ;  /* 0x0640010004137fae */ /* 0x000fe2000d901d64 */
[----:B------:R-:W-:Y:S01]  /*15fe0*/  ISETP.LT.OR P3, PT, R35, 0x1, !P0 ;  /* 0x000000012300780c */ /* 0x000fe20004761670 */
[----:B------:R-:W-:Y:S02]  /*15ff0*/  IMAD.MOV.U32 R13, RZ, RZ, R10 ;  /* 0x000000ffff0d7224 */ /* 0x000fe400078e000a */
[----:B------:R-:W-:-:S10]  /*16000*/  IMAD.MOV.U32 R12, RZ, RZ, 0x2 ;  /* 0x00000002ff0c7424 */ /* 0x000fd400078e00ff */
[----:B------:R0:W-:Y:S02]  /*16010*/  LDGSTS.E.BYPASS.LTC128B.128 [R19+0x9400], desc[UR36][R4.64+0x180], !P3 ;  /* 0x0940018004137fae */ /* 0x0001e4000d901d64 */
[----:B0-----:R-:W-:-:S13]  /*16020*/  IADD3 R4, P3, R14, R24, RZ ;  /* 0x000000180e047210 */ /* 0x001fda0007f7e0ff */
[----:B------:R-:W-:Y:S05]  /*16030*/  WARPSYNC.COLLECTIVE R15, `(.L_x_2125) ;  /* 0x000000000f087348 */ /* 0x000fea0003c00000 */
[----:B------:R0:W1:Y:S02]  /*16040*/  SHFL.IDX P6, R14, R13, R12, R11 ;  /* 0x0000000c0d0e7389 */ /* 0x00006400000c000b */
[----:B01----:R-:W-:Y:S01]  /*16050*/  ENDCOLLECTIVE ;  /* 0x000000000000791b */ /* 0x003fe20003800000 */
.L_x_2125:
        /* <DEDUP_REMOVED lines=12> */
.L_x_2126:
        /* <DEDUP_REMOVED lines=14> */
.L_x_2127:
        /* <DEDUP_REMOVED lines=12> */
.L_x_2128:
        /* <DEDUP_REMOVED lines=14> */
.L_x_2129:
[----:B------:R-:W-:Y:S02]  /*163a0*/  IADD3.X R5, RZ, R0, RZ, P3, !PT ;  /* 0x00000000ff057210 */ /* 0x000fe40001ffe4ff */
        /* <DEDUP_REMOVED lines=11> */
.L_x_2130:
        /* <DEDUP_REMOVED lines=14> */
.L_x_2131:
[----:B------:R-:W-:Y:S01]  /*16540*/  IMAD.X R5, RZ, RZ, R0, P3 ;  /* 0x000000ffff057224 */ /* 0x000fe200018e0600 */
[----:B------:R-:W-:Y:S02]  /*16550*/  ISETP.LT.OR P3, PT, R35, 0x41, P4 ;  /* 0x000000412300780c */ /* 0x000fe40002761670 */
[----:B------:R-:W-:Y:S01]  /*16560*/  IADD3 R0, R19, 0x400, RZ ;  /* 0x0000040013007810 */ /* 0x000fe20007ffe0ff */
[----:B------:R-:W-:-:S10]  /*16570*/  IMAD.MOV.U32 R13, RZ, RZ, R3 ;  /* 0x000000ffff0d7224 */ /* 0x000fd400078e0003 */
        /* <DEDUP_REMOVED lines=9> */
.L_x_2132:
        /* <DEDUP_REMOVED lines=9> */
.L_x_2061:
[----:B-1----:R1:W2:Y:S02]  /*166a0*/  SYNCS.PHASECHK.TRANS64.TRYWAIT P0, [R32+URZ+0x22840], R31 ;  /* 0x0228401f200075a7 */ /* 0x0022a4000800017f */
[----:B--2---:R-:W-:Y:S05]  /*166b0*/  @!P0 NANOSLEEP.SYNCS 0x989680 ;  /* 0x009896800000895d */ /* 0x004fea0003900000 */
[----:B------:R-:W2:Y:S02]  /*166c0*/  @!P0 SYNCS.PHASECHK.TRANS64 P0, [R32+URZ+0x22840], R31 ;  /* 0x0228401f200085a7 */ /* 0x000ea4000800007f */
[----:B--2---:R-:W-:Y:S05]  /*166d0*/  @!P0 BRA `(.L_x_2061) ;  /* 0xfffffffc00f08947 */ /* 0x004fea000383ffff */
[----:B------:R-:W-:Y:S05]  /*166e0*/  BRA `(.L_x_2134) ;  /* 0xffffffd000947947 */ /* 0x000fea000383ffff */
.L_x_2062:
        /* <DEDUP_REMOVED lines=8> */
.L_x_2136:
[----:B------:R-:W-:Y:S05]  /*16770*/  BSYNC B1 ;  /* 0x0000000000017941 */ /* 0x000fea0003800000 */
.L_x_2135:
[----:B------:R-:W-:Y:S01]  /*16780*/  IMAD.MOV.U32 R13, RZ, RZ, R10 ;  /* 0x000000ffff0d7224 */ /* 0x000fe200078e000a */
[----:B------:R-:W-:Y:S01]  /*16790*/  LEA R19, R19, UR47, 0x1 ;  /* 0x0000002f13137c11 */ /* 0x000fe2000f8e08ff */
[----:B------:R-:W-:Y:S02]  /*167a0*/  IMAD.MOV.U32 R12, RZ, RZ, RZ ;  /* 0x000000ffff0c7224 */ /* 0x000fe400078e00ff */
[----:B------:R-:W-:Y:S02]  /*167b0*/  IMAD.MOV.U32 R11, RZ, RZ, 0x181f ;  /* 0x0000181fff0b7424 */ /* 0x000fe400078e00ff */
[----:B------:R-:W-:Y:S02]  /*167c0*/  IMAD.MOV.U32 R15, RZ, RZ, -0x1 ;  /* 0xffffffffff0f7424 */ /* 0x000fe400078e00ff */
[----:B------:R-:W-:-:S07]  /*167d0*/  IMAD.MOV.U32 R5, RZ, RZ, R14 ;  /* 0x000000ffff057224 */ /* 0x000fce00078e000e */
[----:B------:R-:W-:Y:S05]  /*167e0*/  WARPSYNC.COLLECTIVE R15, `(.L_x_2137) ;  /* 0x000000000f087348 */ /* 0x000fea0003c00000 */
[----:B------:R0:W1:Y:S02]  /*167f0*/  SHFL.IDX P6, R14, R13, R12, R11 ;  /* 0x0000000c0d0e7389 */ /* 0x00006400000c000b */
[----:B01----:R-:W-:Y:S01]  /*16800*/  ENDCOLLECTIVE ;  /* 0x000000000000791b */ /* 0x003fe20003800000 */
.L_x_2137:
[----:B------:R-:W-:Y:S01]  /*16810*/  MOV R13, R3 ;  /* 0x00000003000d7202 */ /* 0x000fe20000000f00 */
[----:B------:R-:W-:Y:S01]  /*16820*/  IMAD.MOV.U32 R12, RZ, RZ, 0x1 ;  /* 0x00000001ff0c7424 */ /* 0x000fe200078e00ff */
[----:B------:R-:W-:-:S13]  /*16830*/  IADD3 R4, P0, R14, R24, RZ ;  /* 0x000000180e047210 */ /* 0x000fda0007f1e0ff */
[----:B------:R-:W-:Y:S05]  /*16840*/  WARPSYNC.COLLECTIVE R15, `(.L_x_2138) ;  /* 0x000000000f087348 */ /* 0x000fea0003c00000 */
[----:B------:R0:W1:Y:S02]  /*16850*/  SHFL.IDX P6, R14, R13, R12, R11 ;  /* 0x0000000c0d0e7389 */ /* 0x00006400000c000b */
[----:B01----:R-:W-:Y:S01]  /*16860*/  ENDCOLLECTIVE ;  /* 0x000000000000791b */ /* 0x003fe20003800000 */
.L_x_2138:
        /* <DEDUP_REMOVED lines=10> */
.L_x_2139:
[----:B------:R-:W-:Y:S02]  /*16910*/  IMAD.MOV.U32 R13, RZ, RZ, R3 ;  /* 0x000000ffff0d7224 */ /* 0x000fe400078e0003 */
[----:B------:R-:W-:Y:S01]  /*16920*/  IMAD.MOV.U32 R12, RZ, RZ, 0x2 ;  /* 0x00000002ff0c7424 */ /* 0x000fe200078e00ff */
[----:B------:R-:W-:-:S13]  /*16930*/  IADD3 R6, P0, R14, R24, RZ ;  /* 0x000000180e067210 */ /* 0x000fda0007f1e0ff */
[----:B------:R-:W-:Y:S05]  /*16940*/  WARPSYNC.COLLECTIVE R15, `(.L_x_2140) ;  /* 0x000000000f087348 */ /* 0x000fea0003c00000 */
[----:B------:R0:W1:Y:S02]  /*16950*/  SHFL.IDX P6, R14, R13, R12, R11 ;  /* 0x0000000c0d0e7389 */ /* 0x00006400000c000b */
[----:B01----:R-:W-:Y:S01]  /*16960*/  ENDCOLLECTIVE ;  /* 0x000000000000791b */ /* 0x003fe20003800000 */
.L_x_2140:
        /* <DEDUP_REMOVED lines=10> */
.L_x_2141:
[----:B------:R-:W-:Y:S01]  /*16a10*/  IMAD.MOV.U32 R13, RZ, RZ, R3 ;  /* 0x000000ffff0d7224 */ /* 0x000fe200078e0003 */
[----:B------:R-:W-:Y:S02]  /*16a20*/  MOV R12, 0x3 ;  /* 0x00000003000c7802 */ /* 0x000fe40000000f00 */
[----:B------:R-:W-:-:S13]  /*16a30*/  IADD3 R6, P0, R14, R24, RZ ;  /* 0x000000180e067210 */ /* 0x000fda0007f1e0ff */
[----:B------:R-:W-:Y:S05]  /*16a40*/  WARPSYNC.COLLECTIVE R15, `(.L_x_2142) ;  /* 0x000000000f087348 */ /* 0x000fea0003c00000 */
[----:B------:R0:W1:Y:S02]  /*16a50*/  SHFL.IDX P6, R14, R13, R12, R11 ;  /* 0x0000000c0d0e7389 */ /* 0x00006400000c000b */
[----:B01----:R-:W-:Y:S01]  /*16a60*/  ENDCOLLECTIVE ;  /* 0x000000000000791b */ /* 0x003fe20003800000 */
.L_x_2142:
        /* <DEDUP_REMOVED lines=10> */
.L_x_2143:
[----:B------:R-:W-:Y:S02]  /*16b10*/  IMAD.MOV.U32 R13, RZ, RZ, R3 ;  /* 0x000000ffff0d7224 */ /* 0x000fe400078e0003 */
[----:B------:R-:W-:Y:S01]  /*16b20*/  IMAD.MOV.U32 R12, RZ, RZ, 0x4 ;  /* 0x00000004ff0c7424 */ /* 0x000fe200078e00ff */
[----:B------:R-:W-:-:S13]  /*16b30*/  IADD3 R4, P0, R14, R24, RZ ;  /* 0x000000180e047210 */ /* 0x000fda0007f1e0ff */
[----:B------:R-:W-:Y:S05]  /*16b40*/  WARPSYNC.COLLECTIVE R15, `(.L_x_2144) ;  /* 0x000000000f087348 */ /* 0x000fea0003c00000 */
[----:B------:R0:W1:Y:S02]  /*16b50*/  SHFL.IDX P6, R14, R13, R12, R11 ;  /* 0x0000000c0d0e7389 */ /* 0x00006400000c000b */
[----:B01----:R-:W-:Y:S01]  /*16b60*/  ENDCOLLECTIVE ;  /* 0x000000000000791b */ /* 0x003fe20003800000 */
.L_x_2144:
        /* <DEDUP_REMOVED lines=10> */
.L_x_2145:
[----:B------:R-:W-:Y:S02]  /*16c10*/  IMAD.MOV.U32 R13, RZ, RZ, R3 ;  /* 0x000000ffff0d7224 */ /* 0x000fe400078e0003 */
[----:B------:R-:W-:Y:S01]  /*16c20*/  IMAD.MOV.U32 R12, RZ, RZ, 0x5 ;  /* 0x00000005ff0c7424 */ /* 0x000fe200078e00ff */
[----:B------:R-:W-:-:S13]  /*16c30*/  IADD3 R4, P0, R14, R24, RZ ;  /* 0x000000180e047210 */ /* 0x000fda0007f1e0ff */
[----:B------:R-:W-:Y:S05]  /*16c40*/  WARPSYNC.COLLECTIVE R15, `(.L_x_2146) ;  /* 0x000000000f087348 */ /* 0x000fea0003c00000 */
[----:B------:R0:W1:Y:S02]  /*16c50*/  SHFL.IDX P6, R14, R13, R12, R11 ;  /* 0x0000000c0d0e7389 */ /* 0x00006400000c000b */
[----:B01----:R-:W-:Y:S01]  /*16c60*/  ENDCOLLECTIVE ;  /* 0x000000000000791b */ /* 0x003fe20003800000 */
.L_x_2146:
[----:B------:R-:W-:-:S05]  /*16c70*/  IMAD.X R5, RZ, RZ, R18, P0 ;  /* 0x000000ffff057224 */ /* 0x000fca00000e0612 */
        /* <DEDUP_REMOVED lines=9> */
.L_x_2147:
[----:B------:R-:W-:Y:S01]  /*16d10*/  IMAD.MOV.U32 R37, RZ, RZ, R14 ;  /* 0x000000ffff257224 */ /* 0x000fe200078e000e */
[----:B------:R-:W-:Y:S06]  /*16d20*/  BRA `(.L_x_2148) ;  /* 0xffffffcc00ec7947 */ /* 0x000fec000383ffff */
.L_x_2067:
[----:B---3--:R3:W4:Y:S02]  /*16d30*/  SYNCS.PHASECHK.TRANS64.TRYWAIT P0, [R32+URZ+0x22860], R31 ;  /* 0x0228601f200075a7 */ /* 0x008724000800017f */
[----:B----4-:R-:W-:Y:S05]  /*16d40*/  @!P0 NANOSLEEP.SYNCS 0x989680 ;  /* 0x009896800000895d */ /* 0x010fea0003900000 */
[----:B------:R-:W4:Y:S02]  /*16d50*/  @!P0 SYNCS.PHASECHK.TRANS64 P0, [R32+URZ+0x22860], R31 ;  /* 0x0228601f200085a7 */ /* 0x000f24000800007f */
[----:B----4-:R-:W-:Y:S05]  /*16d60*/  @!P0 BRA `(.L_x_2067) ;  /* 0xfffffffc00f08947 */ /* 0x010fea000383ffff */
[----:B------:R-:W-:Y:S05]  /*16d70*/  BRA `(.L_x_2149) ;  /* 0xffffffd000387947 */ /* 0x000fea000383ffff */
.L_x_2068:
[----:B------:R-:W-:Y:S01]  /*16d80*/  BSSY B1, `(.L_x_2150) ;  /* 0x0000008000017945 */ /* 0x000fe20003800000 */
[----:B------:R-:W-:Y:S02]  /*16d90*/  IMAD.MOV.U32 R13, RZ, RZ, R27 ;  /* 0x000000ffff0d7224 */ /* 0x000fe400078e001b */
[----:B------:R-:W-:Y:S02]  /*16da0*/  IMAD.MOV.U32 R12, RZ, RZ, RZ ;  /* 0x000000ffff0c7224 */ /* 0x000fe400078e00ff */
[----:B------:R-:W-:Y:S02]  /*16db0*/  IMAD.MOV.U32 R11, RZ, RZ, 0x181f ;  /* 0x0000181fff0b7424 */ /* 0x000fe400078e00ff */
[----:B------:R-:W-:-:S07]  /*16dc0*/  IMAD.MOV.U32 R15, RZ, RZ, -0x1 ;  /* 0xffffffffff0f7424 */ /* 0x000fce00078e00ff */
[----:B-123--:R-:W-:Y:S05]  /*16dd0*/  WARPSYNC.COLLECTIVE R15, `(.L_x_2151) ;  /* 0x000000000f087348 */ /* 0x00efea0003c00000 */
[----:B------:R0:W4:Y:S02]  /*16de0*/  SHFL.IDX P6, R14, R13, R12, R11 ;  /* 0x0000000c0d0e7389 */ /* 0x00012400000c000b */
[----:B01234-:R-:W-:Y:S01]  /*16df0*/  ENDCOLLECTIVE ;  /* 0x000000000000791b */ /* 0x01ffe20003800000 */
.L_x_2151:
[----:B------:R-:W-:Y:S05]  /*16e00*/  BSYNC B1 ;  /* 0x0000000000017941 */ /* 0x000fea0003800000 */
.L_x_2150:
[----:B------:R-:W-:Y:S01]  /*16e10*/  IMAD.MOV.U32 R13, RZ, RZ, R3 ;  /* 0x000000ffff0d7224 */ /* 0x000fe200078e0003 */
[----:B------:R-:W-:Y:S01]  /*16e20*/  MOV R15, 0xffffffff ;  /* 0xffffffff000f7802 */ /* 0x000fe20000000f00 */
[----:B------:R-:W-:Y:S02]  /*16e30*/  IMAD.MOV.U32 R12, RZ, RZ, RZ ;  /* 0x000000ffff0c7224 */ /* 0x000fe400078e00ff */
[----:B------:R-:W-:Y:S02]  /*16e40*/  IMAD.MOV.U32 R11, RZ, RZ, 0x181f ;  /* 0x0000181fff0b7424 */ /* 0x000fe400078e00ff */
[----:B------:R-:W-:Y:S02]  /*16e50*/  IMAD.MOV.U32 R5, RZ, RZ, R14 ;  /* 0x000000ffff057224 */ /* 0x000fe400078e000e */
[----:B------:R-:W-:-:S07]  /*16e60*/  IMAD R23, R21, 0xc000, R0 ;  /* 0x0000c00015177824 */ /* 0x000fce00078e0200 */
[----:B------:R-:W-:Y:S05]  /*16e70*/  WARPSYNC.COLLECTIVE R15, `(.L_x_2152) ;  /* 0x000000000f087348 */ /* 0x000fea0003c00000 */
[----:B------:R0:W1:Y:S02]  /*16e80*/  SHFL.IDX P6, R14, R13, R12, R11 ;  /* 0x0000000c0d0e7389 */ /* 0x00006400000c000b */
[----:B01----:R-:W-:Y:S01]  /*16e90*/  ENDCOLLECTIVE ;  /* 0x000000000000791b */ /* 0x003fe20003800000 */
.L_x_2152:
[----:B------:R-:W-:Y:S02]  /*16ea0*/  IMAD.MOV.U32 R8, RZ, RZ, RZ ;  /* 0x000000ffff087224 */ /* 0x000fe400078e00ff */
[----:B------:R-:W-:Y:S02]  /*16eb0*/  IMAD.MOV.U32 R13, RZ, RZ, R27 ;  /* 0x000000ffff0d7224 */ /* 0x000fe400078e001b */
[----:B------:R-:W-:Y:S01]  /*16ec0*/  IMAD.MOV.U32 R12, RZ, RZ, 0x1 ;  /* 0x00000001ff0c7424 */ /* 0x000fe200078e00ff */
[----:B------:R-:W-:-:S13]  /*16ed0*/  IADD3 R4, P0, R14, R24, RZ ;  /* 0x000000180e047210 */ /* 0x000fda0007f1e0ff */
[----:B------:R-:W-:Y:S05]  /*16ee0*/  WARPSYNC.COLLECTIVE R15, `(.L_x_2153) ;  /* 0x000000000f087348 */ /* 0x000fea0003c00000 */
[----:B------:R0:W1:Y:S02]  /*16ef0*/  SHFL.IDX P6, R14, R13, R12, R11 ;  /* 0x0000000c0d0e7389 */ /* 0x00006400000c000b */
[----:B01----:R-:W-:Y:S01]  /*16f00*/  ENDCOLLECTIVE ;  /* 0x000000000000791b */ /* 0x003fe20003800000 */
.L_x_2153:
[----:B------:R-:W-:-:S05]  /*16f10*/  IMAD.X R5, RZ, RZ, R5, P0 ;  /* 0x000000ffff057224 */ /* 0x000fca00000e0605 */
[----:B------:R-:W-:Y:S01]  /*16f20*/  @!PT LDS RZ, [RZ] ;  /* 0x00000000fffff984 */ /* 0x000fe20000000800 */
[----:B------:R-:W-:Y:S01]  /*16f30*/  @!PT LDS RZ, [RZ] ;  /* 0x00000000fffff984 */ /* 0x000fe20000000800 */
[----:B------:R-:W-:Y:S01]  /*16f40*/  @!PT LDS RZ, [RZ] ;  /* 0x00000000fffff984 */ /* 0x000fe20000000800 */
[----:B------:R0:W-:Y:S04]  /*16f50*/  LDGSTS.E.BYPASS.LTC128B.128 [R23], desc[UR36][R4.64], !P4 ;  /* 0x0000000004177fae */ /* 0x0001e8000e101d64 */
        /* <DEDUP_REMOVED lines=8> */
.L_x_2154:
[----:B------:R-:W-:Y:S02]  /*16fe0*/  IMAD.MOV.U32 R13, RZ, RZ, R27 ;  /* 0x000000ffff0d7224 */ /* 0x000fe400078e001b */
[----:B------:R-:W-:Y:S01]  /*16ff0*/  IMAD.MOV.U32 R12, RZ, RZ, 0x2 ;  /* 0x00000002ff0c7424 */ /* 0x000fe200078e00ff */
[----:B------:R-:W-:-:S13]  /*17000*/  IADD3 R4, P0, R14, R24, RZ ;  /* 0x000000180e047210 */ /* 0x000fda0007f1e0ff */
[----:B------:R-:W-:Y:S05]  /*17010*/  WARPSYNC.COLLECTIVE R15, `(.L_x_2155) ;  /* 0x000000000f087348 */ /* 0x000fea0003c00000 */
[----:B------:R0:W1:Y:S02]  /*17020*/  SHFL.IDX P6, R14, R13, R12, R11 ;  /* 0x0000000c0d0e7389 */ /* 0x00006400000c000b */
[----:B01----:R-:W-:Y:S01]  /*17030*/  ENDCOLLECTIVE ;  /* 0x000000000000791b */ /* 0x003fe20003800000 */
.L_x_2155:
        /* <DEDUP_REMOVED lines=13> */
.L_x_2156:
[----:B------:R-:W-:Y:S02]  /*17110*/  IMAD.MOV.U32 R13, RZ, RZ, R27 ;  /* 0x000000ffff0d7224 */ /* 0x000fe400078e001b */
[----:B------:R-:W-:Y:S01]  /*17120*/  IMAD.MOV.U32 R12, RZ, RZ, 0x3 ;  /* 0x00000003ff0c7424 */ /* 0x000fe200078e00ff */
[----:B------:R-:W-:-:S13]  /*17130*/  IADD3 R4, P0, R14, R24, RZ ;  /* 0x000000180e047210 */ /* 0x000fda0007f1e0ff */
[----:B------:R-:W-:Y:S05]  /*17140*/  WARPSYNC.COLLECTIVE R15, `(.L_x_2157) ;  /* 0x000000000f087348 */ /* 0x000fea0003c00000 */
[----:B------:R0:W1:Y:S02]  /*17150*/  SHFL.IDX P6, R14, R13, R12, R11 ;  /* 0x0000000c0d0e7389 */ /* 0x00006400000c000b */
[----:B01----:R-:W-:Y:S01]  /*17160*/  ENDCOLLECTIVE ;  /* 0x000000000000791b */ /* 0x003fe20003800000 */
.L_x_2157:
[----:B------:R-:W-:-:S05]  /*17170*/  IADD3.X R5, RZ, R6, RZ, P0, !PT ;  /* 0x00000006ff057210 */ /* 0x000fca00007fe4ff */
        /* <DEDUP_REMOVED lines=12> */
.L_x_2158:
[----:B------:R-:W-:Y:S02]  /*17240*/  IMAD.MOV.U32 R13, RZ, RZ, R27 ;  /* 0x000000ffff0d7224 */ /* 0x000fe400078e001b */
[----:B------:R-:W-:Y:S01]  /*17250*/  IMAD.MOV.U32 R12, RZ, RZ, 0x4 ;  /* 0x00000004ff0c7424 */ /* 0x000fe200078e00ff */
[----:B------:R-:W-:-:S13]  /*17260*/  IADD3 R4, P0, R14, R24, RZ ;  /* 0x000000180e047210 */ /* 0x000fda0007f1e0ff */
[----:B------:R-:W-:Y:S05]  /*17270*/  WARPSYNC.COLLECTIVE R15, `(.L_x_2159) ;  /* 0x000000000f087348 */ /* 0x000fea0003c00000 */
[----:B------:R0:W1:Y:S02]  /*17280*/  SHFL.IDX P6, R14, R13, R12, R11 ;  /* 0x0000000c0d0e7389 */ /* 0x00006400000c000b */
[----:B01----:R-:W-:Y:S01]  /*17290*/  ENDCOLLECTIVE ;  /* 0x000000000000791b */ /* 0x003fe20003800000 */
.L_x_2159:
        /* <DEDUP_REMOVED lines=13> */
.L_x_2160:
[----:B------:R-:W-:Y:S01]  /*17370*/  MOV R13, R27 ;  /* 0x0000001b000d7202 */ /* 0x000fe20000000f00 */
[----:B------:R-:W-:Y:S01]  /*17380*/  IMAD.MOV.U32 R12, RZ, RZ, 0x5 ;  /* 0x00000005ff0c7424 */ /* 0x000fe200078e00ff */
[----:B------:R-:W-:-:S13]  /*17390*/  IADD3 R4, P0, R14, R24, RZ ;  /* 0x000000180e047210 */ /* 0x000fda0007f1e0ff */
[----:B------:R-:W-:Y:S05]  /*173a0*/  WARPSYNC.COLLECTIVE R15, `(.L_x_2161) ;  /* 0x000000000f087348 */ /* 0x000fea0003c00000 */
[----:B------:R0:W1:Y:S02]  /*173b0*/  SHFL.IDX P6, R14, R13, R12, R11 ;  /* 0x0000000c0d0e7389 */ /* 0x00006400000c000b */
[----:B01----:R-:W-:Y:S01]  /*173c0*/  ENDCOLLECTIVE ;  /* 0x000000000000791b */ /* 0x003fe20003800000 */
.L_x_2161:
        /* <DEDUP_REMOVED lines=13> */
.L_x_2162:
[----:B------:R-:W-:Y:S05]  /*174a0*/  BRA `(.L_x_2163) ;  /* 0xffffffcc00887947 */ /* 0x000fea000383ffff */
.L_x_2073:
[----:B0-----:R0:W4:Y:S02]  /*174b0*/  SYNCS.PHASECHK.TRANS64.TRYWAIT P0, [R4+URZ+0x22820], R8 ;  /* 0x02282008040075a7 */ /* 0x001124000800017f */
[----:B----4-:R-:W-:Y:S05]  /*174c0*/  @!P0 NANOSLEEP.SYNCS 0x989680 ;  /* 0x009896800000895d */ /* 0x010fea0003900000 */
[----:B------:R-:W4:Y:S02]  /*174d0*/  @!P0 SYNCS.PHASECHK.TRANS64 P0, [R4+URZ+0x22820], R8 ;  /* 0x02282008040085a7 */ /* 0x000f24000800007f */
[----:B----4-:R-:W-:Y:S05]  /*174e0*/  @!P0 BRA `(.L_x_2073) ;  /* 0xfffffffc00f08947 */ /* 0x010fea000383ffff */
[----:B------:R-:W-:Y:S05]  /*174f0*/  BRA `(.L_x_2164) ;  /* 0xffffffd000107947 */ /* 0x000fea000383ffff */
.L_x_2074:
[----:B------:R-:W-:Y:S01]  /*17500*/  BSSY B0, `(.L_x_2165) ;  /* 0x0000008000007945 */ /* 0x000fe20003800000 */
[----:B------:R-:W-:Y:S02]  /*17510*/  IMAD.MOV.U32 R13, RZ, RZ, R16 ;  /* 0x000000ffff0d7224 */ /* 0x000fe400078e0010 */
[----:B------:R-:W-:Y:S02]  /*17520*/  IMAD.MOV.U32 R12, RZ, RZ, RZ ;  /* 0x000000ffff0c7224 */ /* 0x000fe400078e00ff */
[----:B------:R-:W-:Y:S02]  /*17530*/  IMAD.MOV.U32 R11, RZ, RZ, 0x1f ;  /* 0x0000001fff0b7424 */ /* 0x000fe400078e00ff */
[----:B------:R-:W-:-:S07]  /*17540*/  IMAD.MOV.U32 R15, RZ, RZ, -0x1 ;  /* 0xffffffffff0f7424 */ /* 0x000fce00078e00ff */
[----:B0123-5:R-:W-:Y:S05]  /*17550*/  WARPSYNC.COLLECTIVE R15, `(.L_x_2166) ;  /* 0x000000000f087348 */ /* 0x02ffea0003c00000 */
[----:B------:R4:W0:Y:S02]  /*17560*/  SHFL.IDX P6, R14, R13, R12, R11 ;  /* 0x0000000c0d0e7389 */ /* 0x00082400000c000b */
[----:B012345:R-:W-:Y:S01]  /*17570*/  ENDCOLLECTIVE ;  /* 0x000000000000791b */ /* 0x03ffe20003800000 */
.L_x_2166:
[----:B------:R-:W-:Y:S05]  /*17580*/  BSYNC B0 ;  /* 0x0000000000007941 */ /* 0x000fea0003800000 */
.L_x_2165:
[----:B------:R-:W-:Y:S05]  /*17590*/  BRA `(.L_x_2167) ;  /* 0xffffffcc00f87947 */ /* 0x000fea000383ffff */
.L_x_2075:
[----:B------:R-:W-:Y:S01]  /*175a0*/  BSSY B0, `(.L_x_2168) ;  /* 0x0000006000007945 */ /* 0x000fe20003800000 */
[----:B------:R-:W-:-:S07]  /*175b0*/  IMAD.MOV.U32 R15, RZ, RZ, -0x1 ;  /* 0xffffffffff0f7424 */ /* 0x000fce00078e00ff */
[----:B-12345:R-:W-:Y:S05]  /*175c0*/  WARPSYNC.COLLECTIVE R15, `(.L_x_2169) ;  /* 0x000000000f0c7348 */ /* 0x03efea0003c00000 */
[----:B------:R-:W-:Y:S02]  /*175d0*/  ELECT P6, UR62, PT ;  /* 0x00000000003e782f */ /* 0x000fe400038c0000 */
[----:B------:R-:W-:Y:S01]  /*175e0*/  MOV R14, UR62 ;  /* 0x0000003e000e7c02 */ /* 0x000fe20008000f00 */
[----:B-12345:R-:W-:Y:S10]  /*175f0*/  ENDCOLLECTIVE ;  /* 0x000000000000791b */ /* 0x03eff40003800000 */
.L_x_2169:
[----:B------:R-:W-:Y:S05]  /*17600*/  BSYNC B0 ;  /* 0x0000000000007941 */ /* 0x000fea0003800000 */
.L_x_2168:
[----:B------:R-:W-:Y:S05]  /*17610*/  BRA `(.L_x_2170) ;  /* 0xffffffcc00ec7947 */ /* 0x000fea000383ffff */
.L_x_2077:
[----:B------:R0:W0:Y:S02]  /*17620*/  SYNCS.PHASECHK.TRANS64.TRYWAIT P1, [R5+URZ+0x22840], R0 ;  /* 0x02284000050075a7 */ /* 0x000024000802017f */
[----:B0-----:R-:W-:Y:S05]  /*17630*/  @!P1 NANOSLEEP.SYNCS 0x989680 ;  /* 0x009896800000995d */ /* 0x001fea0003900000 */
[----:B------:R-:W0:Y:S02]  /*17640*/  @!P1 SYNCS.PHASECHK.TRANS64 P1, [R5+URZ+0x22840], R0 ;  /* 0x02284000050095a7 */ /* 0x000e24000802007f */
[----:B0-----:R-:W-:Y:S05]  /*17650*/  @!P1 BRA `(.L_x_2077) ;  /* 0xfffffffc00f09947 */ /* 0x001fea000383ffff */
[----:B------:R-:W-:Y:S05]  /*17660*/  BRA `(.L_x_2171) ;  /* 0xffffffd0000c7947 */ /* 0x000fea000383ffff */
.L_x_2079:
[----:B------:R0:W0:Y:S02]  /*17670*/  SYNCS.PHASECHK.TRANS64.TRYWAIT P1, [R21+URZ+0x22840], R2 ;  /* 0x02284002150075a7 */ /* 0x000024000802017f */
[----:B0-----:R-:W-:Y:S05]  /*17680*/  @!P1 NANOSLEEP.SYNCS 0x989680 ;  /* 0x009896800000995d */ /* 0x001fea0003900000 */
[----:B------:R-:W0:Y:S02]  /*17690*/  @!P1 SYNCS.PHASECHK.TRANS64 P1, [R21+URZ+0x22840], R2 ;  /* 0x02284002150095a7 */ /* 0x000e24000802007f */
[----:B0-----:R-:W-:Y:S05]  /*176a0*/  @!P1 BRA `(.L_x_2079) ;  /* 0xfffffffc00f09947 */ /* 0x001fea000383ffff */
[----:B------:R-:W-:Y:S05]  /*176b0*/  BRA `(.L_x_2172) ;  /* 0xffffffd000187947 */ /* 0x000fea000383ffff */
.L_x_2081:
[----:B------:R0:W0:Y:S02]  /*176c0*/  SYNCS.PHASECHK.TRANS64.TRYWAIT P1, [R5+URZ+0x22860], R0 ;  /* 0x02286000050075a7 */ /* 0x000024000802017f */
[----:B0-----:R-:W-:Y:S05]  /*176d0*/  @!P1 NANOSLEEP.SYNCS 0x989680 ;  /* 0x009896800000995d */ /* 0x001fea0003900000 */
[----:B------:R-:W0:Y:S02]  /*176e0*/  @!P1 SYNCS.PHASECHK.TRANS64 P1, [R5+URZ+0x22860], R0 ;  /* 0x02286000050095a7 */ /* 0x000e24000802007f */
[----:B0-----:R-:W-:Y:S05]  /*176f0*/  @!P1 BRA `(.L_x_2081) ;  /* 0xfffffffc00f09947 */ /* 0x001fea000383ffff */
[----:B------:R-:W-:Y:S05]  /*17700*/  BRA `(.L_x_2173) ;  /* 0xffffffd000147947 */ /* 0x000fea000383ffff */
.L_x_2174:
        /* <DEDUP_REMOVED lines=15> */
.L_x_6562:


//--------------------- .text._ZN7cutlass13device_kernelIN5flash11enable_sm90INS1_16FlashAttnFwdSm90INS1_25CollectiveMainloopFwdSm90ILi2EN4cute5tupleIJNS5_1CILi1EEES8_S8_EEENS6_IJNS7_ILi128EEENS7_ILi96EEENS7_ILi64EEEEEELi256ENS_10bfloat16_tEfNS_4arch4Sm90ELb0ELb1ELb1ELb0ELb1ELb0ELb1ELb1ELb0ELb1ELb1ELb0EEENS1_21CollectiveEpilogueFwdINS6_IJSA_NS7_ILi256EEESB_EEES9_SE_SG_Li256ELb0ELb1ELb1ELb0EEENS1_19SingleTileSchedulerILb0ELb1ELb1ELi128EEEEEEEEEvNT_6ParamsE --------------------------
	.section	.text._ZN7cutlass13device_kernelIN5flash11enable_sm90INS1_16FlashAttnFwdSm90INS1_25CollectiveMainloopFwdSm90ILi2EN4cute5tupleIJNS5_1CILi1EEES8_S8_EEENS6_IJNS7_ILi128EEENS7_ILi96EEENS7_ILi64EEEEEELi256ENS_10bfloat16_tEfNS_4arch4Sm90ELb0ELb1ELb1ELb0ELb1ELb0ELb1ELb1ELb0ELb1ELb1ELb0EEENS1_21CollectiveEpilogueFwdINS6_IJSA_NS7_ILi256EEESB_EEES9_SE_SG_Li256ELb0ELb1ELb1ELb0EEENS1_19SingleTileSchedulerILb0ELb1ELb1ELi128EEEEEEEEEvNT_6ParamsE,"ax",@progbits
	.align	128
.text._ZN7cutlass13device_kernelIN5flash11enable_sm90INS1_16FlashAttnFwdSm90INS1_25CollectiveMainloopFwdSm90ILi2EN4cute5tupleIJNS5_1CILi1EEES8_S8_EEENS6_IJNS7_ILi128EEENS7_ILi96EEENS7_ILi64EEEEEELi256ENS_10bfloat16_tEfNS_4arch4Sm90ELb0ELb1ELb1ELb0ELb1ELb0ELb1ELb1ELb0ELb1ELb1ELb0EEENS1_21CollectiveEpilogueFwdINS6_IJSA_NS7_ILi256EEESB_EEES9_SE_SG_Li256ELb0ELb1ELb1ELb0EEENS1_19SingleTileSchedulerILb0ELb1ELb1ELi128EEEEEEEEEvNT_6ParamsE:
        .type           _ZN7cutlass13device_kernelIN5flash11enable_sm90INS1_16FlashAttnFwdSm90INS1_25CollectiveMainloopFwdSm90ILi2EN4cute5tupleIJNS5_1CILi1EEES8_S8_EEENS6_IJNS7_ILi128EEENS7_ILi96EEENS7_ILi64EEEEEELi256ENS_10bfloat16_tEfNS_4arch4Sm90ELb0ELb1ELb1ELb0ELb1ELb0ELb1ELb1ELb0ELb1ELb1ELb0EEENS1_21CollectiveEpilogueFwdINS6_IJSA_NS7_ILi256EEESB_EEES9_SE_SG_Li256ELb0ELb1ELb1ELb0EEENS1_19SingleTileSchedulerILb0ELb1ELb1ELi128EEEEEEEEEvNT_6ParamsE,@function
        .size           _ZN7cutlass13device_kernelIN5flash11enable_sm90INS1_16FlashAttnFwdSm90INS1_25CollectiveMainloopFwdSm90ILi2EN4cute5tupleIJNS5_1CILi1EEES8_S8_EEENS6_IJNS7_ILi128EEENS7_ILi96EEENS7_ILi64EEEEEELi256ENS_10bfloat16_tEfNS_4arch4Sm90ELb0ELb1ELb1ELb0ELb1ELb0ELb1ELb1ELb0ELb1ELb1ELb0EEENS1_21CollectiveEpilogueFwdINS6_IJSA_NS7_ILi256EEESB_EEES9_SE_SG_Li256ELb0ELb1ELb1ELb0EEENS1_19SingleTileSchedulerILb0ELb1ELb1ELi128EEEEEEEEEvNT_6ParamsE,(.L_x_6563 - _ZN7cutlass13device_kernelIN5flash11enable_sm90INS1_16FlashAttnFwdSm90INS1_25CollectiveMainloopFwdSm90ILi2EN4cute5tupleIJNS5_1CILi1EEES8_S8_EEENS6_IJNS7_ILi128EEENS7_ILi96EEENS7_ILi64EEEEEELi256ENS_10bfloat16_tEfNS_4arch4Sm90ELb0ELb1ELb1ELb0ELb1ELb0ELb1ELb1ELb0ELb1ELb1ELb0EEENS1_21CollectiveEpilogueFwdINS6_IJSA_NS7_ILi256EEESB_EEES9_SE_SG_Li256ELb0ELb1ELb1ELb0EEENS1_19SingleTileSchedulerILb0ELb1ELb1ELi128EEEEEEEEEvNT_6ParamsE)
        .other          _ZN7cutlass13device_kernelIN5flash11enable_sm90INS1_16FlashAttnFwdSm90INS1_25CollectiveMainloopFwdSm90ILi2EN4cute5tupleIJNS5_1CILi1EEES8_S8_EEENS6_IJNS7_ILi128EEENS7_ILi96EEENS7_ILi64EEEEEELi256ENS_10bfloat16_tEfNS_4arch4Sm90ELb0ELb1ELb1ELb0ELb1ELb0ELb1ELb1ELb0ELb1ELb1ELb0EEENS1_21CollectiveEpilogueFwdINS6_IJSA_NS7_ILi256EEESB_EEES9_SE_SG_Li256ELb0ELb1ELb1ELb0EEENS1_19SingleTileSchedulerILb0ELb1ELb1ELi128EEEEEEEEEvNT_6ParamsE,@"STO_CUDA_ENTRY STV_DEFAULT"
_ZN7cutlass13device_kernelIN5flash11enable_sm90INS1_16FlashAttnFwdSm90INS1_25CollectiveMainloopFwdSm90ILi2EN4cute5tupleIJNS5_1CILi1EEES8_S8_EEENS6_IJNS7_ILi128EEENS7_ILi96EEENS7_ILi64EEEEEELi256ENS_10bfloat16_tEfNS_4arch4Sm90ELb0ELb1ELb1ELb0ELb1ELb0ELb1ELb1ELb0ELb1ELb1ELb0EEENS1_21CollectiveEpilogueFwdINS6_IJSA_NS7_ILi256EEESB_EEES9_SE_SG_Li256ELb0ELb1ELb1ELb0EEENS1_19SingleTileSchedulerILb0ELb1ELb1ELi128EEEEEEEEEvNT_6ParamsE:
        /* <DEDUP_REMOVED lines=9> */
[----:B------:R1:W2:Y:S01]  /*0090*/  SHFL.IDX PT, R3, R74, RZ, 0x1f ;  /* 0x00001fff4a037589 */ /* 0x0002a200000e0000 */
        /* <DEDUP_REMOVED lines=15> */
[----:B------:R1:W0:Y:S01]  /*0190*/  @!UP0 SYNCS.EXCH.64 URZ, [UR8+0x32400], UR4 ;  /* 0x03240004083f85b2 */ /* 0x0002220008000100 */
[----:B------:R1:W3:Y:S05]  /*01a0*/  @!UP1 SYNCS.EXCH.64 URZ, [UR8+0x32410], UR4 ;  /* 0x03241004083f95b2 */ /* 0x0002ea0008000100 */
[----:B------:R1:W4:Y:S02]  /*01b0*/  @!UP2 SYNCS.EXCH.64 URZ, [UR8+0x32420], UR6 ;  /* 0x03242006083fa5b2 */ /* 0x0003240008000100 */
[----:B-12---:R-:W-:Y:S05]  /*01c0*/  @P1 BRA `(.L_x_2175) ;  /* 0x0000000000481947 */ /* 0x006fea0003800000 */
[----:B------:R-:W1:Y:S01]  /*01d0*/  S2UR UR5, SR_CgaCtaId ;  /* 0x00000000000579c3 */ /* 0x000e620000008800 */
[----:B------:R-:W-:Y:S01]  /*01e0*/  UMOV UR4, 0x400 ;  /* 0x0000040000047882 */ /* 0x000fe20000000000 */
[----:B------:R-:W-:Y:S01]  /*01f0*/  UMOV UR6, 0x80 ;  /* 0x0000008000067882 */ /* 0x000fe20000000000 */
[----:B------:R-:W-:Y:S01]  /*0200*/  UMOV UR7, 0x100 ;  /* 0x0000010000077882 */ /* 0x000fe20000000000 */
[----:B------:R-:W-:Y:S01]  /*0210*/  ELECT P0, URZ, PT ;  /* 0x00000000003f782f */ /* 0x000fe20003800000 */
[----:B-1----:R-:W-:Y:S02]  /*0220*/  ULEA UR8, UR5, UR4, 0x18 ;  /* 0x0000000405087291 */ /* 0x002fe4000f8ec03f */
[----:B------:R-:W-:-:S04]  /*0230*/  UIADD3 UR4, -UR6, 0x100000, URZ ;  /* 0x0010000006047890 */ /* 0x000fc8000fffe13f */
[----:B------:R-:W-:Y:S02]  /*0240*/  USHF.L.U32 UR5, UR4, 0xb, URZ ;  /* 0x0000000b04057899 */ /* 0x000fe4000800063f */
[----:B------:R-:W-:Y:S02]  /*0250*/  USHF.L.U32 UR4, UR4, 0x1, URZ ;  /* 0x0000000104047899 */ /* 0x000fe4000800063f */
[----:B------:R-:W-:-:S04]  /*0260*/  UIADD3 UR6, -UR7, 0x100000, URZ ;  /* 0x0010000007067890 */ /* 0x000fc8000fffe13f */
[----:B------:R-:W-:Y:S02]  /*0270*/  USHF.L.U32 UR7, UR6, 0xb, URZ ;  /* 0x0000000b06077899 */ /* 0x000fe4000800063f */
[----:B------:R-:W-:Y:S01]  /*0280*/  USHF.L.U32 UR6, UR6, 0x1, URZ ;  /* 0x0000000106067899 */ /* 0x000fe2000800063f */
[----:B------:R-:W1:Y:S03]  /*0290*/  FENCE.VIEW.ASYNC.S ;  /* 0x00000000000073c6 */ /* 0x000e660000000000 */
[----:B-1----:R1:W2:Y:S08]  /*02a0*/  SYNCS.EXCH.64 URZ, [UR8+0x32430], UR4 ;  /* 0x03243004083f75b2 */ /* 0x0022b00008000100 */
[----:B------:R1:W0:Y:S01]  /*02b0*/  SYNCS.EXCH.64 URZ, [UR8+0x32440], UR6 ;  /* 0x03244006083f75b2 */ /* 0x0002220008000100 */
[----:B------:R1:W0:Y:S01]  /*02c0*/  SYNCS.EXCH.64 URZ, [UR8+0x32438], UR4 ;  /* 0x03243804083f75b2 */ /* 0x0002220008000100 */
[----:B------:R1:W0:Y:S01]  /*02d0*/  SYNCS.EXCH.64 URZ, [UR8+0x32448], UR6 ;  /* 0x03244806083f75b2 */ /* 0x0002220008000100 */
[----:B------:R-:W-:Y:S01]  /*02e0*/  NOP ;  /* 0x0000000000007918 */ /* 0x000fe20000000000 */
.L_x_2175:
[----:B------:R-:W5:Y:S01]  /*02f0*/  SHFL.IDX PT, R2, R0, RZ, 0x1f ;  /* 0x00001fff00027589 */ /* 0x000f6200000e0000 */
[----:B------:R-:W-:Y:S01]  /*0300*/  NOP ;  /* 0x0000000000007918 */ /* 0x000fe20000000000 */
[----:B-----5:R-:W-:-:S13]  /*0310*/  ISETP.NE.AND P0, PT, R2, RZ, PT ;  /* 0x000000ff0200720c */ /* 0x020fda0003f05270 */
[----:B------:R-:W-:Y:S05]  /*0320*/  @P0 BRA `(.L_x_2176) ;  /* 0x0000000000480947 */ /* 0x000fea0003800000 */
[----:B-1----:R-:W1:Y:S01]  /*0330*/  S2UR UR5, SR_CgaCtaId ;  /* 0x00000000000579c3 */ /* 0x002e620000008800 */
        /* <DEDUP_REMOVED lines=12> */
[----:B-1----:R1:W0:Y:S08]  /*0400*/  SYNCS.EXCH.64 URZ, [UR8+0x32450], UR4 ;  /* 0x03245004083f75b2 */ /* 0x0022300008000100 */
[----:B------:R1:W0:Y:S01]  /*0410*/  SYNCS.EXCH.64 URZ, [UR8+0x32460], UR6 ;  /* 0x03246006083f75b2 */ /* 0x0002220008000100 */
[----:B------:R1:W0:Y:S01]  /*0420*/  SYNCS.EXCH.64 URZ, [UR8+0x32458], UR4 ;  /* 0x03245804083f75b2 */ /* 0x0002220008000100 */
[----:B------:R1:W0:Y:S01]  /*0430*/  SYNCS.EXCH.64 URZ, [UR8+0x32468], UR6 ;  /* 0x03246806083f75b2 */ /* 0x0002220008000100 */
[----:B------:R-:W-:Y:S01]  /*0440*/  NOP ;  /* 0x0000000000007918 */ /* 0x000fe20000000000 */
.L_x_2176:
[----:B------:R-:W5:Y:S01]  /*0450*/  SHFL.IDX PT, R2, R0, RZ, 0x1f ;  /* 0x00001fff00027589 */ /* 0x000f6200000e0000 */
[----:B------:R-:W-:Y:S01]  /*0460*/  NOP ;  /* 0x0000000000007918 */ /* 0x000fe20000000000 */
[----:B-----5:R-:W-:-:S13]  /*0470*/  ISETP.NE.AND P0, PT, R2, RZ, PT ;  /* 0x000000ff0200720c */ /* 0x020fda0003f05270 */
[----:B------:R-:W-:Y:S05]  /*0480*/  @P0 BRA `(.L_x_2177) ;  /* 0x0000000000380947 */ /* 0x000fea0003800000 */
[----:B-1----:R-:W1:Y:S01]  /*0490*/  S2UR UR5, SR_CgaCtaId ;  /* 0x00000000000579c3 */ /* 0x002e620000008800 */
[----:B------:R-:W-:Y:S01]  /*04a0*/  UMOV UR4, 0x400 ;  /* 0x0000040000047882 */ /* 0x000fe20000000000 */
[----:B------:R-:W-:Y:S01]  /*04b0*/  UMOV UR7, 0x80 ;  /* 0x0000008000077882 */ /* 0x000fe20000000000 */
[----:B------:R-:W-:Y:S01]  /*04c0*/  ELECT P0, URZ, PT ;  /* 0x00000000003f782f */ /* 0x000fe20003800000 */
[----:B-1----:R-:W-:Y:S02]  /*04d0*/  ULEA UR6, UR5, UR4, 0x18 ;  /* 0x0000000405067291 */ /* 0x002fe4000f8ec03f */
[----:B------:R-:W-:-:S04]  /*04e0*/  UIADD3 UR4, -UR7, 0x100000, URZ ;  /* 0x0010000007047890 */ /* 0x000fc8000fffe13f */
[----:B------:R-:W-:Y:S02]  /*04f0*/  USHF.L.U32 UR5, UR4, 0xb, URZ ;  /* 0x0000000b04057899 */ /* 0x000fe4000800063f */
[----:B------:R-:W-:Y:S01]  /*0500*/  USHF.L.U32 UR4, UR4, 0x1, URZ ;  /* 0x0000000104047899 */ /* 0x000fe2000800063f */
[----:B------:R-:W1:Y:S11]  /*0510*/  FENCE.VIEW.ASYNC.S ;  /* 0x00000000000073c6 */ /* 0x000e760000000000 */
[----:B-1----:R1:W0:Y:S01]  /*0520*/  SYNCS.EXCH.64 URZ, [UR6+0x32470], UR4 ;  /* 0x03247004063f75b2 */ /* 0x0022220008000100 */
[----:B------:R1:W0:Y:S01]  /*0530*/  SYNCS.EXCH.64 URZ, [UR6+0x32480], UR4 ;  /* 0x03248004063f75b2 */ /* 0x0002220008000100 */
[----:B------:R1:W0:Y:S01]  /*0540*/  SYNCS.EXCH.64 URZ, [UR6+0x32478], UR4 ;  /* 0x03247804063f75b2 */ /* 0x0002220008000100 */
[----:B------:R1:W0:Y:S01]  /*0550*/  SYNCS.EXCH.64 URZ, [UR6+0x32488], UR4 ;  /* 0x03248804063f75b2 */ /* 0x0002220008000100 */
[----:B------:R-:W-:Y:S01]  /*0560*/  NOP ;  /* 0x0000000000007918 */ /* 0x000fe20000000000 */
.L_x_2177:
        /* <DEDUP_REMOVED lines=22> */
.L_x_2178:
[----:B------:R-:W5:Y:S01]  /*06d0*/  SHFL.IDX PT, R2, R0, RZ, 0x1f ;  /* 0x00001fff00027589 */ /* 0x000f6200000e0000 */
[----:B------:R-:W-:Y:S01]  /*06e0*/  R2UR UR9, R3 ;  /* 0x00000000030972ca */ /* 0x000fe200000e0000 */
        /* <DEDUP_REMOVED lines=21> */
.L_x_2179:
[----:B-1----:R-:W-:Y:S01]  /*0840*/  ULDC UR4, c[0x0][0x20] ;  /* 0x0000080000047ab9 */ /* 0x002fe20000000800 */
[----:B------:R-:W-:Y:S01]  /*0850*/  ULDC UR5, c[0x0][0x24] ;  /* 0x0000090000057ab9 */ /* 0x000fe20000000800 */
[----:B------:R-:W-:Y:S01]  /*0860*/  IADD3 R16, P0, R1, UR4, RZ ;  /* 0x0000000401107c10 */ /* 0x000fe2000ff1e0ff */
[----:B------:R-:W-:Y:S01]  /*0870*/  UISETP.NE.AND UP0, UPT, UR9, URZ, UPT ;  /* 0x0000003f0900728c */ /* 0x000fe2000bf05270 */
[----:B------:R-:W-:Y:S01]  /*0880*/  NOP ;  /* 0x0000000000007918 */ /* 0x000fe20000000000 */
[----:B------:R-:W-:Y:S01]  /*0890*/  UMOV UR60, 0x1 ;  /* 0x00000001003c7882 */ /* 0x000fe20000000000 */
[----:B0-234-:R-:W-:Y:S01]  /*08a0*/  BAR.SYNC.DEFER_BLOCKING 0x0 ;  /* 0x0000000000007b1d */ /* 0x01dfe20000010000 */
[----:B------:R-:W-:Y:S01]  /*08b0*/  IMAD.X R17, RZ, RZ, UR5, P0 ;  /* 0x00000005ff117e24 */ /* 0x000fe200080e06ff */
[----:B------:R-:W-:Y:S01]  /*08c0*/  IADD3 R2, P0, R16, 0x50, RZ ;  /* 0x0000005010027810 */ /* 0x000fe20007f1e0ff */
[----:B------:R-:W-:Y:S01]  /*08d0*/  USEL UR60, UR60, 0x2, !UP0 ;  /* 0x000000023c3c7887 */ /* 0x000fe2000c000000 */
[----:B------:R-:W-:-:S02]  /*08e0*/  PLOP3.LUT P3, PT, PT, PT, UP0, 0x80, 0x0 ;  /* 0x000000000000781c */ /* 0x000fc40003f6f008 */
[C---:B------:R-:W-:Y:S01]  /*08f0*/  IADD3 R41, P1, R16.reuse, 0x204, RZ ;  /* 0x0000020410297810 */ /* 0x040fe20007f3e0ff */
[----:B------:R-:W-:Y:S01]  /*0900*/  ULDC.64 UR36, c[0x0][0x208] ;  /* 0x0000820000247ab9 */ /* 0x000fe20000000a00 */
[----:B------:R0:W-:Y:S01]  /*0910*/  STL [R1+0x454], R2 ;  /* 0x0004540201007387 */ /* 0x0001e20000100800 */
[----:B------:R-:W-:Y:S01]  /*0920*/  IADD3 R39, P2, R16, 0x240, RZ ;  /* 0x0000024010277810 */ /* 0x000fe20007f5e0ff */
[----:B------:R-:W-:Y:S01]  /*0930*/  BSSY B6, `(.L_x_2180) ;  /* 0x000372c000067945 */ /* 0x000fe20003800000 */
[----:B------:R-:W-:-:S03]  /*0940*/  IMAD.X R50, RZ, RZ, R17, P1 ;  /* 0x000000ffff327224 */ /* 0x000fc600008e0611 */
[--C-:B------:R-:W-:Y:S02]  /*0950*/  IMAD.X R48, RZ, RZ, R17.reuse, P2 ;  /* 0x000000ffff307224 */ /* 0x100fe400010e0611 */
[----:B0-----:R-:W-:-:S05]  /*0960*/  IMAD.X R2, RZ, RZ, R17, P0 ;  /* 0x000000ffff027224 */ /* 0x001fca00000e0611 */
[----:B------:R0:W-:Y:S01]  /*0970*/  STL [R1+0x450], R2 ;  /* 0x0004500201007387 */ /* 0x0001e20000100800 */
[----:B------:R-:W-:Y:S05]  /*0980*/  @!P3 BRA `(.L_x_2181) ;  /* 0x000003280034b947 */ /* 0x000fea0003800000 */
.L_x_2182:
[----:B------:R-:W-:-:S08]  /*0990*/  NOP ;  /* 0x0000000000007918 */ /* 0x000fd00000000000 */
[----:B------:R-:W1:Y:S02]  /*09a0*/  USETMAXREG.TRY_ALLOC.CTAPOOL UP0, 0xe8 ;  /* 0x000000e8000079c8 */ /* 0x000e640008000600 */
[----:B-1----:R-:W-:-:S13]  /*09b0*/  PLOP3.LUT P0, PT, PT, PT, UP0, 0x80, 0x0 ;  /* 0x000000000000781c */ /* 0x002fda0003f0f008 */
[----:B------:R-:W-:Y:S05]  /*09c0*/  @!P0 BRA `(.L_x_2182) ;  /* 0xfffffffc00f08947 */ /* 0x000fea000383ffff */
[----:B------:R-:W1:Y:S01]  /*09d0*/  S2UR UR6, SR_CTAID.Y ;  /* 0x00000000000679c3 */ /* 0x000e620000002600 */
[----:B------:R-:W-:Y:S01]  /*09e0*/  ULDC UR59, c[0x0][0xd50] ;  /* 0x00035400003b7ab9 */ /* 0x000fe20000000800 */
[----:B------:R-:W-:Y:S01]  /*09f0*/  ISETP.NE.AND P0, PT, R74, 0x1, PT ;  /* 0x000000014a00780c */ /* 0x000fe20003f05270 */
[----:B------:R-:W-:Y:S01]  /*0a00*/  UISETP.NE.AND UP0, UPT, UR59, 0x1, UPT ;  /* 0x000000013b00788c */ /* 0x000fe2000bf05270 */
[----:B------:R2:W-:Y:S04]  /*0a10*/  STL.64 [R1+0x1f8], RZ ;  /* 0x0001f8ff01007387 */ /* 0x0005e80000100a00 */
[----:B------:R-:W-:Y:S08]  /*0a20*/  BAR.ARV 0x8, 0x180 ;  /* 0x0206000000007b1d */ /* 0x000ff00000002000 */
[----:B------:R-:W3:Y:S01]  /*0a30*/  S2UR UR61, SR_CTAID.Z ;  /* 0x00000000003d79c3 */ /* 0x000ee20000002700 */
[----:B------:R-:W-:Y:S01]  /*0a40*/  @UP0 ULDC UR4, c[0x0][0xd54] ;  /* 0x0003550000040ab9 */ /* 0x000fe20000000800 */
[----:B------:R2:W-:Y:S01]  /*0a50*/  STL [R1+0x200], RZ ;  /* 0x000200ff01007387 */ /* 0x0005e20000100800 */
[----:B------:R-:W-:-:S05]  /*0a60*/  @UP0 ULDC UR7, c[0x0][0xd58] ;  /* 0x0003560000070ab9 */ /* 0x000fca0000000800 */
[----:B------:R-:W-:Y:S06]  /*0a70*/  @!P0 BAR.ARV 0x9, 0x100 ;  /* 0x0244000000008b1d */ /* 0x000fec0000002000 */
[----:B-1----:R-:W-:Y:S01]  /*0a80*/  UIMAD.WIDE.U32 UR4, UR6, UR4, URZ ;  /* 0x00000004060472a5 */ /* 0x002fe2000f8e003f */
[----:B------:R-:W-:Y:S01]  /*0a90*/  IADD3 R24, P1, R16, 0x1f8, RZ ;  /* 0x000001f810187810 */ /* 0x000fe20007f3e0ff */
[----:B------:R2:W-:Y:S01]  /*0aa0*/  STL [R1+0x204], RZ ;  /* 0x000204ff01007387 */ /* 0x0005e20000100800 */
[----:B------:R-:W-:Y:S01]  /*0ab0*/  UMOV UR58, UR6 ;  /* 0x00000006003a7c82 */ /* 0x000fe20008000000 */
[----:B------:R-:W-:-:S02]  /*0ac0*/  @UP0 USHF.R.U32.HI UR58, URZ, UR7, UR5 ;  /* 0x000000073f3a0299 */ /* 0x000fc40008011605 */
[----:B------:R-:W-:Y:S02]  /*0ad0*/  IMAD.X R25, RZ, RZ, R17, P1 ;  /* 0x000000ffff197224 */ /* 0x000fe400008e0611 */
[----:B------:R-:W-:Y:S01]  /*0ae0*/  UIADD3 UR4, -UR58, URZ, URZ ;  /* 0x0000003f3a047290 */ /* 0x000fe2000fffe13f */
[----:B---3--:R-:W-:-:S03]  /*0af0*/  ISETP.LE.AND P0, PT, RZ, UR61, PT ;  /* 0x0000003dff007c0c */ /* 0x008fc6000bf03270 */
[----:B------:R-:W-:-:S10]  /*0b00*/  UIMAD UR59, UR59, UR4, UR6 ;  /* 0x000000043b3b72a4 */ /* 0x000fd4000f8e0206 */
[----:B--2---:R-:W-:Y:S05]  /*0b10*/  @!P0 BRA `(.L_x_2183) ;  /* 0x0000037000348947 */ /* 0x004fea0003800000 */
[----:B------:R-:W1:Y:S01]  /*0b20*/  S2R R11, SR_CgaCtaId ;  /* 0x00000000000b7919 */ /* 0x000e620000008800 */
[----:B------:R-:W-:Y:S01]  /*0b30*/  MOV R18, 0x400 ;  /* 0x0000040000127802 */ /* 0x000fe20000000f00 */
[----:B------:R-:W2:Y:S01]  /*0b40*/  S2UR UR6, SR_CTAID.X ;  /* 0x00000000000679c3 */ /* 0x000ea20000002500 */
[----:B------:R-:W-:Y:S01]  /*0b50*/  IMAD.U32 R0, RZ, RZ, UR60 ;  /* 0x0000003cff007e24 */ /* 0x000fe2000f8e00ff */
[----:B------:R-:W3:Y:S01]  /*0b60*/  S2R R3, SR_SWINHI ;  /* 0x0000000000037919 */ /* 0x000ee20000002f00 */
[----:B------:R-:W-:Y:S01]  /*0b70*/  ULDC.64 UR4, c[0x0][0x418] ;  /* 0x0001060000047ab9 */ /* 0x000fe20000000a00 */
[----:B------:R-:W-:Y:S01]  /*0b80*/  IMAD.MOV.U32 R10, RZ, RZ, 0x100 ;  /* 0x00000100ff0a7424 */ /* 0x000fe200078e00ff */
[----:B------:R-:W-:Y:S01]  /*0b90*/  UISETP.NE.U32.AND UP0, UPT, UR4, URZ, UPT ;  /* 0x0000003f0400728c */ /* 0x000fe2000bf05070 */
[----:B------:R-:W4:Y:S01]  /*0ba0*/  S2R R4, SR_CTAID.X ;  /* 0x0000000000047919 */ /* 0x000f220000002500 */
[----:B------:R-:W-:Y:S01]  /*0bb0*/  IMAD.MOV.U32 R9, RZ, RZ, 0x80 ;  /* 0x00000080ff097424 */ /* 0x000fe200078e00ff */
[----:B------:R-:W5:Y:S01]  /*0bc0*/  LDC R12, c[0x0][0xa80] ;  /* 0x0002a000ff0c7b82 */ /* 0x000f620000000800 */
[----:B------:R-:W-:Y:S01]  /*0bd0*/  IMAD.MOV.U32 R8, RZ, RZ, R0 ;  /* 0x000000ffff087224 */ /* 0x000fe200078e0000 */
[----:B------:R-:W-:Y:S01]  /*0be0*/  USHF.R.S32.HI UR4, URZ, 0x1f, UR61 ;  /* 0x0000001f3f047899 */ /* 0x000fe2000801143d */
[----:B------:R-:W-:Y:S01]  /*0bf0*/  IMAD.U32 R6, RZ, RZ, UR60 ;  /* 0x0000003cff067e24 */ /* 0x000fe2000f8e00ff */
[C---:B------:R-:W-:Y:S01]  /*0c00*/  IADD3 R40, P5, R16.reuse, 0x68, RZ ;  /* 0x0000006810287810 */ /* 0x040fe20007fbe0ff */
[----:B------:R-:W-:Y:S01]  /*0c10*/  IMAD.MOV.U32 R7, RZ, RZ, 0x80 ;  /* 0x00000080ff077424 */ /* 0x000fe200078e00ff */
[----:B------:R-:W-:Y:S01]  /*0c20*/  UISETP.NE.AND.EX UP0, UPT, UR5, URZ, UPT, UP0 ;  /* 0x0000003f0500728c */ /* 0x000fe2000bf05300 */
[----:B------:R-:W-:Y:S01]  /*0c30*/  STL.128 [R1+0x210], RZ ;  /* 0x000210ff01007387 */ /* 0x000fe20000100c00 */
[----:B------:R-:W-:Y:S01]  /*0c40*/  ULDC UR42, c[0x0][0x424] ;  /* 0x00010900002a7ab9 */ /* 0x000fe20000000800 */
[--C-:B------:R-:W-:Y:S01]  /*0c50*/  IMAD.X R65, RZ, RZ, R17.reuse, P5 ;  /* 0x000000ffff417224 */ /* 0x100fe200028e0611 */
[----:B------:R-:W-:Y:S01]  /*0c60*/  USEL UR42, UR42, 0x1, UP0 ;  /* 0x000000012a2a7887 */ /* 0x000fe20008000000 */
[----:B------:R0:W-:Y:S01]  /*0c70*/  STL.64 [R1+0x28], R6 ;  /* 0x0000280601007387 */ /* 0x0001e20000100a00 */
[C---:B------:R-:W-:Y:S01]  /*0c80*/  IADD3 R49, P5, R16.reuse, 0xf8, RZ ;  /* 0x000000f810317810 */ /* 0x040fe20007fbe0ff */
[----:B------:R-:W-:Y:S01]  /*0c90*/  ULDC UR10, c[0x0][0x2f0] ;  /* 0x0000bc00000a7ab9 */ /* 0x000fe20000000800 */
[C---:B------:R-:W-:Y:S01]  /*0ca0*/  IADD3 R34, P3, R16.reuse, 0x58, RZ ;  /* 0x0000005810227810 */ /* 0x040fe20007f7e0ff */
[----:B------:R-:W-:Y:S01]  /*0cb0*/  STL.128 [R1+0x220], RZ ;  /* 0x000220ff01007387 */ /* 0x000fe20000100c00 */
[----:B--2---:R-:W-:Y:S01]  /*0cc0*/  USHF.L.U32 UR6, UR6, 0x7, URZ ;  /* 0x0000000706067899 */ /* 0x004fe2000800063f */
[----:B------:R-:W-:Y:S01]  /*0cd0*/  IADD3 R42, P4, R16, 0x60, RZ ;  /* 0x00000060102a7810 */ /* 0x000fe20007f9e0ff */
[--C-:B------:R-:W-:Y:S01]  /*0ce0*/  IMAD.X R60, RZ, RZ, R17.reuse, P5 ;  /* 0x000000ffff3c7224 */ /* 0x100fe200028e0611 */
[----:B------:R-:W-:Y:S01]  /*0cf0*/  STL.128 [R1+0x240], RZ ;  /* 0x000240ff01007387 */ /* 0x000fe20000100c00 */
[----:B------:R-:W-:Y:S01]  /*0d00*/  UIMAD UR42, UR42, UR10, URZ ;  /* 0x0000000a2a2a72a4 */ /* 0x000fe2000f8e023f */
[--C-:B------:R-:W-:Y:S01]  /*0d10*/  IMAD.X R35, RZ, RZ, R17.reuse, P3 ;  /* 0x000000ffff237224 */ /* 0x100fe200018e0611 */
[----:B-1----:R-:W-:Y:S01]  /*0d20*/  LEA R18, R11, R18, 0x18 ;  /* 0x000000120b127211 */ /* 0x002fe200078ec0ff */
[----:B------:R-:W-:Y:S01]  /*0d30*/  STL.64 [R1+0x30], R10 ;  /* 0x0000300a01007387 */ /* 0x000fe20000100a00 */
[----:B------:R-:W-:Y:S01]  /*0d40*/  ULDC UR43, c[0x0][0x288] ;  /* 0x0000a200002b7ab9 */ /* 0x000fe20000000800 */
[----:B------:R-:W-:Y:S01]  /*0d50*/  IMAD.X R67, RZ, RZ, R17, P4 ;  /* 0x000000ffff437224 */ /* 0x000fe200020e0611 */
[----:B------:R-:W-:-:S02]  /*0d60*/  MOV R30, R18 ;  /* 0x00000012001e7202 */ /* 0x000fc40000000f00 */
[----:B---3--:R-:W-:Y:S01]  /*0d70*/  MOV R31, R3 ;  /* 0x00000003001f7202 */ /* 0x008fe20000000f00 */
[----:B------:R-:W-:Y:S01]  /*0d80*/  STL.128 [R1], R8 ;  /* 0x0000000801007387 */ /* 0x000fe20000100c00 */
[----:B------:R-:W-:Y:S01]  /*0d90*/  UIADD3 UR7, UR6, 0x7f, URZ ;  /* 0x0000007f06077890 */ /* 0x000fe2000fffe03f */
[----:B------:R-:W-:Y:S01]  /*0da0*/  IADD3 R38, P6, R16, 0x70, RZ ;  /* 0x0000007010267810 */ /* 0x000fe20007fde0ff */
[----:B------:R-:W-:Y:S01]  /*0db0*/  UIADD3 UR38, UR42, 0x1, -UR43 ;  /* 0x000000012a267890 */ /* 0x000fe2000fffe82b */
[C---:B------:R-:W-:Y:S01]  /*0dc0*/  IADD3 R0, P2, R30.reuse, 0x32460, RZ ;  /* 0x000324601e007810 */ /* 0x040fe20007f5e0ff */
[----:B----4-:R1:W-:Y:S01]  /*0dd0*/  STL [R1+0x50], R4 ;  /* 0x0000500401007387 */ /* 0x0103e20000100800 */
[C---:B0-----:R-:W-:Y:S01]  /*0de0*/  IADD3 R2, P1, R30.reuse, 0x32450, RZ ;  /* 0x000324501e027810 */ /* 0x041fe20007f3e0ff */
[----:B------:R-:W-:Y:S01]  /*0df0*/  IMAD.X R63, RZ, RZ, R17, P6 ;  /* 0x000000ffff3f7224 */ /* 0x000fe200030e0611 */
[----:B------:R-:W-:Y:S01]  /*0e00*/  IADD3 R6, P0, R30, 0x32430, RZ ;  /* 0x000324301e067810 */ /* 0x000fe20007f1e0ff */
[--C-:B------:R-:W-:Y:S01]  /*0e10*/  IMAD.X R3, RZ, RZ, R31.reuse, P2 ;  /* 0x000000ffff037224 */ /* 0x100fe200010e061f */
[----:B-----5:R0:W-:Y:S01]  /*0e20*/  STL [R1+0x230], R12 ;  /* 0x0002300c01007387 */ /* 0x0201e20000100800 */
[--C-:B------:R-:W-:Y:S01]  /*0e30*/  IMAD.X R5, RZ, RZ, R31.reuse, P1 ;  /* 0x000000ffff057224 */ /* 0x100fe200008e061f */
[----:B------:R-:W-:Y:S01]  /*0e40*/  IADD3 R44, P2, R16, 0x28, RZ ;  /* 0x00000028102c7810 */ /* 0x000fe20007f5e0ff */
[----:B------:R-:W-:Y:S01]  /*0e50*/  IMAD.X R7, RZ, RZ, R31, P0 ;  /* 0x000000ffff077224 */ /* 0x000fe200000e061f */
[----:B------:R0:W-:Y:S01]  /*0e60*/  STL.128 [R1+0x250], RZ ;  /* 0x000250ff01007387 */ /* 0x0001e20000100c00 */
[----:B-1----:R-:W-:Y:S01]  /*0e70*/  IADD3 R4, P1, R30, 0x32440, RZ ;  /* 0x000324401e047810 */ /* 0x002fe20007f3e0ff */
[----:B------:R-:W-:Y:S01]  /*0e80*/  IMAD.MOV.U32 R10, RZ, RZ, R0 ;  /* 0x000000ffff0a7224 */ /* 0x000fe200078e0000 */
[C---:B------:R-:W-:Y:S01]  /*0e90*/  IADD3 R26, P0, R16.reuse, 0x78, RZ ;  /* 0x00000078101a7810 */ /* 0x040fe20007f1e0ff */
[----:B------:R-:W-:Y:S01]  /*0ea0*/  IMAD.U32 R0, RZ, RZ, UR4 ;  /* 0x00000004ff007e24 */ /* 0x000fe2000f8e00ff */
[----:B------:R-:W-:Y:S01]  /*0eb0*/  ULDC UR4, c[0x0][0x448] ;  /* 0x0001120000047ab9 */ /* 0x000fe20000000800 */
[----:B------:R-:W-:Y:S01]  /*0ec0*/  IMAD.MOV.U32 R9, RZ, RZ, R5 ;  /* 0x000000ffff097224 */ /* 0x000fe200078e0005 */
[----:B------:R-:W-:Y:S01]  /*0ed0*/  UISETP.NE.AND UP1, UPT, UR4, 0x1, UPT ;  /* 0x000000010400788c */ /* 0x000fe2000bf25270 */
[----:B------:R-:W-:Y:S01]  /*0ee0*/  IMAD.MOV.U32 R8, RZ, RZ, R2 ;  /* 0x000000ffff087224 */ /* 0x000fe200078e0002 */
[----:B------:R0:W-:Y:S01]  /*0ef0*/  STL.64 [R1+0x18], R6 ;  /* 0x0000180601007387 */ /* 0x0001e20000100a00 */
[----:B------:R-:W-:Y:S01]  /*0f00*/  IMAD.MOV.U32 R11, RZ, RZ, R3 ;  /* 0x000000ffff0b7224 */ /* 0x000fe200078e0003 */
[----:B------:R-:W-:Y:S01]  /*0f10*/  ULDC.64 UR4, c[0x0][0xad8] ;  /* 0x0002b60000047ab9 */ /* 0x000fe20000000a00 */
[----:B------:R-:W-:Y:S01]  /*0f20*/  IMAD.X R5, RZ, RZ, R31, P1 ;  /* 0x000000ffff057224 */ /* 0x000fe200008e061f */
[----:B------:R-:W-:Y:S01]  /*0f30*/  UISETP.GE.AND UP0, UPT, UR5, 0x1, UPT ;  /* 0x000000010500788c */ /* 0x000fe2000bf06270 */
[----:B------:R0:W-:Y:S01]  /*0f40*/  STL.128 [R1+0x260], RZ ;  /* 0x000260ff01007387 */ /* 0x0001e20000100c00 */
[C---:B------:R-:W-:Y:S01]  /*0f50*/  IADD3 R226, P1, R16.reuse, 0x210, RZ ;  /* 0x0000021010e27810 */ /* 0x040fe20007f3e0ff */
[--C-:B------:R-:W-:Y:S01]  /*0f60*/  IMAD.X R69, RZ, RZ, R17.reuse, P2 ;  /* 0x000000ffff457224 */ /* 0x100fe200010e0611 */
[C---:B------:R-:W-:Y:S01]  /*0f70*/  IADD3 R32, P2, R16.reuse, 0x88, RZ ;  /* 0x0000008810207810 */ /* 0x040fe20007f5e0ff */
[----:B------:R0:W-:Y:S01]  /*0f80*/  STL.128 [R1+0x40], R8 ;  /* 0x0000400801007387 */ /* 0x0001e20000100c00 */
[----:B------:R-:W-:Y:S01]  /*0f90*/  @UP1 UIADD3 UR8, UR6, 0x7f, URZ ;  /* 0x0000007f06081890 */ /* 0x000fe2000fffe03f */
[----:B------:R-:W-:Y:S01]  /*0fa0*/  PLOP3.LUT P5, PT, PT, PT, UP0, 0x40, 0x0 ;  /* 0x000000000000781c */ /* 0x000fe20003fae808 */
[----:B------:R-:W-:Y:S01]  /*0fb0*/  @UP1 ULDC UR9, c[0x0][0x44c] ;  /* 0x0001130000091ab9 */ /* 0x000fe20000000800 */
[----:B------:R0:W-:Y:S01]  /*0fc0*/  STL.64 [R1+0x20], R4 ;  /* 0x0000200401007387 */ /* 0x0001e20000100a00 */
[----:B------:R-:W-:Y:S01]  /*0fd0*/  UIMAD.WIDE.U32 UR8, UR8, UR9, URZ ;  /* 0x00000009080872a5 */ /* 0x000fe2000f8e003f */
[--C-:B------:R-:W-:Y:S01]  /*0fe0*/  IMAD.X R181, RZ, RZ, R17.reuse, P1 ;  /* 0x000000ffffb57224 */ /* 0x100fe200008e0611 */
[----:B------:R-:W-:Y:S01]  /*0ff0*/  @UP1 ULDC UR11, c[0x0][0x450] ;  /* 0x00011400000b1ab9 */ /* 0x000fe20000000800 */
[----:B------:R0:W-:Y:S01]  /*1000*/  STL.128 [R1+0x270], RZ ;  /* 0x000270ff01007387 */ /* 0x0001e20000100c00 */
[C---:B------:R-:W-:Y:S01]  /*1010*/  IADD3 R59, P1, R16.reuse, 0x80, RZ ;  /* 0x00000080103b7810 */ /* 0x040fe20007f3e0ff */
[----:B------:R-:W-:Y:S01]  /*1020*/  @UP1 USHF.R.U32.HI UR7, URZ, UR11, UR9 ;  /* 0x0000000b3f071299 */ /* 0x000fe20008011609 */
[C---:B------:R-:W-:Y:S01]  /*1030*/  IADD3 R57, P3, R16.reuse, 0x90, RZ ;  /* 0x0000009010397810 */ /* 0x040fe20007f7e0ff */
[----:B------:R0:W-:Y:S01]  /*1040*/  STL.128 [R1+0x280], RZ ;  /* 0x000280ff01007387 */ /* 0x0001e20000100c00 */
[C---:B------:R-:W-:Y:S01]  /*1050*/  IADD3 R51, P4, R16.reuse, 0xf0, RZ ;  /* 0x000000f010337810 */ /* 0x040fe20007f9e0ff */
[----:B------:R-:W-:Y:S01]  /*1060*/  UIADD3 UR8, UR38, UR7, URZ ;  /* 0x0000000726087290 */ /* 0x000fe2000fffe03f */
[--C-:B------:R-:W-:Y:S01]  /*1070*/  IMAD.X R61, RZ, RZ, R17.reuse, P0 ;  /* 0x000000ffff3d7224 */ /* 0x100fe200000e0611 */
[----:B------:R0:W-:Y:S01]  /*1080*/  STL.128 [R1+0x290], RZ ;  /* 0x000290ff01007387 */ /* 0x0001e20000100c00 */
[--C-:B------:R-:W-:Y:S01]  /*1090*/  IMAD.X R66, RZ, RZ, R17.reuse, P1 ;  /* 0x000000ffff427224 */ /* 0x100fe200008e0611 */
[C---:B------:R-:W-:Y:S01]  /*10a0*/  IADD3 R36, P6, R16.reuse, 0x100, RZ ;  /* 0x0000010010247810 */ /* 0x040fe20007fde0ff */
[--C-:B------:R-:W-:Y:S01]  /*10b0*/  IMAD.X R33, RZ, RZ, R17.reuse, P2 ;  /* 0x000000ffff217224 */ /* 0x100fe200010e0611 */
[----:B------:R0:W-:Y:S01]  /*10c0*/  STL.128 [R1+0x2a0], RZ ;  /* 0x0002a0ff01007387 */ /* 0x0001e20000100c00 */
[--C-:B------:R-:W-:Y:S01]  /*10d0*/  IMAD.X R64, RZ, RZ, R17.reuse, P3 ;  /* 0x000000ffff407224 */ /* 0x100fe200018e0611 */
[C---:B------:R-:W-:Y:S01]  /*10e0*/  IADD3 R47, P0, R16.reuse, 0x108, RZ ;  /* 0x00000108102f7810 */ /* 0x040fe20007f1e0ff */
[----:B------:R-:W-:Y:S01]  /*10f0*/  IMAD.X R62, RZ, RZ, R17, P4 ;  /* 0x000000ffff3e7224 */ /* 0x000fe200020e0611 */
[----:B------:R0:W-:Y:S01]  /*1100*/  STL.128 [R1+0x2b0], RZ ;  /* 0x0002b0ff01007387 */ /* 0x0001e20000100c00 */
[C---:B------:R-:W-:Y:S01]  /*1110*/  IADD3 R45, P1, R16.reuse, 0x118, RZ ;  /* 0x00000118102d7810 */ /* 0x040fe20007f3e0ff */
[----:B------:R-:W-:Y:S01]  /*1120*/  UP2UR UR39, UPR, URZ, 0x2 ;  /* 0x000000023f277883 */ /* 0x000fe20008000000 */
[C---:B------:R-:W-:Y:S01]  /*1130*/  IADD3 R23, P2, R16.reuse, 0x11c, RZ ;  /* 0x0000011c10177810 */ /* 0x040fe20007f5e0ff */
[----:B------:R0:W-:Y:S01]  /*1140*/  STL.128 [R1+0x2c0], RZ ;  /* 0x0002c0ff01007387 */ /* 0x0001e20000100c00 */
[C---:B------:R-:W-:Y:S01]  /*1150*/  IADD3 R28, P3, R16.reuse, 0x14c, RZ ;  /* 0x0000014c101c7810 */ /* 0x040fe20007f7e0ff */
[----:B------:R-:W-:Y:S01]  /*1160*/  UP2UR UR41, UPR, URZ, 0x1 ;  /* 0x000000013f297883 */ /* 0x000fe20008000000 */
[C---:B------:R-:W-:Y:S01]  /*1170*/  IADD3 R224, P4, R16.reuse, 0x150, RZ ;  /* 0x0000015010e07810 */ /* 0x040fe20007f9e0ff */
[----:B------:R0:W-:Y:S01]  /*1180*/  STL.128 [R1+0x2d0], RZ ;  /* 0x0002d0ff01007387 */ /* 0x0001e20000100c00 */
[----:B------:R-:W-:Y:S01]  /*1190*/  UIADD3 UR4, UR8, UR4, URZ ;  /* 0x0000000408047290 */ /* 0x000fe2000fffe03f */
[----:B------:R-:W-:-:S02]  /*11a0*/  VIADD R157, R16, 0x158 ;  /* 0x00000158109d7836 */ /* 0x000fc40000000000 */
[----:B------:R0:W-:Y:S01]  /*11b0*/  STL.128 [R1+0x2e0], RZ ;  /* 0x0002e0ff01007387 */ /* 0x0001e20000100c00 */
[----:B------:R-:W-:Y:S02]  /*11c0*/  VIADD R19, R27, 0xffffff80 ;  /* 0xffffff801b137836 */ /* 0x000fe40000000000 */
[--C-:B------:R-:W-:Y:S01]  /*11d0*/  IMAD.X R37, RZ, RZ, R17.reuse, P6 ;  /* 0x000000ffff257224 */ /* 0x100fe200030e0611 */
[----:B------:R0:W-:Y:S01]  /*11e0*/  STL.128 [R1+0x2f0], RZ ;  /* 0x0002f0ff01007387 */ /* 0x0001e20000100c00 */
[--C-:B------:R-:W-:Y:S02]  /*11f0*/  IMAD.X R58, RZ, RZ, R17.reuse, P0 ;  /* 0x000000ffff3a7224 */ /* 0x100fe400000e0611 */
[--C-:B------:R-:W-:Y:S01]  /*1200*/  IMAD.X R56, RZ, RZ, R17.reuse, P1 ;  /* 0x000000ffff387224 */ /* 0x100fe200008e0611 */
[----:B------:R0:W-:Y:S01]  /*1210*/  STL.128 [R1+0x300], RZ ;  /* 0x000300ff01007387 */ /* 0x0001e20000100c00 */
[--C-:B------:R-:W-:Y:S02]  /*1220*/  IMAD.X R22, RZ, RZ, R17.reuse, P2 ;  /* 0x000000ffff167224 */ /* 0x100fe400010e0611 */
[--C-:B------:R-:W-:Y:S01]  /*1230*/  IMAD.X R29, RZ, RZ, R17.reuse, P3 ;  /* 0x000000ffff1d7224 */ /* 0x100fe200018e0611 */
[----:B------:R0:W-:Y:S01]  /*1240*/  STL.128 [R1+0x310], RZ ;  /* 0x000310ff01007387 */ /* 0x0001e20000100c00 */
[----:B------:R-:W-:-:S03]  /*1250*/  IMAD.X R225, RZ, RZ, R17, P4 ;  /* 0x000000ffffe17224 */ /* 0x000fc600020e0611 */
[----:B------:R0:W-:Y:S04]  /*1260*/  STL.128 [R1+0x320], RZ ;  /* 0x000320ff01007387 */ /* 0x0001e80000100c00 */
        /* <DEDUP_REMOVED lines=17> */
[----:B------:R0:W-:Y:S04]  /*1380*/  STL [R1+0x10], RZ ;  /* 0x000010ff01007387 */ /* 0x0001e80000100800 */
[----:B------:R0:W-:Y:S01]  /*1390*/  STL [R1+0x38], RZ ;  /* 0x000038ff01007387 */ /* 0x0001e20000100800 */
[----:B------:R-:W-:Y:S05]  /*13a0*/  @P5 BRA `(.L_x_2184) ;  /* 0x0000000000445947 */ /* 0x000fea0003800000 */
        /* <DEDUP_REMOVED lines=10> */
.L_x_2185:
[----:B------:R-:W-:-:S11]  /*1450*/  UISETP.NE.AND UP0, UPT, UR5, 0x1, UPT ;  /* 0x000000010500788c */ /* 0x000fd6000bf05270 */
[----:B------:R-:W-:Y:S02]  /*1460*/  @UP0 ULDC.64 UR10, c[0x0][0xae0] ;  /* 0x0002b800000a0ab9 */ /* 0x000fe40000000a00 */
[----:B------:R-:W-:-:S04]  /*1470*/  UIMAD.WIDE.U32 UR8, UR7, UR10, URZ ;  /* 0x0000000a070872a5 */ /* 0x000fc8000f8e003f */
[----:B------:R-:W-:-:S12]  /*1480*/  @UP0 USHF.R.U32.HI UR7, URZ, UR11, UR9 ;  /* 0x0000000b3f070299 */ /* 0x000fd80008011609 */
.L_x_2186:
[----:B------:R-:W-:-:S04]  /*1490*/  UIMAD UR7, UR7, UR5, UR5 ;  /* 0x00000005070772a4 */ /* 0x000fc8000f8e0205 */
[----:B------:R-:W-:-:S04]  /*14a0*/  UISETP.LT.AND UP0, UPT, UR4, UR7, UPT ;  /* 0x000000070400728c */ /* 0x000fc8000bf01270 */
[----:B------:R-:W-:-:S12]  /*14b0*/  USEL UR4, UR4, UR7, UP0 ;  /* 0x0000000704047287 */ /* 0x000fd80008000000 */
.L_x_2184:
[----:B------:R-:W-:Y:S02]  /*14c0*/  UISETP.NE.AND UP0, UPT, UR39, URZ, UPT ;  /* 0x0000003f2700728c */ /* 0x000fe4000bf05270 */
[----:B------:R-:W-:Y:S02]  /*14d0*/  UIADD3 UR8, UR42, 0x5f, URZ ;  /* 0x0000005f2a087890 */ /* 0x000fe4000fffe03f */
[----:B------:R-:W-:Y:S02]  /*14e0*/  UIADD3 UR10, UR4, 0x5f, URZ ;  /* 0x0000005f040a7890 */ /* 0x000fe4000fffe03f */
[----:B------:R-:W-:Y:S02]  /*14f0*/  UISETP.GE.AND UP1, UPT, UR5, 0x1, UPT ;  /* 0x000000010500788c */ /* 0x000fe4000bf26270 */
[----:B------:R-:W-:Y:S02]  /*1500*/  UIMAD.WIDE UR8, UR8, 0x2aaaaaab, URZ ;  /* 0x2aaaaaab080878a5 */ /* 0x000fe4000f8e023f */
[----:B------:R-:W-:Y:S01]  /*1510*/  UIMAD.WIDE UR10, UR10, 0x2aaaaaab, URZ ;  /* 0x2aaaaaab0a0a78a5 */ /* 0x000fe2000f8e023f */
[----:B------:R-:W-:Y:S01]  /*1520*/  @UP0 ULDC UR12, c[0x0][0x44c] ;  /* 0x00011300000c0ab9 */ /* 0x000fe20000000800 */
[----:B------:R-:W-:Y:S01]  /*1530*/  USHF.R.U32.HI UR4, URZ, 0x1f, UR9 ;  /* 0x0000001f3f047899 */ /* 0x000fe20008011609 */
[----:B------:R-:W-:Y:S01]  /*1540*/  PLOP3.LUT P0, PT, PT, PT, UP1, 0x40, 0x0 ;  /* 0x000000000000781c */ /* 0x000fe20003f0e818 */
[----:B------:R-:W-:-:S02]  /*1550*/  UIMAD.WIDE.U32 UR12, UR6, UR12, URZ ;  /* 0x0000000c060c72a5 */ /* 0x000fc4000f8e003f */
[----:B------:R-:W-:Y:S01]  /*1560*/  USHF.R.U32.HI UR7, URZ, 0x1f, UR11 ;  /* 0x0000001f3f077899 */ /* 0x000fe2000801160b */
[----:B------:R-:W-:Y:S01]  /*1570*/  @UP0 ULDC UR15, c[0x0][0x450] ;  /* 0x00011400000f0ab9 */ /* 0x000fe20000000800 */
[----:B------:R-:W-:Y:S02]  /*1580*/  UIADD3 UR43, UR42, -UR43, URZ ;  /* 0x8000002b2a2b7290 */ /* 0x000fe4000fffe03f */
[----:B------:R-:W-:Y:S02]  /*1590*/  @UP0 USHF.R.U32.HI UR6, URZ, UR15, UR13 ;  /* 0x0000000f3f060299 */ /* 0x000fe4000801160d */
[----:B------:R-:W-:Y:S02]  /*15a0*/  ULEA.HI.SX32 UR4, UR9, UR4, 0x1c ;  /* 0x0000000409047291 */ /* 0x000fe4000f8fe23f */
[----:B------:R-:W-:Y:S02]  /*15b0*/  ULEA.HI.SX32 UR7, UR11, UR7, 0x1c ;  /* 0x000000070b077291 */ /* 0x000fe4000f8fe23f */
[----:B------:R-:W-:-:S02]  /*15c0*/  UIADD3 UR6, UR43, UR6, URZ ;  /* 0x000000062b067290 */ /* 0x000fc4000fffe03f */
[----:B------:R-:W-:Y:S01]  /*15d0*/  UISETP.LT.AND UP0, UPT, UR4, UR7, UPT ;  /* 0x000000070400728c */ /* 0x000fe2000bf01270 */
[----:B------:R-:W-:Y:S02]  /*15e0*/  ULDC UR14, c[0x0][0xad4] ;  /* 0x0002b500000e7ab9 */ /* 0x000fe40000000800 */
[----:B------:R-:W-:Y:S02]  /*15f0*/  UIADD3 UR8, UR6, -UR14, URZ ;  /* 0x8000000e06087290 */ /* 0x000fe4000fffe03f */
[----:B------:R-:W-:Y:S01]  /*1600*/  USEL UR9, UR4, UR7, UP0 ;  /* 0x0000000704097287 */ /* 0x000fe20008000000 */
[----:B------:R-:W-:Y:S11]  /*1610*/  @P0 BRA `(.L_x_2187) ;  /* 0x0000000000480947 */ /* 0x000ff60003800000 */
[----:B------:R-:W-:Y:S02]  /*1620*/  UMOV UR4, UR6 ;  /* 0x0000000600047c82 */ /* 0x000fe40008000000 */
        /* <DEDUP_REMOVED lines=10> */
.L_x_2188:
[----:B------:R-:W-:-:S11]  /*16d0*/  UISETP.NE.AND UP0, UPT, UR5, 0x1, UPT ;  /* 0x000000010500788c */ /* 0x000fd6000bf05270 */
[----:B------:R-:W-:Y:S02]  /*16e0*/  @UP0 ULDC.64 UR10, c[0x0][0xae0] ;  /* 0x0002b800000a0ab9 */ /* 0x000fe40000000a00 */
[----:B------:R-:W-:-:S04]  /*16f0*/  UIMAD.WIDE.U32 UR6, UR4, UR10, URZ ;  /* 0x0000000a040672a5 */ /* 0x000fc8000f8e003f */
[----:B------:R-:W-:-:S12]  /*1700*/  @UP0 USHF.R.U32.HI UR4, URZ, UR11, UR7 ;  /* 0x0000000b3f040299 */ /* 0x000fd80008011607 */
.L_x_2189:
[----:B------:R-:W-:-:S04]  /*1710*/  UIMAD UR4, UR4, UR5, URZ ;  /* 0x00000005040472a4 */ /* 0x000fc8000f8e023f */
[----:B------:R-:W-:-:S04]  /*1720*/  UISETP.LT.AND UP0, UPT, UR8, UR4, UPT ;  /* 0x000000040800728c */ /* 0x000fc8000bf01270 */
[----:B------:R-:W-:-:S12]  /*1730*/  USEL UR8, UR8, UR4, !UP0 ;  /* 0x0000000408087287 */ /* 0x000fd8000c000000 */
.L_x_2187:
[----:B------:R-:W-:Y:S02]  /*1740*/  UIMAD.WIDE UR4, UR8, 0x2aaaaaab, URZ ;  /* 0x2aaaaaab080478a5 */ /* 0x000fe4000f8e023f */
[----:B------:R-:W-:Y:S02]  /*1750*/  ULOP3.LUT UR40, UR59, 0xffff, URZ, 0xc0, !UPT ;  /* 0x0000ffff3b287892 */ /* 0x000fe4000f8ec03f */
[----:B------:R-:W-:-:S04]  /*1760*/  USHF.R.U32.HI UR4, URZ, 0x1f, UR5 ;  /* 0x0000001f3f047899 */ /* 0x000fc80008011605 */
[----:B------:R-:W-:-:S04]  /*1770*/  ULEA.HI.SX32 UR4, UR5, UR4, 0x1c ;  /* 0x0000000405047291 */ /* 0x000fc8000f8fe23f */
[----:B------:R-:W-:-:S04]  /*1780*/  UISETP.LT.AND UP0, UPT, URZ, UR4, UPT ;  /* 0x000000043f00728c */ /* 0x000fc8000bf01270 */
[----:B------:R-:W-:-:S03]  /*1790*/  USEL UR10, URZ, UR4, !UP0 ;  /* 0x000000043f0a7287 */ /* 0x000fc6000c000000 */
[----:B------:R-:W-:Y:S01]  /*17a0*/  UMOV UR4, URZ ;  /* 0x0000003f00047c82 */ /* 0x000fe20008000000 */
[----:B------:R-:W-:-:S06]  /*17b0*/  UISETP.GT.AND UP0, UPT, UR9, UR10, UPT ;  /* 0x0000000a0900728c */ /* 0x000fcc000bf04270 */
[----:B------:R-:W-:-:S13]  /*17c0*/  PLOP3.LUT P0, PT, PT, PT, UP0, 0x80, 0x0 ;  /* 0x000000000000781c */ /* 0x000fda0003f0f008 */
[----:B------:R-:W-:Y:S05]  /*17d0*/  @!P0 BRA `(.L_x_2190) ;  /* 0x0000000000948947 */ /* 0x000fea0003800000 */
[----:B------:R-:W-:-:S04]  /*17e0*/  USHF.R.U32.HI UR11, URZ, 0x10, UR59 ;  /* 0x000000103f0b7899 */ /* 0x000fc8000801163b */
[----:B------:R-:W-:-:S11]  /*17f0*/  UISETP.NE.AND UP0, UPT, UR11, URZ, UPT ;  /* 0x0000003f0b00728c */ /* 0x000fd6000bf05270 */
[----:B------:R-:W-:Y:S02]  /*1800*/  @!UP0 ULDC UR11, c[0x0][0xae8] ;  /* 0x0002ba00000b8ab9 */ /* 0x000fe40000000800 */
[----:B------:R-:W-:Y:S01]  /*1810*/  IMAD.U32 R3, RZ, RZ, UR11 ;  /* 0x0000000bff037e24 */ /* 0x000fe2000f8e00ff */
[----:B------:R-:W-:-:S04]  /*1820*/  UIADD3 UR4, UR11, -0x1, UR9 ;  /* 0xffffffff0b047890 */ /* 0x000fc8000fffe009 */
[-C--:B------:R-:W-:Y:S01]  /*1830*/  IABS R0, R3.reuse ;  /* 0x0000000300007213 */ /* 0x080fe20000000000 */
[----:B------:R-:W-:Y:S01]  /*1840*/  UIADD3 UR6, -UR10, UR4, URZ ;  /* 0x000000040a067290 */ /* 0x000fe2000fffe13f */
[----:B0-----:R-:W-:Y:S02]  /*1850*/  IABS R5, R3 ;  /* 0x0000000300057213 */ /* 0x001fe40000000000 */
[----:B------:R-:W-:Y:S01]  /*1860*/  R2UR UR12, R0 ;  /* 0x00000000000c72ca */ /* 0x000fe200000e0000 */
[----:B------:R-:W-:Y:S02]  /*1870*/  UMOV UR4, URZ ;  /* 0x0000003f00047c82 */ /* 0x000fe40008000000 */
[----:B------:R-:W-:Y:S01]  /*1880*/  IMAD.U32 R4, RZ, RZ, UR6 ;  /* 0x00000006ff047e24 */ /* 0x000fe2000f8e00ff */
[----:B------:R-:W-:-:S04]  /*1890*/  ULOP3.LUT UR6, UR6, UR11, URZ, 0x3c, !UPT ;  /* 0x0000000b06067292 */ /* 0x000fc8000f8e3c3f */
[----:B------:R-:W-:-:S05]  /*18a0*/  IABS R4, R4 ;  /* 0x0000000400047213 */ /* 0x000fca0000000000 */
[----:B------:R-:W0:Y:S01]  /*18b0*/  I2F.RP R0, UR12 ;  /* 0x0000000c00007d06 */ /* 0x000e220008209400 */
[----:B------:R-:W-:-:S05]  /*18c0*/  IMAD.MOV.U32 R3, RZ, RZ, R4 ;  /* 0x000000ffff037224 */ /* 0x000fca00078e0004 */
[----:B------:R-:W-:Y:S02]  /*18d0*/  R2UR UR8, R3 ;  /* 0x00000000030872ca */ /* 0x000fe400000e0000 */
[----:B0-----:R-:W0:Y:S02]  /*18e0*/  MUFU.RCP R0, R0 ;  /* 0x0000000000007308 */ /* 0x001e240000001000 */
[----:B0-----:R-:W-:Y:S02]  /*18f0*/  VIADD R2, R0, 0xffffffe ;  /* 0x0ffffffe00027836 */ /* 0x001fe40000000000 */
        /* <DEDUP_REMOVED lines=19> */
.L_x_2190:
[----:B------:R-:W-:Y:S01]  /*1a30*/  UIMAD UR40, UR40, UR4, UR10 ;  /* 0x00000004282872a4 */ /* 0x000fe2000f8e020a */
[----:B------:R-:W-:Y:S01]  /*1a40*/  IMAD.U32 R0, RZ, RZ, UR9 ;  /* 0x00000009ff007e24 */ /* 0x000fe2000f8e00ff */
[----:B------:R-:W-:Y:S01]  /*1a50*/  PLOP3.LUT P0, PT, PT, PT, PT, 0x80, 0x0 ;  /* 0x000000000000781c */ /* 0x000fe20003f0f070 */
[----:B------:R-:W-:-:S05]  /*1a60*/  IMAD.U32 R3, RZ, RZ, UR4 ;  /* 0x00000004ff037e24 */ /* 0x000fca000f8e00ff */
[----:B------:R-:W-:-:S04]  /*1a70*/  VIADDMNMX R0, R3, UR40, R0, PT ;  /* 0x0000002803007c46 */ /* 0x000fc8000b800100 */
[----:B------:R-:W-:-:S13]  /*1a80*/  R2UR UR44, R0 ;  /* 0x00000000002c72ca */ /* 0x000fda00000e0000 */
[----:B------:R-:W-:-:S06]  /*1a90*/  UISETP.GT.AND UP0, UPT, UR44, UR40, UPT ;  /* 0x000000282c00728c */ /* 0x000fcc000bf04270 */
[----:B------:R-:W-:-:S13]  /*1aa0*/  PLOP3.LUT P1, PT, PT, PT, UP0, 0x80, 0x0 ;  /* 0x000000000000781c */ /* 0x000fda0003f2f008 */
[----:B------:R-:W-:Y:S05]  /*1ab0*/  @!P1 BRA `(.L_x_2191) ;  /* 0x000002ec00d09947 */ /* 0x000fea0003800000 */
[----:B------:R-:W-:Y:S01]  /*1ac0*/  SHF.R.S32.HI R0, RZ, 0x1f, R19 ;  /* 0x0000001fff007819 */ /* 0x000fe20000011413 */
[----:B0-----:R-:W-:Y:S01]  /*1ad0*/  VIADD R7, R18, 0x18400 ;  /* 0x0001840012077836 */ /* 0x001fe20000000000 */
[----:B------:R-:W-:Y:S01]  /*1ae0*/  STL.64 [R1+0x58], RZ ;  /* 0x000058ff01007387 */ /* 0x000fe20000100a00 */
[----:B------:R-:W-:Y:S01]  /*1af0*/  IMAD.MOV.U32 R12, RZ, RZ, 0x1 ;  /* 0x00000001ff0c7424 */ /* 0x000fe200078e00ff */
[----:B------:R-:W-:Y:S01]  /*1b00*/  LEA.HI R43, R0, R19, RZ, 0x7 ;  /* 0x00000013002b7211 */ /* 0x000fe200078f38ff */
[----:B------:R-:W-:Y:S01]  /*1b10*/  IMAD.MOV.U32 R13, RZ, RZ, RZ ;  /* 0x000000ffff0d7224 */ /* 0x000fe200078e00ff */
[----:B------:R-:W-:Y:S01]  /*1b20*/  STL.128 [R1+0x90], RZ ;  /* 0x000090ff01007387 */ /* 0x000fe20000100c00 */
[----:B------:R-:W-:Y:S01]  /*1b30*/  IMAD.MOV.U32 R14, RZ, RZ, 0x1 ;  /* 0x00000001ff0e7424 */ /* 0x000fe200078e00ff */
[----:B------:R-:W-:Y:S01]  /*1b40*/  SHF.R.S32.HI R52, RZ, 0x7, R43 ;  /* 0x00000007ff347819 */ /* 0x000fe2000001142b */
[----:B------:R-:W-:Y:S01]  /*1b50*/  IMAD.MOV.U32 R15, RZ, RZ, RZ ;  /* 0x000000ffff0f7224 */ /* 0x000fe200078e00ff */
[----:B------:R-:W-:Y:S01]  /*1b60*/  STL.128 [R1+0xa0], RZ ;  /* 0x0000a0ff01007387 */ /* 0x000fe20000100c00 */
[----:B------:R-:W-:Y:S01]  /*1b70*/  IMAD.MOV.U32 R10, RZ, RZ, 0x1 ;  /* 0x00000001ff0a7424 */ /* 0x000fe200078e00ff */
[----:B------:R-:W-:Y:S01]  /*1b80*/  LOP3.LUT P0, RZ, R7, 0x1bf, RZ, 0xc0, !PT ;  /* 0x000001bf07ff7812 */ /* 0x000fe2000780c0ff */
[----:B------:R-:W-:Y:S01]  /*1b90*/  IMAD.MOV.U32 R11, RZ, RZ, RZ ;  /* 0x000000ffff0b7224 */ /* 0x000fe200078e00ff */
[----:B------:R-:W0:Y:S01]  /*1ba0*/  SHFL.IDX PT, R0, R52, RZ, 0x1f ;  /* 0x00001fff34007589 */ /* 0x000e2200000e0000 */
[----:B------:R-:W-:-:S02]  /*1bb0*/  IMAD.MOV.U32 R9, RZ, RZ, 0x40000040 ;  /* 0x40000040ff097424 */ /* 0x000fc400078e00ff */
[----:B------:R-:W-:Y:S01]  /*1bc0*/  IMAD.MOV.U32 R5, RZ, RZ, 0x40000040 ;  /* 0x40000040ff057424 */ /* 0x000fe200078e00ff */
[----:B------:R-:W-:Y:S04]  /*1bd0*/  STL.128 [R1+0x60], R12 ;  /* 0x0000600c01007387 */ /* 0x000fe80000100c00 */
[----:B------:R1:W-:Y:S04]  /*1be0*/  STL.64 [R1+0x70], R10 ;  /* 0x0000700a01007387 */ /* 0x0003e80000100a00 */
[----:B------:R2:W-:Y:S04]  /*1bf0*/  STL.128 [R1+0xb0], RZ ;  /* 0x0000b0ff01007387 */ /* 0x0005e80000100c00 */
[----:B------:R2:W-:Y:S01]  /*1c00*/  STL.128 [R1+0xc0], RZ ;  /* 0x0000c0ff01007387 */ /* 0x0005e20000100c00 */
[----:B-1----:R-:W-:-:S03]  /*1c10*/  IMAD.MOV.U32 R11, RZ, RZ, 0x40000040 ;  /* 0x40000040ff0b7424 */ /* 0x002fc600078e00ff */
[----:B------:R2:W-:Y:S01]  /*1c20*/  STL.128 [R1+0xd0], RZ ;  /* 0x0000d0ff01007387 */ /* 0x0005e20000100c00 */
[----:B------:R-:W-:Y:S01]  /*1c30*/  IMAD.MOV.U32 R15, RZ, RZ, 0x40000040 ;  /* 0x40000040ff0f7424 */ /* 0x000fe200078e00ff */
[----:B0-----:R-:W-:Y:S01]  /*1c40*/  LEA.HI R2, R0, R0, RZ, 0x1 ;  /* 0x0000000000027211 */ /* 0x001fe200078f08ff */
[----:B------:R-:W-:Y:S01]  /*1c50*/  IMAD.MOV.U32 R13, RZ, RZ, 0x40000040 ;  /* 0x40000040ff0d7424 */ /* 0x000fe200078e00ff */
[----:B------:R2:W-:Y:S02]  /*1c60*/  STL.128 [R1+0xe0], RZ ;  /* 0x0000e0ff01007387 */ /* 0x0005e40000100c00 */
[----:B------:R-:W-:Y:S01]  /*1c70*/  LOP3.LUT R3, R2, 0x7fffe, RZ, 0xc0, !PT ;  /* 0x0007fffe02037812 */ /* 0x000fe200078ec0ff */
[----:B------:R-:W-:-:S04]  /*1c80*/  VIADD R2, R18, 0x1c400 ;  /* 0x0001c40012027836 */ /* 0x000fc80000000000 */
[----:B------:R-:W-:Y:S01]  /*1c90*/  IMAD.IADD R0, R0, 0x1, -R3 ;  /* 0x0000000100007824 */ /* 0x000fe200078e0a03 */
[----:B------:R-:W-:Y:S01]  /*1ca0*/  SHF.R.U32.HI R2, RZ, 0x4, R2 ;  /* 0x00000004ff027819 */ /* 0x000fe20000011602 */
[----:B------:R-:W-:Y:S02]  /*1cb0*/  VIADD R3, R18, 0x400 ;  /* 0x0000040012037836 */ /* 0x000fe40000000000 */
[----:B------:R-:W-:Y:S01]  /*1cc0*/  IMAD R0, R0, 0x2000, R7 ;  /* 0x0000200000007824 */ /* 0x000fe200078e0207 */
[----:B------:R-:W-:Y:S02]  /*1cd0*/  LOP3.LUT R2, R2, 0x3fff, RZ, 0xc0, !PT ;  /* 0x00003fff02027812 */ /* 0x000fe400078ec0ff */
[----:B------:R-:W-:Y:S01]  /*1ce0*/  SHF.R.U32.HI R3, RZ, 0x4, R3 ;  /* 0x00000004ff037819 */ /* 0x000fe20000011603 */
[----:B------:R-:W-:Y:S01]  /*1cf0*/  VIADD R4, R0, 0xa000 ;  /* 0x0000a00000047836 */ /* 0x000fe20000000000 */
[----:B------:R-:W-:Y:S02]  /*1d00*/  SHF.R.U32.HI R0, RZ, 0x4, R0 ;  /* 0x00000004ff007819 */ /* 0x000fe40000011600 */
[----:B------:R-:W-:-:S02]  /*1d10*/  LOP3.LUT R3, R3, 0x3fff, RZ, 0xc0, !PT ;  /* 0x00003fff03037812 */ /* 0x000fc400078ec0ff */
[----:B------:R-:W-:Y:S02]  /*1d20*/  SHF.R.U32.HI R4, RZ, 0x4, R4 ;  /* 0x00000004ff047819 */ /* 0x000fe40000011604 */
[----:B------:R-:W-:Y:S02]  /*1d30*/  LOP3.LUT R8, R2, 0x10000, RZ, 0xfc, !PT ;  /* 0x0001000002087812 */ /* 0x000fe400078efcff */
[C---:B------:R-:W-:Y:S02]  /*1d40*/  LOP3.LUT R6, R3.reuse, 0x3000000, RZ, 0xfc, !PT ;  /* 0x0300000003067812 */ /* 0x040fe400078efcff */
[----:B------:R-:W-:Y:S02]  /*1d50*/  LOP3.LUT R2, R3, 0x10000, RZ, 0xfc, !PT ;  /* 0x0001000003027812 */ /* 0x000fe400078efcff */
[----:B------:R-:W-:Y:S01]  /*1d60*/  LOP3.LUT R0, R0, 0x3fff, RZ, 0xc0, !PT ;  /* 0x00003fff00007812 */ /* 0x000fe200078ec0ff */
[----:B------:R-:W-:Y:S01]  /*1d70*/  IMAD.MOV.U32 R10, RZ, RZ, R6 ;  /* 0x000000ffff0a7224 */ /* 0x000fe200078e0006 */
[----:B------:R-:W-:Y:S01]  /*1d80*/  LOP3.LUT R3, R4, 0x3fff, RZ, 0xc0, !PT ;  /* 0x00003fff04037812 */ /* 0x000fe200078ec0ff */
[----:B------:R-:W-:Y:S01]  /*1d90*/  IMAD.MOV.U32 R14, RZ, RZ, R2 ;  /* 0x000000ffff0e7224 */ /* 0x000fe200078e0002 */
[----:B------:R-:W-:-:S02]  /*1da0*/  LOP3.LUT R4, R0, 0x10000, RZ, 0xfc, !PT ;  /* 0x0001000000047812 */ /* 0x000fc400078efcff */
[----:B------:R-:W-:Y:S01]  /*1db0*/  LOP3.LUT R12, R3, 0x10000, RZ, 0xfc, !PT ;  /* 0x00010000030c7812 */ /* 0x000fe200078efcff */
[----:B------:R2:W-:Y:S04]  /*1dc0*/  STL.128 [R1+0x80], R8 ;  /* 0x0000800801007387 */ /* 0x0005e80000100c00 */
[----:B------:R2:W-:Y:S04]  /*1dd0*/  STL.64 [R1+0x78], R4 ;  /* 0x0000780401007387 */ /* 0x0005e80000100a00 */
[----:B------:R2:W-:Y:S01]  /*1de0*/  STL.128 [R1+0xf0], R12 ;  /* 0x0000f00c01007387 */ /* 0x0005e20000100c00 */
[----:B------:R-:W-:Y:S05]  /*1df0*/  @!P0 BRA `(.L_x_2192) ;  /* 0x0000000000408947 */ /* 0x000fea0003800000 */
[----:B------:R-:W-:Y:S01]  /*1e00*/  MOV R0, 0x0 ;  /* 0x0000000000007802 */ /* 0x000fe20000000f00 */
[----:B------:R-:W-:Y:S01]  /*1e10*/  ULDC.64 UR4, c[0x4][0x98] ;  /* 0x0100260000047ab9 */ /* 0x000fe20000000a00 */
[----:B------:R-:W-:Y:S01]  /*1e20*/  ULDC.64 UR6, c[0x4][0x38] ;  /* 0x01000e0000067ab9 */ /* 0x000fe20000000a00 */
[----:B--2---:R-:W-:Y:S01]  /*1e30*/  IMAD.U32 R4, RZ, RZ, UR4 ;  /* 0x00000004ff047e24 */ /* 0x004fe2000f8e00ff */
        /* <DEDUP_REMOVED lines=12> */
.L_x_2192:
[----:B--2---:R-:W2:Y:S01]  /*1f00*/  LDL R15, [R1+0x204] ;  /* 0x00020400010f7983 */ /* 0x004ea20000100800 */
[----:B------:R-:W-:Y:S01]  /*1f10*/  LOP3.LUT R0, R43, 0xffffff80, RZ, 0xc0, !PT ;  /* 0xffffff802b007812 */ /* 0x000fe200078ec0ff */
[----:B------:R-:W0:Y:S01]  /*1f20*/  LDC.64 R20, c[0x0][0xad0] ;  /* 0x0002b400ff147b82 */ /* 0x000e220000000a00 */
[----:B------:R-:W-:Y:S01]  /*1f30*/  VIADD R46, R27, 0xffffff80 ;  /* 0xffffff801b2e7836 */ /* 0x000fe20000000000 */
[----:B------:R1:W-:Y:S01]  /*1f40*/  STL.64 [R1+0x108], R36 ;  /* 0x0001082401007387 */ /* 0x0003e20000100a00 */
[----:B------:R-:W-:Y:S01]  /*1f50*/  BSSY B0, `(.L_x_2193) ;  /* 0x000002e000007945 */ /* 0x000fe20003800000 */
[----:B------:R-:W-:Y:S02]  /*1f60*/  IMAD.IADD R0, R19, 0x1, -R0 ;  /* 0x0000000113007824 */ /* 0x000fe400078e0a00 */
[----:B------:R1:W-:Y:S02]  /*1f70*/  STL.64 [R1+0x110], R34 ;  /* 0x0001102201007387 */ /* 0x0003e40000100a00 */
[----:B------:R-:W3:Y:S01]  /*1f80*/  LDC R12, c[0x0][0x288] ;  /* 0x0000a200ff0c7b82 */ /* 0x000ee20000000800 */
[----:B------:R-:W-:Y:S01]  /*1f90*/  SHF.R.S32.HI R5, RZ, 0x1f, R0 ;  /* 0x0000001fff057819 */ /* 0x000fe20000011400 */
[----:B------:R1:W-:Y:S03]  /*1fa0*/  STL.64 [R1+0x150], R28 ;  /* 0x0001501c01007387 */ /* 0x0003e60000100a00 */
[CC--:B------:R-:W-:Y:S01]  /*1fb0*/  LEA.HI R7, R5.reuse, R0.reuse, RZ, 0x2 ;  /* 0x0000000005077211 */ /* 0x0c0fe200078f10ff */
[----:B------:R1:W-:Y:S01]  /*1fc0*/  STL [R1+0x11c], R46 ;  /* 0x00011c2e01007387 */ /* 0x0003e20000100800 */
[----:B------:R-:W-:Y:S01]  /*1fd0*/  LEA.HI R10, R5, R0, RZ, 0x5 ;  /* 0x00000000050a7211 */ /* 0x000fe200078f28ff */
[----:B------:R-:W4:Y:S01]  /*1fe0*/  LDC R6, c[0x0][0x450] ;  /* 0x00011400ff067b82 */ /* 0x000f220000000800 */
[--C-:B------:R-:W-:Y:S01]  /*1ff0*/  SHF.R.S32.HI R4, RZ, 0x2, R7.reuse ;  /* 0x00000002ff047819 */ /* 0x100fe20000011407 */
[----:B------:R1:W-:Y:S01]  /*2000*/  STL.U8 [R1+0x118], RZ ;  /* 0x000118ff01007387 */ /* 0x0003e20000100000 */
[----:B------:R-:W-:-:S02]  /*2010*/  SHF.R.S32.HI R3, RZ, 0x1f, R7 ;  /* 0x0000001fff037819 */ /* 0x000fc40000011407 */
[----:B------:R-:W-:Y:S02]  /*2020*/  SHF.R.S32.HI R10, RZ, 0x5, R10 ;  /* 0x00000005ff0a7819 */ /* 0x000fe4000001140a */
[----:B------:R-:W-:Y:S02]  /*2030*/  LEA.HI R3, R3, R4, RZ, 0x3 ;  /* 0x0000000403037211 */ /* 0x000fe400078f18ff */
[----:B------:R-:W-:Y:S02]  /*2040*/  LOP3.LUT R7, R7, 0x7ffffffc, RZ, 0xc0, !PT ;  /* 0x7ffffffc07077812 */ /* 0x000fe400078ec0ff */
[----:B------:R-:W-:Y:S02]  /*2050*/  LOP3.LUT R9, R3, 0xfffffff8, RZ, 0xc0, !PT ;  /* 0xfffffff803097812 */ /* 0x000fe400078ec0ff */
[----:B------:R-:W5:Y:S01]  /*2060*/  LDC.64 R2, c[0x0][0xad8] ;  /* 0x0002b600ff027b82 */ /* 0x000f620000000a00 */
[----:B------:R-:W-:Y:S02]  /*2070*/  IMAD.IADD R0, R0, 0x1, -R7 ;  /* 0x0000000100007824 */ /* 0x000fe400078e0a07 */
[----:B------:R-:W-:Y:S01]  /*2080*/  IMAD.IADD R11, R4, 0x1, -R9 ;  /* 0x00000001040b7824 */ /* 0x000fe200078e0a09 */
[----:B------:R-:W-:Y:S01]  /*2090*/  LEA.HI R4, R52, R52, RZ, 0x1 ;  /* 0x0000003434047211 */ /* 0x000fe200078f08ff */
[----:B0-----:R-:W-:-:S02]  /*20a0*/  IMAD.MOV.U32 R7, RZ, RZ, R20 ;  /* 0x000000ffff077224 */ /* 0x001fc400078e0014 */
[----:B------:R-:W-:Y:S01]  /*20b0*/  IMAD R10, R10, 0x10, R11 ;  /* 0x000000100a0a7824 */ /* 0x000fe200078e020b */
[----:B------:R-:W0:Y:S01]  /*20c0*/  LDC.64 R8, c[0x0][0xae0] ;  /* 0x0002b800ff087b82 */ /* 0x000e220000000a00 */
[----:B------:R-:W-:Y:S01]  /*20d0*/  LOP3.LUT R13, R4, 0x3fffffe, RZ, 0xc0, !PT ;  /* 0x03fffffe040d7812 */ /* 0x000fe200078ec0ff */
[----:B------:R-:W-:-:S04]  /*20e0*/  IMAD.SHL.U32 R11, R0, 0x2, RZ ;  /* 0x00000002000b7824 */ /* 0x000fc800078e00ff */
[----:B------:R-:W-:Y:S02]  /*20f0*/  IMAD.IADD R13, R52, 0x1, -R13 ;  /* 0x00000001340d7824 */ /* 0x000fe400078e0a0d */
[----:B------:R-:W4:Y:S01]  /*2100*/  LDC.64 R4, c[0x0][0x448] ;  /* 0x00011200ff047b82 */ /* 0x000f220000000a00 */
[----:B------:R-:W-:Y:S02]  /*2110*/  IMAD.MOV.U32 R52, RZ, RZ, RZ ;  /* 0x000000ffff347224 */ /* 0x000fe400078e00ff */
[----:B------:R-:W-:Y:S02]  /*2120*/  IMAD R10, R13, 0x40, R10 ;  /* 0x000000400d0a7824 */ /* 0x000fe400078e020a */
[----:B------:R-:W-:Y:S02]  /*2130*/  IMAD.U32 R13, RZ, RZ, UR42 ;  /* 0x0000002aff0d7e24 */ /* 0x000fe4000f8e00ff */
[----:B-----5:R-:W-:Y:S01]  /*2140*/  IMAD.MOV.U32 R53, RZ, RZ, R3 ;  /* 0x000000ffff357224 */ /* 0x020fe200078e0003 */
[----:B------:R1:W-:Y:S01]  /*2150*/  STL.64 [R1+0x100], R10 ;  /* 0x0001000a01007387 */ /* 0x0003e20000100a00 */
[----:B0-----:R-:W-:-:S02]  /*2160*/  IMAD.MOV.U32 R54, RZ, RZ, R8 ;  /* 0x000000ffff367224 */ /* 0x001fc400078e0008 */
[----:B------:R-:W-:-:S05]  /*2170*/  IMAD.MOV.U32 R55, RZ, RZ, R9 ;  /* 0x000000ffff377224 */ /* 0x000fca00078e0009 */
[----:B------:R1:W-:Y:S04]  /*2180*/  STL.128 [R1+0x130], R52 ;  /* 0x0001303401007387 */ /* 0x0003e80000100c00 */
[----:B----4-:R1:W-:Y:S01]  /*2190*/  STL.128 [R1+0x140], R4 ;  /* 0x0001400401007387 */ /* 0x0103e20000100c00 */
[----:B--2---:R-:W-:-:S04]  /*21a0*/  LEA.HI R14, R15, R15, RZ, 0x1 ;  /* 0x0000000f0f0e7211 */ /* 0x004fc800078f08ff */
[----:B------:R-:W-:-:S05]  /*21b0*/  LOP3.LUT R14, R14, 0xfffffffe, RZ, 0xc0, !PT ;  /* 0xfffffffe0e0e7812 */ /* 0x000fca00078ec0ff */
[----:B------:R-:W-:Y:S02]  /*21c0*/  IMAD.IADD R19, R15, 0x1, -R14 ;  /* 0x000000010f137824 */ /* 0x000fe400078e0a0e */
[----:B------:R-:W-:Y:S02]  /*21d0*/  IMAD.MOV.U32 R14, RZ, RZ, R21 ;  /* 0x000000ffff0e7224 */ /* 0x000fe400078e0015 */
[----:B------:R-:W-:Y:S01]  /*21e0*/  IMAD.MOV.U32 R15, RZ, RZ, R2 ;  /* 0x000000ffff0f7224 */ /* 0x000fe200078e0002 */
[----:B------:R-:W-:-:S04]  /*21f0*/  SHF.L.U32 R19, R19, 0x1f, RZ ;  /* 0x0000001f13137819 */ /* 0x000fc800000006ff */
[----:B---3--:R1:W-:Y:S01]  /*2200*/  STL.128 [R1+0x120], R12 ;  /* 0x0001200c01007387 */ /* 0x0083e20000100c00 */
[----:B------:R-:W0:Y:S02]  /*2210*/  SYNCS.PHASECHK.TRANS64.TRYWAIT P0, [R18+URZ+0x32400], R19 ;  /* 0x03240013120075a7 */ /* 0x000e24000800017f */
[----:B01----:R-:W-:Y:S05]  /*2220*/  @!P0 BRA `(.L_x_2194) ;  /* 0x0000035800788947 */ /* 0x003fea0003800000 */
.L_x_2348:
[----:B------:R-:W-:Y:S05]  /*2230*/  BSYNC B0 ;  /* 0x0000000000007941 */ /* 0x000fea0003800000 */
.L_x_2193:
[----:B------:R-:W2:Y:S04]  /*2240*/  LDL R4, [R1] ;  /* 0x0000000001047983 */ /* 0x000ea80000100800 */
[----:B------:R1:W5:Y:S01]  /*2250*/  LDL.64 R10, [R1+0x1f8] ;  /* 0x0001f800010a7983 */ /* 0x0003620000100a00 */
[----:B------:R-:W-:Y:S01]  /*2260*/  IMAD.MOV.U32 R12, RZ, RZ, R42 ;  /* 0x000000ffff0c7224 */ /* 0x000fe200078e002a */
[----:B------:R-:W-:Y:S01]  /*2270*/  IADD3 R0, P0, R16, 0x440, RZ ;  /* 0x0000044010007810 */ /* 0x000fe20007f1e0ff */
[----:B------:R-:W-:Y:S01]  /*2280*/  IMAD.MOV.U32 R13, RZ, RZ, R67 ;  /* 0x000000ffff0d7224 */ /* 0x000fe200078e0043 */
[----:B------:R-:W-:Y:S01]  /*2290*/  STL.64 [R1+0x158], R24 ;  /* 0x0001581801007387 */ /* 0x000fe20000100a00 */
[----:B------:R-:W-:Y:S01]  /*22a0*/  IMAD.MOV.U32 R14, RZ, RZ, R45 ;  /* 0x000000ffff0e7224 */ /* 0x000fe200078e002d */
[----:B------:R-:W-:Y:S05]  /*22b0*/  WARPSYNC.ALL ;  /* 0x0000000000007948 */ /* 0x000fea0003800000 */
[----:B------:R-:W-:Y:S01]  /*22c0*/  IMAD.MOV.U32 R15, RZ, RZ, R56 ;  /* 0x000000ffff0f7224 */ /* 0x000fe200078e0038 */
[----:B------:R-:W-:Y:S01]  /*22d0*/  STL.64 [R1+0x1f0], R32 ;  /* 0x0001f02001007387 */ /* 0x000fe20000100a00 */
[----:B------:R-:W-:Y:S01]  /*22e0*/  IMAD.X R7, RZ, RZ, R17, P0 ;  /* 0x000000ffff077224 */ /* 0x000fe200000e0611 */
[----:B------:R-:W-:Y:S01]  /*22f0*/  BSSY B0, `(.L_x_2195) ;  /* 0x000002a000007945 */ /* 0x000fe20003800000 */
[----:B------:R-:W-:Y:S01]  /*2300*/  IMAD.MOV.U32 R28, RZ, RZ, R59 ;  /* 0x000000ffff1c7224 */ /* 0x000fe200078e003b */
[----:B------:R3:W-:Y:S01]  /*2310*/  STL.128 [R1+0x160], R12 ;  /* 0x0001600c01007387 */ /* 0x0007e20000100c00 */
[----:B------:R-:W-:-:S02]  /*2320*/  IMAD.MOV.U32 R29, RZ, RZ, R66 ;  /* 0x000000ffff1d7224 */ /* 0x000fc400078e0042 */
[----:B------:R-:W-:Y:S02]  /*2330*/  IMAD.MOV.U32 R227, RZ, RZ, R181 ;  /* 0x000000ffffe37224 */ /* 0x000fe400078e00b5 */
[----:B------:R-:W-:Y:S01]  /*2340*/  IMAD.MOV.U32 R42, RZ, RZ, R57 ;  /* 0x000000ffff2a7224 */ /* 0x000fe200078e0039 */
[----:B------:R-:W-:Y:S01]  /*2350*/  STL.128 [R1+0x180], R28 ;  /* 0x0001801c01007387 */ /* 0x000fe20000100c00 */
[----:B------:R-:W-:Y:S02]  /*2360*/  IMAD.MOV.U32 R43, RZ, RZ, R64 ;  /* 0x000000ffff2b7224 */ /* 0x000fe400078e0040 */
[----:B------:R-:W-:Y:S01]  /*2370*/  VIADD R229, R74, 0x8 ;  /* 0x000000084ae57836 */ /* 0x000fe20000000000 */
[----:B------:R-:W-:Y:S01]  /*2380*/  STL.128 [R1+0x1c0], R224 ;  /* 0x0001c0e001007387 */ /* 0x000fe20000100c00 */
[----:B---3--:R-:W-:Y:S02]  /*2390*/  IMAD.MOV.U32 R14, RZ, RZ, R26 ;  /* 0x000000ffff0e7224 */ /* 0x008fe400078e001a */
[----:B------:R-:W-:-:S02]  /*23a0*/  IMAD.MOV.U32 R15, RZ, RZ, R61 ;  /* 0x000000ffff0f7224 */ /* 0x000fc400078e003d */
[----:B------:R-:W-:Y:S02]  /*23b0*/  IMAD.MOV.U32 R12, RZ, RZ, R16 ;  /* 0x000000ffff0c7224 */ /* 0x000fe400078e0010 */
[----:B------:R-:W-:-:S05]  /*23c0*/  IMAD.MOV.U32 R13, RZ, RZ, R17 ;  /* 0x000000ffff0d7224 */ /* 0x000fca00078e0011 */
[----:B------:R3:W-:Y:S02]  /*23d0*/  STL.128 [R1+0x170], R12 ;  /* 0x0001700c01007387 */ /* 0x0007e40000100c00 */
[----:B---3--:R-:W-:Y:S02]  /*23e0*/  IMAD.MOV.U32 R12, RZ, RZ, R41 ;  /* 0x000000ffff0c7224 */ /* 0x008fe400078e0029 */
[----:B------:R-:W-:Y:S02]  /*23f0*/  IMAD.MOV.U32 R13, RZ, RZ, R50 ;  /* 0x000000ffff0d7224 */ /* 0x000fe400078e0032 */
[----:B------:R-:W-:Y:S02]  /*2400*/  IMAD.MOV.U32 R14, RZ, RZ, R44 ;  /* 0x000000ffff0e7224 */ /* 0x000fe400078e002c */
[----:B------:R-:W-:Y:S02]  /*2410*/  IMAD.MOV.U32 R15, RZ, RZ, R69 ;  /* 0x000000ffff0f7224 */ /* 0x000fe400078e0045 */
[----:B------:R-:W-:-:S03]  /*2420*/  IMAD.MOV.U32 R41, RZ, RZ, R65 ;  /* 0x000000ffff297224 */ /* 0x000fc600078e0041 */
[----:B------:R3:W-:Y:S04]  /*2430*/  STL.128 [R1+0x190], R12 ;  /* 0x0001900c01007387 */ /* 0x0007e80000100c00 */
[----:B------:R-:W-:Y:S01]  /*2440*/  STL.128 [R1+0x1e0], R40 ;  /* 0x0001e02801007387 */ /* 0x000fe20000100c00 */
[----:B---3--:R-:W-:Y:S02]  /*2450*/  IMAD.MOV.U32 R12, RZ, RZ, R38 ;  /* 0x000000ffff0c7224 */ /* 0x008fe400078e0026 */
[----:B------:R-:W-:Y:S02]  /*2460*/  IMAD.MOV.U32 R13, RZ, RZ, R63 ;  /* 0x000000ffff0d7224 */ /* 0x000fe400078e003f */
[----:B------:R-:W-:Y:S02]  /*2470*/  IMAD.MOV.U32 R14, RZ, RZ, R51 ;  /* 0x000000ffff0e7224 */ /* 0x000fe400078e0033 */
[----:B------:R-:W-:-:S05]  /*2480*/  IMAD.MOV.U32 R15, RZ, RZ, R62 ;  /* 0x000000ffff0f7224 */ /* 0x000fca00078e003e */
[----:B------:R3:W-:Y:S02]  /*2490*/  STL.128 [R1+0x1a0], R12 ;  /* 0x0001a00c01007387 */ /* 0x0007e40000100c00 */
        /* <DEDUP_REMOVED lines=9> */
[----:B------:R1:W-:Y:S01]  /*2530*/  STL.128 [R1+0x1d0], R12 ;  /* 0x0001d00c01007387 */ /* 0x0003e20000100c00 */
[----:B--2---:R-:W-:Y:S01]  /*2540*/  LOP3.LUT R0, R4, 0x1, RZ, 0xfc, !PT ;  /* 0x0000000104007812 */ /* 0x004fe200078efcff */
[----:B------:R1:W-:Y:S03]  /*2550*/  BAR.SYNC.DEFER_BLOCKING R229, 0x100 ;  /* 0x000400e50000751d */ /* 0x0003e60000010000 */
[----:B------:R-:W-:-:S13]  /*2560*/  ISETP.NE.AND P1, PT, R0, 0x3, PT ;  /* 0x000000030000780c */ /* 0x000fda0003f25270 */
[----:B-1----:R-:W-:Y:S05]  /*2570*/  @!P1 BRA `(.L_x_2196) ;  /* 0x0000000000049947 */ /* 0x002fea0003800000 */
[----:B------:R-:W-:Y:S01]  /*2580*/  BPT.TRAP 0x1 ;  /* 0x000000040000795c */ /* 0x000fe20000300000 */
.L_x_2196:
[----:B------:R-:W-:Y:S05]  /*2590*/  BSYNC B0 ;  /* 0x0000000000007941 */ /* 0x000fea0003800000 */
.L_x_2195:
[----:B------:R-:W2:Y:S01]  /*25a0*/  LDL.64 R12, [R1+0x18] ;  /* 0x00001800010c7983 */ /* 0x000ea20000100a00 */
[----:B-----5:R-:W-:Y:S01]  /*25b0*/  SHF.L.U32 R11, R11, 0x1f, RZ ;  /* 0x0000001f0b0b7819 */ /* 0x020fe200000006ff */
[----:B------:R-:W-:Y:S01]  /*25c0*/  BSSY B0, `(.L_x_2197) ;  /* 0x0000006000007945 */ /* 0x000fe20003800000 */
[----:B--2---:R-:W-:-:S05]  /*25d0*/  MOV R7, R12 ;  /* 0x0000000c00077202 */ /* 0x004fca0000000f00 */
[----:B------:R-:W-:-:S04]  /*25e0*/  IMAD R10, R10, 0x8, R7 ;  /* 0x000000080a0a7824 */ /* 0x000fc800078e0207 */
[----:B------:R1:W2:Y:S01]  /*25f0*/  SYNCS.PHASECHK.TRANS64.TRYWAIT P0, [R10+URZ], R11 ;  /* 0x0000000b0a0075a7 */ /* 0x0002a2000800017f */
[----:B------:R-:W-:Y:S05]  /*2600*/  @!P1 BRA `(.L_x_2198) ;  /* 0x0000000000049947 */ /* 0x000fea0003800000 */
[----:B------:R-:W-:Y:S01]  /*2610*/  BPT.TRAP 0x1 ;  /* 0x000000040000795c */ /* 0x000fe20000300000 */
.L_x_2198:
[----:B------:R-:W-:Y:S05]  /*2620*/  BSYNC B0 ;  /* 0x0000000000007941 */ /* 0x000fea0003800000 */
.L_x_2197:
[----:B------:R-:W-:Y:S04]  /*2630*/  BSSY B0, `(.L_x_2199) ;  /* 0x0000004000007945 */ /* 0x000fe80003800000 */
[----:B--2---:R-:W-:Y:S05]  /*2640*/  @P0 BRA `(.L_x_2200) ;  /* 0x0000000000080947 */ /* 0x004fea0003800000 */
[----:B------:R-:W2:Y:S02]  /*2650*/  SYNCS.PHASECHK.TRANS64.TRYWAIT P0, [R10+URZ], R11 ;  /* 0x0000000b0a0075a7 */ /* 0x000ea4000800017f */
[----:B--2---:R-:W-:Y:S05]  /*2660*/  @!P0 BRA `(.L_x_2201) ;  /* 0x00000354007c8947 */ /* 0x004fea0003800000 */
.L_x_2200:
[----:B------:R-:W-:Y:S05]  /*2670*/  BSYNC B0 ;  /* 0x0000000000007941 */ /* 0x000fea0003800000 */
.L_x_2199:
[----:B------:R-:W3:Y:S04]  /*2680*/  LDL R7, [R1+0x1f8] ;  /* 0x0001f80001077983 */ /* 0x000ee80000100800 */
[----:B-12---:R-:W3:Y:S01]  /*2690*/  LDL.64 R10, [R1+0x80] ;  /* 0x00008000010a7983 */ /* 0x006ee20000100a00 */
[----:B------:R-:W-:Y:S05]  /*26a0*/  WARPSYNC.ALL ;  /* 0x0000000000007948 */ /* 0x000fea0003800000 */
[----:B------:R-:W2:Y:S04]  /*26b0*/  LDL.64 R14, [R1+0x78] ;  /* 0x00007800010e7983 */ /* 0x000ea80000100a00 */
[----:B------:R-:W4:Y:S04]  /*26c0*/  LDL.64 R12, [R1+0x78] ;  /* 0x00007800010c7983 */ /* 0x000f280000100a00 */
[----:B------:R-:W5:Y:S01]  /*26d0*/  LDL.64 R20, [R1+0x78] ;  /* 0x0000780001147983 */ /* 0x000f620000100a00 */
[----:B---3--:R-:W-:-:S03]  /*26e0*/  IMAD R10, R7, 0x300, R10 ;  /* 0x00000300070a7824 */ /* 0x008fc600078e020a */
[----:B------:R-:W3:Y:S01]  /*26f0*/  LDL.64 R72, [R1+0x78] ;  /* 0x0000780001487983 */ /* 0x000ee20000100a00 */
[----:B------:R-:W-:Y:S02]  /*2700*/  R2UR UR7, R11 ;  /* 0x000000000b0772ca */ /* 0x000fe400000e0000 */
[----:B------:R-:W-:Y:S01]  /*2710*/  R2UR UR6, R10 ;  /* 0x000000000a0672ca */ /* 0x000fe200000e0000 */
[----:B------:R-:W-:Y:S01]  /*2720*/  WARPGROUP.ARRIVE ;  /* 0x00000000000079c5 */ /* 0x000fe20000000000 */
[----:B------:R-:W3:Y:S01]  /*2730*/  LDL R0, [R1+0x204] ;  /* 0x0002040001007983 */ /* 0x000ee20000100800 */
[----:B------:R-:W-:Y:S01]  /*2740*/  IMAD.MOV.U32 R227, RZ, RZ, 0x1 ;  /* 0x00000001ffe37424 */ /* 0x000fe200078e00ff */
[----:B------:R-:W-:Y:S02]  /*2750*/  BSSY B0, `(.L_x_2202) ;  /* 0x000002d000007945 */ /* 0x000fe40003800000 */
[----:B------:R1:W-:Y:S04]  /*2760*/  STL [R1+0x60], RZ ;  /* 0x000060ff01007387 */ /* 0x0003e80000100800 */
[----:B------:R1:W-:Y:S04]  /*2770*/  STL [R1+0x60], R227 ;  /* 0x000060e301007387 */ /* 0x0003e80000100800 */
[----:B------:R1:W-:Y:S04]  /*2780*/  STL [R1+0x60], R227 ;  /* 0x000060e301007387 */ /* 0x0003e80000100800 */
[----:B------:R1:W-:Y:S04]  /*2790*/  STL [R1+0x60], R227 ;  /* 0x000060e301007387 */ /* 0x0003e80000100800 */
[----:B------:R1:W-:Y:S01]  /*27a0*/  STL [R1+0x60], R227 ;  /* 0x000060e301007387 */ /* 0x0003e20000100800 */
[----:B--2---:R-:W-:Y:S01]  /*27b0*/  R2UR UR4, R14 ;  /* 0x000000000e0472ca */ /* 0x004fe200000e0000 */
[----:B------:R-:W-:Y:S01]  /*27c0*/  VIADD R14, R10, 0x2 ;  /* 0x000000020a0e7836 */ /* 0x000fe20000000000 */
[----:B------:R-:W-:Y:S01]  /*27d0*/  R2UR UR5, R15 ;  /* 0x000000000f0572ca */ /* 0x000fe200000e0000 */
[----:B------:R-:W-:-:S02]  /*27e0*/  IMAD.MOV.U32 R15, RZ, RZ, R11 ;  /* 0x000000ffff0f7224 */ /* 0x000fc400078e000b */
[----:B----4-:R-:W-:Y:S02]  /*27f0*/  VIADD R12, R12, 0x2 ;  /* 0x000000020c0c7836 */ /* 0x010fe40000000000 */
[----:B-----5:R-:W-:Y:S02]  /*2800*/  VIADD R20, R20, 0x4 ;  /* 0x0000000414147836 */ /* 0x020fe40000000000 */
[----:B---3--:R-:W-:-:S06]  /*2810*/  VIADD R72, R72, 0x6 ;  /* 0x0000000648487836 */ /* 0x008fcc0000000000 */
[----:B------:R-:W-:Y:S01]  /*2820*/  HGMMA.64x96x16.F32.BF16 R24, gdesc[UR4], RZ, !UPT, gsb0 ;  /* 0x01600000041879f0 */ /* 0x000fe2000c0018ff */
[----:B------:R-:W-:Y:S02]  /*2830*/  R2UR UR6, R14 ;  /* 0x000000000e0672ca */ /* 0x000fe400000e0000 */
[----:B------:R-:W-:Y:S02]  /*2840*/  R2UR UR7, R15 ;  /* 0x000000000f0772ca */ /* 0x000fe400000e0000 */
[----:B------:R-:W-:Y:S01]  /*2850*/  R2UR UR4, R12 ;  /* 0x000000000c0472ca */ /* 0x000fe200000e0000 */
[----:B------:R-:W-:Y:S01]  /*2860*/  VIADD R12, R10, 0x4 ;  /* 0x000000040a0c7836 */ /* 0x000fe20000000000 */
[----:B------:R-:W-:Y:S01]  /*2870*/  R2UR UR5, R13 ;  /* 0x000000000d0572ca */ /* 0x000fe200000e0000 */
[----:B------:R-:W-:Y:S01]  /*2880*/  IMAD.MOV.U32 R13, RZ, RZ, R11 ;  /* 0x000000ffff0d7224 */ /* 0x000fe200078e000b */
[----:B------:R-:W-:Y:S01]  /*2890*/  LEA.HI R4, R0, R0, RZ, 0x1 ;  /* 0x0000000000047211 */ /* 0x000fe200078f08ff */
[----:B------:R-:W-:-:S03]  /*28a0*/  VIADD R10, R10, 0x6 ;  /* 0x000000060a0a7836 */ /* 0x000fc60000000000 */
[----:B------:R-:W-:-:S05]  /*28b0*/  LOP3.LUT R7, R4, 0xfffffffe, RZ, 0xc0, !PT ;  /* 0xfffffffe04077812 */ /* 0x000fca00078ec0ff */
[----:B------:R-:W-:-:S05]  /*28c0*/  IMAD.IADD R7, R0, 0x1, -R7 ;  /* 0x0000000100077824 */ /* 0x000fca00078e0a07 */
[----:B------:R-:W-:Y:S01]  /*28d0*/  SHF.L.U32 R7, R7, 0x1f, RZ ;  /* 0x0000001f07077819 */ /* 0x000fe200000006ff */
[----:B------:R-:W-:Y:S02]  /*28e0*/  WARPGROUP.DEPBAR.LE gsb0, 0x0 ;  /* 0x00008000000079c5 */ /* 0x000fe40000010000 */
[----:B------:R-:W-:-:S06]  /*28f0*/  WARPGROUP.ARRIVE ;  /* 0x00000000000079c5 */ /* 0x000fcc0000000000 */
        /* <DEDUP_REMOVED lines=16> */
[----:B------:R-:W2:Y:S02]  /*2a00*/  SYNCS.PHASECHK.TRANS64.TRYWAIT P0, [R18+URZ+0x32410], R7 ;  /* 0x03241007120075a7 */ /* 0x000ea4000800017f */
[----:B-12---:R-:W-:Y:S05]  /*2a10*/  @!P0 BRA `(.L_x_2203) ;  /* 0x0000035000a48947 */ /* 0x006fea0003800000 */
.L_x_2349:
[----:B------:R-:W-:Y:S05]  /*2a20*/  BSYNC B0 ;  /* 0x0000000000007941 */ /* 0x000fea0003800000 */
.L_x_2202:
[----:B------:R-:W2:Y:S04]  /*2a30*/  LDL R0, [R1+0x28] ;  /* 0x0000280001007983 */ /* 0x000ea80000100800 */
[----:B------:R3:W5:Y:S01]  /*2a40*/  LDL.64 R10, [R1+0x1f8] ;  /* 0x0001f800010a7983 */ /* 0x0007620000100a00 */
[----:B------:R-:W-:Y:S01]  /*2a50*/  BSSY B0, `(.L_x_2204) ;  /* 0x0000005000007945 */ /* 0x000fe20003800000 */
[----:B--2---:R-:W-:-:S04]  /*2a60*/  LOP3.LUT R0, R0, 0x1, RZ, 0xfc, !PT ;  /* 0x0000000100007812 */ /* 0x004fc800078efcff */
[----:B------:R-:W-:-:S13]  /*2a70*/  ISETP.NE.AND P1, PT, R0, 0x3, PT ;  /* 0x000000030000780c */ /* 0x000fda0003f25270 */
[----:B---3--:R-:W-:Y:S05]  /*2a80*/  @!P1 BRA `(.L_x_2205) ;  /* 0x0000000000049947 */ /* 0x008fea0003800000 */
[----:B------:R-:W-:Y:S01]  /*2a90*/  BPT.TRAP 0x1 ;  /* 0x000000040000795c */ /* 0x000fe20000300000 */
.L_x_2205:
[----:B------:R-:W-:Y:S05]  /*2aa0*/  BSYNC B0 ;  /* 0x0000000000007941 */ /* 0x000fea0003800000 */
.L_x_2204:
[----:B------:R-:W1:Y:S01]  /*2ab0*/  LDL.64 R12, [R1+0x40] ;  /* 0x00004000010c7983 */ /* 0x000e620000100a00 */
[----:B-----5:R-:W-:Y:S01]  /*2ac0*/  SHF.L.U32 R11, R11, 0x1f, RZ ;  /* 0x0000001f0b0b7819 */ /* 0x020fe200000006ff */
[----:B------:R-:W-:Y:S01]  /*2ad0*/  BSSY B0, `(.L_x_2206) ;  /* 0x0000006000007945 */ /* 0x000fe20003800000 */
[----:B-1----:R-:W-:-:S05]  /*2ae0*/  MOV R7, R12 ;  /* 0x0000000c00077202 */ /* 0x002fca0000000f00 */
[----:B------:R-:W-:-:S04]  /*2af0*/  IMAD R10, R10, 0x8, R7 ;  /* 0x000000080a0a7824 */ /* 0x000fc800078e0207 */
[----:B------:R1:W2:Y:S01]  /*2b00*/  SYNCS.PHASECHK.TRANS64.TRYWAIT P0, [R10+URZ], R11 ;  /* 0x0000000b0a0075a7 */ /* 0x0002a2000800017f */
[----:B------:R-:W-:Y:S05]  /*2b10*/  @!P1 BRA `(.L_x_2207) ;  /* 0x0000000000049947 */ /* 0x000fea0003800000 */
[----:B------:R-:W-:Y:S01]  /*2b20*/  BPT.TRAP 0x1 ;  /* 0x000000040000795c */ /* 0x000fe20000300000 */
.L_x_2207:
[----:B------:R-:W-:Y:S05]  /*2b30*/  BSYNC B0 ;  /* 0x0000000000007941 */ /* 0x000fea0003800000 */
.L_x_2206:
[----:B------:R-:W-:Y:S04]  /*2b40*/  BSSY B0, `(.L_x_2208) ;  /* 0x0000004000007945 */ /* 0x000fe80003800000 */
[----:B--2---:R-:W-:Y:S05]  /*2b50*/  @P0 BRA `(.L_x_2209) ;  /* 0x0000000000080947 */ /* 0x004fea0003800000 */
[----:B------:R-:W2:Y:S02]  /*2b60*/  SYNCS.PHASECHK.TRANS64.TRYWAIT P0, [R10+URZ], R11 ;  /* 0x0000000b0a0075a7 */ /* 0x000ea4000800017f */
[----:B--2---:R-:W-:Y:S05]  /*2b70*/  @!P0 BRA `(.L_x_2210) ;  /* 0x0000035000608947 */ /* 0x004fea0003800000 */
.L_x_2209:
[----:B------:R-:W-:Y:S05]  /*2b80*/  BSYNC B0 ;  /* 0x0000000000007941 */ /* 0x000fea0003800000 */
.L_x_2208:
[----:B------:R-:W3:Y:S04]  /*2b90*/  LDL R7, [R1+0x1f8] ;  /* 0x0001f80001077983 */ /* 0x000ee80000100800 */
[----:B-12---:R-:W3:Y:S04]  /*2ba0*/  LDL.64 R10, [R1+0xf8] ;  /* 0x0000f800010a7983 */ /* 0x006ee80000100a00 */
[----:B------:R-:W2:Y:S04]  /*2bb0*/  LDL R0, [R1+0x70] ;  /* 0x0000700001007983 */ /* 0x000ea80000100800 */
[----:B------:R-:W4:Y:S04]  /*2bc0*/  LDL.64 R12, [R1+0xf0] ;  /* 0x0000f000010c7983 */ /* 0x000f280000100a00 */
[----:B------:R-:W4:Y:S04]  /*2bd0*/  LDL.64 R14, [R1+0xf0] ;  /* 0x0000f000010e7983 */ /* 0x000f280000100a00 */
[----:B0-----:R-:W4:Y:S04]  /*2be0*/  LDL.64 R18, [R1+0xf0] ;  /* 0x0000f00001127983 */ /* 0x001f280000100a00 */
[----:B------:R-:W4:Y:S01]  /*2bf0*/  LDL.64 R20, [R1+0xf0] ;  /* 0x0000f00001147983 */ /* 0x000f220000100a00 */
[----:B------:R-:W-:Y:S05]  /*2c00*/  WARPSYNC.ALL ;  /* 0x0000000000007948 */ /* 0x000fea0003800000 */
[----:B------:R-:W-:Y:S01]  /*2c10*/  WARPGROUP.ARRIVE ;  /* 0x00000000000079c5 */ /* 0x000fe20000000000 */
[----:B------:R-:W4:Y:S04]  /*2c20*/  LDL.64 R72, [R1+0xf0] ;  /* 0x0000f00001487983 */ /* 0x000f280000100a00 */
[----:B------:R-:W4:Y:S01]  /*2c30*/  LDL R4, [R1] ;  /* 0x0000000001047983 */ /* 0x000f220000100800 */
[----:B---3--:R-:W-:Y:S01]  /*2c40*/  IMAD R10, R7, 0xc00, R10 ;  /* 0x00000c00070a7824 */ /* 0x008fe200078e020a */
[----:B------:R-:W-:-:S02]  /*2c50*/  R2UR UR7, R11 ;  /* 0x000000000b0772ca */ /* 0x000fc400000e0000 */
[----:B--2---:R-:W-:Y:S02]  /*2c60*/  ISETP.NE.U32.AND P0, PT, R0, RZ, PT ;  /* 0x000000ff0000720c */ /* 0x004fe40003f05070 */
[----:B------:R-:W-:Y:S01]  /*2c70*/  R2UR UR6, R10 ;  /* 0x000000000a0672ca */ /* 0x000fe200000e0000 */
[----:B------:R0:W5:Y:S01]  /*2c80*/  LDL R0, [R1+0x1f8] ;  /* 0x0001f80001007983 */ /* 0x0001620000100800 */
[----:B----4-:R-:W-:Y:S02]  /*2c90*/  R2UR UR4, R12 ;  /* 0x000000000c0472ca */ /* 0x010fe400000e0000 */
[----:B------:R-:W-:-:S07]  /*2ca0*/  R2UR UR5, R13 ;  /* 0x000000000d0572ca */ /* 0x000fce00000e0000 */
[----:B------:R-:W-:-:S06]  /*2cb0*/  VOTEU.ANY UP0, P0 ;  /* 0x00000000003f7886 */ /* 0x000fcc0000000100 */
[----:B------:R-:W-:Y:S01]  /*2cc0*/  HGMMA.64x96x16.F32.BF16 R24, gdesc[UR4], R24, UP0, gsb0 ;  /* 0x01600000041879f0 */ /* 0x000fe2000b801818 */
[----:B------:R-:W-:Y:S02]  /*2cd0*/  VIADD R14, R14, 0x2 ;  /* 0x000000020e0e7836 */ /* 0x000fe40000000000 */
[----:B------:R-:W-:Y:S02]  /*2ce0*/  VIADD R12, R10, 0x2 ;  /* 0x000000020a0c7836 */ /* 0x000fe40000000000 */
[----:B------:R-:W-:Y:S01]  /*2cf0*/  IMAD.MOV.U32 R13, RZ, RZ, R11 ;  /* 0x000000ffff0d7224 */ /* 0x000fe200078e000b */
[----:B------:R-:W-:Y:S02]  /*2d00*/  R2UR UR4, R14 ;  /* 0x000000000e0472ca */ /* 0x000fe400000e0000 */
[----:B------:R-:W-:Y:S02]  /*2d10*/  R2UR UR6, R12 ;  /* 0x000000000c0672ca */ /* 0x000fe400000e0000 */
[----:B------:R-:W-:-:S02]  /*2d20*/  R2UR UR7, R13 ;  /* 0x000000000d0772ca */ /* 0x000fc400000e0000 */
[----:B------:R-:W-:Y:S02]  /*2d30*/  R2UR UR5, R15 ;  /* 0x000000000f0572ca */ /* 0x000fe400000e0000 */
[----:B------:R-:W2:Y:S01]  /*2d40*/  LDL.64 R14, [R1+0xf0] ;  /* 0x0000f000010e7983 */ /* 0x000ea20000100a00 */
[----:B------:R-:W-:Y:S02]  /*2d50*/  WARPGROUP.DEPBAR.LE gsb0, 0x0 ;  /* 0x00008000000079c5 */ /* 0x000fe40000010000 */
[----:B------:R-:W-:-:S08]  /*2d60*/  WARPGROUP.ARRIVE ;  /* 0x00000000000079c5 */ /* 0x000fd00000000000 */
[----:B------:R-:W-:Y:S01]  /*2d70*/  HGMMA.64x96x16.F32.BF16 R24, gdesc[UR4], R24, gsb0 ;  /* 0x01600000041879f0 */ /* 0x000fe20008001818 */
[----:B------:R-:W-:Y:S02]  /*2d80*/  VIADD R18, R18, 0x4 ;  /* 0x0000000412127836 */ /* 0x000fe40000000000 */
[----:B------:R-:W-:Y:S02]  /*2d90*/  VIADD R12, R10, 0x4 ;  /* 0x000000040a0c7836 */ /* 0x000fe40000000000 */
[----:B------:R-:W-:Y:S01]  /*2da0*/  IMAD.MOV.U32 R13, RZ, RZ, R11 ;  /* 0x000000ffff0d7224 */ /* 0x000fe200078e000b */
[----:B------:R-:W-:Y:S02]  /*2db0*/  R2UR UR4, R18 ;  /* 0x00000000120472ca */ /* 0x000fe400000e0000 */
[----:B------:R-:W-:Y:S02]  /*2dc0*/  R2UR UR6, R12 ;  /* 0x000000000c0672ca */ /* 0x000fe400000e0000 */
[----:B------:R-:W-:-:S02]  /*2dd0*/  R2UR UR7, R13 ;  /* 0x000000000d0772ca */ /* 0x000fc400000e0000 */
[----:B------:R-:W-:Y:S02]  /*2de0*/  R2UR UR5, R19 ;  /* 0x00000000130572ca */ /* 0x000fe400000e0000 */
[----:B------:R-:W3:Y:S01]  /*2df0*/  LDL.64 R18, [R1+0xf0] ;  /* 0x0000f00001127983 */ /* 0x000ee20000100a00 */
        /* <DEDUP_REMOVED lines=10> */
[----:B------:R-:W4:Y:S01]  /*2ea0*/  LDL.64 R20, [R1+0xf0] ;  /* 0x0000f00001147983 */ /* 0x000f220000100a00 */
        /* <DEDUP_REMOVED lines=14> */
[----:B--2---:R-:W-:Y:S02]  /*2f90*/  VIADD R14, R14, 0x402 ;  /* 0x000004020e0e7836 */ /* 0x004fe40000000000 */
        /* <DEDUP_REMOVED lines=10> */
[----:B---3--:R-:W-:Y:S02]  /*3040*/  VIADD R18, R18, 0x404 ;  /* 0x0000040412127836 */ /* 0x008fe40000000000 */
        /* <DEDUP_REMOVED lines=10> */
[----:B----4-:R-:W-:Y:S02]  /*30f0*/  VIADD R20, R20, 0x406 ;  /* 0x0000040614147836 */ /* 0x010fe40000000000 */
        /* <DEDUP_REMOVED lines=60> */
[----:B------:R-:W-:Y:S01]  /*34c0*/  R2UR UR5, R73 ;  /* 0x00000000490572ca */ /* 0x000fe200000e0000 */
[----:B--2---:R-:W-:Y:S01]  /*34d0*/  VIADD R14, R14, 0xc02 ;  /* 0x00000c020e0e7836 */ /* 0x004fe20000000000 */
[----:B------:R0:W5:Y:S01]  /*34e0*/  LDL R73, [R1+0xc] ;  /* 0x00000c0001497983 */ /* 0x0001620000100800 */
[----:B------:R-:W-:Y:S02]  /*34f0*/  WARPGROUP.DEPBAR.LE gsb0, 0x0 ;  /* 0x00008000000079c5 */ /* 0x000fe40000010000 */
[----:B------:R-:W-:-:S08]  /*3500*/  WARPGROUP.ARRIVE ;  /* 0x00000000000079c5 */ /* 0x000fd00000000000 */
[----:B------:R-:W-:Y:S01]  /*3510*/  HGMMA.64x96x16.F32.BF16 R24, gdesc[UR4], R24, gsb0 ;  /* 0x01600000041879f0 */ /* 0x000fe20008001818 */
[----:B------:R-:W-:Y:S02]  /*3520*/  VIADD R12, R10, 0x902 ;  /* 0x000009020a0c7836 */ /* 0x000fe40000000000 */
[----:B------:R-:W-:Y:S01]  /*3530*/  IMAD.MOV.U32 R13, RZ, RZ, R11 ;  /* 0x000000ffff0d7224 */ /* 0x000fe200078e000b */
[----:B------:R-:W-:Y:S02]  /*3540*/  R2UR UR4, R14 ;  /* 0x000000000e0472ca */ /* 0x000fe400000e0000 */
[----:B------:R-:W-:Y:S02]  /*3550*/  R2UR UR6, R12 ;  /* 0x000000000c0672ca */ /* 0x000fe400000e0000 */
[----:B------:R-:W-:Y:S02]  /*3560*/  R2UR UR7, R13 ;  /* 0x000000000d0772ca */ /* 0x000fe400000e0000 */
[----:B------:R-:W-:Y:S01]  /*3570*/  R2UR UR5, R15 ;  /* 0x000000000f0572ca */ /* 0x000fe200000e0000 */
[----:B---3--:R-:W-:-:S02]  /*3580*/  VIADD R18, R18, 0xc04 ;  /* 0x00000c0412127836 */ /* 0x008fc40000000000 */
[----:B------:R-:W-:Y:S01]  /*3590*/  VIADD R12, R10, 0x904 ;  /* 0x000009040a0c7836 */ /* 0x000fe20000000000 */
[----:B------:R-:W-:Y:S02]  /*35a0*/  WARPGROUP.DEPBAR.LE gsb0, 0x0 ;  /* 0x00008000000079c5 */ /* 0x000fe40000010000 */
[----:B------:R-:W-:-:S07]  /*35b0*/  WARPGROUP.ARRIVE ;  /* 0x00000000000079c5 */ /* 0x000fce0000000000 */
[----:B------:R-:W-:Y:S01]  /*35c0*/  HGMMA.64x96x16.F32.BF16 R24, gdesc[UR4], R24, gsb0 ;  /* 0x01600000041879f0 */ /* 0x000fe20008001818 */
[----:B------:R-:W-:Y:S01]  /*35d0*/  IMAD.MOV.U32 R13, RZ, RZ, R11 ;  /* 0x000000ffff0d7224 */ /* 0x000fe200078e000b */
[----:B------:R-:W-:Y:S02]  /*35e0*/  R2UR UR6, R12 ;  /* 0x000000000c0672ca */ /* 0x000fe400000e0000 */
[----:B------:R-:W-:Y:S02]  /*35f0*/  R2UR UR4, R18 ;  /* 0x00000000120472ca */ /* 0x000fe400000e0000 */
[----:B------:R-:W-:Y:S02]  /*3600*/  R2UR UR7, R13 ;  /* 0x000000000d0772ca */ /* 0x000fe400000e0000 */
[----:B------:R-:W-:Y:S01]  /*3610*/  R2UR UR5, R19 ;  /* 0x00000000130572ca */ /* 0x000fe200000e0000 */
[----:B------:R-:W-:Y:S02]  /*3620*/  VIADD R10, R10, 0x906 ;  /* 0x000009060a0a7836 */ /* 0x000fe40000000000 */
[----:B----4-:R-:W-:Y:S01]  /*3630*/  VIADD R20, R20, 0xc06 ;  /* 0x00000c0614147836 */ /* 0x010fe20000000000 */
[----:B------:R-:W-:-:S02]  /*3640*/  WARPGROUP.DEPBAR.LE gsb0, 0x0 ;  /* 0x00008000000079c5 */ /* 0x000fc40000010000 */
[----:B------:R-:W-:-:S07]  /*3650*/  WARPGROUP.ARRIVE ;  /* 0x00000000000079c5 */ /* 0x000fce0000000000 */
[----:B------:R-:W-:Y:S01]  /*3660*/  HGMMA.64x96x16.F32.BF16 R24, gdesc[UR4], R24, gsb0 ;  /* 0x01600000041879f0 */ /* 0x000fe20008001818 */
[----:B------:R-:W-:Y:S02]  /*3670*/  R2UR UR6, R10 ;  /* 0x000000000a0672ca */ /* 0x000fe400000e0000 */
[----:B------:R-:W-:Y:S02]  /*3680*/  R2UR UR7, R11 ;  /* 0x000000000b0772ca */ /* 0x000fe400000e0000 */
[----:B------:R-:W-:Y:S02]  /*3690*/  R2UR UR4, R20 ;  /* 0x00000000140472ca */ /* 0x000fe400000e0000 */
[----:B------:R-:W-:Y:S01]  /*36a0*/  R2UR UR5, R21 ;  /* 0x00000000150572ca */ /* 0x000fe200000e0000 */
[----:B------:R0:W-:Y:S04]  /*36b0*/  STL [R1+0x70], R227 ;  /* 0x000070e301007387 */ /* 0x0001e80000100800 */
[----:B------:R0:W-:Y:S04]  /*36c0*/  STL [R1+0x70], R227 ;  /* 0x000070e301007387 */ /* 0x0001e80000100800 */
[----:B------:R0:W-:Y:S04]  /*36d0*/  STL [R1+0x70], R227 ;  /* 0x000070e301007387 */ /* 0x0001e80000100800 */
[----:B------:R0:W-:Y:S04]  /*36e0*/  STL [R1+0x70], R227 ;  /* 0x000070e301007387 */ /* 0x0001e80000100800 */
[----:B------:R0:W-:Y:S04]  /*36f0*/  STL [R1+0x70], R227 ;  /* 0x000070e301007387 */ /* 0x0001e80000100800 */
[----:B------:R0:W-:Y:S01]  /*3700*/  STL [R1+0x70], R227 ;  /* 0x000070e301007387 */ /* 0x0001e20000100800 */
[----:B------:R-:W-:-:S02]  /*3710*/  WARPGROUP.DEPBAR.LE gsb0, 0x0 ;  /* 0x00008000000079c5 */ /* 0x000fc40000010000 */
[----:B------:R-:W-:-:S06]  /*3720*/  WARPGROUP.ARRIVE ;  /* 0x00000000000079c5 */ /* 0x000fcc0000000000 */
[----:B------:R-:W-:Y:S01]  /*3730*/  HGMMA.64x96x16.F32.BF16 R24, gdesc[UR4], R24, gsb0 ;  /* 0x01600000041879f0 */ /* 0x000fe20008001818 */
[----:B------:R0:W-:Y:S04]  /*3740*/  STL [R1+0x70], R227 ;  /* 0x000070e301007387 */ /* 0x0001e80000100800 */
[----:B------:R0:W-:Y:S04]  /*3750*/  STL [R1+0x70], R227 ;  /* 0x000070e301007387 */ /* 0x0001e80000100800 */
[----:B------:R0:W-:Y:S04]  /*3760*/  STL [R1+0x70], R227 ;  /* 0x000070e301007387 */ /* 0x0001e80000100800 */
[----:B------:R0:W-:Y:S04]  /*3770*/  STL [R1+0x70], R227 ;  /* 0x000070e301007387 */ /* 0x0001e80000100800 */
[----:B------:R0:W-:Y:S04]  /*3780*/  STL [R1+0x70], R227 ;  /* 0x000070e301007387 */ /* 0x0001e80000100800 */
[----:B------:R0:W-:Y:S04]  /*3790*/  STL [R1+0x70], R227 ;  /* 0x000070e301007387 */ /* 0x0001e80000100800 */
[----:B------:R0:W-:Y:S01]  /*37a0*/  STL [R1+0x70], R227 ;  /* 0x000070e301007387 */ /* 0x0001e20000100800 */
[----:B------:R-:W-:-:S03]  /*37b0*/  LOP3.LUT R4, R4, 0x1, RZ, 0xfc, !PT ;  /* 0x0000000104047812 */ /* 0x000fc600078efcff */
[----:B------:R0:W-:Y:S04]  /*37c0*/  STL [R1+0x70], R227 ;  /* 0x000070e301007387 */ /* 0x0001e80000100800 */
[----:B------:R0:W-:Y:S04]  /*37d0*/  STL [R1+0x70], R227 ;  /* 0x000070e301007387 */ /* 0x0001e80000100800 */
[----:B------:R0:W-:Y:S01]  /*37e0*/  STL [R1+0x70], R227 ;  /* 0x000070e301007387 */ /* 0x0001e20000100800 */
[----:B------:R-:W-:Y:S02]  /*37f0*/  ISETP.NE.AND P0, PT, R4, 0x3, PT ;  /* 0x000000030400780c */ /* 0x000fe40003f05270 */
[----:B------:R-:W-:Y:S01]  /*3800*/  IADD3 R228, -R74, 0xb, RZ ;  /* 0x0000000b4ae47810 */ /* 0x000fe20007ffe1ff */
[----:B------:R-:W-:Y:S01]  /*3810*/  BSSY B0, `(.L_x_2211) ;  /* 0x0000005000007945 */ /* 0x000fe20003800000 */
[----:B------:R-:W-:-:S03]  /*3820*/  WARPGROUP.DEPBAR.LE gsb0, 0x0 ;  /* 0x00008000000079c5 */ /* 0x000fc60000010000 */
[----:B------:R0:W-:Y:S06]  /*3830*/  BAR.ARV R228, 0x100 ;  /* 0x000400e40000751d */ /* 0x0001ec0000002000 */
[----:B------:R-:W-:Y:S05]  /*3840*/  @!P0 BRA `(.L_x_2212) ;  /* 0x0000000000048947 */ /* 0x000fea0003800000 */
[----:B------:R-:W-:Y:S01]  /*3850*/  BPT.TRAP 0x1 ;  /* 0x000000040000795c */ /* 0x000fe20000300000 */
.L_x_2212:
[----:B------:R-:W-:Y:S05]  /*3860*/  BSYNC B0 ;  /* 0x0000000000007941 */ /* 0x000fea0003800000 */
.L_x_2211:
[----:B------:R-:W2:Y:S02]  /*3870*/  LDL.64 R10, [R1+0x20] ;  /* 0x00002000010a7983 */ /* 0x000ea40000100a00 */
[----:B--2---:R-:W-:-:S05]  /*3880*/  MOV R7, R10 ;  /* 0x0000000a00077202 */ /* 0x004fca0000000f00 */
[----:B-----5:R-:W-:-:S05]  /*3890*/  IMAD R0, R0, 0x8, R7 ;  /* 0x0000000800007824 */ /* 0x020fca00078e0207 */
[----:B------:R-:W-:-:S04]  /*38a0*/  PRMT R0, R73, 0x654, R0 ;  /* 0x0000065449007816 */ /* 0x000fc80000000000 */
[----:B------:R1:W-:Y:S01]  /*38b0*/  SYNCS.ARRIVE.TRANS64.RED.A1T0 RZ, [R0+URZ], RZ ;  /* 0x000000ff00ff79a7 */ /* 0x0003e2000810043f */
[----:B------:R-:W2:Y:S04]  /*38c0*/  LDL.64 R18, [R1+0x150] ;  /* 0x0001500001127983 */ /* 0x000ea80000100a00 */
[----:B------:R-:W3:Y:S04]  /*38d0*/  LDL R20, [R1+0x11c] ;  /* 0x00011c0001147983 */ /* 0x000ee80000100800 */
[----:B------:R-:W4:Y:S04]  /*38e0*/  LDL R21, [R1+0x50] ;  /* 0x0000500001157983 */ /* 0x000f280000100800 */
[----:B------:R-:W4:Y:S04]  /*38f0*/  LDL.64 R10, [R1+0x140] ;  /* 0x00014000010a7983 */ /* 0x000f280000100a00 */
[----:B------:R-:W4:Y:S04]  /*3900*/  LDL R76, [R1+0x148] ;  /* 0x00014800014c7983 */ /* 0x000f280000100800 */
[----:B------:R-:W4:Y:S04]  /*3910*/  LDL.128 R12, [R1+0x120] ;  /* 0x00012000010c7983 */ /* 0x000f280000100c00 */
[----:B------:R-:W4:Y:S04]  /*3920*/  LDL.128 R72, [R1+0x130] ;  /* 0x0001300001487983 */ /* 0x000f280000100c00 */
[----:B--2---:R3:W2:Y:S02]  /*3930*/  LD.E R18, desc[UR36][R18.64] ;  /* 0x0000002412127980 */ /* 0x0046a4000c101900 */
[----:B---3--:R-:W-:-:S02]  /*3940*/  SHF.R.S32.HI R19, RZ, 0x1f, R20 ;  /* 0x0000001fff137819 */ /* 0x008fc40000011414 */
[----:B----4-:R-:W-:Y:S01]  /*3950*/  ISETP.NE.AND P0, PT, R10, 0x1, PT ;  /* 0x000000010a00780c */ /* 0x010fe20003f05270 */
[----:B------:R-:W-:Y:S02]  /*3960*/  UMOV UR4, 0xffffffa0 ;  /* 0xffffffa000047882 */ /* 0x000fe40000000000 */
[----:B------:R-:W-:Y:S01]  /*3970*/  UIMAD UR4, UR44, UR4, 0x60 ;  /* 0x000000602c0474a4 */ /* 0x000fe2000f8e0204 */
[----:B------:R-:W-:-:S05]  /*3980*/  ISETP.GE.AND P1, PT, R73, 0x1, PT ;  /* 0x000000014900780c */ /* 0x000fca0003f26270 */
[----:B------:R-:W-:Y:S01]  /*3990*/  VIADD R72, R72, UR4 ;  /* 0x0000000448487c36 */ /* 0x000fe20008000000 */
[----:B------:R-:W-:Y:S01]  /*39a0*/  BSSY B0, `(.L_x_2213) ;  /* 0x00000a0000007945 */ /* 0x000fe20003800000 */
[----:B--2---:R-:W-:Y:S01]  /*39b0*/  FMUL.FTZ R7, R24, R18 ;  /* 0x0000001218077220 */ /* 0x004fe20000410000 */
[----:B------:R-:W-:Y:S01]  /*39c0*/  LEA.HI R24, R19, R20, RZ, 0x7 ;  /* 0x0000001413187211 */ /* 0x000fe200078f38ff */
[----:B------:R-:W-:-:S03]  /*39d0*/  FMUL.FTZ R4, R27, R18 ;  /* 0x000000121b047220 */ /* 0x000fc60000410000 */
[----:B------:R-:W-:Y:S01]  /*39e0*/  LOP3.LUT R27, R24, 0xffffff80, RZ, 0xc0, !PT ;  /* 0xffffff80181b7812 */ /* 0x000fe200078ec0ff */
[----:B-1----:R-:W-:-:S04]  /*39f0*/  FMUL.FTZ R0, R26, R18 ;  /* 0x000000121a007220 */ /* 0x002fc80000410000 */
[----:B------:R-:W-:Y:S02]  /*3a00*/  IMAD.IADD R27, R20, 0x1, -R27 ;  /* 0x00000001141b7824 */ /* 0x000fe400078e0a1b */
[----:B------:R-:W-:-:S03]  /*3a10*/  FMUL.FTZ R29, R29, R18 ;  /* 0x000000121d1d7220 */ /* 0x000fc60000410000 */
[----:B------:R-:W-:Y:S01]  /*3a20*/  SHF.R.S32.HI R26, RZ, 0x1f, R27 ;  /* 0x0000001fff1a7819 */ /* 0x000fe2000001141b */
[----:B------:R1:W2:Y:S01]  /*3a30*/  MUFU.TANH R91, R29 ;  /* 0x0000001d005b7308 */ /* 0x0002a20000002400 */
[-C--:B------:R-:W-:Y:S01]  /*3a40*/  FMUL.FTZ R89, R31, R18.reuse ;  /* 0x000000121f597220 */ /* 0x080fe20000410000 */
[-C--:B------:R-:W-:Y:S01]  /*3a50*/  FMUL.FTZ R33, R33, R18.reuse ;  /* 0x0000001221217220 */ /* 0x080fe20000410000 */
[----:B------:R-:W-:Y:S01]  /*3a60*/  FMUL.FTZ R93, R30, R18 ;  /* 0x000000121e5d7220 */ /* 0x000fe20000410000 */
[----:B------:R-:W-:Y:S02]  /*3a70*/  LEA.HI R31, R19, R20, RZ, 0x2 ;  /* 0x00000014131f7211 */ /* 0x000fe400078f10ff */
[----:B-1----:R-:W-:Y:S02]  /*3a80*/  LEA.HI R29, R26, R27, RZ, 0x2 ;  /* 0x0000001b1a1d7211 */ /* 0x002fe400078f10ff */
[----:B------:R1:W3:Y:S02]  /*3a90*/  MUFU.TANH R161, R33 ;  /* 0x0000002100a17308 */ /* 0x0002e40000002400 */
[----:B------:R-:W-:-:S02]  /*3aa0*/  SHF.R.S32.HI R30, RZ, 0x2, R29 ;  /* 0x00000002ff1e7819 */ /* 0x000fc4000001141d */
[----:B------:R-:W-:Y:S02]  /*3ab0*/  SHF.R.S32.HI R19, RZ, 0x1f, R29 ;  /* 0x0000001fff137819 */ /* 0x000fe4000001141d */
[----:B------:R-:W-:Y:S02]  /*3ac0*/  LEA.HI R26, R26, R27, RZ, 0x5 ;  /* 0x0000001b1a1a7211 */ /* 0x000fe400078f28ff */
[----:B-1----:R-:W-:Y:S02]  /*3ad0*/  LOP3.LUT R33, R31, 0xfffffffc, RZ, 0xc0, !PT ;  /* 0xfffffffc1f217812 */ /* 0x002fe400078ec0ff */
[----:B------:R-:W-:Y:S02]  /*3ae0*/  LEA.HI R31, R19, R30, RZ, 0x3 ;  /* 0x0000001e131f7211 */ /* 0x000fe400078f18ff */
[----:B------:R-:W-:Y:S01]  /*3af0*/  SHF.R.S32.HI R19, RZ, 0x7, R24 ;  /* 0x00000007ff137819 */ /* 0x000fe20000011418 */
[----:B------:R-:W-:Y:S01]  /*3b00*/  IMAD.IADD R33, R20, 0x1, -R33 ;  /* 0x0000000114217824 */ /* 0x000fe200078e0a21 */
[----:B------:R-:W-:-:S02]  /*3b10*/  LOP3.LUT R31, R31, 0xfffffff8, RZ, 0xc0, !PT ;  /* 0xfffffff81f1f7812 */ /* 0x000fc400078ec0ff */
[----:B------:R-:W-:Y:S02]  /*3b20*/  LEA.HI R24, R24, R19, RZ, 0x1 ;  /* 0x0000001318187211 */ /* 0x000fe400078f08ff */
[----:B------:R-:W-:Y:S01]  /*3b30*/  SHF.R.S32.HI R26, RZ, 0x5, R26 ;  /* 0x00000005ff1a7819 */ /* 0x000fe2000001141a */
[----:B------:R-:W-:Y:S01]  /*3b40*/  IMAD.IADD R31, R30, 0x1, -R31 ;  /* 0x000000011e1f7824 */ /* 0x000fe200078e0a1f */
[----:B------:R-:W-:Y:S02]  /*3b50*/  LOP3.LUT R24, R24, 0x3fffffe, RZ, 0xc0, !PT ;  /* 0x03fffffe18187812 */ /* 0x000fe400078ec0ff */
[----:B------:R-:W-:Y:S01]  /*3b60*/  LEA.HI R20, R33, R33, RZ, 0x1 ;  /* 0x0000002121147211 */ /* 0x000fe200078f08ff */
[----:B------:R-:W-:Y:S02]  /*3b70*/  IMAD R26, R21, 0x8, R26 ;  /* 0x00000008151a7824 */ /* 0x000fe400078e021a */
[----:B------:R-:W-:Y:S01]  /*3b80*/  IMAD.IADD R24, R19, 0x1, -R24 ;  /* 0x0000000113187824 */ /* 0x000fe200078e0a18 */
[----:B------:R-:W-:Y:S01]  /*3b90*/  LOP3.LUT R20, R20, 0x1ffffffe, RZ, 0xc0, !PT ;  /* 0x1ffffffe14147812 */ /* 0x000fe200078ec0ff */
[----:B------:R-:W-:-:S04]  /*3ba0*/  IMAD.U32 R31, R26, 0x10, R31 ;  /* 0x000000101a1f7824 */ /* 0x000fc800078e001f */
[----:B------:R-:W-:Y:S02]  /*3bb0*/  IMAD.IADD R20, R33, 0x1, -R20 ;  /* 0x0000000121147824 */ /* 0x000fe400078e0a14 */
[----:B------:R-:W-:-:S04]  /*3bc0*/  IMAD R31, R24, 0x40, R31 ;  /* 0x00000040181f7824 */ /* 0x000fc800078e021f */
[----:B------:R-:W-:-:S04]  /*3bd0*/  IMAD R20, R20, 0x8, R31 ;  /* 0x0000000814147824 */ /* 0x000fc800078e021f */
[----:B------:R-:W-:-:S05]  /*3be0*/  @P0 IMAD.HI.U32 R11, R20, R11, RZ ;  /* 0x0000000b140b0227 */ /* 0x000fca00078e00ff */
[----:B------:R-:W-:Y:S01]  /*3bf0*/  @P0 SHF.R.U32.HI R20, RZ, R76, R11 ;  /* 0x0000004cff140219 */ /* 0x000fe2000001160b */
[----:B------:R-:W-:Y:S01]  /*3c00*/  IMAD.U32 R24, RZ, RZ, UR44 ;  /* 0x0000002cff187e24 */ /* 0x000fe2000f8e00ff */
[----:B------:R-:W-:-:S03]  /*3c10*/  LOP3.LUT R10, R29, 0x7ffffffc, RZ, 0xc0, !PT ;  /* 0x7ffffffc1d0a7812 */ /* 0x000fc600078ec0ff */
[----:B------:R-:W1:Y:S01]  /*3c20*/  SHFL.IDX PT, R30, R20, RZ, 0x1c1f ;  /* 0x001c1fff141e7589 */ /* 0x000e6200000e0000 */
[----:B------:R-:W-:Y:S02]  /*3c30*/  IMAD R11, R24, -0x60, R13 ;  /* 0xffffffa0180b7824 */ /* 0x000fe400078e020d */
        /* <DEDUP_REMOVED lines=39> */
[----:B------:R-:W-:-:S02]  /*3eb0*/  IMAD.IADD R10, R27, 0x1, -R10 ;  /* 0x000000011b0a7824 */ /* 0x000fc400078e0a0a */
[-C--:B------:R-:W-:Y:S01]  /*3ec0*/  FMUL.FTZ R70, R70, R18.reuse ;  /* 0x0000001246467220 */ /* 0x080fe20000410000 */
[----:B------:R-:W-:Y:S02]  /*3ed0*/  VIADD R19, R11, 0x61 ;  /* 0x000000610b137836 */ /* 0x000fe40000000000 */
[----:B------:R-:W-:Y:S01]  /*3ee0*/  FMUL.FTZ R18, R71, R18 ;  /* 0x0000001247127220 */ /* 0x000fe20000410000 */
[----:B------:R-:W4:Y:S01]  /*3ef0*/  MUFU.TANH R7, R7 ;  /* 0x0000000700077308 */ /* 0x000f220000002400 */
[----:B------:R-:W-:Y:S02]  /*3f00*/  IMAD R19, R10, -0x2, R19 ;  /* 0xfffffffe0a137824 */ /* 0x000fe400078e0213 */
[----:B------:R-:W-:Y:S02]  /*3f10*/  VIADD R11, R11, 0x60 ;  /* 0x000000600b0b7836 */ /* 0x000fe40000000000 */
[----:B------:R-:W-:-:S03]  /*3f20*/  IMAD.IADD R24, R19, 0x1, -R12 ;  /* 0x0000000113187824 */ /* 0x000fc600078e0a0c */
[----:B------:R-:W0:Y:S01]  /*3f30*/  MUFU.TANH R25, R25 ;  /* 0x0000001900197308 */ /* 0x000e220000002400 */
[----:B------:R-:W-:-:S07]  /*3f40*/  LOP3.LUT R19, RZ, R14, RZ, 0x33, !PT ;  /* 0x0000000eff137212 */ /* 0x000fce00078e33ff */
[----:B------:R-:W0:Y:S01]  /*3f50*/  MUFU.TANH R0, R0 ;  /* 0x0000000000007308 */ /* 0x000e220000002400 */
[----:B------:R-:W-:-:S07]  /*3f60*/  IMAD.U32 R27, RZ, RZ, UR4 ;  /* 0x00000004ff1b7e24 */ /* 0x000fce000f8e00ff */
[----:B------:R-:W0:Y:S01]  /*3f70*/  MUFU.TANH R4, R4 ;  /* 0x0000000400047308 */ /* 0x000e220000002400 */
[----:B------:R-:W-:-:S07]  /*3f80*/  IMAD R21, R10, -0x2, R11 ;  /* 0xfffffffe0a157824 */ /* 0x000fce00078e020b */
        /* <DEDUP_REMOVED lines=42> */
[----:B------:R0:W0:Y:S01]  /*4230*/  MUFU.TANH R190, R18 ;  /* 0x0000001200be7308 */ /* 0x0000220000002400 */
[----:B------:R-:W-:-:S02]  /*4240*/  IMAD.IADD R19, R24, 0x1, R19 ;  /* 0x0000000118137824 */ /* 0x000fc400078e0213 */
[----:B------:R-:W-:Y:S01]  /*4250*/  IMAD R24, R10, -0x2, R27 ;  /* 0xfffffffe0a187824 */ /* 0x000fe200078e021b */
[----:B-1----:R-:W-:Y:S01]  /*4260*/  VIADDMNMX R10, R30, R26, R21, PT ;  /* 0x0000001a1e0a7246 */ /* 0x002fe20003800115 */
[----:B------:R-:W-:Y:S01]  /*4270*/  IMAD.IADD R11, R19, 0x1, R30 ;  /* 0x00000001130b7824 */ /* 0x000fe200078e021e */
[----:B--234-:R-:W-:Y:S06]  /*4280*/  @!P1 BRA `(.L_x_2214) ;  /* 0x0000000000449947 */ /* 0x01cfec0003800000 */
[----:B------:R-:W-:Y:S01]  /*4290*/  IADD3 R14, -R12, R13, R30 ;  /* 0x0000000d0c0e7210 */ /* 0x000fe20007ffe11e */
[----:B------:R-:W-:Y:S03]  /*42a0*/  BSSY B1, `(.L_x_2215) ;  /* 0x000000c000017945 */ /* 0x000fe60003800000 */
[----:B------:R-:W-:-:S13]  /*42b0*/  ISETP.GT.AND P0, PT, R14, -0x1, PT ;  /* 0xffffffff0e00780c */ /* 0x000fda0003f04270 */
[----:B------:R-:W-:Y:S05]  /*42c0*/  @P0 BRA `(.L_x_2216) ;  /* 0x0000000000180947 */ /* 0x000fea0003800000 */
[----:B------:R-:W-:Y:S02]  /*42d0*/  ISETP.NE.AND P0, PT, R73, 0x1, PT ;  /* 0x000000014900780c */ /* 0x000fe40003f05270 */
[----:B------:R-:W-:-:S11]  /*42e0*/  LOP3.LUT R15, RZ, R14, RZ, 0x33, !PT ;  /* 0x0000000eff0f7212 */ /* 0x000fd600078e33ff */
[----:B------:R-:W-:-:S05]  /*42f0*/  @P0 IMAD.HI.U32 R14, R15, R74, RZ ;  /* 0x0000004a0f0e0227 */ /* 0x000fca00078e00ff */
[----:B------:R-:W-:-:S04]  /*4300*/  @P0 SHF.R.U32.HI R15, RZ, R75, R14 ;  /* 0x0000004bff0f0219 */ /* 0x000fc8000001160e */
[----:B------:R-:W-:Y:S01]  /*4310*/  LOP3.LUT R14, RZ, R15, RZ, 0x33, !PT ;  /* 0x0000000fff0e7212 */ /* 0x000fe200078e33ff */
[----:B------:R-:W-:Y:S06]  /*4320*/  BRA `(.L_x_2217) ;  /* 0x00000000000c7947 */ /* 0x000fec0003800000 */
.L_x_2216:
[----:B------:R-:W-:-:S13]  /*4330*/  ISETP.NE.AND P0, PT, R73, 0x1, PT ;  /* 0x000000014900780c */ /* 0x000fda0003f05270 */
[----:B0-----:R-:W-:-:S05]  /*4340*/  @P0 IMAD.HI.U32 R18, R14, R74, RZ ;  /* 0x0000004a0e120227 */ /* 0x001fca00078e00ff */
[----:B------:R-:W-:-:S07]  /*4350*/  @P0 SHF.R.U32.HI R14, RZ, R75, R18 ;  /* 0x0000004bff0e0219 */ /* 0x000fce0000011612 */
.L_x_2217:
[----:B------:R-:W-:Y:S05]  /*4360*/  BSYNC B1 ;  /* 0x0000000000017941 */ /* 0x000fea0003800000 */
.L_x_2215:
[----:B------:R-:W-:-:S05]  /*4370*/  IMAD R14, R14, R73, R24 ;  /* 0x000000490e0e7224 */ /* 0x000fca00078e0218 */
[----:B------:R-:W-:Y:S02]  /*4380*/  VIMNMX R11, R11, R14, !PT ;  /* 0x0000000e0b0b7248 */ /* 0x000fe40007fe0100 */
[----:B------:R-:W-:-:S07]  /*4390*/  VIADDMNMX R10, R14, R73, R10, PT ;  /* 0x000000490e0a7246 */ /* 0x000fce000380010a */
.L_x_2214:
[----:B------:R-:W-:Y:S05]  /*43a0*/  BSYNC B0 ;  /* 0x0000000000007941 */ /* 0x000fea0003800000 */
.L_x_2213:
[C---:B------:R-:W-:Y:S01]  /*43b0*/  ISETP.GE.AND P1, PT, R72.reuse, 0x9, PT ;  /* 0x000000094800780c */ /* 0x040fe20003f26270 */
[----:B------:R-:W1:Y:S01]  /*43c0*/  SHFL.IDX PT, R20, R20, 0x1, 0x1c1f ;  /* 0x003c1f0014147f89 */ /* 0x000e6200000e0000 */
[----:B------:R-:W-:Y:S01]  /*43d0*/  ISETP.GE.AND P0, PT, R72, 0x2, PT ;  /* 0x000000024800780c */ /* 0x000fe20003f06270 */
[----:B------:R-:W-:Y:S01]  /*43e0*/  BSSY B0, `(.L_x_2218) ;  /* 0x0000086000007945 */ /* 0x000fe20003800000 */
[C---:B------:R-:W-:Y:S02]  /*43f0*/  ISETP.GT.AND P2, PT, R11.reuse, 0x8, !P1 ;  /* 0x000000080b00780c */ /* 0x040fe40004f44270 */
[----:B------:R-:W-:Y:S02]  /*4400*/  ISETP.GT.AND P3, PT, R11, 0x1, !P0 ;  /* 0x000000010b00780c */ /* 0x000fe40004764270 */
[----:B------:R-:W-:Y:S02]  /*4410*/  ISETP.LT.OR P2, PT, R10, 0x9, P2 ;  /* 0x000000090a00780c */ /* 0x000fe40001741670 */
[----:B------:R-:W-:-:S02]  /*4420*/  ISETP.GE.AND P4, PT, R72, 0x11, PT ;  /* 0x000000114800780c */ /* 0x000fc40003f86270 */
[----:B0-----:R-:W-:Y:S02]  /*4430*/  FSEL R97, R28, -INF , !P2 ;  /* 0xff8000001c617808 */ /* 0x001fe40005000000 */
[----:B------:R-:W-:Y:S02]  /*4440*/  ISETP.LT.OR P3, PT, R10, 0x2, P3 ;  /* 0x000000020a00780c */ /* 0x000fe40001f61670 */
[----:B------:R-:W-:Y:S02]  /*4450*/  ISETP.GT.AND P2, PT, R11, 0x10, !P4 ;  /* 0x000000100b00780c */ /* 0x000fe40006744270 */
[----:B------:R-:W-:Y:S02]  /*4460*/  ISETP.GE.AND P5, PT, R72, 0xa, PT ;  /* 0x0000000a4800780c */ /* 0x000fe40003fa6270 */
[----:B------:R-:W-:Y:S02]  /*4470*/  FSEL R99, R25, -INF , !P3 ;  /* 0xff80000019637808 */ /* 0x000fe40005800000 */
[----:B------:R-:W-:-:S02]  /*4480*/  P2R R18, PR, RZ, 0x10 ;  /* 0x00000010ff127803 */ /* 0x000fc40000000000 */
[----:B------:R-:W-:Y:S02]  /*4490*/  ISETP.LT.OR P2, PT, R10, 0x11, P2 ;  /* 0x000000110a00780c */ /* 0x000fe40001741670 */
[C---:B------:R-:W-:Y:S02]  /*44a0*/  ISETP.GT.AND P3, PT, R11.reuse, 0x9, !P5 ;  /* 0x000000090b00780c */ /* 0x040fe40006f64270 */
[----:B------:R-:W-:Y:S02]  /*44b0*/  ISETP.GE.AND P4, PT, R72, 0x12, PT ;  /* 0x000000124800780c */ /* 0x000fe40003f86270 */
[----:B------:R-:W-:Y:S02]  /*44c0*/  FSEL R160, R32, -INF , !P2 ;  /* 0xff80000020a07808 */ /* 0x000fe40005000000 */
[----:B------:R-:W-:Y:S02]  /*44d0*/  ISETP.LT.OR P3, PT, R10, 0xa, P3 ;  /* 0x0000000a0a00780c */ /* 0x000fe40001f61670 */
[----:B------:R-:W-:-:S02]  /*44e0*/  ISETP.GT.AND P2, PT, R11, 0x11, !P4 ;  /* 0x000000110b00780c */ /* 0x000fc40006744270 */
[----:B------:R-:W-:Y:S02]  /*44f0*/  FSEL R91, R91, -INF , !P3 ;  /* 0xff8000005b5b7808 */ /* 0x000fe40005800000 */
        /* <DEDUP_REMOVED lines=23> */
[C---:B------:R-:W-:Y:S02]  /*4670*/  ISETP.GT.AND P2, PT, R11.reuse, 0x28, !P3 ;  /* 0x000000280b00780c */ /* 0x040fe40005f44270 */
        /* <DEDUP_REMOVED lines=63> */
[----:B------:R-:W-:-:S04]  /*4a70*/  ISETP.GT.AND P6, PT, R11, RZ, !P6 ;  /* 0x000000ff0b00720c */ /* 0x000fc800077c4270 */
[----:B------:R-:W-:-:S04]  /*4a80*/  ISETP.LT.OR P6, PT, R10, 0x1, P6 ;  /* 0x000000010a00780c */ /* 0x000fc800037c1670 */
[----:B------:R-:W-:Y:S01]  /*4a90*/  FSEL R101, R7, -INF , !P6 ;  /* 0xff80000007657808 */ /* 0x000fe20007000000 */
[----:B-1----:R-:W-:Y:S01]  /*4aa0*/  IMAD.IADD R7, R19, 0x1, R20 ;  /* 0x0000000113077824 */ /* 0x002fe200078e0214 */
[----:B------:R-:W-:-:S04]  /*4ab0*/  ISETP.GE.AND P6, PT, R72, 0x5a, PT ;  /* 0x0000005a4800780c */ /* 0x000fc80003fc6270 */
[----:B------:R-:W-:Y:S02]  /*4ac0*/  P2R R40, PR, RZ, 0x40 ;  /* 0x00000040ff287803 */ /* 0x000fe40000000000 */
[----:B------:R-:W-:-:S04]  /*4ad0*/  ISETP.GT.AND P6, PT, R11, 0x59, !P6 ;  /* 0x000000590b00780c */ /* 0x000fc800077c4270 */
[----:B------:R-:W-:Y:S02]  /*4ae0*/  ISETP.LT.OR P6, PT, R10, 0x5a, P6 ;  /* 0x0000005a0a00780c */ /* 0x000fe400037c1670 */
[----:B------:R-:W-:Y:S02]  /*4af0*/  VIADDMNMX R10, R20, R26, R21, PT ;  /* 0x0000001a140a7246 */ /* 0x000fe40003800115 */
[----:B------:R-:W-:Y:S02]  /*4b00*/  FSEL R186, R69, -INF , !P6 ;  /* 0xff80000045ba7808 */ /* 0x000fe40007000000 */
[----:B------:R-:W-:-:S13]  /*4b10*/  ISETP.GE.AND P6, PT, R73, 0x1, PT ;  /* 0x000000014900780c */ /* 0x000fda0003fc6270 */
[----:B------:R-:W-:Y:S05]  /*4b20*/  @!P6 BRA `(.L_x_2219) ;  /* 0x000000000044e947 */ /* 0x000fea0003800000 */
        /* <DEDUP_REMOVED lines=10> */
.L_x_2221:
[----:B------:R-:W-:-:S13]  /*4bd0*/  ISETP.NE.AND P6, PT, R73, 0x1, PT ;  /* 0x000000014900780c */ /* 0x000fda0003fc5270 */
[----:B------:R-:W-:-:S05]  /*4be0*/  @P6 IMAD.HI.U32 R74, R12, R74, RZ ;  /* 0x0000004a0c4a6227 */ /* 0x000fca00078e00ff */
[----:B------:R-:W-:-:S07]  /*4bf0*/  @P6 SHF.R.U32.HI R12, RZ, R75, R74 ;  /* 0x0000004bff0c6219 */ /* 0x000fce000001164a */
.L_x_2222:
[----:B------:R-:W-:Y:S05]  /*4c00*/  BSYNC B1 ;  /* 0x0000000000017941 */ /* 0x000fea0003800000 */
.L_x_2220:
[----:B------:R-:W-:-:S05]  /*4c10*/  IMAD R12, R12, R73, R24 ;  /* 0x000000490c0c7224 */ /* 0x000fca00078e0218 */
[----:B------:R-:W-:Y:S02]  /*4c20*/  VIADDMNMX R10, R12, R73, R10, PT ;  /* 0x000000490c0a7246 */ /* 0x000fe4000380010a */
[----:B------:R-:W-:-:S07]  /*4c30*/  VIMNMX R7, R7, R12, !PT ;  /* 0x0000000c07077248 */ /* 0x000fce0007fe0100 */
.L_x_2219:
[----:B------:R-:W-:Y:S05]  /*4c40*/  BSYNC B0 ;  /* 0x0000000000007941 */ /* 0x000fea0003800000 */
.L_x_2218:
[C---:B------:R-:W-:Y:S01]  /*4c50*/  ISETP.GT.AND P0, PT, R7.reuse, 0x1, !P0 ;  /* 0x000000010700780c */ /* 0x040fe20004704270 */
[----:B------:R-:W2:Y:S01]  /*4c60*/  LDL R156, [R1+0x230] ;  /* 0x00023000019c7983 */ /* 0x000ea20000100800 */
[----:B------:R-:W-:Y:S02]  /*4c70*/  ISETP.GT.AND P1, PT, R7, 0x8, !P1 ;  /* 0x000000080700780c */ /* 0x000fe40004f24270 */
[C---:B------:R-:W-:Y:S01]  /*4c80*/  ISETP.LT.OR P0, PT, R10.reuse, 0x2, P0 ;  /* 0x000000020a00780c */ /* 0x040fe20000701670 */
[----:B------:R-:W3:Y:S01]  /*4c90*/  LDL R20, [R1+0x260] ;  /* 0x0002600001147983 */ /* 0x000ee20000100800 */
[----:B------:R-:W-:Y:S02]  /*4ca0*/  ISETP.LT.OR P1, PT, R10, 0x9, P1 ;  /* 0x000000090a00780c */ /* 0x000fe40000f21670 */
[----:B------:R-:W-:Y:S01]  /*4cb0*/  FSEL R95, R4, -INF , !P0 ;  /* 0xff800000045f7808 */ /* 0x000fe20004000000 */
[----:B------:R-:W4:Y:S01]  /*4cc0*/  LDL R152, [R1+0x324] ;  /* 0x0003240001987983 */ /* 0x000f220000100800 */
[----:B------:R-:W-:-:S02]  /*4cd0*/  ISETP.NE.AND P0, PT, R15, RZ, PT ;  /* 0x000000ff0f00720c */ /* 0x000fc40003f05270 */
[----:B------:R-:W-:Y:S01]  /*4ce0*/  FSEL R93, R93, -INF , !P1 ;  /* 0xff8000005d5d7808 */ /* 0x000fe20004800000 */
[----:B------:R-:W2:Y:S01]  /*4cf0*/  LDL R15, [R1+0x1f8] ;  /* 0x0001f800010f7983 */ /* 0x000ea20000100800 */
[----:B------:R-:W-:Y:S02]  /*4d00*/  ISETP.GT.AND P0, PT, R7, 0x9, !P0 ;  /* 0x000000090700780c */ /* 0x000fe40004704270 */
[----:B------:R-:W-:Y:S01]  /*4d10*/  ISETP.NE.AND P1, PT, R27, RZ, PT ;  /* 0x000000ff1b00720c */ /* 0x000fe20003f25270 */
[----:B------:R-:W4:Y:S01]  /*4d20*/  LDL R154, [R1+0x328] ;  /* 0x00032800019a7983 */ /* 0x000f220000100800 */
[----:B------:R-:W-:Y:S02]  /*4d30*/  ISETP.LT.OR P0, PT, R10, 0xa, P0 ;  /* 0x0000000a0a00780c */ /* 0x000fe40000701670 */
[----:B------:R-:W-:Y:S01]  /*4d40*/  ISETP.NE.AND P6, PT, R28, RZ, PT ;  /* 0x000000ff1c00720c */ /* 0x000fe20003fc5270 */
[----:B------:R-:W4:Y:S01]  /*4d50*/  LDL R68, [R1+0x244] ;  /* 0x0002440001447983 */ /* 0x000f220000100800 */
[----:B------:R-:W-:-:S02]  /*4d60*/  FSEL R89, R89, -INF , !P0 ;  /* 0xff80000059597808 */ /* 0x000fc40004000000 */
[----:B------:R-:W-:Y:S01]  /*4d70*/  ISETP.NE.AND P0, PT, R18, RZ, PT ;  /* 0x000000ff1200720c */ /* 0x000fe20003f05270 */
[----:B------:R-:W4:Y:S01]  /*4d80*/  LDL R72, [R1+0x24c] ;  /* 0x00024c0001487983 */ /* 0x000f220000100800 */
[----:B------:R-:W-:Y:S02]  /*4d90*/  FMNMX.FTZ R4, R101, R99, !PT ;  /* 0x0000006365047209 */ /* 0x000fe40007810000 */
[----:B------:R-:W-:Y:S01]  /*4da0*/  ISETP.GT.AND P0, PT, R7, 0x10, !P0 ;  /* 0x000000100700780c */ /* 0x000fe20004704270 */
[----:B------:R-:W3:Y:S01]  /*4db0*/  LDL R18, [R1+0x250] ;  /* 0x0002500001127983 */ /* 0x000ee20000100800 */
[----:B------:R-:W-:Y:S02]  /*4dc0*/  FMNMX.FTZ R4, R97, R4, !PT ;  /* 0x0000000461047209 */ /* 0x000fe40007810000 */
[----:B------:R-:W-:Y:S01]  /*4dd0*/  ISETP.LT.OR P0, PT, R10, 0x11, P0 ;  /* 0x000000110a00780c */ /* 0x000fe20000701670 */
[----:B------:R-:W4:Y:S01]  /*4de0*/  LDL R74, [R1+0x254] ;  /* 0x00025400014a7983 */ /* 0x000f220000100800 */
[----:B------:R-:W-:-:S02]  /*4df0*/  FMNMX.FTZ R11, R91, R4, !PT ;  /* 0x000000045b0b7209 */ /* 0x000fc40007810000 */
[----:B------:R-:W-:Y:S01]  /*4e00*/  FSEL R225, R225, -INF , !P0 ;  /* 0xff800000e1e17808 */ /* 0x000fe20004000000 */
[----:B------:R-:W4:Y:S01]  /*4e10*/  LDL R76, [R1+0x258] ;  /* 0x00025800014c7983 */ /* 0x000f220000100800 */
[----:B------:R-:W-:Y:S02]  /*4e20*/  ISETP.NE.AND P0, PT, R25, RZ, PT ;  /* 0x000000ff1900720c */ /* 0x000fe40003f05270 */
[----:B------:R-:W-:Y:S01]  /*4e30*/  FMNMX.FTZ R4, R160, R11, !PT ;  /* 0x0000000ba0047209 */ /* 0x000fe20007810000 */
[----:B------:R-:W4:Y:S01]  /*4e40*/  LDL R78, [R1+0x25c] ;  /* 0x00025c00014e7983 */ /* 0x000f220000100800 */
[----:B------:R-:W-:Y:S02]  /*4e50*/  ISETP.GT.AND P0, PT, R7, 0x11, !P0 ;  /* 0x000000110700780c */ /* 0x000fe40004704270 */
[----:B------:R-:W-:Y:S01]  /*4e60*/  FMNMX.FTZ R4, R161, R4, !PT ;  /* 0x00000004a1047209 */ /* 0x000fe20007810000 */
[----:B------:R-:W4:Y:S01]  /*4e70*/  LDL R80, [R1+0x264] ;  /* 0x0002640001507983 */ /* 0x000f220000100800 */
[----:B------:R-:W-:-:S02]  /*4e80*/  ISETP.LT.OR P0, PT, R10, 0x12, P0 ;  /* 0x000000120a00780c */ /* 0x000fc40000701670 */
[C---:B------:R-:W-:Y:S01]  /*4e90*/  ISETP.GT.AND P2, PT, R7.reuse, 0x49, !P2 ;  /* 0x000000490700780c */ /* 0x040fe20005744270 */
[----:B------:R-:W4:Y:S01]  /*4ea0*/  LDL R82, [R1+0x268] ;  /* 0x0002680001527983 */ /* 0x000f220000100800 */
[----:B------:R-:W-:Y:S02]  /*4eb0*/  FSEL R224, R224, -INF , !P0 ;  /* 0xff800000e0e07808 */ /* 0x000fe40004000000 */
[----:B------:R-:W-:Y:S01]  /*4ec0*/  ISETP.GT.AND P0, PT, R7, 0x18, !P1 ;  /* 0x000000180700780c */ /* 0x000fe20004f04270 */
[----:B------:R-:W4:Y:S01]  /*4ed0*/  LDL R84, [R1+0x26c] ;  /* 0x00026c0001547983 */ /* 0x000f220000100800 */
[----:B------:R-:W-:Y:S02]  /*4ee0*/  ISETP.NE.AND P1, PT, R37, RZ, PT ;  /* 0x000000ff2500720c */ /* 0x000fe40003f25270 */
[----:B------:R-:W-:Y:S01]  /*4ef0*/  ISETP.LT.OR P0, PT, R10, 0x19, P0 ;  /* 0x000000190a00780c */ /* 0x000fe20000701670 */
[----:B------:R-:W4:Y:S01]  /*4f00*/  LDL R86, [R1+0x274] ;  /* 0x0002740001567983 */ /* 0x000f220000100800 */
[----:B------:R-:W-:-:S02]  /*4f10*/  ISETP.GT.AND P3, PT, R7, 0x50, !P3 ;  /* 0x000000500700780c */ /* 0x000fc40005f64270 */
[----:B------:R-:W-:Y:S01]  /*4f20*/  FSEL R223, R223, -INF , !P0 ;  /* 0xff800000dfdf7808 */ /* 0x000fe20004000000 */
[----:B------:R-:W4:Y:S01]  /*4f30*/  LDL R88, [R1+0x278] ;  /* 0x0002780001587983 */ /* 0x000f220000100800 */
[C---:B------:R-:W-:Y:S02]  /*4f40*/  ISETP.GT.AND P0, PT, R7.reuse, 0x19, !P6 ;  /* 0x000000190700780c */ /* 0x040fe40007704270 */
[----:B------:R-:W-:Y:S01]  /*4f50*/  ISETP.NE.AND P6, PT, R14, RZ, PT ;  /* 0x000000ff0e00720c */ /* 0x000fe20003fc5270 */
[----:B------:R-:W4:Y:S01]  /*4f60*/  LDL R90, [R1+0x27c] ;  /* 0x00027c00015a7983 */ /* 0x000f220000100800 */
[----:B------:R-:W-:Y:S02]  /*4f70*/  ISETP.LT.OR P0, PT, R10, 0x1a, P0 ;  /* 0x0000001a0a00780c */ /* 0x000fe40000701670 */
[----:B------:R-:W-:Y:S01]  /*4f80*/  ISETP.GT.AND P4, PT, R7, 0x51, !P4 ;  /* 0x000000510700780c */ /* 0x000fe20006784270 */
[----:B------:R-:W3:Y:S01]  /*4f90*/  LDL R14, [R1+0x240] ;  /* 0x00024000010e7983 */ /* 0x000ee20000100800 */
[----:B------:R-:W-:-:S02]  /*4fa0*/  FSEL R222, R222, -INF , !P0 ;  /* 0xff800000dede7808 */ /* 0x000fc40004000000 */
[----:B------:R-:W-:Y:S01]  /*4fb0*/  ISETP.NE.AND P0, PT, R29, RZ, PT ;  /* 0x000000ff1d00720c */ /* 0x000fe20003f05270 */
[----:B------:R-:W4:Y:S01]  /*4fc0*/  LDL R24, [R1+0x280] ;  /* 0x0002800001187983 */ /* 0x000f220000100800 */
[C---:B------:R-:W-:Y:S02]  /*4fd0*/  ISETP.GT.AND P5, PT, R7.reuse, 0x58, !P5 ;  /* 0x000000580700780c */ /* 0x040fe40006fa4270 */
[----:B------:R-:W-:Y:S01]  /*4fe0*/  ISETP.GT.AND P0, PT, R7, 0x20, !P0 ;  /* 0x000000200700780c */ /* 0x000fe20004704270 */
[----:B------:R-:W4:Y:S01]  /*4ff0*/  LDL R92, [R1+0x284] ;  /* 0x00028400015c7983 */ /* 0x000f220000100800 */
[C---:B------:R-:W-:Y:S02]  /*5000*/  ISETP.LT.OR P2, PT, R10.reuse, 0x4a, P2 ;  /* 0x0000004a0a00780c */ /* 0x040fe40001741670 */
[C---:B------:R-:W-:Y:S01]  /*5010*/  ISETP.LT.OR P0, PT, R10.reuse, 0x21, P0 ;  /* 0x000000210a00780c */ /* 0x040fe20000701670 */
[----:B------:R-:W4:Y:S01]  /*5020*/  LDL R94, [R1+0x288] ;  /* 0x00028800015e7983 */ /* 0x000f220000100800 */
[----:B------:R-:W-:-:S02]  /*5030*/  ISETP.LT.OR P3, PT, R10, 0x51, P3 ;  /* 0x000000510a00780c */ /* 0x000fc40001f61670 */
[----:B------:R-:W-:Y:S01]  /*5040*/  FSEL R215, R215, -INF , !P0 ;  /* 0xff800000d7d77808 */ /* 0x000fe20004000000 */
[----:B------:R-:W4:Y:S01]  /*5050*/  LDL R96, [R1+0x28c] ;  /* 0x00028c0001607983 */ /* 0x000f220000100800 */
[----:B------:R-:W-:Y:S02]  /*5060*/  ISETP.NE.AND P0, PT, R30, RZ, PT ;  /* 0x000000ff1e00720c */ /* 0x000fe40003f05270 */
[----:B------:R-:W-:Y:S01]  /*5070*/  FSEL R200, R200, -INF , !P2 ;  /* 0xff800000c8c87808 */ /* 0x000fe20005000000 */
[----:B------:R-:W4:Y:S01]  /*5080*/  LDL R26, [R1+0x290] ;  /* 0x00029000011a7983 */ /* 0x000f220000100800 */
[----:B------:R-:W-:Y:S02]  /*5090*/  ISETP.GT.AND P0, PT, R7, 0x21, !P0 ;  /* 0x000000210700780c */ /* 0x000fe40004704270 */
[----:B------:R-:W-:Y:S01]  /*50a0*/  FSEL R187, R66, -INF , !P3 ;  /* 0xff80000042bb7808 */ /* 0x000fe20005800000 */
[----:B------:R-:W4:Y:S01]  /*50b0*/  LDL R98, [R1+0x294] ;  /* 0x0002940001627983 */ /* 0x000f220000100800 */
[----:B------:R-:W-:-:S02]  /*50c0*/  ISETP.LT.OR P0, PT, R10, 0x22, P0 ;  /* 0x000000220a00780c */ /* 0x000fc40000701670 */
[----:B------:R-:W-:Y:S01]  /*50d0*/  ISETP.LT.OR P4, PT, R10, 0x52, P4 ;  /* 0x000000520a00780c */ /* 0x000fe20002781670 */
[----:B------:R-:W4:Y:S01]  /*50e0*/  LDL R100, [R1+0x298] ;  /* 0x0002980001647983 */ /* 0x000f220000100800 */
[----:B------:R-:W-:Y:S02]  /*50f0*/  FSEL R210, R210, -INF , !P0 ;  /* 0xff800000d2d27808 */ /* 0x000fe40004000000 */
[----:B------:R-:W-:Y:S01]  /*5100*/  ISETP.NE.AND P0, PT, R31, RZ, PT ;  /* 0x000000ff1f00720c */ /* 0x000fe20003f05270 */
[----:B------:R-:W4:Y:S01]  /*5110*/  LDL R102, [R1+0x29c] ;  /* 0x00029c0001667983 */ /* 0x000f220000100800 */
[----:B------:R-:W-:Y:S02]  /*5120*/  ISETP.LT.OR P5, PT, R10, 0x59, P5 ;  /* 0x000000590a00780c */ /* 0x000fe40002fa1670 */
[----:B------:R-:W-:Y:S01]  /*5130*/  ISETP.GT.AND P0, PT, R7, 0x28, !P0 ;  /* 0x000000280700780c */ /* 0x000fe20004704270 */
[----:B------:R-:W4:Y:S01]  /*5140*/  LDL R28, [R1+0x2a0] ;  /* 0x0002a000011c7983 */ /* 0x000f220000100800 */
[----:B------:R-:W-:-:S02]  /*5150*/  FSEL R188, R67, -INF , !P4 ;  /* 0xff80000043bc7808 */ /* 0x000fc40006000000 */
[----:B------:R-:W-:Y:S01]  /*5160*/  ISETP.LT.OR P0, PT, R10, 0x29, P0 ;  /* 0x000000290a00780c */ /* 0x000fe20000701670 */
[----:B------:R-:W4:Y:S01]  /*5170*/  LDL R104, [R1+0x2a4] ;  /* 0x0002a40001687983 */ /* 0x000f220000100800 */
[----:B------:R-:W-:Y:S02]  /*5180*/  FSEL R189, R70, -INF , !P5 ;  /* 0xff80000046bd7808 */ /* 0x000fe40006800000 */
[----:B------:R-:W-:Y:S01]  /*5190*/  FSEL R212, R212, -INF , !P0 ;  /* 0xff800000d4d47808 */ /* 0x000fe20004000000 */
[----:B------:R-:W4:Y:S01]  /*51a0*/  LDL R70, [R1+0x248] ;  /* 0x0002480001467983 */ /* 0x000f220000100800 */
[----:B------:R-:W-:-:S03]  /*51b0*/  ISETP.NE.AND P0, PT, R32, RZ, PT ;  /* 0x000000ff2000720c */ /* 0x000fc60003f05270 */
[----:B------:R-:W4:Y:S01]  /*51c0*/  LDL R106, [R1+0x2a8] ;  /* 0x0002a800016a7983 */ /* 0x000f220000100800 */
[----:B------:R-:W-:-:S03]  /*51d0*/  ISETP.GT.AND P0, PT, R7, 0x29, !P0 ;  /* 0x000000290700780c */ /* 0x000fc60004704270 */
[----:B------:R-:W4:Y:S01]  /*51e0*/  LDL R108, [R1+0x2ac] ;  /* 0x0002ac00016c7983 */ /* 0x000f220000100800 */
[----:B------:R-:W-:-:S03]  /*51f0*/  ISETP.LT.OR P0, PT, R10, 0x2a, P0 ;  /* 0x0000002a0a00780c */ /* 0x000fc60000701670 */
[----:B------:R-:W4:Y:S01]  /*5200*/  LDL R30, [R1+0x2b0] ;  /* 0x0002b000011e7983 */ /* 0x000f220000100800 */
[----:B------:R-:W-:Y:S02]  /*5210*/  FSEL R214, R214, -INF , !P0 ;  /* 0xff800000d6d67808 */ /* 0x000fe40004000000 */
[----:B------:R-:W-:Y:S01]  /*5220*/  ISETP.NE.AND P0, PT, R33, RZ, PT ;  /* 0x000000ff2100720c */ /* 0x000fe20003f05270 */
[----:B------:R-:W4:Y:S03]  /*5230*/  LDL R110, [R1+0x2b4] ;  /* 0x0002b400016e7983 */ /* 0x000f260000100800 */
[----:B------:R-:W-:Y:S01]  /*5240*/  ISETP.GT.AND P0, PT, R7, 0x30, !P0 ;  /* 0x000000300700780c */ /* 0x000fe20004704270 */
[----:B------:R-:W4:Y:S03]  /*5250*/  LDL R112, [R1+0x2b8] ;  /* 0x0002b80001707983 */ /* 0x000f260000100800 */
[----:B------:R-:W-:Y:S01]  /*5260*/  ISETP.LT.OR P0, PT, R10, 0x31, P0 ;  /* 0x000000310a00780c */ /* 0x000fe20000701670 */
[----:B------:R-:W4:Y:S03]  /*5270*/  LDL R114, [R1+0x2bc] ;  /* 0x0002bc0001727983 */ /* 0x000f260000100800 */
        /* <DEDUP_REMOVED lines=24> */
[----:B------:R-:W-:Y:S01]  /*5400*/  ISETP.GT.AND P0, PT, R7, 0x40, !P1 ;  /* 0x000000400700780c */ /* 0x000fe20004f04270 */
[----:B------:R-:W4:Y:S01]  /*5410*/  LDL R132, [R1+0x2ec] ;  /* 0x0002ec0001847983 */ /* 0x000f220000100800 */
[----:B------:R-:W-:Y:S02]  /*5420*/  ISETP.NE.AND P1, PT, R39, RZ, PT ;  /* 0x000000ff2700720c */ /* 0x000fe40003f25270 */
[----:B------:R-:W-:Y:S01]  /*5430*/  ISETP.LT.OR P0, PT, R10, 0x41, P0 ;  /* 0x000000410a00780c */ /* 0x000fe20000701670 */
[----:B------:R-:W4:Y:S01]  /*5440*/  LDL R134, [R1+0x2f4] ;  /* 0x0002f40001867983 */ /* 0x000f220000100800 */
[C---:B------:R-:W-:Y:S02]  /*5450*/  ISETP.GT.AND P1, PT, R7.reuse, 0x48, !P1 ;  /* 0x000000480700780c */ /* 0x040fe40004f24270 */
[----:B------:R-:W-:Y:S01]  /*5460*/  FSEL R197, R58, -INF , !P0 ;  /* 0xff8000003ac57808 */ /* 0x000fe20004000000 */
[----:B------:R-:W4:Y:S01]  /*5470*/  LDL R136, [R1+0x2f8] ;  /* 0x0002f80001887983 */ /* 0x000f220000100800 */
[----:B------:R-:W-:-:S02]  /*5480*/  ISETP.GT.AND P0, PT, R7, RZ, !P6 ;  /* 0x000000ff0700720c */ /* 0x000fc40007704270 */
[----:B------:R-:W-:Y:S01]  /*5490*/  ISETP.NE.AND P6, PT, R40, RZ, PT ;  /* 0x000000ff2800720c */ /* 0x000fe20003fc5270 */
[----:B------:R-:W4:Y:S01]  /*54a0*/  LDL R138, [R1+0x2fc] ;  /* 0x0002fc00018a7983 */ /* 0x000f220000100800 */
[----:B------:R-:W-:Y:S02]  /*54b0*/  ISETP.LT.OR P0, PT, R10, 0x1, P0 ;  /* 0x000000010a00780c */ /* 0x000fe40000701670 */
[----:B------:R-:W-:Y:S01]  /*54c0*/  ISETP.GT.AND P6, PT, R7, 0x59, !P6 ;  /* 0x000000590700780c */ /* 0x000fe200077c4270 */
[----:B------:R-:W4:Y:S01]  /*54d0*/  LDL R40, [R1+0x300] ;  /* 0x0003000001287983 */ /* 0x000f220000100800 */
[----:B------:R-:W-:Y:S02]  /*54e0*/  FSEL R103, R0, -INF , !P0 ;  /* 0xff80000000677808 */ /* 0x000fe40004000000 */
[----:B------:R-:W-:Y:S01]  /*54f0*/  ISETP.NE.AND P0, PT, R38, RZ, PT ;  /* 0x000000ff2600720c */ /* 0x000fe20003f05270 */
[----:B------:R-:W4:Y:S01]  /*5500*/  LDL R140, [R1+0x304] ;  /* 0x00030400018c7983 */ /* 0x000f220000100800 */
[----:B------:R-:W-:-:S02]  /*5510*/  FMNMX.FTZ R0, R103, R95, !PT ;  /* 0x0000005f67007209 */ /* 0x000fc40007810000 */
[----:B------:R-:W-:Y:S01]  /*5520*/  ISETP.GT.AND P0, PT, R7, 0x41, !P0 ;  /* 0x000000410700780c */ /* 0x000fe20004704270 */
[----:B------:R-:W4:Y:S01]  /*5530*/  LDL R38, [R1+0x2f0] ;  /* 0x0002f00001267983 */ /* 0x000f220000100800 */
[----:B------:R-:W-:Y:S02]  /*5540*/  FMNMX.FTZ R0, R93, R0, !PT ;  /* 0x000000005d007209 */ /* 0x000fe40007810000 */
[C---:B------:R-:W-:Y:S01]  /*5550*/  ISETP.LT.OR P0, PT, R10.reuse, 0x42, P0 ;  /* 0x000000420a00780c */ /* 0x040fe20000701670 */
[----:B------:R-:W4:Y:S01]  /*5560*/  LDL R142, [R1+0x308] ;  /* 0x00030800018e7983 */ /* 0x000f220000100800 */
[----:B------:R-:W-:Y:S02]  /*5570*/  FMNMX.FTZ R0, R89, R0, !PT ;  /* 0x0000000059007209 */ /* 0x000fe40007810000 */
[----:B------:R-:W-:Y:S01]  /*5580*/  ISETP.LT.OR P1, PT, R10, 0x49, P1 ;  /* 0x000000490a00780c */ /* 0x000fe20000f21670 */
[----:B------:R-:W4:Y:S01]  /*5590*/  LDL R144, [R1+0x30c] ;  /* 0x00030c0001907983 */ /* 0x000f220000100800 */
[----:B------:R-:W-:-:S02]  /*55a0*/  FMNMX.FTZ R11, R225, R0, !PT ;  /* 0x00000000e10b7209 */ /* 0x000fc40007810000 */
[----:B------:R-:W-:Y:S01]  /*55b0*/  FSEL R198, R198, -INF , !P0 ;  /* 0xff800000c6c67808 */ /* 0x000fe20004000000 */
[----:B------:R-:W4:Y:S01]  /*55c0*/  LDL R42, [R1+0x310] ;  /* 0x00031000012a7983 */ /* 0x000f220000100800 */
[----:B------:R-:W-:Y:S02]  /*55d0*/  FMNMX.FTZ R0, R224, R11, !PT ;  /* 0x0000000be0007209 */ /* 0x000fe40007810000 */
[----:B------:R-:W-:Y:S01]  /*55e0*/  FMNMX.FTZ R11, R191, R4, !PT ;  /* 0x00000004bf0b7209 */ /* 0x000fe20007810000 */
[----:B------:R-:W4:Y:S01]  /*55f0*/  LDL R146, [R1+0x314] ;  /* 0x0003140001927983 */ /* 0x000f220000100800 */
[----:B------:R-:W-:Y:S02]  /*5600*/  FMNMX.FTZ R13, R223, R0, !PT ;  /* 0x00000000df0d7209 */ /* 0x000fe40007810000 */
[----:B------:R-:W-:Y:S01]  /*5610*/  FMNMX.FTZ R11, R192, R11, !PT ;  /* 0x0000000bc00b7209 */ /* 0x000fe20007810000 */
[----:B------:R-:W4:Y:S01]  /*5620*/  LDL R148, [R1+0x318] ;  /* 0x0003180001947983 */ /* 0x000f220000100800 */
[----:B------:R-:W-:-:S02]  /*5630*/  FMNMX.FTZ R0, R222, R13, !PT ;  /* 0x0000000dde007209 */ /* 0x000fc40007810000 */
[----:B------:R-:W-:Y:S01]  /*5640*/  FMNMX.FTZ R4, R216, R11, !PT ;  /* 0x0000000bd8047209 */ /* 0x000fe20007810000 */
        /* <DEDUP_REMOVED lines=28> */
[----:B------:R-:W-:Y:S02]  /*5810*/  FSEL R199, R199, -INF , !P1 ;  /* 0xff800000c7c77808 */ /* 0x000fe40004800000 */
        /* <DEDUP_REMOVED lines=12> */
[----:B------:R-:W-:Y:S01]  /*58e0*/  ISETP.LT.OR P6, PT, R10, 0x5a, P6 ;  /* 0x0000005a0a00780c */ /* 0x000fe200037c1670 */
[----:B------:R-:W4:Y:S01]  /*58f0*/  LDL R43, [R1+0x35c] ;  /* 0x00035c00012b7983 */ /* 0x000f220000100800 */
[----:B------:R-:W-:-:S02]  /*5900*/  FMNMX.FTZ R7, R185, R0, !PT ;  /* 0x00000000b9077209 */ /* 0x000fc40007810000 */
[----:B------:R-:W-:Y:S01]  /*5910*/  FMNMX.FTZ R4, R188, R11, !PT ;  /* 0x0000000bbc047209 */ /* 0x000fe20007810000 */
[----:B------:R-:W4:Y:S01]  /*5920*/  LDL R52, [R1+0x360] ;  /* 0x0003600001347983 */ /* 0x000f220000100800 */
[----:B------:R-:W-:Y:S02]  /*5930*/  FMNMX.FTZ R12, R186, R7, !PT ;  /* 0x00000007ba0c7209 */ /* 0x000fe40007810000 */
[----:B------:R-:W-:Y:S01]  /*5940*/  FSEL R190, R190, -INF , !P6 ;  /* 0xff800000bebe7808 */ /* 0x000fe20007000000 */
[----:B------:R-:W2:Y:S01]  /*5950*/  LDL.64 R10, [R1+0x88] ;  /* 0x00008800010a7983 */ /* 0x000ea20000100a00 */
[----:B------:R-:W-:-:S03]  /*5960*/  FMNMX.FTZ R13, R189, R4, !PT ;  /* 0x00000004bd0d7209 */ /* 0x000fc60007810000 */
[----:B------:R-:W0:Y:S01]  /*5970*/  SHFL.BFLY PT, R7, R12, 0x2, 0x1f ;  /* 0x0c401f000c077f89 */ /* 0x000e2200000e0000 */
[----:B------:R-:W-:-:S03]  /*5980*/  FMNMX.FTZ R13, R190, R13, !PT ;  /* 0x0000000dbe0d7209 */ /* 0x000fc60007810000 */
[----:B------:R-:W4:Y:S04]  /*5990*/  LDL R45, [R1+0x364] ;  /* 0x00036400012d7983 */ /* 0x000f280000100800 */
[----:B------:R-:W-:Y:S04]  /*59a0*/  STL.64 [R1+0x210], R12 ;  /* 0x0002100c01007387 */ /* 0x000fe80000100a00 */
[----:B------:R-:W3:Y:S04]  /*59b0*/  LDL R19, [R1+0x214] ;  /* 0x0002140001137983 */ /* 0x000ee80000100800 */
[----:B------:R-:W4:Y:S04]  /*59c0*/  LDL R47, [R1+0x368] ;  /* 0x00036800012f7983 */ /* 0x000f280000100800 */
[----:B------:R-:W4:Y:S01]  /*59d0*/  LDL R49, [R1+0x36c] ;  /* 0x00036c0001317983 */ /* 0x000f220000100800 */
[----:B0-----:R-:W-:-:S03]  /*59e0*/  FMNMX.FTZ R0, R12, R7, !PT ;  /* 0x000000070c007209 */ /* 0x001fc60007810000 */
[----:B------:R-:W4:Y:S04]  /*59f0*/  LDL R54, [R1+0x370] ;  /* 0x0003700001367983 */ /* 0x000f280000100800 */
[----:B------:R-:W0:Y:S04]  /*5a00*/  SHFL.BFLY PT, R7, R0, 0x1, 0x1f ;  /* 0x0c201f0000077f89 */ /* 0x000e2800000e0000 */
[----:B------:R-:W4:Y:S04]  /*5a10*/  LDL R51, [R1+0x374] ;  /* 0x0003740001337983 */ /* 0x000f280000100800 */
[----:B------:R-:W4:Y:S04]  /*5a20*/  LDL R53, [R1+0x378] ;  /* 0x0003780001357983 */ /* 0x000f280000100800 */
[----:B------:R-:W4:Y:S04]  /*5a30*/  LDL R55, [R1+0x37c] ;  /* 0x00037c0001377983 */ /* 0x000f280000100800 */
[----:B------:R-:W4:Y:S04]  /*5a40*/  LDL R56, [R1+0x380] ;  /* 0x0003800001387983 */ /* 0x000f280000100800 */
[----:B------:R-:W4:Y:S01]  /*5a50*/  LDL R57, [R1+0x384] ;  /* 0x0003840001397983 */ /* 0x000f220000100800 */
[----:B0-----:R-:W-:-:S03]  /*5a60*/  FMNMX.FTZ R4, R0, R7, !PT ;  /* 0x0000000700047209 */ /* 0x001fc60007810000 */
[----:B------:R-:W4:Y:S04]  /*5a70*/  LDL R59, [R1+0x388] ;  /* 0x00038800013b7983 */ /* 0x000f280000100800 */
[----:B------:R0:W-:Y:S04]  /*5a80*/  STL [R1+0x210], R4 ;  /* 0x0002100401007387 */ /* 0x0001e80000100800 */
[----:B------:R-:W4:Y:S04]  /*5a90*/  LDL R21, [R1+0x210] ;  /* 0x0002100001157983 */ /* 0x000f280000100800 */
[----:B------:R-:W4:Y:S04]  /*5aa0*/  LDL R61, [R1+0x38c] ;  /* 0x00038c00013d7983 */ /* 0x000f280000100800 */
[----:B0-----:R-:W4:Y:S04]  /*5ab0*/  LDL R4, [R1+0x270] ;  /* 0x0002700001047983 */ /* 0x001f280000100800 */
[----:B------:R-:W4:Y:S04]  /*5ac0*/  LDL R58, [R1+0x390] ;  /* 0x00039000013a7983 */ /* 0x000f280000100800 */
        /* <DEDUP_REMOVED lines=43> */
[----:B---3--:R-:W0:Y:S02]  /*5d80*/  SHFL.BFLY PT, R0, R19, 0x2, 0x1f ;  /* 0x0c401f0013007f89 */ /* 0x008e2400000e0000 */
[----:B0-----:R-:W-:-:S05]  /*5d90*/  FMNMX.FTZ R0, R0, R19, !PT ;  /* 0x0000001300007209 */ /* 0x001fca0007810000 */
[----:B------:R-:W0:Y:S01]  /*5da0*/  SHFL.BFLY PT, R7, R0, 0x1, 0x1f ;  /* 0x0c201f0000077f89 */ /* 0x000e2200000e0000 */
[----:B--2---:R-:W-:-:S03]  /*5db0*/  IMAD R10, R15, 0xc00, R10 ;  /* 0x00000c000f0a7824 */ /* 0x004fc600078e020a */
[----:B------:R1:W-:Y:S01]  /*5dc0*/  STL [R1+0x240], R14 ;  /* 0x0002400e01007387 */ /* 0x0003e20000100800 */
[----:B----4-:R-:W-:Y:S01]  /*5dd0*/  FMUL.FTZ R158, R156, R21 ;  /* 0x000000159c9e7220 */ /* 0x010fe20000410000 */
[----:B------:R-:W-:Y:S02]  /*5de0*/  FSETP.NEU.FTZ.AND P0, PT, R21, -INF , PT ;  /* 0xff8000001500780b */ /* 0x000fe40003f1d000 */
[----:B0-----:R-:W-:Y:S02]  /*5df0*/  FMNMX.FTZ R0, R0, R7, !PT ;  /* 0x0000000700007209 */ /* 0x001fe40007810000 */
[----:B------:R-:W-:Y:S02]  /*5e00*/  FSEL R158, R158, RZ, P0 ;  /* 0x000000ff9e9e7208 */ /* 0x000fe40000000000 */
[C---:B------:R-:W-:Y:S01]  /*5e10*/  FSETP.NEU.FTZ.AND P0, PT, R0.reuse, -INF , PT ;  /* 0xff8000000000780b */ /* 0x040fe20003f1d000 */
[-C--:B------:R-:W-:Y:S01]  /*5e20*/  FMUL.FTZ R159, R0, R156.reuse ;  /* 0x0000009c009f7220 */ /* 0x080fe20000410000 */
[----:B------:R0:W-:Y:S04]  /*5e30*/  STL [R1+0x250], R18 ;  /* 0x0002501201007387 */ /* 0x0001e80000100800 */
[----:B------:R-:W-:Y:S01]  /*5e40*/  FSEL R159, R159, RZ, P0 ;  /* 0x000000ff9f9f7208 */ /* 0x000fe20000000000 */
[----:B------:R2:W-:Y:S01]  /*5e50*/  STL [R1+0x260], R20 ;  /* 0x0002601401007387 */ /* 0x0005e20000100800 */
[-CC-:B------:R-:W-:Y:S01]  /*5e60*/  FFMA.FTZ R7, R99, R156.reuse, -R158.reuse ;  /* 0x0000009c63077223 */ /* 0x180fe2000001089e */
[-CC-:B-1----:R-:W-:Y:S01]  /*5e70*/  FFMA.FTZ R14, R97, R156.reuse, -R158.reuse ;  /* 0x0000009c610e7223 */ /* 0x182fe2000001089e */
[-CC-:B------:R-:W-:Y:S01]  /*5e80*/  FFMA.FTZ R15, R91, R156.reuse, -R158.reuse ;  /* 0x0000009c5b0f7223 */ /* 0x180fe2000001089e */
[----:B------:R1:W-:Y:S01]  /*5e90*/  STL [R1+0x270], R4 ;  /* 0x0002700401007387 */ /* 0x0003e20000100800 */
[-CC-:B0-----:R-:W-:Y:S01]  /*5ea0*/  FFMA.FTZ R18, R103, R156.reuse, -R159.reuse ;  /* 0x0000009c67127223 */ /* 0x181fe2000001089f */
[-CC-:B------:R-:W-:Y:S01]  /*5eb0*/  FFMA.FTZ R19, R95, R156.reuse, -R159.reuse ;  /* 0x0000009c5f137223 */ /* 0x180fe2000001089f */
[-CC-:B------:R-:W-:Y:S01]  /*5ec0*/  FFMA.FTZ R21, R89, R156.reuse, -R159.reuse ;  /* 0x0000009c59157223 */ /* 0x180fe2000001089f */
[-C--:B--2---:R-:W-:Y:S01]  /*5ed0*/  FFMA.FTZ R20, R93, R156.reuse, -R159 ;  /* 0x0000009c5d147223 */ /* 0x084fe2000001089f */
[----:B-1----:R-:W-:Y:S01]  /*5ee0*/  FFMA.FTZ R4, R101, R156, -R158 ;  /* 0x0000009c65047223 */ /* 0x002fe2000001089e */
[----:B------:R-:W-:Y:S08]  /*5ef0*/  MUFU.EX2 R7, R7 ;  /* 0x0000000700077308 */ /* 0x000ff00000000800 */
[----:B------:R-:W-:Y:S08]  /*5f00*/  MUFU.EX2 R4, R4 ;  /* 0x0000000400047308 */ /* 0x000ff00000000800 */
[----:B------:R-:W-:Y:S08]  /*5f10*/  MUFU.EX2 R14, R14 ;  /* 0x0000000e000e7308 */ /* 0x000ff00000000800 */
[----:B------:R-:W-:Y:S08]  /*5f20*/  MUFU.EX2 R15, R15 ;  /* 0x0000000f000f7308 */ /* 0x000ff00000000800 */
[----:B------:R-:W-:Y:S08]  /*5f30*/  MUFU.EX2 R18, R18 ;  /* 0x0000001200127308 */ /* 0x000ff00000000800 */
[----:B------:R-:W0:Y:S08]  /*5f40*/  MUFU.EX2 R19, R19 ;  /* 0x0000001300137308 */ /* 0x000e300000000800 */
[----:B------:R-:W-:Y:S08]  /*5f50*/  MUFU.EX2 R20, R20 ;  /* 0x0000001400147308 */ /* 0x000ff00000000800 */
[----:B------:R-:W1:Y:S01]  /*5f60*/  MUFU.EX2 R21, R21 ;  /* 0x0000001500157308 */ /* 0x000e620000000800 */
[----:B------:R-:W-:-:S02]  /*5f70*/  R2UR UR6, R10 ;  /* 0x000000000a0672ca */ /* 0x000fc400000e0000 */
[----:B------:R-:W-:Y:S01]  /*5f80*/  R2UR UR7, R11 ;  /* 0x000000000b0772ca */ /* 0x000fe200000e0000 */
[----:B------:R2:W-:Y:S01]  /*5f90*/  STL [R1+0x324], R152 ;  /* 0x0003249801007387 */ /* 0x0005e20000100800 */
[----:B0-----:R-:W-:-:S03]  /*5fa0*/  F2FP.BF16.F32.PACK_AB R153, R19, R18 ;  /* 0x000000121399723e */ /* 0x001fc600000010ff */
[----:B------:R0:W-:Y:S01]  /*5fb0*/  STL [R1+0x328], R154 ;  /* 0x0003289a01007387 */ /* 0x0001e20000100800 */
[----:B--2---:R-:W-:Y:S02]  /*5fc0*/  F2FP.BF16.F32.PACK_AB R152, R7, R4 ;  /* 0x000000040798723e */ /* 0x004fe400000010ff */
[----:B-1----:R-:W-:Y:S02]  /*5fd0*/  F2FP.BF16.F32.PACK_AB R155, R21, R20 ;  /* 0x00000014159b723e */ /* 0x002fe400000010ff */
[----:B0-----:R-:W-:Y:S01]  /*5fe0*/  F2FP.BF16.F32.PACK_AB R154, R15, R14 ;  /* 0x0000000e0f9a723e */ /* 0x001fe200000010ff */
[----:B------:R-:W-:Y:S04]  /*5ff0*/  STL [R1+0x244], R68 ;  /* 0x0002444401007387 */ /* 0x000fe80000100800 */
        /* <DEDUP_REMOVED lines=94> */
[----:B------:R0:W-:Y:S01]  /*65e0*/  STL [R1+0x3d4], R87 ;  /* 0x0003d45701007387 */ /* 0x0001e20000100800 */
[----:B------:R1:W-:Y:S06]  /*65f0*/  BAR.SYNC.DEFER_BLOCKING R229, 0x100 ;  /* 0x000400e50000751d */ /* 0x0003ec0000010000 */
[----:B0-----:R-:W-:-:S06]  /*6600*/  WARPGROUP.ARRIVE ;  /* 0x00000000000079c5 */ /* 0x001fcc0000000000 */
[----:B------:R-:W-:Y:S01]  /*6610*/  HGMMA.64x256x16.F32.BF16 R24, R152, gdesc[UR4].tnspB, RZ, !UPT, gsb0 ;  /* 0x43e0000498187df0 */ /* 0x000fe2000c0018ff */
[-CC-:B------:R-:W-:Y:S01]  /*6620*/  FFMA.FTZ R160, R160, R156.reuse, -R158.reuse ;  /* 0x0000009ca0a07223 */ /* 0x180fe2000001089e */
[-CC-:B------:R-:W-:Y:S01]  /*6630*/  FFMA.FTZ R161, R161, R156.reuse, -R158.reuse ;  /* 0x0000009ca1a17223 */ /* 0x180fe2000001089e */
[-CC-:B------:R-:W-:Y:S01]  /*6640*/  FFMA.FTZ R191, R191, R156.reuse, -R158.reuse ;  /* 0x0000009cbfbf7223 */ /* 0x180fe2000001089e */
[-C--:B------:R-:W-:Y:S01]  /*6650*/  FFMA.FTZ R192, R192, R156.reuse, -R158 ;  /* 0x0000009cc0c07223 */ /* 0x080fe2000001089e */
[-CC-:B------:R-:W-:Y:S01]  /*6660*/  FFMA.FTZ R225, R225, R156.reuse, -R159.reuse ;  /* 0x0000009ce1e17223 */ /* 0x180fe2000001089f */
[-CC-:B------:R-:W-:Y:S01]  /*6670*/  FFMA.FTZ R224, R224, R156.reuse, -R159.reuse ;  /* 0x0000009ce0e07223 */ /* 0x180fe2000001089f */
[-CC-:B------:R-:W-:Y:S01]  /*6680*/  FFMA.FTZ R223, R223, R156.reuse, -R159.reuse ;  /* 0x0000009cdfdf7223 */ /* 0x180fe2000001089f */
[----:B------:R-:W-:Y:S01]  /*6690*/  FFMA.FTZ R222, R222, R156, -R159 ;  /* 0x0000009cdede7223 */ /* 0x000fe2000001089f */
[----:B------:R0:W-:Y:S01]  /*66a0*/  STL [R1+0x3d8], R162 ;  /* 0x0003d8a201007387 */ /* 0x0001e20000100800 */
[----:B------:R-:W-:Y:S03]  /*66b0*/  MUFU.EX2 R160, R160 ;  /* 0x000000a000a07308 */ /* 0x000fe60000000800 */
[----:B------:R2:W-:Y:S04]  /*66c0*/  STL [R1+0x3e8], R163 ;  /* 0x0003e8a301007387 */ /* 0x0005e80000100800 */
[----:B------:R3:W-:Y:S01]  /*66d0*/  STL [R1+0x3f8], R164 ;  /* 0x0003f8a401007387 */ /* 0x0007e20000100800 */
[----:B------:R-:W4:Y:S03]  /*66e0*/  MUFU.EX2 R161, R161 ;  /* 0x000000a100a17308 */ /* 0x000f260000000800 */
[----:B------:R1:W-:Y:S05]  /*66f0*/  STL [R1+0x408], R165 ;  /* 0x000408a501007387 */ /* 0x0003ea0000100800 */
[----:B------:R-:W-:Y:S08]  /*6700*/  MUFU.EX2 R191, R191 ;  /* 0x000000bf00bf7308 */ /* 0x000ff00000000800 */
[----:B------:R-:W4:Y:S08]  /*6710*/  MUFU.EX2 R192, R192 ;  /* 0x000000c000c07308 */ /* 0x000f300000000800 */
[----:B0-----:R-:W-:Y:S08]  /*6720*/  MUFU.EX2 R162, R225 ;  /* 0x000000e100a27308 */ /* 0x001ff00000000800 */
[----:B--2---:R-:W0:Y:S08]  /*6730*/  MUFU.EX2 R163, R224 ;  /* 0x000000e000a37308 */ /* 0x004e300000000800 */
[----:B---3--:R-:W-:Y:S08]  /*6740*/  MUFU.EX2 R164, R223 ;  /* 0x000000df00a47308 */ /* 0x008ff00000000800 */
[----:B-1----:R-:W1:Y:S01]  /*6750*/  MUFU.EX2 R165, R222 ;  /* 0x000000de00a57308 */ /* 0x002e620000000800 */
[----:B------:R2:W-:Y:S04]  /*6760*/  STL [R1+0x418], R12 ;  /* 0x0004180c01007387 */ /* 0x0005e80000100800 */
[----:B------:R3:W-:Y:S01]  /*6770*/  STL [R1+0x430], R13 ;  /* 0x0004300d01007387 */ /* 0x0007e20000100800 */
[----:B--2---:R-:W-:-:S02]  /*6780*/  VIADD R12, R10, 0x80 ;  /* 0x000000800a0c7836 */ /* 0x004fc40000000000 */
[----:B---3--:R-:W-:-:S03]  /*6790*/  IMAD.MOV.U32 R13, RZ, RZ, R11 ;  /* 0x000000ffff0d7224 */ /* 0x008fc600078e000b */
[----:B------:R-:W-:Y:S02]  /*67a0*/  R2UR UR6, R12 ;  /* 0x000000000c0672ca */ /* 0x000fe400000e0000 */
[----:B------:R-:W-:Y:S01]  /*67b0*/  R2UR UR7, R13 ;  /* 0x000000000d0772ca */ /* 0x000fe200000e0000 */
        /* <DEDUP_REMOVED lines=19> */
[----:B------:R-:W-:Y:S01]  /*68f0*/  STL [R1+0x43c], R168 ;  /* 0x00043ca801007387 */ /* 0x000fe20000100800 */
[----:B------:R-:W-:-:S02]  /*6900*/  WARPGROUP.DEPBAR.LE gsb0, 0x0 ;  /* 0x00008000000079c5 */ /* 0x000fc40000010000 */
[----:B----4-:R-:W-:Y:S02]  /*6910*/  F2FP.BF16.F32.PACK_AB R152, R161, R160 ;  /* 0x000000a0a198723e */ /* 0x010fe400000010ff */
[----:B------:R-:W-:Y:S02]  /*6920*/  F2FP.BF16.F32.PACK_AB R154, R192, R191 ;  /* 0x000000bfc09a723e */ /* 0x000fe400000010ff */
[----:B0-----:R-:W-:Y:S02]  /*6930*/  F2FP.BF16.F32.PACK_AB R153, R163, R162 ;  /* 0x000000a2a399723e */ /* 0x001fe400000010ff */
[----:B-1----:R-:W-:Y:S01]  /*6940*/  F2FP.BF16.F32.PACK_AB R155, R165, R164 ;  /* 0x000000a4a59b723e */ /* 0x002fe200000010ff */
[----:B------:R-:W-:Y:S04]  /*6950*/  STL.128 [R1+0x240], R24 ;  /* 0x0002401801007387 */ /* 0x000fe80000100c00 */
        /* <DEDUP_REMOVED lines=30> */
[----:B------:R0:W-:Y:S02]  /*6b40*/  STL.128 [R1+0x430], R148 ;  /* 0x0004309401007387 */ /* 0x0001e40000100c00 */
[----:B0-----:R-:W-:-:S06]  /*6b50*/  WARPGROUP.ARRIVE ;  /* 0x00000000000079c5 */ /* 0x001fcc0000000000 */
[----:B------:R-:W-:Y:S01]  /*6b60*/  HGMMA.64x256x16.F32.BF16 R24, R152, gdesc[UR4].tnspB, R24, gsb0 ;  /* 0x43e0000498187df0 */ /* 0x000fe20008001818 */
        /* <DEDUP_REMOVED lines=8> */
[----:B------:R-:W-:Y:S08]  /*6bf0*/  MUFU.EX2 R166, R166 ;  /* 0x000000a600a67308 */ /* 0x000ff00000000800 */
[----:B------:R-:W0:Y:S08]  /*6c00*/  MUFU.EX2 R167, R167 ;  /* 0x000000a700a77308 */ /* 0x000e300000000800 */
[----:B------:R-:W-:Y:S08]  /*6c10*/  MUFU.EX2 R168, R168 ;  /* 0x000000a800a87308 */ /* 0x000ff00000000800 */
[----:B------:R-:W1:Y:S08]  /*6c20*/  MUFU.EX2 R169, R169 ;  /* 0x000000a900a97308 */ /* 0x000e700000000800 */
[----:B------:R-:W-:Y:S08]  /*6c30*/  MUFU.EX2 R174, R174 ;  /* 0x000000ae00ae7308 */ /* 0x000ff00000000800 */
[----:B------:R-:W2:Y:S08]  /*6c40*/  MUFU.EX2 R175, R175 ;  /* 0x000000af00af7308 */ /* 0x000eb00000000800 */
[----:B------:R-:W-:Y:S08]  /*6c50*/  MUFU.EX2 R176, R176 ;  /* 0x000000b000b07308 */ /* 0x000ff00000000800 */
[----:B------:R-:W3:Y:S01]  /*6c60*/  MUFU.EX2 R177, R177 ;  /* 0x000000b100b17308 */ /* 0x000ee20000000800 */
[----:B------:R-:W-:-:S02]  /*6c70*/  VIADD R12, R10, 0x100 ;  /* 0x000001000a0c7836 */ /* 0x000fc40000000000 */
[----:B------:R-:W-:-:S03]  /*6c80*/  IMAD.MOV.U32 R13, RZ, RZ, R11 ;  /* 0x000000ffff0d7224 */ /* 0x000fc600078e000b */
[----:B------:R-:W-:Y:S02]  /*6c90*/  R2UR UR6, R12 ;  /* 0x000000000c0672ca */ /* 0x000fe400000e0000 */
[----:B------:R-:W-:Y:S01]  /*6ca0*/  R2UR UR7, R13 ;  /* 0x000000000d0772ca */ /* 0x000fe200000e0000 */
        /* <DEDUP_REMOVED lines=9> */
[----:B------:R-:W4:Y:S08]  /*6d40*/  MUFU.EX2 R171, R171 ;  /* 0x000000ab00ab7308 */ /* 0x000f300000000800 */
[----:B------:R-:W-:Y:S08]  /*6d50*/  MUFU.EX2 R172, R172 ;  /* 0x000000ac00ac7308 */ /* 0x000ff00000000800 */
[----:B------:R-:W4:Y:S01]  /*6d60*/  MUFU.EX2 R173, R173 ;  /* 0x000000ad00ad7308 */ /* 0x000f220000000800 */
[----:B------:R-:W-:-:S02]  /*6d70*/  WARPGROUP.DEPBAR.LE gsb0, 0x0 ;  /* 0x00008000000079c5 */ /* 0x000fc40000010000 */
[----:B0-----:R-:W-:Y:S02]  /*6d80*/  F2FP.BF16.F32.PACK_AB R152, R167, R166 ;  /* 0x000000a6a798723e */ /* 0x001fe400000010ff */
[----:B-1----:R-:W-:Y:S02]  /*6d90*/  F2FP.BF16.F32.PACK_AB R154, R169, R168 ;  /* 0x000000a8a99a723e */ /* 0x002fe400000010ff */
[----:B--2---:R-:W-:Y:S02]  /*6da0*/  F2FP.BF16.F32.PACK_AB R153, R175, R174 ;  /* 0x000000aeaf99723e */ /* 0x004fe400000010ff */
[----:B---3--:R-:W-:Y:S01]  /*6db0*/  F2FP.BF16.F32.PACK_AB R155, R177, R176 ;  /* 0x000000b0b19b723e */ /* 0x008fe200000010ff */
        /* <DEDUP_REMOVED lines=34> */
[----:B------:R-:W-:Y:S08]  /*6fe0*/  MUFU.EX2 R201, R201 ;  /* 0x000000c900c97308 */ /* 0x000ff00000000800 */
[----:B------:R-:W0:Y:S08]  /*6ff0*/  MUFU.EX2 R202, R202 ;  /* 0x000000ca00ca7308 */ /* 0x000e300000000800 */
[----:B------:R-:W-:Y:S08]  /*7000*/  MUFU.EX2 R203, R203 ;  /* 0x000000cb00cb7308 */ /* 0x000ff00000000800 */
[----:B------:R-:W1:Y:S01]  /*7010*/  MUFU.EX2 R204, R204 ;  /* 0x000000cc00cc7308 */ /* 0x000e620000000800 */
        /* <DEDUP_REMOVED lines=13> */
[----:B------:R-:W2:Y:S08]  /*70f0*/  MUFU.EX2 R179, R179 ;  /* 0x000000b300b37308 */ /* 0x000eb00000000800 */
[----:B------:R-:W-:Y:S08]  /*7100*/  MUFU.EX2 R182, R182 ;  /* 0x000000b600b67308 */ /* 0x000ff00000000800 */
[----:B------:R-:W3:Y:S08]  /*7110*/  MUFU.EX2 R193, R193 ;  /* 0x000000c100c17308 */ /* 0x000ef00000000800 */
[----:B------:R-:W-:Y:S08]  /*7120*/  MUFU.EX2 R194, R194 ;  /* 0x000000c200c27308 */ /* 0x000ff00000000800 */
[----:B------:R-:W3:Y:S08]  /*7130*/  MUFU.EX2 R195, R195 ;  /* 0x000000c300c37308 */ /* 0x000ef00000000800 */
[----:B------:R-:W-:Y:S08]  /*7140*/  MUFU.EX2 R196, R196 ;  /* 0x000000c400c47308 */ /* 0x000ff00000000800 */
[----:B------:R-:W3:Y:S01]  /*7150*/  MUFU.EX2 R197, R197 ;  /* 0x000000c500c57308 */ /* 0x000ee20000000800 */
[----:B------:R-:W-:-:S02]  /*7160*/  VIADD R12, R10, 0x200 ;  /* 0x000002000a0c7836 */ /* 0x000fc40000000000 */
[----:B------:R-:W-:Y:S01]  /*7170*/  IMAD.MOV.U32 R13, RZ, RZ, R11 ;  /* 0x000000ffff0d7224 */ /* 0x000fe200078e000b */
[----:B------:R-:W-:Y:S02]  /*7180*/  WARPGROUP.DEPBAR.LE gsb0, 0x0 ;  /* 0x00008000000079c5 */ /* 0x000fe40000010000 */
        /* <DEDUP_REMOVED lines=53> */
[----:B------:R-:W4:Y:S08]  /*74e0*/  MUFU.EX2 R185, R185 ;  /* 0x000000b900b97308 */ /* 0x000f300000000800 */
[----:B------:R-:W-:Y:S08]  /*74f0*/  MUFU.EX2 R186, R186 ;  /* 0x000000ba00ba7308 */ /* 0x000ff00000000800 */
[----:B------:R-:W4:Y:S01]  /*7500*/  MUFU.EX2 R159, R159 ;  /* 0x0000009f009f7308 */ /* 0x000f220000000800 */
[----:B------:R-:W-:Y:S01]  /*7510*/  VIADD R10, R10, 0x280 ;  /* 0x000002800a0a7836 */ /* 0x000fe20000000000 */
[----:B------:R-:W-:-:S02]  /*7520*/  WARPGROUP.DEPBAR.LE gsb0, 0x0 ;  /* 0x00008000000079c5 */ /* 0x000fc40000010000 */
[----:B--2---:R-:W-:Y:S02]  /*7530*/  F2FP.BF16.F32.PACK_AB R152, R179, R178 ;  /* 0x000000b2b398723e */ /* 0x004fe400000010ff */
[----:B---3--:R-:W-:Y:S02]  /*7540*/  F2FP.BF16.F32.PACK_AB R154, R193, R182 ;  /* 0x000000b6c19a723e */ /* 0x008fe400000010ff */
[----:B------:R-:W-:Y:S02]  /*7550*/  F2FP.BF16.F32.PACK_AB R153, R195, R194 ;  /* 0x000000c2c399723e */ /* 0x000fe400000010ff */
[----:B------:R-:W-:Y:S01]  /*7560*/  F2FP.BF16.F32.PACK_AB R155, R197, R196 ;  /* 0x000000c4c59b723e */ /* 0x000fe200000010ff */
        /* <DEDUP_REMOVED lines=32> */
[----:B--2---:R-:W-:-:S06]  /*7770*/  WARPGROUP.ARRIVE ;  /* 0x00000000000079c5 */ /* 0x004fcc0000000000 */
[----:B------:R-:W-:Y:S01]  /*7780*/  HGMMA.64x256x16.F32.BF16 R24, R152, gdesc[UR4].tnspB, R24, gsb0 ;  /* 0x43e0000498187df0 */ /* 0x000fe20008001818 */
[----:B------:R-:W-:Y:S02]  /*7790*/  R2UR UR6, R10 ;  /* 0x000000000a0672ca */ /* 0x000fe400000e0000 */
[----:B------:R-:W-:Y:S01]  /*77a0*/  R2UR UR7, R11 ;  /* 0x000000000b0772ca */ /* 0x000fe200000e0000 */
[----:B------:R2:W5:Y:S04]  /*77b0*/  LDL R10, [R1+0x1f8] ;  /* 0x0001f800010a7983 */ /* 0x0005680000100800 */
[----:B------:R-:W3:Y:S01]  /*77c0*/  LDL R11, [R1+0x28] ;  /* 0x00002800010b7983 */ /* 0x000ee20000100800 */
[----:B------:R-:W-:Y:S02]  /*77d0*/  WARPGROUP.DEPBAR.LE gsb0, 0x0 ;  /* 0x00008000000079c5 */ /* 0x000fe40000010000 */
[----:B0-----:R-:W-:-:S02]  /*77e0*/  F2FP.BF16.F32.PACK_AB R152, R13, R12 ;  /* 0x0000000c0d98723e */ /* 0x001fc400000010ff */
[----:B-1----:R-:W-:Y:S02]  /*77f0*/  F2FP.BF16.F32.PACK_AB R154, R158, R183 ;  /* 0x000000b79e9a723e */ /* 0x002fe400000010ff */
[----:B----4-:R-:W-:Y:S02]  /*7800*/  F2FP.BF16.F32.PACK_AB R153, R185, R184 ;  /* 0x000000b8b999723e */ /* 0x010fe400000010ff */
        /* <DEDUP_REMOVED lines=35> */
[----:B------:R-:W-:Y:S01]  /*7a40*/  FADD.FTZ R7, R4, R7 ;  /* 0x0000000704077221 */ /* 0x000fe20000010000 */
[----:B------:R-:W-:-:S03]  /*7a50*/  FADD.FTZ R19, R18, R19 ;  /* 0x0000001312137221 */ /* 0x000fc60000010000 */
        /* <DEDUP_REMOVED lines=13> */
[----:B------:R-:W-:Y:S01]  /*7b30*/  FADD.FTZ R174, R174, R165 ;  /* 0x000000a5aeae7221 */ /* 0x000fe20000010000 */
[----:B------:R-:W-:Y:S02]  /*7b40*/  WARPGROUP.DEPBAR.LE gsb0, 0x0 ;  /* 0x00008000000079c5 */ /* 0x000fe40000010000 */
        /* <DEDUP_REMOVED lines=22> */
[----:B------:R0:W-:Y:S04]  /*7cb0*/  STL.128 [R1+0x3a0], R112 ;  /* 0x0003a07001007387 */ /* 0x0001e80000100c00 */
        /* <DEDUP_REMOVED lines=9> */
[----:B------:R-:W4:Y:S04]  /*7d50*/  LDL R153, [R1+0x240] ;  /* 0x0002400001997983 */ /* 0x000f280000100800 */
[----:B0-----:R-:W2:Y:S04]  /*7d60*/  LDL R115, [R1+0x244] ;  /* 0x0002440001737983 */ /* 0x001ea80000100800 */
[----:B------:R-:W2:Y:S04]  /*7d70*/  LDL R113, [R1+0x248] ;  /* 0x0002480001717983 */ /* 0x000ea80000100800 */
        /* <DEDUP_REMOVED lines=61> */
[----:B-1----:R-:W2:Y:S04]  /*8150*/  LDL R150, [R1+0x340] ;  /* 0x0003400001967983 */ /* 0x002ea80000100800 */
        /* <DEDUP_REMOVED lines=62> */
[----:B------:R-:W2:Y:S01]  /*8540*/  LDL R24, [R1+0x43c] ;  /* 0x00043c0001187983 */ /* 0x000ea20000100800 */
        /* <DEDUP_REMOVED lines=28> */
[----:B------:R0:W-:Y:S02]  /*8710*/  STL [R1+0x68], RZ ;  /* 0x000068ff01007387 */ /* 0x0001e40000100800 */
[----:B------:R-:W-:Y:S01]  /*8720*/  FADD.FTZ R158, R158, R183 ;  /* 0x000000b79e9e7221 */ /* 0x000fe20000010000 */
[----:B------:R-:W-:Y:S01]  /*8730*/  FADD.FTZ R159, R159, R186 ;  /* 0x000000ba9f9f7221 */ /* 0x000fe20000010000 */
[----:B------:R0:W-:Y:S04]  /*8740*/  STL [R1+0x68], R227 ;  /* 0x000068e301007387 */ /* 0x0001e80000100800 */
[----:B------:R0:W-:Y:S04]  /*8750*/  STL [R1+0x68], R227 ;  /* 0x000068e301007387 */ /* 0x0001e80000100800 */
[----:B------:R0:W-:Y:S01]  /*8760*/  STL [R1+0x68], R227 ;  /* 0x000068e301007387 */ /* 0x0001e20000100800 */
[----:B---3--:R-:W-:-:S03]  /*8770*/  LOP3.LUT R11, R11, 0x1, RZ, 0xfc, !PT ;  /* 0x000000010b0b7812 */ /* 0x008fc600078efcff */
[----:B------:R0:W-:Y:S04]  /*8780*/  STL [R1+0x68], R227 ;  /* 0x000068e301007387 */ /* 0x0001e80000100800 */
[----:B------:R0:W-:Y:S04]  /*8790*/  STL [R1+0x68], R227 ;  /* 0x000068e301007387 */ /* 0x0001e80000100800 */
[----:B------:R0:W-:Y:S04]  /*87a0*/  STL [R1+0x68], R227 ;  /* 0x000068e301007387 */ /* 0x0001e80000100800 */
[----:B------:R0:W-:Y:S04]  /*87b0*/  STL [R1+0x214], R0 ;  /* 0x0002140001007387 */ /* 0x0001e80000100800 */
[----:B------:R0:W-:Y:S04]  /*87c0*/  STL.64 [R1+0x220], R158 ;  /* 0x0002209e01007387 */ /* 0x0001e80000100a00 */
[----:B----4-:R0:W-:Y:S04]  /*87d0*/  STL [R1+0x240], R153 ;  /* 0x0002409901007387 */ /* 0x0101e80000100800 */
[----:B--2---:R0:W-:Y:S04]  /*87e0*/  STL [R1+0x244], R115 ;  /* 0x0002447301007387 */ /* 0x0041e80000100800 */
[----:B------:R0:W-:Y:S04]  /*87f0*/  STL [R1+0x248], R113 ;  /* 0x0002487101007387 */ /* 0x0001e80000100800 */
        /* <DEDUP_REMOVED lines=124> */
[----:B------:R0:W-:Y:S01]  /*8fc0*/  STL [R1+0x43c], R24 ;  /* 0x00043c1801007387 */ /* 0x0001e20000100800 */
[----:B------:R-:W-:Y:S01]  /*8fd0*/  ISETP.NE.AND P0, PT, R11, 0x3, PT ;  /* 0x000000030b00780c */ /* 0x000fe20003f05270 */
[----:B------:R-:W-:-:S12]  /*8fe0*/  BSSY B0, `(.L_x_2223) ;  /* 0x0000003000007945 */ /* 0x000fd80003800000 */
[----:B0-----:R-:W-:Y:S05]  /*8ff0*/  @!P0 BRA `(.L_x_2224) ;  /* 0x0000000000048947 */ /* 0x001fea0003800000 */
[----:B------:R-:W-:Y:S01]  /*9000*/  BPT.TRAP 0x1 ;  /* 0x000000040000795c */ /* 0x000fe20000300000 */
.L_x_2224:
[----:B------:R-:W-:Y:S05]  /*9010*/  BSYNC B0 ;  /* 0x0000000000007941 */ /* 0x000fea0003800000 */
.L_x_2223:
[----:B------:R-:W2:Y:S01]  /*9020*/  LDL.64 R12, [R1+0x48] ;  /* 0x00004800010c7983 */ /* 0x000ea20000100a00 */
[----:B------:R-:W-:Y:S02]  /*9030*/  UISETP.NE.AND UP1, UPT, UR39, URZ, UPT ;  /* 0x0000003f2700728c */ /* 0x000fe4000bf25270 */
[----:B------:R-:W-:Y:S01]  /*9040*/  UISETP.NE.AND UP0, UPT, UR41, URZ, UPT ;  /* 0x0000003f2900728c */ /* 0x000fe2000bf05270 */
[----:B------:R-:W3:Y:S01]  /*9050*/  LDL R0, [R1+0x34] ;  /* 0x0000340001007983 */ /* 0x000ee20000100800 */
[----:B--2---:R-:W-:-:S05]  /*9060*/  MOV R7, R12 ;  /* 0x0000000c00077202 */ /* 0x004fca0000000f00 */
[----:B-----5:R-:W-:-:S05]  /*9070*/  IMAD R7, R10, 0x8, R7 ;  /* 0x000000080a077824 */ /* 0x020fca00078e0207 */
[----:B---3--:R-:W-:-:S04]  /*9080*/  PRMT R0, R0, 0x654, R7 ;  /* 0x0000065400007816 */ /* 0x008fc80000000007 */
[----:B------:R0:W-:Y:S02]  /*9090*/  SYNCS.ARRIVE.TRANS64.RED.A1T0 RZ, [R0+URZ], RZ ;  /* 0x000000ff00ff79a7 */ /* 0x0001e4000810043f */
[----:B0-----:R-:W2:Y:S01]  /*90a0*/  LDL R0, [R1+0x50] ;  /* 0x0000500001007983 */ /* 0x001ea20000100800 */
[----:B------:R-:W-:Y:S02]  /*90b0*/  PLOP3.LUT P0, PT, PT, PT, UP1, 0x80, 0x0 ;  /* 0x000000000000781c */ /* 0x000fe40003f0f018 */
[----:B------:R-:W-:Y:S01]  /*90c0*/  PLOP3.LUT P1, PT, PT, PT, UP1, 0x80, 0x0 ;  /* 0x000000000000781c */ /* 0x000fe20003f2f018 */
[----:B------:R-:W-:-:S06]  /*90d0*/  UIADD3 UR44, UR44, -0x2, URZ ;  /* 0xfffffffe2c2c7890 */ /* 0x000fcc000fffe03f */
[----:B------:R-:W-:Y:S02]  /*90e0*/  IMAD.U32 R19, RZ, RZ, UR44 ;  /* 0x0000002cff137e24 */ /* 0x000fe4000f8e00ff */
[----:B--2---:R-:W-:-:S04]  /*90f0*/  IMAD.SHL.U32 R0, R0, 0x80, RZ ;  /* 0x0000008000007824 */ /* 0x004fc800078e00ff */
[----:B------:R-:W-:Y:S01]  /*9100*/  @P0 IMAD.HI.U32 R5, R0, R5, RZ ;  /* 0x0000000500050227 */ /* 0x000fe200078e00ff */
[----:B------:R-:W-:-:S03]  /*9110*/  PLOP3.LUT P0, PT, PT, PT, UP0, 0x40, 0x0 ;  /* 0x000000000000781c */ /* 0x000fc60003f0e808 */
[----:B------:R-:W-:Y:S01]  /*9120*/  IMAD.MOV.U32 R4, RZ, RZ, R0 ;  /* 0x000000ffff047224 */ /* 0x000fe200078e0000 */
[----:B------:R-:W-:-:S05]  /*9130*/  @P1 SHF.R.U32.HI R4, RZ, R6, R5 ;  /* 0x00000006ff041219 */ /* 0x000fca0000011605 */
[----:B------:R-:W-:-:S04]  /*9140*/  VIADD R5, R4, UR43 ;  /* 0x0000002b04057c36 */ /* 0x000fc80008000000 */
[----:B------:R-:W-:Y:S01]  /*9150*/  IMAD.IADD R2, R5, 0x1, R2 ;  /* 0x0000000105027824 */ /* 0x000fe200078e0202 */
[----:B------:R-:W-:Y:S06]  /*9160*/  @P0 BRA `(.L_x_2225) ;  /* 0x0000000000400947 */ /* 0x000fec0003800000 */
[C---:B------:R-:W-:Y:S01]  /*9170*/  ISETP.GT.AND P0, PT, R5.reuse, RZ, PT ;  /* 0x000000ff0500720c */ /* 0x040fe20003f04270 */
[----:B------:R-:W-:Y:S01]  /*9180*/  BSSY B0, `(.L_x_2226) ;  /* 0x000000c000007945 */ /* 0x000fe20003800000 */
[----:B------:R-:W-:-:S11]  /*9190*/  VIADD R4, R5, 0xffffffff ;  /* 0xffffffff05047836 */ /* 0x000fd60000000000 */
[----:B------:R-:W-:Y:S05]  /*91a0*/  @P0 BRA `(.L_x_2227) ;  /* 0x0000000000180947 */ /* 0x000fea0003800000 */
[----:B------:R-:W-:Y:S01]  /*91b0*/  ISETP.NE.AND P0, PT, R3, 0x1, PT ;  /* 0x000000010300780c */ /* 0x000fe20003f05270 */
[----:B------:R-:W-:-:S12]  /*91c0*/  IMAD.MOV R5, RZ, RZ, -R5 ;  /* 0x000000ffff057224 */ /* 0x000fd800078e0a05 */
[----:B------:R-:W-:-:S05]  /*91d0*/  @P0 IMAD.HI.U32 R8, R5, R8, RZ ;  /* 0x0000000805080227 */ /* 0x000fca00078e00ff */
[----:B------:R-:W-:-:S04]  /*91e0*/  @P0 SHF.R.U32.HI R5, RZ, R9, R8 ;  /* 0x00000009ff050219 */ /* 0x000fc80000011608 */
[----:B------:R-:W-:Y:S01]  /*91f0*/  LOP3.LUT R4, RZ, R5, RZ, 0x33, !PT ;  /* 0x00000005ff047212 */ /* 0x000fe200078e33ff */
[----:B------:R-:W-:Y:S06]  /*9200*/  BRA `(.L_x_2228) ;  /* 0x00000000000c7947 */ /* 0x000fec0003800000 */
.L_x_2227:
[----:B------:R-:W-:-:S13]  /*9210*/  ISETP.NE.AND P0, PT, R3, 0x1, PT ;  /* 0x000000010300780c */ /* 0x000fda0003f05270 */
[----:B------:R-:W-:-:S05]  /*9220*/  @P0 IMAD.HI.U32 R8, R4, R8, RZ ;  /* 0x0000000804080227 */ /* 0x000fca00078e00ff */
[----:B------:R-:W-:-:S07]  /*9230*/  @P0 SHF.R.U32.HI R4, RZ, R9, R8 ;  /* 0x00000009ff040219 */ /* 0x000fce0000011608 */
.L_x_2228:
[----:B------:R-:W-:Y:S05]  /*9240*/  BSYNC B0 ;  /* 0x0000000000007941 */ /* 0x000fea0003800000 */
.L_x_2226:
[----:B------:R-:W-:-:S05]  /*9250*/  IMAD R3, R4, R3, R3 ;  /* 0x0000000304037224 */ /* 0x000fca00078e0203 */
[----:B------:R-:W-:-:S07]  /*9260*/  VIMNMX R2, R2, R3, PT ;  /* 0x0000000302027248 */ /* 0x000fce0003fe0100 */
.L_x_2225:
[----:B------:R-:W-:Y:S01]  /*9270*/  IMAD.HI R2, R2, 0x2aaaaaab, RZ ;  /* 0x2aaaaaab02027827 */ /* 0x000fe200078e02ff */
[----:B------:R-:W-:Y:S04]  /*9280*/  BSSY B1, `(.L_x_2229) ;  /* 0x000000f000017945 */ /* 0x000fe80003800000 */
[----:B------:R-:W-:-:S04]  /*9290*/  SHF.R.U32.HI R3, RZ, 0x1f, R2 ;  /* 0x0000001fff037819 */ /* 0x000fc80000011602 */
[----:B------:R-:W-:-:S04]  /*92a0*/  LEA.HI.SX32 R3, R2, R3, 0x1c ;  /* 0x0000000302037211 */ /* 0x000fc800078fe2ff */
[----:B------:R-:W-:-:S04]  /*92b0*/  VIMNMX R190, R3, UR40, !PT ;  /* 0x0000002803be7c48 */ /* 0x000fc8000ffe0100 */
[----:B------:R-:W-:-:S13]  /*92c0*/  ISETP.GE.AND P0, PT, R19, R190, PT ;  /* 0x000000be1300720c */ /* 0x000fda0003f06270 */
[----:B------:R-:W-:Y:S05]  /*92d0*/  @!P0 BRA `(.L_x_2230) ;  /* 0x0000000000248947 */ /* 0x000fea0003800000 */
[----:B------:R-:W-:Y:S01]  /*92e0*/  BSSY B0, `(.L_x_2231) ;  /* 0x0000006000007945 */ /* 0x000fe20003800000 */
.L_x_2232:
[----:B------:R-:W-:-:S07]  /*92f0*/  MOV R192, 0x9310 ;  /* 0x0000931000c07802 */ /* 0x000fce0000000f00 */
[----:B------:R-:W-:Y:S05]  /*9300*/  CALL.REL.NOINC `($_ZN7cutlass13device_kernelIN5flash11enable_sm90INS1_16FlashAttnFwdSm90INS1_25CollectiveMainloopFwdSm90ILi2EN4cute5tupleIJNS5_1CILi1EEES8_S8_EEENS6_IJNS7_ILi128EEENS7_ILi96EEENS7_ILi64EEEEEELi256ENS_10bfloat16_tEfNS_4arch4Sm90ELb0ELb1ELb1ELb0ELb1ELb0ELb1ELb1ELb0ELb1ELb1ELb0EEENS1_21CollectiveEpilogueFwdINS6_IJSA_NS7_ILi256EEESB_EEES9_SE_SG_Li256ELb0ELb1ELb1ELb0EEENS1_19SingleTileSchedulerILb0ELb1ELb1ELi128EEEEEEEEEvNT_6ParamsE$_ZZN5flash25CollectiveMainloopFwdSm90ILi2EN4cute5tupleIJNS1_1CILi1EEES4_S4_EEENS2_IJNS3_ILi128EEENS3_ILi96EEENS3_ILi64EEEEEELi256EN7cutlass10bfloat16_tEfNSA_4arch4Sm90ELb0ELb1ELb1ELb0ELb1ELb0ELb1ELb1ELb0ELb1ELb1ELb0EE3mmaINS_16FlashAttnFwdSm90ISE_NS_21CollectiveEpilogueFwdINS2_IJS6_NS3_ILi256EEES7_EEES5_SB_SD_Li256ELb0ELb1ELb1ELb0EEENS_19SingleTileSchedulerILb0ELb1ELb1ELi128EEEE13SharedStorageENS1_6TensorINS1_11ArrayEngineIfLm128EEENS1_6LayoutINS2_IJNS2_IJNS3_ILi2EEEST_NS3_ILi32EEEEEES4_S4_EEENS2_IJNS2_IJS4_ST_NS3_ILi4EEEEEENS3_ILi0EEESZ_EEEEEEENS_7SoftmaxILi2ELi0EEEEEbRKNSE_6ParamsENSA_13PipelineAsyncILi2EEES19_RNSA_13PipelineStateILj2EEERT0_RT1_iRiRKNS_16SeqlenInfoQKNewKILb0ELb0EEENS2_IJiiiiEEERT_ENKUliT_T0_T1_E_clIZSF_ISO_S12_S14_EbS17_S19_S19_S1C_S1E_S1G_iS1H_S1L_S1M_S1O_EUlRS1P_iE1_NS3_ILb0EEENS3_ILb1EEEEEDaiS1P_S1Q_S1R_) ;  /* 0x00000324000c7944 */ /* 0x000fea0003c00000 */
[C---:B------:R-:W-:Y:S01]  /*9310*/  ISETP.GT.AND P0, PT, R19.reuse, R190, PT ;  /* 0x000000be1300720c */ /* 0x040fe20003f04270 */
[----:B------:R-:W-:-:S12]  /*9320*/  VIADD R19, R19, 0xffffffff ;  /* 0xffffffff13137836 */ /* 0x000fd80000000000 */
[----:B------:R-:W-:Y:S05]  /*9330*/  @P0 BRA `(.L_x_2232) ;  /* 0xfffffffc00ec0947 */ /* 0x000fea000383ffff */
[----:B------:R-:W-:Y:S05]  /*9340*/  BSYNC B0 ;  /* 0x0000000000007941 */ /* 0x000fea0003800000 */
.L_x_2231:
[----:B------:R-:W2:Y:S02]  /*9350*/  LDL R0, [R1+0x50] ;  /* 0x0000500001007983 */ /* 0x000ea40000100800 */
[----:B--2---:R-:W-:-:S07]  /*9360*/  IMAD.SHL.U32 R0, R0, 0x80, RZ ;  /* 0x0000008000007824 */ /* 0x004fce00078e00ff */
.L_x_2230:
[----:B------:R-:W-:Y:S05]  /*9370*/  BSYNC B1 ;  /* 0x0000000000017941 */ /* 0x000fea0003800000 */
.L_x_2229:
[----:B------:R-:W-:Y:S01]  /*9380*/  UISETP.NE.AND UP1, UPT, UR39, URZ, UPT ;  /* 0x0000003f2700728c */ /* 0x000fe2000bf25270 */
[----:B------:R-:W-:Y:S01]  /*9390*/  VIADD R0, R0, 0x7f ;  /* 0x0000007f00007836 */ /* 0x000fe20000000000 */
[----:B------:R-:W-:-:S04]  /*93a0*/  UISETP.NE.AND UP0, UPT, UR41, URZ, UPT ;  /* 0x0000003f2900728c */ /* 0x000fc8000bf05270 */
[----:B------:R-:W-:Y:S02]  /*93b0*/  PLOP3.LUT P0, PT, PT, PT, UP1, 0x80, 0x0 ;  /* 0x000000000000781c */ /* 0x000fe40003f0f018 */
[----:B------:R-:W-:-:S03]  /*93c0*/  PLOP3.LUT P1, PT, PT, PT, UP1, 0x80, 0x0 ;  /* 0x000000000000781c */ /* 0x000fc60003f2f018 */
[----:B------:R-:W-:-:S08]  /*93d0*/  @UP1 ULDC UR4, c[0x0][0x44c] ;  /* 0x0001130000041ab9 */ /* 0x000fd00000000800 */
[----:B------:R-:W-:Y:S01]  /*93e0*/  @P0 IMAD.HI.U32 R2, R0, UR4, RZ ;  /* 0x0000000400020c27 */ /* 0x000fe2000f8e00ff */
[----:B------:R-:W-:Y:S01]  /*93f0*/  PLOP3.LUT P0, PT, PT, PT, UP0, 0x40, 0x0 ;  /* 0x000000000000781c */ /* 0x000fe20003f0e808 */
[----:B------:R-:W-:-:S03]  /*9400*/  @UP1 ULDC UR4, c[0x0][0x450] ;  /* 0x0001140000041ab9 */ /* 0x000fc60000000800 */
[----:B------:R-:W-:Y:S01]  /*9410*/  @P1 SHF.R.U32.HI R0, RZ, UR4, R2 ;  /* 0x00000004ff001c19 */ /* 0x000fe20008011602 */
[----:B------:R-:W-:-:S04]  /*9420*/  ULDC UR4, c[0x0][0xad4] ;  /* 0x0002b50000047ab9 */ /* 0x000fc80000000800 */
[----:B------:R-:W-:-:S04]  /*9430*/  VIADD R0, R0, UR38 ;  /* 0x0000002600007c36 */ /* 0x000fc80008000000 */
[----:B------:R-:W-:Y:S01]  /*9440*/  VIADD R2, R0, -UR4 ;  /* 0x8000000400027c36 */ /* 0x000fe20008000000 */
[----:B------:R-:W-:Y:S06]  /*9450*/  @P0 BRA `(.L_x_2233) ;  /* 0x0000000000540947 */ /* 0x000fec0003800000 */
[----:B------:R-:W-:Y:S01]  /*9460*/  ISETP.GT.AND P0, PT, R0, -0x1, PT ;  /* 0xffffffff0000780c */ /* 0x000fe20003f04270 */
[----:B------:R-:W-:-:S12]  /*9470*/  BSSY B0, `(.L_x_2234) ;  /* 0x0000011000007945 */ /* 0x000fd80003800000 */
        /* <DEDUP_REMOVED lines=10> */
.L_x_2235:
[----:B------:R-:W-:Y:S02]  /*9520*/  ULDC UR4, c[0x0][0xadc] ;  /* 0x0002b70000047ab9 */ /* 0x000fe40000000800 */
[----:B------:R-:W-:-:S05]  /*9530*/  IMAD.U32 R5, RZ, RZ, UR4 ;  /* 0x00000004ff057e24 */ /* 0x000fca000f8e00ff */
[----:B------:R-:W-:-:S13]  /*9540*/  ISETP.NE.AND P0, PT, R5, 0x1, PT ;  /* 0x000000010500780c */ /* 0x000fda0003f05270 */
[----:B------:R-:W0:Y:S02]  /*9550*/  @P0 LDC.64 R6, c[0x0][0xae0] ;  /* 0x0002b800ff060b82 */ /* 0x000e240000000a00 */
[----:B0-----:R-:W-:-:S05]  /*9560*/  @P0 IMAD.HI.U32 R4, R0, R6, RZ ;  /* 0x0000000600040227 */ /* 0x001fca00078e00ff */
[----:B------:R-:W-:-:S07]  /*9570*/  @P0 SHF.R.U32.HI R0, RZ, R7, R4 ;  /* 0x00000007ff000219 */ /* 0x000fce0000011604 */
.L_x_2236:
[----:B------:R-:W-:Y:S05]  /*9580*/  BSYNC B0 ;  /* 0x0000000000007941 */ /* 0x000fea0003800000 */
.L_x_2234:
[----:B------:R-:W-:-:S05]  /*9590*/  IMAD R3, R0, R5, RZ ;  /* 0x0000000500037224 */ /* 0x000fca00078e02ff */
[----:B------:R-:W-:-:S07]  /*95a0*/  VIMNMX R2, R2, R3, !PT ;  /* 0x0000000302027248 */ /* 0x000fce0007fe0100 */
.L_x_2233:
[----:B------:R-:W-:Y:S01]  /*95b0*/  VIADD R2, R2, 0x5f ;  /* 0x0000005f02027836 */ /* 0x000fe20000000000 */
[----:B------:R-:W-:-:S03]  /*95c0*/  IADD3 R8, P1, R16, 0x28, RZ ;  /* 0x0000002810087810 */ /* 0x000fc60007f3e0ff */
[----:B------:R-:W-:-:S04]  /*95d0*/  IMAD.HI R2, R2, 0x2aaaaaab, RZ ;  /* 0x2aaaaaab02027827 */ /* 0x000fc800078e02ff */
[----:B------:R-:W-:Y:S01]  /*95e0*/  IMAD.X R9, RZ, RZ, R17, P1 ;  /* 0x000000ffff097224 */ /* 0x000fe200008e0611 */
[----:B------:R-:W-:Y:S01]  /*95f0*/  SHF.R.U32.HI R3, RZ, 0x1f, R2 ;  /* 0x0000001fff037819 */ /* 0x000fe20000011602 */
[----:B------:R-:W-:Y:S02]  /*9600*/  IMAD.MOV.U32 R6, RZ, RZ, R8 ;  /* 0x000000ffff067224 */ /* 0x000fe400078e0008 */
[----:B------:R-:W-:Y:S01]  /*9610*/  IMAD.MOV.U32 R7, RZ, RZ, R9 ;  /* 0x000000ffff077224 */ /* 0x000fe200078e0009 */
[----:B------:R-:W-:-:S04]  /*9620*/  LEA.HI.SX32 R3, R2, R3, 0x1c ;  /* 0x0000000302037211 */ /* 0x000fc800078fe2ff */
[----:B------:R-:W-:-:S04]  /*9630*/  VIMNMX R216, R3, UR40, !PT ;  /* 0x0000002803d87c48 */ /* 0x000fc8000ffe0100 */
[----:B------:R-:W-:-:S13]  /*9640*/  ISETP.GE.AND P0, PT, R19, R216, PT ;  /* 0x000000d81300720c */ /* 0x000fda0003f06270 */
[----:B------:R-:W-:Y:S05]  /*9650*/  @!P0 BRA `(.L_x_2237) ;  /* 0x000001ac00688947 */ /* 0x000fea0003800000 */
[----:B------:R0:W5:Y:S01]  /*9660*/  LDL.64 R6, [R1+0x198] ;  /* 0x0001980001067983 */ /* 0x0001620000100a00 */
[----:B------:R-:W-:-:S07]  /*9670*/  IMAD.MOV.U32 R171, RZ, RZ, R19 ;  /* 0x000000ffffab7224 */ /* 0x000fce00078e0013 */
.L_x_2256:
[----:B------:R-:W2:Y:S04]  /*9680*/  LDL R2, [R1+0x1f8] ;  /* 0x0001f80001027983 */ /* 0x000ea80000100800 */
[----:B------:R-:W3:Y:S04]  /*9690*/  LDL R0, [R1+0x200] ;  /* 0x0002000001007983 */ /* 0x000ee80000100800 */
[----:B-1----:R-:W4:Y:S01]  /*96a0*/  LDL R3, [R1] ;  /* 0x0000000001037983 */ /* 0x002f220000100800 */
[----:B--2---:R-:W-:-:S05]  /*96b0*/  VIADD R2, R2, 0x1 ;  /* 0x0000000102027836 */ /* 0x004fca0000000000 */
[----:B------:R-:W-:-:S13]  /*96c0*/  ISETP.NE.AND P0, PT, R2, 0x2, PT ;  /* 0x000000020200780c */ /* 0x000fda0003f05270 */
[----:B-----5:R1:W5:Y:S04]  /*96d0*/  @P0 LDL R4, [R1+0x1fc] ;  /* 0x0001fc0001040983 */ /* 0x0203680000100800 */
[----:B------:R-:W2:Y:S01]  /*96e0*/  @!P0 LDL R5, [R1+0x1fc] ;  /* 0x0001fc0001058983 */ /* 0x000ea20000100800 */
[----:B---3--:R-:W-:Y:S01]  /*96f0*/  VIADD R0, R0, 0x1 ;  /* 0x0000000100007836 */ /* 0x008fe20000000000 */
[----:B----4-:R-:W-:Y:S02]  /*9700*/  LOP3.LUT R3, R3, 0x1, RZ, 0xfc, !PT ;  /* 0x0000000103037812 */ /* 0x010fe400078efcff */
[----:B------:R3:W-:Y:S04]  /*9710*/  STL [R1+0x1f8], R2 ;  /* 0x0001f80201007387 */ /* 0x0007e80000100800 */
[----:B------:R1:W-:Y:S04]  /*9720*/  STL [R1+0x200], R0 ;  /* 0x0002000001007387 */ /* 0x0003e80000100800 */
[----:B------:R1:W-:Y:S01]  /*9730*/  @!P0 STL [R1+0x1f8], RZ ;  /* 0x0001f8ff01008387 */ /* 0x0003e20000100800 */
[----:B------:R-:W-:Y:S01]  /*9740*/  ISETP.NE.AND P1, PT, R3, 0x3, PT ;  /* 0x000000030300780c */ /* 0x000fe20003f25270 */
[----:B------:R-:W-:Y:S05]  /*9750*/  YIELD ;  /* 0x0000000000007946 */ /* 0x000fea0003800000 */
[----:B------:R-:W-:Y:S01]  /*9760*/  BSSY B0, `(.L_x_2238) ;  /* 0x0000008000007945 */ /* 0x000fe20003800000 */
[----:B---3--:R-:W-:-:S02]  /*9770*/  @!P0 IMAD.MOV.U32 R2, RZ, RZ, RZ ;  /* 0x000000ffff028224 */ /* 0x008fc400078e00ff */
[----:B------:R-:W-:Y:S02]  /*9780*/  IMAD.MOV.U32 R18, RZ, RZ, R8 ;  /* 0x000000ffff127224 */ /* 0x000fe400078e0008 */
[----:B------:R-:W-:Y:S01]  /*9790*/  IMAD.MOV.U32 R19, RZ, RZ, R9 ;  /* 0x000000ffff137224 */ /* 0x000fe200078e0009 */
[----:B--2---:R-:W-:-:S05]  /*97a0*/  @!P0 LOP3.LUT R4, R5, 0x1, RZ, 0x3c, !PT ;  /* 0x0000000105048812 */ /* 0x004fca00078e3cff */
[----:B------:R1:W-:Y:S01]  /*97b0*/  @!P0 STL [R1+0x1fc], R4 ;  /* 0x0001fc0401008387 */ /* 0x0003e20000100800 */
[----:B------:R-:W-:Y:S05]  /*97c0*/  @!P1 BRA `(.L_x_2239) ;  /* 0x0000000000049947 */ /* 0x000fea0003800000 */
[----:B------:R-:W-:Y:S01]  /*97d0*/  BPT.TRAP 0x1 ;  /* 0x000000040000795c */ /* 0x000fe20000300000 */
.L_x_2239:
[----:B------:R-:W-:Y:S05]  /*97e0*/  BSYNC B0 ;  /* 0x0000000000007941 */ /* 0x000fea0003800000 */
.L_x_2238:
[----:B------:R-:W2:Y:S01]  /*97f0*/  LDL.64 R8, [R1+0x18] ;  /* 0x0000180001087983 */ /* 0x000ea20000100a00 */
[----:B-----5:R-:W-:Y:S02]  /*9800*/  SHF.L.U32 R5, R4, 0x1f, RZ ;  /* 0x0000001f04057819 */ /* 0x020fe400000006ff */
[----:B--2---:R-:W-:-:S05]  /*9810*/  MOV R3, R8 ;  /* 0x0000000800037202 */ /* 0x004fca0000000f00 */
[----:B------:R-:W-:-:S04]  /*9820*/  IMAD R2, R2, 0x8, R3 ;  /* 0x0000000802027824 */ /* 0x000fc800078e0203 */
[----:B------:R2:W3:Y:S01]  /*9830*/  SYNCS.PHASECHK.TRANS64.TRYWAIT P0, [R2+URZ], R5 ;  /* 0x00000005020075a7 */ /* 0x0004e2000800017f */
[----:B------:R2:W5:Y:S01]  /*9840*/  LDL.64 R8, [R1+0x1f8] ;  /* 0x0001f80001087983 */ /* 0x0005620000100a00 */
[----:B------:R-:W-:Y:S04]  /*9850*/  BSSY B0, `(.L_x_2240) ;  /* 0x0000003000007945 */ /* 0x000fe80003800000 */
[----:B------:R-:W-:Y:S05]  /*9860*/  @!P1 BRA `(.L_x_2241) ;  /* 0x0000000000049947 */ /* 0x000fea0003800000 */
[----:B------:R-:W-:Y:S01]  /*9870*/  BPT.TRAP 0x1 ;  /* 0x000000040000795c */ /* 0x000fe20000300000 */
.L_x_2241:
[----:B------:R-:W-:Y:S05]  /*9880*/  BSYNC B0 ;  /* 0x0000000000007941 */ /* 0x000fea0003800000 */
.L_x_2240:
[----:B------:R-:W-:Y:S04]  /*9890*/  BSSY B0, `(.L_x_2242) ;  /* 0x0000006000007945 */ /* 0x000fe80003800000 */
[----:B---3--:R-:W-:Y:S05]  /*98a0*/  @P0 BRA `(.L_x_2243) ;  /* 0x0000000000100947 */ /* 0x008fea0003800000 */
[----:B-----5:R-:W-:Y:S01]  /*98b0*/  IMAD R8, R8, 0x8, R3 ;  /* 0x0000000808087824 */ /* 0x020fe200078e0203 */
[----:B------:R-:W-:-:S04]  /*98c0*/  SHF.L.U32 R9, R9, 0x1f, RZ ;  /* 0x0000001f09097819 */ /* 0x000fc800000006ff */
[----:B------:R-:W3:Y:S02]  /*98d0*/  SYNCS.PHASECHK.TRANS64.TRYWAIT P0, [R8+URZ], R9 ;  /* 0x00000009080075a7 */ /* 0x000ee4000800017f */
[----:B---3--:R-:W-:Y:S05]  /*98e0*/  @!P0 BRA `(.L_x_2244) ;  /* 0x000002e400188947 */ /* 0x008fea0003800000 */
.L_x_2243:
[----:B------:R-:W-:Y:S05]  /*98f0*/  BSYNC B0 ;  /* 0x0000000000007941 */ /* 0x000fea0003800000 */
.L_x_2242:
[----:B---3-5:R-:W3:Y:S04]  /*9900*/  LDL R9, [R1+0x1f8] ;  /* 0x0001f80001097983 */ /* 0x028ee80000100800 */
[----:B--2---:R-:W3:Y:S01]  /*9910*/  LDL.64 R2, [R1+0x80] ;  /* 0x0000800001027983 */ /* 0x004ee20000100a00 */
[----:B------:R-:W-:Y:S05]  /*9920*/  WARPSYNC.ALL ;  /* 0x0000000000007948 */ /* 0x000fea0003800000 */
[----:B------:R-:W2:Y:S04]  /*9930*/  LDL.64 R14, [R1+0x78] ;  /* 0x00007800010e7983 */ /* 0x000ea80000100a00 */
[----:B-1----:R-:W4:Y:S04]  /*9940*/  LDL.64 R4, [R1+0x78] ;  /* 0x0000780001047983 */ /* 0x002f280000100a00 */
[----:B------:R-:W4:Y:S01]  /*9950*/  LDL.64 R10, [R1+0x78] ;  /* 0x00007800010a7983 */ /* 0x000f220000100a00 */
[----:B---3--:R-:W-:Y:S01]  /*9960*/  IMAD R2, R9, 0x300, R2 ;  /* 0x0000030009027824 */ /* 0x008fe200078e0202 */
[----:B------:R-:W-:-:S02]  /*9970*/  R2UR UR7, R3 ;  /* 0x00000000030772ca */ /* 0x000fc400000e0000 */
[----:B------:R-:W3:Y:S01]  /*9980*/  LDL.64 R12, [R1+0x78] ;  /* 0x00007800010c7983 */ /* 0x000ee20000100a00 */
[----:B------:R-:W-:Y:S01]  /*9990*/  WARPGROUP.ARRIVE ;  /* 0x00000000000079c5 */ /* 0x000fe20000000000 */
[C---:B------:R-:W-:Y:S01]  /*99a0*/  R2UR UR6, R2.reuse ;  /* 0x00000000020672ca */ /* 0x040fe200000e0000 */
[----:B------:R-:W-:Y:S01]  /*99b0*/  IMAD.MOV.U32 R217, RZ, RZ, 0x1 ;  /* 0x00000001ffd97424 */ /* 0x000fe200078e00ff */
[----:B------:R1:W-:Y:S04]  /*99c0*/  STL [R1+0x60], RZ ;  /* 0x000060ff01007387 */ /* 0x0003e80000100800 */
[----:B------:R1:W-:Y:S04]  /*99d0*/  STL [R1+0x60], R217 ;  /* 0x000060d901007387 */ /* 0x0003e80000100800 */
[----:B------:R1:W-:Y:S04]  /*99e0*/  STL [R1+0x60], R217 ;  /* 0x000060d901007387 */ /* 0x0003e80000100800 */
[----:B------:R1:W-:Y:S04]  /*99f0*/  STL [R1+0x60], R217 ;  /* 0x000060d901007387 */ /* 0x0003e80000100800 */
[----:B------:R1:W-:Y:S01]  /*9a00*/  STL [R1+0x60], R217 ;  /* 0x000060d901007387 */ /* 0x0003e20000100800 */
[----:B------:R-:W-:-:S02]  /*9a10*/  VIADD R8, R2, 0x2 ;  /* 0x0000000202087836 */ /* 0x000fc40000000000 */
[----:B------:R-:W-:Y:S01]  /*9a20*/  IMAD.MOV.U32 R9, RZ, RZ, R3 ;  /* 0x000000ffff097224 */ /* 0x000fe200078e0003 */
[----:B--2---:R-:W-:Y:S02]  /*9a30*/  R2UR UR4, R14 ;  /* 0x000000000e0472ca */ /* 0x004fe400000e0000 */
[----:B------:R-:W-:Y:S01]  /*9a40*/  R2UR UR5, R15 ;  /* 0x000000000f0572ca */ /* 0x000fe200000e0000 */
[----:B----4-:R-:W-:Y:S01]  /*9a50*/  VIADD R4, R4, 0x2 ;  /* 0x0000000204047836 */ /* 0x010fe20000000000 */
[----:B------:R1:W5:Y:S11]  /*9a60*/  LDL.64 R14, [R1+0x1f8] ;  /* 0x0001f800010e7983 */ /* 0x0003760000100a00 */
[----:B------:R-:W-:Y:S01]  /*9a70*/  HGMMA.64x96x16.F32.BF16 R24, gdesc[UR4], RZ, !UPT, gsb0 ;  /* 0x01600000041879f0 */ /* 0x000fe2000c0018ff */
[----:B------:R-:W-:-:S02]  /*9a80*/  R2UR UR6, R8 ;  /* 0x00000000080672ca */ /* 0x000fc400000e0000 */
[----:B------:R-:W-:Y:S02]  /*9a90*/  R2UR UR7, R9 ;  /* 0x00000000090772ca */ /* 0x000fe400000e0000 */
[----:B------:R-:W-:Y:S02]  /*9aa0*/  R2UR UR4, R4 ;  /* 0x00000000040472ca */ /* 0x000fe400000e0000 */
[----:B------:R-:W-:Y:S01]  /*9ab0*/  R2UR UR5, R5 ;  /* 0x00000000050572ca */ /* 0x000fe200000e0000 */
[----:B------:R-:W-:Y:S02]  /*9ac0*/  WARPGROUP.DEPBAR.LE gsb0, 0x0 ;  /* 0x00008000000079c5 */ /* 0x000fe40000010000 */
[----:B------:R-:W2:Y:S01]  /*9ad0*/  LD.E R0, desc[UR36][R18.64] ;  /* 0x0000002412007980 */ /* 0x000ea2000c101900 */
[----:B------:R-:W-:-:S09]  /*9ae0*/  WARPGROUP.ARRIVE ;  /* 0x00000000000079c5 */ /* 0x000fd20000000000 */
        /* <DEDUP_REMOVED lines=8> */
[----:B------:R-:W-:Y:S01]  /*9b70*/  VIADD R2, R2, 0x6 ;  /* 0x0000000602027836 */ /* 0x000fe20000000000 */
[----:B------:R-:W-:Y:S02]  /*9b80*/  WARPGROUP.DEPBAR.LE gsb0, 0x0 ;  /* 0x00008000000079c5 */ /* 0x000fe40000010000 */
[----:B------:R-:W-:-:S09]  /*9b90*/  WARPGROUP.ARRIVE ;  /* 0x00000000000079c5 */ /* 0x000fd20000000000 */
[----:B------:R-:W-:Y:S01]  /*9ba0*/  HGMMA.64x96x16.F32.BF16 R24, gdesc[UR4], R24, gsb0 ;  /* 0x01600000041879f0 */ /* 0x000fe20008001818 */
[----:B---3--:R-:W-:Y:S01]  /*9bb0*/  VIADD R12, R12, 0x6 ;  /* 0x000000060c0c7836 */ /* 0x008fe20000000000 */
[----:B------:R-:W-:Y:S02]  /*9bc0*/  R2UR UR6, R2 ;  /* 0x00000000020672ca */ /* 0x000fe400000e0000 */
[----:B------:R-:W-:Y:S02]  /*9bd0*/  R2UR UR7, R3 ;  /* 0x00000000030772ca */ /* 0x000fe400000e0000 */
[----:B------:R-:W-:Y:S02]  /*9be0*/  R2UR UR4, R12 ;  /* 0x000000000c0472ca */ /* 0x000fe400000e0000 */
[----:B------:R-:W-:Y:S01]  /*9bf0*/  R2UR UR5, R13 ;  /* 0x000000000d0572ca */ /* 0x000fe200000e0000 */
[----:B------:R-:W-:Y:S02]  /*9c00*/  WARPGROUP.DEPBAR.LE gsb0, 0x0 ;  /* 0x00008000000079c5 */ /* 0x000fe40000010000 */
[----:B------:R-:W-:-:S10]  /*9c10*/  WARPGROUP.ARRIVE ;  /* 0x00000000000079c5 */ /* 0x000fd40000000000 */
[----:B------:R-:W-:Y:S01]  /*9c20*/  HGMMA.64x96x16.F32.BF16 R24, gdesc[UR4], R24, gsb0 ;  /* 0x01600000041879f0 */ /* 0x000fe20008001818 */
[----:B------:R-:W-:Y:S01]  /*9c30*/  BSSY B0, `(.L_x_2245) ;  /* 0x0000006000007945 */ /* 0x000fe20003800000 */
[----:B--2---:R-:W-:-:S04]  /*9c40*/  LOP3.LUT R0, R0, 0x1, RZ, 0xfc, !PT ;  /* 0x0000000100007812 */ /* 0x004fc800078efcff */
[----:B------:R-:W-:Y:S01]  /*9c50*/  ISETP.NE.AND P0, PT, R0, 0x3, PT ;  /* 0x000000030000780c */ /* 0x000fe20003f05270 */
[----:B------:R-:W-:-:S12]  /*9c60*/  WARPGROUP.DEPBAR.LE gsb0, 0x0 ;  /* 0x00008000000079c5 */ /* 0x000fd80000010000 */
[----:B-1----:R-:W-:Y:S05]  /*9c70*/  @!P0 BRA `(.L_x_2246) ;  /* 0x0000000000048947 */ /* 0x002fea0003800000 */
[----:B------:R-:W-:Y:S01]  /*9c80*/  BPT.TRAP 0x1 ;  /* 0x000000040000795c */ /* 0x000fe20000300000 */
.L_x_2246:
[----:B------:R-:W-:Y:S05]  /*9c90*/  BSYNC B0 ;  /* 0x0000000000007941 */ /* 0x000fea0003800000 */
.L_x_2245:
[----:B------:R-:W2:Y:S01]  /*9ca0*/  LD.E.64 R2, desc[UR36][R18.64+0x18] ;  /* 0x0000182412027980 */ /* 0x000ea2000c101b00 */
[----:B-----5:R-:W-:Y:S02]  /*9cb0*/  SHF.L.U32 R15, R15, 0x1f, RZ ;  /* 0x0000001f0f0f7819 */ /* 0x020fe400000006ff */
[----:B--2---:R-:W-:-:S05]  /*9cc0*/  MOV R3, R2 ;  /* 0x0000000200037202 */ /* 0x004fca0000000f00 */
[----:B------:R-:W-:-:S04]  /*9cd0*/  IMAD R0, R14, 0x8, R3 ;  /* 0x000000080e007824 */ /* 0x000fc800078e0203 */
[----:B------:R1:W2:Y:S01]  /*9ce0*/  SYNCS.PHASECHK.TRANS64.TRYWAIT P0, [R0+URZ], R15 ;  /* 0x0000000f000075a7 */ /* 0x0002a2000800017f */
[----:B------:R-:W3:Y:S01]  /*9cf0*/  LD.E R2, desc[UR36][R18.64] ;  /* 0x0000002412027980 */ /* 0x000ee2000c101900 */
[----:B------:R-:W-:Y:S01]  /*9d00*/  BSSY B0, `(.L_x_2247) ;  /* 0x0000005000007945 */ /* 0x000fe20003800000 */
[----:B---3--:R-:W-:-:S04]  /*9d10*/  LOP3.LUT R2, R2, 0x1, RZ, 0xfc, !PT ;  /* 0x0000000102027812 */ /* 0x008fc800078efcff */
[----:B------:R-:W-:-:S13]  /*9d20*/  ISETP.NE.AND P1, PT, R2, 0x3, PT ;  /* 0x000000030200780c */ /* 0x000fda0003f25270 */
[----:B-12---:R-:W-:Y:S05]  /*9d30*/  @!P1 BRA `(.L_x_2248) ;  /* 0x0000000000049947 */ /* 0x006fea0003800000 */
[----:B------:R-:W-:Y:S01]  /*9d40*/  BPT.TRAP 0x1 ;  /* 0x000000040000795c */ /* 0x000fe20000300000 */
.L_x_2248:
[----:B------:R-:W-:Y:S05]  /*9d50*/  BSYNC B0 ;  /* 0x0000000000007941 */ /* 0x000fea0003800000 */
.L_x_2247:
[----:B------:R-:W-:Y:S04]  /*9d60*/  BSSY B0, `(.L_x_2249) ;  /* 0x0000007000007945 */ /* 0x000fe80003800000 */
[----:B------:R-:W-:Y:S05]  /*9d70*/  @P0 BRA `(.L_x_2250) ;  /* 0x0000000000140947 */ /* 0x000fea0003800000 */
[----:B------:R-:W2:Y:S02]  /*9d80*/  LD.E.64 R2, desc[UR36][R18.64+0x18] ;  /* 0x0000182412027980 */ /* 0x000ea4000c101b00 */
[----:B--2---:R-:W-:-:S05]  /*9d90*/  MOV R3, R2 ;  /* 0x0000000200037202 */ /* 0x004fca0000000f00 */
[----:B------:R-:W-:-:S04]  /*9da0*/  IMAD R14, R14, 0x8, R3 ;  /* 0x000000080e0e7824 */ /* 0x000fc800078e0203 */
[----:B------:R-:W1:Y:S02]  /*9db0*/  SYNCS.PHASECHK.TRANS64.TRYWAIT P0, [R14+URZ], R15 ;  /* 0x0000000f0e0075a7 */ /* 0x000e64000800017f */
[----:B-1----:R-:W-:Y:S05]  /*9dc0*/  @!P0 BRA `(.L_x_2251) ;  /* 0x000002dc00f48947 */ /* 0x002fea0003800000 */
.L_x_2250:
[----:B------:R-:W-:Y:S05]  /*9dd0*/  BSYNC B0 ;  /* 0x0000000000007941 */ /* 0x000fea0003800000 */
.L_x_2249:
[----:B-1----:R-:W2:Y:S04]  /*9de0*/  LDL R15, [R1+0x1f8] ;  /* 0x0001f800010f7983 */ /* 0x002ea80000100800 */
[----:B------:R-:W2:Y:S04]  /*9df0*/  LDL.64 R2, [R1+0xf8] ;  /* 0x0000f80001027983 */ /* 0x000ea80000100a00 */
[----:B------:R-:W3:Y:S04]  /*9e00*/  LDL R0, [R1+0x70] ;  /* 0x0000700001007983 */ /* 0x000ee80000100800 */
[----:B------:R-:W4:Y:S04]  /*9e10*/  LDL.64 R4, [R1+0xf0] ;  /* 0x0000f00001047983 */ /* 0x000f280000100a00 */
[----:B------:R-:W4:Y:S04]  /*9e20*/  LDL.64 R8, [R1+0xf0] ;  /* 0x0000f00001087983 */ /* 0x000f280000100a00 */
[----:B------:R-:W4:Y:S04]  /*9e30*/  LDL.64 R10, [R1+0xf0] ;  /* 0x0000f000010a7983 */ /* 0x000f280000100a00 */
[----:B------:R-:W4:Y:S01]  /*9e40*/  LDL.64 R12, [R1+0xf0] ;  /* 0x0000f000010c7983 */ /* 0x000f220000100a00 */
[----:B------:R-:W-:Y:S05]  /*9e50*/  WARPSYNC.ALL ;  /* 0x0000000000007948 */ /* 0x000fea0003800000 */
[----:B------:R-:W-:Y:S01]  /*9e60*/  WARPGROUP.ARRIVE ;  /* 0x00000000000079c5 */ /* 0x000fe20000000000 */
[----:B--2---:R-:W-:Y:S01]  /*9e70*/  IMAD R2, R15, 0xc00, R2 ;  /* 0x00000c000f027824 */ /* 0x004fe200078e0202 */
[----:B------:R-:W-:Y:S01]  /*9e80*/  R2UR UR7, R3 ;  /* 0x00000000030772ca */ /* 0x000fe200000e0000 */
[----:B------:R-:W2:Y:S01]  /*9e90*/  LDL.64 R14, [R1+0xf0] ;  /* 0x0000f000010e7983 */ /* 0x000ea20000100a00 */
[----:B---3--:R-:W-:-:S02]  /*9ea0*/  ISETP.NE.U32.AND P0, PT, R0, RZ, PT ;  /* 0x000000ff0000720c */ /* 0x008fc40003f05070 */
        /* <DEDUP_REMOVED lines=131> */
[----:B------:R-:W-:Y:S01]  /*a6e0*/  R2UR UR6, R4 ;  /* 0x00000000040672ca */ /* 0x000fe200000e0000 */
[----:B------:R-:W2:Y:S01]  /*a6f0*/  LDL R14, [R1] ;  /* 0x00000000010e7983 */ /* 0x000ea20000100800 */
[----:B------:R-:W-:-:S02]  /*a700*/  R2UR UR7, R5 ;  /* 0x00000000050772ca */ /* 0x000fc400000e0000 */
[----:B------:R-:W-:Y:S01]  /*a710*/  R2UR UR5, R15 ;  /* 0x000000000f0572ca */ /* 0x000fe200000e0000 */
[----:B---3--:R-:W-:Y:S01]  /*a720*/  VIADD R8, R8, 0xc02 ;  /* 0x00000c0208087836 */ /* 0x008fe20000000000 */
        /* <DEDUP_REMOVED lines=10> */
[----:B----4-:R-:W-:-:S02]  /*a7d0*/  VIADD R10, R10, 0xc04 ;  /* 0x00000c040a0a7836 */ /* 0x010fc40000000000 */
        /* <DEDUP_REMOVED lines=34> */
[----:B--2---:R-:W-:-:S03]  /*aa00*/  LOP3.LUT R14, R14, 0x1, RZ, 0xfc, !PT ;  /* 0x000000010e0e7812 */ /* 0x004fc600078efcff */
[----:B------:R1:W-:Y:S04]  /*aa10*/  STL [R1+0x70], R217 ;  /* 0x000070d901007387 */ /* 0x0003e80000100800 */
[----:B------:R1:W-:Y:S04]  /*aa20*/  STL [R1+0x70], R217 ;  /* 0x000070d901007387 */ /* 0x0003e80000100800 */
[----:B------:R1:W-:Y:S01]  /*aa30*/  STL [R1+0x70], R217 ;  /* 0x000070d901007387 */ /* 0x0003e20000100800 */
[----:B------:R-:W-:Y:S01]  /*aa40*/  ISETP.NE.AND P0, PT, R14, 0x3, PT ;  /* 0x000000030e00780c */ /* 0x000fe20003f05270 */
[----:B------:R-:W-:Y:S01]  /*aa50*/  BSSY B0, `(.L_x_2252) ;  /* 0x0000005000007945 */ /* 0x000fe20003800000 */
[----:B------:R-:W-:-:S02]  /*aa60*/  WARPGROUP.DEPBAR.LE gsb0, 0x0 ;  /* 0x00008000000079c5 */ /* 0x000fc40000010000 */
[----:B------:R1:W-:Y:S09]  /*aa70*/  BAR.ARV R228, 0x100 ;  /* 0x000400e40000751d */ /* 0x0003f20000002000 */
[----:B-1----:R-:W-:Y:S05]  /*aa80*/  @!P0 BRA `(.L_x_2253) ;  /* 0x0000000000048947 */ /* 0x002fea0003800000 */
[----:B------:R-:W-:Y:S01]  /*aa90*/  BPT.TRAP 0x1 ;  /* 0x000000040000795c */ /* 0x000fe20000300000 */
.L_x_2253:
[----:B------:R-:W-:Y:S05]  /*aaa0*/  BSYNC B0 ;  /* 0x0000000000007941 */ /* 0x000fea0003800000 */
.L_x_2252:
[----:B------:R-:W2:Y:S04]  /*aab0*/  LDL.64 R2, [R1+0x20] ;  /* 0x0000200001027983 */ /* 0x000ea80000100a00 */
        /* <DEDUP_REMOVED lines=9> */
[----:B--2---:R-:W-:-:S05]  /*ab50*/  MOV R3, R2 ;  /* 0x0000000200037202 */ /* 0x004fca0000000f00 */
[----:B-----5:R-:W-:-:S05]  /*ab60*/  IMAD R0, R0, 0x8, R3 ;  /* 0x0000000800007824 */ /* 0x020fca00078e0203 */
[----:B------:R-:W-:-:S04]  /*ab70*/  PRMT R0, R15, 0x654, R0 ;  /* 0x000006540f007816 */ /* 0x000fc80000000000 */
[----:B------:R1:W-:Y:S01]  /*ab80*/  SYNCS.ARRIVE.TRANS64.RED.A1T0 RZ, [R0+URZ], RZ ;  /* 0x000000ff00ff79a7 */ /* 0x0003e2000810043f */
[----:B------:R-:W2:Y:S04]  /*ab90*/  LDL.64 R2, [R1+0x150] ;  /* 0x0001500001027983 */ /* 0x000ea80000100a00 */
[----:B------:R-:W1:Y:S04]  /*aba0*/  LDL.64 R8, [R1+0x210] ;  /* 0x0002100001087983 */ /* 0x000e680000100a00 */
[----:B------:R-:W3:Y:S04]  /*abb0*/  LDL.64 R154, [R1+0x240] ;  /* 0x00024000019a7983 */ /* 0x000ee80000100a00 */
[----:B------:R-:W4:Y:S04]  /*abc0*/  LDL.64 R146, [R1+0x3b0] ;  /* 0x0003b00001927983 */ /* 0x000f280000100a00 */
        /* <DEDUP_REMOVED lines=39> */
[----:B--2---:R-:W2:Y:S01]  /*ae40*/  LD.E R2, desc[UR36][R2.64] ;  /* 0x0000002402027980 */ /* 0x004ea2000c101900 */
[----:B------:R0:W-:Y:S01]  /*ae50*/  BAR.SYNC.DEFER_BLOCKING R229, 0x100 ;  /* 0x000400e50000751d */ /* 0x0001e20000010000 */
[-C--:B--2---:R-:W-:Y:S01]  /*ae60*/  FMUL.FTZ R74, R24, R2.reuse ;  /* 0x00000002184a7220 */ /* 0x084fe20000410000 */
[-C--:B------:R-:W-:Y:S01]  /*ae70*/  FMUL.FTZ R75, R25, R2.reuse ;  /* 0x00000002194b7220 */ /* 0x080fe20000410000 */
[----:B------:R-:W-:-:S04]  /*ae80*/  FMUL.FTZ R76, R28, R2 ;  /* 0x000000021c4c7220 */ /* 0x000fc80000410000 */
[----:B------:R-:W1:Y:S01]  /*ae90*/  MUFU.TANH R74, R74 ;  /* 0x0000004a004a7308 */ /* 0x000e620000002400 */
[-C--:B------:R-:W-:Y:S01]  /*aea0*/  FMUL.FTZ R77, R29, R2.reuse ;  /* 0x000000021d4d7220 */ /* 0x080fe20000410000 */
[----:B------:R-:W-:-:S06]  /*aeb0*/  FMUL.FTZ R159, R32, R2 ;  /* 0x00000002209f7220 */ /* 0x000fcc0000410000 */
[----:B------:R-:W2:Y:S01]  /*aec0*/  MUFU.TANH R75, R75 ;  /* 0x0000004b004b7308 */ /* 0x000ea20000002400 */
[----:B------:R-:W-:-:S07]  /*aed0*/  FMUL.FTZ R158, R33, R2 ;  /* 0x00000002219e7220 */ /* 0x000fce0000410000 */
[----:B------:R-:W3:Y:S01]  /*aee0*/  MUFU.TANH R76, R76 ;  /* 0x0000004c004c7308 */ /* 0x000ee20000002400 */
[----:B-1----:R-:W-:Y:S01]  /*aef0*/  FMNMX.FTZ R0, R74, R8, !PT ;  /* 0x000000084a007209 */ /* 0x002fe20007810000 */
[-C--:B------:R-:W-:Y:S01]  /*af00*/  FMUL.FTZ R22, R36, R2.reuse ;  /* 0x0000000224167220 */ /* 0x080fe20000410000 */
[-C--:B------:R-:W-:Y:S01]  /*af10*/  FMUL.FTZ R20, R37, R2.reuse ;  /* 0x0000000225147220 */ /* 0x080fe20000410000 */
[-C--:B------:R-:W-:Y:S01]  /*af20*/  FMUL.FTZ R23, R40, R2.reuse ;  /* 0x0000000228177220 */ /* 0x080fe20000410000 */
[-C--:B------:R-:W-:Y:S01]  /*af30*/  FMUL.FTZ R73, R26, R2.reuse ;  /* 0x000000021a497220 */ /* 0x080fe20000410000 */
[-C--:B------:R-:W-:Y:S01]  /*af40*/  FMUL.FTZ R21, R41, R2.reuse ;  /* 0x0000000229157220 */ /* 0x080fe20000410000 */
[----:B------:R-:W-:Y:S01]  /*af50*/  FMUL.FTZ R72, R27, R2 ;  /* 0x000000021b487220 */ /* 0x000fe20000410000 */
[----:B------:R-:W1:Y:S01]  /*af60*/  MUFU.TANH R77, R77 ;  /* 0x0000004d004d7308 */ /* 0x000e620000002400 */
[----:B--2---:R-:W-:Y:S01]  /*af70*/  FMNMX.FTZ R3, R75, R0, !PT ;  /* 0x000000004b037209 */ /* 0x004fe20007810000 */
[-C--:B------:R-:W-:Y:S01]  /*af80*/  FMUL.FTZ R13, R44, R2.reuse ;  /* 0x000000022c0d7220 */ /* 0x080fe20000410000 */
[-C--:B------:R-:W-:Y:S01]  /*af90*/  FMUL.FTZ R28, R30, R2.reuse ;  /* 0x000000021e1c7220 */ /* 0x080fe20000410000 */
[-C--:B------:R-:W-:Y:S01]  /*afa0*/  FMUL.FTZ R12, R45, R2.reuse ;  /* 0x000000022d0c7220 */ /* 0x080fe20000410000 */
[-C--:B------:R-:W-:Y:S01]  /*afb0*/  FMUL.FTZ R29, R31, R2.reuse ;  /* 0x000000021f1d7220 */ /* 0x080fe20000410000 */
[-C--:B------:R-:W-:Y:S01]  /*afc0*/  FMUL.FTZ R165, R48, R2.reuse ;  /* 0x0000000230a57220 */ /* 0x080fe20000410000 */
[-C--:B------:R-:W-:Y:S01]  /*afd0*/  FMUL.FTZ R157, R34, R2.reuse ;  /* 0x00000002229d7220 */ /* 0x080fe20000410000 */
[----:B------:R-:W2:Y:S01]  /*afe0*/  MUFU.TANH R159, R159 ;  /* 0x0000009f009f7308 */ /* 0x000ea20000002400 */
[----:B---3--:R-:W-:Y:S01]  /*aff0*/  FMNMX.FTZ R0, R76, R3, !PT ;  /* 0x000000034c007209 */ /* 0x008fe20007810000 */
[-C--:B------:R-:W-:Y:S01]  /*b000*/  FMUL.FTZ R164, R49, R2.reuse ;  /* 0x0000000231a47220 */ /* 0x080fe20000410000 */
[-C--:B------:R-:W-:Y:S01]  /*b010*/  FMUL.FTZ R156, R35, R2.reuse ;  /* 0x00000002239c7220 */ /* 0x080fe20000410000 */
[-C--:B------:R-:W-:Y:S01]  /*b020*/  FMUL.FTZ R161, R52, R2.reuse ;  /* 0x0000000234a17220 */ /* 0x080fe20000410000 */
[-C--:B------:R-:W-:Y:S01]  /*b030*/  FMUL.FTZ R18, R38, R2.reuse ;  /* 0x0000000226127220 */ /* 0x080fe20000410000 */
[-C--:B------:R-:W-:Y:S01]  /*b040*/  FMUL.FTZ R160, R53, R2.reuse ;  /* 0x0000000235a07220 */ /* 0x080fe20000410000 */
[----:B------:R-:W-:Y:S01]  /*b050*/  FMUL.FTZ R14, R39, R2 ;  /* 0x00000002270e7220 */ /* 0x000fe20000410000 */
        /* <DEDUP_REMOVED lines=30> */
[----:B------:R-:W-:Y:S01]  /*b240*/  FMUL.FTZ R208, R71, R2 ;  /* 0x0000000247d07220 */ /* 0x000fe20000410000 */
[----:B------:R-:W4:Y:S01]  /*b250*/  LDL.64 R26, [R1+0x3f8] ;  /* 0x0003f800011a7983 */ /* 0x000f220000100a00 */
[----:B------:R-:W0:Y:S01]  /*b260*/  MUFU.TANH R73, R73 ;  /* 0x0000004900497308 */ /* 0x000e220000002400 */
[----:B-1----:R-:W-:-:S02]  /*b270*/  FMNMX.FTZ R3, R22, R3, !PT ;  /* 0x0000000316037209 */ /* 0x002fc40007810000 */
[----:B------:R-:W4:Y:S04]  /*b280*/  LDL.64 R50, [R1+0x338] ;  /* 0x0003380001327983 */ /* 0x000f280000100a00 */
[----:B------:R-:W4:Y:S01]  /*b290*/  LDL.64 R32, [R1+0x408] ;  /* 0x0004080001207983 */ /* 0x000f220000100a00 */
[----:B------:R-:W1:Y:S03]  /*b2a0*/  MUFU.TANH R21, R21 ;  /* 0x0000001500157308 */ /* 0x000e660000002400 */
[----:B------:R-:W4:Y:S04]  /*b2b0*/  LDL.64 R40, [R1+0x438] ;  /* 0x0004380001287983 */ /* 0x000f280000100a00 */
[----:B------:R-:W4:Y:S01]  /*b2c0*/  LDL.64 R36, [R1+0x3a8] ;  /* 0x0003a80001247983 */ /* 0x000f220000100a00 */
[----:B------:R-:W1:Y:S01]  /*b2d0*/  MUFU.TANH R72, R72 ;  /* 0x0000004800487308 */ /* 0x000e620000002400 */
[----:B--2---:R-:W-:-:S02]  /*b2e0*/  FMNMX.FTZ R0, R20, R3, !PT ;  /* 0x0000000314007209 */ /* 0x004fc40007810000 */
[----:B------:R-:W2:Y:S04]  /*b2f0*/  LDL.64 R44, [R1+0x398] ;  /* 0x00039800012c7983 */ /* 0x000ea80000100a00 */
[----:B------:R-:W2:Y:S01]  /*b300*/  LDL.64 R30, [R1+0x418] ;  /* 0x00041800011e7983 */ /* 0x000ea20000100a00 */
[----:B------:R-:W1:Y:S08]  /*b310*/  MUFU.TANH R13, R13 ;  /* 0x0000000d000d7308 */ /* 0x000e700000002400 */
[----:B------:R-:W1:Y:S01]  /*b320*/  MUFU.TANH R28, R28 ;  /* 0x0000001c001c7308 */ /* 0x000e620000002400 */
[----:B---3--:R-:W-:Y:S01]  /*b330*/  FMNMX.FTZ R0, R23, R0, !PT ;  /* 0x0000000017007209 */ /* 0x008fe20007810000 */
[----:B------:R-:W3:Y:S06]  /*b340*/  LDL.64 R48, [R1+0x3b8] ;  /* 0x0003b80001307983 */ /* 0x000eec0000100a00 */
[----:B------:R-:W1:Y:S01]  /*b350*/  MUFU.TANH R12, R12 ;  /* 0x0000000c000c7308 */ /* 0x000e620000002400 */
[----:B0-----:R-:W-:Y:S01]  /*b360*/  FMNMX.FTZ R3, R73, R9, !PT ;  /* 0x0000000949037209 */ /* 0x001fe20007810000 */
[----:B------:R-:W2:Y:S06]  /*b370*/  LDL.64 R34, [R1+0x3c8] ;  /* 0x0003c80001227983 */ /* 0x000eac0000100a00 */
[----:B------:R-:W0:Y:S01]  /*b380*/  MUFU.TANH R29, R29 ;  /* 0x0000001d001d7308 */ /* 0x000e220000002400 */
[----:B-1----:R-:W-:Y:S01]  /*b390*/  FMNMX.FTZ R0, R21, R0, !PT ;  /* 0x0000000015007209 */ /* 0x002fe20007810000 */
[----:B------:R-:W2:Y:S06]  /*b3a0*/  LDL.64 R38, [R1+0x3e8] ;  /* 0x0003e80001267983 */ /* 0x000eac0000100a00 */
[----:B------:R-:W1:Y:S01]  /*b3b0*/  MUFU.TANH R165, R165 ;  /* 0x000000a500a57308 */ /* 0x000e620000002400 */
[----:B------:R-:W-:Y:S01]  /*b3c0*/  FMNMX.FTZ R3, R72, R3, !PT ;  /* 0x0000000348037209 */ /* 0x000fe20007810000 */
        /* <DEDUP_REMOVED lines=35> */
[----:B------:R-:W-:-:S07]  /*b600*/  FMNMX.FTZ R0, R14, R3, !PT ;  /* 0x000000030e007209 */ /* 0x000fce0007810000 */
[----:B------:R-:W1:Y:S01]  /*b610*/  MUFU.TANH R11, R11 ;  /* 0x0000000b000b7308 */ /* 0x000e620000002400 */
[----:B------:R-:W-:Y:S02]  /*b620*/  FMNMX.FTZ R3, R205, R4, !PT ;  /* 0x00000004cd037209 */ /* 0x000fe40007810000 */
[----:B------:R-:W-:-:S05]  /*b630*/  FMNMX.FTZ R0, R19, R0, !PT ;  /* 0x0000000013007209 */ /* 0x000fca0007810000 */
[----:B------:R-:W1:Y:S01]  /*b640*/  MUFU.TANH R10, R10 ;  /* 0x0000000a000a7308 */ /* 0x000e620000002400 */
[----:B------:R-:W-:Y:S02]  /*b650*/  FMNMX.FTZ R3, R204, R3, !PT ;  /* 0x00000003cc037209 */ /* 0x000fe40007810000 */
[----:B0-----:R-:W-:-:S05]  /*b660*/  FMNMX.FTZ R0, R15, R0, !PT ;  /* 0x000000000f007209 */ /* 0x001fca0007810000 */
[----:B------:R-:W0:Y:S01]  /*b670*/  MUFU.TANH R183, R183 ;  /* 0x000000b700b77308 */ /* 0x000e220000002400 */
[----:B-1----:R-:W-:Y:S02]  /*b680*/  FMNMX.FTZ R4, R202, R3, !PT ;  /* 0x00000003ca047209 */ /* 0x002fe40007810000 */
[----:B------:R-:W-:-:S05]  /*b690*/  FMNMX.FTZ R3, R11, R0, !PT ;  /* 0x000000000b037209 */ /* 0x000fca0007810000 */
[----:B------:R-:W1:Y:S01]  /*b6a0*/  MUFU.TANH R182, R182 ;  /* 0x000000b600b67308 */ /* 0x000e620000002400 */
[----:B------:R-:W-:-:S07]  /*b6b0*/  FMNMX.FTZ R0, R10, R3, !PT ;  /* 0x000000030a007209 */ /* 0x000fce0007810000 */
[----:B------:R-:W1:Y:S01]  /*b6c0*/  MUFU.TANH R163, R163 ;  /* 0x000000a300a37308 */ /* 0x000e620000002400 */
[----:B0-----:R-:W-:-:S07]  /*b6d0*/  FMNMX.FTZ R3, R183, R0, !PT ;  /* 0x00000000b7037209 */ /* 0x001fce0007810000 */
[----:B------:R-:W0:Y:S01]  /*b6e0*/  MUFU.TANH R162, R162 ;  /* 0x000000a200a27308 */ /* 0x000e220000002400 */
[----:B-1----:R-:W-:-:S07]  /*b6f0*/  FMNMX.FTZ R0, R182, R3, !PT ;  /* 0x00000003b6007209 */ /* 0x002fce0007810000 */
[----:B------:R-:W1:Y:S01]  /*b700*/  MUFU.TANH R207, R207 ;  /* 0x000000cf00cf7308 */ /* 0x000e620000002400 */
[----:B------:R-:W-:-:S07]  /*b710*/  FMNMX.FTZ R3, R163, R0, !PT ;  /* 0x00000000a3037209 */ /* 0x000fce0007810000 */
[----:B------:R-:W1:Y:S01]  /*b720*/  MUFU.TANH R206, R206 ;  /* 0x000000ce00ce7308 */ /* 0x000e620000002400 */
[----:B0-----:R-:W-:-:S07]  /*b730*/  FMNMX.FTZ R0, R162, R3, !PT ;  /* 0x00000003a2007209 */ /* 0x001fce0007810000 */
[----:B------:R-:W0:Y:S01]  /*b740*/  MUFU.TANH R203, R203 ;  /* 0x000000cb00cb7308 */ /* 0x000e220000002400 */
[----:B-1----:R-:W-:-:S07]  /*b750*/  FMNMX.FTZ R3, R207, R0, !PT ;  /* 0x00000000cf037209 */ /* 0x002fce0007810000 */
[----:B------:R-:W1:Y:S08]  /*b760*/  MUFU.TANH R201, R201 ;  /* 0x000000c900c97308 */ /* 0x000e700000002400 */
[----:B------:R-:W1:Y:S01]  /*b770*/  MUFU.TANH R200, R200 ;  /* 0x000000c800c87308 */ /* 0x000e620000002400 */
[----:B------:R-:W-:-:S07]  /*b780*/  FMNMX.FTZ R0, R206, R3, !PT ;  /* 0x00000003ce007209 */ /* 0x000fce0007810000 */
[----:B------:R-:W1:Y:S08]  /*b790*/  MUFU.TANH R215, R215 ;  /* 0x000000d700d77308 */ /* 0x000e700000002400 */
[----:B------:R-:W1:Y:S01]  /*b7a0*/  MUFU.TANH R211, R211 ;  /* 0x000000d300d37308 */ /* 0x000e620000002400 */
[----:B0-----:R-:W-:-:S07]  /*b7b0*/  FMNMX.FTZ R3, R203, R0, !PT ;  /* 0x00000000cb037209 */ /* 0x001fce0007810000 */
[----:B------:R-:W0:Y:S08]  /*b7c0*/  MUFU.TANH R214, R214 ;  /* 0x000000d600d67308 */ /* 0x000e300000002400 */
[----:B------:R-:W0:Y:S01]  /*b7d0*/  MUFU.TANH R210, R210 ;  /* 0x000000d200d27308 */ /* 0x000e220000002400 */
[----:B-1----:R-:W-:Y:S02]  /*b7e0*/  FMNMX.FTZ R4, R201, R4, !PT ;  /* 0x00000004c9047209 */ /* 0x002fe40007810000 */
[----:B------:R-:W-:-:S05]  /*b7f0*/  FMNMX.FTZ R0, R200, R3, !PT ;  /* 0x00000003c8007209 */ /* 0x000fca0007810000 */
[----:B------:R-:W1:Y:S08]  /*b800*/  MUFU.TANH R213, R213 ;  /* 0x000000d500d57308 */ /* 0x000e700000002400 */
[----:B------:R-:W1:Y:S01]  /*b810*/  MUFU.TANH R209, R209 ;  /* 0x000000d100d17308 */ /* 0x000e620000002400 */
[----:B------:R-:W-:Y:S02]  /*b820*/  FMNMX.FTZ R5, R215, R4, !PT ;  /* 0x00000004d7057209 */ /* 0x000fe40007810000 */
[----:B------:R-:W-:-:S05]  /*b830*/  FMNMX.FTZ R3, R211, R0, !PT ;  /* 0x00000000d3037209 */ /* 0x000fca0007810000 */
[----:B------:R-:W4:Y:S08]  /*b840*/  MUFU.TANH R212, R212 ;  /* 0x000000d400d47308 */ /* 0x000f300000002400 */
[----:B------:R-:W4:Y:S01]  /*b850*/  MUFU.TANH R208, R208 ;  /* 0x000000d000d07308 */ /* 0x000f220000002400 */
[----:B0-----:R-:W-:Y:S02]  /*b860*/  FMNMX.FTZ R4, R214, R5, !PT ;  /* 0x00000005d6047209 */ /* 0x001fe40007810000 */
[----:B------:R-:W-:-:S02]  /*b870*/  FMNMX.FTZ R0, R210, R3, !PT ;  /* 0x00000003d2007209 */ /* 0x000fc40007810000 */
[----:B-1----:R-:W-:Y:S02]  /*b880*/  FMNMX.FTZ R5, R213, R4, !PT ;  /* 0x00000004d5057209 */ /* 0x002fe40007810000 */
[----:B------:R-:W-:Y:S02]  /*b890*/  FMNMX.FTZ R25, R209, R0, !PT ;  /* 0x00000000d1197209 */ /* 0x000fe40007810000 */
[----:B----4-:R-:W-:Y:S01]  /*b8a0*/  FMNMX.FTZ R24, R212, R5, !PT ;  /* 0x00000005d4187209 */ /* 0x010fe20007810000 */
[----:B------:R-:W4:Y:S01]  /*b8b0*/  LDL R0, [R1+0x230] ;  /* 0x0002300001007983 */ /* 0x000f220000100800 */
[----:B------:R-:W-:-:S03]  /*b8c0*/  FMNMX.FTZ R25, R208, R25, !PT ;  /* 0x00000019d0197209 */ /* 0x000fc60007810000 */
[----:B------:R-:W0:Y:S04]  /*b8d0*/  SHFL.BFLY PT, R5, R24, 0x2, 0x1f ;  /* 0x0c401f0018057f89 */ /* 0x000e2800000e0000 */
[----:B------:R1:W-:Y:S04]  /*b8e0*/  STL.64 [R1+0x210], R24 ;  /* 0x0002101801007387 */ /* 0x0003e80000100a00 */
[----:B------:R-:W3:Y:S01]  /*b8f0*/  LDL R173, [R1+0x214] ;  /* 0x0002140001ad7983 */ /* 0x000ee20000100800 */
[----:B0-----:R-:W-:-:S03]  /*b900*/  FMNMX.FTZ R5, R24, R5, !PT ;  /* 0x0000000518057209 */ /* 0x001fc60007810000 */
[----:B-1----:R-:W2:Y:S04]  /*b910*/  LDL.64 R24, [R1+0x428] ;  /* 0x0004280001187983 */ /* 0x002ea80000100a00 */
[----:B------:R-:W0:Y:S02]  /*b920*/  SHFL.BFLY PT, R2, R5, 0x1, 0x1f ;  /* 0x0c201f0005027f89 */ /* 0x000e2400000e0000 */
[----:B0-----:R-:W-:-:S05]  /*b930*/  FMNMX.FTZ R2, R5, R2, !PT ;  /* 0x0000000205027209 */ /* 0x001fca0007810000 */
[----:B------:R-:W-:Y:S04]  /*b940*/  STL [R1+0x210], R2 ;  /* 0x0002100201007387 */ /* 0x000fe80000100800 */
[----:B------:R-:W4:Y:S04]  /*b950*/  LDL R4, [R1+0x210] ;  /* 0x0002100001047983 */ /* 0x000f280000100800 */
[----:B---3--:R-:W0:Y:S02]  /*b960*/  SHFL.BFLY PT, R2, R173, 0x2, 0x1f ;  /* 0x0c401f00ad027f89 */ /* 0x008e2400000e0000 */
[----:B0-----:R-:W-:-:S05]  /*b970*/  FMNMX.FTZ R2, R2, R173, !PT ;  /* 0x000000ad02027209 */ /* 0x001fca0007810000 */
[----:B------:R-:W0:Y:S02]  /*b980*/  SHFL.BFLY PT, R5, R2, 0x1, 0x1f ;  /* 0x0c201f0002057f89 */ /* 0x000e2400000e0000 */
[----:B0-----:R-:W-:Y:S01]  /*b990*/  FMNMX.FTZ R5, R2, R5, !PT ;  /* 0x0000000502057209 */ /* 0x001fe20007810000 */
[----:B----4-:R-:W-:-:S04]  /*b9a0*/  FADD.FTZ R3, R8, -R4 ;  /* 0x8000000408037221 */ /* 0x010fc80000010000 */
[----:B------:R-:W-:Y:S01]  /*b9b0*/  FADD.FTZ R9, R9, -R5 ;  /* 0x8000000509097221 */ /* 0x000fe20000010000 */
[----:B------:R-:W-:-:S03]  /*b9c0*/  FMUL.FTZ R3, R3, R0 ;  /* 0x0000000003037220 */ /* 0x000fc60000410000 */
[----:B------:R-:W-:-:S03]  /*b9d0*/  FMUL.FTZ R2, R0, R9 ;  /* 0x0000000900027220 */ /* 0x000fc60000410000 */
[----:B------:R-:W0:Y:S08]  /*b9e0*/  MUFU.EX2 R3, R3 ;  /* 0x0000000300037308 */ /* 0x000e300000000800 */
[----:B------:R-:W1:Y:S01]  /*b9f0*/  MUFU.EX2 R2, R2 ;  /* 0x0000000200027308 */ /* 0x000e620000000800 */
[C---:B0-----:R-:W-:Y:S01]  /*ba00*/  FMUL.FTZ R155, R3.reuse, R155 ;  /* 0x0000009b039b7220 */ /* 0x041fe20000410000 */
[C---:B------:R-:W-:Y:S01]  /*ba10*/  FMUL.FTZ R154, R3.reuse, R154 ;  /* 0x0000009a039a7220 */ /* 0x040fe20000410000 */
[C---:B------:R-:W-:Y:S01]  /*ba20*/  FMUL.FTZ R147, R3.reuse, R147 ;  /* 0x0000009303937220 */ /* 0x040fe20000410000 */
[C---:B------:R-:W-:Y:S01]  /*ba30*/  FMUL.FTZ R146, R3.reuse, R146 ;  /* 0x0000009203927220 */ /* 0x040fe20000410000 */
[C---:B------:R-:W-:Y:S01]  /*ba40*/  FMUL.FTZ R149, R3.reuse, R149 ;  /* 0x0000009503957220 */ /* 0x040fe20000410000 */
[C---:B------:R-:W-:Y:S01]  /*ba50*/  FMUL.FTZ R148, R3.reuse, R148 ;  /* 0x0000009403947220 */ /* 0x040fe20000410000 */
[C---:B------:R-:W-:Y:S01]  /*ba60*/  FMUL.FTZ R151, R3.reuse, R151 ;  /* 0x0000009703977220 */ /* 0x040fe20000410000 */
[C---:B------:R-:W-:Y:S01]  /*ba70*/  FMUL.FTZ R150, R3.reuse, R150 ;  /* 0x0000009603967220 */ /* 0x040fe20000410000 */
[C---:B-1----:R-:W-:Y:S01]  /*ba80*/  FMUL.FTZ R87, R2.reuse, R87 ;  /* 0x0000005702577220 */ /* 0x042fe20000410000 */
[C---:B------:R-:W-:Y:S01]  /*ba90*/  FMUL.FTZ R86, R2.reuse, R86 ;  /* 0x0000005602567220 */ /* 0x040fe20000410000 */
[----:B------:R-:W-:Y:S04]  /*baa0*/  STL.64 [R1+0x240], R154 ;  /* 0x0002409a01007387 */ /* 0x000fe80000100a00 */
[----:B------:R0:W-:Y:S04]  /*bab0*/  STL.64 [R1+0x3b0], R146 ;  /* 0x0003b09201007387 */ /* 0x0001e80000100a00 */
[----:B------:R1:W-:Y:S04]  /*bac0*/  STL.64 [R1+0x3c0], R148 ;  /* 0x0003c09401007387 */ /* 0x0003e80000100a00 */
[----:B------:R3:W-:Y:S04]  /*bad0*/  STL.64 [R1+0x3d0], R150 ;  /* 0x0003d09601007387 */ /* 0x0007e80000100a00 */
[----:B------:R-:W-:Y:S04]  /*bae0*/  STL.64 [R1+0x248], R86 ;  /* 0x0002485601007387 */ /* 0x000fe80000100a00 */
[----:B0-----:R-:W4:Y:S04]  /*baf0*/  LDL R147, [R1+0x240] ;  /* 0x0002400001937983 */ /* 0x001f280000100800 */
[----:B-1----:R-:W4:Y:S04]  /*bb00*/  LDL R148, [R1+0x244] ;  /* 0x0002440001947983 */ /* 0x002f280000100800 */
[----:B------:R-:W4:Y:S04]  /*bb10*/  LDL R149, [R1+0x248] ;  /* 0x0002480001957983 */ /* 0x000f280000100800 */
[----:B---3--:R-:W3:Y:S01]  /*bb20*/  LDL R150, [R1+0x24c] ;  /* 0x00024c0001967983 */ /* 0x008ee20000100800 */
[C---:B------:R-:W-:Y:S01]  /*bb30*/  FMUL.FTZ R153, R3.reuse, R153 ;  /* 0x0000009903997220 */ /* 0x040fe20000410000 */
        /* <DEDUP_REMOVED lines=13> */
[C---:B--2---:R-:W-:Y:S01]  /*bc10*/  FMUL.FTZ R35, R2.reuse, R35 ;  /* 0x0000002302237220 */ /* 0x044fe20000410000 */
        /* <DEDUP_REMOVED lines=67> */
[----:B------:R0:W-:Y:S04]  /*c050*/  STL.64 [R1+0x430], R152 ;  /* 0x0004309801007387 */ /* 0x0001e80000100a00 */
[----:B------:R-:W-:Y:S04]  /*c060*/  STL.64 [R1+0x250], R166 ;  /* 0x000250a601007387 */ /* 0x000fe80000100a00 */
[----:B------:R-:W-:Y:S04]  /*c070*/  STL.64 [R1+0x3f0], R104 ;  /* 0x0003f06801007387 */ /* 0x000fe80000100a00 */
[----:B------:R-:W-:Y:S04]  /*c080*/  STL.64 [R1+0x400], R102 ;  /* 0x0004006601007387 */ /* 0x000fe80000100a00 */
[----:B------:R-:W-:Y:S04]  /*c090*/  STL.64 [R1+0x258], R94 ;  /* 0x0002585e01007387 */ /* 0x000fe80000100a00 */
[----:B------:R1:W-:Y:S04]  /*c0a0*/  STL.64 [R1+0x338], R50 ;  /* 0x0003383201007387 */ /* 0x0003e80000100a00 */
[----:B------:R2:W-:Y:S04]  /*c0b0*/  STL.64 [R1+0x3b8], R48 ;  /* 0x0003b83001007387 */ /* 0x0005e80000100a00 */
[----:B------:R2:W-:Y:S04]  /*c0c0*/  STL.64 [R1+0x3c8], R34 ;  /* 0x0003c82201007387 */ /* 0x0005e80000100a00 */
[----:B------:R-:W-:Y:S04]  /*c0d0*/  STL.64 [R1+0x3e8], R38 ;  /* 0x0003e82601007387 */ /* 0x000fe80000100a00 */
[----:B------:R-:W-:Y:S04]  /*c0e0*/  STL.64 [R1+0x3f8], R26 ;  /* 0x0003f81a01007387 */ /* 0x000fe80000100a00 */
[----:B------:R2:W-:Y:S04]  /*c0f0*/  STL.64 [R1+0x408], R32 ;  /* 0x0004082001007387 */ /* 0x0005e80000100a00 */
[----:B------:R-:W-:Y:S04]  /*c100*/  STL.64 [R1+0x428], R24 ;  /* 0x0004281801007387 */ /* 0x000fe80000100a00 */
[----:B------:R-:W-:Y:S04]  /*c110*/  STL.64 [R1+0x438], R8 ;  /* 0x0004380801007387 */ /* 0x000fe80000100a00 */
[----:B------:R-:W-:Y:S04]  /*c120*/  STL.64 [R1+0x270], R106 ;  /* 0x0002706a01007387 */ /* 0x000fe80000100a00 */
[----:B------:R-:W-:Y:S04]  /*c130*/  STL.64 [R1+0x280], R108 ;  /* 0x0002806c01007387 */ /* 0x000fe80000100a00 */
[----:B------:R2:W-:Y:S04]  /*c140*/  STL.64 [R1+0x290], R110 ;  /* 0x0002906e01007387 */ /* 0x0005e80000100a00 */
[----:B------:R-:W-:Y:S04]  /*c150*/  STL.64 [R1+0x310], R126 ;  /* 0x0003107e01007387 */ /* 0x000fe80000100a00 */
[----:B------:R-:W-:Y:S04]  /*c160*/  STL.64 [R1+0x320], R128 ;  /* 0x0003208001007387 */ /* 0x000fe80000100a00 */
[----:B------:R-:W-:Y:S04]  /*c170*/  STL.64 [R1+0x330], R130 ;  /* 0x0003308201007387 */ /* 0x000fe80000100a00 */
[----:B------:R-:W-:Y:S04]  /*c180*/  STL.64 [R1+0x340], R132 ;  /* 0x0003408401007387 */ /* 0x000fe80000100a00 */
        /* <DEDUP_REMOVED lines=15> */
[----:B------:R-:W3:Y:S04]  /*c280*/  LDL R151, [R1+0x250] ;  /* 0x0002500001977983 */ /* 0x000ee80000100800 */
[----:B0-----:R-:W3:Y:S04]  /*c290*/  LDL R152, [R1+0x254] ;  /* 0x0002540001987983 */ /* 0x001ee80000100800 */
[----:B------:R-:W3:Y:S04]  /*c2a0*/  LDL R153, [R1+0x258] ;  /* 0x0002580001997983 */ /* 0x000ee80000100800 */
[----:B------:R-:W3:Y:S04]  /*c2b0*/  LDL R154, [R1+0x25c] ;  /* 0x00025c00019a7983 */ /* 0x000ee80000100800 */
[----:B-1----:R-:W3:Y:S04]  /*c2c0*/  LDL R50, [R1+0x3ec] ;  /* 0x0003ec0001327983 */ /* 0x002ee80000100800 */
[----:B------:R-:W3:Y:S04]  /*c2d0*/  LDL R51, [R1+0x3f0] ;  /* 0x0003f00001337983 */ /* 0x000ee80000100800 */
[----:B--2---:R-:W2:Y:S04]  /*c2e0*/  LDL R48, [R1+0x3fc] ;  /* 0x0003fc0001307983 */ /* 0x004ea80000100800 */
[----:B------:R-:W2:Y:S04]  /*c2f0*/  LDL R49, [R1+0x400] ;  /* 0x0004000001317983 */ /* 0x000ea80000100800 */
[----:B------:R-:W2:Y:S04]  /*c300*/  LDL R35, [R1+0x428] ;  /* 0x0004280001237983 */ /* 0x000ea80000100800 */
[----:B------:R-:W2:Y:S04]  /*c310*/  LDL R32, [R1+0x434] ;  /* 0x0004340001207983 */ /* 0x000ea80000100800 */
[----:B------:R-:W2:Y:S04]  /*c320*/  LDL R33, [R1+0x438] ;  /* 0x0004380001217983 */ /* 0x000ea80000100800 */
[----:B------:R-:W2:Y:S04]  /*c330*/  LDL R34, [R1+0x43c] ;  /* 0x00043c0001227983 */ /* 0x000ea80000100800 */
[----:B------:R-:W-:Y:S04]  /*c340*/  STL.64 [R1+0x380], R140 ;  /* 0x0003808c01007387 */ /* 0x000fe80000100a00 */
[----:B------:R0:W-:Y:S04]  /*c350*/  STL.64 [R1+0x2a8], R84 ;  /* 0x0002a85401007387 */ /* 0x0001e80000100a00 */
[----:B------:R-:W-:Y:S04]  /*c360*/  STL.64 [R1+0x388], R42 ;  /* 0x0003882a01007387 */ /* 0x000fe80000100a00 */
[----:B------:R-:W2:Y:S04]  /*c370*/  LDL R110, [R1+0x314] ;  /* 0x00031400016e7983 */ /* 0x000ea80000100800 */
[----:B------:R-:W2:Y:S04]  /*c380*/  LDL R111, [R1+0x318] ;  /* 0x00031800016f7983 */ /* 0x000ea80000100800 */
[----:B----4-:R-:W-:Y:S04]  /*c390*/  STL [R1+0x240], R147 ;  /* 0x0002409301007387 */ /* 0x010fe80000100800 */
[----:B------:R-:W-:Y:S04]  /*c3a0*/  STL [R1+0x244], R148 ;  /* 0x0002449401007387 */ /* 0x000fe80000100800 */
[----:B------:R-:W-:Y:S04]  /*c3b0*/  STL [R1+0x248], R149 ;  /* 0x0002489501007387 */ /* 0x000fe80000100800 */
[----:B---3--:R-:W-:Y:S04]  /*c3c0*/  STL [R1+0x24c], R150 ;  /* 0x00024c9601007387 */ /* 0x008fe80000100800 */
[----:B------:R-:W3:Y:S04]  /*c3d0*/  LDL.128 R24, [R1+0x240] ;  /* 0x0002400001187983 */ /* 0x000ee80000100c00 */
        /* <DEDUP_REMOVED lines=22> */
[----:B------:R-:W-:Y:S04]  /*c540*/  STL.64 [R1+0x3a0], R144 ;  /* 0x0003a09001007387 */ /* 0x000fe80000100a00 */
[----:B------:R1:W-:Y:S04]  /*c550*/  STL.64 [R1+0x2d8], R78 ;  /* 0x0002d84e01007387 */ /* 0x0003e80000100a00 */
[----:B------:R-:W-:Y:S04]  /*c560*/  STL.64 [R1+0x398], R44 ;  /* 0x0003982c01007387 */ /* 0x000fe80000100a00 */
[----:B------:R-:W4:Y:S04]  /*c570*/  LDL R86, [R1+0x374] ;  /* 0x0003740001567983 */ /* 0x000f280000100800 */
[----:B------:R-:W4:Y:S04]  /*c580*/  LDL R87, [R1+0x378] ;  /* 0x0003780001577983 */ /* 0x000f280000100800 */
[----:B0-----:R-:W4:Y:S04]  /*c590*/  LDL R84, [R1+0x384] ;  /* 0x0003840001547983 */ /* 0x001f280000100800 */
[----:B------:R-:W4:Y:S04]  /*c5a0*/  LDL R85, [R1+0x388] ;  /* 0x0003880001557983 */ /* 0x000f280000100800 */
[----:B-1----:R-:W4:Y:S04]  /*c5b0*/  LDL R78, [R1+0x39c] ;  /* 0x00039c00014e7983 */ /* 0x002f280000100800 */
[----:B------:R-:W4:Y:S01]  /*c5c0*/  LDL R79, [R1+0x3a0] ;  /* 0x0003a000014f7983 */ /* 0x000f220000100800 */
        /* <DEDUP_REMOVED lines=25> */
[----:B------:R-:W-:Y:S01]  /*c760*/  FMUL.FTZ R30, R2, R30 ;  /* 0x0000001e021e7220 */ /* 0x000fe20000410000 */
[----:B------:R0:W-:Y:S04]  /*c770*/  STL.64 [R1+0x260], R168 ;  /* 0x000260a801007387 */ /* 0x0001e80000100a00 */
[----:B------:R1:W-:Y:S04]  /*c780*/  STL.64 [R1+0x2a0], R112 ;  /* 0x0002a07001007387 */ /* 0x0003e80000100a00 */
[----:B------:R1:W-:Y:S04]  /*c790*/  STL.64 [R1+0x2b0], R114 ;  /* 0x0002b07201007387 */ /* 0x0003e80000100a00 */
[----:B------:R-:W-:Y:S04]  /*c7a0*/  STL.64 [R1+0x390], R142 ;  /* 0x0003908e01007387 */ /* 0x000fe80000100a00 */
[----:B------:R-:W-:Y:S04]  /*c7b0*/  STL.64 [R1+0x298], R70 ;  /* 0x0002984601007387 */ /* 0x000fe80000100a00 */
[----:B------:R1:W-:Y:S04]  /*c7c0*/  STL.64 [R1+0x2b8], R82 ;  /* 0x0002b85201007387 */ /* 0x0003e80000100a00 */
[----:B------:R1:W-:Y:S04]  /*c7d0*/  STL.64 [R1+0x2c8], R80 ;  /* 0x0002c85001007387 */ /* 0x0003e80000100a00 */
[----:B------:R-:W-:Y:S04]  /*c7e0*/  STL.64 [R1+0x2e8], R60 ;  /* 0x0002e83c01007387 */ /* 0x000fe80000100a00 */
[----:B------:R1:W-:Y:S04]  /*c7f0*/  STL.64 [R1+0x2f8], R68 ;  /* 0x0002f84401007387 */ /* 0x0003e80000100a00 */
[----:B------:R3:W-:Y:S04]  /*c800*/  STL.64 [R1+0x308], R66 ;  /* 0x0003084201007387 */ /* 0x0007e80000100a00 */
[----:B------:R-:W-:Y:S04]  /*c810*/  STL.64 [R1+0x3a8], R36 ;  /* 0x0003a82401007387 */ /* 0x000fe80000100a00 */
[----:B------:R3:W-:Y:S04]  /*c820*/  STL.64 [R1+0x3d8], R46 ;  /* 0x0003d82e01007387 */ /* 0x0007e80000100a00 */
[----:B------:R3:W-:Y:S04]  /*c830*/  STL.64 [R1+0x418], R30 ;  /* 0x0004181e01007387 */ /* 0x0007e80000100a00 */
[----:B------:R-:W-:Y:S04]  /*c840*/  STL.128 [R1+0x5e50], R20 ;  /* 0x005e501401007387 */ /* 0x000fe80000100c00 */
[----:B------:R-:W-:Y:S04]  /*c850*/  STL.64 [R1+0x5e40], R18 ;  /* 0x005e401201007387 */ /* 0x000fe80000100a00 */
[----:B------:R-:W-:Y:S04]  /*c860*/  STL.128 [R1+0x5e30], R12 ;  /* 0x005e300c01007387 */ /* 0x000fe80000100c00 */
[----:B------:R-:W4:Y:S04]  /*c870*/  LDL R155, [R1+0x260] ;  /* 0x00026000019b7983 */ /* 0x000f280000100800 */
[----:B------:R-:W-:Y:S04]  /*c880*/  STL [R1+0x250], R151 ;  /* 0x0002509701007387 */ /* 0x000fe80000100800 */
[----:B------:R-:W-:Y:S04]  /*c890*/  STL [R1+0x254], R152 ;  /* 0x0002549801007387 */ /* 0x000fe80000100800 */
[----:B------:R-:W-:Y:S04]  /*c8a0*/  STL [R1+0x258], R153 ;  /* 0x0002589901007387 */ /* 0x000fe80000100800 */
[----:B------:R-:W-:Y:S04]  /*c8b0*/  STL [R1+0x25c], R154 ;  /* 0x00025c9a01007387 */ /* 0x000fe80000100800 */
[----:B------:R-:W4:Y:S04]  /*c8c0*/  LDL R166, [R1+0x264] ;  /* 0x0002640001a67983 */ /* 0x000f280000100800 */
[----:B------:R-:W4:Y:S04]  /*c8d0*/  LDL R167, [R1+0x268] ;  /* 0x0002680001a77983 */ /* 0x000f280000100800 */
[----:B0-----:R-:W4:Y:S04]  /*c8e0*/  LDL R168, [R1+0x26c] ;  /* 0x00026c0001a87983 */ /* 0x001f280000100800 */
[----:B--2---:R-:W-:Y:S04]  /*c8f0*/  STL.128 [R1+0x5ec0], R48 ;  /* 0x005ec03001007387 */ /* 0x004fe80000100c00 */
[----:B-1----:R-:W2:Y:S04]  /*c900*/  LDL R113, [R1+0x308] ;  /* 0x0003080001717983 */ /* 0x002ea80000100800 */
[----:B------:R-:W2:Y:S04]  /*c910*/  LDL R114, [R1+0x30c] ;  /* 0x00030c0001727983 */ /* 0x000ea80000100800 */
[----:B------:R-:W2:Y:S04]  /*c920*/  LDL R115, [R1+0x310] ;  /* 0x0003100001737983 */ /* 0x000ea80000100800 */
[----:B------:R0:W-:Y:S04]  /*c930*/  STL.128 [R1+0x5e80], R32 ;  /* 0x005e802001007387 */ /* 0x0001e80000100c00 */
        /* <DEDUP_REMOVED lines=9> */
[----:B---3--:R1:W-:Y:S04]  /*c9d0*/  STL.128 [R1+0x5e60], R24 ;  /* 0x005e601801007387 */ /* 0x0083e80000100c00 */
        /* <DEDUP_REMOVED lines=30> */
[----:B------:R-:W3:Y:S04]  /*cbc0*/  LDL.64 R8, [R1+0x88] ;  /* 0x0000880001087983 */ /* 0x000ee80000100a00 */
[----:B----4-:R4:W-:Y:S04]  /*cbd0*/  STL.128 [R1+0x5fb0], R108 ;  /* 0x005fb06c01007387 */ /* 0x0109e80000100c00 */
[----:B------:R4:W-:Y:S04]  /*cbe0*/  STL.128 [R1+0x5fa0], R104 ;  /* 0x005fa06801007387 */ /* 0x0009e80000100c00 */
[----:B------:R4:W-:Y:S04]  /*cbf0*/  STL.128 [R1+0x5f90], R100 ;  /* 0x005f906401007387 */ /* 0x0009e80000100c00 */
[----:B------:R4:W-:Y:S04]  /*cc00*/  STL.128 [R1+0x5f80], R96 ;  /* 0x005f806001007387 */ /* 0x0009e80000100c00 */
[----:B------:R4:W-:Y:S04]  /*cc10*/  STL.128 [R1+0x5f70], R92 ;  /* 0x005f705c01007387 */ /* 0x0009e80000100c00 */
[----:B------:R4:W-:Y:S04]  /*cc20*/  STL.128 [R1+0x5f60], R88 ;  /* 0x005f605801007387 */ /* 0x0009e80000100c00 */
[----:B0-----:R-:W3:Y:S04]  /*cc30*/  LDL.128 R32, [R1+0x250] ;  /* 0x0002500001207983 */ /* 0x001ee80000100c00 */
[----:B------:R-:W3:Y:S04]  /*cc40*/  LDL.LU.128 R48, [R1+0x5ec0] ;  /* 0x005ec00001307983 */ /* 0x000ee80000300c00 */
[----:B-1----:R-:W3:Y:S04]  /*cc50*/  LDL.LU.128 R24, [R1+0x5e60] ;  /* 0x005e600001187983 */ /* 0x002ee80000300c00 */
[----:B------:R-:W3:Y:S04]  /*cc60*/  LDL.LU.128 R20, [R1+0x5e50] ;  /* 0x005e500001147983 */ /* 0x000ee80000300c00 */
[----:B------:R-:W3:Y:S04]  /*cc70*/  LDL.LU.64 R18, [R1+0x5e40] ;  /* 0x005e400001127983 */ /* 0x000ee80000300a00 */
[----:B------:R-:W3:Y:S04]  /*cc80*/  LDL.LU.128 R12, [R1+0x5e30] ;  /* 0x005e3000010c7983 */ /* 0x000ee80000300c00 */
[----:B------:R0:W-:Y:S04]  /*cc90*/  STL.128 [R1+0x5f50], R84 ;  /* 0x005f505401007387 */ /* 0x0001e80000100c00 */
[----:B----4-:R-:W4:Y:S04]  /*cca0*/  LDL.LU.128 R108, [R1+0x5fb0] ;  /* 0x005fb000016c7983 */ /* 0x010f280000300c00 */
[----:B------:R-:W4:Y:S04]  /*ccb0*/  LDL.LU.128 R104, [R1+0x5fa0] ;  /* 0x005fa00001687983 */ /* 0x000f280000300c00 */
[----:B------:R-:W4:Y:S04]  /*ccc0*/  LDL.LU.128 R100, [R1+0x5f90] ;  /* 0x005f900001647983 */ /* 0x000f280000300c00 */
[----:B------:R-:W4:Y:S04]  /*ccd0*/  LDL.LU.128 R96, [R1+0x5f80] ;  /* 0x005f800001607983 */ /* 0x000f280000300c00 */
[----:B------:R-:W4:Y:S04]  /*cce0*/  LDL.LU.128 R92, [R1+0x5f70] ;  /* 0x005f7000015c7983 */ /* 0x000f280000300c00 */
[----:B------:R-:W4:Y:S04]  /*ccf0*/  LDL.LU.128 R88, [R1+0x5f60] ;  /* 0x005f600001587983 */ /* 0x000f280000300c00 */
[----:B------:R1:W-:Y:S04]  /*cd00*/  STL.128 [R1+0x5f30], R76 ;  /* 0x005f304c01007387 */ /* 0x0003e80000100c00 */
[----:B0-----:R-:W4:Y:S04]  /*cd10*/  LDL.LU.128 R84, [R1+0x5f50] ;  /* 0x005f500001547983 */ /* 0x001f280000300c00 */
[----:B------:R0:W-:Y:S04]  /*cd20*/  STL.128 [R1+0x5f20], R72 ;  /* 0x005f204801007387 */ /* 0x0001e80000100c00 */
[----:B------:R0:W-:Y:S04]  /*cd30*/  STL.64 [R1+0x5e18], R4 ;  /* 0x005e180401007387 */ /* 0x0001e80000100a00 */
[----:B-1----:R-:W4:Y:S04]  /*cd40*/  LDL.LU.128 R76, [R1+0x5f30] ;  /* 0x005f3000014c7983 */ /* 0x002f280000300c00 */
[----:B------:R-:W-:Y:S04]  /*cd50*/  STL [R1+0x260], R155 ;  /* 0x0002609b01007387 */ /* 0x000fe80000100800 */
[----:B------:R-:W4:Y:S04]  /*cd60*/  LDL R169, [R1+0x270] ;  /* 0x0002700001a97983 */ /* 0x000f280000100800 */
[----:B------:R-:W-:Y:S04]  /*cd70*/  STL [R1+0x264], R166 ;  /* 0x000264a601007387 */ /* 0x000fe80000100800 */
[----:B------:R-:W-:Y:S04]  /*cd80*/  STL [R1+0x268], R167 ;  /* 0x000268a701007387 */ /* 0x000fe80000100800 */
[----:B------:R-:W-:Y:S04]  /*cd90*/  STL [R1+0x26c], R168 ;  /* 0x00026ca801007387 */ /* 0x000fe80000100800 */
[----:B------:R-:W4:Y:S04]  /*cda0*/  LDL R170, [R1+0x274] ;  /* 0x0002740001aa7983 */ /* 0x000f280000100800 */
[----:B------:R-:W4:Y:S04]  /*cdb0*/  LDL R172, [R1+0x278] ;  /* 0x0002780001ac7983 */ /* 0x000f280000100800 */
[----:B------:R-:W4:Y:S04]  /*cdc0*/  LDL R173, [R1+0x27c] ;  /* 0x00027c0001ad7983 */ /* 0x000f280000100800 */
[----:B0-----:R-:W4:Y:S04]  /*cdd0*/  LDL.LU.128 R72, [R1+0x5f20] ;  /* 0x005f200001487983 */ /* 0x001f280000300c00 */
[----:B------:R-:W4:Y:S04]  /*cde0*/  LDL.LU.64 R4, [R1+0x5e18] ;  /* 0x005e180001047983 */ /* 0x000f280000300a00 */
[----:B--2---:R0:W-:Y:S01]  /*cdf0*/  STL.128 [R1+0x5fc0], R112 ;  /* 0x005fc07001007387 */ /* 0x0041e20000100c00 */
        /* <DEDUP_REMOVED lines=8> */
[----:B------:R-:W2:Y:S04]  /*ce80*/  LDL R174, [R1+0x280] ;  /* 0x0002800001ae7983 */ /* 0x000ea80000100800 */
[----:B------:R-:W2:Y:S04]  /*ce90*/  LDL R175, [R1+0x284] ;  /* 0x0002840001af7983 */ /* 0x000ea80000100800 */
[----:B------:R1:W-:Y:S04]  /*cea0*/  STL.128 [R1+0x5f40], R80 ;  /* 0x005f405001007387 */ /* 0x0003e80000100c00 */
[----:B0-----:R-:W2:Y:S04]  /*ceb0*/  LDL.LU.128 R112, [R1+0x5fc0] ;  /* 0x005fc00001707983 */ /* 0x001ea80000300c00 */
[----:B------:R-:W2:Y:S04]  /*cec0*/  LDL R176, [R1+0x288] ;  /* 0x0002880001b07983 */ /* 0x000ea80000100800 */
[----:B------:R-:W2:Y:S04]  /*ced0*/  LDL R143, [R1+0x28c] ;  /* 0x00028c00018f7983 */ /* 0x000ea80000100800 */
[----:B------:R0:W-:Y:S04]  /*cee0*/  STL.128 [R1+0x5f10], R68 ;  /* 0x005f104401007387 */ /* 0x0001e80000100c00 */
[----:B-1----:R-:W2:Y:S01]  /*cef0*/  LDL.LU.128 R80, [R1+0x5f40] ;  /* 0x005f400001507983 */ /* 0x002ea20000300c00 */
[C---:B------:R-:W-:Y:S01]  /*cf00*/  FMUL.FTZ R121, R3.reuse, R121 ;  /* 0x0000007903797220 */ /* 0x040fe20000410000 */
[----:B------:R-:W-:-:S02]  /*cf10*/  FMUL.FTZ R120, R3, R120 ;  /* 0x0000007803787220 */ /* 0x000fc40000410000 */
[----:B------:R-:W2:Y:S04]  /*cf20*/  LDL R144, [R1+0x290] ;  /* 0x0002900001907983 */ /* 0x000ea80000100800 */
[----:B------:R-:W2:Y:S04]  /*cf30*/  LDL R145, [R1+0x294] ;  /* 0x0002940001917983 */ /* 0x000ea80000100800 */
[----:B0-----:R-:W2:Y:S04]  /*cf40*/  LDL.LU.128 R68, [R1+0x5f10] ;  /* 0x005f100001447983 */ /* 0x001ea80000300c00 */
[----:B------:R-:W2:Y:S04]  /*cf50*/  LDL R146, [R1+0x298] ;  /* 0x0002980001927983 */ /* 0x000ea80000100800 */
[----:B------:R-:W2:Y:S04]  /*cf60*/  LDL R131, [R1+0x29c] ;  /* 0x00029c0001837983 */ /* 0x000ea80000100800 */
[----:B---3--:R0:W-:Y:S04]  /*cf70*/  STL.128 [R1+0x5f00], R64 ;  /* 0x005f004001007387 */ /* 0x0081e80000100c00 */
[----:B------:R-:W3:Y:S04]  /*cf80*/  LDL R132, [R1+0x2a0] ;  /* 0x0002a00001847983 */ /* 0x000ee80000100800 */
[----:B------:R-:W3:Y:S04]  /*cf90*/  LDL R133, [R1+0x2a4] ;  /* 0x0002a40001857983 */ /* 0x000ee80000100800 */
[----:B------:R1:W-:Y:S04]  /*cfa0*/  STL.128 [R1+0x5ef0], R60 ;  /* 0x005ef03c01007387 */ /* 0x0003e80000100c00 */
[----:B0-----:R-:W3:Y:S04]  /*cfb0*/  LDL.LU.128 R64, [R1+0x5f00] ;  /* 0x005f000001407983 */ /* 0x001ee80000300c00 */
[----:B------:R-:W3:Y:S04]  /*cfc0*/  LDL R134, [R1+0x2a8] ;  /* 0x0002a80001867983 */ /* 0x000ee80000100800 */
[----:B------:R0:W-:Y:S04]  /*cfd0*/  STL.128 [R1+0x5ee0], R56 ;  /* 0x005ee03801007387 */ /* 0x0001e80000100c00 */
[----:B-1----:R-:W3:Y:S04]  /*cfe0*/  LDL.LU.128 R60, [R1+0x5ef0] ;  /* 0x005ef000013c7983 */ /* 0x002ee80000300c00 */
[----:B------:R-:W3:Y:S04]  /*cff0*/  LDL R135, [R1+0x2ac] ;  /* 0x0002ac0001877983 */ /* 0x000ee80000100800 */
[----:B------:R-:W3:Y:S04]  /*d000*/  LDL R126, [R1+0x2dc] ;  /* 0x0002dc00017e7983 */ /* 0x000ee80000100800 */
[----:B------:R1:W-:Y:S04]  /*d010*/  STL.128 [R1+0x5ed0], R52 ;  /* 0x005ed03401007387 */ /* 0x0003e80000100c00 */
[----:B0-----:R-:W3:Y:S04]  /*d020*/  LDL.LU.128 R56, [R1+0x5ee0] ;  /* 0x005ee00001387983 */ /* 0x001ee80000300c00 */
[----:B------:R-:W3:Y:S04]  /*d030*/  LDL R136, [R1+0x2b0] ;  /* 0x0002b00001887983 */ /* 0x000ee80000100800 */
[----:B------:R-:W3:Y:S04]  /*d040*/  LDL R137, [R1+0x2b4] ;  /* 0x0002b40001897983 */ /* 0x000ee80000100800 */
[----:B------:R0:W-:Y:S04]  /*d050*/  STL.128 [R1+0x5eb0], R44 ;  /* 0x005eb02c01007387 */ /* 0x0001e80000100c00 */
[----:B-1----:R-:W3:Y:S04]  /*d060*/  LDL.LU.128 R52, [R1+0x5ed0] ;  /* 0x005ed00001347983 */ /* 0x002ee80000300c00 */
[----:B------:R-:W3:Y:S04]  /*d070*/  LDL R138, [R1+0x2b8] ;  /* 0x0002b800018a7983 */ /* 0x000ee80000100800 */
[----:B------:R-:W3:Y:S04]  /*d080*/  LDL R139, [R1+0x2bc] ;  /* 0x0002bc00018b7983 */ /* 0x000ee80000100800 */
[----:B0-----:R-:W3:Y:S04]  /*d090*/  LDL.LU.128 R44, [R1+0x5eb0] ;  /* 0x005eb000012c7983 */ /* 0x001ee80000300c00 */
[----:B------:R-:W3:Y:S04]  /*d0a0*/  LDL R142, [R1+0x2c8] ;  /* 0x0002c800018e7983 */ /* 0x000ee80000100800 */
[----:B------:R0:W-:Y:S04]  /*d0b0*/  STL.128 [R1+0x5ea0], R40 ;  /* 0x005ea02801007387 */ /* 0x0001e80000100c00 */
[----:B------:R-:W3:Y:S04]  /*d0c0*/  LDL R128, [R1+0x2cc] ;  /* 0x0002cc0001807983 */ /* 0x000ee80000100800 */
[----:B------:R1:W-:Y:S04]  /*d0d0*/  STL.128 [R1+0x5e90], R36 ;  /* 0x005e902401007387 */ /* 0x0003e80000100c00 */
[----:B------:R1:W-:Y:S04]  /*d0e0*/  STL.128 [R1+0x5e70], R28 ;  /* 0x005e701c01007387 */ /* 0x0003e80000100c00 */
[----:B------:R1:W-:Y:S04]  /*d0f0*/  STL.128 [R1+0x5e20], R8 ;  /* 0x005e200801007387 */ /* 0x0003e80000100c00 */
[----:B0-----:R-:W3:Y:S04]  /*d100*/  LDL.LU.128 R40, [R1+0x5ea0] ;  /* 0x005ea00001287983 */ /* 0x001ee80000300c00 */
[----:B-1----:R-:W3:Y:S04]  /*d110*/  LDL.LU.128 R36, [R1+0x5e90] ;  /* 0x005e900001247983 */ /* 0x002ee80000300c00 */
[----:B------:R-:W3:Y:S04]  /*d120*/  LDL.LU.128 R28, [R1+0x5e70] ;  /* 0x005e7000011c7983 */ /* 0x000ee80000300c00 */
[----:B------:R-:W3:Y:S04]  /*d130*/  LDL.LU.128 R8, [R1+0x5e20] ;  /* 0x005e200001087983 */ /* 0x000ee80000300c00 */
[----:B------:R-:W-:Y:S01]  /*d140*/  STL [R1+0x464], R33 ;  /* 0x0004642101007387 */ /* 0x000fe20000100800 */
[----:B------:R-:W-:-:S03]  /*d150*/  IMAD.MOV.U32 R152, RZ, RZ, R32 ;  /* 0x000000ffff987224 */ /* 0x000fc600078e0020 */
[----:B------:R0:W-:Y:S04]  /*d160*/  STL.64 [R1+0x468], R34 ;  /* 0x0004682201007387 */ /* 0x0001e80000100a00 */
[----:B------:R-:W-:Y:S04]  /*d170*/  STL.128 [R1+0x5ce0], R48 ;  /* 0x005ce03001007387 */ /* 0x000fe80000100c00 */
[----:B------:R-:W-:Y:S04]  /*d180*/  STL.128 [R1+0x5c80], R24 ;  /* 0x005c801801007387 */ /* 0x000fe80000100c00 */
[----:B------:R-:W-:Y:S04]  /*d190*/  STL.128 [R1+0x5c70], R20 ;  /* 0x005c701401007387 */ /* 0x000fe80000100c00 */
[----:B------:R-:W-:Y:S04]  /*d1a0*/  STL.64 [R1+0x5c60], R18 ;  /* 0x005c601201007387 */ /* 0x000fe80000100a00 */
[----:B------:R1:W-:Y:S04]  /*d1b0*/  STL.128 [R1+0x5c50], R12 ;  /* 0x005c500c01007387 */ /* 0x0003e80000100c00 */
[----:B0-----:R-:W3:Y:S04]  /*d1c0*/  LDL.LU.128 R32, [R1+0x5e80] ;  /* 0x005e800001207983 */ /* 0x001ee80000300c00 */
[----:B----4-:R0:W-:Y:S04]  /*d1d0*/  STL.128 [R1+0x5dd0], R108 ;  /* 0x005dd06c01007387 */ /* 0x0101e80000100c00 */
[----:B------:R4:W-:Y:S04]  /*d1e0*/  STL.128 [R1+0x5dc0], R104 ;  /* 0x005dc06801007387 */ /* 0x0009e80000100c00 */
[----:B------:R4:W-:Y:S04]  /*d1f0*/  STL.128 [R1+0x5db0], R100 ;  /* 0x005db06401007387 */ /* 0x0009e80000100c00 */
[----:B------:R4:W-:Y:S04]  /*d200*/  STL.128 [R1+0x5da0], R96 ;  /* 0x005da06001007387 */ /* 0x0009e80000100c00 */
[----:B------:R4:W-:Y:S04]  /*d210*/  STL.128 [R1+0x5d90], R92 ;  /* 0x005d905c01007387 */ /* 0x0009e80000100c00 */
[----:B------:R4:W-:Y:S04]  /*d220*/  STL.128 [R1+0x5d80], R88 ;  /* 0x005d805801007387 */ /* 0x0009e80000100c00 */
[----:B-1----:R-:W3:Y:S04]  /*d230*/  LDL.128 R12, [R1+0x260] ;  /* 0x00026000010c7983 */ /* 0x002ee80000100c00 */
[----:B------:R-:W3:Y:S04]  /*d240*/  LDL.LU.128 R48, [R1+0x5ce0] ;  /* 0x005ce00001307983 */ /* 0x000ee80000300c00 */
[----:B------:R-:W3:Y:S04]  /*d250*/  LDL.LU.128 R24, [R1+0x5c80] ;  /* 0x005c800001187983 */ /* 0x000ee80000300c00 */
[----:B------:R-:W3:Y:S04]  /*d260*/  LDL.LU.128 R20, [R1+0x5c70] ;  /* 0x005c700001147983 */ /* 0x000ee80000300c00 */
[----:B------:R-:W3:Y:S04]  /*d270*/  LDL.LU.64 R18, [R1+0x5c60] ;  /* 0x005c600001127983 */ /* 0x000ee80000300a00 */
[----:B------:R1:W-:Y:S04]  /*d280*/  STL.128 [R1+0x5d70], R84 ;  /* 0x005d705401007387 */ /* 0x0003e80000100c00 */
[----:B0-----:R-:W3:Y:S04]  /*d290*/  LDL.LU.128 R108, [R1+0x5dd0] ;  /* 0x005dd000016c7983 */ /* 0x001ee80000300c00 */
[----:B----4-:R-:W4:Y:S04]  /*d2a0*/  LDL.LU.128 R104, [R1+0x5dc0] ;  /* 0x005dc00001687983 */ /* 0x010f280000300c00 */
[----:B------:R-:W4:Y:S04]  /*d2b0*/  LDL.LU.128 R100, [R1+0x5db0] ;  /* 0x005db00001647983 */ /* 0x000f280000300c00 */
[----:B------:R-:W4:Y:S04]  /*d2c0*/  LDL.LU.128 R96, [R1+0x5da0] ;  /* 0x005da00001607983 */ /* 0x000f280000300c00 */
[----:B------:R-:W4:Y:S04]  /*d2d0*/  LDL.LU.128 R92, [R1+0x5d90] ;  /* 0x005d9000015c7983 */ /* 0x000f280000300c00 */
[----:B------:R-:W4:Y:S04]  /*d2e0*/  LDL.LU.128 R88, [R1+0x5d80] ;  /* 0x005d800001587983 */ /* 0x000f280000300c00 */
[----:B------:R0:W-:Y:S04]  /*d2f0*/  STL.128 [R1+0x5d50], R76 ;  /* 0x005d504c01007387 */ /* 0x0001e80000100c00 */
[----:B-1----:R-:W4:Y:S04]  /*d300*/  LDL.LU.128 R84, [R1+0x5d70] ;  /* 0x005d700001547983 */ /* 0x002f280000300c00 */
[----:B0-----:R-:W4:Y:S04]  /*d310*/  LDL.LU.128 R76, [R1+0x5d50] ;  /* 0x005d5000014c7983 */ /* 0x001f280000300c00 */
[----:B------:R-:W-:Y:S04]  /*d320*/  STL.64 [R1+0x2c0], R116 ;  /* 0x0002c07401007387 */ /* 0x000fe80000100a00 */
[----:B------:R0:W-:Y:S04]  /*d330*/  STL.64 [R1+0x2d0], R118 ;  /* 0x0002d07601007387 */ /* 0x0001e80000100a00 */
[----:B------:R-:W-:Y:S04]  /*d340*/  STL.64 [R1+0x2f0], R122 ;  /* 0x0002f07a01007387 */ /* 0x000fe80000100a00 */
[----:B------:R-:W-:Y:S04]  /*d350*/  STL.64 [R1+0x300], R124 ;  /* 0x0003007c01007387 */ /* 0x000fe80000100a00 */
[----:B------:R-:W-:Y:S04]  /*d360*/  STL [R1+0x270], R169 ;  /* 0x000270a901007387 */ /* 0x000fe80000100800 */
[----:B------:R-:W-:Y:S04]  /*d370*/  STL [R1+0x274], R170 ;  /* 0x000274aa01007387 */ /* 0x000fe80000100800 */
[----:B------:R-:W-:Y:S04]  /*d380*/  STL [R1+0x278], R172 ;  /* 0x000278ac01007387 */ /* 0x000fe80000100800 */
[----:B------:R-:W-:Y:S04]  /*d390*/  STL [R1+0x27c], R173 ;  /* 0x00027cad01007387 */ /* 0x000fe80000100800 */
[----:B--2---:R1:W-:Y:S04]  /*d3a0*/  STL.128 [R1+0x5de0], R112 ;  /* 0x005de07001007387 */ /* 0x0043e80000100c00 */
[----:B------:R2:W-:Y:S04]  /*d3b0*/  STL.128 [R1+0x5d60], R80 ;  /* 0x005d605001007387 */ /* 0x0005e80000100c00 */
[----:B------:R2:W-:Y:S04]  /*d3c0*/  STL.128 [R1+0x5d40], R72 ;  /* 0x005d404801007387 */ /* 0x0005e80000100c00 */
[----:B------:R2:W-:Y:S04]  /*d3d0*/  STL.128 [R1+0x5d30], R68 ;  /* 0x005d304401007387 */ /* 0x0005e80000100c00 */
[----:B------:R-:W-:Y:S04]  /*d3e0*/  STL.64 [R1+0x5c38], R4 ;  /* 0x005c380401007387 */ /* 0x000fe80000100a00 */
[----:B0-----:R-:W4:Y:S04]  /*d3f0*/  LDL R119, [R1+0x2f0] ;  /* 0x0002f00001777983 */ /* 0x001f280000100800 */
[----:B------:R-:W4:Y:S04]  /*d400*/  LDL R116, [R1+0x2fc] ;  /* 0x0002fc0001747983 */ /* 0x000f280000100800 */
[----:B------:R-:W4:Y:S04]  /*d410*/  LDL R117, [R1+0x300] ;  /* 0x0003000001757983 */ /* 0x000f280000100800 */
[----:B------:R-:W4:Y:S04]  /*d420*/  LDL R118, [R1+0x304] ;  /* 0x0003040001767983 */ /* 0x000f280000100800 */
[----:B---3--:R0:W-:Y:S04]  /*d430*/  STL.128 [R1+0x5d20], R64 ;  /* 0x005d204001007387 */ /* 0x0081e80000100c00 */
[----:B-1----:R-:W3:Y:S04]  /*d440*/  LDL.LU.128 R112, [R1+0x5de0] ;  /* 0x005de00001707983 */ /* 0x002ee80000300c00 */
[----:B--2---:R-:W2:Y:S04]  /*d450*/  LDL.LU.128 R80, [R1+0x5d60] ;  /* 0x005d600001507983 */ /* 0x004ea80000300c00 */
[----:B------:R1:W-:Y:S04]  /*d460*/  STL.128 [R1+0x5d10], R60 ;  /* 0x005d103c01007387 */ /* 0x0003e80000100c00 */
[----:B------:R-:W2:Y:S04]  /*d470*/  LDL.LU.128 R72, [R1+0x5d40] ;  /* 0x005d400001487983 */ /* 0x000ea80000300c00 */
[----:B------:R-:W2:Y:S04]  /*d480*/  LDL.LU.128 R68, [R1+0x5d30] ;  /* 0x005d300001447983 */ /* 0x000ea80000300c00 */
[----:B0-----:R-:W2:Y:S04]  /*d490*/  LDL.LU.128 R64, [R1+0x5d20] ;  /* 0x005d200001407983 */ /* 0x001ea80000300c00 */
[----:B------:R0:W-:Y:S04]  /*d4a0*/  STL.128 [R1+0x5d00], R56 ;  /* 0x005d003801007387 */ /* 0x0001e80000100c00 */
[----:B-1----:R-:W2:Y:S04]  /*d4b0*/  LDL.LU.128 R60, [R1+0x5d10] ;  /* 0x005d1000013c7983 */ /* 0x002ea80000300c00 */
[----:B------:R-:W2:Y:S04]  /*d4c0*/  LDL.LU.64 R4, [R1+0x5c38] ;  /* 0x005c380001047983 */ /* 0x000ea80000300a00 */
[----:B------:R-:W-:Y:S04]  /*d4d0*/  STL.64 [R1+0x2e0], R120 ;  /* 0x0002e07801007387 */ /* 0x000fe80000100a00 */
[----:B------:R1:W-:Y:S04]  /*d4e0*/  STL.128 [R1+0x5cf0], R52 ;  /* 0x005cf03401007387 */ /* 0x0003e80000100c00 */
[----:B0-----:R-:W2:Y:S04]  /*d4f0*/  LDL.LU.128 R56, [R1+0x5d00] ;  /* 0x005d000001387983 */ /* 0x001ea80000300c00 */
[----:B------:R-:W-:Y:S04]  /*d500*/  STL [R1+0x280], R174 ;  /* 0x000280ae01007387 */ /* 0x000fe80000100800 */
[----:B------:R0:W-:Y:S04]  /*d510*/  STL.128 [R1+0x5cd0], R44 ;  /* 0x005cd02c01007387 */ /* 0x0001e80000100c00 */
[----:B-1----:R-:W2:Y:S04]  /*d520*/  LDL.LU.128 R52, [R1+0x5cf0] ;  /* 0x005cf00001347983 */ /* 0x002ea80000300c00 */
[----:B------:R-:W-:Y:S04]  /*d530*/  STL [R1+0x284], R175 ;  /* 0x000284af01007387 */ /* 0x000fe80000100800 */
[----:B------:R-:W-:Y:S04]  /*d540*/  STL [R1+0x288], R176 ;  /* 0x000288b001007387 */ /* 0x000fe80000100800 */
[----:B0-----:R-:W2:Y:S04]  /*d550*/  LDL.LU.128 R44, [R1+0x5cd0] ;  /* 0x005cd000012c7983 */ /* 0x001ea80000300c00 */
[----:B------:R-:W-:Y:S04]  /*d560*/  STL [R1+0x28c], R143 ;  /* 0x00028c8f01007387 */ /* 0x000fe80000100800 */
[----:B------:R-:W2:Y:S04]  /*d570*/  LDL R122, [R1+0x2e4] ;  /* 0x0002e400017a7983 */ /* 0x000ea80000100800 */
[----:B------:R0:W-:Y:S04]  /*d580*/  STL.128 [R1+0x5cc0], R40 ;  /* 0x005cc02801007387 */ /* 0x0001e80000100c00 */
[----:B------:R1:W-:Y:S04]  /*d590*/  STL.128 [R1+0x5cb0], R36 ;  /* 0x005cb02401007387 */ /* 0x0003e80000100c00 */
[----:B------:R1:W-:Y:S04]  /*d5a0*/  STL.128 [R1+0x5c90], R28 ;  /* 0x005c901c01007387 */ /* 0x0003e80000100c00 */
[----:B------:R1:W-:Y:S04]  /*d5b0*/  STL.128 [R1+0x5c40], R8 ;  /* 0x005c400801007387 */ /* 0x0003e80000100c00 */
[----:B0-----:R-:W2:Y:S04]  /*d5c0*/  LDL.LU.128 R40, [R1+0x5cc0] ;  /* 0x005cc00001287983 */ /* 0x001ea80000300c00 */
[----:B-1----:R-:W2:Y:S04]  /*d5d0*/  LDL.LU.128 R36, [R1+0x5cb0] ;  /* 0x005cb00001247983 */ /* 0x002ea80000300c00 */
[----:B------:R-:W2:Y:S04]  /*d5e0*/  LDL.LU.128 R28, [R1+0x5c90] ;  /* 0x005c9000011c7983 */ /* 0x000ea80000300c00 */
[----:B------:R-:W2:Y:S04]  /*d5f0*/  LDL.LU.128 R8, [R1+0x5c40] ;  /* 0x005c400001087983 */ /* 0x000ea80000300c00 */
[----:B------:R-:W2:Y:S04]  /*d600*/  LDL R123, [R1+0x2e8] ;  /* 0x0002e800017b7983 */ /* 0x000ea80000100800 */
[----:B------:R-:W2:Y:S04]  /*d610*/  LDL R120, [R1+0x2f4] ;  /* 0x0002f40001787983 */ /* 0x000ea80000100800 */
[----:B------:R-:W2:Y:S04]  /*d620*/  LDL R121, [R1+0x2f8] ;  /* 0x0002f80001797983 */ /* 0x000ea80000100800 */
[----:B------:R-:W-:Y:S04]  /*d630*/  STL [R1+0x290], R144 ;  /* 0x0002909001007387 */ /* 0x000fe80000100800 */
[----:B------:R-:W-:Y:S04]  /*d640*/  STL [R1+0x294], R145 ;  /* 0x0002949101007387 */ /* 0x000fe80000100800 */
[----:B------:R0:W-:Y:S04]  /*d650*/  STL.128 [R1+0x5ca0], R32 ;  /* 0x005ca02001007387 */ /* 0x0001e80000100c00 */
[----:B------:R-:W-:Y:S04]  /*d660*/  STL [R1+0x298], R146 ;  /* 0x0002989201007387 */ /* 0x000fe80000100800 */
[----:B------:R-:W-:Y:S04]  /*d670*/  STL [R1+0x29c], R131 ;  /* 0x00029c8301007387 */ /* 0x000fe80000100800 */
[----:B------:R-:W2:Y:S04]  /*d680*/  LDL R125, [R1+0x2d8] ;  /* 0x0002d800017d7983 */ /* 0x000ea80000100800 */
[----:B0-----:R-:W2:Y:S04]  /*d690*/  LDL.LU.128 R32, [R1+0x5ca0] ;  /* 0x005ca00001207983 */ /* 0x001ea80000300c00 */
[----:B------:R-:W2:Y:S04]  /*d6a0*/  LDL R127, [R1+0x2e0] ;  /* 0x0002e000017f7983 */ /* 0x000ea80000100800 */
[----:B------:R-:W2:Y:S04]  /*d6b0*/  LDL R124, [R1+0x2ec] ;  /* 0x0002ec00017c7983 */ /* 0x000ea80000100800 */
[----:B------:R0:W-:Y:S04]  /*d6c0*/  STL.128 [R1+0x470], R12 ;  /* 0x0004700c01007387 */ /* 0x0001e80000100c00 */
[----:B------:R-:W-:Y:S04]  /*d6d0*/  STL.128 [R1+0x5b10], R48 ;  /* 0x005b103001007387 */ /* 0x000fe80000100c00 */
[----:B------:R-:W-:Y:S04]  /*d6e0*/  STL.128 [R1+0x5ab0], R24 ;  /* 0x005ab01801007387 */ /* 0x000fe80000100c00 */
[----:B------:R-:W-:Y:S04]  /*d6f0*/  STL.128 [R1+0x5aa0], R20 ;  /* 0x005aa01401007387 */ /* 0x000fe80000100c00 */
[----:B------:R1:W-:Y:S04]  /*d700*/  STL.64 [R1+0x5a90], R18 ;  /* 0x005a901201007387 */ /* 0x0003e80000100a00 */
[----:B0-----:R-:W2:Y:S04]  /*d710*/  LDL.LU.128 R12, [R1+0x5c50] ;  /* 0x005c5000010c7983 */ /* 0x001ea80000300c00 */
[----:B------:R0:W-:Y:S04]  /*d720*/  STL.128 [R1+0x5c00], R108 ;  /* 0x005c006c01007387 */ /* 0x0001e80000100c00 */
[----:B----4-:R4:W-:Y:S04]  /*d730*/  STL.128 [R1+0x5bf0], R104 ;  /* 0x005bf06801007387 */ /* 0x0109e80000100c00 */
[----:B------:R4:W-:Y:S04]  /*d740*/  STL.128 [R1+0x5be0], R100 ;  /* 0x005be06401007387 */ /* 0x0009e80000100c00 */
[----:B------:R4:W-:Y:S04]  /*d750*/  STL.128 [R1+0x5bd0], R96 ;  /* 0x005bd06001007387 */ /* 0x0009e80000100c00 */
[----:B------:R4:W-:Y:S04]  /*d760*/  STL.128 [R1+0x5bc0], R92 ;  /* 0x005bc05c01007387 */ /* 0x0009e80000100c00 */
[----:B------:R4:W-:Y:S04]  /*d770*/  STL.128 [R1+0x5bb0], R88 ;  /* 0x005bb05801007387 */ /* 0x0009e80000100c00 */
[----:B-1----:R-:W2:Y:S04]  /*d780*/  LDL.128 R16, [R1+0x270] ;  /* 0x0002700001107983 */ /* 0x002ea80000100c00 */
[----:B------:R-:W2:Y:S04]  /*d790*/  LDL.LU.128 R48, [R1+0x5b10] ;  /* 0x005b100001307983 */ /* 0x000ea80000300c00 */
[----:B------:R-:W2:Y:S04]  /*d7a0*/  LDL.LU.128 R24, [R1+0x5ab0] ;  /* 0x005ab00001187983 */ /* 0x000ea80000300c00 */
[----:B------:R-:W2:Y:S04]  /*d7b0*/  LDL.LU.128 R20, [R1+0x5aa0] ;  /* 0x005aa00001147983 */ /* 0x000ea80000300c00 */
[----:B------:R1:W-:Y:S04]  /*d7c0*/  STL.128 [R1+0x5ba0], R84 ;  /* 0x005ba05401007387 */ /* 0x0003e80000100c00 */
[----:B0-----:R-:W2:Y:S04]  /*d7d0*/  LDL.LU.128 R108, [R1+0x5c00] ;  /* 0x005c0000016c7983 */ /* 0x001ea80000300c00 */
[----:B----4-:R-:W4:Y:S04]  /*d7e0*/  LDL.LU.128 R104, [R1+0x5bf0] ;  /* 0x005bf00001687983 */ /* 0x010f280000300c00 */
[----:B------:R-:W4:Y:S04]  /*d7f0*/  LDL.LU.128 R100, [R1+0x5be0] ;  /* 0x005be00001647983 */ /* 0x000f280000300c00 */
[----:B------:R-:W4:Y:S04]  /*d800*/  LDL.LU.128 R96, [R1+0x5bd0] ;  /* 0x005bd00001607983 */ /* 0x000f280000300c00 */
[----:B------:R-:W4:Y:S04]  /*d810*/  LDL.LU.128 R92, [R1+0x5bc0] ;  /* 0x005bc000015c7983 */ /* 0x000f280000300c00 */
[----:B------:R-:W4:Y:S04]  /*d820*/  LDL.LU.128 R88, [R1+0x5bb0] ;  /* 0x005bb00001587983 */ /* 0x000f280000300c00 */
[----:B------:R0:W-:Y:S04]  /*d830*/  STL.128 [R1+0x5b80], R76 ;  /* 0x005b804c01007387 */ /* 0x0001e80000100c00 */
[----:B-1----:R-:W4:Y:S04]  /*d840*/  LDL.LU.128 R84, [R1+0x5ba0] ;  /* 0x005ba00001547983 */ /* 0x002f280000300c00 */
[----:B------:R-:W-:Y:S04]  /*d850*/  STL [R1+0x2a0], R132 ;  /* 0x0002a08401007387 */ /* 0x000fe80000100800 */
[----:B------:R-:W-:Y:S04]  /*d860*/  STL [R1+0x2a4], R133 ;  /* 0x0002a48501007387 */ /* 0x000fe80000100800 */
[----:B0-----:R-:W4:Y:S04]  /*d870*/  LDL.LU.128 R76, [R1+0x5b80] ;  /* 0x005b8000014c7983 */ /* 0x001f280000300c00 */
[----:B------:R-:W-:Y:S04]  /*d880*/  STL [R1+0x2a8], R134 ;  /* 0x0002a88601007387 */ /* 0x000fe80000100800 */
[----:B------:R-:W-:Y:S04]  /*d890*/  STL [R1+0x2ac], R135 ;  /* 0x0002ac8701007387 */ /* 0x000fe80000100800 */
[----:B------:R-:W-:Y:S04]  /*d8a0*/  STL [R1+0x2b0], R136 ;  /* 0x0002b08801007387 */ /* 0x000fe80000100800 */
[----:B------:R-:W-:Y:S04]  /*d8b0*/  STL [R1+0x2b4], R137 ;  /* 0x0002b48901007387 */ /* 0x000fe80000100800 */
[----:B------:R-:W-:Y:S04]  /*d8c0*/  STL [R1+0x2b8], R138 ;  /* 0x0002b88a01007387 */ /* 0x000fe80000100800 */
[----:B------:R0:W-:Y:S04]  /*d8d0*/  STL.128 [R1+0x5fd0], R116 ;  /* 0x005fd07401007387 */ /* 0x0001e80000100c00 */
[----:B------:R-:W-:Y:S04]  /*d8e0*/  STL [R1+0x2bc], R139 ;  /* 0x0002bc8b01007387 */ /* 0x000fe80000100800 */
[----:B---3--:R1:W-:Y:S04]  /*d8f0*/  STL.128 [R1+0x5c10], R112 ;  /* 0x005c107001007387 */ /* 0x0083e80000100c00 */
[----:B--2---:R2:W-:Y:S04]  /*d900*/  STL.128 [R1+0x5b90], R80 ;  /* 0x005b905001007387 */ /* 0x0045e80000100c00 */
[----:B0-----:R-:W3:Y:S04]  /*d910*/  LDL.LU.128 R116, [R1+0x5fd0] ;  /* 0x005fd00001747983 */ /* 0x001ee80000300c00 */
[----:B------:R0:W-:Y:S04]  /*d920*/  STL.128 [R1+0x5b70], R72 ;  /* 0x005b704801007387 */ /* 0x0001e80000100c00 */
[----:B------:R0:W-:Y:S04]  /*d930*/  STL.128 [R1+0x5b60], R68 ;  /* 0x005b604401007387 */ /* 0x0001e80000100c00 */
[----:B------:R0:W-:Y:S04]  /*d940*/  STL.128 [R1+0x5b50], R64 ;  /* 0x005b504001007387 */ /* 0x0001e80000100c00 */
[----:B-1----:R-:W3:Y:S04]  /*d950*/  LDL.LU.128 R112, [R1+0x5c10] ;  /* 0x005c100001707983 */ /* 0x002ee80000300c00 */
[----:B------:R1:W-:Y:S04]  /*d960*/  STL.128 [R1+0x5b40], R60 ;  /* 0x005b403c01007387 */ /* 0x0003e80000100c00 */
[----:B------:R-:W-:Y:S04]  /*d970*/  STL.64 [R1+0x5a60], R4 ;  /* 0x005a600401007387 */ /* 0x000fe80000100a00 */
[----:B--2---:R-:W2:Y:S04]  /*d980*/  LDL.LU.128 R80, [R1+0x5b90] ;  /* 0x005b900001507983 */ /* 0x004ea80000300c00 */
[----:B0-----:R-:W2:Y:S04]  /*d990*/  LDL.LU.128 R72, [R1+0x5b70] ;  /* 0x005b700001487983 */ /* 0x001ea80000300c00 */
[----:B------:R0:W-:Y:S04]  /*d9a0*/  STL.128 [R1+0x5b30], R56 ;  /* 0x005b303801007387 */ /* 0x0001e80000100c00 */
[----:B------:R-:W2:Y:S04]  /*d9b0*/  LDL.LU.128 R68, [R1+0x5b60] ;  /* 0x005b600001447983 */ /* 0x000ea80000300c00 */
[----:B------:R-:W2:Y:S04]  /*d9c0*/  LDL.LU.128 R64, [R1+0x5b50] ;  /* 0x005b500001407983 */ /* 0x000ea80000300c00 */
[----:B------:R0:W-:Y:S04]  /*d9d0*/  STL.128 [R1+0x5b20], R52 ;  /* 0x005b203401007387 */ /* 0x0001e80000100c00 */
[----:B-1----:R-:W2:Y:S04]  /*d9e0*/  LDL.LU.128 R60, [R1+0x5b40] ;  /* 0x005b4000013c7983 */ /* 0x002ea80000300c00 */
[----:B0-----:R-:W2:Y:S04]  /*d9f0*/  LDL.LU.128 R56, [R1+0x5b30] ;  /* 0x005b300001387983 */ /* 0x001ea80000300c00 */
[----:B------:R0:W-:Y:S04]  /*da00*/  STL.128 [R1+0x5b00], R44 ;  /* 0x005b002c01007387 */ /* 0x0001e80000100c00 */
[----:B------:R-:W2:Y:S04]  /*da10*/  LDL.LU.128 R52, [R1+0x5b20] ;  /* 0x005b200001347983 */ /* 0x000ea80000300c00 */
[----:B------:R-:W2:Y:S04]  /*da20*/  LDL.LU.64 R4, [R1+0x5a60] ;  /* 0x005a600001047983 */ /* 0x000ea80000300a00 */
[----:B------:R-:W2:Y:S04]  /*da30*/  LDL R140, [R1+0x2c0] ;  /* 0x0002c000018c7983 */ /* 0x000ea80000100800 */
[----:B0-----:R-:W2:Y:S04]  /*da40*/  LDL.LU.128 R44, [R1+0x5b00] ;  /* 0x005b0000012c7983 */ /* 0x001ea80000300c00 */
[----:B------:R-:W2:Y:S04]  /*da50*/  LDL R141, [R1+0x2c4] ;  /* 0x0002c400018d7983 */ /* 0x000ea80000100800 */
[----:B------:R-:W-:Y:S04]  /*da60*/  STL [R1+0x2c8], R142 ;  /* 0x0002c88e01007387 */ /* 0x000fe80000100800 */
        /* <DEDUP_REMOVED lines=8> */
[----:B------:R-:W-:Y:S04]  /*daf0*/  STL [R1+0x2cc], R128 ;  /* 0x0002cc8001007387 */ /* 0x000fe80000100800 */
[----:B------:R-:W2:Y:S04]  /*db00*/  LDL R129, [R1+0x2d0] ;  /* 0x0002d00001817983 */ /* 0x000ea80000100800 */
[----:B------:R-:W2:Y:S04]  /*db10*/  LDL R130, [R1+0x2d4] ;  /* 0x0002d40001827983 */ /* 0x000ea80000100800 */
[----:B------:R0:W-:Y:S04]  /*db20*/  STL.128 [R1+0x5ad0], R32 ;  /* 0x005ad02001007387 */ /* 0x0001e80000100c00 */
[----:B0-----:R-:W2:Y:S04]  /*db30*/  LDL.LU.128 R32, [R1+0x5ad0] ;  /* 0x005ad00001207983 */ /* 0x001ea80000300c00 */
[----:B------:R0:W-:Y:S04]  /*db40*/  STL.128 [R1+0x5a80], R12 ;  /* 0x005a800c01007387 */ /* 0x0001e80000100c00 */
[----:B0-----:R-:W2:Y:S04]  /*db50*/  LDL.LU.128 R12, [R1+0x5a80] ;  /* 0x005a8000010c7983 */ /* 0x001ea80000300c00 */
[----:B------:R0:W-:Y:S04]  /*db60*/  STL.128 [R1+0x480], R16 ;  /* 0x0004801001007387 */ /* 0x0001e80000100c00 */
[----:B------:R-:W-:Y:S04]  /*db70*/  STL.128 [R1+0x5940], R48 ;  /* 0x0059403001007387 */ /* 0x000fe80000100c00 */
[----:B------:R-:W-:Y:S04]  /*db80*/  STL.128 [R1+0x58e0], R24 ;  /* 0x0058e01801007387 */ /* 0x000fe80000100c00 */
[----:B------:R1:W-:Y:S04]  /*db90*/  STL.128 [R1+0x58d0], R20 ;  /* 0x0058d01401007387 */ /* 0x0003e80000100c00 */
[----:B0-----:R-:W2:Y:S04]  /*dba0*/  LDL.LU.64 R18, [R1+0x5a90] ;  /* 0x005a900001127983 */ /* 0x001ea80000300a00 */
        /* <DEDUP_REMOVED lines=19> */
[----:B------:R0:W-:Y:S04]  /*dce0*/  STL.128 [R1+0x5fe0], R120 ;  /* 0x005fe07801007387 */ /* 0x0001e80000100c00 */
[----:B---3--:R1:W-:Y:S04]  /*dcf0*/  STL.128 [R1+0x5df0], R116 ;  /* 0x005df07401007387 */ /* 0x0083e80000100c00 */
[----:B------:R3:W-:Y:S04]  /*dd00*/  STL.128 [R1+0x5a40], R112 ;  /* 0x005a407001007387 */ /* 0x0007e80000100c00 */
[----:B0-----:R-:W4:Y:S04]  /*dd10*/  LDL.LU.128 R120, [R1+0x5fe0] ;  /* 0x005fe00001787983 */ /* 0x001f280000300c00 */
[----:B-1----:R-:W4:Y:S04]  /*dd20*/  LDL.LU.128 R116, [R1+0x5df0] ;  /* 0x005df00001747983 */ /* 0x002f280000300c00 */
[----:B--2---:R0:W-:Y:S04]  /*dd30*/  STL.128 [R1+0x59c0], R80 ;  /* 0x0059c05001007387 */ /* 0x0041e80000100c00 */
[----:B------:R1:W-:Y:S04]  /*dd40*/  STL.128 [R1+0x59a0], R72 ;  /* 0x0059a04801007387 */ /* 0x0003e80000100c00 */
[----:B---3--:R-:W2:Y:S04]  /*dd50*/  LDL.LU.128 R112, [R1+0x5a40] ;  /* 0x005a400001707983 */ /* 0x008ea80000300c00 */
[----:B------:R3:W-:Y:S04]  /*dd60*/  STL.128 [R1+0x5990], R68 ;  /* 0x0059904401007387 */ /* 0x0007e80000100c00 */
[----:B------:R3:W-:Y:S04]  /*dd70*/  STL.128 [R1+0x5980], R64 ;  /* 0x0059804001007387 */ /* 0x0007e80000100c00 */
[----:B0-----:R-:W2:Y:S04]  /*dd80*/  LDL.LU.128 R80, [R1+0x59c0] ;  /* 0x0059c00001507983 */ /* 0x001ea80000300c00 */
[----:B------:R0:W-:Y:S04]  /*dd90*/  STL.128 [R1+0x5970], R60 ;  /* 0x0059703c01007387 */ /* 0x0001e80000100c00 */
[----:B------:R0:W-:Y:S04]  /*dda0*/  STL.128 [R1+0x5960], R56 ;  /* 0x0059603801007387 */ /* 0x0001e80000100c00 */
[----:B-1----:R-:W2:Y:S04]  /*ddb0*/  LDL.LU.128 R72, [R1+0x59a0] ;  /* 0x0059a00001487983 */ /* 0x002ea80000300c00 */
[----:B------:R1:W-:Y:S04]  /*ddc0*/  STL.128 [R1+0x5950], R52 ;  /* 0x0059503401007387 */ /* 0x0003e80000100c00 */
[----:B------:R-:W-:Y:S04]  /*ddd0*/  STL.64 [R1+0x5890], R4 ;  /* 0x0058900401007387 */ /* 0x000fe80000100a00 */
[----:B---3--:R-:W3:Y:S04]  /*dde0*/  LDL.LU.128 R68, [R1+0x5990] ;  /* 0x0059900001447983 */ /* 0x008ee80000300c00 */
[----:B------:R1:W-:Y:S04]  /*ddf0*/  STL.128 [R1+0x5930], R44 ;  /* 0x0059302c01007387 */ /* 0x0003e80000100c00 */
[----:B------:R-:W3:Y:S04]  /*de00*/  LDL.LU.128 R64, [R1+0x5980] ;  /* 0x0059800001407983 */ /* 0x000ee80000300c00 */
[----:B0-----:R-:W3:Y:S04]  /*de10*/  LDL.LU.128 R60, [R1+0x5970] ;  /* 0x00597000013c7983 */ /* 0x001ee80000300c00 */
[----:B------:R-:W3:Y:S04]  /*de20*/  LDL.LU.128 R56, [R1+0x5960] ;  /* 0x0059600001387983 */ /* 0x000ee80000300c00 */
[----:B-1----:R-:W3:Y:S04]  /*de30*/  LDL.LU.128 R52, [R1+0x5950] ;  /* 0x0059500001347983 */ /* 0x002ee80000300c00 */
[----:B------:R-:W3:Y:S04]  /*de40*/  LDL.LU.128 R44, [R1+0x5930] ;  /* 0x00593000012c7983 */ /* 0x000ee80000300c00 */
[----:B------:R-:W3:Y:S04]  /*de50*/  LDL.LU.64 R4, [R1+0x5890] ;  /* 0x0058900001047983 */ /* 0x000ee80000300a00 */
[----:B------:R0:W-:Y:S04]  /*de60*/  STL.128 [R1+0x5920], R40 ;  /* 0x0059202801007387 */ /* 0x0001e80000100c00 */
[----:B------:R1:W-:Y:S04]  /*de70*/  STL.128 [R1+0x5910], R36 ;  /* 0x0059102401007387 */ /* 0x0003e80000100c00 */
[----:B------:R1:W-:Y:S04]  /*de80*/  STL.128 [R1+0x58f0], R28 ;  /* 0x0058f01c01007387 */ /* 0x0003e80000100c00 */
[----:B------:R1:W-:Y:S04]  /*de90*/  STL.128 [R1+0x58a0], R8 ;  /* 0x0058a00801007387 */ /* 0x0003e80000100c00 */
[----:B0-----:R-:W3:Y:S04]  /*dea0*/  LDL.LU.128 R40, [R1+0x5920] ;  /* 0x0059200001287983 */ /* 0x001ee80000300c00 */
[----:B-1----:R-:W3:Y:S04]  /*deb0*/  LDL.LU.128 R36, [R1+0x5910] ;  /* 0x0059100001247983 */ /* 0x002ee80000300c00 */
[----:B------:R-:W3:Y:S04]  /*dec0*/  LDL.LU.128 R28, [R1+0x58f0] ;  /* 0x0058f000011c7983 */ /* 0x000ee80000300c00 */
[----:B------:R-:W3:Y:S04]  /*ded0*/  LDL.LU.128 R8, [R1+0x58a0] ;  /* 0x0058a00001087983 */ /* 0x000ee80000300c00 */
[----:B------:R0:W-:Y:S04]  /*dee0*/  STL.128 [R1+0x5900], R32 ;  /* 0x0059002001007387 */ /* 0x0001e80000100c00 */
[----:B0-----:R-:W3:Y:S04]  /*def0*/  LDL.LU.128 R32, [R1+0x5900] ;  /* 0x0059000001207983 */ /* 0x001ee80000300c00 */
[----:B------:R0:W-:Y:S04]  /*df00*/  STL.128 [R1+0x58b0], R12 ;  /* 0x0058b00c01007387 */ /* 0x0001e80000100c00 */
[----:B0-----:R-:W3:Y:S04]  /*df10*/  LDL.LU.128 R12, [R1+0x58b0] ;  /* 0x0058b000010c7983 */ /* 0x001ee80000300c00 */
[----:B------:R0:W-:Y:S04]  /*df20*/  STL.64 [R1+0x58c0], R18 ;  /* 0x0058c01201007387 */ /* 0x0001e80000100a00 */
[----:B0-----:R-:W3:Y:S04]  /*df30*/  LDL.LU.64 R18, [R1+0x58c0] ;  /* 0x0058c00001127983 */ /* 0x001ee80000300a00 */
[----:B------:R0:W-:Y:S04]  /*df40*/  STL.128 [R1+0x490], R20 ;  /* 0x0004901401007387 */ /* 0x0001e80000100c00 */
[----:B------:R-:W-:Y:S04]  /*df50*/  STL.128 [R1+0x5780], R48 ;  /* 0x0057803001007387 */ /* 0x000fe80000100c00 */
[----:B------:R1:W-:Y:S04]  /*df60*/  STL.128 [R1+0x5720], R24 ;  /* 0x0057201801007387 */ /* 0x0003e80000100c00 */
[----:B0-----:R-:W3:Y:S04]  /*df70*/  LDL.LU.128 R20, [R1+0x58d0] ;  /* 0x0058d00001147983 */ /* 0x001ee80000300c00 */
[----:B------:R0:W-:Y:S04]  /*df80*/  STL.128 [R1+0x5870], R108 ;  /* 0x0058706c01007387 */ /* 0x0001e80000100c00 */
[----:B----4-:R4:W-:Y:S04]  /*df90*/  STL.128 [R1+0x5860], R104 ;  /* 0x0058606801007387 */ /* 0x0109e80000100c00 */
[----:B------:R4:W-:Y:S04]  /*dfa0*/  STL.128 [R1+0x5850], R100 ;  /* 0x0058506401007387 */ /* 0x0009e80000100c00 */
[----:B------:R4:W-:Y:S04]  /*dfb0*/  STL.128 [R1+0x5840], R96 ;  /* 0x0058406001007387 */ /* 0x0009e80000100c00 */
[----:B------:R4:W-:Y:S04]  /*dfc0*/  STL.128 [R1+0x5830], R92 ;  /* 0x0058305c01007387 */ /* 0x0009e80000100c00 */
[----:B------:R4:W-:Y:S04]  /*dfd0*/  STL.128 [R1+0x5820], R88 ;  /* 0x0058205801007387 */ /* 0x0009e80000100c00 */
[----:B-1----:R-:W3:Y:S04]  /*dfe0*/  LDL.128 R24, [R1+0x290] ;  /* 0x0002900001187983 */ /* 0x002ee80000100c00 */
[----:B------:R-:W3:Y:S04]  /*dff0*/  LDL.LU.128 R48, [R1+0x5780] ;  /* 0x0057800001307983 */ /* 0x000ee80000300c00 */
        /* <DEDUP_REMOVED lines=11> */
[----:B------:R1:W-:Y:S04]  /*e0b0*/  STL.128 [R1+0x5e00], R120 ;  /* 0x005e007801007387 */ /* 0x0003e80000100c00 */
[----:B------:R1:W-:Y:S04]  /*e0c0*/  STL.128 [R1+0x5c20], R116 ;  /* 0x005c207401007387 */ /* 0x0003e80000100c00 */
[----:B--2---:R2:W-:Y:S04]  /*e0d0*/  STL.128 [R1+0x5880], R112 ;  /* 0x0058807001007387 */ /* 0x0045e80000100c00 */
[----:B------:R2:W-:Y:S04]  /*e0e0*/  STL.128 [R1+0x5800], R80 ;  /* 0x0058005001007387 */ /* 0x0005e80000100c00 */
[----:B------:R2:W-:Y:S04]  /*e0f0*/  STL.128 [R1+0x57e0], R72 ;  /* 0x0057e04801007387 */ /* 0x0005e80000100c00 */
[----:B0-----:R-:W4:Y:S04]  /*e100*/  LDL.LU.128 R124, [R1+0x5ff0] ;  /* 0x005ff000017c7983 */ /* 0x001f280000300c00 */
[----:B---3--:R0:W-:Y:S04]  /*e110*/  STL.128 [R1+0x57d0], R68 ;  /* 0x0057d04401007387 */ /* 0x0081e80000100c00 */
[----:B-1----:R-:W3:Y:S04]  /*e120*/  LDL.LU.128 R120, [R1+0x5e00] ;  /* 0x005e000001787983 */ /* 0x002ee80000300c00 */
[----:B------:R1:W-:Y:S04]  /*e130*/  STL.128 [R1+0x57c0], R64 ;  /* 0x0057c04001007387 */ /* 0x0003e80000100c00 */
[----:B------:R1:W-:Y:S04]  /*e140*/  STL.128 [R1+0x57b0], R60 ;  /* 0x0057b03c01007387 */ /* 0x0003e80000100c00 */
[----:B------:R1:W-:Y:S04]  /*e150*/  STL.128 [R1+0x57a0], R56 ;  /* 0x0057a03801007387 */ /* 0x0003e80000100c00 */
[----:B------:R1:W-:Y:S04]  /*e160*/  STL.128 [R1+0x5790], R52 ;  /* 0x0057903401007387 */ /* 0x0003e80000100c00 */
[----:B------:R1:W-:Y:S04]  /*e170*/  STL.128 [R1+0x5770], R44 ;  /* 0x0057702c01007387 */ /* 0x0003e80000100c00 */
[----:B------:R-:W-:Y:S04]  /*e180*/  STL.64 [R1+0x56d8], R4 ;  /* 0x0056d80401007387 */ /* 0x000fe80000100a00 */
[----:B------:R-:W3:Y:S04]  /*e190*/  LDL.LU.128 R116, [R1+0x5c20] ;  /* 0x005c200001747983 */ /* 0x000ee80000300c00 */
[----:B--2---:R-:W2:Y:S04]  /*e1a0*/  LDL.LU.128 R112, [R1+0x5880] ;  /* 0x0058800001707983 */ /* 0x004ea80000300c00 */
[----:B------:R-:W2:Y:S04]  /*e1b0*/  LDL.LU.128 R80, [R1+0x5800] ;  /* 0x0058000001507983 */ /* 0x000ea80000300c00 */
[----:B------:R-:W2:Y:S04]  /*e1c0*/  LDL.LU.128 R72, [R1+0x57e0] ;  /* 0x0057e00001487983 */ /* 0x000ea80000300c00 */
        /* <DEDUP_REMOVED lines=8> */
[----:B------:R-:W2:Y:S04]  /*e250*/  LDL.LU.128 R52, [R1+0x5790] ;  /* 0x0057900001347983 */ /* 0x000ea80000300c00 */
[----:B------:R-:W2:Y:S04]  /*e260*/  LDL.LU.128 R44, [R1+0x5770] ;  /* 0x00577000012c7983 */ /* 0x000ea80000300c00 */
[----:B------:R-:W2:Y:S04]  /*e270*/  LDL.LU.128 R40, [R1+0x5760] ;  /* 0x0057600001287983 */ /* 0x000ea80000300c00 */
[----:B------:R-:W2:Y:S04]  /*e280*/  LDL.LU.128 R36, [R1+0x5750] ;  /* 0x0057500001247983 */ /* 0x000ea80000300c00 */
[----:B------:R-:W2:Y:S04]  /*e290*/  LDL.LU.128 R28, [R1+0x5730] ;  /* 0x00573000011c7983 */ /* 0x000ea80000300c00 */
[----:B------:R0:W-:Y:S04]  /*e2a0*/  STL.128 [R1+0x5740], R32 ;  /* 0x0057402001007387 */ /* 0x0001e80000100c00 */
[----:B------:R-:W2:Y:S04]  /*e2b0*/  LDL.LU.128 R8, [R1+0x56e0] ;  /* 0x0056e00001087983 */ /* 0x000ea80000300c00 */
[----:B------:R-:W2:Y:S04]  /*e2c0*/  LDL.LU.64 R4, [R1+0x56d8] ;  /* 0x0056d80001047983 */ /* 0x000ea80000300a00 */
[----:B0-----:R-:W2:Y:S04]  /*e2d0*/  LDL.LU.128 R32, [R1+0x5740] ;  /* 0x0057400001207983 */ /* 0x001ea80000300c00 */
[----:B------:R0:W-:Y:S04]  /*e2e0*/  STL.128 [R1+0x56f0], R12 ;  /* 0x0056f00c01007387 */ /* 0x0001e80000100c00 */
[----:B0-----:R-:W2:Y:S04]  /*e2f0*/  LDL.LU.128 R12, [R1+0x56f0] ;  /* 0x0056f000010c7983 */ /* 0x001ea80000300c00 */
[----:B------:R0:W-:Y:S04]  /*e300*/  STL.64 [R1+0x5700], R18 ;  /* 0x0057001201007387 */ /* 0x0001e80000100a00 */
[----:B0-----:R-:W2:Y:S04]  /*e310*/  LDL.LU.64 R18, [R1+0x5700] ;  /* 0x0057000001127983 */ /* 0x001ea80000300a00 */
[----:B------:R0:W-:Y:S04]  /*e320*/  STL.128 [R1+0x5710], R20 ;  /* 0x0057101401007387 */ /* 0x0001e80000100c00 */
[----:B0-----:R-:W2:Y:S04]  /*e330*/  LDL.LU.128 R20, [R1+0x5710] ;  /* 0x0057100001147983 */ /* 0x001ea80000300c00 */
[----:B------:R0:W-:Y:S04]  /*e340*/  STL.128 [R1+0x4a0], R24 ;  /* 0x0004a01801007387 */ /* 0x0001e80000100c00 */
[----:B------:R1:W-:Y:S04]  /*e350*/  STL.128 [R1+0x55d0], R48 ;  /* 0x0055d03001007387 */ /* 0x0003e80000100c00 */
[----:B------:R1:W-:Y:S04]  /*e360*/  STL.128 [R1+0x56c0], R108 ;  /* 0x0056c06c01007387 */ /* 0x0003e80000100c00 */
[----:B0-----:R-:W2:Y:S04]  /*e370*/  LDL.LU.128 R24, [R1+0x5720] ;  /* 0x0057200001187983 */ /* 0x001ea80000300c00 */
[----:B----4-:R0:W-:Y:S04]  /*e380*/  STL.128 [R1+0x56b0], R104 ;  /* 0x0056b06801007387 */ /* 0x0101e80000100c00 */
[----:B------:R4:W-:Y:S04]  /*e390*/  STL.128 [R1+0x56a0], R100 ;  /* 0x0056a06401007387 */ /* 0x0009e80000100c00 */
[----:B------:R4:W-:Y:S04]  /*e3a0*/  STL.128 [R1+0x5690], R96 ;  /* 0x0056906001007387 */ /* 0x0009e80000100c00 */
[----:B------:R4:W-:Y:S04]  /*e3b0*/  STL.128 [R1+0x5680], R92 ;  /* 0x0056805c01007387 */ /* 0x0009e80000100c00 */
[----:B------:R4:W-:Y:S04]  /*e3c0*/  STL.128 [R1+0x5670], R88 ;  /* 0x0056705801007387 */ /* 0x0009e80000100c00 */
[----:B-1----:R-:W2:Y:S04]  /*e3d0*/  LDL.128 R48, [R1+0x2a0] ;  /* 0x0002a00001307983 */ /* 0x002ea80000100c00 */
[----:B------:R1:W-:Y:S04]  /*e3e0*/  STL.128 [R1+0x5660], R84 ;  /* 0x0056605401007387 */ /* 0x0003e80000100c00 */
[----:B------:R-:W2:Y:S04]  /*e3f0*/  LDL.LU.128 R108, [R1+0x56c0] ;  /* 0x0056c000016c7983 */ /* 0x000ea80000300c00 */
[----:B0-----:R-:W2:Y:S04]  /*e400*/  LDL.LU.128 R104, [R1+0x56b0] ;  /* 0x0056b00001687983 */ /* 0x001ea80000300c00 */
[----:B----4-:R-:W4:Y:S04]  /*e410*/  LDL.LU.128 R100, [R1+0x56a0] ;  /* 0x0056a00001647983 */ /* 0x010f280000300c00 */
[----:B------:R-:W4:Y:S04]  /*e420*/  LDL.LU.128 R96, [R1+0x5690] ;  /* 0x0056900001607983 */ /* 0x000f280000300c00 */
[----:B------:R-:W4:Y:S04]  /*e430*/  LDL.LU.128 R92, [R1+0x5680] ;  /* 0x00568000015c7983 */ /* 0x000f280000300c00 */
[----:B------:R-:W4:Y:S04]  /*e440*/  LDL.LU.128 R88, [R1+0x5670] ;  /* 0x0056700001587983 */ /* 0x000f280000300c00 */
[----:B------:R0:W-:Y:S04]  /*e450*/  STL.128 [R1+0x5640], R76 ;  /* 0x0056404c01007387 */ /* 0x0001e80000100c00 */
[----:B-1----:R-:W4:Y:S04]  /*e460*/  LDL.LU.128 R84, [R1+0x5660] ;  /* 0x0056600001547983 */ /* 0x002f280000300c00 */
[----:B0-----:R-:W4:Y:S04]  /*e470*/  LDL.LU.128 R76, [R1+0x5640] ;  /* 0x00564000014c7983 */ /* 0x001f280000300c00 */
[----:B------:R0:W-:Y:S04]  /*e480*/  STL [R1+0x5e10], R124 ;  /* 0x005e107c01007387 */ /* 0x0001e80000100800 */
[----:B---3--:R1:W-:Y:S04]  /*e490*/  STL.64 [R1+0x5c30], R120 ;  /* 0x005c307801007387 */ /* 0x0083e80000100a00 */
[----:B0-----:R-:W3:Y:S04]  /*e4a0*/  LDL.LU R124, [R1+0x5e10] ;  /* 0x005e1000017c7983 */ /* 0x001ee80000300800 */
[----:B-1----:R-:W3:Y:S04]  /*e4b0*/  LDL.LU.64 R120, [R1+0x5c30] ;  /* 0x005c300001787983 */ /* 0x002ee80000300a00 */
[----:B------:R0:W-:Y:S04]  /*e4c0*/  STL [R1+0x5a58], R118 ;  /* 0x005a587601007387 */ /* 0x0001e80000100800 */
[----:B------:R1:W-:Y:S04]  /*e4d0*/  STL.64 [R1+0x5a50], R116 ;  /* 0x005a507401007387 */ /* 0x0003e80000100a00 */
[----:B--2---:R2:W-:Y:S04]  /*e4e0*/  STL [R1+0x56d0], R112 ;  /* 0x0056d07001007387 */ /* 0x0045e80000100800 */
[----:B------:R2:W-:Y:S04]  /*e4f0*/  STL.128 [R1+0x5650], R80 ;  /* 0x0056505001007387 */ /* 0x0005e80000100c00 */
[----:B------:R2:W-:Y:S04]  /*e500*/  STL.128 [R1+0x5630], R72 ;  /* 0x0056304801007387 */ /* 0x0005e80000100c00 */
[----:B0-----:R-:W3:Y:S04]  /*e510*/  LDL.LU R118, [R1+0x5a58] ;  /* 0x005a580001767983 */ /* 0x001ee80000300800 */
[----:B-1----:R-:W3:Y:S04]  /*e520*/  LDL.LU.64 R116, [R1+0x5a50] ;  /* 0x005a500001747983 */ /* 0x002ee80000300a00 */
[----:B--2---:R-:W2:Y:S04]  /*e530*/  LDL.LU R112, [R1+0x56d0] ;  /* 0x0056d00001707983 */ /* 0x004ea80000300800 */
[----:B------:R0:W-:Y:S04]  /*e540*/  STL.128 [R1+0x5620], R68 ;  /* 0x0056204401007387 */ /* 0x0001e80000100c00 */
[----:B------:R1:W-:Y:S04]  /*e550*/  STL.128 [R1+0x5610], R64 ;  /* 0x0056104001007387 */ /* 0x0003e80000100c00 */
[----:B------:R1:W-:Y:S04]  /*e560*/  STL.128 [R1+0x5600], R60 ;  /* 0x0056003c01007387 */ /* 0x0003e80000100c00 */
[----:B------:R1:W-:Y:S04]  /*e570*/  STL.128 [R1+0x55f0], R56 ;  /* 0x0055f03801007387 */ /* 0x0003e80000100c00 */
[----:B------:R1:W-:Y:S04]  /*e580*/  STL.128 [R1+0x55e0], R52 ;  /* 0x0055e03401007387 */ /* 0x0003e80000100c00 */
[----:B------:R1:W-:Y:S04]  /*e590*/  STL.128 [R1+0x55c0], R44 ;  /* 0x0055c02c01007387 */ /* 0x0003e80000100c00 */
[----:B------:R1:W-:Y:S04]  /*e5a0*/  STL.128 [R1+0x55b0], R40 ;  /* 0x0055b02801007387 */ /* 0x0003e80000100c00 */
[----:B------:R1:W-:Y:S04]  /*e5b0*/  STL.128 [R1+0x55a0], R36 ;  /* 0x0055a02401007387 */ /* 0x0003e80000100c00 */
[----:B------:R-:W-:Y:S04]  /*e5c0*/  STL.128 [R1+0x5580], R28 ;  /* 0x0055801c01007387 */ /* 0x000fe80000100c00 */
[----:B------:R-:W2:Y:S04]  /*e5d0*/  LDL.LU.128 R80, [R1+0x5650] ;  /* 0x0056500001507983 */ /* 0x000ea80000300c00 */
[----:B------:R-:W-:Y:S04]  /*e5e0*/  STL.128 [R1+0x5530], R8 ;  /* 0x0055300801007387 */ /* 0x000fe80000100c00 */
[----:B------:R-:W-:Y:S04]  /*e5f0*/  STL.64 [R1+0x5528], R4 ;  /* 0x0055280401007387 */ /* 0x000fe80000100a00 */
[----:B------:R-:W2:Y:S04]  /*e600*/  LDL.LU.128 R72, [R1+0x5630] ;  /* 0x0056300001487983 */ /* 0x000ea80000300c00 */
        /* <DEDUP_REMOVED lines=8> */
[----:B------:R0:W-:Y:S04]  /*e690*/  STL.128 [R1+0x5540], R12 ;  /* 0x0055400c01007387 */ /* 0x0001e80000100c00 */
[----:B------:R-:W2:Y:S04]  /*e6a0*/  LDL.LU.128 R36, [R1+0x55a0] ;  /* 0x0055a00001247983 */ /* 0x000ea80000300c00 */
[----:B------:R-:W2:Y:S04]  /*e6b0*/  LDL.LU.128 R32, [R1+0x5590] ;  /* 0x0055900001207983 */ /* 0x000ea80000300c00 */
[----:B------:R-:W2:Y:S04]  /*e6c0*/  LDL.LU.128 R28, [R1+0x5580] ;  /* 0x00558000011c7983 */ /* 0x000ea80000300c00 */
[----:B0-----:R-:W2:Y:S04]  /*e6d0*/  LDL.LU.128 R12, [R1+0x5540] ;  /* 0x00554000010c7983 */ /* 0x001ea80000300c00 */
[----:B------:R0:W-:Y:S04]  /*e6e0*/  STL.64 [R1+0x5550], R18 ;  /* 0x0055501201007387 */ /* 0x0001e80000100a00 */
[----:B------:R-:W2:Y:S04]  /*e6f0*/  LDL.LU.128 R8, [R1+0x5530] ;  /* 0x0055300001087983 */ /* 0x000ea80000300c00 */
[----:B------:R-:W2:Y:S04]  /*e700*/  LDL.LU.64 R4, [R1+0x5528] ;  /* 0x0055280001047983 */ /* 0x000ea80000300a00 */
[----:B0-----:R-:W2:Y:S04]  /*e710*/  LDL.LU.64 R18, [R1+0x5550] ;  /* 0x0055500001127983 */ /* 0x001ea80000300a00 */
[----:B------:R0:W-:Y:S04]  /*e720*/  STL.128 [R1+0x5560], R20 ;  /* 0x0055601401007387 */ /* 0x0001e80000100c00 */
[----:B0-----:R-:W2:Y:S04]  /*e730*/  LDL.LU.128 R20, [R1+0x5560] ;  /* 0x0055600001147983 */ /* 0x001ea80000300c00 */
[----:B------:R0:W-:Y:S04]  /*e740*/  STL.128 [R1+0x5570], R24 ;  /* 0x0055701801007387 */ /* 0x0001e80000100c00 */
[----:B0-----:R-:W2:Y:S01]  /*e750*/  LDL.LU.128 R24, [R1+0x5570] ;  /* 0x0055700001187983 */ /* 0x001ea20000300c00 */
[----:B------:R-:W-:-:S03]  /*e760*/  IMAD.MOV.U32 R227, RZ, RZ, R50 ;  /* 0x000000ffffe37224 */ /* 0x000fc600078e0032 */
[----:B------:R0:W-:Y:S01]  /*e770*/  STL.64 [R1+0x4b0], R48 ;  /* 0x0004b03001007387 */ /* 0x0001e20000100a00 */
[----:B------:R-:W-:-:S03]  /*e780*/  IMAD.MOV.U32 R226, RZ, RZ, R51 ;  /* 0x000000ffffe27224 */ /* 0x000fc600078e0033 */
[----:B------:R-:W-:Y:S04]  /*e790*/  STL.64 [R1+0x5520], R108 ;  /* 0x0055206c01007387 */ /* 0x000fe80000100a00 */
[----:B------:R-:W-:Y:S04]  /*e7a0*/  STL.128 [R1+0x5510], R104 ;  /* 0x0055106801007387 */ /* 0x000fe80000100c00 */
[----:B0-----:R-:W2:Y:S04]  /*e7b0*/  LDL.LU.128 R48, [R1+0x55d0] ;  /* 0x0055d00001307983 */ /* 0x001ea80000300c00 */
[----:B----4-:R-:W-:Y:S04]  /*e7c0*/  STL.128 [R1+0x5500], R100 ;  /* 0x0055006401007387 */ /* 0x010fe80000100c00 */
[----:B------:R-:W-:Y:S04]  /*e7d0*/  STL.128 [R1+0x54f0], R96 ;  /* 0x0054f06001007387 */ /* 0x000fe80000100c00 */
[----:B------:R-:W-:Y:S04]  /*e7e0*/  STL.128 [R1+0x54e0], R92 ;  /* 0x0054e05c01007387 */ /* 0x000fe80000100c00 */
[----:B------:R-:W-:Y:S04]  /*e7f0*/  STL.128 [R1+0x54d0], R88 ;  /* 0x0054d05801007387 */ /* 0x000fe80000100c00 */
[----:B------:R0:W-:Y:S04]  /*e800*/  STL.128 [R1+0x54c0], R84 ;  /* 0x0054c05401007387 */ /* 0x0001e80000100c00 */
[----:B------:R-:W-:Y:S04]  /*e810*/  STL [R1+0x2c0], R140 ;  /* 0x0002c08c01007387 */ /* 0x000fe80000100800 */
[----:B------:R-:W-:Y:S04]  /*e820*/  STL [R1+0x2c4], R141 ;  /* 0x0002c48d01007387 */ /* 0x000fe80000100800 */
[----:B------:R1:W-:Y:S04]  /*e830*/  STL.128 [R1+0x54a0], R76 ;  /* 0x0054a04c01007387 */ /* 0x0003e80000100c00 */
[----:B0-----:R-:W4:Y:S04]  /*e840*/  LDL.LU.128 R84, [R1+0x54c0] ;  /* 0x0054c00001547983 */ /* 0x001f280000300c00 */
[----:B------:R-:W4:Y:S04]  /*e850*/  LDL.LU.128 R88, [R1+0x54d0] ;  /* 0x0054d00001587983 */ /* 0x000f280000300c00 */
[----:B------:R-:W-:Y:S04]  /*e860*/  STL [R1+0x2d0], R129 ;  /* 0x0002d08101007387 */ /* 0x000fe80000100800 */
[----:B-1----:R-:W4:Y:S04]  /*e870*/  LDL.LU.128 R76, [R1+0x54a0] ;  /* 0x0054a000014c7983 */ /* 0x002f280000300c00 */
[----:B------:R-:W-:Y:S04]  /*e880*/  STL [R1+0x2d4], R130 ;  /* 0x0002d48201007387 */ /* 0x000fe80000100800 */
[----:B------:R-:W-:Y:S04]  /*e890*/  STL [R1+0x2d8], R125 ;  /* 0x0002d87d01007387 */ /* 0x000fe80000100800 */
[----:B------:R-:W-:Y:S04]  /*e8a0*/  STL [R1+0x2dc], R126 ;  /* 0x0002dc7e01007387 */ /* 0x000fe80000100800 */
[----:B------:R-:W-:Y:S04]  /*e8b0*/  STL [R1+0x2e0], R127 ;  /* 0x0002e07f01007387 */ /* 0x000fe80000100800 */
[----:B------:R-:W-:Y:S04]  /*e8c0*/  STL [R1+0x2e4], R122 ;  /* 0x0002e47a01007387 */ /* 0x000fe80000100800 */
[----:B------:R-:W-:Y:S04]  /*e8d0*/  STL [R1+0x2e8], R123 ;  /* 0x0002e87b01007387 */ /* 0x000fe80000100800 */
[----:B---3--:R-:W-:Y:S04]  /*e8e0*/  STL [R1+0x2ec], R124 ;  /* 0x0002ec7c01007387 */ /* 0x008fe80000100800 */
[----:B------:R-:W3:Y:S04]  /*e8f0*/  LDL.LU.128 R92, [R1+0x54e0] ;  /* 0x0054e000015c7983 */ /* 0x000ee80000300c00 */
[----:B------:R-:W-:Y:S04]  /*e900*/  STL [R1+0x2f0], R119 ;  /* 0x0002f07701007387 */ /* 0x000fe80000100800 */
[----:B------:R-:W-:Y:S04]  /*e910*/  STL [R1+0x2f4], R120 ;  /* 0x0002f47801007387 */ /* 0x000fe80000100800 */
[----:B------:R-:W-:Y:S04]  /*e920*/  STL [R1+0x2f8], R121 ;  /* 0x0002f87901007387 */ /* 0x000fe80000100800 */
[----:B------:R-:W-:Y:S04]  /*e930*/  STL [R1+0x2fc], R116 ;  /* 0x0002fc7401007387 */ /* 0x000fe80000100800 */
[----:B------:R-:W-:Y:S04]  /*e940*/  STL [R1+0x310], R115 ;  /* 0x0003107301007387 */ /* 0x000fe80000100800 */
[----:B------:R-:W-:Y:S04]  /*e950*/  STL [R1+0x314], R110 ;  /* 0x0003146e01007387 */ /* 0x000fe80000100800 */
[----:B------:R-:W-:Y:S04]  /*e960*/  STL [R1+0x318], R111 ;  /* 0x0003186f01007387 */ /* 0x000fe80000100800 */
[----:B--2---:R-:W-:Y:S04]  /*e970*/  STL [R1+0x31c], R112 ;  /* 0x00031c7001007387 */ /* 0x004fe80000100800 */
[----:B------:R-:W2:Y:S04]  /*e980*/  LDL.LU.128 R96, [R1+0x54f0] ;  /* 0x0054f00001607983 */ /* 0x000ea80000300c00 */
[----:B------:R-:W-:Y:S04]  /*e990*/  STL [R1+0x300], R117 ;  /* 0x0003007501007387 */ /* 0x000fe80000100800 */
[----:B------:R-:W-:Y:S04]  /*e9a0*/  STL [R1+0x304], R118 ;  /* 0x0003047601007387 */ /* 0x000fe80000100800 */
[----:B------:R0:W-:Y:S04]  /*e9b0*/  STL.128 [R1+0x54b0], R80 ;  /* 0x0054b05001007387 */ /* 0x0001e80000100c00 */
[----:B------:R-:W-:Y:S04]  /*e9c0*/  STL [R1+0x308], R113 ;  /* 0x0003087101007387 */ /* 0x000fe80000100800 */
[----:B------:R-:W-:Y:S04]  /*e9d0*/  STL [R1+0x30c], R114 ;  /* 0x00030c7201007387 */ /* 0x000fe80000100800 */
[----:B------:R1:W-:Y:S04]  /*e9e0*/  STL.128 [R1+0x5490], R72 ;  /* 0x0054904801007387 */ /* 0x0003e80000100c00 */
[----:B0-----:R-:W3:Y:S04]  /*e9f0*/  LDL.LU.128 R80, [R1+0x54b0] ;  /* 0x0054b00001507983 */ /* 0x001ee80000300c00 */
[----:B------:R-:W2:Y:S04]  /*ea00*/  LDL.LU.128 R104, [R1+0x5510] ;  /* 0x0055100001687983 */ /* 0x000ea80000300c00 */
[----:B------:R-:W2:Y:S04]  /*ea10*/  LDL.LU.128 R100, [R1+0x5500] ;  /* 0x0055000001647983 */ /* 0x000ea80000300c00 */
[----:B-1----:R-:W2:Y:S04]  /*ea20*/  LDL.LU.128 R72, [R1+0x5490] ;  /* 0x0054900001487983 */ /* 0x002ea80000300c00 */
[----:B------:R-:W2:Y:S04]  /*ea30*/  LDL.LU.64 R108, [R1+0x5520] ;  /* 0x00552000016c7983 */ /* 0x000ea80000300a00 */
[----:B----4-:R0:W-:Y:S04]  /*ea40*/  STL.128 [R1+0x5300], R76 ;  /* 0x0053004c01007387 */ /* 0x0101e80000100c00 */
[----:B0-----:R-:W4:Y:S04]  /*ea50*/  LDL.LU.128 R76, [R1+0x5300] ;  /* 0x00530000014c7983 */ /* 0x001f280000300c00 */
[----:B------:R0:W-:Y:S04]  /*ea60*/  STL.128 [R1+0x5480], R68 ;  /* 0x0054804401007387 */ /* 0x0001e80000100c00 */
[----:B------:R1:W-:Y:S04]  /*ea70*/  STL.128 [R1+0x5470], R64 ;  /* 0x0054704001007387 */ /* 0x0003e80000100c00 */
[----:B------:R1:W-:Y:S04]  /*ea80*/  STL.128 [R1+0x5460], R60 ;  /* 0x0054603c01007387 */ /* 0x0003e80000100c00 */
[----:B------:R-:W-:Y:S04]  /*ea90*/  STL.128 [R1+0x5450], R56 ;  /* 0x0054503801007387 */ /* 0x000fe80000100c00 */
[----:B------:R1:W-:Y:S04]  /*eaa0*/  STL.128 [R1+0x5440], R52 ;  /* 0x0054403401007387 */ /* 0x0003e80000100c00 */
[----:B0-----:R-:W4:Y:S04]  /*eab0*/  LDL.LU.128 R68, [R1+0x5480] ;  /* 0x0054800001447983 */ /* 0x001f280000300c00 */
[----:B-1----:R-:W4:Y:S04]  /*eac0*/  LDL.LU.128 R64, [R1+0x5470] ;  /* 0x0054700001407983 */ /* 0x002f280000300c00 */
[----:B------:R-:W4:Y:S04]  /*ead0*/  LDL.LU.128 R60, [R1+0x5460] ;  /* 0x00546000013c7983 */ /* 0x000f280000300c00 */
[----:B------:R-:W4:Y:S04]  /*eae0*/  LDL.128 R52, [R1+0x2b0] ;  /* 0x0002b00001347983 */ /* 0x000f280000100c00 */
[----:B------:R-:W4:Y:S04]  /*eaf0*/  LDL.LU.128 R56, [R1+0x5450] ;  /* 0x0054500001387983 */ /* 0x000f280000300c00 */
[----:B---3--:R0:W-:Y:S04]  /*eb00*/  STL.128 [R1+0x5310], R80 ;  /* 0x0053105001007387 */ /* 0x0081e80000100c00 */
[----:B--2---:R1:W-:Y:S04]  /*eb10*/  STL.128 [R1+0x52f0], R72 ;  /* 0x0052f04801007387 */ /* 0x0043e80000100c00 */
[----:B0-----:R-:W2:Y:S04]  /*eb20*/  LDL.LU.128 R80, [R1+0x5310] ;  /* 0x0053100001507983 */ /* 0x001ea80000300c00 */
[----:B-1----:R-:W3:Y:S04]  /*eb30*/  LDL.LU.128 R72, [R1+0x52f0] ;  /* 0x0052f00001487983 */ /* 0x002ee80000300c00 */
[----:B----4-:R0:W-:Y:S04]  /*eb40*/  STL.128 [R1+0x5170], R76 ;  /* 0x0051704c01007387 */ /* 0x0101e80000100c00 */
[----:B0-----:R-:W4:Y:S04]  /*eb50*/  LDL.LU.128 R76, [R1+0x5170] ;  /* 0x00517000014c7983 */ /* 0x001f280000300c00 */
[----:B------:R0:W-:Y:S04]  /*eb60*/  STL.128 [R1+0x5430], R48 ;  /* 0x0054303001007387 */ /* 0x0001e80000100c00 */
[----:B------:R1:W-:Y:S04]  /*eb70*/  STL.128 [R1+0x5420], R44 ;  /* 0x0054202c01007387 */ /* 0x0003e80000100c00 */
[----:B------:R1:W-:Y:S04]  /*eb80*/  STL.128 [R1+0x5410], R40 ;  /* 0x0054102801007387 */ /* 0x0003e80000100c00 */
[----:B------:R1:W-:Y:S04]  /*eb90*/  STL.128 [R1+0x5400], R36 ;  /* 0x0054002401007387 */ /* 0x0003e80000100c00 */
[----:B------:R1:W-:Y:S01]  /*eba0*/  STL.128 [R1+0x53f0], R32 ;  /* 0x0053f02001007387 */ /* 0x0003e20000100c00 */
[----:B------:R-:W-:-:S02]  /*ebb0*/  IMAD.MOV.U32 R225, RZ, RZ, R52 ;  /* 0x000000ffffe17224 */ /* 0x000fc400078e0034 */
[----:B------:R-:W-:Y:S01]  /*ebc0*/  IMAD.MOV.U32 R224, RZ, RZ, R53 ;  /* 0x000000ffffe07224 */ /* 0x000fe200078e0035 */
[----:B------:R1:W-:Y:S01]  /*ebd0*/  STL.128 [R1+0x53e0], R28 ;  /* 0x0053e01c01007387 */ /* 0x0003e20000100c00 */
[----:B------:R-:W-:Y:S02]  /*ebe0*/  IMAD.MOV.U32 R223, RZ, RZ, R54 ;  /* 0x000000ffffdf7224 */ /* 0x000fe400078e0036 */
[----:B------:R-:W-:Y:S01]  /*ebf0*/  IMAD.MOV.U32 R222, RZ, RZ, R55 ;  /* 0x000000ffffde7224 */ /* 0x000fe200078e0037 */
[----:B------:R1:W-:Y:S04]  /*ec00*/  STL.128 [R1+0x53d0], R24 ;  /* 0x0053d01801007387 */ /* 0x0003e80000100c00 */
[----:B------:R1:W-:Y:S04]  /*ec10*/  STL.128 [R1+0x53c0], R20 ;  /* 0x0053c01401007387 */ /* 0x0003e80000100c00 */
[----:B------:R1:W-:Y:S04]  /*ec20*/  STL.64 [R1+0x53b0], R18 ;  /* 0x0053b01201007387 */ /* 0x0003e80000100a00 */
[----:B------:R2:W-:Y:S04]  /*ec30*/  STL.128 [R1+0x53a0], R12 ;  /* 0x0053a00c01007387 */ /* 0x0005e80000100c00 */
[----:B------:R2:W-:Y:S04]  /*ec40*/  STL.128 [R1+0x5390], R8 ;  /* 0x0053900801007387 */ /* 0x0005e80000100c00 */
[----:B------:R2:W-:Y:S04]  /*ec50*/  STL.64 [R1+0x5380], R4 ;  /* 0x0053800401007387 */ /* 0x0005e80000100a00 */
[----:B------:R-:W-:Y:S04]  /*ec60*/  STL.128 [R1+0x52e0], R68 ;  /* 0x0052e04401007387 */ /* 0x000fe80000100c00 */
[----:B------:R-:W-:Y:S04]  /*ec70*/  STL.128 [R1+0x52d0], R64 ;  /* 0x0052d04001007387 */ /* 0x000fe80000100c00 */
[----:B------:R-:W-:Y:S04]  /*ec80*/  STL.128 [R1+0x52c0], R60 ;  /* 0x0052c03c01007387 */ /* 0x000fe80000100c00 */
[----:B------:R3:W-:Y:S04]  /*ec90*/  STL.128 [R1+0x52b0], R56 ;  /* 0x0052b03801007387 */ /* 0x0007e80000100c00 */
[----:B------:R-:W4:Y:S04]  /*eca0*/  LDL.LU.128 R52, [R1+0x5440] ;  /* 0x0054400001347983 */ /* 0x000f280000300c00 */
[----:B0-----:R-:W4:Y:S04]  /*ecb0*/  LDL.LU.128 R48, [R1+0x5430] ;  /* 0x0054300001307983 */ /* 0x001f280000300c00 */
[----:B-1----:R-:W4:Y:S04]  /*ecc0*/  LDL.LU.128 R44, [R1+0x5420] ;  /* 0x00542000012c7983 */ /* 0x002f280000300c00 */
[----:B------:R-:W4:Y:S04]  /*ecd0*/  LDL.LU.128 R40, [R1+0x5410] ;  /* 0x0054100001287983 */ /* 0x000f280000300c00 */
[----:B------:R-:W4:Y:S04]  /*ece0*/  LDL.LU.128 R36, [R1+0x5400] ;  /* 0x0054000001247983 */ /* 0x000f280000300c00 */
[----:B------:R-:W4:Y:S04]  /*ecf0*/  LDL.LU.128 R32, [R1+0x53f0] ;  /* 0x0053f00001207983 */ /* 0x000f280000300c00 */
[----:B------:R-:W4:Y:S04]  /*ed00*/  LDL.LU.128 R28, [R1+0x53e0] ;  /* 0x0053e000011c7983 */ /* 0x000f280000300c00 */
[----:B------:R-:W4:Y:S04]  /*ed10*/  LDL.LU.128 R24, [R1+0x53d0] ;  /* 0x0053d00001187983 */ /* 0x000f280000300c00 */
[----:B------:R-:W4:Y:S04]  /*ed20*/  LDL.LU.128 R20, [R1+0x53c0] ;  /* 0x0053c00001147983 */ /* 0x000f280000300c00 */
[----:B------:R-:W4:Y:S04]  /*ed30*/  LDL.LU.64 R18, [R1+0x53b0] ;  /* 0x0053b00001127983 */ /* 0x000f280000300a00 */
[----:B--2---:R-:W2:Y:S04]  /*ed40*/  LDL.LU.128 R12, [R1+0x53a0] ;  /* 0x0053a000010c7983 */ /* 0x004ea80000300c00 */
[----:B------:R-:W2:Y:S04]  /*ed50*/  LDL.LU.128 R8, [R1+0x5390] ;  /* 0x0053900001087983 */ /* 0x000ea80000300c00 */
[----:B------:R-:W2:Y:S04]  /*ed60*/  LDL.LU.64 R4, [R1+0x5380] ;  /* 0x0053800001047983 */ /* 0x000ea80000300a00 */
[----:B------:R0:W-:Y:S04]  /*ed70*/  STL.128 [R1+0x5320], R84 ;  /* 0x0053205401007387 */ /* 0x0001e80000100c00 */
[----:B---3--:R-:W3:Y:S04]  /*ed80*/  LDL.128 R56, [R1+0x2c0] ;  /* 0x0002c00001387983 */ /* 0x008ee80000100c00 */
[----:B------:R-:W3:Y:S04]  /*ed90*/  LDL.LU.128 R68, [R1+0x52e0] ;  /* 0x0052e00001447983 */ /* 0x000ee80000300c00 */
[----:B------:R-:W3:Y:S04]  /*eda0*/  LDL.LU.128 R64, [R1+0x52d0] ;  /* 0x0052d00001407983 */ /* 0x000ee80000300c00 */
[----:B------:R-:W3:Y:S04]  /*edb0*/  LDL.LU.128 R60, [R1+0x52c0] ;  /* 0x0052c000013c7983 */ /* 0x000ee80000300c00 */
[----:B0-----:R-:W3:Y:S04]  /*edc0*/  LDL.LU.128 R84, [R1+0x5320] ;  /* 0x0053200001547983 */ /* 0x001ee80000300c00 */
[----:B------:R0:W-:Y:S04]  /*edd0*/  STL.128 [R1+0x5160], R72 ;  /* 0x0051604801007387 */ /* 0x0001e80000100c00 */
[----:B------:R1:W-:Y:S04]  /*ede0*/  STL.128 [R1+0x5180], R80 ;  /* 0x0051805001007387 */ /* 0x0003e80000100c00 */
[----:B0-----:R-:W3:Y:S04]  /*edf0*/  LDL.LU.128 R72, [R1+0x5160] ;  /* 0x0051600001487983 */ /* 0x001ee80000300c00 */
[----:B-1----:R-:W3:Y:S04]  /*ee00*/  LDL.LU.128 R80, [R1+0x5180] ;  /* 0x0051800001507983 */ /* 0x002ee80000300c00 */
[----:B----4-:R0:W-:Y:S04]  /*ee10*/  STL.128 [R1+0x4ff0], R76 ;  /* 0x004ff04c01007387 */ /* 0x0101e80000100c00 */
[----:B0-----:R-:W4:Y:S04]  /*ee20*/  LDL.LU.128 R76, [R1+0x4ff0] ;  /* 0x004ff000014c7983 */ /* 0x001f280000300c00 */
[----:B------:R0:W-:Y:S04]  /*ee30*/  STL.128 [R1+0x5330], R88 ;  /* 0x0053305801007387 */ /* 0x0001e80000100c00 */
[----:B0-----:R-:W4:Y:S04]  /*ee40*/  LDL.LU.128 R88, [R1+0x5330] ;  /* 0x0053300001587983 */ /* 0x001f280000300c00 */
        /* <DEDUP_REMOVED lines=9> */
[----:B------:R1:W-:Y:S04]  /*eee0*/  STL.64 [R1+0x5210], R18 ;  /* 0x0052101201007387 */ /* 0x0003e80000100a00 */
[----:B--2---:R2:W-:Y:S04]  /*eef0*/  STL.128 [R1+0x5200], R12 ;  /* 0x0052000c01007387 */ /* 0x0045e80000100c00 */
[----:B------:R2:W-:Y:S04]  /*ef00*/  STL.128 [R1+0x51f0], R8 ;  /* 0x0051f00801007387 */ /* 0x0005e80000100c00 */
[----:B------:R2:W-:Y:S04]  /*ef10*/  STL.64 [R1+0x51e0], R4 ;  /* 0x0051e00401007387 */ /* 0x0005e80000100a00 */
[----:B0-----:R-:W4:Y:S01]  /*ef20*/  LDL.LU.128 R52, [R1+0x52a0] ;  /* 0x0052a00001347983 */ /* 0x001f220000300c00 */
[----:B---3--:R-:W-:-:S03]  /*ef30*/  IMAD.MOV.U32 R221, RZ, RZ, R56 ;  /* 0x000000ffffdd7224 */ /* 0x008fc600078e0038 */
[----:B-1----:R-:W3:Y:S01]  /*ef40*/  LDL.LU.128 R48, [R1+0x5290] ;  /* 0x0052900001307983 */ /* 0x002ee20000300c00 */
[----:B------:R-:W-:Y:S02]  /*ef50*/  IMAD.MOV.U32 R220, RZ, RZ, R57 ;  /* 0x000000ffffdc7224 */ /* 0x000fe400078e0039 */
[----:B------:R-:W-:Y:S01]  /*ef60*/  IMAD.MOV.U32 R219, RZ, RZ, R58 ;  /* 0x000000ffffdb7224 */ /* 0x000fe200078e003a */
[----:B------:R-:W-:Y:S01]  /*ef70*/  STL.128 [R1+0x5150], R68 ;  /* 0x0051504401007387 */ /* 0x000fe20000100c00 */
[----:B------:R-:W-:-:S03]  /*ef80*/  IMAD.MOV.U32 R218, RZ, RZ, R59 ;  /* 0x000000ffffda7224 */ /* 0x000fc600078e003b */
[----:B------:R-:W-:Y:S04]  /*ef90*/  STL.128 [R1+0x5140], R64 ;  /* 0x0051404001007387 */ /* 0x000fe80000100c00 */
[----:B------:R0:W-:Y:S04]  /*efa0*/  STL.128 [R1+0x5130], R60 ;  /* 0x0051303c01007387 */ /* 0x0001e80000100c00 */
[----:B------:R-:W3:Y:S04]  /*efb0*/  LDL.LU.128 R56, [R1+0x52b0] ;  /* 0x0052b00001387983 */ /* 0x000ee80000300c00 */
[----:B------:R-:W3:Y:S04]  /*efc0*/  LDL.LU.128 R44, [R1+0x5280] ;  /* 0x00528000012c7983 */ /* 0x000ee80000300c00 */
[----:B------:R-:W3:Y:S04]  /*efd0*/  LDL.LU.128 R40, [R1+0x5270] ;  /* 0x0052700001287983 */ /* 0x000ee80000300c00 */
[----:B------:R-:W3:Y:S04]  /*efe0*/  LDL.LU.128 R36, [R1+0x5260] ;  /* 0x0052600001247983 */ /* 0x000ee80000300c00 */
[----:B------:R-:W3:Y:S04]  /*eff0*/  LDL.LU.128 R32, [R1+0x5250] ;  /* 0x0052500001207983 */ /* 0x000ee80000300c00 */
[----:B------:R-:W3:Y:S04]  /*f000*/  LDL.LU.128 R28, [R1+0x5240] ;  /* 0x00524000011c7983 */ /* 0x000ee80000300c00 */
[----:B------:R-:W3:Y:S04]  /*f010*/  LDL.LU.128 R24, [R1+0x5230] ;  /* 0x0052300001187983 */ /* 0x000ee80000300c00 */
[----:B------:R-:W3:Y:S04]  /*f020*/  LDL.LU.128 R20, [R1+0x5220] ;  /* 0x0052200001147983 */ /* 0x000ee80000300c00 */
[----:B------:R-:W3:Y:S04]  /*f030*/  LDL.LU.64 R18, [R1+0x5210] ;  /* 0x0052100001127983 */ /* 0x000ee80000300a00 */
[----:B--2---:R-:W2:Y:S04]  /*f040*/  LDL.LU.128 R12, [R1+0x5200] ;  /* 0x00520000010c7983 */ /* 0x004ea80000300c00 */
[----:B------:R-:W2:Y:S04]  /*f050*/  LDL.LU.128 R8, [R1+0x51f0] ;  /* 0x0051f00001087983 */ /* 0x000ea80000300c00 */
[----:B------:R-:W2:Y:S04]  /*f060*/  LDL.LU.64 R4, [R1+0x51e0] ;  /* 0x0051e00001047983 */ /* 0x000ea80000300a00 */
[----:B------:R1:W-:Y:S04]  /*f070*/  STL.128 [R1+0x5190], R84 ;  /* 0x0051905401007387 */ /* 0x0003e80000100c00 */
[----:B0-----:R-:W2:Y:S04]  /*f080*/  LDL.128 R60, [R1+0x2d0] ;  /* 0x0002d000013c7983 */ /* 0x001ea80000100c00 */
[----:B------:R-:W2:Y:S04]  /*f090*/  LDL.LU.128 R68, [R1+0x5150] ;  /* 0x0051500001447983 */ /* 0x000ea80000300c00 */
[----:B------:R-:W2:Y:S04]  /*f0a0*/  LDL.LU.128 R64, [R1+0x5140] ;  /* 0x0051400001407983 */ /* 0x000ea80000300c00 */
[----:B-1----:R-:W2:Y:S04]  /*f0b0*/  LDL.LU.128 R84, [R1+0x5190] ;  /* 0x0051900001547983 */ /* 0x002ea80000300c00 */
[----:B------:R0:W-:Y:S04]  /*f0c0*/  STL.128 [R1+0x4fe0], R72 ;  /* 0x004fe04801007387 */ /* 0x0001e80000100c00 */
[----:B------:R1:W-:Y:S04]  /*f0d0*/  STL.128 [R1+0x5000], R80 ;  /* 0x0050005001007387 */ /* 0x0003e80000100c00 */
[----:B0-----:R-:W2:Y:S04]  /*f0e0*/  LDL.LU.128 R72, [R1+0x4fe0] ;  /* 0x004fe00001487983 */ /* 0x001ea80000300c00 */
[----:B-1----:R-:W2:Y:S04]  /*f0f0*/  LDL.LU.128 R80, [R1+0x5000] ;  /* 0x0050000001507983 */ /* 0x002ea80000300c00 */
[----:B----4-:R0:W-:Y:S04]  /*f100*/  STL.128 [R1+0x4e80], R76 ;  /* 0x004e804c01007387 */ /* 0x0101e80000100c00 */
[----:B0-----:R-:W4:Y:S04]  /*f110*/  LDL.LU.128 R76, [R1+0x4e80] ;  /* 0x004e8000014c7983 */ /* 0x001f280000300c00 */
[----:B------:R0:W-:Y:S04]  /*f120*/  STL.128 [R1+0x51a0], R88 ;  /* 0x0051a05801007387 */ /* 0x0001e80000100c00 */
[----:B0-----:R-:W4:Y:S04]  /*f130*/  LDL.LU.128 R88, [R1+0x51a0] ;  /* 0x0051a00001587983 */ /* 0x001f280000300c00 */
[----:B------:R0:W-:Y:S04]  /*f140*/  STL.128 [R1+0x5110], R52 ;  /* 0x0051103401007387 */ /* 0x0001e80000100c00 */
[----:B---3--:R-:W-:Y:S04]  /*f150*/  STL.128 [R1+0x5100], R48 ;  /* 0x0051003001007387 */ /* 0x008fe80000100c00 */
[----:B0-----:R-:W3:Y:S04]  /*f160*/  LDL.LU.128 R52, [R1+0x5110] ;  /* 0x0051100001347983 */ /* 0x001ee80000300c00 */
        /* <DEDUP_REMOVED lines=12> */
[----:B0-----:R-:W3:Y:S01]  /*f230*/  LDL.LU.128 R56, [R1+0x5120] ;  /* 0x0051200001387983 */ /* 0x001ee20000300c00 */
[----:B------:R-:W-:-:S03]  /*f240*/  IMAD.MOV.U32 R217, RZ, RZ, R60 ;  /* 0x000000ffffd97224 */ /* 0x000fc600078e003c */
[----:B------:R-:W3:Y:S01]  /*f250*/  LDL.LU.128 R48, [R1+0x5100] ;  /* 0x0051000001307983 */ /* 0x000ee20000300c00 */
[----:B------:R-:W-:Y:S02]  /*f260*/  IMAD.MOV.U32 R216, RZ, RZ, R61 ;  /* 0x000000ffffd87224 */ /* 0x000fe400078e003d */
[----:B------:R-:W-:Y:S01]  /*f270*/  IMAD.MOV.U32 R195, RZ, RZ, R62 ;  /* 0x000000ffffc37224 */ /* 0x000fe200078e003e */
[----:B------:R-:W-:Y:S01]  /*f280*/  STL.128 [R1+0x4fd0], R68 ;  /* 0x004fd04401007387 */ /* 0x000fe20000100c00 */
[----:B------:R-:W-:-:S03]  /*f290*/  IMAD.MOV.U32 R194, RZ, RZ, R63 ;  /* 0x000000ffffc27224 */ /* 0x000fc600078e003f */
[----:B------:R0:W-:Y:S04]  /*f2a0*/  STL.128 [R1+0x4fc0], R64 ;  /* 0x004fc04001007387 */ /* 0x0001e80000100c00 */
[----:B------:R-:W3:Y:S04]  /*f2b0*/  LDL.LU.128 R60, [R1+0x5130] ;  /* 0x00513000013c7983 */ /* 0x000ee80000300c00 */
[----:B-1----:R-:W3:Y:S04]  /*f2c0*/  LDL.LU.128 R44, [R1+0x50f0] ;  /* 0x0050f000012c7983 */ /* 0x002ee80000300c00 */
        /* <DEDUP_REMOVED lines=13> */
[----:B------:R0:W-:Y:S04]  /*f3a0*/  STL.128 [R1+0x4e70], R72 ;  /* 0x004e704801007387 */ /* 0x0001e80000100c00 */
[----:B-1----:R-:W2:Y:S04]  /*f3b0*/  LDL.LU.128 R84, [R1+0x5010] ;  /* 0x0050100001547983 */ /* 0x002ea80000300c00 */
[----:B------:R1:W-:Y:S04]  /*f3c0*/  STL.128 [R1+0x4e90], R80 ;  /* 0x004e905001007387 */ /* 0x0003e80000100c00 */
[----:B0-----:R-:W2:Y:S04]  /*f3d0*/  LDL.LU.128 R72, [R1+0x4e70] ;  /* 0x004e700001487983 */ /* 0x001ea80000300c00 */
[----:B-1----:R-:W2:Y:S04]  /*f3e0*/  LDL.LU.128 R80, [R1+0x4e90] ;  /* 0x004e900001507983 */ /* 0x002ea80000300c00 */
[----:B----4-:R0:W-:Y:S04]  /*f3f0*/  STL.128 [R1+0x4d10], R76 ;  /* 0x004d104c01007387 */ /* 0x0101e80000100c00 */
[----:B0-----:R-:W4:Y:S04]  /*f400*/  LDL.LU.128 R76, [R1+0x4d10] ;  /* 0x004d1000014c7983 */ /* 0x001f280000300c00 */
[----:B------:R0:W-:Y:S04]  /*f410*/  STL.128 [R1+0x5340], R92 ;  /* 0x0053405c01007387 */ /* 0x0001e80000100c00 */
[----:B------:R1:W-:Y:S04]  /*f420*/  STL.128 [R1+0x5020], R88 ;  /* 0x0050205801007387 */ /* 0x0003e80000100c00 */
[----:B0-----:R-:W4:Y:S04]  /*f430*/  LDL.LU.128 R92, [R1+0x5340] ;  /* 0x00534000015c7983 */ /* 0x001f280000300c00 */
[----:B-1----:R-:W4:Y:S04]  /*f440*/  LDL.LU.128 R88, [R1+0x5020] ;  /* 0x0050200001587983 */ /* 0x002f280000300c00 */
[----:B---3--:R0:W-:Y:S04]  /*f450*/  STL.128 [R1+0x4f90], R52 ;  /* 0x004f903401007387 */ /* 0x0081e80000100c00 */
[----:B0-----:R-:W3:Y:S04]  /*f460*/  LDL.LU.128 R52, [R1+0x4f90] ;  /* 0x004f900001347983 */ /* 0x001ee80000300c00 */
[----:B------:R0:W-:Y:S04]  /*f470*/  STL.128 [R1+0x4fa0], R56 ;  /* 0x004fa03801007387 */ /* 0x0001e80000100c00 */
[----:B------:R-:W-:Y:S04]  /*f480*/  STL.128 [R1+0x4f80], R48 ;  /* 0x004f803001007387 */ /* 0x000fe80000100c00 */
        /* <DEDUP_REMOVED lines=14> */
[----:B------:R-:W-:-:S02]  /*f570*/  IMAD.MOV.U32 R193, RZ, RZ, R64 ;  /* 0x000000ffffc17224 */ /* 0x000fc400078e0040 */
[----:B------:R-:W-:Y:S01]  /*f580*/  IMAD.MOV.U32 R192, RZ, RZ, R65 ;  /* 0x000000ffffc07224 */ /* 0x000fe200078e0041 */
[----:B------:R-:W3:Y:S01]  /*f590*/  LDL.LU.128 R48, [R1+0x4f80] ;  /* 0x004f800001307983 */ /* 0x000ee20000300c00 */
[----:B------:R-:W-:Y:S02]  /*f5a0*/  IMAD.MOV.U32 R191, RZ, RZ, R66 ;  /* 0x000000ffffbf7224 */ /* 0x000fe400078e0042 */
[----:B------:R-:W-:Y:S01]  /*f5b0*/  IMAD.MOV.U32 R190, RZ, RZ, R67 ;  /* 0x000000ffffbe7224 */ /* 0x000fe200078e0043 */
        /* <DEDUP_REMOVED lines=15> */
[----:B------:R0:W-:Y:S04]  /*f6b0*/  STL.128 [R1+0x4d00], R72 ;  /* 0x004d004801007387 */ /* 0x0001e80000100c00 */
[----:B------:R0:W-:Y:S04]  /*f6c0*/  STL.128 [R1+0x4d20], R80 ;  /* 0x004d205001007387 */ /* 0x0001e80000100c00 */
[----:B-1----:R-:W2:Y:S04]  /*f6d0*/  LDL.LU.128 R84, [R1+0x4ea0] ;  /* 0x004ea00001547983 */ /* 0x002ea80000300c00 */
[----:B0-----:R-:W2:Y:S04]  /*f6e0*/  LDL.128 R72, [R1+0x300] ;  /* 0x0003000001487983 */ /* 0x001ea80000100c00 */
[----:B------:R-:W2:Y:S04]  /*f6f0*/  LDL.LU.128 R80, [R1+0x4d20] ;  /* 0x004d200001507983 */ /* 0x000ea80000300c00 */
[----:B----4-:R0:W-:Y:S04]  /*f700*/  STL.128 [R1+0x4bb0], R76 ;  /* 0x004bb04c01007387 */ /* 0x0101e80000100c00 */
[----:B0-----:R-:W4:Y:S04]  /*f710*/  LDL.128 R76, [R1+0x310] ;  /* 0x00031000014c7983 */ /* 0x001f280000100c00 */
[----:B------:R0:W-:Y:S04]  /*f720*/  STL.128 [R1+0x5350], R96 ;  /* 0x0053506001007387 */ /* 0x0001e80000100c00 */
[----:B------:R1:W-:Y:S04]  /*f730*/  STL.128 [R1+0x51b0], R92 ;  /* 0x0051b05c01007387 */ /* 0x0003e80000100c00 */
[----:B------:R1:W-:Y:S04]  /*f740*/  STL.128 [R1+0x4eb0], R88 ;  /* 0x004eb05801007387 */ /* 0x0003e80000100c00 */
[----:B------:R1:W-:Y:S04]  /*f750*/  STL.64 [R1+0x5370], R104 ;  /* 0x0053706801007387 */ /* 0x0003e80000100a00 */
[----:B0-----:R-:W4:Y:S04]  /*f760*/  LDL.LU.128 R96, [R1+0x5350] ;  /* 0x0053500001607983 */ /* 0x001f280000300c00 */
[----:B-1----:R-:W4:Y:S04]  /*f770*/  LDL.LU.128 R92, [R1+0x51b0] ;  /* 0x0051b000015c7983 */ /* 0x002f280000300c00 */
[----:B------:R-:W4:Y:S04]  /*f780*/  LDL.LU.128 R88, [R1+0x4eb0] ;  /* 0x004eb00001587983 */ /* 0x000f280000300c00 */
[----:B------:R-:W4:Y:S04]  /*f790*/  LDL.LU.64 R104, [R1+0x5370] ;  /* 0x0053700001687983 */ /* 0x000f280000300a00 */
[----:B------:R0:W-:Y:S04]  /*f7a0*/  STL.128 [R1+0x5360], R100 ;  /* 0x0053606401007387 */ /* 0x0001e80000100c00 */
[----:B0-----:R-:W4:Y:S04]  /*f7b0*/  LDL.LU.128 R100, [R1+0x5360] ;  /* 0x0053600001647983 */ /* 0x001f280000300c00 */
[----:B---3--:R0:W-:Y:S04]  /*f7c0*/  STL.128 [R1+0x4e20], R52 ;  /* 0x004e203401007387 */ /* 0x0081e80000100c00 */
[----:B0-----:R-:W3:Y:S04]  /*f7d0*/  LDL.LU.128 R52, [R1+0x4e20] ;  /* 0x004e200001347983 */ /* 0x001ee80000300c00 */
[----:B------:R0:W-:Y:S04]  /*f7e0*/  STL.128 [R1+0x4e30], R56 ;  /* 0x004e303801007387 */ /* 0x0001e80000100c00 */
[----:B0-----:R-:W3:Y:S04]  /*f7f0*/  LDL.LU.128 R56, [R1+0x4e30] ;  /* 0x004e300001387983 */ /* 0x001ee80000300c00 */
[----:B------:R-:W-:Y:S04]  /*f800*/  STL.128 [R1+0x4e40], R60 ;  /* 0x004e403c01007387 */ /* 0x000fe80000100c00 */
[----:B------:R-:W-:Y:S04]  /*f810*/  STL.128 [R1+0x4e10], R48 ;  /* 0x004e103001007387 */ /* 0x000fe80000100c00 */
        /* <DEDUP_REMOVED lines=17> */
[----:B------:R-:W3:Y:S01]  /*f930*/  LDL.LU.128 R48, [R1+0x4e10] ;  /* 0x004e100001307983 */ /* 0x000ee20000300c00 */
[----:B------:R-:W-:-:S03]  /*f940*/  IMAD.MOV.U32 R180, RZ, RZ, R71 ;  /* 0x000000ffffb47224 */ /* 0x000fc600078e0047 */
[----:B------:R-:W3:Y:S04]  /*f950*/  LDL.LU.128 R68, [R1+0x4e60] ;  /* 0x004e600001447983 */ /* 0x000ee80000300c00 */
[----:B-1----:R-:W3:Y:S04]  /*f960*/  LDL.LU.128 R44, [R1+0x4e00] ;  /* 0x004e0000012c7983 */ /* 0x002ee80000300c00 */
[----:B------:R-:W3:Y:S01]  /*f970*/  LDL.LU.128 R40, [R1+0x4df0] ;  /* 0x004df00001287983 */ /* 0x000ee20000300c00 */
[----:B------:R-:W-:-:S03]  /*f980*/  IMAD.MOV.U32 R176, RZ, RZ, R72 ;  /* 0x000000ffffb07224 */ /* 0x000fc600078e0048 */
[----:B------:R-:W3:Y:S01]  /*f990*/  LDL.LU.128 R36, [R1+0x4de0] ;  /* 0x004de00001247983 */ /* 0x000ee20000300c00 */
[----:B------:R-:W-:Y:S02]  /*f9a0*/  IMAD.MOV.U32 R175, RZ, RZ, R73 ;  /* 0x000000ffffaf7224 */ /* 0x000fe400078e0049 */
[----:B------:R-:W-:Y:S01]  /*f9b0*/  IMAD.MOV.U32 R174, RZ, RZ, R74 ;  /* 0x000000ffffae7224 */ /* 0x000fe200078e004a */
[----:B------:R-:W3:Y:S01]  /*f9c0*/  LDL.LU.128 R32, [R1+0x4dd0] ;  /* 0x004dd00001207983 */ /* 0x000ee20000300c00 */
[----:B------:R-:W-:-:S03]  /*f9d0*/  IMAD.MOV.U32 R173, RZ, RZ, R75 ;  /* 0x000000ffffad7224 */ /* 0x000fc600078e004b */
[----:B------:R-:W3:Y:S04]  /*f9e0*/  LDL.LU.128 R28, [R1+0x4dc0] ;  /* 0x004dc000011c7983 */ /* 0x000ee80000300c00 */
[----:B------:R-:W3:Y:S04]  /*f9f0*/  LDL.LU.128 R24, [R1+0x4db0] ;  /* 0x004db00001187983 */ /* 0x000ee80000300c00 */
[----:B------:R-:W3:Y:S04]  /*fa00*/  LDL.LU.128 R20, [R1+0x4da0] ;  /* 0x004da00001147983 */ /* 0x000ee80000300c00 */
[----:B------:R-:W3:Y:S01]  /*fa10*/  LDL.LU.64 R18, [R1+0x4d90] ;  /* 0x004d900001127983 */ /* 0x000ee20000300a00 */
[----:B----4-:R-:W-:-:S03]  /*fa20*/  IMAD.MOV.U32 R172, RZ, RZ, R76 ;  /* 0x000000ffffac7224 */ /* 0x010fc600078e004c */
[----:B--2---:R-:W2:Y:S01]  /*fa30*/  LDL.LU.128 R12, [R1+0x4d80] ;  /* 0x004d8000010c7983 */ /* 0x004ea20000300c00 */
[----:B------:R-:W-:Y:S02]  /*fa40*/  IMAD.MOV.U32 R171, RZ, RZ, R77 ;  /* 0x000000ffffab7224 */ /* 0x000fe400078e004d */
[----:B------:R-:W-:Y:S01]  /*fa50*/  IMAD.MOV.U32 R170, RZ, RZ, R78 ;  /* 0x000000ffffaa7224 */ /* 0x000fe200078e004e */
[----:B------:R-:W4:Y:S01]  /*fa60*/  LDL.LU.128 R8, [R1+0x4d70] ;  /* 0x004d700001087983 */ /* 0x000f220000300c00 */
[----:B------:R-:W-:-:S03]  /*fa70*/  IMAD.MOV.U32 R169, RZ, RZ, R79 ;  /* 0x000000ffffa97224 */ /* 0x000fc600078e004f */
[----:B------:R-:W4:Y:S04]  /*fa80*/  LDL.LU.64 R4, [R1+0x4d60] ;  /* 0x004d600001047983 */ /* 0x000f280000300a00 */
[----:B------:R0:W-:Y:S04]  /*fa90*/  STL.128 [R1+0x4d30], R84 ;  /* 0x004d305401007387 */ /* 0x0001e80000100c00 */
[----:B------:R-:W4:Y:S04]  /*faa0*/  LDL.LU.128 R76, [R1+0x4bb0] ;  /* 0x004bb000014c7983 */ /* 0x000f280000300c00 */
[----:B------:R-:W4:Y:S04]  /*fab0*/  LDL.LU.128 R72, [R1+0x4d00] ;  /* 0x004d000001487983 */ /* 0x000f280000300c00 */
[----:B------:R1:W-:Y:S04]  /*fac0*/  STL.128 [R1+0x4bc0], R80 ;  /* 0x004bc05001007387 */ /* 0x0003e80000100c00 */
[----:B0-----:R-:W4:Y:S04]  /*fad0*/  LDL.LU.128 R84, [R1+0x4d30] ;  /* 0x004d300001547983 */ /* 0x001f280000300c00 */
[----:B-1----:R-:W4:Y:S04]  /*fae0*/  LDL.LU.128 R80, [R1+0x4bc0] ;  /* 0x004bc00001507983 */ /* 0x002f280000300c00 */
[----:B------:R0:W-:Y:S04]  /*faf0*/  STL.128 [R1+0x51c0], R96 ;  /* 0x0051c06001007387 */ /* 0x0001e80000100c00 */
[----:B------:R1:W-:Y:S04]  /*fb00*/  STL.128 [R1+0x5030], R92 ;  /* 0x0050305c01007387 */ /* 0x0003e80000100c00 */
[----:B------:R1:W-:Y:S04]  /*fb10*/  STL.128 [R1+0x4d40], R88 ;  /* 0x004d405801007387 */ /* 0x0003e80000100c00 */
[----:B------:R-:W-:Y:S04]  /*fb20*/  STL [R1+0x320], R107 ;  /* 0x0003206b01007387 */ /* 0x000fe80000100800 */
[----:B------:R-:W-:Y:S04]  /*fb30*/  STL [R1+0x324], R108 ;  /* 0x0003246c01007387 */ /* 0x000fe80000100800 */
[----:B------:R-:W-:Y:S04]  /*fb40*/  STL [R1+0x328], R109 ;  /* 0x0003286d01007387 */ /* 0x000fe80000100800 */
[----:B------:R-:W-:Y:S04]  /*fb50*/  STL [R1+0x32c], R104 ;  /* 0x00032c6801007387 */ /* 0x000fe80000100800 */
[----:B0-----:R-:W4:Y:S04]  /*fb60*/  LDL.LU.128 R96, [R1+0x51c0] ;  /* 0x0051c00001607983 */ /* 0x001f280000300c00 */
[----:B-1----:R-:W4:Y:S04]  /*fb70*/  LDL.LU.128 R92, [R1+0x5030] ;  /* 0x00503000015c7983 */ /* 0x002f280000300c00 */
[----:B------:R-:W4:Y:S04]  /*fb80*/  LDL.LU.128 R88, [R1+0x4d40] ;  /* 0x004d400001587983 */ /* 0x000f280000300c00 */
[----:B------:R0:W-:Y:S04]  /*fb90*/  STL [R1+0x5378], R106 ;  /* 0x0053786a01007387 */ /* 0x0001e80000100800 */
[----:B------:R1:W-:Y:S04]  /*fba0*/  STL.128 [R1+0x51d0], R100 ;  /* 0x0051d06401007387 */ /* 0x0003e80000100c00 */
[----:B0-----:R-:W4:Y:S04]  /*fbb0*/  LDL.LU R106, [R1+0x5378] ;  /* 0x00537800016a7983 */ /* 0x001f280000300800 */
[----:B---3--:R0:W-:Y:S04]  /*fbc0*/  STL.128 [R1+0x4cb0], R52 ;  /* 0x004cb03401007387 */ /* 0x0081e80000100c00 */
[----:B-1----:R-:W3:Y:S04]  /*fbd0*/  LDL.LU.128 R100, [R1+0x51d0] ;  /* 0x0051d00001647983 */ /* 0x002ee80000300c00 */
[----:B0-----:R-:W3:Y:S04]  /*fbe0*/  LDL.LU.128 R52, [R1+0x4cb0] ;  /* 0x004cb00001347983 */ /* 0x001ee80000300c00 */
[----:B------:R0:W-:Y:S04]  /*fbf0*/  STL.128 [R1+0x4cc0], R56 ;  /* 0x004cc03801007387 */ /* 0x0001e80000100c00 */
[----:B0-----:R-:W3:Y:S04]  /*fc00*/  LDL.LU.128 R56, [R1+0x4cc0] ;  /* 0x004cc00001387983 */ /* 0x001ee80000300c00 */
[----:B------:R-:W-:Y:S04]  /*fc10*/  STL.128 [R1+0x4ce0], R64 ;  /* 0x004ce04001007387 */ /* 0x000fe80000100c00 */
        /* <DEDUP_REMOVED lines=12> */
[----:B----4-:R4:W-:Y:S04]  /*fce0*/  STL.128 [R1+0x4c00], R8 ;  /* 0x004c000801007387 */ /* 0x0109e80000100c00 */
[----:B------:R4:W-:Y:S04]  /*fcf0*/  STL.64 [R1+0x4bf0], R4 ;  /* 0x004bf00401007387 */ /* 0x0009e80000100a00 */
[----:B0-----:R-:W3:Y:S04]  /*fd00*/  LDL.LU.128 R68, [R1+0x4cf0] ;  /* 0x004cf00001447983 */ /* 0x001ee80000300c00 */
[----:B------:R-:W3:Y:S04]  /*fd10*/  LDL.LU.128 R64, [R1+0x4ce0] ;  /* 0x004ce00001407983 */ /* 0x000ee80000300c00 */
[----:B------:R-:W3:Y:S04]  /*fd20*/  LDL.LU.128 R60, [R1+0x4cd0] ;  /* 0x004cd000013c7983 */ /* 0x000ee80000300c00 */
        /* <DEDUP_REMOVED lines=10> */
[----:B----4-:R-:W4:Y:S04]  /*fdd0*/  LDL.LU.128 R8, [R1+0x4c00] ;  /* 0x004c000001087983 */ /* 0x010f280000300c00 */
[----:B------:R-:W4:Y:S04]  /*fde0*/  LDL.LU.64 R4, [R1+0x4bf0] ;  /* 0x004bf00001047983 */ /* 0x000f280000300a00 */
[----:B------:R0:W-:Y:S04]  /*fdf0*/  STL.128 [R1+0x4bd0], R84 ;  /* 0x004bd05401007387 */ /* 0x0001e80000100c00 */
[----:B------:R1:W-:Y:S04]  /*fe00*/  STL.128 [R1+0x4a60], R76 ;  /* 0x004a604c01007387 */ /* 0x0003e80000100c00 */
[----:B------:R1:W-:Y:S04]  /*fe10*/  STL.128 [R1+0x4ba0], R72 ;  /* 0x004ba04801007387 */ /* 0x0003e80000100c00 */
[----:B------:R1:W-:Y:S04]  /*fe20*/  STL.128 [R1+0x4a70], R80 ;  /* 0x004a705001007387 */ /* 0x0003e80000100c00 */
[----:B0-----:R-:W4:Y:S04]  /*fe30*/  LDL.LU.128 R84, [R1+0x4bd0] ;  /* 0x004bd00001547983 */ /* 0x001f280000300c00 */
[----:B-1----:R-:W4:Y:S04]  /*fe40*/  LDL.128 R76, [R1+0x320] ;  /* 0x00032000014c7983 */ /* 0x002f280000100c00 */
[----:B------:R-:W4:Y:S04]  /*fe50*/  LDL.LU.128 R72, [R1+0x4ba0] ;  /* 0x004ba00001487983 */ /* 0x000f280000300c00 */
[----:B------:R-:W4:Y:S04]  /*fe60*/  LDL.LU.128 R80, [R1+0x4a70] ;  /* 0x004a700001507983 */ /* 0x000f280000300c00 */
[----:B------:R0:W-:Y:S04]  /*fe70*/  STL.128 [R1+0x5040], R96 ;  /* 0x0050406001007387 */ /* 0x0001e80000100c00 */
[----:B------:R1:W-:Y:S04]  /*fe80*/  STL.128 [R1+0x4ec0], R92 ;  /* 0x004ec05c01007387 */ /* 0x0003e80000100c00 */
[----:B------:R1:W-:Y:S04]  /*fe90*/  STL.128 [R1+0x4be0], R88 ;  /* 0x004be05801007387 */ /* 0x0003e80000100c00 */
[----:B---3--:R3:W-:Y:S04]  /*fea0*/  STL.128 [R1+0x4b50], R52 ;  /* 0x004b503401007387 */ /* 0x0087e80000100c00 */
[----:B0-----:R-:W4:Y:S04]  /*feb0*/  LDL.LU.128 R96, [R1+0x5040] ;  /* 0x0050400001607983 */ /* 0x001f280000300c00 */
[----:B-1----:R-:W4:Y:S04]  /*fec0*/  LDL.LU.128 R92, [R1+0x4ec0] ;  /* 0x004ec000015c7983 */ /* 0x002f280000300c00 */
[----:B------:R-:W4:Y:S04]  /*fed0*/  LDL.LU.128 R88, [R1+0x4be0] ;  /* 0x004be00001587983 */ /* 0x000f280000300c00 */
[----:B---3--:R-:W3:Y:S04]  /*fee0*/  LDL.LU.128 R52, [R1+0x4b50] ;  /* 0x004b500001347983 */ /* 0x008ee80000300c00 */
[----:B------:R-:W-:Y:S04]  /*fef0*/  STL [R1+0x330], R105 ;  /* 0x0003306901007387 */ /* 0x000fe80000100800 */
[----:B------:R-:W-:Y:S04]  /*ff00*/  STL [R1+0x334], R106 ;  /* 0x0003346a01007387 */ /* 0x000fe80000100800 */
[----:B------:R-:W-:Y:S04]  /*ff10*/  STL [R1+0x338], R101 ;  /* 0x0003386501007387 */ /* 0x000fe80000100800 */
[----:B------:R-:W-:Y:S04]  /*ff20*/  STL [R1+0x33c], R102 ;  /* 0x00033c6601007387 */ /* 0x000fe80000100800 */
[----:B------:R0:W-:Y:S04]  /*ff30*/  STL.128 [R1+0x4b60], R56 ;  /* 0x004b603801007387 */ /* 0x0001e80000100c00 */
        /* <DEDUP_REMOVED lines=17> */
[----:B-1----:R-:W3:Y:S04]  /*10050*/  LDL.LU.128 R64, [R1+0x4b80] ;  /* 0x004b800001407983 */ /* 0x002ee80000300c00 */
[----:B------:R-:W3:Y:S04]  /*10060*/  LDL.LU.128 R60, [R1+0x4b70] ;  /* 0x004b7000013c7983 */ /* 0x000ee80000300c00 */
[----:B------:R-:W3:Y:S04]  /*10070*/  LDL.LU.128 R48, [R1+0x4b40] ;  /* 0x004b400001307983 */ /* 0x000ee80000300c00 */
[----:B------:R-:W3:Y:S04]  /*10080*/  LDL.LU.128 R44, [R1+0x4b30] ;  /* 0x004b3000012c7983 */ /* 0x000ee80000300c00 */
[----:B------:R-:W3:Y:S01]  /*10090*/  LDL.LU.128 R40, [R1+0x4b20] ;  /* 0x004b200001287983 */ /* 0x000ee20000300c00 */
[----:B------:R-:W-:-:S02]  /*100a0*/  IMAD.MOV.U32 R168, RZ, RZ, R76 ;  /* 0x000000ffffa87224 */ /* 0x000fc400078e004c */
[----:B------:R-:W-:Y:S01]  /*100b0*/  IMAD.MOV.U32 R167, RZ, RZ, R77 ;  /* 0x000000ffffa77224 */ /* 0x000fe200078e004d */
[----:B------:R-:W3:Y:S01]  /*100c0*/  LDL.LU.128 R36, [R1+0x4b10] ;  /* 0x004b100001247983 */ /* 0x000ee20000300c00 */
[----:B------:R-:W-:Y:S02]  /*100d0*/  IMAD.MOV.U32 R151, RZ, RZ, R78 ;  /* 0x000000ffff977224 */ /* 0x000fe400078e004e */
[----:B------:R-:W-:Y:S01]  /*100e0*/  IMAD.MOV.U32 R150, RZ, RZ, R79 ;  /* 0x000000ffff967224 */ /* 0x000fe200078e004f */
        /* <DEDUP_REMOVED lines=10> */
[----:B------:R-:W4:Y:S04]  /*10190*/  LDL.LU.128 R76, [R1+0x4a60] ;  /* 0x004a6000014c7983 */ /* 0x000f280000300c00 */
[----:B------:R1:W-:Y:S04]  /*101a0*/  STL.128 [R1+0x4930], R80 ;  /* 0x0049305001007387 */ /* 0x0003e80000100c00 */
[----:B0-----:R-:W4:Y:S04]  /*101b0*/  LDL.LU.128 R84, [R1+0x4a80] ;  /* 0x004a800001547983 */ /* 0x001f280000300c00 */
[----:B-1----:R-:W4:Y:S04]  /*101c0*/  LDL.LU.128 R72, [R1+0x4a50] ;  /* 0x004a500001487983 */ /* 0x002f280000300c00 */
[----:B------:R-:W4:Y:S04]  /*101d0*/  LDL.128 R80, [R1+0x330] ;  /* 0x0003300001507983 */ /* 0x000f280000100c00 */
[----:B------:R0:W-:Y:S04]  /*101e0*/  STL [R1+0x5050], R100 ;  /* 0x0050506401007387 */ /* 0x0001e80000100800 */
[----:B------:R1:W-:Y:S04]  /*101f0*/  STL.64 [R1+0x4ed0], R96 ;  /* 0x004ed06001007387 */ /* 0x0003e80000100a00 */
[----:B------:R1:W-:Y:S04]  /*10200*/  STL [R1+0x4d58], R94 ;  /* 0x004d585e01007387 */ /* 0x0003e80000100800 */
[----:B------:R1:W-:Y:S04]  /*10210*/  STL.64 [R1+0x4d50], R92 ;  /* 0x004d505c01007387 */ /* 0x0003e80000100a00 */
[----:B------:R1:W-:Y:S04]  /*10220*/  STL [R1+0x4a90], R88 ;  /* 0x004a905801007387 */ /* 0x0003e80000100800 */
[----:B---3--:R-:W-:Y:S04]  /*10230*/  STL.128 [R1+0x4a00], R52 ;  /* 0x004a003401007387 */ /* 0x008fe80000100c00 */
[----:B------:R3:W-:Y:S04]  /*10240*/  STL.128 [R1+0x4a10], R56 ;  /* 0x004a103801007387 */ /* 0x0007e80000100c00 */
[----:B0-----:R-:W4:Y:S04]  /*10250*/  LDL.LU R100, [R1+0x5050] ;  /* 0x0050500001647983 */ /* 0x001f280000300800 */
[----:B-1----:R-:W4:Y:S04]  /*10260*/  LDL.LU.64 R96, [R1+0x4ed0] ;  /* 0x004ed00001607983 */ /* 0x002f280000300a00 */
[----:B------:R-:W4:Y:S04]  /*10270*/  LDL.LU R94, [R1+0x4d58] ;  /* 0x004d5800015e7983 */ /* 0x000f280000300800 */
[----:B------:R-:W4:Y:S04]  /*10280*/  LDL.LU.64 R92, [R1+0x4d50] ;  /* 0x004d5000015c7983 */ /* 0x000f280000300a00 */
[----:B------:R-:W4:Y:S04]  /*10290*/  LDL.LU R88, [R1+0x4a90] ;  /* 0x004a900001587983 */ /* 0x000f280000300800 */
[----:B---3--:R-:W3:Y:S04]  /*102a0*/  LDL.LU.128 R56, [R1+0x4a10] ;  /* 0x004a100001387983 */ /* 0x008ee80000300c00 */
[----:B------:R-:W3:Y:S04]  /*102b0*/  LDL.LU.128 R52, [R1+0x4a00] ;  /* 0x004a000001347983 */ /* 0x000ee80000300c00 */
        /* <DEDUP_REMOVED lines=20> */
[----:B------:R-:W3:Y:S04]  /*10400*/  LDL.LU.128 R40, [R1+0x49d0] ;  /* 0x0049d00001287983 */ /* 0x000ee80000300c00 */
[----:B------:R-:W3:Y:S04]  /*10410*/  LDL.LU.128 R36, [R1+0x49c0] ;  /* 0x0049c00001247983 */ /* 0x000ee80000300c00 */
[----:B------:R-:W3:Y:S01]  /*10420*/  LDL.LU.128 R32, [R1+0x49b0] ;  /* 0x0049b00001207983 */ /* 0x000ee20000300c00 */
[----:B------:R-:W-:-:S03]  /*10430*/  IMAD.MOV.U32 R149, RZ, RZ, R80 ;  /* 0x000000ffff957224 */ /* 0x000fc600078e0050 */
[----:B------:R-:W3:Y:S01]  /*10440*/  LDL.LU.128 R28, [R1+0x49a0] ;  /* 0x0049a000011c7983 */ /* 0x000ee20000300c00 */
[----:B------:R-:W-:-:S03]  /*10450*/  IMAD.MOV.U32 R148, RZ, RZ, R81 ;  /* 0x000000ffff947224 */ /* 0x000fc600078e0051 */
[----:B------:R-:W3:Y:S04]  /*10460*/  LDL.LU.128 R24, [R1+0x4990] ;  /* 0x0049900001187983 */ /* 0x000ee80000300c00 */
[----:B------:R-:W3:Y:S04]  /*10470*/  LDL.LU.128 R20, [R1+0x4980] ;  /* 0x0049800001147983 */ /* 0x000ee80000300c00 */
[----:B------:R-:W3:Y:S04]  /*10480*/  LDL.LU.64 R18, [R1+0x4970] ;  /* 0x0049700001127983 */ /* 0x000ee80000300a00 */
[----:B--2---:R-:W2:Y:S04]  /*10490*/  LDL.LU.128 R12, [R1+0x4960] ;  /* 0x00496000010c7983 */ /* 0x004ea80000300c00 */
[----:B----4-:R-:W4:Y:S04]  /*104a0*/  LDL.LU.128 R8, [R1+0x4950] ;  /* 0x0049500001087983 */ /* 0x010f280000300c00 */
[----:B------:R-:W4:Y:S04]  /*104b0*/  LDL.LU.64 R4, [R1+0x4948] ;  /* 0x0049480001047983 */ /* 0x000f280000300a00 */
[----:B------:R-:W-:Y:S04]  /*104c0*/  STL.64 [R1+0x4940], R84 ;  /* 0x0049405401007387 */ /* 0x000fe80000100a00 */
[----:B------:R-:W-:Y:S04]  /*104d0*/  STL.128 [R1+0x4920], R76 ;  /* 0x0049204c01007387 */ /* 0x000fe80000100c00 */
[----:B------:R0:W-:Y:S04]  /*104e0*/  STL [R1+0x374], R86 ;  /* 0x0003745601007387 */ /* 0x0001e80000100800 */
[----:B------:R-:W-:Y:S04]  /*104f0*/  STL.128 [R1+0x4910], R72 ;  /* 0x0049104801007387 */ /* 0x000fe80000100c00 */
[----:B------:R1:W-:Y:S01]  /*10500*/  STL [R1+0x54c], R83 ;  /* 0x00054c5301007387 */ /* 0x0003e20000100800 */
[----:B0-----:R-:W-:-:S03]  /*10510*/  IMAD.MOV.U32 R86, RZ, RZ, R82 ;  /* 0x000000ffff567224 */ /* 0x001fc600078e0052 */
[----:B------:R0:W-:Y:S04]  /*10520*/  STL [R1+0x46f0], R152 ;  /* 0x0046f09801007387 */ /* 0x0001e80000100800 */
[----:B------:R-:W3:Y:S04]  /*10530*/  LDL.LU.64 R84, [R1+0x4940] ;  /* 0x0049400001547983 */ /* 0x000ee80000300a00 */
[----:B-1----:R-:W2:Y:S04]  /*10540*/  LDL.LU.128 R80, [R1+0x4930] ;  /* 0x0049300001507983 */ /* 0x002ea80000300c00 */
[----:B0-----:R-:W4:Y:S04]  /*10550*/  LDL.LU R152, [R1+0x46f0] ;  /* 0x0046f00001987983 */ /* 0x001f280000300800 */
[----:B------:R0:W-:Y:S04]  /*10560*/  STL.128 [R1+0x4700], R156 ;  /* 0x0047009c01007387 */ /* 0x0001e80000100c00 */
[----:B------:R-:W4:Y:S04]  /*10570*/  LDL.LU.128 R120, [R1+0x4a0] ;  /* 0x0004a00001787983 */ /* 0x000f280000300c00 */
[----:B------:R-:W4:Y:S04]  /*10580*/  LDL.LU.64 R124, [R1+0x4b0] ;  /* 0x0004b000017c7983 */ /* 0x000f280000300a00 */
[----:B------:R-:W-:Y:S04]  /*10590*/  STL [R1+0x340], R103 ;  /* 0x0003406701007387 */ /* 0x000fe80000100800 */
[----:B0-----:R-:W4:Y:S04]  /*105a0*/  LDL.LU.128 R156, [R1+0x4700] ;  /* 0x00470000019c7983 */ /* 0x001f280000300c00 */
        /* <DEDUP_REMOVED lines=15> */
[----:B------:R-:W-:Y:S04]  /*106a0*/  STL.128 [R1+0x4740], R172 ;  /* 0x004740ac01007387 */ /* 0x000fe80000100c00 */
[----:B------:R0:W-:Y:S04]  /*106b0*/  STL.128 [R1+0x4730], R168 ;  /* 0x004730a801007387 */ /* 0x0001e80000100c00 */
[----:B------:R-:W-:Y:S04]  /*106c0*/  STL [R1+0x4728], R167 ;  /* 0x004728a701007387 */ /* 0x000fe80000100800 */
[----:B------:R1:W-:Y:S04]  /*106d0*/  STL.64 [R1+0x4720], R164 ;  /* 0x004720a401007387 */ /* 0x0003e80000100a00 */
[----:B------:R-:W4:Y:S04]  /*106e0*/  LDL.LU.128 R76, [R1+0x4920] ;  /* 0x00492000014c7983 */ /* 0x000f280000300c00 */
[----:B0-----:R-:W4:Y:S04]  /*106f0*/  LDL.128 R168, [R1+0x350] ;  /* 0x0003500001a87983 */ /* 0x001f280000100c00 */
[----:B-1----:R-:W4:Y:S04]  /*10700*/  LDL.128 R164, [R1+0x340] ;  /* 0x0003400001a47983 */ /* 0x002f280000100c00 */
[----:B------:R-:W4:Y:S04]  /*10710*/  LDL.128 R172, [R1+0x360] ;  /* 0x0003600001ac7983 */ /* 0x000f280000100c00 */
[----:B------:R-:W4:Y:S04]  /*10720*/  LDL.128 R176, [R1+0x370] ;  /* 0x0003700001b07983 */ /* 0x000f280000100c00 */
[----:B------:R0:W-:Y:S04]  /*10730*/  STL.128 [R1+0x4710], R160 ;  /* 0x004710a001007387 */ /* 0x0001e80000100c00 */
[----:B------:R-:W4:Y:S04]  /*10740*/  LDL.LU.64 R114, [R1+0x488] ;  /* 0x0004880001727983 */ /* 0x000f280000300a00 */
[----:B------:R-:W4:Y:S04]  /*10750*/  LDL.LU.128 R116, [R1+0x490] ;  /* 0x0004900001747983 */ /* 0x000f280000300c00 */
[----:B------:R-:W4:Y:S04]  /*10760*/  LDL.LU R87, [R1+0x54c] ;  /* 0x00054c0001577983 */ /* 0x000f280000300800 */
[----:B0-----:R-:W4:Y:S04]  /*10770*/  LDL.LU.128 R160, [R1+0x4710] ;  /* 0x0047100001a07983 */ /* 0x001f280000300c00 */
[----:B------:R0:W-:Y:S04]  /*10780*/  STL.128 [R1+0x4760], R180 ;  /* 0x004760b401007387 */ /* 0x0001e80000100c00 */
[----:B------:R1:W-:Y:S04]  /*10790*/  STL.128 [R1+0x46e0], R148 ;  /* 0x0046e09401007387 */ /* 0x0003e80000100c00 */
[----:B------:R-:W4:Y:S04]  /*107a0*/  LDL.LU.128 R72, [R1+0x4910] ;  /* 0x0049100001487983 */ /* 0x000f280000300c00 */
[----:B0-----:R-:W4:Y:S04]  /*107b0*/  LDL.LU.128 R180, [R1+0x4760] ;  /* 0x0047600001b47983 */ /* 0x001f280000300c00 */
[----:B-1----:R-:W4:Y:S04]  /*107c0*/  LDL.LU.128 R148, [R1+0x46e0] ;  /* 0x0046e00001947983 */ /* 0x002f280000300c00 */
[----:B---3--:R-:W-:Y:S04]  /*107d0*/  STL [R1+0x384], R84 ;  /* 0x0003845401007387 */ /* 0x008fe80000100800 */
[----:B--2---:R-:W-:Y:S04]  /*107e0*/  STL [R1+0x380], R83 ;  /* 0x0003805301007387 */ /* 0x004fe80000100800 */
[----:B------:R-:W-:Y:S04]  /*107f0*/  STL [R1+0x388], R85 ;  /* 0x0003885501007387 */ /* 0x000fe80000100800 */
[----:B------:R-:W-:Y:S04]  /*10800*/  STL [R1+0x38c], R80 ;  /* 0x00038c5001007387 */ /* 0x000fe80000100800 */
[----:B----4-:R0:W-:Y:S04]  /*10810*/  STL [R1+0x4640], R152 ;  /* 0x0046409801007387 */ /* 0x0101e80000100800 */
[----:B0-----:R-:W2:Y:S04]  /*10820*/  LDL.128 R152, [R1+0x380] ;  /* 0x0003800001987983 */ /* 0x001ea80000100c00 */
[----:B------:R0:W-:Y:S04]  /*10830*/  STL.128 [R1+0x4900], R68 ;  /* 0x0049004401007387 */ /* 0x0001e80000100c00 */
[----:B------:R1:W-:Y:S04]  /*10840*/  STL.128 [R1+0x4650], R156 ;  /* 0x0046509c01007387 */ /* 0x0003e80000100c00 */
[----:B0-----:R-:W3:Y:S04]  /*10850*/  LDL.LU.128 R68, [R1+0x4900] ;  /* 0x0049000001447983 */ /* 0x001ee80000300c00 */
[----:B-1----:R-:W4:Y:S01]  /*10860*/  LDL.LU.128 R156, [R1+0x4650] ;  /* 0x00465000019c7983 */ /* 0x002f220000300c00 */
[----:B--2---:R-:W-:-:S03]  /*10870*/  IMAD.MOV.U32 R104, RZ, RZ, R152 ;  /* 0x000000ffff687224 */ /* 0x004fc600078e0098 */
[----:B------:R-:W2:Y:S01]  /*10880*/  LDL.LU R152, [R1+0x4640] ;  /* 0x0046400001987983 */ /* 0x000ea20000300800 */
[----:B------:R-:W-:Y:S02]  /*10890*/  IMAD.MOV.U32 R83, RZ, RZ, R125 ;  /* 0x000000ffff537224 */ /* 0x000fe400078e007d */
[----:B------:R-:W-:Y:S01]  /*108a0*/  IMAD.MOV.U32 R80, RZ, RZ, R122 ;  /* 0x000000ffff507224 */ /* 0x000fe200078e007a */
[----:B------:R0:W-:Y:S04]  /*108b0*/  STL [R1+0x390], R81 ;  /* 0x0003905101007387 */ /* 0x0001e80000100800 */
[----:B------:R1:W-:Y:S01]  /*108c0*/  STL [R1+0x394], R82 ;  /* 0x0003945201007387 */ /* 0x0003e20000100800 */
[----:B0-----:R-:W-:Y:S02]  /*108d0*/  IMAD.MOV.U32 R81, RZ, RZ, R121 ;  /* 0x000000ffff517224 */ /* 0x001fe400078e0079 */
[----:B-1----:R-:W-:Y:S01]  /*108e0*/  IMAD.MOV.U32 R82, RZ, RZ, R120 ;  /* 0x000000ffff527224 */ /* 0x002fe200078e0078 */
[----:B------:R0:W-:Y:S01]  /*108f0*/  STL.128 [R1+0x48f0], R64 ;  /* 0x0048f04001007387 */ /* 0x0001e20000100c00 */
[----:B------:R-:W-:-:S02]  /*10900*/  IMAD.MOV.U32 R88, RZ, RZ, R164 ;  /* 0x000000ffff587224 */ /* 0x000fc400078e00a4 */
[----:B------:R-:W-:Y:S01]  /*10910*/  IMAD.MOV.U32 R89, RZ, RZ, R165 ;  /* 0x000000ffff597224 */ /* 0x000fe200078e00a5 */
[----:B------:R1:W-:Y:S01]  /*10920*/  STL.128 [R1+0x45d0], R80 ;  /* 0x0045d05001007387 */ /* 0x0003e20000100c00 */
[----:B------:R-:W-:Y:S02]  /*10930*/  IMAD.MOV.U32 R91, RZ, RZ, R167 ;  /* 0x000000ffff5b7224 */ /* 0x000fe400078e00a7 */
[----:B------:R-:W-:Y:S01]  /*10940*/  IMAD.MOV.U32 R92, RZ, RZ, R168 ;  /* 0x000000ffff5c7224 */ /* 0x000fe200078e00a8 */
[----:B---3--:R-:W-:Y:S01]  /*10950*/  STL [R1+0x398], R71 ;  /* 0x0003984701007387 */ /* 0x008fe20000100800 */
[----:B------:R-:W-:Y:S02]  /*10960*/  IMAD.MOV.U32 R93, RZ, RZ, R169 ;  /* 0x000000ffff5d7224 */ /* 0x000fe400078e00a9 */
[----:B------:R-:W-:Y:S01]  /*10970*/  IMAD.MOV.U32 R94, RZ, RZ, R170 ;  /* 0x000000ffff5e7224 */ /* 0x000fe200078e00aa */
[----:B------:R-:W-:Y:S01]  /*10980*/  STL [R1+0x39c], R78 ;  /* 0x00039c4e01007387 */ /* 0x000fe20000100800 */
[----:B------:R-:W-:-:S02]  /*10990*/  IMAD.MOV.U32 R95, RZ, RZ, R171 ;  /* 0x000000ffff5f7224 */ /* 0x000fc400078e00ab */
[----:B------:R-:W-:Y:S01]  /*109a0*/  IMAD.MOV.U32 R96, RZ, RZ, R172 ;  /* 0x000000ffff607224 */ /* 0x000fe200078e00ac */
[----:B0-----:R-:W3:Y:S01]  /*109b0*/  LDL.LU.128 R64, [R1+0x48f0] ;  /* 0x0048f00001407983 */ /* 0x001ee20000300c00 */
[----:B------:R-:W-:Y:S02]  /*109c0*/  IMAD.MOV.U32 R97, RZ, RZ, R173 ;  /* 0x000000ffff617224 */ /* 0x000fe400078e00ad */
[----:B------:R-:W-:Y:S01]  /*109d0*/  IMAD.MOV.U32 R98, RZ, RZ, R174 ;  /* 0x000000ffff627224 */ /* 0x000fe200078e00ae */
[----:B-1----:R-:W3:Y:S01]  /*109e0*/  LDL.LU R83, [R1+0x47c] ;  /* 0x00047c0001537983 */ /* 0x002ee20000300800 */
[----:B------:R-:W-:Y:S02]  /*109f0*/  IMAD.MOV.U32 R99, RZ, RZ, R175 ;  /* 0x000000ffff637224 */ /* 0x000fe400078e00af */
[----:B------:R-:W-:Y:S01]  /*10a00*/  IMAD.MOV.U32 R100, RZ, RZ, R176 ;  /* 0x000000ffff647224 */ /* 0x000fe200078e00b0 */
[----:B----4-:R0:W-:Y:S04]  /*10a10*/  STL.128 [R1+0x4510], R156 ;  /* 0x0045109c01007387 */ /* 0x0101e80000100c00 */
[----:B------:R-:W4:Y:S04]  /*10a20*/  LDL.LU R176, [R1+0x4750] ;  /* 0x0047500001b07983 */ /* 0x000f280000300800 */
[----:B------:R-:W4:Y:S04]  /*10a30*/  LDL.LU.128 R172, [R1+0x4740] ;  /* 0x0047400001ac7983 */ /* 0x000f280000300c00 */
[----:B------:R-:W4:Y:S04]  /*10a40*/  LDL.LU.128 R168, [R1+0x4730] ;  /* 0x0047300001a87983 */ /* 0x000f280000300c00 */
[----:B------:R-:W4:Y:S04]  /*10a50*/  LDL.LU R167, [R1+0x4728] ;  /* 0x0047280001a77983 */ /* 0x000f280000300800 */
[----:B------:R-:W4:Y:S04]  /*10a60*/  LDL.LU.64 R164, [R1+0x4720] ;  /* 0x0047200001a47983 */ /* 0x000f280000300a00 */
[----:B0-----:R-:W4:Y:S04]  /*10a70*/  LDL.128 R156, [R1+0x390] ;  /* 0x00039000019c7983 */ /* 0x001f280000100c00 */
[----:B------:R0:W-:Y:S04]  /*10a80*/  STL.128 [R1+0x4660], R160 ;  /* 0x004660a001007387 */ /* 0x0001e80000100c00 */
[----:B0-----:R-:W4:Y:S04]  /*10a90*/  LDL.LU.128 R160, [R1+0x4660] ;  /* 0x0046600001a07983 */ /* 0x001f280000300c00 */
[----:B--2---:R0:W-:Y:S04]  /*10aa0*/  STL [R1+0x4500], R152 ;  /* 0x0045009801007387 */ /* 0x0041e80000100800 */
[----:B0-----:R-:W2:Y:S01]  /*10ab0*/  LDL.LU R152, [R1+0x4500] ;  /* 0x0045000001987983 */ /* 0x001ea20000300800 */
[----:B------:R-:W-:-:S02]  /*10ac0*/  IMAD.MOV.U32 R84, RZ, RZ, R124 ;  /* 0x000000ffff547224 */ /* 0x000fc400078e007c */
[----:B------:R-:W-:Y:S01]  /*10ad0*/  IMAD.MOV.U32 R85, RZ, RZ, R123 ;  /* 0x000000ffff557224 */ /* 0x000fe200078e007b */
[----:B------:R0:W-:Y:S01]  /*10ae0*/  STL [R1+0x3a4], R68 ;  /* 0x0003a44401007387 */ /* 0x0001e20000100800 */
[----:B------:R-:W-:-:S03]  /*10af0*/  IMAD.MOV.U32 R71, RZ, RZ, R119 ;  /* 0x000000ffff477224 */ /* 0x000fc600078e0077 */
[----:B------:R1:W-:Y:S04]  /*10b00*/  STL [R1+0x3a8], R69 ;  /* 0x0003a84501007387 */ /* 0x0003e80000100800 */
[----:B------:R1:W-:Y:S01]  /*10b10*/  STL [R1+0x3ac], R70 ;  /* 0x0003ac4601007387 */ /* 0x0003e20000100800 */
[----:B0-----:R-:W-:Y:S02]  /*10b20*/  IMAD.MOV.U32 R68, RZ, RZ, R116 ;  /* 0x000000ffff447224 */ /* 0x001fe400078e0074 */
[----:B-1----:R-:W-:Y:S02]  /*10b30*/  IMAD.MOV.U32 R69, RZ, RZ, R115 ;  /* 0x000000ffff457224 */ /* 0x002fe400078e0073 */
[----:B------:R-:W-:Y:S01]  /*10b40*/  IMAD.MOV.U32 R70, RZ, RZ, R114 ;  /* 0x000000ffff467224 */ /* 0x000fe200078e0072 */
[----:B------:R-:W-:Y:S04]  /*10b50*/  STL [R1+0x584], R177 ;  /* 0x000584b101007387 */ /* 0x000fe80000100800 */
[----:B---3--:R0:W-:Y:S04]  /*10b60*/  STL [R1+0x3b8], R67 ;  /* 0x0003b84301007387 */ /* 0x0081e80000100800 */
[----:B------:R-:W-:Y:S04]  /*10b70*/  STL.64 [R1+0x588], R178 ;  /* 0x000588b201007387 */ /* 0x000fe80000100a00 */
[----:B------:R1:W-:Y:S01]  /*10b80*/  STL.128 [R1+0x45e0], R84 ;  /* 0x0045e05401007387 */ /* 0x0003e20000100c00 */
[----:B0-----:R-:W-:-:S03]  /*10b90*/  IMAD.MOV.U32 R67, RZ, RZ, R83 ;  /* 0x000000ffff437224 */ /* 0x001fc600078e0053 */
[----:B------:R0:W-:Y:S04]  /*10ba0*/  STL.128 [R1+0x45a0], R68 ;  /* 0x0045a04401007387 */ /* 0x0001e80000100c00 */
[----:B------:R-:W3:Y:S04]  /*10bb0*/  LDL.LU R101, [R1+0x584] ;  /* 0x0005840001657983 */ /* 0x000ee80000300800 */
[----:B------:R-:W3:Y:S04]  /*10bc0*/  LDL.LU R102, [R1+0x588] ;  /* 0x0005880001667983 */ /* 0x000ee80000300800 */
[----:B------:R-:W3:Y:S04]  /*10bd0*/  LDL.LU R103, [R1+0x58c] ;  /* 0x00058c0001677983 */ /* 0x000ee80000300800 */
[----:B------:R0:W-:Y:S01]  /*10be0*/  STL.128 [R1+0x46b0], R180 ;  /* 0x0046b0b401007387 */ /* 0x0001e20000100c00 */
[----:B----4-:R-:W-:-:S03]  /*10bf0*/  IMAD.MOV.U32 R108, RZ, RZ, R156 ;  /* 0x000000ffff6c7224 */ /* 0x010fc600078e009c */
[----:B------:R4:W-:Y:S04]  /*10c00*/  STL [R1+0x46a0], R176 ;  /* 0x0046a0b001007387 */ /* 0x0009e80000100800 */
[----:B------:R4:W-:Y:S04]  /*10c10*/  STL.128 [R1+0x4690], R172 ;  /* 0x004690ac01007387 */ /* 0x0009e80000100c00 */
[----:B------:R4:W-:Y:S04]  /*10c20*/  STL.128 [R1+0x4680], R168 ;  /* 0x004680a801007387 */ /* 0x0009e80000100c00 */
[----:B------:R4:W-:Y:S04]  /*10c30*/  STL [R1+0x4678], R167 ;  /* 0x004678a701007387 */ /* 0x0009e80000100800 */
[----:B------:R4:W-:Y:S04]  /*10c40*/  STL.64 [R1+0x4670], R164 ;  /* 0x004670a401007387 */ /* 0x0009e80000100a00 */
[----:B-1----:R-:W3:Y:S04]  /*10c50*/  LDL.LU.64 R84, [R1+0x480] ;  /* 0x0004800001547983 */ /* 0x002ee80000300a00 */
[----:B------:R-:W3:Y:S04]  /*10c60*/  LDL.LU.128 R80, [R1+0x45d0] ;  /* 0x0045d00001507983 */ /* 0x000ee80000300c00 */
[----:B0-----:R-:W3:Y:S04]  /*10c70*/  LDL.LU.128 R68, [R1+0x45a0] ;  /* 0x0045a00001447983 */ /* 0x001ee80000300c00 */
[----:B------:R-:W-:Y:S04]  /*10c80*/  STL [R1+0x5a4], R157 ;  /* 0x0005a49d01007387 */ /* 0x000fe80000100800 */
[----:B------:R0:W-:Y:S04]  /*10c90*/  STL.64 [R1+0x5a8], R158 ;  /* 0x0005a89e01007387 */ /* 0x0001e80000100a00 */
[----:B------:R-:W-:Y:S04]  /*10ca0*/  STL [R1+0x3a0], R79 ;  /* 0x0003a04f01007387 */ /* 0x000fe80000100800 */
[----:B------:R-:W-:Y:S04]  /*10cb0*/  STL [R1+0x594], R153 ;  /* 0x0005949901007387 */ /* 0x000fe80000100800 */
[----:B------:R-:W-:Y:S04]  /*10cc0*/  STL.64 [R1+0x598], R154 ;  /* 0x0005989a01007387 */ /* 0x000fe80000100a00 */
[----:B------:R-:W3:Y:S04]  /*10cd0*/  LDL.LU.128 R180, [R1+0x46b0] ;  /* 0x0046b00001b47983 */ /* 0x000ee80000300c00 */
[----:B----4-:R-:W4:Y:S04]  /*10ce0*/  LDL.LU R176, [R1+0x46a0] ;  /* 0x0046a00001b07983 */ /* 0x010f280000300800 */
[----:B------:R-:W4:Y:S04]  /*10cf0*/  LDL.LU.128 R172, [R1+0x4690] ;  /* 0x0046900001ac7983 */ /* 0x000f280000300c00 */
[----:B------:R-:W4:Y:S04]  /*10d00*/  LDL.LU.128 R168, [R1+0x4680] ;  /* 0x0046800001a87983 */ /* 0x000f280000300c00 */
[----:B------:R-:W4:Y:S04]  /*10d10*/  LDL.LU R167, [R1+0x4678] ;  /* 0x0046780001a77983 */ /* 0x000f280000300800 */
[----:B------:R-:W4:Y:S04]  /*10d20*/  LDL.LU.64 R164, [R1+0x4670] ;  /* 0x0046700001a47983 */ /* 0x000f280000300a00 */
[----:B0-----:R-:W4:Y:S04]  /*10d30*/  LDL.LU.128 R156, [R1+0x4510] ;  /* 0x00451000019c7983 */ /* 0x001f280000300c00 */
[----:B------:R0:W-:Y:S04]  /*10d40*/  STL.128 [R1+0x4520], R160 ;  /* 0x004520a001007387 */ /* 0x0001e80000100c00 */
[----:B--2---:R1:W-:Y:S04]  /*10d50*/  STL [R1+0x43c0], R152 ;  /* 0x0043c09801007387 */ /* 0x0043e80000100800 */
[----:B0-----:R-:W2:Y:S01]  /*10d60*/  LDL.LU.128 R160, [R1+0x4520] ;  /* 0x0045200001a07983 */ /* 0x001ea20000300c00 */
[----:B------:R-:W-:-:S02]  /*10d70*/  IMAD.MOV.U32 R90, RZ, RZ, R166 ;  /* 0x000000ffff5a7224 */ /* 0x000fc400078e00a6 */
[----:B------:R-:W-:Y:S01]  /*10d80*/  IMAD.MOV.U32 R78, RZ, RZ, R118 ;  /* 0x000000ffff4e7224 */ /* 0x000fe200078e0076 */
[----:B------:R0:W-:Y:S04]  /*10d90*/  STL.128 [R1+0x48e0], R60 ;  /* 0x0048e03c01007387 */ /* 0x0001e80000100c00 */
[----:B-1----:R-:W2:Y:S01]  /*10da0*/  LDL.128 R152, [R1+0x3a0] ;  /* 0x0003a00001987983 */ /* 0x002ea20000100c00 */
[----:B------:R-:W-:-:S03]  /*10db0*/  IMAD.MOV.U32 R79, RZ, RZ, R117 ;  /* 0x000000ffff4f7224 */ /* 0x000fc600078e0075 */
[----:B------:R-:W-:Y:S04]  /*10dc0*/  STL [R1+0x3b0], R65 ;  /* 0x0003b04101007387 */ /* 0x000fe80000100800 */
[----:B------:R-:W-:Y:S04]  /*10dd0*/  STL [R1+0x3b4], R66 ;  /* 0x0003b44201007387 */ /* 0x000fe80000100800 */
[----:B0-----:R-:W2:Y:S04]  /*10de0*/  LDL.LU.128 R60, [R1+0x48e0] ;  /* 0x0048e000013c7983 */ /* 0x001ea80000300c00 */
[----:B------:R0:W-:Y:S04]  /*10df0*/  STL.128 [R1+0x4630], R148 ;  /* 0x0046309401007387 */ /* 0x0001e80000100c00 */
[----:B------:R1:W-:Y:S04]  /*10e00*/  STL.128 [R1+0x4610], R96 ;  /* 0x0046106001007387 */ /* 0x0003e80000100c00 */
[----:B------:R1:W-:Y:S04]  /*10e10*/  STL.128 [R1+0x4600], R92 ;  /* 0x0046005c01007387 */ /* 0x0003e80000100c00 */
[----:B------:R-:W-:Y:S04]  /*10e20*/  STL.128 [R1+0x45f0], R88 ;  /* 0x0045f05801007387 */ /* 0x000fe80000100c00 */
[----:B------:R-:W-:Y:S04]  /*10e30*/  STL.128 [R1+0x45c0], R76 ;  /* 0x0045c04c01007387 */ /* 0x000fe80000100c00 */
[----:B------:R-:W-:Y:S04]  /*10e40*/  STL.128 [R1+0x45b0], R72 ;  /* 0x0045b04801007387 */ /* 0x000fe80000100c00 */
[----:B---3--:R3:W-:Y:S04]  /*10e50*/  STL.128 [R1+0x4620], R100 ;  /* 0x0046206401007387 */ /* 0x0087e80000100c00 */
[----:B0-----:R-:W2:Y:S04]  /*10e60*/  LDL.LU.128 R148, [R1+0x4630] ;  /* 0x0046300001947983 */ /* 0x001ea80000300c00 */
[----:B-1----:R-:W2:Y:S04]  /*10e70*/  LDL.LU.128 R96, [R1+0x4610] ;  /* 0x0046100001607983 */ /* 0x002ea80000300c00 */
[----:B------:R-:W2:Y:S04]  /*10e80*/  LDL.LU.128 R92, [R1+0x4600] ;  /* 0x00460000015c7983 */ /* 0x000ea80000300c00 */
[----:B---3--:R-:W3:Y:S04]  /*10e90*/  LDL.LU.128 R100, [R1+0x4620] ;  /* 0x0046200001647983 */ /* 0x008ee80000300c00 */
[----:B------:R-:W3:Y:S04]  /*10ea0*/  LDL.LU.128 R88, [R1+0x45f0] ;  /* 0x0045f00001587983 */ /* 0x000ee80000300c00 */
[----:B------:R-:W3:Y:S01]  /*10eb0*/  LDL.LU.128 R76, [R1+0x45c0] ;  /* 0x0045c000014c7983 */ /* 0x000ee20000300c00 */
[----:B------:R-:W-:-:S03]  /*10ec0*/  IMAD.MOV.U32 R65, RZ, RZ, R85 ;  /* 0x000000ffff417224 */ /* 0x000fc600078e0055 */
[----:B------:R-:W3:Y:S01]  /*10ed0*/  LDL.LU.128 R72, [R1+0x45b0] ;  /* 0x0045b00001487983 */ /* 0x000ee20000300c00 */
[----:B------:R-:W-:-:S03]  /*10ee0*/  IMAD.MOV.U32 R66, RZ, RZ, R84 ;  /* 0x000000ffff427224 */ /* 0x000fc600078e0054 */
[----:B------:R0:W-:Y:S04]  /*10ef0*/  STL.128 [R1+0x4480], R80 ;  /* 0x0044805001007387 */ /* 0x0001e80000100c00 */
[----:B------:R1:W-:Y:S04]  /*10f00*/  STL.128 [R1+0x4450], R68 ;  /* 0x0044504401007387 */ /* 0x0003e80000100c00 */
[----:B------:R-:W3:Y:S04]  /*10f10*/  LDL.LU.128 R84, [R1+0x45e0] ;  /* 0x0045e00001547983 */ /* 0x000ee80000300c00 */
[----:B------:R-:W3:Y:S04]  /*10f20*/  LDL.LU R105, [R1+0x594] ;  /* 0x0005940001697983 */ /* 0x000ee80000300800 */
[----:B------:R-:W3:Y:S04]  /*10f30*/  LDL.LU R106, [R1+0x598] ;  /* 0x00059800016a7983 */ /* 0x000ee80000300800 */
[----:B------:R-:W3:Y:S04]  /*10f40*/  LDL.LU R107, [R1+0x59c] ;  /* 0x00059c00016b7983 */ /* 0x000ee80000300800 */
[----:B0-----:R-:W3:Y:S04]  /*10f50*/  LDL.LU.64 R80, [R1+0x470] ;  /* 0x0004700001507983 */ /* 0x001ee80000300a00 */
[----:B------:R0:W-:Y:S04]  /*10f60*/  STL.128 [R1+0x4570], R180 ;  /* 0x004570b401007387 */ /* 0x0001e80000100c00 */
[----:B----4-:R4:W-:Y:S04]  /*10f70*/  STL [R1+0x4560], R176 ;  /* 0x004560b001007387 */ /* 0x0109e80000100800 */
[----:B------:R4:W-:Y:S04]  /*10f80*/  STL.128 [R1+0x4550], R172 ;  /* 0x004550ac01007387 */ /* 0x0009e80000100c00 */
[----:B------:R4:W-:Y:S04]  /*10f90*/  STL.128 [R1+0x4540], R168 ;  /* 0x004540a801007387 */ /* 0x0009e80000100c00 */
[----:B------:R4:W-:Y:S04]  /*10fa0*/  STL [R1+0x4538], R167 ;  /* 0x004538a701007387 */ /* 0x0009e80000100800 */
[----:B------:R4:W-:Y:S04]  /*10fb0*/  STL.64 [R1+0x4530], R164 ;  /* 0x004530a401007387 */ /* 0x0009e80000100a00 */
[----:B------:R-:W3:Y:S04]  /*10fc0*/  LDL.LU R82, [R1+0x478] ;  /* 0x0004780001527983 */ /* 0x000ee80000300800 */
[----:B-1----:R-:W3:Y:S04]  /*10fd0*/  LDL.LU.128 R68, [R1+0x4450] ;  /* 0x0044500001447983 */ /* 0x002ee80000300c00 */
[----:B------:R1:W-:Y:S04]  /*10fe0*/  STL.128 [R1+0x43d0], R156 ;  /* 0x0043d09c01007387 */ /* 0x0003e80000100c00 */
[----:B0-----:R-:W3:Y:S04]  /*10ff0*/  LDL.LU.128 R180, [R1+0x4570] ;  /* 0x0045700001b47983 */ /* 0x001ee80000300c00 */
[----:B----4-:R-:W4:Y:S04]  /*11000*/  LDL.LU R176, [R1+0x4560] ;  /* 0x0045600001b07983 */ /* 0x010f280000300800 */
[----:B------:R-:W4:Y:S04]  /*11010*/  LDL.LU.128 R172, [R1+0x4550] ;  /* 0x0045500001ac7983 */ /* 0x000f280000300c00 */
[----:B------:R-:W4:Y:S04]  /*11020*/  LDL.LU.128 R168, [R1+0x4540] ;  /* 0x0045400001a87983 */ /* 0x000f280000300c00 */
[----:B------:R-:W4:Y:S04]  /*11030*/  LDL.LU R167, [R1+0x4538] ;  /* 0x0045380001a77983 */ /* 0x000f280000300800 */
[----:B------:R-:W4:Y:S04]  /*11040*/  LDL.LU.64 R164, [R1+0x4530] ;  /* 0x0045300001a47983 */ /* 0x000f280000300a00 */
[----:B-1----:R-:W4:Y:S04]  /*11050*/  LDL.LU.128 R156, [R1+0x43d0] ;  /* 0x0043d000019c7983 */ /* 0x002f280000300c00 */
[----:B------:R0:W-:Y:S04]  /*11060*/  STL.128 [R1+0x48d0], R56 ;  /* 0x0048d03801007387 */ /* 0x0001e80000100c00 */
[----:B------:R-:W-:Y:S04]  /*11070*/  STL [R1+0x3c4], R64 ;  /* 0x0003c44001007387 */ /* 0x000fe80000100800 */
[----:B------:R1:W-:Y:S04]  /*11080*/  STL.128 [R1+0x4770], R188 ;  /* 0x004770bc01007387 */ /* 0x0003e80000100c00 */
[----:B------:R-:W4:Y:S04]  /*11090*/  LDL.LU R109, [R1+0x5a4] ;  /* 0x0005a400016d7983 */ /* 0x000f280000300800 */
[----:B0-----:R-:W4:Y:S04]  /*110a0*/  LDL.LU.128 R56, [R1+0x48d0] ;  /* 0x0048d00001387983 */ /* 0x001f280000300c00 */
[----:B------:R-:W4:Y:S04]  /*110b0*/  LDL.LU R110, [R1+0x5a8] ;  /* 0x0005a800016e7983 */ /* 0x000f280000300800 */
[----:B-1----:R-:W4:Y:S04]  /*110c0*/  LDL.LU.128 R188, [R1+0x4770] ;  /* 0x0047700001bc7983 */ /* 0x002f280000300c00 */
[----:B------:R-:W4:Y:S04]  /*110d0*/  LDL.LU R111, [R1+0x5ac] ;  /* 0x0005ac00016f7983 */ /* 0x000f280000300800 */
[----:B--2---:R0:W-:Y:S01]  /*110e0*/  STL.128 [R1+0x43e0], R160 ;  /* 0x0043e0a001007387 */ /* 0x0041e20000100c00 */
[----:B------:R-:W-:-:S03]  /*110f0*/  IMAD.MOV.U32 R112, RZ, RZ, R152 ;  /* 0x000000ffff707224 */ /* 0x000fc600078e0098 */
[----:B------:R-:W2:Y:S04]  /*11100*/  LDL.LU R152, [R1+0x43c0] ;  /* 0x0043c00001987983 */ /* 0x000ea80000300800 */
[----:B0-----:R-:W2:Y:S04]  /*11110*/  LDL.LU.128 R160, [R1+0x43e0] ;  /* 0x0043e00001a07983 */ /* 0x001ea80000300c00 */
[----:B------:R-:W-:Y:S04]  /*11120*/  STL [R1+0x3bc], R62 ;  /* 0x0003bc3e01007387 */ /* 0x000fe80000100800 */
[----:B------:R-:W-:Y:S04]  /*11130*/  STL [R1+0x3c0], R63 ;  /* 0x0003c03f01007387 */ /* 0x000fe80000100800 */
[----:B------:R-:W-:Y:S04]  /*11140*/  STL [R1+0x5b4], R153 ;  /* 0x0005b49901007387 */ /* 0x000fe80000100800 */
[----:B------:R-:W-:Y:S04]  /*11150*/  STL.64 [R1+0x5b8], R154 ;  /* 0x0005b89a01007387 */ /* 0x000fe80000100a00 */
[----:B------:R-:W2:Y:S04]  /*11160*/  LDL.LU R113, [R1+0x5b4] ;  /* 0x0005b40001717983 */ /* 0x000ea80000300800 */
[----:B------:R-:W2:Y:S04]  /*11170*/  LDL.LU R114, [R1+0x5b8] ;  /* 0x0005b80001727983 */ /* 0x000ea80000300800 */
[----:B------:R-:W2:Y:S04]  /*11180*/  LDL.LU R115, [R1+0x5bc] ;  /* 0x0005bc0001737983 */ /* 0x000ea80000300800 */
[----:B------:R0:W-:Y:S04]  /*11190*/  STL.128 [R1+0x44f0], R148 ;  /* 0x0044f09401007387 */ /* 0x0001e80000100c00 */
[----:B------:R-:W-:Y:S04]  /*111a0*/  STL.128 [R1+0x44c0], R96 ;  /* 0x0044c06001007387 */ /* 0x000fe80000100c00 */
[----:B------:R-:W-:Y:S04]  /*111b0*/  STL.128 [R1+0x44b0], R92 ;  /* 0x0044b05c01007387 */ /* 0x000fe80000100c00 */
[----:B---3--:R1:W-:Y:S04]  /*111c0*/  STL.128 [R1+0x44d0], R100 ;  /* 0x0044d06401007387 */ /* 0x0083e80000100c00 */
[----:B------:R3:W-:Y:S04]  /*111d0*/  STL.128 [R1+0x44a0], R88 ;  /* 0x0044a05801007387 */ /* 0x0007e80000100c00 */
[----:B------:R-:W-:Y:S04]  /*111e0*/  STL.128 [R1+0x4470], R76 ;  /* 0x0044704c01007387 */ /* 0x000fe80000100c00 */
[----:B------:R-:W-:Y:S04]  /*111f0*/  STL.128 [R1+0x4460], R72 ;  /* 0x0044604801007387 */ /* 0x000fe80000100c00 */
[----:B0-----:R-:W2:Y:S04]  /*11200*/  LDL.LU.128 R148, [R1+0x44f0] ;  /* 0x0044f00001947983 */ /* 0x001ea80000300c00 */
[----:B-1----:R-:W2:Y:S04]  /*11210*/  LDL.LU.128 R100, [R1+0x44d0] ;  /* 0x0044d00001647983 */ /* 0x002ea80000300c00 */
[----:B------:R0:W-:Y:S04]  /*11220*/  STL.128 [R1+0x4490], R84 ;  /* 0x0044905401007387 */ /* 0x0001e80000100c00 */
[----:B------:R-:W2:Y:S04]  /*11230*/  LDL.LU.128 R96, [R1+0x44c0] ;  /* 0x0044c00001607983 */ /* 0x000ea80000300c00 */
[----:B------:R-:W2:Y:S04]  /*11240*/  LDL.LU.128 R92, [R1+0x44b0] ;  /* 0x0044b000015c7983 */ /* 0x000ea80000300c00 */
[----:B------:R1:W-:Y:S01]  /*11250*/  STL.128 [R1+0x44e0], R104 ;  /* 0x0044e06801007387 */ /* 0x0003e20000100c00 */
[----:B------:R-:W-:-:S03]  /*11260*/  IMAD.MOV.U32 R63, RZ, RZ, R81 ;  /* 0x000000ffff3f7224 */ /* 0x000fc600078e0051 */
[----:B---3--:R-:W3:Y:S01]  /*11270*/  LDL.LU.128 R88, [R1+0x44a0] ;  /* 0x0044a00001587983 */ /* 0x008ee20000300c00 */
[----:B------:R-:W-:-:S03]  /*11280*/  IMAD.MOV.U32 R64, RZ, RZ, R80 ;  /* 0x000000ffff407224 */ /* 0x000fc600078e0050 */
[----:B0-----:R-:W3:Y:S04]  /*11290*/  LDL.LU.128 R84, [R1+0x4490] ;  /* 0x0044900001547983 */ /* 0x001ee80000300c00 */
[----:B------:R-:W3:Y:S04]  /*112a0*/  LDL.LU.128 R76, [R1+0x4470] ;  /* 0x00447000014c7983 */ /* 0x000ee80000300c00 */
[----:B-1----:R-:W3:Y:S04]  /*112b0*/  LDL.LU.128 R104, [R1+0x44e0] ;  /* 0x0044e00001687983 */ /* 0x002ee80000300c00 */
[----:B------:R-:W3:Y:S01]  /*112c0*/  LDL.LU.128 R72, [R1+0x4460] ;  /* 0x0044600001487983 */ /* 0x000ee20000300c00 */
[----:B------:R-:W-:-:S03]  /*112d0*/  IMAD.MOV.U32 R62, RZ, RZ, R82 ;  /* 0x000000ffff3e7224 */ /* 0x000fc600078e0052 */
[----:B------:R-:W3:Y:S04]  /*112e0*/  LDL.LU.128 R80, [R1+0x4480] ;  /* 0x0044800001507983 */ /* 0x000ee80000300c00 */
[----:B------:R0:W-:Y:S04]  /*112f0*/  STL.128 [R1+0x4300], R68 ;  /* 0x0043004401007387 */ /* 0x0001e80000100c00 */
[----:B------:R1:W-:Y:S04]  /*11300*/  STL.128 [R1+0x4430], R180 ;  /* 0x004430b401007387 */ /* 0x0003e80000100c00 */
[----:B----4-:R4:W-:Y:S04]  /*11310*/  STL [R1+0x4420], R176 ;  /* 0x004420b001007387 */ /* 0x0109e80000100800 */
[----:B------:R4:W-:Y:S04]  /*11320*/  STL.128 [R1+0x4410], R172 ;  /* 0x004410ac01007387 */ /* 0x0009e80000100c00 */
[----:B------:R4:W-:Y:S04]  /*11330*/  STL.128 [R1+0x4400], R168 ;  /* 0x004400a801007387 */ /* 0x0009e80000100c00 */
[----:B------:R4:W-:Y:S04]  /*11340*/  STL [R1+0x43f8], R167 ;  /* 0x0043f8a701007387 */ /* 0x0009e80000100800 */
[----:B------:R4:W-:Y:S04]  /*11350*/  STL.64 [R1+0x43f0], R164 ;  /* 0x0043f0a401007387 */ /* 0x0009e80000100a00 */
[----:B0-----:R-:W3:Y:S04]  /*11360*/  LDL.LU R69, [R1+0x464] ;  /* 0x0004640001457983 */ /* 0x001ee80000300800 */
[----:B------:R-:W3:Y:S04]  /*11370*/  LDL.LU.64 R70, [R1+0x468] ;  /* 0x0004680001467983 */ /* 0x000ee80000300a00 */
[----:B------:R0:W-:Y:S04]  /*11380*/  STL.128 [R1+0x4280], R156 ;  /* 0x0042809c01007387 */ /* 0x0001e80000100c00 */
[----:B-1----:R-:W3:Y:S04]  /*11390*/  LDL.LU.128 R180, [R1+0x4430] ;  /* 0x0044300001b47983 */ /* 0x002ee80000300c00 */
[----:B----4-:R-:W4:Y:S04]  /*113a0*/  LDL.LU R176, [R1+0x4420] ;  /* 0x0044200001b07983 */ /* 0x010f280000300800 */
[----:B------:R-:W4:Y:S04]  /*113b0*/  LDL.LU.128 R172, [R1+0x4410] ;  /* 0x0044100001ac7983 */ /* 0x000f280000300c00 */
[----:B------:R-:W4:Y:S04]  /*113c0*/  LDL.LU.128 R168, [R1+0x4400] ;  /* 0x0044000001a87983 */ /* 0x000f280000300c00 */
[----:B------:R-:W4:Y:S04]  /*113d0*/  LDL.LU R167, [R1+0x43f8] ;  /* 0x0043f80001a77983 */ /* 0x000f280000300800 */
[----:B------:R-:W4:Y:S04]  /*113e0*/  LDL.LU.64 R164, [R1+0x43f0] ;  /* 0x0043f00001a47983 */ /* 0x000f280000300a00 */
[----:B0-----:R-:W4:Y:S04]  /*113f0*/  LDL.LU.128 R156, [R1+0x4280] ;  /* 0x00428000019c7983 */ /* 0x001f280000300c00 */
[----:B--2---:R0:W-:Y:S04]  /*11400*/  STL [R1+0x4270], R152 ;  /* 0x0042709801007387 */ /* 0x0041e80000100800 */
[----:B------:R1:W-:Y:S04]  /*11410*/  STL.128 [R1+0x4290], R160 ;  /* 0x004290a001007387 */ /* 0x0003e80000100c00 */
[----:B0-----:R-:W2:Y:S04]  /*11420*/  LDL.128 R152, [R1+0x3b0] ;  /* 0x0003b00001987983 */ /* 0x001ea80000100c00 */
[----:B-1----:R-:W2:Y:S04]  /*11430*/  LDL.LU.128 R160, [R1+0x4290] ;  /* 0x0042900001a07983 */ /* 0x002ea80000300c00 */
[----:B------:R-:W-:Y:S04]  /*11440*/  STL [R1+0x3c8], R59 ;  /* 0x0003c83b01007387 */ /* 0x000fe80000100800 */
[----:B------:R-:W-:Y:S04]  /*11450*/  STL [R1+0x3cc], R60 ;  /* 0x0003cc3c01007387 */ /* 0x000fe80000100800 */
        /* <DEDUP_REMOVED lines=9> */
[----:B------:R0:W-:Y:S04]  /*114f0*/  STL.128 [R1+0x43b0], R148 ;  /* 0x0043b09401007387 */ /* 0x0001e80000100c00 */
[----:B------:R1:W-:Y:S04]  /*11500*/  STL.128 [R1+0x4380], R100 ;  /* 0x0043806401007387 */ /* 0x0003e80000100c00 */
[----:B------:R-:W-:Y:S04]  /*11510*/  STL.128 [R1+0x4250], R112 ;  /* 0x0042507001007387 */ /* 0x000fe80000100c00 */
[----:B------:R3:W-:Y:S04]  /*11520*/  STL.128 [R1+0x4370], R96 ;  /* 0x0043706001007387 */ /* 0x0007e80000100c00 */
[----:B------:R3:W-:Y:S04]  /*11530*/  STL.128 [R1+0x4360], R92 ;  /* 0x0043605c01007387 */ /* 0x0007e80000100c00 */
[----:B0-----:R-:W2:Y:S04]  /*11540*/  LDL.LU.128 R148, [R1+0x43b0] ;  /* 0x0043b00001947983 */ /* 0x001ea80000300c00 */
[----:B-1----:R-:W2:Y:S04]  /*11550*/  LDL.LU.128 R100, [R1+0x4380] ;  /* 0x0043800001647983 */ /* 0x002ea80000300c00 */
[----:B---3--:R-:W-:Y:S04]  /*11560*/  STL.128 [R1+0x4350], R88 ;  /* 0x0043505801007387 */ /* 0x008fe80000100c00 */
[----:B------:R-:W-:Y:S04]  /*11570*/  STL.128 [R1+0x4340], R84 ;  /* 0x0043405401007387 */ /* 0x000fe80000100c00 */
[----:B------:R-:W-:Y:S04]  /*11580*/  STL.128 [R1+0x4320], R76 ;  /* 0x0043204c01007387 */ /* 0x000fe80000100c00 */
[----:B------:R0:W-:Y:S04]  /*11590*/  STL.128 [R1+0x4390], R104 ;  /* 0x0043906801007387 */ /* 0x0001e80000100c00 */
[----:B------:R-:W-:Y:S04]  /*115a0*/  STL.128 [R1+0x4310], R72 ;  /* 0x0043104801007387 */ /* 0x000fe80000100c00 */
[----:B------:R-:W3:Y:S04]  /*115b0*/  LDL.LU.128 R96, [R1+0x4370] ;  /* 0x0043700001607983 */ /* 0x000ee80000300c00 */
[----:B------:R-:W3:Y:S04]  /*115c0*/  LDL.LU.128 R92, [R1+0x4360] ;  /* 0x00436000015c7983 */ /* 0x000ee80000300c00 */
[----:B------:R1:W-:Y:S04]  /*115d0*/  STL.128 [R1+0x4330], R80 ;  /* 0x0043305001007387 */ /* 0x0003e80000100c00 */
[----:B0-----:R-:W3:Y:S04]  /*115e0*/  LDL.LU.128 R104, [R1+0x4390] ;  /* 0x0043900001687983 */ /* 0x001ee80000300c00 */
[----:B------:R-:W3:Y:S04]  /*115f0*/  LDL.LU.128 R88, [R1+0x4350] ;  /* 0x0043500001587983 */ /* 0x000ee80000300c00 */
[----:B------:R-:W3:Y:S04]  /*11600*/  LDL.LU.128 R84, [R1+0x4340] ;  /* 0x0043400001547983 */ /* 0x000ee80000300c00 */
[----:B-1----:R-:W3:Y:S04]  /*11610*/  LDL.LU.128 R80, [R1+0x4330] ;  /* 0x0043300001507983 */ /* 0x002ee80000300c00 */
[----:B------:R-:W3:Y:S04]  /*11620*/  LDL.LU.128 R76, [R1+0x4320] ;  /* 0x00432000014c7983 */ /* 0x000ee80000300c00 */
[----:B------:R-:W3:Y:S04]  /*11630*/  LDL.LU.128 R72, [R1+0x4310] ;  /* 0x0043100001487983 */ /* 0x000ee80000300c00 */
[----:B------:R-:W3:Y:S01]  /*11640*/  LDL.LU.128 R112, [R1+0x4250] ;  /* 0x0042500001707983 */ /* 0x000ee20000300c00 */
[----:B------:R-:W-:-:S02]  /*11650*/  IMAD.MOV.U32 R61, RZ, RZ, R69 ;  /* 0x000000ffff3d7224 */ /* 0x000fc400078e0045 */
[----:B------:R-:W-:Y:S02]  /*11660*/  IMAD.MOV.U32 R59, RZ, RZ, R71 ;  /* 0x000000ffff3b7224 */ /* 0x000fe400078e0047 */
[----:B------:R-:W-:Y:S02]  /*11670*/  IMAD.MOV.U32 R60, RZ, RZ, R70 ;  /* 0x000000ffff3c7224 */ /* 0x000fe400078e0046 */
[----:B------:R-:W3:Y:S04]  /*11680*/  LDL.LU.128 R68, [R1+0x4300] ;  /* 0x0043000001447983 */ /* 0x000ee80000300c00 */
[----:B------:R0:W-:Y:S04]  /*11690*/  STL.128 [R1+0x42e0], R180 ;  /* 0x0042e0b401007387 */ /* 0x0001e80000100c00 */
[----:B----4-:R1:W-:Y:S04]  /*116a0*/  STL [R1+0x42d0], R176 ;  /* 0x0042d0b001007387 */ /* 0x0103e80000100800 */
[----:B------:R4:W-:Y:S04]  /*116b0*/  STL.128 [R1+0x42c0], R172 ;  /* 0x0042c0ac01007387 */ /* 0x0009e80000100c00 */
[----:B------:R4:W-:Y:S04]  /*116c0*/  STL.128 [R1+0x42b0], R168 ;  /* 0x0042b0a801007387 */ /* 0x0009e80000100c00 */
[----:B------:R4:W-:Y:S04]  /*116d0*/  STL [R1+0x42a8], R167 ;  /* 0x0042a8a701007387 */ /* 0x0009e80000100800 */
[----:B------:R4:W-:Y:S04]  /*116e0*/  STL.64 [R1+0x42a0], R164 ;  /* 0x0042a0a401007387 */ /* 0x0009e80000100a00 */
[----:B------:R4:W-:Y:S04]  /*116f0*/  STL.128 [R1+0x4110], R156 ;  /* 0x0041109c01007387 */ /* 0x0009e80000100c00 */
[----:B0-----:R-:W3:Y:S04]  /*11700*/  LDL.LU.128 R180, [R1+0x42e0] ;  /* 0x0042e00001b47983 */ /* 0x001ee80000300c00 */
[----:B-1----:R-:W3:Y:S04]  /*11710*/  LDL.LU R176, [R1+0x42d0] ;  /* 0x0042d00001b07983 */ /* 0x002ee80000300800 */
[----:B----4-:R-:W4:Y:S04]  /*11720*/  LDL.LU.128 R172, [R1+0x42c0] ;  /* 0x0042c00001ac7983 */ /* 0x010f280000300c00 */
[----:B------:R-:W4:Y:S04]  /*11730*/  LDL.LU.128 R168, [R1+0x42b0] ;  /* 0x0042b00001a87983 */ /* 0x000f280000300c00 */
[----:B------:R-:W4:Y:S04]  /*11740*/  LDL.LU R167, [R1+0x42a8] ;  /* 0x0042a80001a77983 */ /* 0x000f280000300800 */
[----:B------:R-:W4:Y:S04]  /*11750*/  LDL.LU.64 R164, [R1+0x42a0] ;  /* 0x0042a00001a47983 */ /* 0x000f280000300a00 */
[----:B------:R-:W4:Y:S01]  /*11760*/  LDL.128 R156, [R1+0x3c0] ;  /* 0x0003c000019c7983 */ /* 0x000f220000100c00 */
[----:B--2---:R-:W-:-:S03]  /*11770*/  IMAD.MOV.U32 R116, RZ, RZ, R152 ;  /* 0x000000ffff747224 */ /* 0x004fc600078e0098 */
[----:B------:R-:W-:Y:S04]  /*11780*/  STL [R1+0x5c4], R153 ;  /* 0x0005c49901007387 */ /* 0x000fe80000100800 */
[----:B------:R-:W-:Y:S04]  /*11790*/  STL.64 [R1+0x5c8], R154 ;  /* 0x0005c89a01007387 */ /* 0x000fe80000100a00 */
[----:B------:R-:W2:Y:S04]  /*117a0*/  LDL.LU R152, [R1+0x4270] ;  /* 0x0042700001987983 */ /* 0x000ea80000300800 */
[----:B------:R0:W-:Y:S04]  /*117b0*/  STL.128 [R1+0x4120], R160 ;  /* 0x004120a001007387 */ /* 0x0001e80000100c00 */
[----:B------:R-:W2:Y:S04]  /*117c0*/  LDL.LU R117, [R1+0x5c4] ;  /* 0x0005c40001757983 */ /* 0x000ea80000300800 */
[----:B------:R-:W2:Y:S04]  /*117d0*/  LDL.LU R118, [R1+0x5c8] ;  /* 0x0005c80001767983 */ /* 0x000ea80000300800 */
[----:B------:R-:W2:Y:S04]  /*117e0*/  LDL.LU R119, [R1+0x5cc] ;  /* 0x0005cc0001777983 */ /* 0x000ea80000300800 */
[----:B0-----:R-:W2:Y:S04]  /*117f0*/  LDL.LU.128 R160, [R1+0x4120] ;  /* 0x0041200001a07983 */ /* 0x001ea80000300c00 */
[----:B------:R-:W-:Y:S04]  /*11800*/  STL.128 [R1+0x4180], R60 ;  /* 0x0041803c01007387 */ /* 0x000fe80000100c00 */
        /* <DEDUP_REMOVED lines=11> */
[----:B------:R0:W-:Y:S04]  /*118c0*/  STL.128 [R1+0x4260], R148 ;  /* 0x0042609401007387 */ /* 0x0001e80000100c00 */
[----:B------:R1:W-:Y:S04]  /*118d0*/  STL.128 [R1+0x4220], R100 ;  /* 0x0042206401007387 */ /* 0x0003e80000100c00 */
[----:B------:R-:W-:Y:S04]  /*118e0*/  STL [R1+0x3dc], R58 ;  /* 0x0003dc3a01007387 */ /* 0x000fe80000100800 */
[----:B0-----:R-:W2:Y:S04]  /*118f0*/  LDL.LU.128 R148, [R1+0x4260] ;  /* 0x0042600001947983 */ /* 0x001ea80000300c00 */
[----:B-1----:R-:W2:Y:S04]  /*11900*/  LDL.LU.128 R100, [R1+0x4220] ;  /* 0x0042200001647983 */ /* 0x002ea80000300c00 */
[----:B---3--:R-:W-:Y:S04]  /*11910*/  STL.128 [R1+0x4210], R96 ;  /* 0x0042106001007387 */ /* 0x008fe80000100c00 */
[----:B------:R-:W-:Y:S04]  /*11920*/  STL.128 [R1+0x4200], R92 ;  /* 0x0042005c01007387 */ /* 0x000fe80000100c00 */
[----:B------:R0:W-:Y:S04]  /*11930*/  STL.128 [R1+0x4230], R104 ;  /* 0x0042306801007387 */ /* 0x0001e80000100c00 */
[----:B------:R1:W-:Y:S04]  /*11940*/  STL.128 [R1+0x41f0], R88 ;  /* 0x0041f05801007387 */ /* 0x0003e80000100c00 */
[----:B------:R3:W-:Y:S04]  /*11950*/  STL.128 [R1+0x41e0], R84 ;  /* 0x0041e05401007387 */ /* 0x0007e80000100c00 */
[----:B------:R3:W-:Y:S04]  /*11960*/  STL.128 [R1+0x41d0], R80 ;  /* 0x0041d05001007387 */ /* 0x0007e80000100c00 */
[----:B------:R3:W-:Y:S04]  /*11970*/  STL.128 [R1+0x41c0], R76 ;  /* 0x0041c04c01007387 */ /* 0x0007e80000100c00 */
[----:B------:R3:W-:Y:S04]  /*11980*/  STL.128 [R1+0x41b0], R72 ;  /* 0x0041b04801007387 */ /* 0x0007e80000100c00 */
[----:B0-----:R-:W2:Y:S04]  /*11990*/  LDL.LU.128 R104, [R1+0x4230] ;  /* 0x0042300001687983 */ /* 0x001ea80000300c00 */
[----:B------:R-:W2:Y:S04]  /*119a0*/  LDL.LU.128 R96, [R1+0x4210] ;  /* 0x0042100001607983 */ /* 0x000ea80000300c00 */
[----:B------:R-:W2:Y:S04]  /*119b0*/  LDL.LU.128 R92, [R1+0x4200] ;  /* 0x00420000015c7983 */ /* 0x000ea80000300c00 */
[----:B------:R0:W-:Y:S04]  /*119c0*/  STL.128 [R1+0x41a0], R68 ;  /* 0x0041a04401007387 */ /* 0x0001e80000100c00 */
[----:B-1----:R-:W2:Y:S04]  /*119d0*/  LDL.LU.128 R88, [R1+0x41f0] ;  /* 0x0041f00001587983 */ /* 0x002ea80000300c00 */
[----:B---3--:R-:W3:Y:S04]  /*119e0*/  LDL.LU.128 R84, [R1+0x41e0] ;  /* 0x0041e00001547983 */ /* 0x008ee80000300c00 */
[----:B------:R-:W3:Y:S04]  /*119f0*/  LDL.LU.128 R80, [R1+0x41d0] ;  /* 0x0041d00001507983 */ /* 0x000ee80000300c00 */
[----:B------:R-:W3:Y:S04]  /*11a00*/  LDL.LU.128 R76, [R1+0x41c0] ;  /* 0x0041c000014c7983 */ /* 0x000ee80000300c00 */
[----:B------:R-:W3:Y:S04]  /*11a10*/  LDL.LU.128 R72, [R1+0x41b0] ;  /* 0x0041b00001487983 */ /* 0x000ee80000300c00 */
[----:B0-----:R-:W3:Y:S04]  /*11a20*/  LDL.LU.128 R68, [R1+0x41a0] ;  /* 0x0041a00001447983 */ /* 0x001ee80000300c00 */
[----:B------:R-:W-:Y:S04]  /*11a30*/  STL.128 [R1+0x40d0], R112 ;  /* 0x0040d07001007387 */ /* 0x000fe80000100c00 */
[----:B------:R0:W-:Y:S04]  /*11a40*/  STL.128 [R1+0x4170], R180 ;  /* 0x004170b401007387 */ /* 0x0001e80000100c00 */
[----:B------:R1:W-:Y:S04]  /*11a50*/  STL [R1+0x4160], R176 ;  /* 0x004160b001007387 */ /* 0x0003e80000100800 */
[----:B----4-:R4:W-:Y:S04]  /*11a60*/  STL.128 [R1+0x4150], R172 ;  /* 0x004150ac01007387 */ /* 0x0109e80000100c00 */
[----:B------:R4:W-:Y:S04]  /*11a70*/  STL.128 [R1+0x4140], R168 ;  /* 0x004140a801007387 */ /* 0x0009e80000100c00 */
[----:B------:R4:W-:Y:S04]  /*11a80*/  STL [R1+0x4138], R167 ;  /* 0x004138a701007387 */ /* 0x0009e80000100800 */
[----:B------:R4:W-:Y:S04]  /*11a90*/  STL.64 [R1+0x4130], R164 ;  /* 0x004130a401007387 */ /* 0x0009e80000100a00 */
[----:B------:R-:W-:Y:S01]  /*11aa0*/  STL [R1+0x5d4], R157 ;  /* 0x0005d49d01007387 */ /* 0x000fe20000100800 */
[----:B------:R-:W-:-:S03]  /*11ab0*/  IMAD.MOV.U32 R120, RZ, RZ, R156 ;  /* 0x000000ffff787224 */ /* 0x000fc600078e009c */
[----:B------:R4:W-:Y:S04]  /*11ac0*/  STL.64 [R1+0x5d8], R158 ;  /* 0x0005d89e01007387 */ /* 0x0009e80000100a00 */
[----:B0-----:R-:W3:Y:S04]  /*11ad0*/  LDL.LU.128 R180, [R1+0x4170] ;  /* 0x0041700001b47983 */ /* 0x001ee80000300c00 */
[----:B-1----:R-:W3:Y:S04]  /*11ae0*/  LDL.LU R176, [R1+0x4160] ;  /* 0x0041600001b07983 */ /* 0x002ee80000300800 */
[----:B----4-:R-:W4:Y:S04]  /*11af0*/  LDL.LU.128 R172, [R1+0x4150] ;  /* 0x0041500001ac7983 */ /* 0x010f280000300c00 */
[----:B------:R-:W4:Y:S04]  /*11b00*/  LDL.LU.128 R168, [R1+0x4140] ;  /* 0x0041400001a87983 */ /* 0x000f280000300c00 */
[----:B------:R-:W4:Y:S04]  /*11b10*/  LDL.LU R167, [R1+0x4138] ;  /* 0x0041380001a77983 */ /* 0x000f280000300800 */
[----:B------:R-:W4:Y:S04]  /*11b20*/  LDL.LU.64 R164, [R1+0x4130] ;  /* 0x0041300001a47983 */ /* 0x000f280000300a00 */
[----:B------:R-:W4:Y:S04]  /*11b30*/  LDL.LU.128 R156, [R1+0x4110] ;  /* 0x00411000019c7983 */ /* 0x000f280000300c00 */
[----:B------:R-:W4:Y:S04]  /*11b40*/  LDL.LU.128 R112, [R1+0x40d0] ;  /* 0x0040d00001707983 */ /* 0x000f280000300c00 */
[----:B------:R-:W4:Y:S04]  /*11b50*/  LDL.LU R121, [R1+0x5d4] ;  /* 0x0005d40001797983 */ /* 0x000f280000300800 */
[----:B------:R-:W4:Y:S04]  /*11b60*/  LDL.LU R122, [R1+0x5d8] ;  /* 0x0005d800017a7983 */ /* 0x000f280000300800 */
[----:B------:R-:W4:Y:S04]  /*11b70*/  LDL.LU R123, [R1+0x5dc] ;  /* 0x0005dc00017b7983 */ /* 0x000f280000300800 */
[----:B--2---:R0:W-:Y:S04]  /*11b80*/  STL [R1+0x4100], R152 ;  /* 0x0041009801007387 */ /* 0x0041e80000100800 */
[----:B0-----:R-:W2:Y:S04]  /*11b90*/  LDL.LU R152, [R1+0x4100] ;  /* 0x0041000001987983 */ /* 0x001ea80000300800 */
[----:B------:R0:W-:Y:S04]  /*11ba0*/  STL.128 [R1+0x40e0], R116 ;  /* 0x0040e07401007387 */ /* 0x0001e80000100c00 */
[----:B------:R1:W-:Y:S04]  /*11bb0*/  STL.128 [R1+0x3f90], R160 ;  /* 0x003f90a001007387 */ /* 0x0003e80000100c00 */
[----:B0-----:R-:W2:Y:S04]  /*11bc0*/  LDL.LU.128 R116, [R1+0x40e0] ;  /* 0x0040e00001747983 */ /* 0x001ea80000300c00 */
[----:B-1----:R-:W2:Y:S04]  /*11bd0*/  LDL.128 R160, [R1+0x3d0] ;  /* 0x0003d00001a07983 */ /* 0x002ea80000100c00 */
        /* <DEDUP_REMOVED lines=10> */
[----:B------:R1:W-:Y:S04]  /*11c80*/  STL.128 [R1+0x4820], R12 ;  /* 0x0048200c01007387 */ /* 0x0003e80000100c00 */
[----:B------:R1:W-:Y:S04]  /*11c90*/  STL.128 [R1+0x4810], R8 ;  /* 0x0048100801007387 */ /* 0x0003e80000100c00 */
[----:B------:R1:W-:Y:S04]  /*11ca0*/  STL.64 [R1+0x4800], R4 ;  /* 0x0048000401007387 */ /* 0x0003e80000100a00 */
        /* <DEDUP_REMOVED lines=16> */
[----:B---3--:R3:W-:Y:S04]  /*11db0*/  STL.128 [R1+0x4060], R84 ;  /* 0x0040605401007387 */ /* 0x0087e80000100c00 */
[----:B------:R3:W-:Y:S04]  /*11dc0*/  STL.128 [R1+0x4050], R80 ;  /* 0x0040505001007387 */ /* 0x0007e80000100c00 */
[----:B------:R3:W-:Y:S04]  /*11dd0*/  STL.128 [R1+0x4040], R76 ;  /* 0x0040404c01007387 */ /* 0x0007e80000100c00 */
[----:B------:R3:W-:Y:S04]  /*11de0*/  STL.128 [R1+0x4030], R72 ;  /* 0x0040304801007387 */ /* 0x0007e80000100c00 */
[----:B------:R3:W-:Y:S04]  /*11df0*/  STL.128 [R1+0x4020], R68 ;  /* 0x0040204401007387 */ /* 0x0007e80000100c00 */
[----:B------:R3:W-:Y:S04]  /*11e00*/  STL.128 [R1+0x4010], R64 ;  /* 0x0040104001007387 */ /* 0x0007e80000100c00 */
[----:B------:R3:W-:Y:S04]  /*11e10*/  STL.128 [R1+0x4000], R60 ;  /* 0x0040003c01007387 */ /* 0x0007e80000100c00 */
[----:B------:R3:W-:Y:S04]  /*11e20*/  STL [R1+0x3ff0], R59 ;  /* 0x003ff03b01007387 */ /* 0x0007e80000100800 */
        /* <DEDUP_REMOVED lines=9> */
[----:B------:R-:W2:Y:S04]  /*11ec0*/  LDL.LU.64 R18, [R1+0x4830] ;  /* 0x0048300001127983 */ /* 0x000ea80000300a00 */
[----:B------:R-:W2:Y:S04]  /*11ed0*/  LDL.LU.128 R12, [R1+0x4820] ;  /* 0x00482000010c7983 */ /* 0x000ea80000300c00 */
[----:B------:R-:W2:Y:S04]  /*11ee0*/  LDL.LU.128 R8, [R1+0x4810] ;  /* 0x0048100001087983 */ /* 0x000ea80000300c00 */
[----:B------:R-:W2:Y:S04]  /*11ef0*/  LDL.LU.64 R4, [R1+0x4800] ;  /* 0x0048000001047983 */ /* 0x000ea80000300a00 */
[----:B------:R-:W2:Y:S04]  /*11f00*/  LDL.LU.128 R224, [R1+0x47f0] ;  /* 0x0047f00001e07983 */ /* 0x000ea80000300c00 */
        /* <DEDUP_REMOVED lines=11> */
[----:B----4-:R-:W4:Y:S04]  /*11fc0*/  LDL.LU.128 R100, [R1+0x40a0] ;  /* 0x0040a00001647983 */ /* 0x010f280000300c00 */
[----:B------:R-:W4:Y:S04]  /*11fd0*/  LDL.LU.128 R96, [R1+0x4090] ;  /* 0x0040900001607983 */ /* 0x000f280000300c00 */
[----:B------:R-:W4:Y:S04]  /*11fe0*/  LDL.LU.128 R92, [R1+0x4080] ;  /* 0x00408000015c7983 */ /* 0x000f280000300c00 */
[----:B------:R-:W4:Y:S04]  /*11ff0*/  LDL.LU.128 R88, [R1+0x4070] ;  /* 0x0040700001587983 */ /* 0x000f280000300c00 */
[----:B---3--:R-:W3:Y:S04]  /*12000*/  LDL.LU.128 R84, [R1+0x4060] ;  /* 0x0040600001547983 */ /* 0x008ee80000300c00 */
[----:B------:R-:W3:Y:S04]  /*12010*/  LDL.LU.128 R80, [R1+0x4050] ;  /* 0x0040500001507983 */ /* 0x000ee80000300c00 */
[----:B------:R-:W3:Y:S04]  /*12020*/  LDL.LU.128 R76, [R1+0x4040] ;  /* 0x00404000014c7983 */ /* 0x000ee80000300c00 */
[----:B------:R-:W3:Y:S04]  /*12030*/  LDL.LU.128 R72, [R1+0x4030] ;  /* 0x0040300001487983 */ /* 0x000ee80000300c00 */
[----:B------:R-:W3:Y:S04]  /*12040*/  LDL.LU.128 R68, [R1+0x4020] ;  /* 0x0040200001447983 */ /* 0x000ee80000300c00 */
[----:B------:R-:W3:Y:S04]  /*12050*/  LDL.LU.128 R64, [R1+0x4010] ;  /* 0x0040100001407983 */ /* 0x000ee80000300c00 */
[----:B------:R-:W3:Y:S04]  /*12060*/  LDL.LU.128 R60, [R1+0x4000] ;  /* 0x00400000013c7983 */ /* 0x000ee80000300c00 */
[----:B------:R-:W3:Y:S04]  /*12070*/  LDL.LU R59, [R1+0x3ff0] ;  /* 0x003ff000013b7983 */ /* 0x000ee80000300800 */
[----:B------:R-:W-:Y:S04]  /*12080*/  STL.128 [R1+0x3fe0], R180 ;  /* 0x003fe0b401007387 */ /* 0x000fe80000100c00 */
[----:B------:R-:W-:Y:S04]  /*12090*/  STL [R1+0x3fd0], R176 ;  /* 0x003fd0b001007387 */ /* 0x000fe80000100800 */
[----:B------:R-:W-:Y:S04]  /*120a0*/  STL.128 [R1+0x3fc0], R172 ;  /* 0x003fc0ac01007387 */ /* 0x000fe80000100c00 */
[----:B------:R-:W-:Y:S04]  /*120b0*/  STL.128 [R1+0x3fb0], R168 ;  /* 0x003fb0a801007387 */ /* 0x000fe80000100c00 */
[----:B------:R-:W-:Y:S04]  /*120c0*/  STL [R1+0x3fa8], R167 ;  /* 0x003fa8a701007387 */ /* 0x000fe80000100800 */
[----:B------:R-:W-:Y:S04]  /*120d0*/  STL.64 [R1+0x3fa0], R164 ;  /* 0x003fa0a401007387 */ /* 0x000fe80000100a00 */
[----:B------:R0:W-:Y:S04]  /*120e0*/  STL.128 [R1+0x3f80], R156 ;  /* 0x003f809c01007387 */ /* 0x0001e80000100c00 */
[----:B--2---:R-:W-:Y:S04]  /*120f0*/  STL [R1+0x3f70], R152 ;  /* 0x003f709801007387 */ /* 0x004fe80000100800 */
[----:B------:R1:W-:Y:S04]  /*12100*/  STL.128 [R1+0x3f50], R120 ;  /* 0x003f507801007387 */ /* 0x0003e80000100c00 */
[----:B------:R2:W-:Y:S04]  /*12110*/  STL.128 [R1+0x3f40], R116 ;  /* 0x003f407401007387 */ /* 0x0005e80000100c00 */
[----:B------:R2:W-:Y:S04]  /*12120*/  STL.128 [R1+0x3f30], R112 ;  /* 0x003f307001007387 */ /* 0x0005e80000100c00 */
[----:B------:R-:W-:Y:S04]  /*12130*/  STL [R1+0x5e4], R161 ;  /* 0x0005e4a101007387 */ /* 0x000fe80000100800 */
[----:B------:R2:W-:Y:S04]  /*12140*/  STL.64 [R1+0x5e8], R162 ;  /* 0x0005e8a201007387 */ /* 0x0005e80000100a00 */
[----:B0-----:R-:W3:Y:S04]  /*12150*/  LDL.LU.128 R156, [R1+0x3f80] ;  /* 0x003f8000019c7983 */ /* 0x001ee80000300c00 */
[----:B-1----:R-:W3:Y:S04]  /*12160*/  LDL.LU.128 R120, [R1+0x3f50] ;  /* 0x003f500001787983 */ /* 0x002ee80000300c00 */
[----:B--2---:R-:W2:Y:S04]  /*12170*/  LDL.LU.128 R116, [R1+0x3f40] ;  /* 0x003f400001747983 */ /* 0x004ea80000300c00 */
[----:B------:R-:W2:Y:S04]  /*12180*/  LDL.LU.128 R112, [R1+0x3f30] ;  /* 0x003f300001707983 */ /* 0x000ea80000300c00 */
[----:B------:R-:W2:Y:S04]  /*12190*/  LDL.LU R125, [R1+0x5e4] ;  /* 0x0005e400017d7983 */ /* 0x000ea80000300800 */
[----:B------:R-:W2:Y:S04]  /*121a0*/  LDL.LU R126, [R1+0x5e8] ;  /* 0x0005e800017e7983 */ /* 0x000ea80000300800 */
[----:B------:R-:W2:Y:S01]  /*121b0*/  LDL.LU R127, [R1+0x5ec] ;  /* 0x0005ec00017f7983 */ /* 0x000ea20000300800 */
[----:B------:R-:W-:-:S03]  /*121c0*/  IMAD.MOV.U32 R124, RZ, RZ, R160 ;  /* 0x000000ffff7c7224 */ /* 0x000fc600078e00a0 */
[----:B------:R-:W2:Y:S04]  /*121d0*/  LDL.LU.128 R160, [R1+0x3f90] ;  /* 0x003f900001a07983 */ /* 0x000ea80000300c00 */
[----:B------:R-:W2:Y:S04]  /*121e0*/  LDL.LU R152, [R1+0x3f70] ;  /* 0x003f700001987983 */ /* 0x000ea80000300800 */
[----:B------:R-:W2:Y:S04]  /*121f0*/  LDL.LU R176, [R1+0x3fd0] ;  /* 0x003fd00001b07983 */ /* 0x000ea80000300800 */
[----:B------:R-:W2:Y:S04]  /*12200*/  LDL.LU.128 R172, [R1+0x3fc0] ;  /* 0x003fc00001ac7983 */ /* 0x000ea80000300c00 */
[----:B------:R-:W2:Y:S04]  /*12210*/  LDL.LU.128 R168, [R1+0x3fb0] ;  /* 0x003fb00001a87983 */ /* 0x000ea80000300c00 */
[----:B------:R-:W2:Y:S04]  /*12220*/  LDL.LU R167, [R1+0x3fa8] ;  /* 0x003fa80001a77983 */ /* 0x000ea80000300800 */
[----:B------:R-:W2:Y:S04]  /*12230*/  LDL.LU.64 R164, [R1+0x3fa0] ;  /* 0x003fa00001a47983 */ /* 0x000ea80000300a00 */
[----:B------:R-:W2:Y:S04]  /*12240*/  LDL.LU.128 R180, [R1+0x3fe0] ;  /* 0x003fe00001b47983 */ /* 0x000ea80000300c00 */
[----:B------:R-:W-:Y:S04]  /*12250*/  STL [R1+0x3e0], R53 ;  /* 0x0003e03501007387 */ /* 0x000fe80000100800 */
[----:B------:R-:W-:Y:S04]  /*12260*/  STL [R1+0x3e4], R54 ;  /* 0x0003e43601007387 */ /* 0x000fe80000100800 */
[----:B------:R-:W-:Y:S04]  /*12270*/  STL [R1+0x3e8], R55 ;  /* 0x0003e83701007387 */ /* 0x000fe80000100800 */
[----:B------:R-:W-:Y:S04]  /*12280*/  STL [R1+0x3ec], R50 ;  /* 0x0003ec3201007387 */ /* 0x000fe80000100800 */
[----:B------:R0:W-:Y:S04]  /*12290*/  STL.128 [R1+0x3f20], R108 ;  /* 0x003f206c01007387 */ /* 0x0001e80000100c00 */
[----:B------:R1:W-:Y:S04]  /*122a0*/  STL.128 [R1+0x3f10], R104 ;  /* 0x003f106801007387 */ /* 0x0003e80000100c00 */
[----:B----4-:R4:W-:Y:S04]  /*122b0*/  STL.128 [R1+0x3f00], R100 ;  /* 0x003f006401007387 */ /* 0x0109e80000100c00 */
        /* <DEDUP_REMOVED lines=8> */
[----:B0-----:R-:W2:Y:S04]  /*12340*/  LDL.LU.128 R108, [R1+0x3f20] ;  /* 0x003f2000016c7983 */ /* 0x001ea80000300c00 */
[----:B-1----:R-:W2:Y:S04]  /*12350*/  LDL.LU.128 R104, [R1+0x3f10] ;  /* 0x003f100001687983 */ /* 0x002ea80000300c00 */
        /* <DEDUP_REMOVED lines=9> */
[----:B------:R0:W-:Y:S04]  /*123f0*/  STL.128 [R1+0x3e00], R156 ;  /* 0x003e009c01007387 */ /* 0x0001e80000100c00 */
[----:B------:R1:W-:Y:S04]  /*12400*/  STL.128 [R1+0x3dc0], R120 ;  /* 0x003dc07801007387 */ /* 0x0003e80000100c00 */
[----:B--2---:R2:W-:Y:S04]  /*12410*/  STL.128 [R1+0x3db0], R116 ;  /* 0x003db07401007387 */ /* 0x0045e80000100c00 */
[----:B------:R2:W-:Y:S04]  /*12420*/  STL.128 [R1+0x3da0], R112 ;  /* 0x003da07001007387 */ /* 0x0005e80000100c00 */
[----:B0-----:R-:W3:Y:S04]  /*12430*/  LDL.128 R156, [R1+0x3e0] ;  /* 0x0003e000019c7983 */ /* 0x001ee80000100c00 */
[----:B-1----:R-:W3:Y:S04]  /*12440*/  LDL.LU.128 R120, [R1+0x3dc0] ;  /* 0x003dc00001787983 */ /* 0x002ee80000300c00 */
[----:B------:R0:W-:Y:S04]  /*12450*/  STL.128 [R1+0x3dd0], R124 ;  /* 0x003dd07c01007387 */ /* 0x0001e80000100c00 */
[----:B--2---:R-:W2:Y:S04]  /*12460*/  LDL.LU.128 R116, [R1+0x3db0] ;  /* 0x003db00001747983 */ /* 0x004ea80000300c00 */
[----:B------:R-:W2:Y:S04]  /*12470*/  LDL.LU.128 R112, [R1+0x3da0] ;  /* 0x003da00001707983 */ /* 0x000ea80000300c00 */
[----:B0-----:R-:W2:Y:S04]  /*12480*/  LDL.LU.128 R124, [R1+0x3dd0] ;  /* 0x003dd000017c7983 */ /* 0x001ea80000300c00 */
[----:B------:R0:W-:Y:S04]  /*12490*/  STL.128 [R1+0x3e70], R64 ;  /* 0x003e704001007387 */ /* 0x0001e80000100c00 */
[----:B------:R1:W-:Y:S04]  /*124a0*/  STL.128 [R1+0x3e60], R60 ;  /* 0x003e603c01007387 */ /* 0x0003e80000100c00 */
[----:B------:R1:W-:Y:S04]  /*124b0*/  STL [R1+0x3e54], R59 ;  /* 0x003e543b01007387 */ /* 0x0003e80000100800 */
[----:B0-----:R-:W2:Y:S04]  /*124c0*/  LDL.LU.128 R64, [R1+0x3e70] ;  /* 0x003e700001407983 */ /* 0x001ea80000300c00 */
[----:B-1----:R-:W2:Y:S04]  /*124d0*/  LDL.LU.128 R60, [R1+0x3e60] ;  /* 0x003e6000013c7983 */ /* 0x002ea80000300c00 */
[----:B------:R-:W2:Y:S04]  /*124e0*/  LDL.LU R59, [R1+0x3e54] ;  /* 0x003e5400013b7983 */ /* 0x000ea80000300800 */
[----:B------:R-:W-:Y:S04]  /*124f0*/  STL [R1+0x3f0], R51 ;  /* 0x0003f03301007387 */ /* 0x000fe80000100800 */
[----:B------:R-:W-:Y:S04]  /*12500*/  STL [R1+0x3f4], R52 ;  /* 0x0003f43401007387 */ /* 0x000fe80000100800 */
[----:B------:R-:W-:Y:S04]  /*12510*/  STL [R1+0x3f8], R47 ;  /* 0x0003f82f01007387 */ /* 0x000fe80000100800 */
[----:B------:R-:W-:Y:S04]  /*12520*/  STL [R1+0x3fc], R48 ;  /* 0x0003fc3001007387 */ /* 0x000fe80000100800 */
[----:B------:R0:W-:Y:S04]  /*12530*/  STL.128 [R1+0x3b70], R36 ;  /* 0x003b702401007387 */ /* 0x0001e80000100c00 */
[----:B------:R1:W-:Y:S04]  /*12540*/  STL.128 [R1+0x3b60], R32 ;  /* 0x003b602001007387 */ /* 0x0003e80000100c00 */
[----:B0-----:R-:W2:Y:S04]  /*12550*/  LDL.LU.128 R36, [R1+0x3b70] ;  /* 0x003b700001247983 */ /* 0x001ea80000300c00 */
[----:B-1----:R-:W2:Y:S04]  /*12560*/  LDL.LU.128 R32, [R1+0x3b60] ;  /* 0x003b600001207983 */ /* 0x002ea80000300c00 */
        /* <DEDUP_REMOVED lines=10> */
[----:B------:R-:W-:Y:S04]  /*12610*/  STL.128 [R1+0x3cf0], R68 ;  /* 0x003cf04401007387 */ /* 0x000fe80000100c00 */
        /* <DEDUP_REMOVED lines=9> */
[----:B------:R-:W-:Y:S04]  /*126b0*/  STL [R1+0x5f4], R157 ;  /* 0x0005f49d01007387 */ /* 0x000fe80000100800 */
[----:B------:R-:W-:Y:S04]  /*126c0*/  STL.64 [R1+0x5f8], R158 ;  /* 0x0005f89e01007387 */ /* 0x000fe80000100a00 */
[----:B------:R-:W-:Y:S04]  /*126d0*/  STL.128 [R1+0x3c90], R120 ;  /* 0x003c907801007387 */ /* 0x000fe80000100c00 */
[----:B--2---:R-:W-:Y:S04]  /*126e0*/  STL.128 [R1+0x3c80], R116 ;  /* 0x003c807401007387 */ /* 0x004fe80000100c00 */
[----:B------:R0:W-:Y:S04]  /*126f0*/  STL.128 [R1+0x3c70], R112 ;  /* 0x003c707001007387 */ /* 0x0001e80000100c00 */
[----:B------:R-:W2:Y:S04]  /*12700*/  LDL.LU.128 R72, [R1+0x3d00] ;  /* 0x003d000001487983 */ /* 0x000ea80000300c00 */
[----:B------:R1:W-:Y:S04]  /*12710*/  STL.128 [R1+0x3ca0], R124 ;  /* 0x003ca07c01007387 */ /* 0x0003e80000100c00 */
[----:B------:R-:W2:Y:S04]  /*12720*/  LDL.LU R129, [R1+0x5f4] ;  /* 0x0005f40001817983 */ /* 0x000ea80000300800 */
[----:B------:R-:W2:Y:S04]  /*12730*/  LDL.LU R130, [R1+0x5f8] ;  /* 0x0005f80001827983 */ /* 0x000ea80000300800 */
[----:B------:R-:W2:Y:S04]  /*12740*/  LDL.LU R131, [R1+0x5fc] ;  /* 0x0005fc0001837983 */ /* 0x000ea80000300800 */
[----:B0-----:R-:W2:Y:S04]  /*12750*/  LDL.128 R112, [R1+0x3f0] ;  /* 0x0003f00001707983 */ /* 0x001ea80000100c00 */
[----:B-1----:R-:W2:Y:S04]  /*12760*/  LDL.LU.128 R124, [R1+0x3ca0] ;  /* 0x003ca000017c7983 */ /* 0x002ea80000300c00 */
[----:B------:R-:W2:Y:S04]  /*12770*/  LDL.LU.128 R120, [R1+0x3c90] ;  /* 0x003c900001787983 */ /* 0x000ea80000300c00 */
[----:B------:R-:W2:Y:S04]  /*12780*/  LDL.LU.128 R116, [R1+0x3c80] ;  /* 0x003c800001747983 */ /* 0x000ea80000300c00 */
[----:B------:R-:W2:Y:S04]  /*12790*/  LDL.LU.128 R68, [R1+0x3cf0] ;  /* 0x003cf00001447983 */ /* 0x000ea80000300c00 */
[----:B------:R0:W-:Y:S04]  /*127a0*/  STL.128 [R1+0x3ce0], R64 ;  /* 0x003ce04001007387 */ /* 0x0001e80000100c00 */
[----:B------:R1:W-:Y:S04]  /*127b0*/  STL.128 [R1+0x3cd0], R60 ;  /* 0x003cd03c01007387 */ /* 0x0003e80000100c00 */
[----:B------:R1:W-:Y:S04]  /*127c0*/  STL [R1+0x3cc0], R59 ;  /* 0x003cc03b01007387 */ /* 0x0003e80000100800 */
[----:B0-----:R-:W2:Y:S04]  /*127d0*/  LDL.LU.128 R64, [R1+0x3ce0] ;  /* 0x003ce00001407983 */ /* 0x001ea80000300c00 */
[----:B-1----:R-:W2:Y:S04]  /*127e0*/  LDL.LU.128 R60, [R1+0x3cd0] ;  /* 0x003cd000013c7983 */ /* 0x002ea80000300c00 */
[----:B------:R-:W2:Y:S01]  /*127f0*/  LDL.LU R59, [R1+0x3cc0] ;  /* 0x003cc000013b7983 */ /* 0x000ea20000300800 */
[----:B------:R-:W-:-:S03]  /*12800*/  IMAD.MOV.U32 R128, RZ, RZ, R156 ;  /* 0x000000ffff807224 */ /* 0x000fc600078e009c */
[----:B------:R-:W-:Y:S04]  /*12810*/  STL [R1+0x400], R49 ;  /* 0x0004003101007387 */ /* 0x000fe80000100800 */
[----:B------:R-:W-:Y:S04]  /*12820*/  STL [R1+0x404], R44 ;  /* 0x0004042c01007387 */ /* 0x000fe80000100800 */
[----:B------:R-:W-:Y:S04]  /*12830*/  STL [R1+0x408], R45 ;  /* 0x0004082d01007387 */ /* 0x000fe80000100800 */
[----:B------:R-:W-:Y:S04]  /*12840*/  STL [R1+0x40c], R46 ;  /* 0x00040c2e01007387 */ /* 0x000fe80000100800 */
[----:B------:R0:W-:Y:S04]  /*12850*/  STL.128 [R1+0x3b80], R40 ;  /* 0x003b802801007387 */ /* 0x0001e80000100c00 */
[----:B------:R1:W-:Y:S04]  /*12860*/  STL.128 [R1+0x39b0], R36 ;  /* 0x0039b02401007387 */ /* 0x0003e80000100c00 */
[----:B------:R1:W-:Y:S04]  /*12870*/  STL.128 [R1+0x39a0], R32 ;  /* 0x0039a02001007387 */ /* 0x0003e80000100c00 */
[----:B------:R1:W-:Y:S04]  /*12880*/  STL.64 [R1+0x3af0], R4 ;  /* 0x003af00401007387 */ /* 0x0003e80000100a00 */
[----:B0-----:R-:W2:Y:S04]  /*12890*/  LDL.LU.128 R40, [R1+0x3b80] ;  /* 0x003b800001287983 */ /* 0x001ea80000300c00 */
[----:B-1----:R-:W2:Y:S04]  /*128a0*/  LDL.LU.128 R36, [R1+0x39b0] ;  /* 0x0039b00001247983 */ /* 0x002ea80000300c00 */
[----:B------:R-:W2:Y:S04]  /*128b0*/  LDL.LU.128 R32, [R1+0x39a0] ;  /* 0x0039a00001207983 */ /* 0x000ea80000300c00 */
[----:B------:R-:W2:Y:S04]  /*128c0*/  LDL.LU.64 R4, [R1+0x3af0] ;  /* 0x003af00001047983 */ /* 0x000ea80000300a00 */
[----:B------:R0:W-:Y:S04]  /*128d0*/  STL.128 [R1+0x3b50], R28 ;  /* 0x003b501c01007387 */ /* 0x0001e80000100c00 */
[----:B------:R1:W-:Y:S04]  /*128e0*/  STL.128 [R1+0x3b40], R24 ;  /* 0x003b401801007387 */ /* 0x0003e80000100c00 */
[----:B------:R1:W-:Y:S04]  /*128f0*/  STL.128 [R1+0x3b30], R20 ;  /* 0x003b301401007387 */ /* 0x0003e80000100c00 */
[----:B------:R1:W-:Y:S04]  /*12900*/  STL.64 [R1+0x3b20], R18 ;  /* 0x003b201201007387 */ /* 0x0003e80000100a00 */
[----:B------:R1:W-:Y:S04]  /*12910*/  STL.128 [R1+0x3b10], R12 ;  /* 0x003b100c01007387 */ /* 0x0003e80000100c00 */
[----:B------:R1:W-:Y:S04]  /*12920*/  STL.128 [R1+0x3b00], R8 ;  /* 0x003b000801007387 */ /* 0x0003e80000100c00 */
[----:B0-----:R-:W2:Y:S04]  /*12930*/  LDL.LU.128 R28, [R1+0x3b50] ;  /* 0x003b5000011c7983 */ /* 0x001ea80000300c00 */
[----:B-1----:R-:W2:Y:S04]  /*12940*/  LDL.LU.128 R24, [R1+0x3b40] ;  /* 0x003b400001187983 */ /* 0x002ea80000300c00 */
[----:B------:R-:W2:Y:S04]  /*12950*/  LDL.LU.128 R20, [R1+0x3b30] ;  /* 0x003b300001147983 */ /* 0x000ea80000300c00 */
[----:B------:R-:W2:Y:S04]  /*12960*/  LDL.LU.64 R18, [R1+0x3b20] ;  /* 0x003b200001127983 */ /* 0x000ea80000300a00 */
[----:B------:R-:W2:Y:S04]  /*12970*/  LDL.LU.128 R12, [R1+0x3b10] ;  /* 0x003b1000010c7983 */ /* 0x000ea80000300c00 */
[----:B------:R-:W2:Y:S04]  /*12980*/  LDL.LU.128 R8, [R1+0x3b00] ;  /* 0x003b000001087983 */ /* 0x000ea80000300c00 */
[----:B------:R0:W-:Y:S04]  /*12990*/  STL.128 [R1+0x3f60], R148 ;  /* 0x003f609401007387 */ /* 0x0001e80000100c00 */
[----:B------:R1:W-:Y:S04]  /*129a0*/  STL.128 [R1+0x3e10], R160 ;  /* 0x003e10a001007387 */ /* 0x0003e80000100c00 */
[----:B------:R1:W-:Y:S04]  /*129b0*/  STL [R1+0x3df0], R152 ;  /* 0x003df09801007387 */ /* 0x0003e80000100800 */
[----:B------:R-:W2:Y:S04]  /*129c0*/  LDL.LU.128 R156, [R1+0x3e00] ;  /* 0x003e0000019c7983 */ /* 0x000ea80000300c00 */
[----:B0-----:R-:W2:Y:S04]  /*129d0*/  LDL.LU.128 R148, [R1+0x3f60] ;  /* 0x003f600001947983 */ /* 0x001ea80000300c00 */
[----:B-1----:R-:W2:Y:S04]  /*129e0*/  LDL.LU.128 R160, [R1+0x3e10] ;  /* 0x003e100001a07983 */ /* 0x002ea80000300c00 */
[----:B------:R-:W2:Y:S04]  /*129f0*/  LDL.LU R152, [R1+0x3df0] ;  /* 0x003df00001987983 */ /* 0x000ea80000300800 */
        /* <DEDUP_REMOVED lines=9> */
[----:B0-----:R-:W3:Y:S04]  /*12a90*/  LDL.LU.128 R108, [R1+0x3c60] ;  /* 0x003c6000016c7983 */ /* 0x001ee80000300c00 */
[----:B-1----:R-:W3:Y:S04]  /*12aa0*/  LDL.LU.128 R104, [R1+0x3c50] ;  /* 0x003c500001687983 */ /* 0x002ee80000300c00 */
[----:B----4-:R-:W4:Y:S04]  /*12ab0*/  LDL.LU.128 R100, [R1+0x3c40] ;  /* 0x003c400001647983 */ /* 0x010f280000300c00 */
[----:B------:R-:W4:Y:S04]  /*12ac0*/  LDL.LU.128 R96, [R1+0x3c30] ;  /* 0x003c300001607983 */ /* 0x000f280000300c00 */
[----:B------:R-:W4:Y:S04]  /*12ad0*/  LDL.LU.128 R92, [R1+0x3c20] ;  /* 0x003c2000015c7983 */ /* 0x000f280000300c00 */
[----:B--2---:R-:W-:Y:S04]  /*12ae0*/  STL.128 [R1+0x3bd0], R72 ;  /* 0x003bd04801007387 */ /* 0x004fe80000100c00 */
[----:B------:R-:W2:Y:S04]  /*12af0*/  LDL.LU.128 R88, [R1+0x3c10] ;  /* 0x003c100001587983 */ /* 0x000ea80000300c00 */
[----:B---3--:R-:W3:Y:S04]  /*12b00*/  LDL.LU.128 R84, [R1+0x3c00] ;  /* 0x003c000001547983 */ /* 0x008ee80000300c00 */
[----:B------:R-:W3:Y:S04]  /*12b10*/  LDL.LU.128 R80, [R1+0x3bf0] ;  /* 0x003bf00001507983 */ /* 0x000ee80000300c00 */
[----:B------:R0:W-:Y:S01]  /*12b20*/  STL.128 [R1+0x3cb0], R128 ;  /* 0x003cb08001007387 */ /* 0x0001e20000100c00 */
[----:B------:R-:W-:-:S03]  /*12b30*/  IMAD.MOV.U32 R132, RZ, RZ, R112 ;  /* 0x000000ffff847224 */ /* 0x000fc600078e0070 */
[----:B------:R-:W3:Y:S01]  /*12b40*/  LDL.LU.128 R76, [R1+0x3be0] ;  /* 0x003be000014c7983 */ /* 0x000ee20000300c00 */
[----:B------:R-:W-:Y:S02]  /*12b50*/  IMAD.MOV.U32 R133, RZ, RZ, R113 ;  /* 0x000000ffff857224 */ /* 0x000fe400078e0071 */
[----:B------:R-:W-:Y:S01]  /*12b60*/  IMAD.MOV.U32 R134, RZ, RZ, R114 ;  /* 0x000000ffff867224 */ /* 0x000fe200078e0072 */
[----:B------:R-:W-:Y:S01]  /*12b70*/  STL.128 [R1+0x3ad0], R124 ;  /* 0x003ad07c01007387 */ /* 0x000fe20000100c00 */
[----:B------:R-:W-:-:S03]  /*12b80*/  IMAD.MOV.U32 R135, RZ, RZ, R115 ;  /* 0x000000ffff877224 */ /* 0x000fc600078e0073 */
[----:B------:R-:W-:Y:S04]  /*12b90*/  STL.128 [R1+0x3ac0], R120 ;  /* 0x003ac07801007387 */ /* 0x000fe80000100c00 */
[----:B------:R1:W-:Y:S04]  /*12ba0*/  STL.128 [R1+0x3ab0], R116 ;  /* 0x003ab07401007387 */ /* 0x0003e80000100c00 */
[----:B------:R1:W-:Y:S04]  /*12bb0*/  STL.128 [R1+0x3bc0], R68 ;  /* 0x003bc04401007387 */ /* 0x0003e80000100c00 */
[----:B0-----:R-:W3:Y:S04]  /*12bc0*/  LDL.LU.128 R128, [R1+0x3cb0] ;  /* 0x003cb00001807983 */ /* 0x001ee80000300c00 */
[----:B------:R-:W3:Y:S04]  /*12bd0*/  LDL.LU.128 R112, [R1+0x3c70] ;  /* 0x003c700001707983 */ /* 0x000ee80000300c00 */
[----:B------:R-:W3:Y:S04]  /*12be0*/  LDL.LU.128 R72, [R1+0x3bd0] ;  /* 0x003bd00001487983 */ /* 0x000ee80000300c00 */
[----:B-1----:R-:W3:Y:S04]  /*12bf0*/  LDL.128 R116, [R1+0x400] ;  /* 0x0004000001747983 */ /* 0x002ee80000100c00 */
[----:B------:R-:W3:Y:S04]  /*12c00*/  LDL.LU.128 R124, [R1+0x3ad0] ;  /* 0x003ad000017c7983 */ /* 0x000ee80000300c00 */
[----:B------:R-:W3:Y:S04]  /*12c10*/  LDL.LU.128 R120, [R1+0x3ac0] ;  /* 0x003ac00001787983 */ /* 0x000ee80000300c00 */
[----:B------:R-:W3:Y:S04]  /*12c20*/  LDL.LU.128 R68, [R1+0x3bc0] ;  /* 0x003bc00001447983 */ /* 0x000ee80000300c00 */
[----:B------:R0:W-:Y:S04]  /*12c30*/  STL.128 [R1+0x3bb0], R64 ;  /* 0x003bb04001007387 */ /* 0x0001e80000100c00 */
[----:B------:R1:W-:Y:S04]  /*12c40*/  STL.128 [R1+0x3ba0], R60 ;  /* 0x003ba03c01007387 */ /* 0x0003e80000100c00 */
[----:B------:R1:W-:Y:S04]  /*12c50*/  STL [R1+0x3b90], R59 ;  /* 0x003b903b01007387 */ /* 0x0003e80000100800 */
[----:B0-----:R-:W3:Y:S04]  /*12c60*/  LDL.LU.128 R64, [R1+0x3bb0] ;  /* 0x003bb00001407983 */ /* 0x001ee80000300c00 */
[----:B-1----:R-:W3:Y:S04]  /*12c70*/  LDL.LU.128 R60, [R1+0x3ba0] ;  /* 0x003ba000013c7983 */ /* 0x002ee80000300c00 */
[----:B------:R-:W3:Y:S04]  /*12c80*/  LDL.LU R59, [R1+0x3b90] ;  /* 0x003b9000013b7983 */ /* 0x000ee80000300800 */
[----:B------:R-:W-:Y:S04]  /*12c90*/  STL [R1+0x410], R41 ;  /* 0x0004102901007387 */ /* 0x000fe80000100800 */
[----:B------:R-:W-:Y:S04]  /*12ca0*/  STL [R1+0x414], R42 ;  /* 0x0004142a01007387 */ /* 0x000fe80000100800 */
[----:B------:R-:W-:Y:S04]  /*12cb0*/  STL [R1+0x418], R43 ;  /* 0x0004182b01007387 */ /* 0x000fe80000100800 */
[----:B------:R0:W-:Y:S04]  /*12cc0*/  STL [R1+0x39c0], R40 ;  /* 0x0039c02801007387 */ /* 0x0001e80000100800 */
[----:B------:R-:W-:Y:S04]  /*12cd0*/  STL [R1+0x41c], R38 ;  /* 0x00041c2601007387 */ /* 0x000fe80000100800 */
[----:B------:R1:W-:Y:S04]  /*12ce0*/  STL.64 [R1+0x3800], R36 ;  /* 0x0038002401007387 */ /* 0x0003e80000100a00 */
[----:B------:R1:W-:Y:S04]  /*12cf0*/  STL.128 [R1+0x37f0], R32 ;  /* 0x0037f02001007387 */ /* 0x0003e80000100c00 */
[----:B0-----:R-:W3:Y:S04]  /*12d00*/  LDL.LU R40, [R1+0x39c0] ;  /* 0x0039c00001287983 */ /* 0x001ee80000300800 */
[----:B-1----:R-:W3:Y:S04]  /*12d10*/  LDL.LU.64 R36, [R1+0x3800] ;  /* 0x0038000001247983 */ /* 0x002ee80000300a00 */
[----:B------:R-:W3:Y:S04]  /*12d20*/  LDL.LU.128 R32, [R1+0x37f0] ;  /* 0x0037f00001207983 */ /* 0x000ee80000300c00 */
[----:B------:R0:W-:Y:S04]  /*12d30*/  STL.128 [R1+0x3a90], R108 ;  /* 0x003a906c01007387 */ /* 0x0001e80000100c00 */
[----:B------:R1:W-:Y:S04]  /*12d40*/  STL.128 [R1+0x3a80], R104 ;  /* 0x003a806801007387 */ /* 0x0003e80000100c00 */
[----:B----4-:R4:W-:Y:S04]  /*12d50*/  STL.128 [R1+0x3a70], R100 ;  /* 0x003a706401007387 */ /* 0x0109e80000100c00 */
[----:B------:R4:W-:Y:S04]  /*12d60*/  STL.128 [R1+0x3a60], R96 ;  /* 0x003a606001007387 */ /* 0x0009e80000100c00 */
[----:B------:R4:W-:Y:S04]  /*12d70*/  STL.128 [R1+0x3a50], R92 ;  /* 0x003a505c01007387 */ /* 0x0009e80000100c00 */
[----:B0-----:R-:W4:Y:S04]  /*12d80*/  LDL.LU.128 R108, [R1+0x3a90] ;  /* 0x003a9000016c7983 */ /* 0x001f280000300c00 */
[----:B--2---:R0:W-:Y:S04]  /*12d90*/  STL.128 [R1+0x3a40], R88 ;  /* 0x003a405801007387 */ /* 0x0041e80000100c00 */
[----:B---3--:R2:W-:Y:S04]  /*12da0*/  STL.128 [R1+0x3a30], R84 ;  /* 0x003a305401007387 */ /* 0x0085e80000100c00 */
[----:B------:R3:W-:Y:S04]  /*12db0*/  STL.128 [R1+0x3a20], R80 ;  /* 0x003a205001007387 */ /* 0x0007e80000100c00 */
[----:B-1----:R-:W3:Y:S04]  /*12dc0*/  LDL.LU.128 R104, [R1+0x3a80] ;  /* 0x003a800001687983 */ /* 0x002ee80000300c00 */
[----:B----4-:R-:W4:Y:S04]  /*12dd0*/  LDL.LU.128 R100, [R1+0x3a70] ;  /* 0x003a700001647983 */ /* 0x010f280000300c00 */
[----:B------:R-:W-:Y:S04]  /*12de0*/  STL.128 [R1+0x3a10], R76 ;  /* 0x003a104c01007387 */ /* 0x000fe80000100c00 */
[----:B------:R-:W4:Y:S04]  /*12df0*/  LDL.LU.128 R96, [R1+0x3a60] ;  /* 0x003a600001607983 */ /* 0x000f280000300c00 */
[----:B------:R-:W4:Y:S04]  /*12e00*/  LDL.LU.128 R92, [R1+0x3a50] ;  /* 0x003a5000015c7983 */ /* 0x000f280000300c00 */
[----:B0-----:R-:W4:Y:S04]  /*12e10*/  LDL.LU.128 R88, [R1+0x3a40] ;  /* 0x003a400001587983 */ /* 0x001f280000300c00 */
[----:B--2---:R-:W2:Y:S04]  /*12e20*/  LDL.LU.128 R84, [R1+0x3a30] ;  /* 0x003a300001547983 */ /* 0x004ea80000300c00 */
[----:B------:R0:W-:Y:S04]  /*12e30*/  STL.128 [R1+0x3ae0], R128 ;  /* 0x003ae08001007387 */ /* 0x0001e80000100c00 */
[----:B------:R1:W-:Y:S04]  /*12e40*/  STL.128 [R1+0x3aa0], R112 ;  /* 0x003aa07001007387 */ /* 0x0003e80000100c00 */
[----:B------:R1:W-:Y:S01]  /*12e50*/  STL.128 [R1+0x3a00], R72 ;  /* 0x003a004801007387 */ /* 0x0003e20000100c00 */
[----:B------:R-:W-:-:S02]  /*12e60*/  IMAD.MOV.U32 R136, RZ, RZ, R116 ;  /* 0x000000ffff887224 */ /* 0x000fc400078e0074 */
[----:B------:R-:W-:Y:S01]  /*12e70*/  IMAD.MOV.U32 R137, RZ, RZ, R117 ;  /* 0x000000ffff897224 */ /* 0x000fe200078e0075 */
[----:B---3--:R-:W3:Y:S01]  /*12e80*/  LDL.LU.128 R80, [R1+0x3a20] ;  /* 0x003a200001507983 */ /* 0x008ee20000300c00 */
[----:B------:R-:W-:Y:S02]  /*12e90*/  IMAD.MOV.U32 R138, RZ, RZ, R118 ;  /* 0x000000ffff8a7224 */ /* 0x000fe400078e0076 */
[----:B------:R-:W-:Y:S01]  /*12ea0*/  IMAD.MOV.U32 R139, RZ, RZ, R119 ;  /* 0x000000ffff8b7224 */ /* 0x000fe200078e0077 */
[----:B------:R-:W-:Y:S04]  /*12eb0*/  STL.128 [R1+0x3910], R124 ;  /* 0x0039107c01007387 */ /* 0x000fe80000100c00 */
[----:B------:R1:W-:Y:S04]  /*12ec0*/  STL.128 [R1+0x3900], R120 ;  /* 0x0039007801007387 */ /* 0x0003e80000100c00 */
[----:B------:R1:W-:Y:S04]  /*12ed0*/  STL.128 [R1+0x39f0], R68 ;  /* 0x0039f04401007387 */ /* 0x0003e80000100c00 */
[----:B0-----:R-:W3:Y:S04]  /*12ee0*/  LDL.LU.128 R128, [R1+0x3ae0] ;  /* 0x003ae00001807983 */ /* 0x001ee80000300c00 */
[----:B------:R-:W3:Y:S04]  /*12ef0*/  LDL.LU.128 R116, [R1+0x3ab0] ;  /* 0x003ab00001747983 */ /* 0x000ee80000300c00 */
[----:B-1----:R-:W3:Y:S04]  /*12f00*/  LDL.LU.128 R112, [R1+0x3aa0] ;  /* 0x003aa00001707983 */ /* 0x002ee80000300c00 */
[----:B------:R-:W3:Y:S04]  /*12f10*/  LDL.LU.128 R76, [R1+0x3a10] ;  /* 0x003a1000014c7983 */ /* 0x000ee80000300c00 */
[----:B------:R-:W3:Y:S04]  /*12f20*/  LDL.LU.128 R72, [R1+0x3a00] ;  /* 0x003a000001487983 */ /* 0x000ee80000300c00 */
[----:B------:R-:W3:Y:S04]  /*12f30*/  LDL.128 R120, [R1+0x410] ;  /* 0x0004100001787983 */ /* 0x000ee80000100c00 */
        /* <DEDUP_REMOVED lines=8> */
[----:B------:R0:W-:Y:S04]  /*12fc0*/  STL.64 [R1+0x3930], R4 ;  /* 0x0039300401007387 */ /* 0x0001e80000100a00 */
[----:B------:R1:W-:Y:S04]  /*12fd0*/  STL.128 [R1+0x3990], R28 ;  /* 0x0039901c01007387 */ /* 0x0003e80000100c00 */
[----:B------:R1:W-:Y:S04]  /*12fe0*/  STL.128 [R1+0x3980], R24 ;  /* 0x0039801801007387 */ /* 0x0003e80000100c00 */
[----:B0-----:R-:W3:Y:S04]  /*12ff0*/  LDL.LU.64 R4, [R1+0x3930] ;  /* 0x0039300001047983 */ /* 0x001ee80000300a00 */
[----:B------:R0:W-:Y:S04]  /*13000*/  STL.128 [R1+0x3970], R20 ;  /* 0x0039701401007387 */ /* 0x0001e80000100c00 */
[----:B------:R0:W-:Y:S04]  /*13010*/  STL.64 [R1+0x3960], R18 ;  /* 0x0039601201007387 */ /* 0x0001e80000100a00 */
[----:B------:R0:W-:Y:S04]  /*13020*/  STL.128 [R1+0x3950], R12 ;  /* 0x0039500c01007387 */ /* 0x0001e80000100c00 */
[----:B------:R0:W-:Y:S04]  /*13030*/  STL.128 [R1+0x3940], R8 ;  /* 0x0039400801007387 */ /* 0x0001e80000100c00 */
[----:B-1----:R-:W3:Y:S04]  /*13040*/  LDL.LU.128 R28, [R1+0x3990] ;  /* 0x00399000011c7983 */ /* 0x002ee80000300c00 */
[----:B------:R-:W3:Y:S04]  /*13050*/  LDL.LU.128 R24, [R1+0x3980] ;  /* 0x0039800001187983 */ /* 0x000ee80000300c00 */
[----:B0-----:R-:W3:Y:S04]  /*13060*/  LDL.LU.128 R20, [R1+0x3970] ;  /* 0x0039700001147983 */ /* 0x001ee80000300c00 */
[----:B------:R-:W3:Y:S04]  /*13070*/  LDL.LU.64 R18, [R1+0x3960] ;  /* 0x0039600001127983 */ /* 0x000ee80000300a00 */
[----:B------:R-:W3:Y:S04]  /*13080*/  LDL.LU.128 R12, [R1+0x3950] ;  /* 0x00395000010c7983 */ /* 0x000ee80000300c00 */
[----:B------:R-:W3:Y:S04]  /*13090*/  LDL.LU.128 R8, [R1+0x3940] ;  /* 0x0039400001087983 */ /* 0x000ee80000300c00 */
[----:B------:R-:W-:Y:S04]  /*130a0*/  STL [R1+0x420], R39 ;  /* 0x0004202701007387 */ /* 0x000fe80000100800 */
[----:B------:R-:W-:Y:S04]  /*130b0*/  STL [R1+0x424], R40 ;  /* 0x0004242801007387 */ /* 0x000fe80000100800 */
[----:B------:R-:W-:Y:S04]  /*130c0*/  STL [R1+0x428], R35 ;  /* 0x0004282301007387 */ /* 0x000fe80000100800 */
[----:B------:R-:W-:Y:S04]  /*130d0*/  STL [R1+0x42c], R36 ;  /* 0x00042c2401007387 */ /* 0x000fe80000100800 */
[----:B------:R0:W-:Y:S04]  /*130e0*/  STL.128 [R1+0x38d0], R108 ;  /* 0x0038d06c01007387 */ /* 0x0001e80000100c00 */
[----:B------:R1:W-:Y:S04]  /*130f0*/  STL.128 [R1+0x38c0], R104 ;  /* 0x0038c06801007387 */ /* 0x0003e80000100c00 */
[----:B----4-:R4:W-:Y:S04]  /*13100*/  STL.128 [R1+0x38b0], R100 ;  /* 0x0038b06401007387 */ /* 0x0109e80000100c00 */
[----:B0-----:R-:W3:Y:S04]  /*13110*/  LDL.LU.128 R108, [R1+0x38d0] ;  /* 0x0038d000016c7983 */ /* 0x001ee80000300c00 */
[----:B------:R0:W-:Y:S04]  /*13120*/  STL.128 [R1+0x38a0], R96 ;  /* 0x0038a06001007387 */ /* 0x0001e80000100c00 */
[----:B------:R3:W-:Y:S04]  /*13130*/  STL.128 [R1+0x3890], R92 ;  /* 0x0038905c01007387 */ /* 0x0007e80000100c00 */
[----:B------:R3:W-:Y:S04]  /*13140*/  STL.128 [R1+0x3880], R88 ;  /* 0x0038805801007387 */ /* 0x0007e80000100c00 */
[----:B--2---:R2:W-:Y:S04]  /*13150*/  STL.128 [R1+0x3870], R84 ;  /* 0x0038705401007387 */ /* 0x0045e80000100c00 */
[----:B-1----:R-:W2:Y:S04]  /*13160*/  LDL.LU.128 R104, [R1+0x38c0] ;  /* 0x0038c00001687983 */ /* 0x002ea80000300c00 */
[----:B----4-:R-:W4:Y:S04]  /*13170*/  LDL.LU.128 R100, [R1+0x38b0] ;  /* 0x0038b00001647983 */ /* 0x010f280000300c00 */
[----:B0-----:R-:W4:Y:S04]  /*13180*/  LDL.LU.128 R96, [R1+0x38a0] ;  /* 0x0038a00001607983 */ /* 0x001f280000300c00 */
[----:B---3--:R-:W-:Y:S04]  /*13190*/  STL.128 [R1+0x3860], R80 ;  /* 0x0038605001007387 */ /* 0x008fe80000100c00 */
[----:B------:R-:W3:Y:S04]  /*131a0*/  LDL.LU.128 R92, [R1+0x3890] ;  /* 0x00389000015c7983 */ /* 0x000ee80000300c00 */
[----:B------:R-:W3:Y:S04]  /*131b0*/  LDL.LU.128 R88, [R1+0x3880] ;  /* 0x0038800001587983 */ /* 0x000ee80000300c00 */
[----:B--2---:R-:W2:Y:S04]  /*131c0*/  LDL.LU.128 R84, [R1+0x3870] ;  /* 0x0038700001547983 */ /* 0x004ea80000300c00 */
[----:B------:R0:W-:Y:S04]  /*131d0*/  STL.128 [R1+0x3920], R128 ;  /* 0x0039208001007387 */ /* 0x0001e80000100c00 */
[----:B------:R1:W-:Y:S04]  /*131e0*/  STL.128 [R1+0x38f0], R116 ;  /* 0x0038f07401007387 */ /* 0x0003e80000100c00 */
[----:B------:R1:W-:Y:S04]  /*131f0*/  STL.128 [R1+0x38e0], R112 ;  /* 0x0038e07001007387 */ /* 0x0003e80000100c00 */
[----:B------:R1:W-:Y:S04]  /*13200*/  STL.128 [R1+0x3850], R76 ;  /* 0x0038504c01007387 */ /* 0x0003e80000100c00 */
[----:B------:R1:W-:Y:S01]  /*13210*/  STL.128 [R1+0x3840], R72 ;  /* 0x0038404801007387 */ /* 0x0003e20000100c00 */
[----:B------:R-:W-:-:S03]  /*13220*/  IMAD.MOV.U32 R140, RZ, RZ, R120 ;  /* 0x000000ffff8c7224 */ /* 0x000fc600078e0078 */
[----:B0-----:R-:W2:Y:S01]  /*13230*/  LDL.LU.128 R128, [R1+0x3920] ;  /* 0x0039200001807983 */ /* 0x001ea20000300c00 */
[----:B------:R-:W-:Y:S02]  /*13240*/  IMAD.MOV.U32 R141, RZ, RZ, R121 ;  /* 0x000000ffff8d7224 */ /* 0x000fe400078e0079 */
[----:B------:R-:W-:Y:S01]  /*13250*/  IMAD.MOV.U32 R142, RZ, RZ, R122 ;  /* 0x000000ffff8e7224 */ /* 0x000fe200078e007a */
[----:B------:R0:W-:Y:S01]  /*13260*/  STL.128 [R1+0x3760], R124 ;  /* 0x0037607c01007387 */ /* 0x0001e20000100c00 */
[----:B------:R-:W-:-:S03]  /*13270*/  IMAD.MOV.U32 R143, RZ, RZ, R123 ;  /* 0x000000ffff8f7224 */ /* 0x000fc600078e007b */
[----:B------:R0:W-:Y:S04]  /*13280*/  STL.128 [R1+0x3830], R68 ;  /* 0x0038304401007387 */ /* 0x0001e80000100c00 */
[----:B------:R-:W2:Y:S04]  /*13290*/  LDL.LU.128 R120, [R1+0x3900] ;  /* 0x0039000001787983 */ /* 0x000ea80000300c00 */
[----:B-1----:R-:W2:Y:S04]  /*132a0*/  LDL.LU.128 R116, [R1+0x38f0] ;  /* 0x0038f00001747983 */ /* 0x002ea80000300c00 */
[----:B------:R-:W2:Y:S04]  /*132b0*/  LDL.LU.128 R112, [R1+0x38e0] ;  /* 0x0038e00001707983 */ /* 0x000ea80000300c00 */
[----:B------:R-:W2:Y:S04]  /*132c0*/  LDL.LU.128 R80, [R1+0x3860] ;  /* 0x0038600001507983 */ /* 0x000ea80000300c00 */
[----:B------:R-:W2:Y:S04]  /*132d0*/  LDL.LU.128 R76, [R1+0x3850] ;  /* 0x00385000014c7983 */ /* 0x000ea80000300c00 */
[----:B------:R-:W2:Y:S04]  /*132e0*/  LDL.LU.128 R72, [R1+0x3840] ;  /* 0x0038400001487983 */ /* 0x000ea80000300c00 */
[----:B0-----:R-:W2:Y:S04]  /*132f0*/  LDL.128 R124, [R1+0x420] ;  /* 0x00042000017c7983 */ /* 0x001ea80000100c00 */
[----:B------:R-:W2:Y:S04]  /*13300*/  LDL.LU.128 R68, [R1+0x3830] ;  /* 0x0038300001447983 */ /* 0x000ea80000300c00 */
[----:B------:R0:W-:Y:S04]  /*13310*/  STL.128 [R1+0x3820], R64 ;  /* 0x0038204001007387 */ /* 0x0001e80000100c00 */
[----:B------:R1:W-:Y:S04]  /*13320*/  STL.128 [R1+0x3810], R60 ;  /* 0x0038103c01007387 */ /* 0x0003e80000100c00 */
[----:B------:R1:W-:Y:S04]  /*13330*/  STL [R1+0x3808], R59 ;  /* 0x0038083b01007387 */ /* 0x0003e80000100800 */
[----:B0-----:R-:W2:Y:S04]  /*13340*/  LDL.LU.128 R64, [R1+0x3820] ;  /* 0x0038200001407983 */ /* 0x001ea80000300c00 */
[----:B-1----:R-:W2:Y:S04]  /*13350*/  LDL.LU.128 R60, [R1+0x3810] ;  /* 0x00381000013c7983 */ /* 0x002ea80000300c00 */
[----:B------:R-:W2:Y:S04]  /*13360*/  LDL.LU R59, [R1+0x3808] ;  /* 0x00380800013b7983 */ /* 0x000ea80000300800 */
[----:B------:R0:W-:Y:S04]  /*13370*/  STL [R1+0x3658], R34 ;  /* 0x0036582201007387 */ /* 0x0001e80000100800 */
[----:B------:R1:W-:Y:S04]  /*13380*/  STL.64 [R1+0x3650], R32 ;  /* 0x0036502001007387 */ /* 0x0003e80000100a00 */
[----:B0-----:R-:W2:Y:S04]  /*13390*/  LDL.LU R34, [R1+0x3658] ;  /* 0x0036580001227983 */ /* 0x001ea80000300800 */
[----:B-1----:R-:W2:Y:S04]  /*133a0*/  LDL.LU.64 R32, [R1+0x3650] ;  /* 0x0036500001207983 */ /* 0x002ea80000300a00 */
[----:B------:R0:W-:Y:S04]  /*133b0*/  STL.64 [R1+0x3780], R4 ;  /* 0x0037800401007387 */ /* 0x0001e80000100a00 */
[----:B------:R1:W-:Y:S04]  /*133c0*/  STL.128 [R1+0x37e0], R28 ;  /* 0x0037e01c01007387 */ /* 0x0003e80000100c00 */
[----:B------:R1:W-:Y:S04]  /*133d0*/  STL.128 [R1+0x37d0], R24 ;  /* 0x0037d01801007387 */ /* 0x0003e80000100c00 */
[----:B0-----:R-:W2:Y:S04]  /*133e0*/  LDL.LU.64 R4, [R1+0x3780] ;  /* 0x0037800001047983 */ /* 0x001ea80000300a00 */
[----:B------:R0:W-:Y:S04]  /*133f0*/  STL.128 [R1+0x37c0], R20 ;  /* 0x0037c01401007387 */ /* 0x0001e80000100c00 */
[----:B------:R0:W-:Y:S04]  /*13400*/  STL.64 [R1+0x37b0], R18 ;  /* 0x0037b01201007387 */ /* 0x0001e80000100a00 */
[----:B------:R0:W-:Y:S04]  /*13410*/  STL.128 [R1+0x37a0], R12 ;  /* 0x0037a00c01007387 */ /* 0x0001e80000100c00 */
[----:B------:R0:W-:Y:S04]  /*13420*/  STL.128 [R1+0x3790], R8 ;  /* 0x0037900801007387 */ /* 0x0001e80000100c00 */
[----:B------:R0:W-:Y:S04]  /*13430*/  STL.128 [R1+0x3de0], R148 ;  /* 0x003de09401007387 */ /* 0x0001e80000100c00 */
[----:B-1----:R-:W2:Y:S04]  /*13440*/  LDL.LU.128 R28, [R1+0x37e0] ;  /* 0x0037e000011c7983 */ /* 0x002ea80000300c00 */
[----:B------:R-:W2:Y:S04]  /*13450*/  LDL.LU.128 R24, [R1+0x37d0] ;  /* 0x0037d00001187983 */ /* 0x000ea80000300c00 */
[----:B0-----:R-:W2:Y:S04]  /*13460*/  LDL.LU.128 R20, [R1+0x37c0] ;  /* 0x0037c00001147983 */ /* 0x001ea80000300c00 */
[----:B------:R-:W2:Y:S04]  /*13470*/  LDL.LU.64 R18, [R1+0x37b0] ;  /* 0x0037b00001127983 */ /* 0x000ea80000300a00 */
[----:B------:R-:W2:Y:S04]  /*13480*/  LDL.LU.128 R12, [R1+0x37a0] ;  /* 0x0037a000010c7983 */ /* 0x000ea80000300c00 */
[----:B------:R-:W2:Y:S04]  /*13490*/  LDL.LU.128 R8, [R1+0x3790] ;  /* 0x0037900001087983 */ /* 0x000ea80000300c00 */
[----:B------:R-:W2:Y:S04]  /*134a0*/  LDL.LU.128 R148, [R1+0x3de0] ;  /* 0x003de00001947983 */ /* 0x000ea80000300c00 */
[----:B------:R0:W-:Y:S04]  /*134b0*/  STL.128 [R1+0x3720], R108 ;  /* 0x0037206c01007387 */ /* 0x0001e80000100c00 */
[----:B0-----:R-:W2:Y:S04]  /*134c0*/  LDL.LU.128 R108, [R1+0x3720] ;  /* 0x00372000016c7983 */ /* 0x001ea80000300c00 */
[----:B------:R0:W-:Y:S04]  /*134d0*/  STL.128 [R1+0x3710], R104 ;  /* 0x0037106801007387 */ /* 0x0001e80000100c00 */
[----:B----4-:R1:W-:Y:S04]  /*134e0*/  STL.128 [R1+0x3700], R100 ;  /* 0x0037006401007387 */ /* 0x0103e80000100c00 */
[----:B------:R4:W-:Y:S04]  /*134f0*/  STL.128 [R1+0x36f0], R96 ;  /* 0x0036f06001007387 */ /* 0x0009e80000100c00 */
[----:B---3--:R3:W-:Y:S04]  /*13500*/  STL.128 [R1+0x36e0], R92 ;  /* 0x0036e05c01007387 */ /* 0x0087e80000100c00 */
[----:B------:R3:W-:Y:S04]  /*13510*/  STL.128 [R1+0x36d0], R88 ;  /* 0x0036d05801007387 */ /* 0x0007e80000100c00 */
[----:B--2---:R2:W-:Y:S04]  /*13520*/  STL.128 [R1+0x36c0], R84 ;  /* 0x0036c05401007387 */ /* 0x0045e80000100c00 */
[----:B0-----:R-:W2:Y:S04]  /*13530*/  LDL.LU.128 R104, [R1+0x3710] ;  /* 0x0037100001687983 */ /* 0x001ea80000300c00 */
[----:B-1----:R-:W2:Y:S04]  /*13540*/  LDL.LU.128 R100, [R1+0x3700] ;  /* 0x0037000001647983 */ /* 0x002ea80000300c00 */
[----:B----4-:R-:W4:Y:S04]  /*13550*/  LDL.LU.128 R96, [R1+0x36f0] ;  /* 0x0036f00001607983 */ /* 0x010f280000300c00 */
[----:B---3--:R-:W3:Y:S04]  /*13560*/  LDL.LU.128 R92, [R1+0x36e0] ;  /* 0x0036e000015c7983 */ /* 0x008ee80000300c00 */
[----:B------:R-:W3:Y:S04]  /*13570*/  LDL.LU.128 R88, [R1+0x36d0] ;  /* 0x0036d00001587983 */ /* 0x000ee80000300c00 */
[----:B--2---:R-:W2:Y:S04]  /*13580*/  LDL.LU.128 R84, [R1+0x36c0] ;  /* 0x0036c00001547983 */ /* 0x004ea80000300c00 */
[----:B------:R0:W-:Y:S04]  /*13590*/  STL.128 [R1+0x3770], R128 ;  /* 0x0037708001007387 */ /* 0x0001e80000100c00 */
[----:B------:R1:W-:Y:S04]  /*135a0*/  STL.128 [R1+0x3750], R120 ;  /* 0x0037507801007387 */ /* 0x0003e80000100c00 */
        /* <DEDUP_REMOVED lines=11> */
[----:B------:R-:W2:Y:S04]  /*13660*/  LDL.LU.128 R124, [R1+0x3760] ;  /* 0x00376000017c7983 */ /* 0x000ea80000300c00 */
[----:B-1----:R-:W2:Y:S04]  /*13670*/  LDL.LU.128 R120, [R1+0x3750] ;  /* 0x0037500001787983 */ /* 0x002ea80000300c00 */
[----:B------:R-:W2:Y:S04]  /*13680*/  LDL.LU.128 R116, [R1+0x3740] ;  /* 0x0037400001747983 */ /* 0x000ea80000300c00 */
[----:B------:R-:W2:Y:S04]  /*13690*/  LDL.LU.128 R112, [R1+0x3730] ;  /* 0x0037300001707983 */ /* 0x000ea80000300c00 */
[----:B------:R-:W2:Y:S04]  /*136a0*/  LDL.LU.128 R80, [R1+0x36b0] ;  /* 0x0036b00001507983 */ /* 0x000ea80000300c00 */
[----:B------:R-:W2:Y:S04]  /*136b0*/  LDL.LU.128 R76, [R1+0x36a0] ;  /* 0x0036a000014c7983 */ /* 0x000ea80000300c00 */
        /* <DEDUP_REMOVED lines=9> */
[----:B------:R0:W-:Y:S04]  /*13750*/  STL.128 [R1+0x35d0], R160 ;  /* 0x0035d0a001007387 */ /* 0x0001e80000100c00 */
[----:B------:R-:W-:Y:S04]  /*13760*/  STL [R1+0x434], R32 ;  /* 0x0004342001007387 */ /* 0x000fe80000100800 */
[----:B------:R-:W-:Y:S04]  /*13770*/  STL [R1+0x438], R33 ;  /* 0x0004382101007387 */ /* 0x000fe80000100800 */
[----:B------:R-:W-:Y:S04]  /*13780*/  STL [R1+0x43c], R34 ;  /* 0x00043c2201007387 */ /* 0x000fe80000100800 */
[----:B0-----:R-:W2:Y:S04]  /*13790*/  LDL.128 R160, [R1+0x430] ;  /* 0x0004300001a07983 */ /* 0x001ea80000100c00 */
[----:B------:R0:W-:Y:S04]  /*137a0*/  STL.64 [R1+0x35e0], R4 ;  /* 0x0035e00401007387 */ /* 0x0001e80000100a00 */
[----:B------:R1:W-:Y:S04]  /*137b0*/  STL [R1+0x3e50], R176 ;  /* 0x003e50b001007387 */ /* 0x0003e80000100800 */
[----:B------:R1:W-:Y:S04]  /*137c0*/  STL.128 [R1+0x3e40], R172 ;  /* 0x003e40ac01007387 */ /* 0x0003e80000100c00 */
[----:B0-----:R-:W2:Y:S04]  /*137d0*/  LDL.LU.64 R4, [R1+0x35e0] ;  /* 0x0035e00001047983 */ /* 0x001ea80000300a00 */
[----:B------:R0:W-:Y:S04]  /*137e0*/  STL.128 [R1+0x3e30], R168 ;  /* 0x003e30a801007387 */ /* 0x0001e80000100c00 */
[----:B------:R0:W-:Y:S04]  /*137f0*/  STL [R1+0x3e28], R167 ;  /* 0x003e28a701007387 */ /* 0x0001e80000100800 */
[----:B------:R0:W-:Y:S04]  /*13800*/  STL.64 [R1+0x3e20], R164 ;  /* 0x003e20a401007387 */ /* 0x0001e80000100a00 */
[----:B------:R0:W-:Y:S04]  /*13810*/  STL.128 [R1+0x3640], R28 ;  /* 0x0036401c01007387 */ /* 0x0001e80000100c00 */
[----:B------:R0:W-:Y:S04]  /*13820*/  STL.128 [R1+0x3630], R24 ;  /* 0x0036301801007387 */ /* 0x0001e80000100c00 */
[----:B------:R0:W-:Y:S04]  /*13830*/  STL.128 [R1+0x3620], R20 ;  /* 0x0036201401007387 */ /* 0x0001e80000100c00 */
[----:B------:R0:W-:Y:S04]  /*13840*/  STL.64 [R1+0x3610], R18 ;  /* 0x0036101201007387 */ /* 0x0001e80000100a00 */
[----:B------:R0:W-:Y:S04]  /*13850*/  STL.128 [R1+0x3600], R12 ;  /* 0x0036000c01007387 */ /* 0x0001e80000100c00 */
[----:B------:R0:W-:Y:S04]  /*13860*/  STL.128 [R1+0x35f0], R8 ;  /* 0x0035f00801007387 */ /* 0x0001e80000100c00 */
[----:B-1----:R-:W2:Y:S04]  /*13870*/  LDL.LU R176, [R1+0x3e50] ;  /* 0x003e500001b07983 */ /* 0x002ea80000300800 */
[----:B------:R-:W2:Y:S04]  /*13880*/  LDL.LU.128 R172, [R1+0x3e40] ;  /* 0x003e400001ac7983 */ /* 0x000ea80000300c00 */
[----:B0-----:R-:W2:Y:S04]  /*13890*/  LDL.LU.128 R168, [R1+0x3e30] ;  /* 0x003e300001a87983 */ /* 0x001ea80000300c00 */
[----:B------:R-:W2:Y:S04]  /*138a0*/  LDL.LU R167, [R1+0x3e28] ;  /* 0x003e280001a77983 */ /* 0x000ea80000300800 */
[----:B------:R-:W2:Y:S04]  /*138b0*/  LDL.LU.64 R164, [R1+0x3e20] ;  /* 0x003e200001a47983 */ /* 0x000ea80000300a00 */
[----:B------:R-:W2:Y:S04]  /*138c0*/  LDL.LU.128 R28, [R1+0x3640] ;  /* 0x00364000011c7983 */ /* 0x000ea80000300c00 */
[----:B------:R-:W2:Y:S04]  /*138d0*/  LDL.LU.128 R24, [R1+0x3630] ;  /* 0x0036300001187983 */ /* 0x000ea80000300c00 */
[----:B------:R-:W2:Y:S04]  /*138e0*/  LDL.LU.128 R20, [R1+0x3620] ;  /* 0x0036200001147983 */ /* 0x000ea80000300c00 */
[----:B------:R-:W2:Y:S04]  /*138f0*/  LDL.LU.64 R18, [R1+0x3610] ;  /* 0x0036100001127983 */ /* 0x000ea80000300a00 */
[----:B------:R-:W2:Y:S04]  /*13900*/  LDL.LU.128 R12, [R1+0x3600] ;  /* 0x00360000010c7983 */ /* 0x000ea80000300c00 */
[----:B------:R-:W2:Y:S04]  /*13910*/  LDL.LU.128 R8, [R1+0x35f0] ;  /* 0x0035f00001087983 */ /* 0x000ea80000300c00 */
[----:B------:R-:W-:Y:S04]  /*13920*/  STL.128 [R1+0x35c0], R156 ;  /* 0x0035c09c01007387 */ /* 0x000fe80000100c00 */
[----:B------:R0:W-:Y:S04]  /*13930*/  STL [R1+0x35b0], R152 ;  /* 0x0035b09801007387 */ /* 0x0001e80000100800 */
        /* <DEDUP_REMOVED lines=8> */
[----:B----4-:R-:W-:Y:S04]  /*139c0*/  STL.128 [R1+0x34d0], R96 ;  /* 0x0034d06001007387 */ /* 0x010fe80000100c00 */
[----:B---3--:R-:W-:Y:S04]  /*139d0*/  STL.128 [R1+0x34c0], R92 ;  /* 0x0034c05c01007387 */ /* 0x008fe80000100c00 */
[----:B------:R-:W-:Y:S04]  /*139e0*/  STL.128 [R1+0x34b0], R88 ;  /* 0x0034b05801007387 */ /* 0x000fe80000100c00 */
[----:B--2---:R-:W-:Y:S04]  /*139f0*/  STL.128 [R1+0x34a0], R84 ;  /* 0x0034a05401007387 */ /* 0x004fe80000100c00 */
[----:B------:R-:W-:Y:S04]  /*13a00*/  STL.128 [R1+0x3550], R128 ;  /* 0x0035508001007387 */ /* 0x000fe80000100c00 */
[----:B------:R-:W-:Y:S04]  /*13a10*/  STL.128 [R1+0x3540], R124 ;  /* 0x0035407c01007387 */ /* 0x000fe80000100c00 */
[----:B------:R-:W-:Y:S04]  /*13a20*/  STL.128 [R1+0x3530], R120 ;  /* 0x0035307801007387 */ /* 0x000fe80000100c00 */
[----:B------:R-:W-:Y:S04]  /*13a30*/  STL.128 [R1+0x3520], R116 ;  /* 0x0035207401007387 */ /* 0x000fe80000100c00 */
[----:B------:R-:W-:Y:S04]  /*13a40*/  STL.128 [R1+0x3510], R112 ;  /* 0x0035107001007387 */ /* 0x000fe80000100c00 */
[----:B------:R-:W-:Y:S04]  /*13a50*/  STL.128 [R1+0x3490], R80 ;  /* 0x0034905001007387 */ /* 0x000fe80000100c00 */
[----:B------:R1:W-:Y:S04]  /*13a60*/  STL.128 [R1+0x3480], R76 ;  /* 0x0034804c01007387 */ /* 0x0003e80000100c00 */
[----:B------:R2:W-:Y:S04]  /*13a70*/  STL.128 [R1+0x3470], R72 ;  /* 0x0034704801007387 */ /* 0x0005e80000100c00 */
[----:B------:R3:W-:Y:S04]  /*13a80*/  STL.128 [R1+0x3460], R68 ;  /* 0x0034604401007387 */ /* 0x0007e80000100c00 */
[----:B0-----:R-:W4:Y:S04]  /*13a90*/  LDL.LU R152, [R1+0x35b0] ;  /* 0x0035b00001987983 */ /* 0x001f280000300800 */
[----:B-1----:R-:W4:Y:S04]  /*13aa0*/  LDL.LU.128 R76, [R1+0x3480] ;  /* 0x00348000014c7983 */ /* 0x002f280000300c00 */
[----:B--2---:R-:W2:Y:S04]  /*13ab0*/  LDL.LU.128 R72, [R1+0x3470] ;  /* 0x0034700001487983 */ /* 0x004ea80000300c00 */
[----:B------:R-:W2:Y:S04]  /*13ac0*/  LDL.LU.128 R84, [R1+0x34a0] ;  /* 0x0034a00001547983 */ /* 0x000ea80000300c00 */
[----:B------:R0:W-:Y:S04]  /*13ad0*/  STL.128 [R1+0x3450], R64 ;  /* 0x0034504001007387 */ /* 0x0001e80000100c00 */
[----:B------:R1:W-:Y:S04]  /*13ae0*/  STL.128 [R1+0x3440], R60 ;  /* 0x0034403c01007387 */ /* 0x0003e80000100c00 */
[----:B------:R1:W-:Y:S04]  /*13af0*/  STL [R1+0x3430], R59 ;  /* 0x0034303b01007387 */ /* 0x0003e80000100800 */
[----:B------:R-:W2:Y:S04]  /*13b00*/  LDL.LU.128 R80, [R1+0x3490] ;  /* 0x0034900001507983 */ /* 0x000ea80000300c00 */
[----:B------:R-:W2:Y:S04]  /*13b10*/  LDL.LU.128 R148, [R1+0x35a0] ;  /* 0x0035a00001947983 */ /* 0x000ea80000300c00 */
[----:B---3--:R-:W3:Y:S04]  /*13b20*/  LDL.LU.128 R68, [R1+0x3460] ;  /* 0x0034600001447983 */ /* 0x008ee80000300c00 */
[----:B0-----:R-:W3:Y:S04]  /*13b30*/  LDL.LU.128 R64, [R1+0x3450] ;  /* 0x0034500001407983 */ /* 0x001ee80000300c00 */
[----:B-1----:R-:W3:Y:S04]  /*13b40*/  LDL.LU.128 R60, [R1+0x3440] ;  /* 0x00344000013c7983 */ /* 0x002ee80000300c00 */
[----:B------:R-:W3:Y:S04]  /*13b50*/  LDL.LU R59, [R1+0x3430] ;  /* 0x00343000013b7983 */ /* 0x000ee80000300800 */
        /* <DEDUP_REMOVED lines=15> */
[----:B------:R-:W3:Y:S01]  /*13c50*/  LDL.LU.128 R156, [R1+0x35c0] ;  /* 0x0035c000019c7983 */ /* 0x000ee20000300c00 */
[----:B------:R-:W-:-:S02]  /*13c60*/  IMAD.MOV.U32 R17, RZ, RZ, R160 ;  /* 0x000000ffff117224 */ /* 0x000fc400078e00a0 */
[----:B------:R-:W-:Y:S02]  /*13c70*/  IMAD.MOV.U32 R16, RZ, RZ, R161 ;  /* 0x000000ffff107224 */ /* 0x000fe400078e00a1 */
[----:B------:R-:W-:Y:S02]  /*13c80*/  IMAD.MOV.U32 R7, RZ, RZ, R162 ;  /* 0x000000ffff077224 */ /* 0x000fe400078e00a2 */
[----:B------:R-:W-:Y:S02]  /*13c90*/  IMAD.MOV.U32 R6, RZ, RZ, R163 ;  /* 0x000000ffff067224 */ /* 0x000fe400078e00a3 */
[----:B------:R-:W3:Y:S01]  /*13ca0*/  LDL.LU.128 R160, [R1+0x35d0] ;  /* 0x0035d00001a07983 */ /* 0x000ee20000300c00 */
[----:B------:R-:W-:Y:S01]  /*13cb0*/  FMUL.FTZ R4, R0, R4 ;  /* 0x0000000400047220 */ /* 0x000fe20000410000 */
[----:B------:R-:W-:-:S04]  /*13cc0*/  FMUL.FTZ R166, R5, R0 ;  /* 0x0000000005a67220 */ /* 0x000fc80000410000 */
[-CC-:B------:R-:W-:Y:S01]  /*13cd0*/  FFMA.FTZ R185, R28, R0.reuse, -R166.reuse ;  /* 0x000000001cb97223 */ /* 0x180fe200000108a6 */
[----:B------:R-:W-:-:S05]  /*13ce0*/  FFMA.FTZ R184, R29, R0, -R166 ;  /* 0x000000001db87223 */ /* 0x000fca00000108a6 */
[----:B------:R-:W-:Y:S08]  /*13cf0*/  MUFU.EX2 R185, R185 ;  /* 0x000000b900b97308 */ /* 0x000ff00000000800 */
[----:B------:R-:W0:Y:S01]  /*13d00*/  MUFU.EX2 R184, R184 ;  /* 0x000000b800b87308 */ /* 0x000e220000000800 */
[----:B------:R-:W-:Y:S01]  /*13d10*/  ISETP.NE.U32.AND P0, PT, R31, RZ, PT ;  /* 0x000000ff1f00720c */ /* 0x000fe20003f05070 */
[----:B------:R-:W-:-:S02]  /*13d20*/  IMAD R8, R30, 0xc00, R8 ;  /* 0x00000c001e087824 */ /* 0x000fc400078e0208 */
[----:B------:R-:W-:Y:S02]  /*13d30*/  IMAD.MOV.U32 R179, RZ, RZ, R27 ;  /* 0x000000ffffb37224 */ /* 0x000fe400078e001b */
[----:B------:R-:W-:Y:S02]  /*13d40*/  IMAD.MOV.U32 R178, RZ, RZ, R26 ;  /* 0x000000ffffb27224 */ /* 0x000fe400078e001a */
[----:B------:R-:W-:Y:S01]  /*13d50*/  IMAD.MOV.U32 R177, RZ, RZ, R25 ;  /* 0x000000ffffb17224 */ /* 0x000fe200078e0019 */
[----:B------:R-:W-:Y:S01]  /*13d60*/  R2UR UR6, R8 ;  /* 0x00000000080672ca */ /* 0x000fe200000e0000 */
[----:B------:R-:W-:Y:S01]  /*13d70*/  IMAD.MOV.U32 R50, RZ, RZ, R227 ;  /* 0x000000ffff327224 */ /* 0x000fe200078e00e3 */
[----:B------:R-:W-:Y:S01]  /*13d80*/  R2UR UR7, R9 ;  /* 0x00000000090772ca */ /* 0x000fe200000e0000 */
[----:B------:R-:W-:Y:S02]  /*13d90*/  IMAD.MOV.U32 R51, RZ, RZ, R226 ;  /* 0x000000ffff337224 */ /* 0x000fe400078e00e2 */
[----:B------:R-:W-:-:S02]  /*13da0*/  IMAD.MOV.U32 R52, RZ, RZ, R225 ;  /* 0x000000ffff347224 */ /* 0x000fc400078e00e1 */
[----:B------:R-:W-:Y:S02]  /*13db0*/  IMAD.MOV.U32 R53, RZ, RZ, R224 ;  /* 0x000000ffff357224 */ /* 0x000fe400078e00e0 */
[----:B------:R-:W-:Y:S02]  /*13dc0*/  IMAD.MOV.U32 R54, RZ, RZ, R223 ;  /* 0x000000ffff367224 */ /* 0x000fe400078e00df */
[----:B------:R-:W-:Y:S02]  /*13dd0*/  IMAD.MOV.U32 R55, RZ, RZ, R222 ;  /* 0x000000ffff377224 */ /* 0x000fe400078e00de */
[----:B------:R-:W-:Y:S02]  /*13de0*/  IMAD.MOV.U32 R57, RZ, RZ, R220 ;  /* 0x000000ffff397224 */ /* 0x000fe400078e00dc */
[----:B------:R-:W-:Y:S02]  /*13df0*/  IMAD.MOV.U32 R58, RZ, RZ, R219 ;  /* 0x000000ffff3a7224 */ /* 0x000fe400078e00db */
[----:B------:R-:W-:-:S02]  /*13e00*/  IMAD.MOV.U32 R27, RZ, RZ, R179 ;  /* 0x000000ffff1b7224 */ /* 0x000fc400078e00b3 */
[----:B------:R-:W-:Y:S02]  /*13e10*/  IMAD.MOV.U32 R26, RZ, RZ, R178 ;  /* 0x000000ffff1a7224 */ /* 0x000fe400078e00b2 */
[----:B------:R-:W-:Y:S01]  /*13e20*/  IMAD.MOV.U32 R25, RZ, RZ, R177 ;  /* 0x000000ffff197224 */ /* 0x000fe200078e00b1 */
[----:B0-----:R-:W-:Y:S01]  /*13e30*/  F2FP.BF16.F32.PACK_AB R155, R184, R185 ;  /* 0x000000b9b89b723e */ /* 0x001fe200000010ff */
[----:B------:R-:W-:Y:S01]  /*13e40*/  VOTEU.ANY UP0, P0 ;  /* 0x00000000003f7886 */ /* 0x000fe20000000100 */
[-CC-:B----4-:R-:W-:Y:S01]  /*13e50*/  FFMA.FTZ R197, R76, R0.reuse, -R4.reuse ;  /* 0x000000004cc57223 */ /* 0x190fe20000010804 */
[-CC-:B------:R-:W-:Y:S01]  /*13e60*/  FFMA.FTZ R196, R77, R0.reuse, -R4.reuse ;  /* 0x000000004dc47223 */ /* 0x180fe20000010804 */
[-CC-:B--2---:R-:W-:Y:S01]  /*13e70*/  FFMA.FTZ R199, R74, R0.reuse, -R4.reuse ;  /* 0x000000004ac77223 */ /* 0x184fe20000010804 */
[-C--:B------:R-:W-:Y:S01]  /*13e80*/  FFMA.FTZ R198, R75, R0.reuse, -R4 ;  /* 0x000000004bc67223 */ /* 0x080fe20000010804 */
[-CC-:B------:R-:W-:Y:S01]  /*13e90*/  FFMA.FTZ R187, R73, R0.reuse, -R166.reuse ;  /* 0x0000000049bb7223 */ /* 0x180fe200000108a6 */
[----:B------:R-:W-:Y:S01]  /*13ea0*/  FFMA.FTZ R186, R72, R0, -R166 ;  /* 0x0000000048ba7223 */ /* 0x000fe200000108a6 */
[----:B------:R-:W-:Y:S08]  /*13eb0*/  MUFU.EX2 R197, R197 ;  /* 0x000000c500c57308 */ /* 0x000ff00000000800 */
[----:B------:R-:W-:Y:S08]  /*13ec0*/  MUFU.EX2 R199, R199 ;  /* 0x000000c700c77308 */ /* 0x000ff00000000800 */
[----:B------:R-:W0:Y:S08]  /*13ed0*/  MUFU.EX2 R198, R198 ;  /* 0x000000c600c67308 */ /* 0x000e300000000800 */
[----:B------:R-:W-:Y:S08]  /*13ee0*/  MUFU.EX2 R196, R196 ;  /* 0x000000c400c47308 */ /* 0x000ff00000000800 */
[----:B------:R-:W-:Y:S08]  /*13ef0*/  MUFU.EX2 R187, R187 ;  /* 0x000000bb00bb7308 */ /* 0x000ff00000000800 */
[----:B------:R-:W1:Y:S01]  /*13f00*/  MUFU.EX2 R186, R186 ;  /* 0x000000ba00ba7308 */ /* 0x000e620000000800 */
[----:B------:R-:W-:-:S02]  /*13f10*/  IMAD.MOV.U32 R56, RZ, RZ, R152 ;  /* 0x000000ffff387224 */ /* 0x000fc400078e0098 */
[----:B------:R-:W-:Y:S02]  /*13f20*/  IMAD.MOV.U32 R44, RZ, RZ, R82 ;  /* 0x000000ffff2c7224 */ /* 0x000fe400078e0052 */
[----:B------:R-:W-:Y:S02]  /*13f30*/  IMAD.MOV.U32 R47, RZ, RZ, R85 ;  /* 0x000000ffff2f7224 */ /* 0x000fe400078e0055 */
[----:B------:R-:W-:Y:S02]  /*13f40*/  IMAD.MOV.U32 R48, RZ, RZ, R84 ;  /* 0x000000ffff307224 */ /* 0x000fe400078e0054 */
[----:B------:R-:W-:Y:S02]  /*13f50*/  IMAD.MOV.U32 R49, RZ, RZ, R83 ;  /* 0x000000ffff317224 */ /* 0x000fe400078e0053 */
[----:B------:R-:W-:Y:S02]  /*13f60*/  IMAD.MOV.U32 R28, RZ, RZ, R56 ;  /* 0x000000ffff1c7224 */ /* 0x000fe400078e0038 */
[----:B---3--:R-:W-:-:S02]  /*13f70*/  IMAD.MOV.U32 R29, RZ, RZ, R61 ;  /* 0x000000ffff1d7224 */ /* 0x008fc400078e003d */
[----:B------:R-:W-:Y:S02]  /*13f80*/  IMAD.MOV.U32 R30, RZ, RZ, R60 ;  /* 0x000000ffff1e7224 */ /* 0x000fe400078e003c */
[----:B------:R-:W-:Y:S02]  /*13f90*/  IMAD.MOV.U32 R31, RZ, RZ, R59 ;  /* 0x000000ffff1f7224 */ /* 0x000fe400078e003b */
[----:B------:R-:W-:Y:S02]  /*13fa0*/  IMAD.MOV.U32 R32, RZ, RZ, R64 ;  /* 0x000000ffff207224 */ /* 0x000fe400078e0040 */
[----:B------:R-:W-:Y:S02]  /*13fb0*/  IMAD.MOV.U32 R33, RZ, RZ, R63 ;  /* 0x000000ffff217224 */ /* 0x000fe400078e003f */
        /* <DEDUP_REMOVED lines=43> */
[----:B------:R-:W-:Y:S01]  /*14270*/  IMAD.MOV.U32 R151, RZ, RZ, R6 ;  /* 0x000000ffff977224 */ /* 0x000fe200078e0006 */
[----:B0-----:R-:W-:-:S02]  /*14280*/  F2FP.BF16.F32.PACK_AB R152, R198, R199 ;  /* 0x000000c7c698723e */ /* 0x001fc400000010ff */
[----:B-1----:R-:W-:Y:S02]  /*14290*/  F2FP.BF16.F32.PACK_AB R153, R186, R187 ;  /* 0x000000bbba99723e */ /* 0x002fe400000010ff */
[----:B------:R-:W-:-:S04]  /*142a0*/  F2FP.BF16.F32.PACK_AB R154, R196, R197 ;  /* 0x000000c5c49a723e */ /* 0x000fc800000010ff */
[----:B------:R-:W-:-:S06]  /*142b0*/  WARPGROUP.ARRIVE ;  /* 0x00000000000079c5 */ /* 0x000fcc0000000000 */
[----:B------:R-:W-:Y:S01]  /*142c0*/  HGMMA.64x256x16.F32.BF16 R24, R152, gdesc[UR4].tnspB, R24, UP0, gsb0 ;  /* 0x43e0000498187df0 */ /* 0x000fe2000b801818 */
        /* <DEDUP_REMOVED lines=9> */
[----:B------:R-:W-:Y:S08]  /*14360*/  MUFU.EX2 R194, R194 ;  /* 0x000000c200c27308 */ /* 0x000ff00000000800 */
[----:B------:R-:W-:Y:S08]  /*14370*/  MUFU.EX2 R193, R193 ;  /* 0x000000c100c17308 */ /* 0x000ff00000000800 */
[----:B------:R-:W0:Y:S08]  /*14380*/  MUFU.EX2 R192, R192 ;  /* 0x000000c000c07308 */ /* 0x000e300000000800 */
[----:B------:R-:W-:Y:S08]  /*14390*/  MUFU.EX2 R175, R175 ;  /* 0x000000af00af7308 */ /* 0x000ff00000000800 */
[----:B------:R-:W-:Y:S08]  /*143a0*/  MUFU.EX2 R174, R174 ;  /* 0x000000ae00ae7308 */ /* 0x000ff00000000800 */
[----:B------:R-:W-:Y:S08]  /*143b0*/  MUFU.EX2 R173, R173 ;  /* 0x000000ad00ad7308 */ /* 0x000ff00000000800 */
[----:B------:R-:W1:Y:S01]  /*143c0*/  MUFU.EX2 R172, R172 ;  /* 0x000000ac00ac7308 */ /* 0x000e620000000800 */
[----:B------:R-:W-:Y:S04]  /*143d0*/  STL.128 [R1+0x3410], R208 ;  /* 0x003410d001007387 */ /* 0x000fe80000100c00 */
[----:B------:R2:W-:Y:S04]  /*143e0*/  STL.128 [R1+0x3400], R204 ;  /* 0x003400cc01007387 */ /* 0x0005e80000100c00 */
[----:B------:R-:W-:Y:S04]  /*143f0*/  STL.128 [R1+0x3420], R212 ;  /* 0x003420d401007387 */ /* 0x000fe80000100c00 */
[----:B------:R-:W-:Y:S04]  /*14400*/  STL.128 [R1+0x33f0], R200 ;  /* 0x0033f0c801007387 */ /* 0x000fe80000100c00 */
[----:B------:R-:W-:Y:S04]  /*14410*/  STL.128 [R1+0x33e0], R196 ;  /* 0x0033e0c401007387 */ /* 0x000fe80000100c00 */
[----:B0-----:R-:W-:Y:S04]  /*14420*/  STL.128 [R1+0x33d0], R192 ;  /* 0x0033d0c001007387 */ /* 0x001fe80000100c00 */
[----:B------:R-:W-:Y:S04]  /*14430*/  STL.128 [R1+0x33c0], R184 ;  /* 0x0033c0b801007387 */ /* 0x000fe80000100c00 */
[----:B------:R-:W-:Y:S04]  /*14440*/  STL.64 [R1+0x33b0], R182 ;  /* 0x0033b0b601007387 */ /* 0x000fe80000100a00 */
[----:B-1----:R-:W-:Y:S04]  /*14450*/  STL.128 [R1+0x33a0], R172 ;  /* 0x0033a0ac01007387 */ /* 0x002fe80000100c00 */
[----:B------:R-:W-:Y:S04]  /*14460*/  STL [R1+0x3398], R166 ;  /* 0x003398a601007387 */ /* 0x000fe80000100800 */
[----:B------:R-:W-:Y:S04]  /*14470*/  STL.64 [R1+0x3390], R164 ;  /* 0x003390a401007387 */ /* 0x000fe80000100a00 */
[----:B------:R-:W-:Y:S01]  /*14480*/  STL.128 [R1+0x3380], R160 ;  /* 0x003380a001007387 */ /* 0x000fe20000100c00 */
[----:B------:R-:W-:-:S02]  /*14490*/  WARPGROUP.DEPBAR.LE gsb0, 0x0 ;  /* 0x00008000000079c5 */ /* 0x000fc40000010000 */
[----:B------:R-:W-:Y:S02]  /*144a0*/  VIADD R152, R8, 0x80 ;  /* 0x0000008008987836 */ /* 0x000fe40000000000 */
[----:B------:R-:W-:Y:S02]  /*144b0*/  IMAD.MOV.U32 R153, RZ, RZ, R9 ;  /* 0x000000ffff997224 */ /* 0x000fe400078e0009 */
[----:B------:R-:W-:Y:S02]  /*144c0*/  IMAD.MOV.U32 R225, RZ, RZ, R133 ;  /* 0x000000ffffe17224 */ /* 0x000fe400078e0085 */
[----:B------:R-:W-:Y:S02]  /*144d0*/  IMAD.MOV.U32 R226, RZ, RZ, R132 ;  /* 0x000000ffffe27224 */ /* 0x000fe400078e0084 */
[----:B------:R-:W-:Y:S02]  /*144e0*/  IMAD.MOV.U32 R227, RZ, RZ, R131 ;  /* 0x000000ffffe37224 */ /* 0x000fe400078e0083 */
[----:B------:R-:W-:-:S02]  /*144f0*/  IMAD.MOV.U32 R6, RZ, RZ, R151 ;  /* 0x000000ffff067224 */ /* 0x000fc400078e0097 */
[----:B------:R-:W-:Y:S02]  /*14500*/  IMAD.MOV.U32 R7, RZ, RZ, R150 ;  /* 0x000000ffff077224 */ /* 0x000fe400078e0096 */
[----:B------:R-:W-:Y:S01]  /*14510*/  IMAD.MOV.U32 R16, RZ, RZ, R149 ;  /* 0x000000ffff107224 */ /* 0x000fe200078e0095 */
[----:B------:R-:W-:Y:S01]  /*14520*/  R2UR UR6, R152 ;  /* 0x00000000980672ca */ /* 0x000fe200000e0000 */
[----:B------:R-:W-:Y:S01]  /*14530*/  IMAD.MOV.U32 R219, RZ, RZ, R139 ;  /* 0x000000ffffdb7224 */ /* 0x000fe200078e008b */
[----:B------:R-:W-:Y:S01]  /*14540*/  R2UR UR7, R153 ;  /* 0x00000000990772ca */ /* 0x000fe200000e0000 */
[----:B------:R-:W-:Y:S01]  /*14550*/  IMAD.MOV.U32 R220, RZ, RZ, R138 ;  /* 0x000000ffffdc7224 */ /* 0x000fe200078e008a */
[----:B------:R-:W-:Y:S01]  /*14560*/  F2FP.BF16.F32.PACK_AB R152, R194, R195 ;  /* 0x000000c3c298723e */ /* 0x000fe200000010ff */
[----:B------:R-:W-:Y:S01]  /*14570*/  IMAD.MOV.U32 R221, RZ, RZ, R137 ;  /* 0x000000ffffdd7224 */ /* 0x000fe200078e0089 */
[----:B------:R-:W-:Y:S01]  /*14580*/  F2FP.BF16.F32.PACK_AB R153, R174, R175 ;  /* 0x000000afae99723e */ /* 0x000fe200000010ff */
[----:B------:R-:W-:Y:S01]  /*14590*/  IMAD.MOV.U32 R222, RZ, RZ, R136 ;  /* 0x000000ffffde7224 */ /* 0x000fe200078e0088 */
[----:B------:R-:W-:Y:S01]  /*145a0*/  F2FP.BF16.F32.PACK_AB R154, R192, R193 ;  /* 0x000000c1c09a723e */ /* 0x000fe200000010ff */
[----:B------:R-:W-:Y:S01]  /*145b0*/  IMAD.MOV.U32 R223, RZ, RZ, R135 ;  /* 0x000000ffffdf7224 */ /* 0x000fe200078e0087 */
[----:B------:R-:W-:Y:S01]  /*145c0*/  F2FP.BF16.F32.PACK_AB R155, R172, R173 ;  /* 0x000000adac9b723e */ /* 0x000fe200000010ff */
[----:B------:R-:W-:Y:S01]  /*145d0*/  IMAD.MOV.U32 R167, RZ, RZ, R147 ;  /* 0x000000ffffa77224 */ /* 0x000fe200078e0093 */
[----:B------:R0:W-:Y:S01]  /*145e0*/  STL [R1+0x604], R225 ;  /* 0x000604e101007387 */ /* 0x0001e20000100800 */
[----:B------:R-:W-:-:S02]  /*145f0*/  IMAD.MOV.U32 R168, RZ, RZ, R146 ;  /* 0x000000ffffa87224 */ /* 0x000fc400078e0092 */
[----:B------:R-:W-:Y:S01]  /*14600*/  IMAD.MOV.U32 R169, RZ, RZ, R145 ;  /* 0x000000ffffa97224 */ /* 0x000fe200078e0091 */
[----:B------:R1:W-:Y:S01]  /*14610*/  STL [R1+0x600], R226 ;  /* 0x000600e201007387 */ /* 0x0003e20000100800 */
[----:B------:R-:W-:Y:S02]  /*14620*/  IMAD.MOV.U32 R170, RZ, RZ, R144 ;  /* 0x000000ffffaa7224 */ /* 0x000fe400078e0090 */
[----:B------:R-:W-:Y:S01]  /*14630*/  IMAD.MOV.U32 R171, RZ, RZ, R143 ;  /* 0x000000ffffab7224 */ /* 0x000fe200078e008f */
[----:B------:R3:W-:Y:S01]  /*14640*/  STL [R1+0x5fc], R227 ;  /* 0x0005fce301007387 */ /* 0x0007e20000100800 */
[----:B--2---:R-:W-:Y:S02]  /*14650*/  IMAD.MOV.U32 R207, RZ, RZ, R227 ;  /* 0x000000ffffcf7224 */ /* 0x004fe400078e00e3 */
[----:B------:R-:W-:Y:S01]  /*14660*/  IMAD.MOV.U32 R208, RZ, RZ, R226 ;  /* 0x000000ffffd07224 */ /* 0x000fe200078e00e2 */
[----:B------:R2:W-:Y:S01]  /*14670*/  STL [R1+0x64c], R6 ;  /* 0x00064c0601007387 */ /* 0x0005e20000100800 */
[----:B------:R-:W-:-:S02]  /*14680*/  IMAD.MOV.U32 R209, RZ, RZ, R225 ;  /* 0x000000ffffd17224 */ /* 0x000fc400078e00e1 */
[----:B0-----:R-:W-:Y:S01]  /*14690*/  IMAD.MOV.U32 R225, RZ, RZ, R16 ;  /* 0x000000ffffe17224 */ /* 0x001fe200078e0010 */
[----:B------:R0:W-:Y:S01]  /*146a0*/  STL [R1+0x648], R7 ;  /* 0x0006480701007387 */ /* 0x0001e20000100800 */
[----:B-1----:R-:W-:Y:S02]  /*146b0*/  IMAD.MOV.U32 R226, RZ, RZ, R7 ;  /* 0x000000ffffe27224 */ /* 0x002fe400078e0007 */
[----:B---3--:R-:W-:Y:S01]  /*146c0*/  IMAD.MOV.U32 R227, RZ, RZ, R6 ;  /* 0x000000ffffe37224 */ /* 0x008fe200078e0006 */
[----:B------:R1:W-:Y:S01]  /*146d0*/  STL [R1+0x644], R16 ;  /* 0x0006441001007387 */ /* 0x0003e20000100800 */
[----:B--2---:R-:W-:-:S03]  /*146e0*/  IMAD.MOV.U32 R6, RZ, RZ, R27 ;  /* 0x000000ffff067224 */ /* 0x004fc600078e001b */
[----:B------:R2:W-:Y:S01]  /*146f0*/  STL [R1+0x61c], R219 ;  /* 0x00061cdb01007387 */ /* 0x0005e20000100800 */
[----:B0-----:R-:W-:-:S03]  /*14700*/  IMAD.MOV.U32 R7, RZ, RZ, R26 ;  /* 0x000000ffff077224 */ /* 0x001fc600078e001a */
[----:B------:R0:W-:Y:S01]  /*14710*/  STL [R1+0x618], R220 ;  /* 0x000618dc01007387 */ /* 0x0001e20000100800 */
[----:B-1----:R-:W-:-:S03]  /*14720*/  IMAD.MOV.U32 R16, RZ, RZ, R25 ;  /* 0x000000ffff107224 */ /* 0x002fc600078e0019 */
[----:B------:R1:W-:Y:S01]  /*14730*/  STL [R1+0x614], R221 ;  /* 0x000614dd01007387 */ /* 0x0003e20000100800 */
[----:B------:R-:W-:Y:S02]  /*14740*/  IMAD.MOV.U32 R211, RZ, RZ, R223 ;  /* 0x000000ffffd37224 */ /* 0x000fe400078e00df */
[----:B------:R-:W-:Y:S01]  /*14750*/  IMAD.MOV.U32 R212, RZ, RZ, R222 ;  /* 0x000000ffffd47224 */ /* 0x000fe200078e00de */
[----:B------:R3:W-:Y:S01]  /*14760*/  STL [R1+0x610], R222 ;  /* 0x000610de01007387 */ /* 0x0007e20000100800 */
[----:B------:R-:W-:Y:S02]  /*14770*/  IMAD.MOV.U32 R213, RZ, RZ, R221 ;  /* 0x000000ffffd57224 */ /* 0x000fe400078e00dd */
[----:B------:R-:W-:Y:S01]  /*14780*/  IMAD.MOV.U32 R214, RZ, RZ, R220 ;  /* 0x000000ffffd67224 */ /* 0x000fe200078e00dc */
[----:B------:R4:W-:Y:S01]  /*14790*/  STL [R1+0x60c], R223 ;  /* 0x00060cdf01007387 */ /* 0x0009e20000100800 */
[----:B------:R-:W-:Y:S02]  /*147a0*/  IMAD.MOV.U32 R215, RZ, RZ, R219 ;  /* 0x000000ffffd77224 */ /* 0x000fe400078e00db */
[----:B------:R-:W-:Y:S01]  /*147b0*/  IMAD.MOV.U32 R17, RZ, RZ, R148 ;  /* 0x000000ffff117224 */ /* 0x000fe200078e0094 */
[----:B------:R-:W-:Y:S01]  /*147c0*/  STL [R1+0x63c], R167 ;  /* 0x00063ca701007387 */ /* 0x000fe20000100800 */
[----:B------:R-:W-:-:S02]  /*147d0*/  IMAD.MOV.U32 R218, RZ, RZ, R142 ;  /* 0x000000ffffda7224 */ /* 0x000fc400078e008e */
[----:B------:R-:W-:Y:S01]  /*147e0*/  IMAD.MOV.U32 R217, RZ, RZ, R141 ;  /* 0x000000ffffd97224 */ /* 0x000fe200078e008d */
[----:B------:R-:W-:Y:S01]  /*147f0*/  STL [R1+0x638], R168 ;  /* 0x000638a801007387 */ /* 0x000fe20000100800 */
[----:B------:R-:W-:Y:S02]  /*14800*/  IMAD.MOV.U32 R216, RZ, RZ, R140 ;  /* 0x000000ffffd87224 */ /* 0x000fe400078e008c */
[----:B------:R-:W-:Y:S01]  /*14810*/  IMAD.MOV.U32 R224, RZ, RZ, R134 ;  /* 0x000000ffffe07224 */ /* 0x000fe200078e0086 */
[----:B------:R-:W-:Y:S01]  /*14820*/  STL [R1+0x634], R169 ;  /* 0x000634a901007387 */ /* 0x000fe20000100800 */
[----:B------:R-:W-:Y:S02]  /*14830*/  IMAD.MOV.U32 R191, RZ, RZ, R115 ;  /* 0x000000ffffbf7224 */ /* 0x000fe400078e0073 */
[----:B------:R-:W-:Y:S01]  /*14840*/  IMAD.MOV.U32 R190, RZ, RZ, R114 ;  /* 0x000000ffffbe7224 */ /* 0x000fe200078e0072 */
[----:B------:R-:W-:Y:S01]  /*14850*/  STL [R1+0x630], R170 ;  /* 0x000630aa01007387 */ /* 0x000fe20000100800 */
[----:B------:R-:W-:-:S02]  /*14860*/  IMAD.MOV.U32 R189, RZ, RZ, R113 ;  /* 0x000000ffffbd7224 */ /* 0x000fc400078e0071 */
[----:B------:R-:W-:Y:S01]  /*14870*/  IMAD.MOV.U32 R188, RZ, RZ, R112 ;  /* 0x000000ffffbc7224 */ /* 0x000fe200078e0070 */
[----:B------:R4:W-:Y:S01]  /*14880*/  STL [R1+0x62c], R171 ;  /* 0x00062cab01007387 */ /* 0x0009e20000100800 */
        /* <DEDUP_REMOVED lines=34> */
[----:B--2---:R-:W-:Y:S01]  /*14ab0*/  IMAD.MOV.U32 R219, RZ, RZ, R171 ;  /* 0x000000ffffdb7224 */ /* 0x004fe200078e00ab */
[----:B------:R-:W-:Y:S01]  /*14ac0*/  STL [R1+0x5cc], R119 ;  /* 0x0005cc7701007387 */ /* 0x000fe20000100800 */
[----:B0-----:R-:W-:Y:S02]  /*14ad0*/  IMAD.MOV.U32 R220, RZ, RZ, R170 ;  /* 0x000000ffffdc7224 */ /* 0x001fe400078e00aa */
[----:B-1----:R-:W-:Y:S01]  /*14ae0*/  IMAD.MOV.U32 R221, RZ, RZ, R169 ;  /* 0x000000ffffdd7224 */ /* 0x002fe200078e00a9 */
[----:B------:R-:W-:Y:S01]  /*14af0*/  STL [R1+0x5c8], R118 ;  /* 0x0005c87601007387 */ /* 0x000fe20000100800 */
[----:B---3--:R-:W-:Y:S02]  /*14b00*/  IMAD.MOV.U32 R222, RZ, RZ, R168 ;  /* 0x000000ffffde7224 */ /* 0x008fe400078e00a8 */
[----:B----4-:R-:W-:Y:S01]  /*14b10*/  IMAD.MOV.U32 R223, RZ, RZ, R167 ;  /* 0x000000ffffdf7224 */ /* 0x010fe200078e00a7 */
        /* <DEDUP_REMOVED lines=24> */
[----:B------:R0:W-:Y:S01]  /*14ca0*/  STL.128 [R1+0x3370], R152 ;  /* 0x0033709801007387 */ /* 0x0001e20000100c00 */
        /* <DEDUP_REMOVED lines=8> */
[----:B0-----:R-:W-:-:S02]  /*14d30*/  IMAD.MOV.U32 R155, RZ, RZ, R79 ;  /* 0x000000ffff9b7224 */ /* 0x001fc400078e004f */
        /* <DEDUP_REMOVED lines=157> */
[----:B------:R-:W-:Y:S04]  /*15710*/  STL [R1+0x450], R24 ;  /* 0x0004501801007387 */ /* 0x000fe80000100800 */
[----:B------:R1:W-:Y:S04]  /*15720*/  STL.128 [R1+0x3360], R24 ;  /* 0x0033601801007387 */ /* 0x0003e80000100c00 */
[----:B------:R-:W2:Y:S04]  /*15730*/  LDL.LU.128 R28, [R1+0x460] ;  /* 0x00046000011c7983 */ /* 0x000ea80000300c00 */
[----:B0-----:R-:W2:Y:S04]  /*15740*/  LDL.LU.128 R152, [R1+0x3370] ;  /* 0x0033700001987983 */ /* 0x001ea80000300c00 */
[----:B------:R-:W2:Y:S04]  /*15750*/  LDL.LU.128 R32, [R1+0x470] ;  /* 0x0004700001207983 */ /* 0x000ea80000300c00 */
        /* <DEDUP_REMOVED lines=31> */
[----:B0-----:R-:W3:Y:S04]  /*15950*/  LDL.LU R166, [R1+0x3398] ;  /* 0x0033980001a67983 */ /* 0x001ee80000300800 */
[----:B------:R0:W-:Y:S04]  /*15960*/  STL.128 [R1+0x330], R160 ;  /* 0x000330a001007387 */ /* 0x0001e80000100c00 */
[----:B------:R1:W-:Y:S04]  /*15970*/  STL.128 [R1+0x360], R172 ;  /* 0x000360ac01007387 */ /* 0x0003e80000100c00 */
[----:B------:R-:W4:Y:S04]  /*15980*/  LDL.LU.64 R164, [R1+0x3390] ;  /* 0x0033900001a47983 */ /* 0x000f280000300a00 */
[----:B0-----:R-:W4:Y:S04]  /*15990*/  LDL.LU.128 R160, [R1+0x3380] ;  /* 0x0033800001a07983 */ /* 0x001f280000300c00 */
[----:B-1----:R-:W4:Y:S01]  /*159a0*/  LDL.LU.128 R172, [R1+0x33a0] ;  /* 0x0033a00001ac7983 */ /* 0x002f220000300c00 */
[----:B--2---:R-:W-:-:S06]  /*159b0*/  WARPGROUP.ARRIVE ;  /* 0x00000000000079c5 */ /* 0x004fcc0000000000 */
[----:B------:R-:W-:Y:S03]  /*159c0*/  HGMMA.64x256x16.F32.BF16 R24, R152, gdesc[UR4].tnspB, R24, gsb0 ;  /* 0x43e0000498187df0 */ /* 0x000fe60008001818 */
[----:B------:R-:W-:Y:S02]  /*159d0*/  WARPGROUP.DEPBAR.LE gsb0, 0x0 ;  /* 0x00008000000079c5 */ /* 0x000fe40000010000 */
[----:B------:R0:W-:Y:S04]  /*159e0*/  STL.128 [R1+0x450], R24 ;  /* 0x0004501801007387 */ /* 0x0001e80000100c00 */
[----:B------:R-:W-:Y:S04]  /*159f0*/  STL.128 [R1+0x460], R28 ;  /* 0x0004601c01007387 */ /* 0x000fe80000100c00 */
[----:B------:R1:W-:Y:S04]  /*15a00*/  STL.128 [R1+0x580], R100 ;  /* 0x0005806401007387 */ /* 0x0003e80000100c00 */
[----:B------:R2:W-:Y:S04]  /*15a10*/  STL.128 [R1+0x590], R104 ;  /* 0x0005906801007387 */ /* 0x0005e80000100c00 */
[----:B0-----:R-:W4:Y:S04]  /*15a20*/  LDL.LU.128 R24, [R1+0x3360] ;  /* 0x0033600001187983 */ /* 0x001f280000300c00 */
[----:B-1----:R-:W4:Y:S04]  /*15a30*/  LDL.LU.128 R100, [R1+0x450] ;  /* 0x0004500001647983 */ /* 0x002f280000300c00 */
[----:B--2---:R-:W2:Y:S01]  /*15a40*/  LDL.LU.128 R104, [R1+0x460] ;  /* 0x0004600001687983 */ /* 0x004ea20000300c00 */
[----:B---3--:R-:W-:-:S03]  /*15a50*/  FFMA.FTZ R167, R10, R0, -R166 ;  /* 0x000000000aa77223 */ /* 0x008fc600000108a6 */
[----:B------:R0:W-:Y:S04]  /*15a60*/  STL.128 [R1+0x350], R168 ;  /* 0x000350a801007387 */ /* 0x0001e80000100c00 */
[----:B------:R1:W-:Y:S01]  /*15a70*/  STL.128 [R1+0x3a0], R188 ;  /* 0x0003a0bc01007387 */ /* 0x0003e20000100c00 */
[----:B------:R-:W-:Y:S01]  /*15a80*/  MUFU.EX2 R167, R167 ;  /* 0x000000a700a77308 */ /* 0x000fe20000000800 */
[-CC-:B0-----:R-:W-:Y:S01]  /*15a90*/  FFMA.FTZ R170, R19, R0.reuse, -R166.reuse ;  /* 0x0000000013aa7223 */ /* 0x181fe200000108a6 */
[-CC-:B------:R-:W-:Y:S01]  /*15aa0*/  FFMA.FTZ R169, R15, R0.reuse, -R166.reuse ;  /* 0x000000000fa97223 */ /* 0x180fe200000108a6 */
[-C--:B------:R-:W-:Y:S01]  /*15ab0*/  FFMA.FTZ R168, R11, R0.reuse, -R166 ;  /* 0x000000000ba87223 */ /* 0x080fe200000108a6 */
[-CC-:B-1----:R-:W-:Y:S01]  /*15ac0*/  FFMA.FTZ R191, R23, R0.reuse, -R4.reuse ;  /* 0x0000000017bf7223 */ /* 0x182fe20000010804 */
[-CC-:B------:R-:W-:Y:S01]  /*15ad0*/  FFMA.FTZ R190, R21, R0.reuse, -R4.reuse ;  /* 0x0000000015be7223 */ /* 0x180fe20000010804 */
[-CC-:B------:R-:W-:Y:S01]  /*15ae0*/  FFMA.FTZ R189, R13, R0.reuse, -R4.reuse ;  /* 0x000000000dbd7223 */ /* 0x180fe20000010804 */
[----:B------:R-:W-:Y:S01]  /*15af0*/  FFMA.FTZ R188, R12, R0, -R4 ;  /* 0x000000000cbc7223 */ /* 0x000fe20000010804 */
[----:B------:R-:W-:Y:S08]  /*15b00*/  MUFU.EX2 R170, R170 ;  /* 0x000000aa00aa7308 */ /* 0x000ff00000000800 */
[----:B------:R-:W-:Y:S08]  /*15b10*/  MUFU.EX2 R191, R191 ;  /* 0x000000bf00bf7308 */ /* 0x000ff00000000800 */
[----:B------:R-:W0:Y:S08]  /*15b20*/  MUFU.EX2 R190, R190 ;  /* 0x000000be00be7308 */ /* 0x000e300000000800 */
[----:B------:R-:W-:Y:S08]  /*15b30*/  MUFU.EX2 R189, R189 ;  /* 0x000000bd00bd7308 */ /* 0x000ff00000000800 */
[----:B------:R-:W-:Y:S08]  /*15b40*/  MUFU.EX2 R188, R188 ;  /* 0x000000bc00bc7308 */ /* 0x000ff00000000800 */
[----:B------:R-:W1:Y:S08]  /*15b50*/  MUFU.EX2 R169, R169 ;  /* 0x000000a900a97308 */ /* 0x000e700000000800 */
[----:B------:R-:W3:Y:S01]  /*15b60*/  MUFU.EX2 R168, R168 ;  /* 0x000000a800a87308 */ /* 0x000ee20000000800 */
[----:B------:R3:W-:Y:S01]  /*15b70*/  STL.128 [R1+0x370], R176 ;  /* 0x000370b001007387 */ /* 0x0007e20000100c00 */
[----:B------:R-:W-:-:S02]  /*15b80*/  IMAD.MOV.U32 R210, RZ, RZ, R224 ;  /* 0x000000ffffd27224 */ /* 0x000fc400078e00e0 */
[----:B------:R-:W-:Y:S01]  /*15b90*/  IMAD.MOV.U32 R171, RZ, RZ, R139 ;  /* 0x000000ffffab7224 */ /* 0x000fe200078e008b */
[----:B------:R3:W-:Y:S01]  /*15ba0*/  STL.128 [R1+0x320], R156 ;  /* 0x0003209c01007387 */ /* 0x0007e20000100c00 */
[----:B------:R-:W-:Y:S01]  /*15bb0*/  IMAD.MOV.U32 R224, RZ, RZ, R17 ;  /* 0x000000ffffe07224 */ /* 0x000fe200078e0011 */
[----:B0-----:R-:W-:Y:S02]  /*15bc0*/  F2FP.BF16.F32.PACK_AB R152, R190, R191 ;  /* 0x000000bfbe98723e */ /* 0x001fe400000010ff */
[----:B-1----:R-:W-:Y:S02]  /*15bd0*/  F2FP.BF16.F32.PACK_AB R153, R169, R170 ;  /* 0x000000aaa999723e */ /* 0x002fe400000010ff */
[----:B------:R-:W-:Y:S01]  /*15be0*/  F2FP.BF16.F32.PACK_AB R154, R188, R189 ;  /* 0x000000bdbc9a723e */ /* 0x000fe200000010ff */
[----:B------:R-:W-:Y:S01]  /*15bf0*/  STL.128 [R1+0x540], R84 ;  /* 0x0005405401007387 */ /* 0x000fe20000100c00 */
[----:B---3--:R-:W-:Y:S02]  /*15c00*/  IMAD.MOV.U32 R179, RZ, RZ, R135 ;  /* 0x000000ffffb37224 */ /* 0x008fe400078e0087 */
[----:B------:R-:W-:-:S02]  /*15c10*/  IMAD.MOV.U32 R178, RZ, RZ, R136 ;  /* 0x000000ffffb27224 */ /* 0x000fc400078e0088 */
[----:B------:R-:W-:Y:S02]  /*15c20*/  IMAD.MOV.U32 R177, RZ, RZ, R137 ;  /* 0x000000ffffb17224 */ /* 0x000fe400078e0089 */
[----:B------:R-:W-:Y:S01]  /*15c30*/  IMAD.MOV.U32 R176, RZ, RZ, R138 ;  /* 0x000000ffffb07224 */ /* 0x000fe200078e008a */
[----:B------:R-:W-:Y:S01]  /*15c40*/  F2FP.BF16.F32.PACK_AB R155, R167, R168 ;  /* 0x000000a8a79b723e */ /* 0x000fe200000010ff */
[----:B------:R-:W-:Y:S02]  /*15c50*/  IMAD.MOV.U32 R159, RZ, RZ, R140 ;  /* 0x000000ffff9f7224 */ /* 0x000fe400078e008c */
[----:B------:R-:W-:Y:S02]  /*15c60*/  IMAD.MOV.U32 R158, RZ, RZ, R141 ;  /* 0x000000ffff9e7224 */ /* 0x000fe400078e008d */
[----:B------:R-:W-:Y:S02]  /*15c70*/  IMAD.MOV.U32 R157, RZ, RZ, R142 ;  /* 0x000000ffff9d7224 */ /* 0x000fe400078e008e */
[----:B------:R-:W-:Y:S01]  /*15c80*/  IMAD.MOV.U32 R156, RZ, RZ, R143 ;  /* 0x000000ffff9c7224 */ /* 0x000fe200078e008f */
[----:B------:R-:W-:Y:S01]  /*15c90*/  STL.128 [R1+0x550], R88 ;  /* 0x0005505801007387 */ /* 0x000fe20000100c00 */
[----:B------:R-:W-:-:S03]  /*15ca0*/  IMAD.MOV.U32 R22, RZ, RZ, R144 ;  /* 0x000000ffff167224 */ /* 0x000fc600078e0090 */
[----:B------:R-:W-:Y:S01]  /*15cb0*/  STL.128 [R1+0x560], R92 ;  /* 0x0005605c01007387 */ /* 0x000fe20000100c00 */
[----:B------:R-:W-:-:S03]  /*15cc0*/  IMAD.MOV.U32 R20, RZ, RZ, R145 ;  /* 0x000000ffff147224 */ /* 0x000fc600078e0091 */
[----:B------:R-:W-:Y:S01]  /*15cd0*/  STL.128 [R1+0x570], R96 ;  /* 0x0005706001007387 */ /* 0x000fe20000100c00 */
[----:B------:R-:W-:-:S03]  /*15ce0*/  IMAD.MOV.U32 R18, RZ, RZ, R146 ;  /* 0x000000ffff127224 */ /* 0x000fc600078e0092 */
[----:B------:R-:W-:Y:S01]  /*15cf0*/  STL.128 [R1+0x3290], R176 ;  /* 0x003290b001007387 */ /* 0x000fe20000100c00 */
[----:B------:R-:W-:-:S03]  /*15d00*/  IMAD.MOV.U32 R17, RZ, RZ, R147 ;  /* 0x000000ffff117224 */ /* 0x000fc600078e0093 */
[----:B----4-:R-:W-:Y:S01]  /*15d10*/  STL.128 [R1+0x3280], R172 ;  /* 0x003280ac01007387 */ /* 0x010fe20000100c00 */
[----:B------:R-:W-:-:S03]  /*15d20*/  IMAD.MOV.U32 R16, RZ, RZ, R148 ;  /* 0x000000ffff107224 */ /* 0x000fc600078e0094 */
[----:B------:R-:W-:Y:S01]  /*15d30*/  STL.128 [R1+0x3270], R168 ;  /* 0x003270a801007387 */ /* 0x000fe20000100c00 */
[----:B------:R-:W-:-:S03]  /*15d40*/  IMAD.MOV.U32 R14, RZ, RZ, R149 ;  /* 0x000000ffff0e7224 */ /* 0x000fc600078e0095 */
[----:B------:R-:W-:Y:S01]  /*15d50*/  STL.128 [R1+0x3260], R164 ;  /* 0x003260a401007387 */ /* 0x000fe20000100c00 */
[----:B------:R-:W-:-:S03]  /*15d60*/  IMAD.MOV.U32 R7, RZ, RZ, R150 ;  /* 0x000000ffff077224 */ /* 0x000fc600078e0096 */
[----:B------:R-:W-:Y:S01]  /*15d70*/  STL.128 [R1+0x3250], R160 ;  /* 0x003250a001007387 */ /* 0x000fe20000100c00 */
[----:B------:R-:W-:-:S03]  /*15d80*/  IMAD.MOV.U32 R6, RZ, RZ, R151 ;  /* 0x000000ffff067224 */ /* 0x000fc600078e0097 */
[----:B------:R0:W-:Y:S04]  /*15d90*/  STL.128 [R1+0x380], R180 ;  /* 0x000380b401007387 */ /* 0x0001e80000100c00 */
[----:B------:R1:W-:Y:S04]  /*15da0*/  STL.128 [R1+0x410], R216 ;  /* 0x000410d801007387 */ /* 0x0003e80000100c00 */
[----:B------:R3:W-:Y:S04]  /*15db0*/  STL.128 [R1+0x420], R220 ;  /* 0x000420dc01007387 */ /* 0x0007e80000100c00 */
[----:B------:R4:W-:Y:S04]  /*15dc0*/  STL.128 [R1+0x430], R224 ;  /* 0x000430e001007387 */ /* 0x0009e80000100c00 */
[----:B------:R-:W-:Y:S01]  /*15dd0*/  STL.128 [R1+0x530], R80 ;  /* 0x0005305001007387 */ /* 0x000fe20000100c00 */
[----:B0-----:R-:W-:-:S02]  /*15de0*/  IMAD.MOV.U32 R181, RZ, RZ, R133 ;  /* 0x000000ffffb57224 */ /* 0x001fc400078e0085 */
[----:B------:R-:W-:Y:S01]  /*15df0*/  IMAD.MOV.U32 R180, RZ, RZ, R134 ;  /* 0x000000ffffb47224 */ /* 0x000fe200078e0086 */
[----:B------:R0:W-:Y:S01]  /*15e00*/  STL.128 [R1+0x3240], R156 ;  /* 0x0032409c01007387 */ /* 0x0001e20000100c00 */
[----:B-1----:R-:W-:Y:S02]  /*15e10*/  IMAD.MOV.U32 R219, RZ, RZ, R129 ;  /* 0x000000ffffdb7224 */ /* 0x002fe400078e0081 */
[----:B------:R-:W-:Y:S01]  /*15e20*/  IMAD.MOV.U32 R218, RZ, RZ, R130 ;  /* 0x000000ffffda7224 */ /* 0x000fe200078e0082 */
[----:B------:R-:W2:Y:S01]  /*15e30*/  LDL.LU.128 R160, [R1+0x540] ;  /* 0x0005400001a07983 */ /* 0x000ea20000300c00 */
[----:B---3--:R-:W-:Y:S02]  /*15e40*/  IMAD.MOV.U32 R223, RZ, RZ, R125 ;  /* 0x000000ffffdf7224 */ /* 0x008fe400078e007d */
[----:B------:R-:W-:Y:S01]  /*15e50*/  IMAD.MOV.U32 R222, RZ, RZ, R126 ;  /* 0x000000ffffde7224 */ /* 0x000fe200078e007e */
[----:B------:R-:W3:Y:S01]  /*15e60*/  LDL.LU.128 R164, [R1+0x550] ;  /* 0x0005500001a47983 */ /* 0x000ee20000300c00 */
[----:B----4-:R-:W-:-:S02]  /*15e70*/  IMAD.MOV.U32 R224, RZ, RZ, R124 ;  /* 0x000000ffffe07224 */ /* 0x010fc400078e007c */
[----:B------:R-:W-:Y:S01]  /*15e80*/  IMAD.MOV.U32 R221, RZ, RZ, R127 ;  /* 0x000000ffffdd7224 */ /* 0x000fe200078e007f */
[----:B------:R-:W4:Y:S01]  /*15e90*/  LDL.LU.128 R168, [R1+0x560] ;  /* 0x0005600001a87983 */ /* 0x000f220000300c00 */
[----:B------:R-:W-:Y:S02]  /*15ea0*/  IMAD.MOV.U32 R220, RZ, RZ, R128 ;  /* 0x000000ffffdc7224 */ /* 0x000fe400078e0080 */
[----:B------:R-:W-:Y:S01]  /*15eb0*/  IMAD.MOV.U32 R217, RZ, RZ, R131 ;  /* 0x000000ffffd97224 */ /* 0x000fe200078e0083 */
[----:B------:R-:W4:Y:S01]  /*15ec0*/  LDL.LU.128 R172, [R1+0x570] ;  /* 0x0005700001ac7983 */ /* 0x000f220000300c00 */
[----:B------:R-:W-:-:S03]  /*15ed0*/  IMAD.MOV.U32 R216, RZ, RZ, R132 ;  /* 0x000000ffffd87224 */ /* 0x000fc600078e0084 */
[----:B------:R-:W4:Y:S04]  /*15ee0*/  LDL.128 R176, [R1+0x580] ;  /* 0x0005800001b07983 */ /* 0x000f280000100c00 */
        /* <DEDUP_REMOVED lines=29> */
[----:B--2---:R-:W2:Y:S01]  /*160c0*/  LDL.LU.128 R152, [R1+0x520] ;  /* 0x0005200001987983 */ /* 0x004ea20000300c00 */
[----:B------:R-:W-:-:S02]  /*160d0*/  IMAD.MOV.U32 R28, RZ, RZ, R104 ;  /* 0x000000ffff1c7224 */ /* 0x000fc400078e0068 */
[----:B------:R-:W-:Y:S01]  /*160e0*/  IMAD.MOV.U32 R29, RZ, RZ, R105 ;  /* 0x000000ffff1d7224 */ /* 0x000fe200078e0069 */
[----:B------:R0:W-:Y:S01]  /*160f0*/  STL.128 [R1+0x240], R24 ;  /* 0x0002401801007387 */ /* 0x0001e20000100c00 */
[----:B------:R-:W-:Y:S02]  /*16100*/  IMAD.MOV.U32 R30, RZ, RZ, R106 ;  /* 0x000000ffff1e7224 */ /* 0x000fe400078e006a */
[----:B------:R-:W-:Y:S01]  /*16110*/  IMAD.MOV.U32 R31, RZ, RZ, R107 ;  /* 0x000000ffff1f7224 */ /* 0x000fe200078e006b */
[----:B------:R1:W-:Y:S04]  /*16120*/  STL.128 [R1+0x240], R100 ;  /* 0x0002406401007387 */ /* 0x0003e80000100c00 */
[----:B------:R1:W-:Y:S01]  /*16130*/  STL.128 [R1+0x250], R104 ;  /* 0x0002506801007387 */ /* 0x0003e20000100c00 */
[----:B------:R-:W-:-:S03]  /*16140*/  IMAD.MOV.U32 R11, RZ, RZ, R9 ;  /* 0x000000ffff0b7224 */ /* 0x000fc600078e0009 */
[----:B------:R-:W-:Y:S01]  /*16150*/  STL [R1+0x30e0], R22 ;  /* 0x0030e01601007387 */ /* 0x000fe20000100800 */
[----:B0-----:R-:W-:-:S03]  /*16160*/  IMAD.MOV.U32 R25, RZ, RZ, R101 ;  /* 0x000000ffff197224 */ /* 0x001fc600078e0065 */
[----:B------:R-:W-:Y:S01]  /*16170*/  STL [R1+0x30dc], R20 ;  /* 0x0030dc1401007387 */ /* 0x000fe20000100800 */
[----:B------:R-:W-:Y:S02]  /*16180*/  IMAD.MOV.U32 R26, RZ, RZ, R102 ;  /* 0x000000ffff1a7224 */ /* 0x000fe400078e0066 */
[----:B------:R-:W-:Y:S01]  /*16190*/  IMAD.MOV.U32 R27, RZ, RZ, R103 ;  /* 0x000000ffff1b7224 */ /* 0x000fe200078e0067 */
[----:B-1----:R-:W2:Y:S04]  /*161a0*/  LDL.LU R101, [R1+0x584] ;  /* 0x0005840001657983 */ /* 0x002ea80000300800 */
[----:B------:R-:W2:Y:S04]  /*161b0*/  LDL.LU R102, [R1+0x588] ;  /* 0x0005880001667983 */ /* 0x000ea80000300800 */
[----:B------:R-:W2:Y:S04]  /*161c0*/  LDL.LU R103, [R1+0x58c] ;  /* 0x00058c0001677983 */ /* 0x000ea80000300800 */
[----:B------:R-:W2:Y:S01]  /*161d0*/  LDL.128 R104, [R1+0x590] ;  /* 0x0005900001687983 */ /* 0x000ea20000100c00 */
[----:B------:R-:W-:-:S03]  /*161e0*/  IMAD.MOV.U32 R24, RZ, RZ, R100 ;  /* 0x000000ffff187224 */ /* 0x000fc600078e0064 */
[----:B------:R0:W-:Y:S04]  /*161f0*/  STL.128 [R1+0x3100], R28 ;  /* 0x0031001c01007387 */ /* 0x0001e80000100c00 */
[----:B------:R1:W-:Y:S01]  /*16200*/  STL.128 [R1+0x30f0], R24 ;  /* 0x0030f01801007387 */ /* 0x0003e20000100c00 */
[----:B------:R-:W-:-:S03]  /*16210*/  VIADD R10, R8, 0x100 ;  /* 0x00000100080a7836 */ /* 0x000fc60000000000 */
[----:B------:R3:W-:Y:S04]  /*16220*/  STL [R1+0x30d8], R18 ;  /* 0x0030d81201007387 */ /* 0x0007e80000100800 */
[----:B------:R-:W-:Y:S04]  /*16230*/  STL.64 [R1+0x30d0], R16 ;  /* 0x0030d01001007387 */ /* 0x000fe80000100a00 */
[----:B0-----:R-:W2:Y:S04]  /*16240*/  LDL.LU.128 R28, [R1+0x3100] ;  /* 0x00310000011c7983 */ /* 0x001ea80000300c00 */
[----:B-1----:R-:W2:Y:S04]  /*16250*/  LDL.LU.128 R24, [R1+0x30f0] ;  /* 0x0030f00001187983 */ /* 0x002ea80000300c00 */
[----:B------:R-:W-:Y:S04]  /*16260*/  STL [R1+0x30cc], R14 ;  /* 0x0030cc0e01007387 */ /* 0x000fe80000100800 */
[----:B------:R-:W-:Y:S04]  /*16270*/  STL.128 [R1+0x30b0], R4 ;  /* 0x0030b00401007387 */ /* 0x000fe80000100c00 */
[----:B------:R-:W-:Y:S04]  /*16280*/  STL.128 [R1+0x390], R184 ;  /* 0x000390b801007387 */ /* 0x000fe80000100c00 */
[----:B------:R-:W-:Y:S04]  /*16290*/  STL.64 [R1+0x30c0], R8 ;  /* 0x0030c00801007387 */ /* 0x000fe80000100a00 */
[----:B------:R-:W-:Y:S04]  /*162a0*/  STL.128 [R1+0x3b0], R192 ;  /* 0x0003b0c001007387 */ /* 0x000fe80000100c00 */
[----:B------:R-:W-:Y:S04]  /*162b0*/  STL.128 [R1+0x3c0], R196 ;  /* 0x0003c0c401007387 */ /* 0x000fe80000100c00 */
[----:B------:R-:W-:Y:S04]  /*162c0*/  STL.128 [R1+0x3d0], R200 ;  /* 0x0003d0c801007387 */ /* 0x000fe80000100c00 */
[----:B------:R-:W-:Y:S04]  /*162d0*/  STL.128 [R1+0x3e0], R204 ;  /* 0x0003e0cc01007387 */ /* 0x000fe80000100c00 */
[----:B------:R-:W-:Y:S04]  /*162e0*/  STL.128 [R1+0x3f0], R208 ;  /* 0x0003f0d001007387 */ /* 0x000fe80000100c00 */
[----:B------:R-:W-:Y:S04]  /*162f0*/  STL.128 [R1+0x400], R212 ;  /* 0x000400d401007387 */ /* 0x000fe80000100c00 */
[----:B------:R-:W2:Y:S01]  /*16300*/  LDL.LU.64 R182, [R1+0x33b0] ;  /* 0x0033b00001b67983 */ /* 0x000ea20000300a00 */
[----:B------:R-:W-:-:S03]  /*16310*/  IMAD.MOV.U32 R84, RZ, RZ, R160 ;  /* 0x000000ffff547224 */ /* 0x000fc600078e00a0 */
[----:B------:R-:W2:Y:S01]  /*16320*/  LDL.LU R22, [R1+0x30e0] ;  /* 0x0030e00001167983 */ /* 0x000ea20000300800 */
[----:B------:R-:W-:Y:S02]  /*16330*/  IMAD.MOV.U32 R85, RZ, RZ, R161 ;  /* 0x000000ffff557224 */ /* 0x000fe400078e00a1 */
[----:B------:R-:W-:Y:S01]  /*16340*/  IMAD.MOV.U32 R86, RZ, RZ, R162 ;  /* 0x000000ffff567224 */ /* 0x000fe200078e00a2 */
[----:B------:R-:W2:Y:S01]  /*16350*/  LDL.LU R20, [R1+0x30dc] ;  /* 0x0030dc0001147983 */ /* 0x000ea20000300800 */
[----:B------:R-:W-:Y:S02]  /*16360*/  IMAD.MOV.U32 R87, RZ, RZ, R163 ;  /* 0x000000ffff577224 */ /* 0x000fe400078e00a3 */
[----:B---3--:R-:W-:Y:S01]  /*16370*/  IMAD.MOV.U32 R88, RZ, RZ, R164 ;  /* 0x000000ffff587224 */ /* 0x008fe200078e00a4 */
[----:B------:R-:W3:Y:S01]  /*16380*/  LDL.LU R18, [R1+0x30d8] ;  /* 0x0030d80001127983 */ /* 0x000ee20000300800 */
[----:B------:R-:W-:Y:S02]  /*16390*/  IMAD.MOV.U32 R89, RZ, RZ, R165 ;  /* 0x000000ffff597224 */ /* 0x000fe400078e00a5 */
[----:B------:R-:W-:-:S02]  /*163a0*/  IMAD.MOV.U32 R90, RZ, RZ, R166 ;  /* 0x000000ffff5a7224 */ /* 0x000fc400078e00a6 */
[----:B------:R-:W-:Y:S02]  /*163b0*/  IMAD.MOV.U32 R91, RZ, RZ, R167 ;  /* 0x000000ffff5b7224 */ /* 0x000fe400078e00a7 */
[----:B----4-:R-:W-:Y:S02]  /*163c0*/  IMAD.MOV.U32 R92, RZ, RZ, R168 ;  /* 0x000000ffff5c7224 */ /* 0x010fe400078e00a8 */
[----:B------:R-:W-:Y:S02]  /*163d0*/  IMAD.MOV.U32 R93, RZ, RZ, R169 ;  /* 0x000000ffff5d7224 */ /* 0x000fe400078e00a9 */
[----:B------:R-:W-:Y:S02]  /*163e0*/  IMAD.MOV.U32 R94, RZ, RZ, R170 ;  /* 0x000000ffff5e7224 */ /* 0x000fe400078e00aa */
[----:B------:R-:W-:Y:S02]  /*163f0*/  IMAD.MOV.U32 R95, RZ, RZ, R171 ;  /* 0x000000ffff5f7224 */ /* 0x000fe400078e00ab */
[----:B------:R-:W-:-:S02]  /*16400*/  IMAD.MOV.U32 R96, RZ, RZ, R172 ;  /* 0x000000ffff607224 */ /* 0x000fc400078e00ac */
[----:B------:R-:W-:Y:S02]  /*16410*/  IMAD.MOV.U32 R97, RZ, RZ, R173 ;  /* 0x000000ffff617224 */ /* 0x000fe400078e00ad */
[----:B------:R-:W-:Y:S02]  /*16420*/  IMAD.MOV.U32 R98, RZ, RZ, R174 ;  /* 0x000000ffff627224 */ /* 0x000fe400078e00ae */
[----:B------:R-:W-:Y:S02]  /*16430*/  IMAD.MOV.U32 R99, RZ, RZ, R175 ;  /* 0x000000ffff637224 */ /* 0x000fe400078e00af */
[----:B------:R-:W-:Y:S01]  /*16440*/  IMAD.MOV.U32 R100, RZ, RZ, R176 ;  /* 0x000000ffff647224 */ /* 0x000fe200078e00b0 */
[----:B------:R0:W-:Y:S04]  /*16450*/  STL.128 [R1+0x3200], R92 ;  /* 0x0032005c01007387 */ /* 0x0001e80000100c00 */
[----:B------:R1:W-:Y:S04]  /*16460*/  STL.128 [R1+0x3210], R96 ;  /* 0x0032106001007387 */ /* 0x0003e80000100c00 */
[----:B------:R4:W-:Y:S04]  /*16470*/  STL.128 [R1+0x31f0], R88 ;  /* 0x0031f05801007387 */ /* 0x0009e80000100c00 */
[----:B------:R4:W-:Y:S04]  /*16480*/  STL.128 [R1+0x31e0], R84 ;  /* 0x0031e05401007387 */ /* 0x0009e80000100c00 */
[----:B0-----:R-:W3:Y:S04]  /*16490*/  LDL.LU.128 R92, [R1+0x3200] ;  /* 0x00320000015c7983 */ /* 0x001ee80000300c00 */
[----:B-1----:R-:W3:Y:S04]  /*164a0*/  LDL.LU.128 R96, [R1+0x3210] ;  /* 0x0032100001607983 */ /* 0x002ee80000300c00 */
[----:B----4-:R-:W4:Y:S04]  /*164b0*/  LDL.LU.128 R88, [R1+0x31f0] ;  /* 0x0031f00001587983 */ /* 0x010f280000300c00 */
[----:B------:R-:W4:Y:S01]  /*164c0*/  LDL.LU.128 R84, [R1+0x31e0] ;  /* 0x0031e00001547983 */ /* 0x000f220000300c00 */
[----:B------:R-:W-:-:S03]  /*164d0*/  IMAD.MOV.U32 R80, RZ, RZ, R156 ;  /* 0x000000ffff507224 */ /* 0x000fc600078e009c */
[----:B------:R-:W4:Y:S01]  /*164e0*/  LDL.LU.64 R16, [R1+0x30d0] ;  /* 0x0030d00001107983 */ /* 0x000f220000300a00 */
        /* <DEDUP_REMOVED lines=47> */
[----:B--2---:R-:W-:-:S02]  /*167e0*/  IMAD.MOV.U32 R76, RZ, RZ, R152 ;  /* 0x000000ffff4c7224 */ /* 0x004fc400078e0098 */
[----:B------:R-:W-:Y:S02]  /*167f0*/  IMAD.MOV.U32 R77, RZ, RZ, R153 ;  /* 0x000000ffff4d7224 */ /* 0x000fe400078e0099 */
[----:B------:R-:W-:Y:S02]  /*16800*/  IMAD.MOV.U32 R78, RZ, RZ, R154 ;  /* 0x000000ffff4e7224 */ /* 0x000fe400078e009a */
[----:B------:R-:W-:Y:S01]  /*16810*/  IMAD.MOV.U32 R79, RZ, RZ, R155 ;  /* 0x000000ffff4f7224 */ /* 0x000fe200078e009b */
[----:B------:R0:W-:Y:S04]  /*16820*/  STL.128 [R1+0x260], R108 ;  /* 0x0002606c01007387 */ /* 0x0001e80000100c00 */
[----:B------:R1:W-:Y:S04]  /*16830*/  STL.128 [R1+0x3220], R100 ;  /* 0x0032206401007387 */ /* 0x0003e80000100c00 */
[----:B------:R2:W-:Y:S04]  /*16840*/  STL.128 [R1+0x380], R104 ;  /* 0x0003806801007387 */ /* 0x0005e80000100c00 */
[----:B------:R2:W-:Y:S04]  /*16850*/  STL.128 [R1+0x31d0], R80 ;  /* 0x0031d05001007387 */ /* 0x0005e80000100c00 */
[----:B0-----:R-:W4:Y:S04]  /*16860*/  LDL.128 R108, [R1+0x5a0] ;  /* 0x0005a000016c7983 */ /* 0x001f280000100c00 */
[----:B-1----:R-:W4:Y:S04]  /*16870*/  LDL.LU.128 R100, [R1+0x3220] ;  /* 0x0032200001647983 */ /* 0x002f280000300c00 */
[----:B--2---:R-:W2:Y:S04]  /*16880*/  LDL.LU R105, [R1+0x594] ;  /* 0x0005940001697983 */ /* 0x004ea80000300800 */
[----:B------:R-:W2:Y:S04]  /*16890*/  LDL.LU R106, [R1+0x598] ;  /* 0x00059800016a7983 */ /* 0x000ea80000300800 */
[----:B------:R-:W2:Y:S04]  /*168a0*/  LDL.LU R107, [R1+0x59c] ;  /* 0x00059c00016b7983 */ /* 0x000ea80000300800 */
        /* <DEDUP_REMOVED lines=12> */
[----:B------:R-:W2:Y:S04]  /*16970*/  LDL.LU.128 R80, [R1+0x31d0] ;  /* 0x0031d00001507983 */ /* 0x000ea80000300c00 */
        /* <DEDUP_REMOVED lines=11> */
[----:B------:R-:W2:Y:S01]  /*16a30*/  LDL.LU.128 R32, [R1+0x3110] ;  /* 0x0031100001207983 */ /* 0x000ea20000300c00 */
[----:B------:R-:W-:-:S03]  /*16a40*/  R2UR UR7, R11 ;  /* 0x000000000b0772ca */ /* 0x000fc600000e0000 */
[----:B------:R-:W2:Y:S04]  /*16a50*/  LDL.LU R14, [R1+0x30cc] ;  /* 0x0030cc00010e7983 */ /* 0x000ea80000300800 */
[----:B------:R-:W2:Y:S04]  /*16a60*/  LDL.LU.128 R4, [R1+0x30b0] ;  /* 0x0030b00001047983 */ /* 0x000ea80000300c00 */
[----:B------:R0:W-:Y:S04]  /*16a70*/  STL [R1+0x30c8], R11 ;  /* 0x0030c80b01007387 */ /* 0x0001e80000100800 */
[----:B------:R-:W-:Y:S04]  /*16a80*/  STL.128 [R1+0x270], R112 ;  /* 0x0002707001007387 */ /* 0x000fe80000100c00 */
[----:B------:R-:W2:Y:S04]  /*16a90*/  LDL.LU.64 R8, [R1+0x30c0] ;  /* 0x0030c00001087983 */ /* 0x000ea80000300a00 */
[----:B0-----:R-:W2:Y:S04]  /*16aa0*/  LDL.LU R11, [R1+0x30c8] ;  /* 0x0030c800010b7983 */ /* 0x001ea80000300800 */
[----:B---3--:R0:W-:Y:S04]  /*16ab0*/  STL.128 [R1+0x3070], R92 ;  /* 0x0030705c01007387 */ /* 0x0081e80000100c00 */
[----:B------:R1:W-:Y:S04]  /*16ac0*/  STL.128 [R1+0x3080], R96 ;  /* 0x0030806001007387 */ /* 0x0003e80000100c00 */
[----:B----4-:R3:W-:Y:S04]  /*16ad0*/  STL.128 [R1+0x3060], R88 ;  /* 0x0030605801007387 */ /* 0x0107e80000100c00 */
[----:B------:R4:W-:Y:S04]  /*16ae0*/  STL.128 [R1+0x3050], R84 ;  /* 0x0030505401007387 */ /* 0x0009e80000100c00 */
[----:B0-----:R-:W2:Y:S04]  /*16af0*/  LDL.LU.128 R92, [R1+0x3070] ;  /* 0x00307000015c7983 */ /* 0x001ea80000300c00 */
[----:B-1----:R-:W2:Y:S04]  /*16b00*/  LDL.LU.128 R96, [R1+0x3080] ;  /* 0x0030800001607983 */ /* 0x002ea80000300c00 */
[----:B---3--:R-:W3:Y:S04]  /*16b10*/  LDL.LU.128 R88, [R1+0x3060] ;  /* 0x0030600001587983 */ /* 0x008ee80000300c00 */
[----:B----4-:R-:W4:Y:S04]  /*16b20*/  LDL.LU.128 R84, [R1+0x3050] ;  /* 0x0030500001547983 */ /* 0x010f280000300c00 */
[----:B------:R-:W4:Y:S04]  /*16b30*/  LDL.128 R112, [R1+0x5b0] ;  /* 0x0005b00001707983 */ /* 0x000f280000100c00 */
[----:B------:R0:W-:Y:S04]  /*16b40*/  STL.128 [R1+0x2f70], R28 ;  /* 0x002f701c01007387 */ /* 0x0001e80000100c00 */
[----:B------:R1:W-:Y:S04]  /*16b50*/  STL.128 [R1+0x2f60], R24 ;  /* 0x002f601801007387 */ /* 0x0003e80000100c00 */
[----:B------:R-:W4:Y:S04]  /*16b60*/  LDL.LU.128 R212, [R1+0x3420] ;  /* 0x0034200001d47983 */ /* 0x000f280000300c00 */
        /* <DEDUP_REMOVED lines=8> */
[----:B------:R-:W-:Y:S04]  /*16bf0*/  STL.128 [R1+0x390], R108 ;  /* 0x0003906c01007387 */ /* 0x000fe80000100c00 */
[----:B------:R0:W-:Y:S04]  /*16c00*/  STL.128 [R1+0x3090], R100 ;  /* 0x0030906401007387 */ /* 0x0001e80000100c00 */
[----:B--2---:R1:W-:Y:S04]  /*16c10*/  STL.128 [R1+0x30a0], R104 ;  /* 0x0030a06801007387 */ /* 0x0043e80000100c00 */
[----:B0-----:R-:W2:Y:S04]  /*16c20*/  LDL.LU.128 R100, [R1+0x3090] ;  /* 0x0030900001647983 */ /* 0x001ea80000300c00 */
[----:B------:R-:W2:Y:S04]  /*16c30*/  LDL.LU R109, [R1+0x5a4] ;  /* 0x0005a400016d7983 */ /* 0x000ea80000300800 */
[----:B------:R-:W2:Y:S04]  /*16c40*/  LDL.LU R110, [R1+0x5a8] ;  /* 0x0005a800016e7983 */ /* 0x000ea80000300800 */
[----:B-1----:R-:W2:Y:S04]  /*16c50*/  LDL.LU.128 R104, [R1+0x30a0] ;  /* 0x0030a00001687983 */ /* 0x002ea80000300c00 */
        /* <DEDUP_REMOVED lines=26> */
[----:B---3--:R-:W3:Y:S04]  /*16e00*/  LDL.LU.128 R32, [R1+0x2f80] ;  /* 0x002f800001207983 */ /* 0x008ee80000300c00 */
[----:B------:R0:W-:Y:S04]  /*16e10*/  STL [R1+0x2f50], R22 ;  /* 0x002f501601007387 */ /* 0x0001e80000100800 */
[----:B------:R1:W-:Y:S04]  /*16e20*/  STL [R1+0x2f4c], R20 ;  /* 0x002f4c1401007387 */ /* 0x0003e80000100800 */
[----:B------:R1:W-:Y:S04]  /*16e30*/  STL [R1+0x2f48], R18 ;  /* 0x002f481201007387 */ /* 0x0003e80000100800 */
[----:B------:R1:W-:Y:S04]  /*16e40*/  STL.64 [R1+0x2f40], R16 ;  /* 0x002f401001007387 */ /* 0x0003e80000100a00 */
[----:B------:R1:W-:Y:S04]  /*16e50*/  STL [R1+0x2f3c], R14 ;  /* 0x002f3c0e01007387 */ /* 0x0003e80000100800 */
[----:B------:R4:W-:Y:S04]  /*16e60*/  STL.128 [R1+0x2f20], R4 ;  /* 0x002f200401007387 */ /* 0x0009e80000100c00 */
[----:B0-----:R-:W3:Y:S04]  /*16e70*/  LDL.LU R22, [R1+0x2f50] ;  /* 0x002f500001167983 */ /* 0x001ee80000300800 */
[----:B-1----:R-:W3:Y:S04]  /*16e80*/  LDL.LU R20, [R1+0x2f4c] ;  /* 0x002f4c0001147983 */ /* 0x002ee80000300800 */
[----:B------:R-:W3:Y:S04]  /*16e90*/  LDL.LU R18, [R1+0x2f48] ;  /* 0x002f480001127983 */ /* 0x000ee80000300800 */
[----:B------:R-:W3:Y:S04]  /*16ea0*/  LDL.LU.64 R16, [R1+0x2f40] ;  /* 0x002f400001107983 */ /* 0x000ee80000300a00 */
[----:B------:R-:W3:Y:S04]  /*16eb0*/  LDL.LU R14, [R1+0x2f3c] ;  /* 0x002f3c00010e7983 */ /* 0x000ee80000300800 */
[----:B----4-:R-:W4:Y:S04]  /*16ec0*/  LDL.LU.128 R4, [R1+0x2f20] ;  /* 0x002f200001047983 */ /* 0x010f280000300c00 */
[----:B------:R0:W-:Y:S04]  /*16ed0*/  STL [R1+0x2f38], R11 ;  /* 0x002f380b01007387 */ /* 0x0001e80000100800 */
[----:B------:R1:W-:Y:S04]  /*16ee0*/  STL.64 [R1+0x2f30], R8 ;  /* 0x002f300801007387 */ /* 0x0003e80000100a00 */
[----:B------:R1:W-:Y:S04]  /*16ef0*/  STL.128 [R1+0x2ee0], R96 ;  /* 0x002ee06001007387 */ /* 0x0003e80000100c00 */
[----:B0-----:R-:W4:Y:S04]  /*16f00*/  LDL.LU R11, [R1+0x2f38] ;  /* 0x002f3800010b7983 */ /* 0x001f280000300800 */
[----:B-1----:R-:W4:Y:S04]  /*16f10*/  LDL.LU.64 R8, [R1+0x2f30] ;  /* 0x002f300001087983 */ /* 0x002f280000300a00 */
[----:B------:R0:W-:Y:S04]  /*16f20*/  STL.128 [R1+0x2ed0], R92 ;  /* 0x002ed05c01007387 */ /* 0x0001e80000100c00 */
[----:B------:R1:W-:Y:S04]  /*16f30*/  STL.128 [R1+0x2ec0], R88 ;  /* 0x002ec05801007387 */ /* 0x0003e80000100c00 */
[----:B------:R1:W-:Y:S04]  /*16f40*/  STL.128 [R1+0x2eb0], R84 ;  /* 0x002eb05401007387 */ /* 0x0003e80000100c00 */
[----:B------:R1:W-:Y:S04]  /*16f50*/  STL.128 [R1+0x3a0], R112 ;  /* 0x0003a07001007387 */ /* 0x0003e80000100c00 */
[----:B------:R-:W4:Y:S04]  /*16f60*/  LDL.LU.128 R96, [R1+0x2ee0] ;  /* 0x002ee00001607983 */ /* 0x000f280000300c00 */
[----:B0-----:R-:W4:Y:S04]  /*16f70*/  LDL.LU.128 R92, [R1+0x2ed0] ;  /* 0x002ed000015c7983 */ /* 0x001f280000300c00 */
[----:B-1----:R-:W4:Y:S04]  /*16f80*/  LDL.LU.128 R88, [R1+0x2ec0] ;  /* 0x002ec00001587983 */ /* 0x002f280000300c00 */
[----:B------:R-:W4:Y:S04]  /*16f90*/  LDL.LU.128 R84, [R1+0x2eb0] ;  /* 0x002eb00001547983 */ /* 0x000f280000300c00 */
[----:B------:R-:W4:Y:S04]  /*16fa0*/  LDL.LU R113, [R1+0x5b4] ;  /* 0x0005b40001717983 */ /* 0x000f280000300800 */
[----:B------:R-:W4:Y:S04]  /*16fb0*/  LDL.LU R114, [R1+0x5b8] ;  /* 0x0005b80001727983 */ /* 0x000f280000300800 */
[----:B------:R-:W4:Y:S04]  /*16fc0*/  LDL.LU R115, [R1+0x5bc] ;  /* 0x0005bc0001737983 */ /* 0x000f280000300800 */
[----:B------:R0:W-:Y:S04]  /*16fd0*/  STL.128 [R1+0x2dd0], R28 ;  /* 0x002dd01c01007387 */ /* 0x0001e80000100c00 */
[----:B------:R1:W-:Y:S04]  /*16fe0*/  STL.128 [R1+0x2dc0], R24 ;  /* 0x002dc01801007387 */ /* 0x0003e80000100c00 */
[----:B0-----:R-:W4:Y:S04]  /*16ff0*/  LDL.LU.128 R28, [R1+0x2dd0] ;  /* 0x002dd000011c7983 */ /* 0x001f280000300c00 */
[----:B-1----:R-:W4:Y:S04]  /*17000*/  LDL.LU.128 R24, [R1+0x2dc0] ;  /* 0x002dc00001187983 */ /* 0x002f280000300c00 */
[----:B--2---:R0:W-:Y:S04]  /*17010*/  STL.128 [R1+0x2ef0], R100 ;  /* 0x002ef06401007387 */ /* 0x0041e80000100c00 */
[----:B------:R1:W-:Y:S04]  /*17020*/  STL.128 [R1+0x2f00], R104 ;  /* 0x002f006801007387 */ /* 0x0003e80000100c00 */
[----:B------:R2:W-:Y:S04]  /*17030*/  STL.128 [R1+0x2f10], R108 ;  /* 0x002f106c01007387 */ /* 0x0005e80000100c00 */
[----:B0-----:R-:W4:Y:S04]  /*17040*/  LDL.LU.128 R100, [R1+0x2ef0] ;  /* 0x002ef00001647983 */ /* 0x001f280000300c00 */
[----:B-1----:R-:W4:Y:S04]  /*17050*/  LDL.LU.128 R104, [R1+0x2f00] ;  /* 0x002f000001687983 */ /* 0x002f280000300c00 */
[----:B--2---:R-:W2:Y:S04]  /*17060*/  LDL.LU.128 R108, [R1+0x2f10] ;  /* 0x002f1000016c7983 */ /* 0x004ea80000300c00 */
        /* <DEDUP_REMOVED lines=31> */
[----:B----4-:R4:W-:Y:S04]  /*17260*/  STL.128 [R1+0x2d80], R4 ;  /* 0x002d800401007387 */ /* 0x0109e80000100c00 */
[----:B0-----:R-:W3:Y:S04]  /*17270*/  LDL.LU R22, [R1+0x2db0] ;  /* 0x002db00001167983 */ /* 0x001ee80000300800 */
[----:B-1----:R-:W3:Y:S04]  /*17280*/  LDL.LU R20, [R1+0x2dac] ;  /* 0x002dac0001147983 */ /* 0x002ee80000300800 */
[----:B------:R-:W3:Y:S04]  /*17290*/  LDL.LU R18, [R1+0x2da8] ;  /* 0x002da80001127983 */ /* 0x000ee80000300800 */
[----:B------:R-:W3:Y:S04]  /*172a0*/  LDL.LU.64 R16, [R1+0x2da0] ;  /* 0x002da00001107983 */ /* 0x000ee80000300a00 */
[----:B------:R-:W3:Y:S04]  /*172b0*/  LDL.LU R14, [R1+0x2d9c] ;  /* 0x002d9c00010e7983 */ /* 0x000ee80000300800 */
[----:B----4-:R-:W4:Y:S04]  /*172c0*/  LDL.LU.128 R4, [R1+0x2d80] ;  /* 0x002d800001047983 */ /* 0x010f280000300c00 */
[----:B------:R0:W-:Y:S04]  /*172d0*/  STL [R1+0x3350], R224 ;  /* 0x003350e001007387 */ /* 0x0001e80000100800 */
        /* <DEDUP_REMOVED lines=12> */
[----:B------:R-:W-:Y:S04]  /*173a0*/  STL.128 [R1+0x320], R156 ;  /* 0x0003209c01007387 */ /* 0x000fe80000100c00 */
[----:B------:R-:W-:Y:S04]  /*173b0*/  STL.128 [R1+0x330], R160 ;  /* 0x000330a001007387 */ /* 0x000fe80000100c00 */
[----:B------:R-:W-:Y:S04]  /*173c0*/  STL.128 [R1+0x340], R164 ;  /* 0x000340a401007387 */ /* 0x000fe80000100c00 */
[----:B------:R-:W-:Y:S04]  /*173d0*/  STL.128 [R1+0x350], R168 ;  /* 0x000350a801007387 */ /* 0x000fe80000100c00 */
[----:B------:R-:W-:Y:S04]  /*173e0*/  STL.128 [R1+0x360], R172 ;  /* 0x000360ac01007387 */ /* 0x000fe80000100c00 */
[----:B------:R1:W-:Y:S04]  /*173f0*/  STL.128 [R1+0x370], R176 ;  /* 0x000370b001007387 */ /* 0x0003e80000100c00 */
[----:B------:R1:W-:Y:S04]  /*17400*/  STL [R1+0x2d98], R11 ;  /* 0x002d980b01007387 */ /* 0x0003e80000100800 */
[----:B------:R1:W-:Y:S04]  /*17410*/  STL.64 [R1+0x2d90], R8 ;  /* 0x002d900801007387 */ /* 0x0003e80000100a00 */
[----:B0-----:R-:W4:Y:S04]  /*17420*/  LDL.LU R224, [R1+0x3350] ;  /* 0x0033500001e07983 */ /* 0x001f280000300800 */
        /* <DEDUP_REMOVED lines=18> */
[----:B------:R-:W4:Y:S04]  /*17550*/  LDL.LU R11, [R1+0x2d98] ;  /* 0x002d9800010b7983 */ /* 0x000f280000300800 */
[----:B------:R-:W4:Y:S04]  /*17560*/  LDL.LU.64 R8, [R1+0x2d90] ;  /* 0x002d900001087983 */ /* 0x000f280000300a00 */
        /* <DEDUP_REMOVED lines=24> */
[----:B0-----:R-:W4:Y:S04]  /*176f0*/  LDL.128 R116, [R1+0x5c0] ;  /* 0x0005c00001747983 */ /* 0x001f280000100c00 */
        /* <DEDUP_REMOVED lines=9> */
[----:B-1----:R-:W4:Y:S04]  /*17790*/  LDL.LU.128 R76, [R1+0x2ce0] ;  /* 0x002ce000014c7983 */ /* 0x002f280000300c00 */
[----:B--2---:R-:W2:Y:S04]  /*177a0*/  LDL.LU.128 R72, [R1+0x2cd0] ;  /* 0x002cd00001487983 */ /* 0x004ea80000300c00 */
        /* <DEDUP_REMOVED lines=10> */
[----:B------:R-:W3:Y:S04]  /*17850*/  LDL.LU.128 R28, [R1+0x2c20] ;  /* 0x002c2000011c7983 */ /* 0x000ee80000300c00 */
[----:B------:R-:W3:Y:S04]  /*17860*/  LDL.LU.128 R24, [R1+0x2c10] ;  /* 0x002c100001187983 */ /* 0x000ee80000300c00 */
[----:B------:R0:W-:Y:S04]  /*17870*/  STL.128 [R1+0x290], R120 ;  /* 0x0002907801007387 */ /* 0x0001e80000100c00 */
[----:B------:R1:W-:Y:S04]  /*17880*/  STL [R1+0x2c00], R22 ;  /* 0x002c001601007387 */ /* 0x0003e80000100800 */
[----:B------:R1:W-:Y:S04]  /*17890*/  STL [R1+0x2bfc], R20 ;  /* 0x002bfc1401007387 */ /* 0x0003e80000100800 */
[----:B------:R1:W-:Y:S04]  /*178a0*/  STL [R1+0x2bf8], R18 ;  /* 0x002bf81201007387 */ /* 0x0003e80000100800 */
[----:B0-----:R-:W3:Y:S04]  /*178b0*/  LDL.LU.128 R120, [R1+0x5d0] ;  /* 0x0005d00001787983 */ /* 0x001ee80000300c00 */
[----:B------:R0:W-:Y:S04]  /*178c0*/  STL.64 [R1+0x2bf0], R16 ;  /* 0x002bf01001007387 */ /* 0x0001e80000100a00 */
[----:B------:R0:W-:Y:S04]  /*178d0*/  STL [R1+0x2bec], R14 ;  /* 0x002bec0e01007387 */ /* 0x0001e80000100800 */
[----:B----4-:R4:W-:Y:S04]  /*178e0*/  STL.128 [R1+0x2bd0], R4 ;  /* 0x002bd00401007387 */ /* 0x0109e80000100c00 */
[----:B-1----:R-:W3:Y:S04]  /*178f0*/  LDL.LU R22, [R1+0x2c00] ;  /* 0x002c000001167983 */ /* 0x002ee80000300800 */
[----:B------:R-:W3:Y:S04]  /*17900*/  LDL.LU R20, [R1+0x2bfc] ;  /* 0x002bfc0001147983 */ /* 0x000ee80000300800 */
[----:B------:R-:W3:Y:S04]  /*17910*/  LDL.LU R18, [R1+0x2bf8] ;  /* 0x002bf80001127983 */ /* 0x000ee80000300800 */
[----:B0-----:R-:W3:Y:S04]  /*17920*/  LDL.LU.64 R16, [R1+0x2bf0] ;  /* 0x002bf00001107983 */ /* 0x001ee80000300a00 */
[----:B------:R-:W3:Y:S04]  /*17930*/  LDL.LU R14, [R1+0x2bec] ;  /* 0x002bec00010e7983 */ /* 0x000ee80000300800 */
[----:B----4-:R-:W4:Y:S04]  /*17940*/  LDL.LU.128 R4, [R1+0x2bd0] ;  /* 0x002bd00001047983 */ /* 0x010f280000300c00 */
[----:B------:R-:W4:Y:S04]  /*17950*/  LDL.LU R23, [R1+0x5c4] ;  /* 0x0005c40001177983 */ /* 0x000f280000300800 */
[----:B------:R-:W4:Y:S04]  /*17960*/  LDL.LU R21, [R1+0x5c8] ;  /* 0x0005c80001157983 */ /* 0x000f280000300800 */
[----:B------:R-:W4:Y:S04]  /*17970*/  LDL.LU R19, [R1+0x5cc] ;  /* 0x0005cc0001137983 */ /* 0x000f280000300800 */
[----:B------:R-:W-:Y:S04]  /*17980*/  STL.128 [R1+0x3b0], R116 ;  /* 0x0003b07401007387 */ /* 0x000fe80000100c00 */
        /* <DEDUP_REMOVED lines=11> */
[----:B--2---:R2:W-:Y:S04]  /*17a40*/  STL.128 [R1+0x2b10], R72 ;  /* 0x002b104801007387 */ /* 0x0045e80000100c00 */
        /* <DEDUP_REMOVED lines=33> */
[----:B---3--:R-:W2:Y:S04]  /*17c60*/  LDL.LU.128 R32, [R1+0x2a70] ;  /* 0x002a700001207983 */ /* 0x008ea80000300c00 */
[----:B------:R-:W2:Y:S04]  /*17c70*/  LDL.LU.128 R28, [R1+0x2a60] ;  /* 0x002a6000011c7983 */ /* 0x000ea80000300c00 */
[----:B------:R-:W2:Y:S01]  /*17c80*/  LDL.LU.128 R24, [R1+0x2a50] ;  /* 0x002a500001187983 */ /* 0x000ea20000300c00 */
[----:B------:R-:W-:Y:S01]  /*17c90*/  R2UR UR6, R10 ;  /* 0x000000000a0672ca */ /* 0x000fe200000e0000 */
[----:B------:R-:W-:-:S02]  /*17ca0*/  IMAD.MOV.U32 R15, RZ, RZ, R120 ;  /* 0x000000ffff0f7224 */ /* 0x000fc400078e0078 */
[----:B------:R-:W-:Y:S02]  /*17cb0*/  IMAD.MOV.U32 R13, RZ, RZ, R121 ;  /* 0x000000ffff0d7224 */ /* 0x000fe400078e0079 */
[----:B------:R-:W-:Y:S02]  /*17cc0*/  IMAD.MOV.U32 R12, RZ, RZ, R122 ;  /* 0x000000ffff0c7224 */ /* 0x000fe400078e007a */
[----:B------:R-:W-:Y:S01]  /*17cd0*/  IMAD.MOV.U32 R10, RZ, RZ, R123 ;  /* 0x000000ffff0a7224 */ /* 0x000fe200078e007b */
[----:B------:R0:W-:Y:S01]  /*17ce0*/  STL.128 [R1+0x2a0], R124 ;  /* 0x0002a07c01007387 */ /* 0x0001e20000100c00 */
[----:B----4-:R-:W-:Y:S02]  /*17cf0*/  IMAD.MOV.U32 R117, RZ, RZ, R23 ;  /* 0x000000ffff757224 */ /* 0x010fe400078e0017 */
[----:B------:R-:W-:Y:S01]  /*17d00*/  IMAD.MOV.U32 R118, RZ, RZ, R21 ;  /* 0x000000ffff767224 */ /* 0x000fe200078e0015 */
[----:B------:R1:W-:Y:S01]  /*17d10*/  STL.128 [R1+0x2b0], R128 ;  /* 0x0002b08001007387 */ /* 0x0003e20000100c00 */
[----:B------:R-:W-:-:S03]  /*17d20*/  IMAD.MOV.U32 R119, RZ, RZ, R19 ;  /* 0x000000ffff777224 */ /* 0x000fc600078e0013 */
[----:B------:R3:W-:Y:S04]  /*17d30*/  STL.128 [R1+0x2c0], R132 ;  /* 0x0002c08401007387 */ /* 0x0007e80000100c00 */
[----:B------:R4:W-:Y:S04]  /*17d40*/  STL.128 [R1+0x2d0], R136 ;  /* 0x0002d08801007387 */ /* 0x0009e80000100c00 */
[----:B------:R-:W-:Y:S01]  /*17d50*/  STL.128 [R1+0x2e0], R140 ;  /* 0x0002e08c01007387 */ /* 0x000fe20000100c00 */
[----:B0-----:R-:W-:Y:S02]  /*17d60*/  IMAD.MOV.U32 R124, RZ, RZ, R224 ;  /* 0x000000ffff7c7224 */ /* 0x001fe400078e00e0 */
[----:B------:R-:W-:Y:S01]  /*17d70*/  IMAD.MOV.U32 R125, RZ, RZ, R223 ;  /* 0x000000ffff7d7224 */ /* 0x000fe200078e00df */
[----:B------:R-:W-:Y:S01]  /*17d80*/  STL.128 [R1+0x2f0], R144 ;  /* 0x0002f09001007387 */ /* 0x000fe20000100c00 */
[----:B------:R-:W-:-:S02]  /*17d90*/  IMAD.MOV.U32 R126, RZ, RZ, R222 ;  /* 0x000000ffff7e7224 */ /* 0x000fc400078e00de */
[----:B------:R-:W-:Y:S01]  /*17da0*/  IMAD.MOV.U32 R127, RZ, RZ, R221 ;  /* 0x000000ffff7f7224 */ /* 0x000fe200078e00dd */
[----:B------:R-:W-:Y:S01]  /*17db0*/  STL.128 [R1+0x300], R148 ;  /* 0x0003009401007387 */ /* 0x000fe20000100c00 */
[----:B-1----:R-:W-:Y:S02]  /*17dc0*/  IMAD.MOV.U32 R128, RZ, RZ, R220 ;  /* 0x000000ffff807224 */ /* 0x002fe400078e00dc */
[----:B------:R-:W-:Y:S01]  /*17dd0*/  IMAD.MOV.U32 R129, RZ, RZ, R219 ;  /* 0x000000ffff817224 */ /* 0x000fe200078e00db */
[----:B------:R0:W-:Y:S01]  /*17de0*/  STL.128 [R1+0x3c0], R120 ;  /* 0x0003c07801007387 */ /* 0x0001e20000100c00 */
[----:B------:R-:W-:Y:S02]  /*17df0*/  IMAD.MOV.U32 R130, RZ, RZ, R218 ;  /* 0x000000ffff827224 */ /* 0x000fe400078e00da */
[----:B------:R-:W-:Y:S02]  /*17e00*/  IMAD.MOV.U32 R131, RZ, RZ, R217 ;  /* 0x000000ffff837224 */ /* 0x000fe400078e00d9 */
[----:B---3--:R-:W-:-:S02]  /*17e10*/  IMAD.MOV.U32 R132, RZ, RZ, R216 ;  /* 0x000000ffff847224 */ /* 0x008fc400078e00d8 */
[----:B------:R-:W-:Y:S02]  /*17e20*/  IMAD.MOV.U32 R133, RZ, RZ, R181 ;  /* 0x000000ffff857224 */ /* 0x000fe400078e00b5 */
[----:B------:R-:W-:Y:S02]  /*17e30*/  IMAD.MOV.U32 R134, RZ, RZ, R180 ;  /* 0x000000ffff867224 */ /* 0x000fe400078e00b4 */
[----:B------:R-:W-:Y:S02]  /*17e40*/  IMAD.MOV.U32 R135, RZ, RZ, R179 ;  /* 0x000000ffff877224 */ /* 0x000fe400078e00b3 */
[----:B----4-:R-:W-:Y:S02]  /*17e50*/  IMAD.MOV.U32 R136, RZ, RZ, R178 ;  /* 0x000000ffff887224 */ /* 0x010fe400078e00b2 */
        /* <DEDUP_REMOVED lines=18> */
[----:B------:R-:W-:-:S06]  /*17f80*/  IMAD.MOV.U32 R151, RZ, RZ, R6 ;  /* 0x000000ffff977224 */ /* 0x000fcc00078e0006 */
[----:B--2---:R-:W-:-:S06]  /*17f90*/  WARPGROUP.ARRIVE ;  /* 0x00000000000079c5 */ /* 0x004fcc0000000000 */
[----:B------:R-:W-:Y:S03]  /*17fa0*/  HGMMA.64x256x16.F32.BF16 R24, R152, gdesc[UR4].tnspB, R24, gsb0 ;  /* 0x43e0000498187df0 */ /* 0x000fe60008001818 */
[----:B------:R-:W-:Y:S02]  /*17fb0*/  WARPGROUP.DEPBAR.LE gsb0, 0x0 ;  /* 0x00008000000079c5 */ /* 0x000fe40000010000 */
[----:B------:R0:W-:Y:S04]  /*17fc0*/  STL.128 [R1+0x2a00], R132 ;  /* 0x002a008401007387 */ /* 0x0001e80000100c00 */
[----:B------:R1:W-:Y:S01]  /*17fd0*/  STL.128 [R1+0x29f0], R128 ;  /* 0x0029f08001007387 */ /* 0x0003e20000100c00 */
[----:B0-----:R-:W-:-:S02]  /*17fe0*/  IMAD.MOV.U32 R132, RZ, RZ, R224 ;  /* 0x000000ffff847224 */ /* 0x001fc400078e00e0 */
[----:B------:R-:W-:Y:S02]  /*17ff0*/  IMAD.MOV.U32 R133, RZ, RZ, R223 ;  /* 0x000000ffff857224 */ /* 0x000fe400078e00df */
[----:B------:R-:W-:Y:S01]  /*18000*/  IMAD.MOV.U32 R134, RZ, RZ, R222 ;  /* 0x000000ffff867224 */ /* 0x000fe200078e00de */
[----:B-1----:R-:W2:Y:S01]  /*18010*/  LDL.LU.128 R128, [R1+0x29f0] ;  /* 0x0029f00001807983 */ /* 0x002ea20000300c00 */
[----:B------:R-:W-:-:S05]  /*18020*/  IMAD.MOV.U32 R135, RZ, RZ, R221 ;  /* 0x000000ffff877224 */ /* 0x000fca00078e00dd */
[----:B------:R0:W-:Y:S04]  /*18030*/  STL.128 [R1+0x3d0], R132 ;  /* 0x0003d08401007387 */ /* 0x0001e80000100c00 */
[----:B------:R1:W-:Y:S04]  /*18040*/  STL.128 [R1+0x29e0], R124 ;  /* 0x0029e07c01007387 */ /* 0x0003e80000100c00 */
[----:B------:R3:W-:Y:S04]  /*18050*/  STL.128 [R1+0x29d0], R120 ;  /* 0x0029d07801007387 */ /* 0x0007e80000100c00 */
[----:B------:R4:W-:Y:S04]  /*18060*/  STL.128 [R1+0x29c0], R116 ;  /* 0x0029c07401007387 */ /* 0x0009e80000100c00 */
[----:B0-----:R-:W2:Y:S04]  /*18070*/  LDL.LU.128 R132, [R1+0x2a00] ;  /* 0x002a000001847983 */ /* 0x001ea80000300c00 */
        /* <DEDUP_REMOVED lines=21> */
[----:B-1----:R-:W2:Y:S04]  /*181d0*/  LDL.LU.128 R124, [R1+0x29e0] ;  /* 0x0029e000017c7983 */ /* 0x002ea80000300c00 */
[----:B---3--:R-:W3:Y:S04]  /*181e0*/  LDL.LU.128 R120, [R1+0x29d0] ;  /* 0x0029d00001787983 */ /* 0x008ee80000300c00 */
[----:B----4-:R-:W4:Y:S04]  /*181f0*/  LDL.LU.128 R116, [R1+0x29c0] ;  /* 0x0029c00001747983 */ /* 0x010f280000300c00 */
[----:B0-----:R-:W4:Y:S04]  /*18200*/  LDL.LU.128 R112, [R1+0x29b0] ;  /* 0x0029b00001707983 */ /* 0x001f280000300c00 */
        /* <DEDUP_REMOVED lines=20> */
[----:B------:R0:W-:Y:S04]  /*18350*/  STL.128 [R1+0x2a30], R144 ;  /* 0x002a309001007387 */ /* 0x0001e80000100c00 */
[----:B------:R1:W-:Y:S01]  /*18360*/  STL.128 [R1+0x2a20], R140 ;  /* 0x002a208c01007387 */ /* 0x0003e20000100c00 */
[----:B0-----:R-:W-:-:S02]  /*18370*/  IMAD.MOV.U32 R144, RZ, RZ, R178 ;  /* 0x000000ffff907224 */ /* 0x001fc400078e00b2 */
[-CC-:B------:R-:W-:Y:S01]  /*18380*/  FFMA.FTZ R178, R164, R0.reuse, -R4.reuse ;  /* 0x00000000a4b27223 */ /* 0x180fe20000010804 */
[----:B------:R-:W-:Y:S02]  /*18390*/  IMAD.MOV.U32 R145, RZ, RZ, R177 ;  /* 0x000000ffff917224 */ /* 0x000fe400078e00b1 */
[-CC-:B------:R-:W-:Y:S01]  /*183a0*/  FFMA.FTZ R177, R161, R0.reuse, -R4.reuse ;  /* 0x00000000a1b17223 */ /* 0x180fe20000010804 */
[----:B-1----:R-:W-:Y:S02]  /*183b0*/  IMAD.MOV.U32 R143, RZ, RZ, R179 ;  /* 0x000000ffff8f7224 */ /* 0x002fe400078e00b3 */
[-C--:B------:R-:W-:Y:S01]  /*183c0*/  FFMA.FTZ R179, R165, R0.reuse, -R4 ;  /* 0x00000000a5b37223 */ /* 0x080fe20000010804 */
[----:B------:R-:W-:Y:S02]  /*183d0*/  IMAD.MOV.U32 R146, RZ, RZ, R176 ;  /* 0x000000ffff927224 */ /* 0x000fe400078e00b0 */
[----:B------:R-:W-:Y:S01]  /*183e0*/  FFMA.FTZ R176, R160, R0, -R4 ;  /* 0x00000000a0b07223 */ /* 0x000fe20000010804 */
[----:B------:R-:W-:Y:S08]  /*183f0*/  MUFU.EX2 R178, R178 ;  /* 0x000000b200b27308 */ /* 0x000ff00000000800 */
[----:B------:R-:W-:Y:S08]  /*18400*/  MUFU.EX2 R179, R179 ;  /* 0x000000b300b37308 */ /* 0x000ff00000000800 */
[----:B------:R-:W-:Y:S08]  /*18410*/  MUFU.EX2 R177, R177 ;  /* 0x000000b100b17308 */ /* 0x000ff00000000800 */
[----:B------:R-:W0:Y:S01]  /*18420*/  MUFU.EX2 R176, R176 ;  /* 0x000000b000b07308 */ /* 0x000e220000000800 */
[----:B------:R1:W-:Y:S01]  /*18430*/  STL.128 [R1+0x2a40], R148 ;  /* 0x002a409401007387 */ /* 0x0003e20000100c00 */
[----:B------:R-:W-:-:S02]  /*18440*/  IMAD.MOV.U32 R140, RZ, RZ, R216 ;  /* 0x000000ffff8c7224 */ /* 0x000fc400078e00d8 */
[----:B------:R-:W-:Y:S01]  /*18450*/  IMAD.MOV.U32 R141, RZ, RZ, R181 ;  /* 0x000000ffff8d7224 */ /* 0x000fe200078e00b5 */
[----:B------:R0:W-:Y:S01]  /*18460*/  STL.128 [R1+0x2a10], R136 ;  /* 0x002a108801007387 */ /* 0x0001e20000100c00 */
[----:B------:R-:W-:Y:S02]  /*18470*/  IMAD.MOV.U32 R142, RZ, RZ, R180 ;  /* 0x000000ffff8e7224 */ /* 0x000fe400078e00b4 */
[----:B------:R-:W-:Y:S02]  /*18480*/  IMAD.MOV.U32 R147, RZ, RZ, R171 ;  /* 0x000000ffff937224 */ /* 0x000fe400078e00ab */
[----:B------:R-:W-:Y:S02]  /*18490*/  IMAD.MOV.U32 R221, RZ, RZ, R26 ;  /* 0x000000ffffdd7224 */ /* 0x000fe400078e001a */
[----:B------:R-:W-:Y:S02]  /*184a0*/  IMAD.MOV.U32 R222, RZ, RZ, R25 ;  /* 0x000000ffffde7224 */ /* 0x000fe400078e0019 */
[----:B-1----:R-:W-:-:S02]  /*184b0*/  IMAD.MOV.U32 R148, RZ, RZ, R159 ;  /* 0x000000ffff947224 */ /* 0x002fc400078e009f */
[----:B------:R-:W-:Y:S02]  /*184c0*/  IMAD.MOV.U32 R149, RZ, RZ, R158 ;  /* 0x000000ffff957224 */ /* 0x000fe400078e009e */
[----:B0-----:R-:W-:Y:S02]  /*184d0*/  IMAD.MOV.U32 R136, RZ, RZ, R220 ;  /* 0x000000ffff887224 */ /* 0x001fe400078e00dc */
[----:B------:R-:W-:Y:S02]  /*184e0*/  IMAD.MOV.U32 R137, RZ, RZ, R219 ;  /* 0x000000ffff897224 */ /* 0x000fe400078e00db */
[----:B------:R-:W-:Y:S02]  /*184f0*/  IMAD.MOV.U32 R138, RZ, RZ, R218 ;  /* 0x000000ffff8a7224 */ /* 0x000fe400078e00da */
[----:B------:R-:W-:Y:S02]  /*18500*/  IMAD.MOV.U32 R139, RZ, RZ, R217 ;  /* 0x000000ffff8b7224 */ /* 0x000fe400078e00d9 */
[----:B------:R-:W-:-:S02]  /*18510*/  IMAD.MOV.U32 R150, RZ, RZ, R157 ;  /* 0x000000ffff967224 */ /* 0x000fc400078e009d */
[----:B------:R-:W-:Y:S02]  /*18520*/  IMAD.MOV.U32 R151, RZ, RZ, R156 ;  /* 0x000000ffff977224 */ /* 0x000fe400078e009c */
[----:B------:R-:W-:Y:S01]  /*18530*/  IMAD.MOV.U32 R220, RZ, RZ, R27 ;  /* 0x000000ffffdc7224 */ /* 0x000fe200078e001b */
[----:B------:R0:W-:Y:S01]  /*18540*/  STL [R1+0x2be8], R11 ;  /* 0x002be80b01007387 */ /* 0x0001e20000100800 */
[----:B------:R-:W-:-:S03]  /*18550*/  FFMA.FTZ R165, R183, R0, -R166 ;  /* 0x00000000b7a57223 */ /* 0x000fc600000108a6 */
[----:B------:R1:W-:Y:S01]  /*18560*/  STL.64 [R1+0x2be0], R8 ;  /* 0x002be00801007387 */ /* 0x0003e20000100a00 */
[----:B------:R-:W-:-:S03]  /*18570*/  FFMA.FTZ R164, R182, R0, -R166 ;  /* 0x00000000b6a47223 */ /* 0x000fc600000108a6 */
[----:B------:R-:W-:Y:S01]  /*18580*/  STL.128 [R1+0x3e0], R136 ;  /* 0x0003e08801007387 */ /* 0x000fe20000100c00 */
[----:B--2---:R-:W-:Y:S02]  /*18590*/  IMAD.MOV.U32 R216, RZ, RZ, R131 ;  /* 0x000000ffffd87224 */ /* 0x004fe400078e0083 */
[----:B------:R-:W-:Y:S02]  /*185a0*/  IMAD.MOV.U32 R217, RZ, RZ, R130 ;  /* 0x000000ffffd97224 */ /* 0x000fe400078e0082 */
[----:B------:R-:W-:Y:S02]  /*185b0*/  IMAD.MOV.U32 R218, RZ, RZ, R129 ;  /* 0x000000ffffda7224 */ /* 0x000fe400078e0081 */
[----:B------:R-:W-:Y:S01]  /*185c0*/  IMAD.MOV.U32 R219, RZ, RZ, R128 ;  /* 0x000000ffffdb7224 */ /* 0x000fe200078e0080 */
[----:B------:R-:W-:Y:S04]  /*185d0*/  STL.128 [R1+0x3f0], R140 ;  /* 0x0003f08c01007387 */ /* 0x000fe80000100c00 */
[----:B------:R2:W-:Y:S04]  /*185e0*/  STL.128 [R1+0x400], R144 ;  /* 0x0004009001007387 */ /* 0x0005e80000100c00 */
[----:B------:R2:W-:Y:S04]  /*185f0*/  STL.128 [R1+0x410], R148 ;  /* 0x0004109401007387 */ /* 0x0005e80000100c00 */
[----:B0-----:R0:W4:Y:S01]  /*18600*/  LDL.LU R11, [R1+0x2be8] ;  /* 0x002be800010b7983 */ /* 0x0011220000300800 */
[----:B------:R-:W-:-:S03]  /*18610*/  IMAD.MOV.U32 R180, RZ, RZ, R133 ;  /* 0x000000ffffb47224 */ /* 0x000fc600078e0085 */
[----:B-1----:R-:W4:Y:S01]  /*18620*/  LDL.LU.64 R8, [R1+0x2be0] ;  /* 0x002be00001087983 */ /* 0x002f220000300a00 */
[----:B------:R-:W-:-:S03]  /*18630*/  IMAD.MOV.U32 R181, RZ, RZ, R132 ;  /* 0x000000ffffb57224 */ /* 0x000fc600078e0084 */
[----:B--2---:R-:W2:Y:S04]  /*18640*/  LDL.LU.128 R144, [R1+0x2a30] ;  /* 0x002a300001907983 */ /* 0x004ea80000300c00 */
[----:B------:R-:W2:Y:S04]  /*18650*/  LDL.LU.128 R148, [R1+0x2a40] ;  /* 0x002a400001947983 */ /* 0x000ea80000300c00 */
[----:B------:R-:W2:Y:S04]  /*18660*/  LDL.LU.128 R140, [R1+0x2a20] ;  /* 0x002a2000018c7983 */ /* 0x000ea80000300c00 */
[----:B------:R-:W2:Y:S04]  /*18670*/  LDL.LU.128 R136, [R1+0x2a10] ;  /* 0x002a100001887983 */ /* 0x000ea80000300c00 */
[----:B------:R-:W-:Y:S04]  /*18680*/  STL [R1+0x46c], R31 ;  /* 0x00046c1f01007387 */ /* 0x000fe80000100800 */
[----:B------:R-:W-:Y:S04]  /*18690*/  STL [R1+0x468], R30 ;  /* 0x0004681e01007387 */ /* 0x000fe80000100800 */
[----:B------:R-:W-:Y:S04]  /*186a0*/  STL [R1+0x464], R29 ;  /* 0x0004641d01007387 */ /* 0x000fe80000100800 */
[----:B------:R-:W-:Y:S04]  /*186b0*/  STL [R1+0x460], R28 ;  /* 0x0004601c01007387 */ /* 0x000fe80000100800 */
[----:B------:R-:W-:Y:S04]  /*186c0*/  STL [R1+0x2868], R222 ;  /* 0x002868de01007387 */ /* 0x000fe80000100800 */
[----:B------:R-:W-:Y:S04]  /*186d0*/  STL.64 [R1+0x2860], R220 ;  /* 0x002860dc01007387 */ /* 0x000fe80000100a00 */
        /* <DEDUP_REMOVED lines=9> */
[----:B------:R0:W-:Y:S04]  /*18770*/  STL.64 [R1+0x27c0], R180 ;  /* 0x0027c0b401007387 */ /* 0x0001e80000100a00 */
[----:B------:R-:W-:Y:S04]  /*18780*/  STL.128 [R1+0x27b0], R176 ;  /* 0x0027b0b001007387 */ /* 0x000fe80000100c00 */
[----:B------:R-:W-:Y:S04]  /*18790*/  STL [R1+0x5ec], R127 ;  /* 0x0005ec7f01007387 */ /* 0x000fe80000100800 */
[----:B------:R-:W-:Y:S04]  /*187a0*/  STL [R1+0x5e8], R126 ;  /* 0x0005e87e01007387 */ /* 0x000fe80000100800 */
[----:B------:R-:W-:Y:S04]  /*187b0*/  STL [R1+0x5e4], R125 ;  /* 0x0005e47d01007387 */ /* 0x000fe80000100800 */
[----:B------:R-:W-:Y:S04]  /*187c0*/  STL [R1+0x5e0], R124 ;  /* 0x0005e07c01007387 */ /* 0x000fe80000100800 */
[----:B---3--:R-:W-:Y:S04]  /*187d0*/  STL [R1+0x5dc], R123 ;  /* 0x0005dc7b01007387 */ /* 0x008fe80000100800 */
[----:B------:R-:W-:Y:S04]  /*187e0*/  STL [R1+0x5d8], R122 ;  /* 0x0005d87a01007387 */ /* 0x000fe80000100800 */
[----:B------:R-:W-:Y:S04]  /*187f0*/  STL [R1+0x5d4], R121 ;  /* 0x0005d47901007387 */ /* 0x000fe80000100800 */
[----:B------:R-:W-:Y:S04]  /*18800*/  STL [R1+0x5d0], R120 ;  /* 0x0005d07801007387 */ /* 0x000fe80000100800 */
[----:B----4-:R-:W-:Y:S04]  /*18810*/  STL [R1+0x5cc], R119 ;  /* 0x0005cc7701007387 */ /* 0x010fe80000100800 */
        /* <DEDUP_REMOVED lines=14> */
[----:B------:R3:W-:Y:S04]  /*18900*/  STL [R1+0x590], R104 ;  /* 0x0005906801007387 */ /* 0x0007e80000100800 */
[----:B------:R-:W-:Y:S04]  /*18910*/  STL [R1+0x58c], R103 ;  /* 0x00058c6701007387 */ /* 0x000fe80000100800 */
[----:B------:R-:W-:Y:S04]  /*18920*/  STL [R1+0x588], R102 ;  /* 0x0005886601007387 */ /* 0x000fe80000100800 */
[----:B------:R4:W-:Y:S04]  /*18930*/  STL [R1+0x584], R101 ;  /* 0x0005846501007387 */ /* 0x0009e80000100800 */
[----:B------:R4:W-:Y:S04]  /*18940*/  STL [R1+0x580], R100 ;  /* 0x0005806401007387 */ /* 0x0009e80000100800 */
        /* <DEDUP_REMOVED lines=68> */
[----:B------:R2:W-:Y:S04]  /*18d90*/  STL.128 [R1+0x27a0], R172 ;  /* 0x0027a0ac01007387 */ /* 0x0005e80000100c00 */
[----:B-1----:R-:W2:Y:S04]  /*18da0*/  LDL.LU.128 R184, [R1+0x27d0] ;  /* 0x0027d00001b87983 */ /* 0x002ea80000300c00 */
[----:B0-----:R-:W2:Y:S04]  /*18db0*/  LDL.128 R180, [R1+0x590] ;  /* 0x0005900001b47983 */ /* 0x001ea80000100c00 */
[----:B---3--:R-:W3:Y:S04]  /*18dc0*/  LDL.LU.128 R104, [R1+0x460] ;  /* 0x0004600001687983 */ /* 0x008ee80000300c00 */
[----:B----4-:R-:W4:Y:S04]  /*18dd0*/  LDL.LU R101, [R1+0x598] ;  /* 0x0005980001657983 */ /* 0x010f280000300800 */
[----:B------:R-:W4:Y:S01]  /*18de0*/  LDL.LU R100, [R1+0x594] ;  /* 0x0005940001647983 */ /* 0x000f220000300800 */
[-CC-:B------:R-:W-:Y:S01]  /*18df0*/  FFMA.FTZ R163, R163, R0.reuse, -R166.reuse ;  /* 0x00000000a3a37223 */ /* 0x180fe200000108a6 */
[----:B------:R-:W-:Y:S01]  /*18e00*/  FFMA.FTZ R162, R162, R0, -R166 ;  /* 0x00000000a2a27223 */ /* 0x000fe200000108a6 */
[----:B------:R-:W-:Y:S08]  /*18e10*/  MUFU.EX2 R165, R165 ;  /* 0x000000a500a57308 */ /* 0x000ff00000000800 */
[----:B------:R-:W0:Y:S01]  /*18e20*/  MUFU.EX2 R164, R164 ;  /* 0x000000a400a47308 */ /* 0x000e220000000800 */
[----:B------:R-:W-:Y:S01]  /*18e30*/  IMAD.MOV.U32 R156, RZ, RZ, R16 ;  /* 0x000000ffff9c7224 */ /* 0x000fe200078e0010 */
[----:B------:R-:W4:Y:S01]  /*18e40*/  LDL.LU.128 R112, [R1+0x480] ;  /* 0x0004800001707983 */ /* 0x000f220000300c00 */
[----:B------:R-:W-:-:S02]  /*18e50*/  IMAD.MOV.U32 R157, RZ, RZ, R14 ;  /* 0x000000ffff9d7224 */ /* 0x000fc400078e000e */
[----:B------:R-:W-:Y:S01]  /*18e60*/  IMAD.MOV.U32 R158, RZ, RZ, R7 ;  /* 0x000000ffff9e7224 */ /* 0x000fe200078e0007 */
[----:B--2---:R-:W2:Y:S02]  /*18e70*/  LDL.LU.128 R172, [R1+0x570] ;  /* 0x0005700001ac7983 */ /* 0x004ea40000300c00 */
[----:B------:R-:W-:Y:S01]  /*18e80*/  MUFU.EX2 R163, R163 ;  /* 0x000000a300a37308 */ /* 0x000fe20000000800 */
[----:B------:R-:W-:Y:S01]  /*18e90*/  IMAD.MOV.U32 R159, RZ, RZ, R6 ;  /* 0x000000ffff9f7224 */ /* 0x000fe200078e0006 */
[----:B------:R-:W2:Y:S01]  /*18ea0*/  LDL.LU.128 R108, [R1+0x470] ;  /* 0x00047000016c7983 */ /* 0x000ea20000300c00 */
[----:B------:R-:W-:Y:S02]  /*18eb0*/  IMAD.MOV.U32 R152, RZ, RZ, R22 ;  /* 0x000000ffff987224 */ /* 0x000fe400078e0016 */
[----:B------:R-:W-:Y:S01]  /*18ec0*/  IMAD.MOV.U32 R153, RZ, RZ, R20 ;  /* 0x000000ffff997224 */ /* 0x000fe200078e0014 */
[----:B------:R-:W2:Y:S02]  /*18ed0*/  LDL.LU R99, [R1+0x590] ;  /* 0x0005900001637983 */ /* 0x000ea40000300800 */
[----:B------:R-:W1:Y:S01]  /*18ee0*/  MUFU.EX2 R162, R162 ;  /* 0x000000a200a27308 */ /* 0x000e620000000800 */
[----:B------:R-:W-:-:S02]  /*18ef0*/  IMAD.MOV.U32 R154, RZ, RZ, R18 ;  /* 0x000000ffff9a7224 */ /* 0x000fc400078e0012 */
[----:B------:R-:W-:Y:S01]  /*18f00*/  IMAD.MOV.U32 R155, RZ, RZ, R17 ;  /* 0x000000ffff9b7224 */ /* 0x000fe200078e0011 */
[----:B------:R1:W-:Y:S01]  /*18f10*/  STL.128 [R1+0x430], R156 ;  /* 0x0004309c01007387 */ /* 0x0003e20000100c00 */
[----:B------:R-:W-:Y:S02]  /*18f20*/  IMAD.MOV.U32 R171, RZ, RZ, R134 ;  /* 0x000000ffffab7224 */ /* 0x000fe400078e0086 */
[----:B------:R-:W-:Y:S01]  /*18f30*/  VIADD R10, R8, 0x180 ;  /* 0x00000180080a7836 */ /* 0x000fe20000000000 */
[----:B------:R1:W-:Y:S01]  /*18f40*/  STL.128 [R1+0x420], R152 ;  /* 0x0004209801007387 */ /* 0x0003e20000100c00 */
[----:B------:R-:W-:-:S03]  /*18f50*/  IMAD.MOV.U32 R6, RZ, RZ, R24 ;  /* 0x000000ffff067224 */ /* 0x000fc600078e0018 */
[----:B------:R1:W-:Y:S01]  /*18f60*/  STL.128 [R1+0x2790], R168 ;  /* 0x002790a801007387 */ /* 0x0003e20000100c00 */
[----:B------:R-:W-:-:S03]  /*18f70*/  R2UR UR6, R10 ;  /* 0x000000000a0672ca */ /* 0x000fc600000e0000 */
[----:B0-----:R0:W-:Y:S01]  /*18f80*/  STL.128 [R1+0x2780], R164 ;  /* 0x002780a401007387 */ /* 0x0011e20000100c00 */
[----:B-1----:R-:W-:-:S03]  /*18f90*/  IMAD.MOV.U32 R156, RZ, RZ, R138 ;  /* 0x000000ffff9c7224 */ /* 0x002fc600078e008a */
[----:B------:R-:W2:Y:S01]  /*18fa0*/  LDL.LU.128 R128, [R1+0x4c0] ;  /* 0x0004c00001807983 */ /* 0x000ea20000300c00 */
[----:B------:R-:W-:Y:S02]  /*18fb0*/  IMAD.MOV.U32 R157, RZ, RZ, R137 ;  /* 0x000000ffff9d7224 */ /* 0x000fe400078e0089 */
[----:B------:R-:W-:Y:S01]  /*18fc0*/  IMAD.MOV.U32 R158, RZ, RZ, R136 ;  /* 0x000000ffff9e7224 */ /* 0x000fe200078e0088 */
[----:B------:R-:W-:Y:S01]  /*18fd0*/  F2FP.BF16.F32.PACK_AB R152, R178, R179 ;  /* 0x000000b3b298723e */ /* 0x000fe200000010ff */
[----:B------:R-:W-:Y:S01]  /*18fe0*/  IMAD.MOV.U32 R159, RZ, RZ, R135 ;  /* 0x000000ffff9f7224 */ /* 0x000fe200078e0087 */
[----:B------:R-:W-:Y:S01]  /*18ff0*/  F2FP.BF16.F32.PACK_AB R153, R164, R165 ;  /* 0x000000a5a499723e */ /* 0x000fe200000010ff */
[----:B------:R-:W2:Y:S01]  /*19000*/  LDL.LU.128 R168, [R1+0x560] ;  /* 0x0005600001a87983 */ /* 0x000ea20000300c00 */
[----:B------:R-:W-:Y:S02]  /*19010*/  F2FP.BF16.F32.PACK_AB R154, R176, R177 ;  /* 0x000000b1b09a723e */ /* 0x000fe400000010ff */
[----:B------:R-:W-:Y:S01]  /*19020*/  F2FP.BF16.F32.PACK_AB R155, R162, R163 ;  /* 0x000000a3a29b723e */ /* 0x000fe200000010ff */
[----:B------:R-:W2:Y:S01]  /*19030*/  LDL.LU.128 R176, [R1+0x580] ;  /* 0x0005800001b07983 */ /* 0x000ea20000300c00 */
[----:B------:R-:W-:-:S03]  /*19040*/  IMAD.MOV.U32 R7, RZ, RZ, R151 ;  /* 0x000000ffff077224 */ /* 0x000fc600078e0097 */
[----:B------:R1:W-:Y:S01]  /*19050*/  STL.64 [R1+0x2770], R162 ;  /* 0x002770a201007387 */ /* 0x0003e20000100a00 */
[----:B------:R-:W-:-:S03]  /*19060*/  IMAD.MOV.U32 R12, RZ, RZ, R150 ;  /* 0x000000ffff0c7224 */ /* 0x000fc600078e0096 */
[----:B------:R1:W-:Y:S01]  /*19070*/  STL.128 [R1+0x2760], R156 ;  /* 0x0027609c01007387 */ /* 0x0003e20000100c00 */
[----:B------:R-:W-:-:S03]  /*19080*/  IMAD.MOV.U32 R13, RZ, RZ, R149 ;  /* 0x000000ffff0d7224 */ /* 0x000fc600078e0095 */
[----:B0-----:R-:W2:Y:S01]  /*19090*/  LDL.LU.128 R164, [R1+0x550] ;  /* 0x0005500001a47983 */ /* 0x001ea20000300c00 */
[----:B------:R-:W-:-:S03]  /*190a0*/  IMAD.MOV.U32 R14, RZ, RZ, R148 ;  /* 0x000000ffff0e7224 */ /* 0x000fc600078e0094 */
[----:B------:R0:W-:Y:S01]  /*190b0*/  STL.128 [R1+0x2750], R152 ;  /* 0x0027509801007387 */ /* 0x0001e20000100c00 */
[----:B------:R-:W-:-:S03]  /*190c0*/  IMAD.MOV.U32 R15, RZ, RZ, R147 ;  /* 0x000000ffff0f7224 */ /* 0x000fc600078e0093 */
[----:B-1----:R-:W2:Y:S01]  /*190d0*/  LDL.LU.128 R160, [R1+0x540] ;  /* 0x0005400001a07983 */ /* 0x002ea20000300c00 */
[----:B------:R-:W-:-:S03]  /*190e0*/  IMAD.MOV.U32 R16, RZ, RZ, R146 ;  /* 0x000000ffff107224 */ /* 0x000fc600078e0092 */
[----:B------:R-:W2:Y:S01]  /*190f0*/  LDL.LU.128 R156, [R1+0x530] ;  /* 0x00053000019c7983 */ /* 0x000ea20000300c00 */
[----:B------:R-:W-:Y:S02]  /*19100*/  IMAD.MOV.U32 R17, RZ, RZ, R145 ;  /* 0x000000ffff117224 */ /* 0x000fe400078e0091 */
[----:B------:R-:W-:Y:S01]  /*19110*/  IMAD.MOV.U32 R18, RZ, RZ, R144 ;  /* 0x000000ffff127224 */ /* 0x000fe200078e0090 */
[----:B------:R-:W2:Y:S01]  /*19120*/  LDL.LU.128 R148, [R1+0x510] ;  /* 0x0005100001947983 */ /* 0x000ea20000300c00 */
[----:B------:R-:W-:-:S03]  /*19130*/  IMAD.MOV.U32 R19, RZ, RZ, R143 ;  /* 0x000000ffff137224 */ /* 0x000fc600078e008f */
[----:B0-----:R-:W2:Y:S01]  /*19140*/  LDL.LU.128 R152, [R1+0x520] ;  /* 0x0005200001987983 */ /* 0x001ea20000300c00 */
[----:B------:R-:W-:Y:S02]  /*19150*/  IMAD.MOV.U32 R20, RZ, RZ, R142 ;  /* 0x000000ffff147224 */ /* 0x000fe400078e008e */
[----:B------:R-:W-:Y:S01]  /*19160*/  IMAD.MOV.U32 R21, RZ, RZ, R141 ;  /* 0x000000ffff157224 */ /* 0x000fe200078e008d */
[----:B------:R-:W2:Y:S01]  /*19170*/  LDL.LU.128 R144, [R1+0x500] ;  /* 0x0005000001907983 */ /* 0x000ea20000300c00 */
[----:B------:R-:W-:Y:S02]  /*19180*/  IMAD.MOV.U32 R22, RZ, RZ, R140 ;  /* 0x000000ffff167224 */ /* 0x000fe400078e008c */
[----:B------:R-:W-:Y:S01]  /*19190*/  IMAD.MOV.U32 R23, RZ, RZ, R139 ;  /* 0x000000ffff177224 */ /* 0x000fe200078e008b */
[----:B------:R-:W2:Y:S04]  /*191a0*/  LDL.LU.128 R140, [R1+0x4f0] ;  /* 0x0004f000018c7983 */ /* 0x000ea80000300c00 */
[----:B------:R-:W2:Y:S04]  /*191b0*/  LDL.LU.128 R136, [R1+0x4e0] ;  /* 0x0004e00001887983 */ /* 0x000ea80000300c00 */
[----:B------:R-:W2:Y:S04]  /*191c0*/  LDL.LU.128 R132, [R1+0x4d0] ;  /* 0x0004d00001847983 */ /* 0x000ea80000300c00 */
[----:B------:R-:W2:Y:S04]  /*191d0*/  LDL.LU.128 R124, [R1+0x4b0] ;  /* 0x0004b000017c7983 */ /* 0x000ea80000300c00 */
[----:B------:R-:W2:Y:S04]  /*191e0*/  LDL.LU.128 R116, [R1+0x490] ;  /* 0x0004900001747983 */ /* 0x000ea80000300c00 */
[----:B------:R-:W2:Y:S01]  /*191f0*/  LDL.LU.128 R120, [R1+0x4a0] ;  /* 0x0004a00001787983 */ /* 0x000ea20000300c00 */
[----:B------:R-:W-:-:S03]  /*19200*/  IMAD.MOV.U32 R11, RZ, RZ, R9 ;  /* 0x000000ffff0b7224 */ /* 0x000fc600078e0009 */
[----:B------:R-:W2:Y:S04]  /*19210*/  LDL.LU R222, [R1+0x2868] ;  /* 0x0028680001de7983 */ /* 0x000ea80000300800 */
        /* <DEDUP_REMOVED lines=9> */
[----:B------:R0:W-:Y:S01]  /*192b0*/  STL.128 [R1+0x26b0], R184 ;  /* 0x0026b0b801007387 */ /* 0x0001e20000100c00 */
[----:B------:R-:W-:-:S03]  /*192c0*/  IMAD.MOV.U32 R102, RZ, RZ, R183 ;  /* 0x000000ffff667224 */ /* 0x000fc600078e00b7 */
[----:B---3--:R1:W-:Y:S01]  /*192d0*/  STL.128 [R1+0x250], R104 ;  /* 0x0002506801007387 */ /* 0x0083e20000100c00 */
[----:B------:R-:W-:Y:S02]  /*192e0*/  IMAD.MOV.U32 R24, RZ, RZ, R105 ;  /* 0x000000ffff187224 */ /* 0x000fe400078e0069 */
[----:B------:R-:W-:Y:S01]  /*192f0*/  IMAD.MOV.U32 R10, RZ, RZ, R104 ;  /* 0x000000ffff0a7224 */ /* 0x000fe200078e0068 */
[----:B0-----:R-:W3:Y:S04]  /*19300*/  LDL.128 R184, [R1+0x5a0] ;  /* 0x0005a00001b87983 */ /* 0x001ee80000100c00 */
[----:B------:R0:W-:Y:S04]  /*19310*/  STL [R1+0x2628], R102 ;  /* 0x0026286601007387 */ /* 0x0001e80000100800 */
[----:B----4-:R4:W-:Y:S04]  /*19320*/  STL.64 [R1+0x2620], R100 ;  /* 0x0026206401007387 */ /* 0x0109e80000100a00 */
[----:B-1----:R-:W3:Y:S04]  /*19330*/  LDL.LU R105, [R1+0x5a8] ;  /* 0x0005a80001697983 */ /* 0x002ee80000300800 */
[----:B------:R-:W3:Y:S04]  /*19340*/  LDL.LU R104, [R1+0x5a4] ;  /* 0x0005a40001687983 */ /* 0x000ee80000300800 */
[----:B0-----:R-:W3:Y:S04]  /*19350*/  LDL.LU R102, [R1+0x2628] ;  /* 0x0026280001667983 */ /* 0x001ee80000300800 */
[----:B----4-:R-:W4:Y:S04]  /*19360*/  LDL.LU.64 R100, [R1+0x2620] ;  /* 0x0026200001647983 */ /* 0x010f280000300a00 */
[----:B------:R-:W4:Y:S01]  /*19370*/  LDL.LU R103, [R1+0x5a0] ;  /* 0x0005a00001677983 */ /* 0x000f220000300800 */
[----:B------:R-:W-:-:S02]  /*19380*/  IMAD.MOV.U32 R25, RZ, RZ, R106 ;  /* 0x000000ffff197224 */ /* 0x000fc400078e006a */
[----:B------:R-:W-:Y:S01]  /*19390*/  IMAD.MOV.U32 R34, RZ, RZ, R115 ;  /* 0x000000ffff227224 */ /* 0x000fe200078e0073 */
[----:B------:R0:W-:Y:S01]  /*193a0*/  STL.128 [R1+0x270], R112 ;  /* 0x0002707001007387 */ /* 0x0001e20000100c00 */
[----:B------:R-:W-:Y:S02]  /*193b0*/  IMAD.MOV.U32 R33, RZ, RZ, R114 ;  /* 0x000000ffff217224 */ /* 0x000fe400078e0072 */
[----:B------:R-:W-:Y:S02]  /*193c0*/  IMAD.MOV.U32 R32, RZ, RZ, R113 ;  /* 0x000000ffff207224 */ /* 0x000fe400078e0071 */
[----:B------:R-:W-:Y:S02]  /*193d0*/  IMAD.MOV.U32 R31, RZ, RZ, R112 ;  /* 0x000000ffff1f7224 */ /* 0x000fe400078e0070 */
[----:B--2---:R-:W-:Y:S02]  /*193e0*/  IMAD.MOV.U32 R94, RZ, RZ, R175 ;  /* 0x000000ffff5e7224 */ /* 0x004fe400078e00af */
[----:B------:R-:W-:-:S02]  /*193f0*/  IMAD.MOV.U32 R93, RZ, RZ, R174 ;  /* 0x000000ffff5d7224 */ /* 0x000fc400078e00ae */
[----:B------:R-:W-:Y:S01]  /*19400*/  IMAD.MOV.U32 R92, RZ, RZ, R173 ;  /* 0x000000ffff5c7224 */ /* 0x000fe200078e00ad */
[----:B------:R1:W-:Y:S01]  /*19410*/  STL.128 [R1+0x260], R108 ;  /* 0x0002606c01007387 */ /* 0x0003e20000100c00 */
[----:B------:R-:W-:-:S03]  /*19420*/  IMAD.MOV.U32 R91, RZ, RZ, R172 ;  /* 0x000000ffff5b7224 */ /* 0x000fc600078e00ac */
[----:B0-----:R-:W2:Y:S01]  /*19430*/  LDL.128 R112, [R1+0x5b0] ;  /* 0x0005b00001707983 */ /* 0x001ea20000100c00 */
[----:B------:R-:W-:Y:S02]  /*19440*/  IMAD.MOV.U32 R28, RZ, RZ, R109 ;  /* 0x000000ffff1c7224 */ /* 0x000fe400078e006d */
[----:B------:R-:W-:Y:S02]  /*19450*/  IMAD.MOV.U32 R27, RZ, RZ, R108 ;  /* 0x000000ffff1b7224 */ /* 0x000fe400078e006c */
[----:B------:R-:W-:Y:S02]  /*19460*/  IMAD.MOV.U32 R26, RZ, RZ, R107 ;  /* 0x000000ffff1a7224 */ /* 0x000fe400078e006b */
[----:B------:R-:W-:Y:S01]  /*19470*/  IMAD.MOV.U32 R90, RZ, RZ, R171 ;  /* 0x000000ffff5a7224 */ /* 0x000fe200078e00ab */
[----:B------:R-:W2:Y:S01]  /*19480*/  LDL.LU R107, [R1+0x5b0] ;  /* 0x0005b000016b7983 */ /* 0x000ea20000300800 */
[----:B------:R-:W-:Y:S02]  /*19490*/  IMAD.MOV.U32 R89, RZ, RZ, R170 ;  /* 0x000000ffff597224 */ /* 0x000fe400078e00aa */
[----:B------:R-:W-:Y:S01]  /*194a0*/  IMAD.MOV.U32 R98, RZ, RZ, R179 ;  /* 0x000000ffff627224 */ /* 0x000fe200078e00b3 */
[----:B-1----:R-:W2:Y:S01]  /*194b0*/  LDL.LU R109, [R1+0x5b8] ;  /* 0x0005b800016d7983 */ /* 0x002ea20000300800 */
[----:B------:R-:W-:-:S02]  /*194c0*/  IMAD.MOV.U32 R97, RZ, RZ, R178 ;  /* 0x000000ffff617224 */ /* 0x000fc400078e00b2 */
[----:B------:R-:W-:Y:S01]  /*194d0*/  IMAD.MOV.U32 R96, RZ, RZ, R177 ;  /* 0x000000ffff607224 */ /* 0x000fe200078e00b1 */
[----:B------:R-:W2:Y:S01]  /*194e0*/  LDL.LU R108, [R1+0x5b4] ;  /* 0x0005b400016c7983 */ /* 0x000ea20000300800 */
[----:B------:R-:W-:Y:S02]  /*194f0*/  IMAD.MOV.U32 R95, RZ, RZ, R176 ;  /* 0x000000ffff5f7224 */ /* 0x000fe400078e00b0 */
[----:B------:R-:W-:Y:S02]  /*19500*/  IMAD.MOV.U32 R88, RZ, RZ, R169 ;  /* 0x000000ffff587224 */ /* 0x000fe400078e00a9 */
[----:B------:R-:W-:Y:S02]  /*19510*/  IMAD.MOV.U32 R87, RZ, RZ, R168 ;  /* 0x000000ffff577224 */ /* 0x000fe400078e00a8 */
[----:B------:R-:W-:Y:S02]  /*19520*/  IMAD.MOV.U32 R86, RZ, RZ, R167 ;  /* 0x000000ffff567224 */ /* 0x000fe400078e00a7 */
[----:B------:R-:W-:-:S02]  /*19530*/  IMAD.MOV.U32 R85, RZ, RZ, R166 ;  /* 0x000000ffff557224 */ /* 0x000fc400078e00a6 */
[----:B------:R-:W-:Y:S01]  /*19540*/  IMAD.MOV.U32 R84, RZ, RZ, R165 ;  /* 0x000000ffff547224 */ /* 0x000fe200078e00a5 */
[----:B------:R0:W-:Y:S01]  /*19550*/  STL.128 [R1+0x25f0], R96 ;  /* 0x0025f06001007387 */ /* 0x0001e20000100c00 */
[----:B------:R-:W-:Y:S02]  /*19560*/  IMAD.MOV.U32 R83, RZ, RZ, R164 ;  /* 0x000000ffff537224 */ /* 0x000fe400078e00a4 */
[----:B------:R-:W-:Y:S02]  /*19570*/  IMAD.MOV.U32 R82, RZ, RZ, R163 ;  /* 0x000000ffff527224 */ /* 0x000fe400078e00a3 */
[----:B------:R-:W-:Y:S02]  /*19580*/  IMAD.MOV.U32 R81, RZ, RZ, R162 ;  /* 0x000000ffff517224 */ /* 0x000fe400078e00a2 */
[----:B------:R-:W-:Y:S02]  /*19590*/  IMAD.MOV.U32 R78, RZ, RZ, R159 ;  /* 0x000000ffff4e7224 */ /* 0x000fe400078e009f */
[----:B------:R-:W-:-:S02]  /*195a0*/  IMAD.MOV.U32 R77, RZ, RZ, R158 ;  /* 0x000000ffff4d7224 */ /* 0x000fc400078e009e */
[----:B------:R-:W-:Y:S02]  /*195b0*/  IMAD.MOV.U32 R76, RZ, RZ, R157 ;  /* 0x000000ffff4c7224 */ /* 0x000fe400078e009d */
[----:B------:R-:W-:Y:S02]  /*195c0*/  IMAD.MOV.U32 R80, RZ, RZ, R161 ;  /* 0x000000ffff507224 */ /* 0x000fe400078e00a1 */
[----:B------:R-:W-:Y:S01]  /*195d0*/  IMAD.MOV.U32 R79, RZ, RZ, R160 ;  /* 0x000000ffff4f7224 */ /* 0x000fe200078e00a0 */
[----:B------:R1:W-:Y:S01]  /*195e0*/  STL.128 [R1+0x25e0], R92 ;  /* 0x0025e05c01007387 */ /* 0x0003e20000100c00 */
[----:B------:R-:W-:Y:S02]  /*195f0*/  IMAD.MOV.U32 R74, RZ, RZ, R155 ;  /* 0x000000ffff4a7224 */ /* 0x000fe400078e009b */
[----:B------:R-:W-:Y:S01]  /*19600*/  IMAD.MOV.U32 R73, RZ, RZ, R154 ;  /* 0x000000ffff497224 */ /* 0x000fe200078e009a */
[----:B0-----:R-:W2:Y:S01]  /*19610*/  LDL.LU.128 R96, [R1+0x25f0] ;  /* 0x0025f00001607983 */ /* 0x001ea20000300c00 */
[----:B------:R-:W-:-:S02]  /*19620*/  IMAD.MOV.U32 R72, RZ, RZ, R153 ;  /* 0x000000ffff487224 */ /* 0x000fc400078e0099 */
[----:B------:R-:W-:Y:S01]  /*19630*/  IMAD.MOV.U32 R75, RZ, RZ, R156 ;  /* 0x000000ffff4b7224 */ /* 0x000fe200078e009c */
[----:B------:R0:W-:Y:S01]  /*19640*/  STL.128 [R1+0x25d0], R88 ;  /* 0x0025d05801007387 */ /* 0x0001e20000100c00 */
[----:B------:R-:W-:Y:S02]  /*19650*/  IMAD.MOV.U32 R70, RZ, RZ, R151 ;  /* 0x000000ffff467224 */ /* 0x000fe400078e0097 */
[----:B------:R-:W-:Y:S02]  /*19660*/  IMAD.MOV.U32 R69, RZ, RZ, R150 ;  /* 0x000000ffff457224 */ /* 0x000fe400078e0096 */
[----:B------:R-:W-:Y:S02]  /*19670*/  IMAD.MOV.U32 R68, RZ, RZ, R149 ;  /* 0x000000ffff447224 */ /* 0x000fe400078e0095 */
[----:B------:R-:W-:Y:S01]  /*19680*/  IMAD.MOV.U32 R71, RZ, RZ, R152 ;  /* 0x000000ffff477224 */ /* 0x000fe200078e0098 */
[----:B-1----:R-:W2:Y:S01]  /*19690*/  LDL.LU.128 R92, [R1+0x25e0] ;  /* 0x0025e000015c7983 */ /* 0x002ea20000300c00 */
[----:B------:R-:W-:-:S02]  /*196a0*/  IMAD.MOV.U32 R66, RZ, RZ, R147 ;  /* 0x000000ffff427224 */ /* 0x000fc400078e0093 */
[----:B------:R-:W-:Y:S01]  /*196b0*/  IMAD.MOV.U32 R65, RZ, RZ, R146 ;  /* 0x000000ffff417224 */ /* 0x000fe200078e0092 */
[----:B------:R1:W-:Y:S01]  /*196c0*/  STL.128 [R1+0x25c0], R84 ;  /* 0x0025c05401007387 */ /* 0x0003e20000100c00 */
[----:B------:R-:W-:Y:S02]  /*196d0*/  IMAD.MOV.U32 R64, RZ, RZ, R145 ;  /* 0x000000ffff407224 */ /* 0x000fe400078e0091 */
[----:B------:R-:W-:Y:S01]  /*196e0*/  IMAD.MOV.U32 R67, RZ, RZ, R148 ;  /* 0x000000ffff437224 */ /* 0x000fe200078e0094 */
[----:B0-----:R-:W2:Y:S01]  /*196f0*/  LDL.LU.128 R88, [R1+0x25d0] ;  /* 0x0025d00001587983 */ /* 0x001ea20000300c00 */
[----:B------:R-:W-:Y:S02]  /*19700*/  IMAD.MOV.U32 R58, RZ, RZ, R139 ;  /* 0x000000ffff3a7224 */ /* 0x000fe400078e008b */
[----:B------:R-:W-:Y:S01]  /*19710*/  IMAD.MOV.U32 R57, RZ, RZ, R138 ;  /* 0x000000ffff397224 */ /* 0x000fe200078e008a */
[----:B------:R0:W-:Y:S01]  /*19720*/  STL.128 [R1+0x25b0], R80 ;  /* 0x0025b05001007387 */ /* 0x0001e20000100c00 */
[----:B------:R-:W-:-:S02]  /*19730*/  IMAD.MOV.U32 R56, RZ, RZ, R137 ;  /* 0x000000ffff387224 */ /* 0x000fc400078e0089 */
[----:B------:R-:W-:Y:S01]  /*19740*/  IMAD.MOV.U32 R62, RZ, RZ, R143 ;  /* 0x000000ffff3e7224 */ /* 0x000fe200078e008f */
[----:B------:R0:W-:Y:S01]  /*19750*/  STL.128 [R1+0x25a0], R76 ;  /* 0x0025a04c01007387 */ /* 0x0001e20000100c00 */
[----:B------:R-:W-:Y:S02]  /*19760*/  IMAD.MOV.U32 R61, RZ, RZ, R142 ;  /* 0x000000ffff3d7224 */ /* 0x000fe400078e008e */
[----:B------:R-:W-:Y:S01]  /*19770*/  IMAD.MOV.U32 R60, RZ, RZ, R141 ;  /* 0x000000ffff3c7224 */ /* 0x000fe200078e008d */
[----:B-1----:R-:W2:Y:S01]  /*19780*/  LDL.LU.128 R84, [R1+0x25c0] ;  /* 0x0025c00001547983 */ /* 0x002ea20000300c00 */
[----:B------:R-:W-:Y:S02]  /*19790*/  IMAD.MOV.U32 R59, RZ, RZ, R140 ;  /* 0x000000ffff3b7224 */ /* 0x000fe400078e008c */
[----:B------:R-:W-:Y:S01]  /*197a0*/  IMAD.MOV.U32 R63, RZ, RZ, R144 ;  /* 0x000000ffff3f7224 */ /* 0x000fe200078e0090 */
[----:B------:R1:W-:Y:S01]  /*197b0*/  STL.128 [R1+0x2590], R72 ;  /* 0x0025904801007387 */ /* 0x0003e20000100c00 */
[----:B------:R-:W-:-:S02]  /*197c0*/  IMAD.MOV.U32 R54, RZ, RZ, R135 ;  /* 0x000000ffff367224 */ /* 0x000fc400078e0087 */
[----:B------:R-:W-:Y:S01]  /*197d0*/  IMAD.MOV.U32 R53, RZ, RZ, R134 ;  /* 0x000000ffff357224 */ /* 0x000fe200078e0086 */
[----:B0-----:R-:W2:Y:S01]  /*197e0*/  LDL.LU.128 R80, [R1+0x25b0] ;  /* 0x0025b00001507983 */ /* 0x001ea20000300c00 */
[----:B------:R-:W-:Y:S02]  /*197f0*/  IMAD.MOV.U32 R52, RZ, RZ, R133 ;  /* 0x000000ffff347224 */ /* 0x000fe400078e0085 */
[----:B------:R-:W-:Y:S01]  /*19800*/  IMAD.MOV.U32 R55, RZ, RZ, R136 ;  /* 0x000000ffff377224 */ /* 0x000fe200078e0088 */
[----:B------:R-:W2:Y:S01]  /*19810*/  LDL.LU.128 R76, [R1+0x25a0] ;  /* 0x0025a000014c7983 */ /* 0x000ea20000300c00 */
[----:B------:R-:W-:Y:S02]  /*19820*/  IMAD.MOV.U32 R50, RZ, RZ, R131 ;  /* 0x000000ffff327224 */ /* 0x000fe400078e0083 */
[----:B------:R-:W-:Y:S01]  /*19830*/  IMAD.MOV.U32 R49, RZ, RZ, R130 ;  /* 0x000000ffff317224 */ /* 0x000fe200078e0082 */
[----:B------:R0:W-:Y:S01]  /*19840*/  STL.128 [R1+0x2580], R68 ;  /* 0x0025804401007387 */ /* 0x0001e20000100c00 */
[----:B------:R-:W-:-:S02]  /*19850*/  IMAD.MOV.U32 R48, RZ, RZ, R129 ;  /* 0x000000ffff307224 */ /* 0x000fc400078e0081 */
[----:B------:R-:W-:Y:S01]  /*19860*/  IMAD.MOV.U32 R51, RZ, RZ, R132 ;  /* 0x000000ffff337224 */ /* 0x000fe200078e0084 */
[----:B-1----:R-:W2:Y:S01]  /*19870*/  LDL.LU.128 R72, [R1+0x2590] ;  /* 0x0025900001487983 */ /* 0x002ea20000300c00 */
[----:B------:R-:W-:Y:S02]  /*19880*/  IMAD.MOV.U32 R46, RZ, RZ, R127 ;  /* 0x000000ffff2e7224 */ /* 0x000fe400078e007f */
[----:B------:R-:W-:Y:S01]  /*19890*/  IMAD.MOV.U32 R45, RZ, RZ, R126 ;  /* 0x000000ffff2d7224 */ /* 0x000fe200078e007e */
[----:B------:R1:W-:Y:S01]  /*198a0*/  STL.128 [R1+0x2570], R64 ;  /* 0x0025704001007387 */ /* 0x0003e20000100c00 */
        /* <DEDUP_REMOVED lines=8> */
[----:B------:R0:W-:Y:S01]  /*19930*/  STL.128 [R1+0x2550], R56 ;  /* 0x0025503801007387 */ /* 0x0001e20000100c00 */
        /* <DEDUP_REMOVED lines=8> */
[----:B------:R-:W2:Y:S01]  /*199c0*/  LDL.LU.128 R60, [R1+0x2560] ;  /* 0x00256000013c7983 */ /* 0x000ea20000300c00 */
[----:B------:R-:W-:-:S03]  /*199d0*/  IMAD.MOV.U32 R29, RZ, RZ, R110 ;  /* 0x000000ffff1d7224 */ /* 0x000fc600078e006e */
[----:B0-----:R-:W2:Y:S04]  /*199e0*/  LDL.LU.128 R56, [R1+0x2550] ;  /* 0x0025500001387983 */ /* 0x001ea80000300c00 */
[----:B------:R0:W-:Y:S04]  /*199f0*/  STL.128 [R1+0x2530], R48 ;  /* 0x0025303001007387 */ /* 0x0001e80000100c00 */
[----:B-1----:R-:W2:Y:S04]  /*19a00*/  LDL.LU.128 R52, [R1+0x2540] ;  /* 0x0025400001347983 */ /* 0x002ea80000300c00 */
[----:B------:R1:W-:Y:S04]  /*19a10*/  STL.128 [R1+0x2520], R44 ;  /* 0x0025202c01007387 */ /* 0x0003e80000100c00 */
[----:B------:R1:W-:Y:S04]  /*19a20*/  STL.128 [R1+0x2510], R40 ;  /* 0x0025102801007387 */ /* 0x0003e80000100c00 */
[----:B0-----:R-:W2:Y:S04]  /*19a30*/  LDL.LU.128 R48, [R1+0x2530] ;  /* 0x0025300001307983 */ /* 0x001ea80000300c00 */
[----:B------:R0:W-:Y:S04]  /*19a40*/  STL.128 [R1+0x2500], R36 ;  /* 0x0025002401007387 */ /* 0x0001e80000100c00 */
[----:B-1----:R-:W2:Y:S01]  /*19a50*/  LDL.LU.128 R44, [R1+0x2520] ;  /* 0x00252000012c7983 */ /* 0x002ea20000300c00 */
[----:B------:R-:W-:-:S03]  /*19a60*/  R2UR UR7, R11 ;  /* 0x000000000b0772ca */ /* 0x000fc600000e0000 */
[----:B------:R1:W-:Y:S04]  /*19a70*/  STL.128 [R1+0x24f0], R32 ;  /* 0x0024f02001007387 */ /* 0x0003e80000100c00 */
[----:B------:R-:W2:Y:S04]  /*19a80*/  LDL.LU.128 R40, [R1+0x2510] ;  /* 0x0025100001287983 */ /* 0x000ea80000300c00 */
[----:B0-----:R-:W2:Y:S04]  /*19a90*/  LDL.LU.128 R36, [R1+0x2500] ;  /* 0x0025000001247983 */ /* 0x001ea80000300c00 */
[----:B------:R0:W-:Y:S04]  /*19aa0*/  STL.128 [R1+0x24e0], R28 ;  /* 0x0024e01c01007387 */ /* 0x0001e80000100c00 */
[----:B-1----:R-:W2:Y:S04]  /*19ab0*/  LDL.LU.128 R32, [R1+0x24f0] ;  /* 0x0024f00001207983 */ /* 0x002ea80000300c00 */
[----:B------:R1:W-:Y:S04]  /*19ac0*/  STL.128 [R1+0x24d0], R24 ;  /* 0x0024d01801007387 */ /* 0x0003e80000100c00 */
[----:B------:R1:W-:Y:S04]  /*19ad0*/  STL.128 [R1+0x24c0], R20 ;  /* 0x0024c01401007387 */ /* 0x0003e80000100c00 */
[----:B0-----:R-:W2:Y:S04]  /*19ae0*/  LDL.LU.128 R28, [R1+0x24e0] ;  /* 0x0024e000011c7983 */ /* 0x001ea80000300c00 */
[----:B------:R0:W-:Y:S04]  /*19af0*/  STL.128 [R1+0x24b0], R16 ;  /* 0x0024b01001007387 */ /* 0x0001e80000100c00 */
[----:B------:R0:W-:Y:S04]  /*19b00*/  STL.128 [R1+0x24a0], R12 ;  /* 0x0024a00c01007387 */ /* 0x0001e80000100c00 */
[----:B------:R0:W-:Y:S04]  /*19b10*/  STL.128 [R1+0x2490], R8 ;  /* 0x0024900801007387 */ /* 0x0001e80000100c00 */
[----:B------:R0:W-:Y:S04]  /*19b20*/  STL.128 [R1+0x2480], R4 ;  /* 0x0024800401007387 */ /* 0x0001e80000100c00 */
[----:B-1----:R-:W2:Y:S04]  /*19b30*/  LDL.LU.128 R24, [R1+0x24d0] ;  /* 0x0024d00001187983 */ /* 0x002ea80000300c00 */
[----:B------:R-:W2:Y:S04]  /*19b40*/  LDL.LU.128 R20, [R1+0x24c0] ;  /* 0x0024c00001147983 */ /* 0x000ea80000300c00 */
[----:B0-----:R-:W2:Y:S04]  /*19b50*/  LDL.LU.128 R16, [R1+0x24b0] ;  /* 0x0024b00001107983 */ /* 0x001ea80000300c00 */
[----:B------:R-:W2:Y:S04]  /*19b60*/  LDL.LU.128 R12, [R1+0x24a0] ;  /* 0x0024a000010c7983 */ /* 0x000ea80000300c00 */
[----:B------:R-:W2:Y:S04]  /*19b70*/  LDL.LU.128 R8, [R1+0x2490] ;  /* 0x0024900001087983 */ /* 0x000ea80000300c00 */
[----:B------:R-:W2:Y:S01]  /*19b80*/  LDL.LU.128 R4, [R1+0x2480] ;  /* 0x0024800001047983 */ /* 0x000ea20000300c00 */
[----:B---3--:R-:W-:-:S05]  /*19b90*/  IMAD.MOV.U32 R106, RZ, RZ, R187 ;  /* 0x000000ffff6a7224 */ /* 0x008fca00078e00bb */
[----:B------:R0:W-:Y:S04]  /*19ba0*/  STL [R1+0x2618], R106 ;  /* 0x0026186a01007387 */ /* 0x0001e80000100800 */
[----:B0-----:R-:W3:Y:S04]  /*19bb0*/  LDL.LU R106, [R1+0x2618] ;  /* 0x00261800016a7983 */ /* 0x001ee80000300800 */
[----:B------:R0:W-:Y:S04]  /*19bc0*/  STL.64 [R1+0x2610], R104 ;  /* 0x0026106801007387 */ /* 0x0001e80000100a00 */
[----:B----4-:R1:W-:Y:S04]  /*19bd0*/  STL.128 [R1+0x2600], R100 ;  /* 0x0026006401007387 */ /* 0x0103e80000100c00 */
[----:B0-----:R-:W3:Y:S04]  /*19be0*/  LDL.LU.64 R104, [R1+0x2610] ;  /* 0x0026100001687983 */ /* 0x001ee80000300a00 */
[----:B-1----:R-:W4:Y:S04]  /*19bf0*/  LDL.LU.128 R100, [R1+0x2600] ;  /* 0x0026000001647983 */ /* 0x002f280000300c00 */
[----:B------:R0:W-:Y:S01]  /*19c00*/  STL.128 [R1+0x280], R116 ;  /* 0x0002807401007387 */ /* 0x0001e20000100c00 */
[----:B--2---:R-:W-:-:S03]  /*19c10*/  IMAD.MOV.U32 R110, RZ, RZ, R115 ;  /* 0x000000ffff6e7224 */ /* 0x004fc600078e0073 */
[----:B------:R1:W-:Y:S04]  /*19c20*/  STL.128 [R1+0x3a0], R112 ;  /* 0x0003a07001007387 */ /* 0x0003e80000100c00 */
[----:B------:R2:W-:Y:S04]  /*19c30*/  STL [R1+0x2478], R110 ;  /* 0x0024786e01007387 */ /* 0x0005e80000100800 */
[----:B0-----:R-:W4:Y:S04]  /*19c40*/  LDL.128 R116, [R1+0x5c0] ;  /* 0x0005c00001747983 */ /* 0x001f280000100c00 */
[----:B------:R0:W-:Y:S04]  /*19c50*/  STL.64 [R1+0x2470], R108 ;  /* 0x0024706c01007387 */ /* 0x0001e80000100a00 */
[----:B-1----:R-:W4:Y:S04]  /*19c60*/  LDL.LU R113, [R1+0x5c8] ;  /* 0x0005c80001717983 */ /* 0x002f280000300800 */
[----:B------:R-:W4:Y:S04]  /*19c70*/  LDL.LU R112, [R1+0x5c4] ;  /* 0x0005c40001707983 */ /* 0x000f280000300800 */
[----:B--2---:R-:W2:Y:S04]  /*19c80*/  LDL.LU R110, [R1+0x2478] ;  /* 0x00247800016e7983 */ /* 0x004ea80000300800 */
[----:B0-----:R-:W2:Y:S04]  /*19c90*/  LDL.LU.64 R108, [R1+0x2470] ;  /* 0x00247000016c7983 */ /* 0x001ea80000300a00 */
[----:B------:R-:W2:Y:S04]  /*19ca0*/  LDL.LU R111, [R1+0x5c0] ;  /* 0x0005c000016f7983 */ /* 0x000ea80000300800 */
[----:B------:R0:W-:Y:S04]  /*19cb0*/  STL.128 [R1+0x2440], R96 ;  /* 0x0024406001007387 */ /* 0x0001e80000100c00 */
[----:B------:R1:W-:Y:S04]  /*19cc0*/  STL.128 [R1+0x2430], R92 ;  /* 0x0024305c01007387 */ /* 0x0003e80000100c00 */
[----:B0-----:R-:W2:Y:S04]  /*19cd0*/  LDL.LU.128 R96, [R1+0x2440] ;  /* 0x0024400001607983 */ /* 0x001ea80000300c00 */
[----:B------:R0:W-:Y:S04]  /*19ce0*/  STL.128 [R1+0x2420], R88 ;  /* 0x0024205801007387 */ /* 0x0001e80000100c00 */
[----:B-1----:R-:W2:Y:S04]  /*19cf0*/  LDL.LU.128 R92, [R1+0x2430] ;  /* 0x00243000015c7983 */ /* 0x002ea80000300c00 */
[----:B------:R1:W-:Y:S04]  /*19d00*/  STL.128 [R1+0x2410], R84 ;  /* 0x0024105401007387 */ /* 0x0003e80000100c00 */
[----:B0-----:R-:W2:Y:S04]  /*19d10*/  LDL.LU.128 R88, [R1+0x2420] ;  /* 0x0024200001587983 */ /* 0x001ea80000300c00 */
[----:B------:R0:W-:Y:S04]  /*19d20*/  STL.128 [R1+0x2400], R80 ;  /* 0x0024005001007387 */ /* 0x0001e80000100c00 */
[----:B------:R0:W-:Y:S04]  /*19d30*/  STL.128 [R1+0x23f0], R76 ;  /* 0x0023f04c01007387 */ /* 0x0001e80000100c00 */
[----:B-1----:R-:W2:Y:S04]  /*19d40*/  LDL.LU.128 R84, [R1+0x2410] ;  /* 0x0024100001547983 */ /* 0x002ea80000300c00 */
[----:B------:R1:W-:Y:S04]  /*19d50*/  STL.128 [R1+0x23e0], R72 ;  /* 0x0023e04801007387 */ /* 0x0003e80000100c00 */
[----:B0-----:R-:W2:Y:S04]  /*19d60*/  LDL.LU.128 R80, [R1+0x2400] ;  /* 0x0024000001507983 */ /* 0x001ea80000300c00 */
[----:B------:R-:W2:Y:S04]  /*19d70*/  LDL.LU.128 R76, [R1+0x23f0] ;  /* 0x0023f000014c7983 */ /* 0x000ea80000300c00 */
        /* <DEDUP_REMOVED lines=13> */
[----:B------:R1:W-:Y:S04]  /*19e50*/  STL.128 [R1+0x2360], R40 ;  /* 0x0023602801007387 */ /* 0x0003e80000100c00 */
[----:B0-----:R-:W2:Y:S04]  /*19e60*/  LDL.LU.128 R48, [R1+0x2380] ;  /* 0x0023800001307983 */ /* 0x001ea80000300c00 */
[----:B------:R0:W-:Y:S04]  /*19e70*/  STL.128 [R1+0x2350], R36 ;  /* 0x0023502401007387 */ /* 0x0001e80000100c00 */
[----:B-1----:R-:W2:Y:S04]  /*19e80*/  LDL.LU.128 R44, [R1+0x2370] ;  /* 0x00237000012c7983 */ /* 0x002ea80000300c00 */
[----:B------:R1:W-:Y:S04]  /*19e90*/  STL.128 [R1+0x2340], R32 ;  /* 0x0023402001007387 */ /* 0x0003e80000100c00 */
[----:B------:R-:W2:Y:S04]  /*19ea0*/  LDL.LU.128 R40, [R1+0x2360] ;  /* 0x0023600001287983 */ /* 0x000ea80000300c00 */
[----:B0-----:R-:W2:Y:S04]  /*19eb0*/  LDL.LU.128 R36, [R1+0x2350] ;  /* 0x0023500001247983 */ /* 0x001ea80000300c00 */
[----:B------:R0:W-:Y:S04]  /*19ec0*/  STL.128 [R1+0x2330], R28 ;  /* 0x0023301c01007387 */ /* 0x0001e80000100c00 */
[----:B-1----:R-:W2:Y:S04]  /*19ed0*/  LDL.LU.128 R32, [R1+0x2340] ;  /* 0x0023400001207983 */ /* 0x002ea80000300c00 */
[----:B------:R1:W-:Y:S04]  /*19ee0*/  STL.128 [R1+0x2320], R24 ;  /* 0x0023201801007387 */ /* 0x0003e80000100c00 */
[----:B0-----:R-:W2:Y:S04]  /*19ef0*/  LDL.LU.128 R28, [R1+0x2330] ;  /* 0x00233000011c7983 */ /* 0x001ea80000300c00 */
[----:B------:R0:W-:Y:S04]  /*19f00*/  STL.128 [R1+0x2310], R20 ;  /* 0x0023101401007387 */ /* 0x0001e80000100c00 */
[----:B------:R0:W-:Y:S04]  /*19f10*/  STL.128 [R1+0x2300], R16 ;  /* 0x0023001001007387 */ /* 0x0001e80000100c00 */
[----:B------:R0:W-:Y:S04]  /*19f20*/  STL.128 [R1+0x22f0], R12 ;  /* 0x0022f00c01007387 */ /* 0x0001e80000100c00 */
[----:B------:R0:W-:Y:S04]  /*19f30*/  STL.128 [R1+0x22e0], R8 ;  /* 0x0022e00801007387 */ /* 0x0001e80000100c00 */
[----:B------:R0:W-:Y:S04]  /*19f40*/  STL.128 [R1+0x22d0], R4 ;  /* 0x0022d00401007387 */ /* 0x0001e80000100c00 */
[----:B-1----:R-:W2:Y:S04]  /*19f50*/  LDL.LU.128 R24, [R1+0x2320] ;  /* 0x0023200001187983 */ /* 0x002ea80000300c00 */
[----:B0-----:R-:W2:Y:S04]  /*19f60*/  LDL.LU.128 R20, [R1+0x2310] ;  /* 0x0023100001147983 */ /* 0x001ea80000300c00 */
[----:B------:R-:W2:Y:S04]  /*19f70*/  LDL.LU.128 R16, [R1+0x2300] ;  /* 0x0023000001107983 */ /* 0x000ea80000300c00 */
[----:B------:R-:W2:Y:S04]  /*19f80*/  LDL.LU.128 R12, [R1+0x22f0] ;  /* 0x0022f000010c7983 */ /* 0x000ea80000300c00 */
[----:B------:R-:W2:Y:S04]  /*19f90*/  LDL.LU.128 R8, [R1+0x22e0] ;  /* 0x0022e00001087983 */ /* 0x000ea80000300c00 */
[----:B------:R-:W2:Y:S04]  /*19fa0*/  LDL.LU.128 R4, [R1+0x22d0] ;  /* 0x0022d00001047983 */ /* 0x000ea80000300c00 */
[----:B---3--:R0:W-:Y:S04]  /*19fb0*/  STL.128 [R1+0x2460], R104 ;  /* 0x0024606801007387 */ /* 0x0081e80000100c00 */
[----:B----4-:R1:W-:Y:S04]  /*19fc0*/  STL.128 [R1+0x2450], R100 ;  /* 0x0024506401007387 */ /* 0x0103e80000100c00 */
[----:B0-----:R-:W3:Y:S04]  /*19fd0*/  LDL.LU.128 R104, [R1+0x2460] ;  /* 0x0024600001687983 */ /* 0x001ee80000300c00 */
[----:B-1----:R-:W4:Y:S04]  /*19fe0*/  LDL.LU.128 R100, [R1+0x2450] ;  /* 0x0024500001647983 */ /* 0x002f280000300c00 */
[----:B------:R0:W-:Y:S01]  /*19ff0*/  STL.128 [R1+0x290], R120 ;  /* 0x0002907801007387 */ /* 0x0001e20000100c00 */
[----:B------:R-:W-:-:S03]  /*1a000*/  IMAD.MOV.U32 R114, RZ, RZ, R119 ;  /* 0x000000ffff727224 */ /* 0x000fc600078e0077 */
[----:B------:R-:W-:Y:S04]  /*1a010*/  STL.128 [R1+0x3b0], R116 ;  /* 0x0003b07401007387 */ /* 0x000fe80000100c00 */
[----:B------:R1:W-:Y:S04]  /*1a020*/  STL [R1+0x22c8], R114 ;  /* 0x0022c87201007387 */ /* 0x0003e80000100800 */
[----:B------:R2:W-:Y:S04]  /*1a030*/  STL.64 [R1+0x22c0], R112 ;  /* 0x0022c07001007387 */ /* 0x0005e80000100a00 */
[----:B0-----:R-:W4:Y:S04]  /*1a040*/  LDL.128 R120, [R1+0x5d0] ;  /* 0x0005d00001787983 */ /* 0x001f280000100c00 */
[----:B-1----:R-:W4:Y:S04]  /*1a050*/  LDL.LU R114, [R1+0x22c8] ;  /* 0x0022c80001727983 */ /* 0x002f280000300800 */
[----:B--2---:R0:W-:Y:S04]  /*1a060*/  STL.128 [R1+0x22b0], R108 ;  /* 0x0022b06c01007387 */ /* 0x0041e80000100c00 */
[----:B------:R-:W2:Y:S04]  /*1a070*/  LDL.LU.64 R112, [R1+0x22c0] ;  /* 0x0022c00001707983 */ /* 0x000ea80000300a00 */
[----:B------:R-:W2:Y:S04]  /*1a080*/  LDL.LU R117, [R1+0x5d8] ;  /* 0x0005d80001757983 */ /* 0x000ea80000300800 */
[----:B------:R-:W2:Y:S04]  /*1a090*/  LDL.LU R116, [R1+0x5d4] ;  /* 0x0005d40001747983 */ /* 0x000ea80000300800 */
[----:B------:R-:W2:Y:S04]  /*1a0a0*/  LDL.LU R115, [R1+0x5d0] ;  /* 0x0005d00001737983 */ /* 0x000ea80000300800 */
[----:B0-----:R-:W2:Y:S04]  /*1a0b0*/  LDL.LU.128 R108, [R1+0x22b0] ;  /* 0x0022b000016c7983 */ /* 0x001ea80000300c00 */
        /* <DEDUP_REMOVED lines=35> */
[----:B------:R-:W-:Y:S04]  /*1a2f0*/  STL.128 [R1+0x320], R156 ;  /* 0x0003209c01007387 */ /* 0x000fe80000100c00 */
[----:B------:R-:W-:Y:S04]  /*1a300*/  STL.128 [R1+0x350], R168 ;  /* 0x000350a801007387 */ /* 0x000fe80000100c00 */
[----:B0-----:R-:W2:Y:S04]  /*1a310*/  LDL.LU.128 R28, [R1+0x2170] ;  /* 0x00217000011c7983 */ /* 0x001ea80000300c00 */
        /* <DEDUP_REMOVED lines=8> */
[----:B------:R-:W2:Y:S04]  /*1a3a0*/  LDL.LU.64 R180, [R1+0x27c0] ;  /* 0x0027c00001b47983 */ /* 0x000ea80000300a00 */
[----:B------:R-:W2:Y:S04]  /*1a3b0*/  LDL.LU.128 R168, [R1+0x2790] ;  /* 0x0027900001a87983 */ /* 0x000ea80000300c00 */
[----:B------:R-:W2:Y:S04]  /*1a3c0*/  LDL.LU.128 R156, [R1+0x2760] ;  /* 0x00276000019c7983 */ /* 0x000ea80000300c00 */
[----:B-1----:R-:W2:Y:S04]  /*1a3d0*/  LDL.LU.128 R20, [R1+0x2150] ;  /* 0x0021500001147983 */ /* 0x002ea80000300c00 */
        /* <DEDUP_REMOVED lines=8> */
[----:B------:R0:W-:Y:S04]  /*1a460*/  STL.128 [R1+0x310], R152 ;  /* 0x0003109801007387 */ /* 0x0001e80000100c00 */
[----:B0-----:R-:W4:Y:S01]  /*1a470*/  LDL.LU.128 R152, [R1+0x2750] ;  /* 0x0027500001987983 */ /* 0x001f220000300c00 */
[----:B------:R-:W-:-:S03]  /*1a480*/  IMAD.MOV.U32 R118, RZ, RZ, R123 ;  /* 0x000000ffff767224 */ /* 0x000fc600078e007b */
[----:B------:R0:W-:Y:S04]  /*1a490*/  STL.128 [R1+0x2a0], R124 ;  /* 0x0002a07c01007387 */ /* 0x0001e80000100c00 */
[----:B------:R1:W-:Y:S04]  /*1a4a0*/  STL.128 [R1+0x3c0], R120 ;  /* 0x0003c07801007387 */ /* 0x0003e80000100c00 */
[----:B------:R1:W-:Y:S04]  /*1a4b0*/  STL [R1+0x2108], R118 ;  /* 0x0021087601007387 */ /* 0x0003e80000100800 */
[----:B--2---:R2:W-:Y:S04]  /*1a4c0*/  STL.64 [R1+0x2100], R116 ;  /* 0x0021007401007387 */ /* 0x0045e80000100a00 */
[----:B0-----:R-:W4:Y:S04]  /*1a4d0*/  LDL.128 R124, [R1+0x5e0] ;  /* 0x0005e000017c7983 */ /* 0x001f280000100c00 */
[----:B------:R0:W-:Y:S04]  /*1a4e0*/  STL.128 [R1+0x20f0], R112 ;  /* 0x0020f07001007387 */ /* 0x0001e80000100c00 */
[----:B-1----:R-:W4:Y:S04]  /*1a4f0*/  LDL.LU R121, [R1+0x5e8] ;  /* 0x0005e80001797983 */ /* 0x002f280000300800 */
[----:B------:R-:W4:Y:S04]  /*1a500*/  LDL.LU R120, [R1+0x5e4] ;  /* 0x0005e40001787983 */ /* 0x000f280000300800 */
[----:B------:R-:W4:Y:S04]  /*1a510*/  LDL.LU R119, [R1+0x5e0] ;  /* 0x0005e00001777983 */ /* 0x000f280000300800 */
[----:B------:R1:W-:Y:S04]  /*1a520*/  STL.128 [R1+0x20e0], R108 ;  /* 0x0020e06c01007387 */ /* 0x0003e80000100c00 */
[----:B------:R-:W4:Y:S04]  /*1a530*/  LDL.LU R118, [R1+0x2108] ;  /* 0x0021080001767983 */ /* 0x000f280000300800 */
[----:B--2---:R-:W2:Y:S04]  /*1a540*/  LDL.LU.64 R116, [R1+0x2100] ;  /* 0x0021000001747983 */ /* 0x004ea80000300a00 */
[----:B0-----:R-:W2:Y:S04]  /*1a550*/  LDL.LU.128 R112, [R1+0x20f0] ;  /* 0x0020f00001707983 */ /* 0x001ea80000300c00 */
[----:B-1----:R-:W2:Y:S04]  /*1a560*/  LDL.LU.128 R108, [R1+0x20e0] ;  /* 0x0020e000016c7983 */ /* 0x002ea80000300c00 */
[----:B------:R0:W-:Y:S04]  /*1a570*/  STL.128 [R1+0x20b0], R96 ;  /* 0x0020b06001007387 */ /* 0x0001e80000100c00 */
[----:B------:R1:W-:Y:S04]  /*1a580*/  STL.128 [R1+0x20a0], R92 ;  /* 0x0020a05c01007387 */ /* 0x0003e80000100c00 */
[----:B------:R1:W-:Y:S04]  /*1a590*/  STL.128 [R1+0x2090], R88 ;  /* 0x0020905801007387 */ /* 0x0003e80000100c00 */
[----:B------:R1:W-:Y:S04]  /*1a5a0*/  STL.128 [R1+0x2080], R84 ;  /* 0x0020805401007387 */ /* 0x0003e80000100c00 */
[----:B0-----:R-:W2:Y:S04]  /*1a5b0*/  LDL.LU.128 R96, [R1+0x20b0] ;  /* 0x0020b00001607983 */ /* 0x001ea80000300c00 */
[----:B-1----:R-:W2:Y:S04]  /*1a5c0*/  LDL.LU.128 R92, [R1+0x20a0] ;  /* 0x0020a000015c7983 */ /* 0x002ea80000300c00 */
[----:B------:R-:W2:Y:S04]  /*1a5d0*/  LDL.LU.128 R88, [R1+0x2090] ;  /* 0x0020900001587983 */ /* 0x000ea80000300c00 */
[----:B------:R0:W-:Y:S04]  /*1a5e0*/  STL.128 [R1+0x2070], R80 ;  /* 0x0020705001007387 */ /* 0x0001e80000100c00 */
[----:B------:R1:W-:Y:S04]  /*1a5f0*/  STL.128 [R1+0x2060], R76 ;  /* 0x0020604c01007387 */ /* 0x0003e80000100c00 */
[----:B------:R-:W2:Y:S04]  /*1a600*/  LDL.LU.128 R84, [R1+0x2080] ;  /* 0x0020800001547983 */ /* 0x000ea80000300c00 */
[----:B------:R1:W-:Y:S04]  /*1a610*/  STL.128 [R1+0x2050], R72 ;  /* 0x0020504801007387 */ /* 0x0003e80000100c00 */
[----:B0-----:R-:W2:Y:S04]  /*1a620*/  LDL.LU.128 R80, [R1+0x2070] ;  /* 0x0020700001507983 */ /* 0x001ea80000300c00 */
[----:B-1----:R-:W2:Y:S04]  /*1a630*/  LDL.LU.128 R76, [R1+0x2060] ;  /* 0x00206000014c7983 */ /* 0x002ea80000300c00 */
[----:B------:R0:W-:Y:S04]  /*1a640*/  STL.128 [R1+0x2040], R68 ;  /* 0x0020404401007387 */ /* 0x0001e80000100c00 */
[----:B------:R-:W2:Y:S04]  /*1a650*/  LDL.LU.128 R72, [R1+0x2050] ;  /* 0x0020500001487983 */ /* 0x000ea80000300c00 */
        /* <DEDUP_REMOVED lines=20> */
[----:B------:R-:W-:Y:S04]  /*1a7a0*/  STL [R1+0x2748], R222 ;  /* 0x002748de01007387 */ /* 0x000fe80000100800 */
[----:B------:R-:W-:Y:S04]  /*1a7b0*/  STL.64 [R1+0x2740], R220 ;  /* 0x002740dc01007387 */ /* 0x000fe80000100a00 */
[----:B0-----:R-:W2:Y:S04]  /*1a7c0*/  LDL.LU.128 R28, [R1+0x1fa0] ;  /* 0x001fa000011c7983 */ /* 0x001ea80000300c00 */
[----:B------:R-:W-:Y:S04]  /*1a7d0*/  STL.128 [R1+0x2730], R216 ;  /* 0x002730d801007387 */ /* 0x000fe80000100c00 */
[----:B------:R0:W-:Y:S04]  /*1a7e0*/  STL.128 [R1+0x1f90], R24 ;  /* 0x001f901801007387 */ /* 0x0001e80000100c00 */
[----:B------:R1:W-:Y:S04]  /*1a7f0*/  STL.64 [R1+0x26a0], R180 ;  /* 0x0026a0b401007387 */ /* 0x0003e80000100a00 */
[----:B------:R1:W-:Y:S04]  /*1a800*/  STL.128 [R1+0x2670], R168 ;  /* 0x002670a801007387 */ /* 0x0003e80000100c00 */
[----:B------:R-:W-:Y:S04]  /*1a810*/  STL.128 [R1+0x2640], R156 ;  /* 0x0026409c01007387 */ /* 0x000fe80000100c00 */
[----:B------:R-:W-:Y:S04]  /*1a820*/  STL.128 [R1+0x1f80], R20 ;  /* 0x001f801401007387 */ /* 0x000fe80000100c00 */
[----:B------:R-:W-:Y:S04]  /*1a830*/  STL.128 [R1+0x1f70], R16 ;  /* 0x001f701001007387 */ /* 0x000fe80000100c00 */
[----:B------:R-:W-:Y:S04]  /*1a840*/  STL.128 [R1+0x1f60], R12 ;  /* 0x001f600c01007387 */ /* 0x000fe80000100c00 */
[----:B------:R-:W-:Y:S04]  /*1a850*/  STL.128 [R1+0x1f50], R8 ;  /* 0x001f500801007387 */ /* 0x000fe80000100c00 */
[----:B------:R-:W-:Y:S04]  /*1a860*/  STL.128 [R1+0x1f40], R4 ;  /* 0x001f400401007387 */ /* 0x000fe80000100c00 */
[----:B0-----:R-:W2:Y:S04]  /*1a870*/  LDL.LU.128 R24, [R1+0x1f90] ;  /* 0x001f900001187983 */ /* 0x001ea80000300c00 */
[----:B------:R-:W2:Y:S04]  /*1a880*/  LDL.LU R222, [R1+0x2748] ;  /* 0x0027480001de7983 */ /* 0x000ea80000300800 */
[----:B------:R-:W2:Y:S04]  /*1a890*/  LDL.LU.64 R220, [R1+0x2740] ;  /* 0x0027400001dc7983 */ /* 0x000ea80000300a00 */
[----:B------:R-:W2:Y:S04]  /*1a8a0*/  LDL.LU.128 R216, [R1+0x2730] ;  /* 0x0027300001d87983 */ /* 0x000ea80000300c00 */
[----:B---3--:R0:W-:Y:S04]  /*1a8b0*/  STL.128 [R1+0x20d0], R104 ;  /* 0x0020d06801007387 */ /* 0x0081e80000100c00 */
[----:B-1----:R-:W3:Y:S04]  /*1a8c0*/  LDL.LU.64 R180, [R1+0x26a0] ;  /* 0x0026a00001b47983 */ /* 0x002ee80000300a00 */
[----:B------:R-:W3:Y:S04]  /*1a8d0*/  LDL.LU.128 R168, [R1+0x2670] ;  /* 0x0026700001a87983 */ /* 0x000ee80000300c00 */
[----:B----4-:R1:W-:Y:S04]  /*1a8e0*/  STL.128 [R1+0x20c0], R100 ;  /* 0x0020c06401007387 */ /* 0x0103e80000100c00 */
[----:B0-----:R-:W4:Y:S04]  /*1a8f0*/  LDL.LU.128 R104, [R1+0x20d0] ;  /* 0x0020d00001687983 */ /* 0x001f280000300c00 */
[----:B------:R-:W3:Y:S04]  /*1a900*/  LDL.LU.128 R156, [R1+0x2640] ;  /* 0x00264000019c7983 */ /* 0x000ee80000300c00 */
[----:B------:R-:W3:Y:S04]  /*1a910*/  LDL.LU.128 R20, [R1+0x1f80] ;  /* 0x001f800001147983 */ /* 0x000ee80000300c00 */
[----:B-1----:R-:W3:Y:S04]  /*1a920*/  LDL.LU.128 R100, [R1+0x20c0] ;  /* 0x0020c00001647983 */ /* 0x002ee80000300c00 */
[----:B------:R-:W3:Y:S04]  /*1a930*/  LDL.LU.128 R16, [R1+0x1f70] ;  /* 0x001f700001107983 */ /* 0x000ee80000300c00 */
[----:B------:R-:W3:Y:S04]  /*1a940*/  LDL.LU.128 R12, [R1+0x1f60] ;  /* 0x001f6000010c7983 */ /* 0x000ee80000300c00 */
[----:B------:R-:W3:Y:S04]  /*1a950*/  LDL.LU.128 R8, [R1+0x1f50] ;  /* 0x001f500001087983 */ /* 0x000ee80000300c00 */
[----:B------:R-:W3:Y:S04]  /*1a960*/  LDL.LU.128 R4, [R1+0x1f40] ;  /* 0x001f400001047983 */ /* 0x000ee80000300c00 */
[----:B------:R0:W-:Y:S04]  /*1a970*/  STL.128 [R1+0x2630], R152 ;  /* 0x0026309801007387 */ /* 0x0001e80000100c00 */
[----:B0-----:R-:W3:Y:S04]  /*1a980*/  LDL.LU.128 R152, [R1+0x2630] ;  /* 0x0026300001987983 */ /* 0x001ee80000300c00 */
[----:B------:R0:W-:Y:S04]  /*1a990*/  STL.128 [R1+0x330], R160 ;  /* 0x000330a001007387 */ /* 0x0001e80000100c00 */
[----:B------:R1:W-:Y:S04]  /*1a9a0*/  STL.128 [R1+0x340], R164 ;  /* 0x000340a401007387 */ /* 0x0003e80000100c00 */
[----:B------:R1:W-:Y:S04]  /*1a9b0*/  STL.128 [R1+0x360], R172 ;  /* 0x000360ac01007387 */ /* 0x0003e80000100c00 */
[----:B------:R2:W-:Y:S04]  /*1a9c0*/  STL.128 [R1+0x370], R176 ;  /* 0x000370b001007387 */ /* 0x0005e80000100c00 */
[----:B0-----:R-:W3:Y:S04]  /*1a9d0*/  LDL.LU.64 R162, [R1+0x2770] ;  /* 0x0027700001a27983 */ /* 0x001ee80000300a00 */
[----:B-1----:R-:W3:Y:S04]  /*1a9e0*/  LDL.LU.128 R164, [R1+0x2780] ;  /* 0x0027800001a47983 */ /* 0x002ee80000300c00 */
[----:B------:R-:W3:Y:S04]  /*1a9f0*/  LDL.LU.128 R172, [R1+0x27a0] ;  /* 0x0027a00001ac7983 */ /* 0x000ee80000300c00 */
[----:B--2---:R-:W2:Y:S01]  /*1aa00*/  LDL.LU.128 R176, [R1+0x27b0] ;  /* 0x0027b00001b07983 */ /* 0x004ea20000300c00 */
[----:B------:R-:W-:-:S03]  /*1aa10*/  IMAD.MOV.U32 R122, RZ, RZ, R127 ;  /* 0x000000ffff7a7224 */ /* 0x000fc600078e007f */
[----:B------:R0:W-:Y:S01]  /*1aa20*/  STL.128 [R1+0x3d0], R124 ;  /* 0x0003d07c01007387 */ /* 0x0001e20000100c00 */
[----:B------:R-:W-:Y:S02]  /*1aa30*/  IMAD.MOV.U32 R123, RZ, RZ, R118 ;  /* 0x000000ffff7b7224 */ /* 0x000fe400078e0076 */
[----:B------:R-:W-:Y:S02]  /*1aa40*/  IMAD.MOV.U32 R118, RZ, RZ, R113 ;  /* 0x000000ffff767224 */ /* 0x000fe400078e0071 */
[----:B------:R-:W-:Y:S02]  /*1aa50*/  IMAD.MOV.U32 R113, RZ, RZ, R108 ;  /* 0x000000ffff717224 */ /* 0x000fe400078e006c */
[----:B0-----:R-:W-:Y:S02]  /*1aa60*/  IMAD.MOV.U32 R127, RZ, RZ, R122 ;  /* 0x000000ffff7f7224 */ /* 0x001fe400078e007a */
        /* <DEDUP_REMOVED lines=11> */
[----:B------:R0:W-:Y:S04]  /*1ab20*/  STL.128 [R1+0x2b0], R128 ;  /* 0x0002b08001007387 */ /* 0x0001e80000100c00 */
[----:B------:R1:W-:Y:S04]  /*1ab30*/  STL.128 [R1+0x2c0], R132 ;  /* 0x0002c08401007387 */ /* 0x0003e80000100c00 */
[----:B------:R1:W-:Y:S04]  /*1ab40*/  STL.128 [R1+0x2d0], R136 ;  /* 0x0002d08801007387 */ /* 0x0003e80000100c00 */
[----:B------:R1:W-:Y:S04]  /*1ab50*/  STL.128 [R1+0x2e0], R140 ;  /* 0x0002e08c01007387 */ /* 0x0003e80000100c00 */
[----:B------:R1:W-:Y:S04]  /*1ab60*/  STL.128 [R1+0x2f0], R144 ;  /* 0x0002f09001007387 */ /* 0x0003e80000100c00 */
[----:B------:R1:W-:Y:S01]  /*1ab70*/  STL.128 [R1+0x300], R148 ;  /* 0x0003009401007387 */ /* 0x0003e20000100c00 */
[----:B0-----:R-:W-:-:S02]  /*1ab80*/  IMAD.MOV.U32 R128, RZ, RZ, R219 ;  /* 0x000000ffff807224 */ /* 0x001fc400078e00db */
[----:B------:R-:W-:Y:S02]  /*1ab90*/  IMAD.MOV.U32 R129, RZ, RZ, R218 ;  /* 0x000000ffff817224 */ /* 0x000fe400078e00da */
[----:B----4-:R-:W-:Y:S02]  /*1aba0*/  IMAD.MOV.U32 R112, RZ, RZ, R107 ;  /* 0x000000ffff707224 */ /* 0x010fe400078e006b */
[----:B------:R-:W-:Y:S02]  /*1abb0*/  IMAD.MOV.U32 R111, RZ, RZ, R106 ;  /* 0x000000ffff6f7224 */ /* 0x000fe400078e006a */
[----:B------:R-:W-:Y:S02]  /*1abc0*/  IMAD.MOV.U32 R110, RZ, RZ, R105 ;  /* 0x000000ffff6e7224 */ /* 0x000fe400078e0069 */
[----:B------:R-:W-:Y:S02]  /*1abd0*/  IMAD.MOV.U32 R109, RZ, RZ, R104 ;  /* 0x000000ffff6d7224 */ /* 0x000fe400078e0068 */
[----:B------:R-:W-:-:S02]  /*1abe0*/  IMAD.MOV.U32 R104, RZ, RZ, R99 ;  /* 0x000000ffff687224 */ /* 0x000fc400078e0063 */
[----:B------:R-:W-:Y:S02]  /*1abf0*/  IMAD.MOV.U32 R99, RZ, RZ, R94 ;  /* 0x000000ffff637224 */ /* 0x000fe400078e005e */
[----:B---3--:R-:W-:Y:S02]  /*1ac00*/  IMAD.MOV.U32 R108, RZ, RZ, R103 ;  /* 0x000000ffff6c7224 */ /* 0x008fe400078e0067 */
        /* <DEDUP_REMOVED lines=80> */
[----:B-1----:R-:W-:Y:S02]  /*1b110*/  IMAD.MOV.U32 R132, RZ, RZ, R181 ;  /* 0x000000ffff847224 */ /* 0x002fe400078e00b5 */
        /* <DEDUP_REMOVED lines=22> */
[----:B------:R-:W-:-:S06]  /*1b280*/  IMAD.MOV.U32 R27, RZ, RZ, R220 ;  /* 0x000000ffff1b7224 */ /* 0x000fcc00078e00dc */
[----:B------:R-:W-:-:S06]  /*1b290*/  WARPGROUP.ARRIVE ;  /* 0x00000000000079c5 */ /* 0x000fcc0000000000 */
[----:B------:R-:W-:Y:S01]  /*1b2a0*/  HGMMA.64x256x16.F32.BF16 R24, R152, gdesc[UR4].tnspB, R24, gsb0 ;  /* 0x43e0000498187df0 */ /* 0x000fe20008001818 */
[----:B------:R0:W-:Y:S04]  /*1b2b0*/  STL.128 [R1+0x2720], R212 ;  /* 0x002720d401007387 */ /* 0x0001e80000100c00 */
[----:B------:R1:W-:Y:S04]  /*1b2c0*/  STL.128 [R1+0x2710], R208 ;  /* 0x002710d001007387 */ /* 0x0003e80000100c00 */
[----:B------:R3:W-:Y:S04]  /*1b2d0*/  STL.128 [R1+0x2700], R204 ;  /* 0x002700cc01007387 */ /* 0x0007e80000100c00 */
[----:B------:R4:W-:Y:S04]  /*1b2e0*/  STL.128 [R1+0x26f0], R200 ;  /* 0x0026f0c801007387 */ /* 0x0009e80000100c00 */
[----:B------:R4:W-:Y:S04]  /*1b2f0*/  STL.128 [R1+0x26e0], R196 ;  /* 0x0026e0c401007387 */ /* 0x0009e80000100c00 */
[----:B------:R4:W-:Y:S04]  /*1b300*/  STL.128 [R1+0x26d0], R192 ;  /* 0x0026d0c001007387 */ /* 0x0009e80000100c00 */
[----:B------:R4:W-:Y:S04]  /*1b310*/  STL.128 [R1+0x26c0], R188 ;  /* 0x0026c0bc01007387 */ /* 0x0009e80000100c00 */
[----:B--2---:R-:W-:Y:S04]  /*1b320*/  STL.128 [R1+0x2690], R176 ;  /* 0x002690b001007387 */ /* 0x004fe80000100c00 */
[----:B------:R-:W-:Y:S04]  /*1b330*/  STL.128 [R1+0x2680], R172 ;  /* 0x002680ac01007387 */ /* 0x000fe80000100c00 */
[----:B------:R-:W-:Y:S04]  /*1b340*/  STL.128 [R1+0x2660], R164 ;  /* 0x002660a401007387 */ /* 0x000fe80000100c00 */
[----:B------:R-:W-:Y:S04]  /*1b350*/  STL.64 [R1+0x2650], R162 ;  /* 0x002650a201007387 */ /* 0x000fe80000100a00 */
[----:B------:R2:W-:Y:S04]  /*1b360*/  STL.128 [R1+0x390], R184 ;  /* 0x000390b801007387 */ /* 0x0005e80000100c00 */
[----:B0-----:R-:W2:Y:S04]  /*1b370*/  LDL.LU.128 R212, [R1+0x2720] ;  /* 0x0027200001d47983 */ /* 0x001ea80000300c00 */
[----:B-1----:R-:W2:Y:S04]  /*1b380*/  LDL.LU.128 R208, [R1+0x2710] ;  /* 0x0027100001d07983 */ /* 0x002ea80000300c00 */
[----:B---3--:R-:W3:Y:S04]  /*1b390*/  LDL.LU.128 R204, [R1+0x2700] ;  /* 0x0027000001cc7983 */ /* 0x008ee80000300c00 */
[----:B----4-:R-:W4:Y:S04]  /*1b3a0*/  LDL.LU.128 R200, [R1+0x26f0] ;  /* 0x0026f00001c87983 */ /* 0x010f280000300c00 */
[----:B------:R-:W4:Y:S04]  /*1b3b0*/  LDL.LU.128 R196, [R1+0x26e0] ;  /* 0x0026e00001c47983 */ /* 0x000f280000300c00 */
[----:B------:R-:W4:Y:S04]  /*1b3c0*/  LDL.LU.128 R192, [R1+0x26d0] ;  /* 0x0026d00001c07983 */ /* 0x000f280000300c00 */
[----:B------:R-:W3:Y:S04]  /*1b3d0*/  LDL.LU.128 R188, [R1+0x26c0] ;  /* 0x0026c00001bc7983 */ /* 0x000ee80000300c00 */
[----:B--2---:R-:W2:Y:S04]  /*1b3e0*/  LDL.LU.128 R184, [R1+0x26b0] ;  /* 0x0026b00001b87983 */ /* 0x004ea80000300c00 */
[----:B------:R-:W4:Y:S04]  /*1b3f0*/  LDL.LU.128 R176, [R1+0x2690] ;  /* 0x0026900001b07983 */ /* 0x000f280000300c00 */
[----:B------:R-:W4:Y:S04]  /*1b400*/  LDL.LU.128 R172, [R1+0x2680] ;  /* 0x0026800001ac7983 */ /* 0x000f280000300c00 */
[----:B------:R-:W4:Y:S04]  /*1b410*/  LDL.LU.128 R164, [R1+0x2660] ;  /* 0x0026600001a47983 */ /* 0x000f280000300c00 */
[----:B------:R-:W4:Y:S01]  /*1b420*/  LDL.LU.64 R162, [R1+0x2650] ;  /* 0x0026500001a27983 */ /* 0x000f220000300a00 */
[----:B------:R-:W-:-:S03]  /*1b430*/  WARPGROUP.DEPBAR.LE gsb0, 0x0 ;  /* 0x00008000000079c5 */ /* 0x000fc60000010000 */
        /* <DEDUP_REMOVED lines=11> */
[----:B------:R1:W-:Y:S01]  /*1b4f0*/  STL.128 [R1+0x1e70], R100 ;  /* 0x001e706401007387 */ /* 0x0003e20000100c00 */
[----:B0-----:R-:W-:-:S02]  /*1b500*/  IMAD.MOV.U32 R140, RZ, RZ, R181 ;  /* 0x000000ffff8c7224 */ /* 0x001fc400078e00b5 */
[----:B------:R-:W-:Y:S01]  /*1b510*/  IMAD.MOV.U32 R141, RZ, RZ, R180 ;  /* 0x000000ffff8d7224 */ /* 0x000fe200078e00b4 */
[----:B-1----:R-:W4:Y:S04]  /*1b520*/  LDL.LU.128 R116, [R1+0x1eb0] ;  /* 0x001eb00001747983 */ /* 0x002f280000300c00 */
[----:B------:R-:W4:Y:S04]  /*1b530*/  LDL.LU.128 R108, [R1+0x1e90] ;  /* 0x001e9000016c7983 */ /* 0x000f280000300c00 */
[----:B------:R-:W4:Y:S04]  /*1b540*/  LDL.LU.128 R104, [R1+0x1e80] ;  /* 0x001e800001687983 */ /* 0x000f280000300c00 */
[----:B------:R-:W4:Y:S01]  /*1b550*/  LDL.LU.128 R100, [R1+0x1e70] ;  /* 0x001e700001647983 */ /* 0x000f220000300c00 */
        /* <DEDUP_REMOVED lines=11> */
[----:B------:R1:W-:Y:S01]  /*1b610*/  STL.128 [R1+0x400], R144 ;  /* 0x0004009001007387 */ /* 0x0003e20000100c00 */
[----:B------:R-:W-:-:S03]  /*1b620*/  IMAD.MOV.U32 R136, RZ, RZ, R219 ;  /* 0x000000ffff887224 */ /* 0x000fc600078e00db */
[----:B------:R1:W-:Y:S01]  /*1b630*/  STL.128 [R1+0x410], R148 ;  /* 0x0004109401007387 */ /* 0x0003e20000100c00 */
[----:B------:R-:W-:Y:S02]  /*1b640*/  IMAD.MOV.U32 R137, RZ, RZ, R218 ;  /* 0x000000ffff897224 */ /* 0x000fe400078e00da */
[----:B------:R-:W-:Y:S01]  /*1b650*/  IMAD.MOV.U32 R138, RZ, RZ, R217 ;  /* 0x000000ffff8a7224 */ /* 0x000fe200078e00d9 */
[----:B------:R1:W-:Y:S01]  /*1b660*/  STL.128 [R1+0x1d60], R32 ;  /* 0x001d602001007387 */ /* 0x0003e20000100c00 */
[----:B------:R-:W-:-:S03]  /*1b670*/  IMAD.MOV.U32 R139, RZ, RZ, R216 ;  /* 0x000000ffff8b7224 */ /* 0x000fc600078e00d8 */
[----:B0-----:R-:W4:Y:S04]  /*1b680*/  LDL.LU.128 R140, [R1+0x1f10] ;  /* 0x001f1000018c7983 */ /* 0x001f280000300c00 */
[----:B-1----:R-:W4:Y:S04]  /*1b690*/  LDL.LU.128 R144, [R1+0x1f20] ;  /* 0x001f200001907983 */ /* 0x002f280000300c00 */
[----:B------:R-:W4:Y:S04]  /*1b6a0*/  LDL.LU.128 R148, [R1+0x1f30] ;  /* 0x001f300001947983 */ /* 0x000f280000300c00 */
[----:B------:R0:W-:Y:S01]  /*1b6b0*/  STL.128 [R1+0x1ea0], R112 ;  /* 0x001ea07001007387 */ /* 0x0001e20000100c00 */
[----:B------:R-:W-:-:S02]  /*1b6c0*/  IMAD.MOV.U32 R33, RZ, RZ, R222 ;  /* 0x000000ffff217224 */ /* 0x000fc400078e00de */
[----:B------:R-:W-:Y:S01]  /*1b6d0*/  IMAD.MOV.U32 R34, RZ, RZ, R221 ;  /* 0x000000ffff227224 */ /* 0x000fe200078e00dd */
[----:B------:R1:W-:Y:S01]  /*1b6e0*/  STL.128 [R1+0x1d80], R40 ;  /* 0x001d802801007387 */ /* 0x0003e20000100c00 */
[----:B------:R-:W-:-:S03]  /*1b6f0*/  IMAD.MOV.U32 R35, RZ, RZ, R220 ;  /* 0x000000ffff237224 */ /* 0x000fc600078e00dc */
[----:B---3--:R3:W-:Y:S01]  /*1b700*/  STL.128 [R1+0x1cc0], R188 ;  /* 0x001cc0bc01007387 */ /* 0x0087e20000100c00 */
[----:B------:R-:W-:-:S03]  /*1b710*/  IMAD.MOV.U32 R155, RZ, RZ, R15 ;  /* 0x000000ffff9b7224 */ /* 0x000fc600078e000f */
[----:B--2---:R-:W-:Y:S01]  /*1b720*/  STL.128 [R1+0x1cb0], R184 ;  /* 0x001cb0b801007387 */ /* 0x004fe20000100c00 */
[----:B------:R-:W-:-:S03]  /*1b730*/  IMAD.MOV.U32 R156, RZ, RZ, R14 ;  /* 0x000000ffff9c7224 */ /* 0x000fc600078e000e */
[----:B0-----:R-:W2:Y:S01]  /*1b740*/  LDL.LU.128 R112, [R1+0x1ea0] ;  /* 0x001ea00001707983 */ /* 0x001ea20000300c00 */
[----:B------:R-:W-:-:S03]  /*1b750*/  IMAD.MOV.U32 R157, RZ, RZ, R13 ;  /* 0x000000ffff9d7224 */ /* 0x000fc600078e000d */
[----:B-1----:R-:W2:Y:S04]  /*1b760*/  LDL.LU.128 R40, [R1+0x1d80] ;  /* 0x001d800001287983 */ /* 0x002ea80000300c00 */
[----:B---3--:R-:W3:Y:S01]  /*1b770*/  LDL.LU.128 R188, [R1+0x1cc0] ;  /* 0x001cc00001bc7983 */ /* 0x008ee20000300c00 */
[----:B------:R-:W-:-:S03]  /*1b780*/  IMAD.MOV.U32 R15, RZ, RZ, R35 ;  /* 0x000000ffff0f7224 */ /* 0x000fc600078e0023 */
[----:B------:R0:W-:Y:S01]  /*1b790*/  STL.128 [R1+0x1e60], R96 ;  /* 0x001e606001007387 */ /* 0x0001e20000100c00 */
[----:B------:R-:W-:-:S03]  /*1b7a0*/  IMAD.MOV.U32 R14, RZ, RZ, R34 ;  /* 0x000000ffff0e7224 */ /* 0x000fc600078e0022 */
[----:B------:R1:W-:Y:S01]  /*1b7b0*/  STL.128 [R1+0x1e50], R92 ;  /* 0x001e505c01007387 */ /* 0x0003e20000100c00 */
[----:B------:R-:W-:-:S03]  /*1b7c0*/  IMAD.MOV.U32 R13, RZ, RZ, R33 ;  /* 0x000000ffff0d7224 */ /* 0x000fc600078e0021 */
[----:B------:R1:W-:Y:S04]  /*1b7d0*/  STL.128 [R1+0x1e40], R88 ;  /* 0x001e405801007387 */ /* 0x0003e80000100c00 */
[----:B------:R1:W-:Y:S04]  /*1b7e0*/  STL.128 [R1+0x1e30], R84 ;  /* 0x001e305401007387 */ /* 0x0003e80000100c00 */
[----:B------:R1:W-:Y:S04]  /*1b7f0*/  STL.128 [R1+0x1e20], R80 ;  /* 0x001e205001007387 */ /* 0x0003e80000100c00 */
[----:B0-----:R-:W3:Y:S04]  /*1b800*/  LDL.LU.128 R96, [R1+0x1e60] ;  /* 0x001e600001607983 */ /* 0x001ee80000300c00 */
[----:B-1----:R-:W3:Y:S04]  /*1b810*/  LDL.LU.128 R92, [R1+0x1e50] ;  /* 0x001e5000015c7983 */ /* 0x002ee80000300c00 */
[----:B------:R0:W-:Y:S04]  /*1b820*/  STL.128 [R1+0x1e10], R76 ;  /* 0x001e104c01007387 */ /* 0x0001e80000100c00 */
[----:B------:R1:W-:Y:S04]  /*1b830*/  STL.128 [R1+0x1e00], R72 ;  /* 0x001e004801007387 */ /* 0x0003e80000100c00 */
[----:B------:R-:W3:Y:S04]  /*1b840*/  LDL.LU.128 R88, [R1+0x1e40] ;  /* 0x001e400001587983 */ /* 0x000ee80000300c00 */
[----:B------:R-:W3:Y:S04]  /*1b850*/  LDL.LU.128 R84, [R1+0x1e30] ;  /* 0x001e300001547983 */ /* 0x000ee80000300c00 */
[----:B------:R-:W3:Y:S04]  /*1b860*/  LDL.LU.128 R80, [R1+0x1e20] ;  /* 0x001e200001507983 */ /* 0x000ee80000300c00 */
[----:B------:R-:W-:Y:S04]  /*1b870*/  STL.128 [R1+0x1df0], R68 ;  /* 0x001df04401007387 */ /* 0x000fe80000100c00 */
[----:B------:R-:W-:Y:S04]  /*1b880*/  STL.128 [R1+0x1de0], R64 ;  /* 0x001de04001007387 */ /* 0x000fe80000100c00 */
[----:B------:R-:W-:Y:S04]  /*1b890*/  STL.128 [R1+0x1dd0], R60 ;  /* 0x001dd03c01007387 */ /* 0x000fe80000100c00 */
[----:B------:R1:W-:Y:S04]  /*1b8a0*/  STL.128 [R1+0x3e0], R136 ;  /* 0x0003e08801007387 */ /* 0x0003e80000100c00 */
[----:B0-----:R-:W3:Y:S04]  /*1b8b0*/  LDL.LU.128 R76, [R1+0x1e10] ;  /* 0x001e1000014c7983 */ /* 0x001ee80000300c00 */
[----:B-1----:R-:W3:Y:S04]  /*1b8c0*/  LDL.LU.128 R72, [R1+0x1e00] ;  /* 0x001e000001487983 */ /* 0x002ee80000300c00 */
[----:B------:R-:W-:Y:S04]  /*1b8d0*/  STL [R1+0x46c], R31 ;  /* 0x00046c1f01007387 */ /* 0x000fe80000100800 */
[----:B------:R-:W-:Y:S04]  /*1b8e0*/  STL [R1+0x468], R30 ;  /* 0x0004681e01007387 */ /* 0x000fe80000100800 */
[----:B------:R-:W-:Y:S04]  /*1b8f0*/  STL [R1+0x464], R29 ;  /* 0x0004641d01007387 */ /* 0x000fe80000100800 */
[----:B------:R-:W-:Y:S04]  /*1b900*/  STL [R1+0x460], R28 ;  /* 0x0004601c01007387 */ /* 0x000fe80000100800 */
[----:B------:R0:W-:Y:S04]  /*1b910*/  STL.128 [R1+0x1dc0], R56 ;  /* 0x001dc03801007387 */ /* 0x0001e80000100c00 */
[----:B------:R1:W-:Y:S04]  /*1b920*/  STL.128 [R1+0x1db0], R52 ;  /* 0x001db03401007387 */ /* 0x0003e80000100c00 */
[----:B------:R-:W3:Y:S04]  /*1b930*/  LDL.LU.128 R136, [R1+0x1f00] ;  /* 0x001f000001887983 */ /* 0x000ee80000300c00 */
[----:B------:R-:W3:Y:S04]  /*1b940*/  LDL.LU.128 R68, [R1+0x1df0] ;  /* 0x001df00001447983 */ /* 0x000ee80000300c00 */
[----:B------:R-:W3:Y:S04]  /*1b950*/  LDL.LU.128 R64, [R1+0x1de0] ;  /* 0x001de00001407983 */ /* 0x000ee80000300c00 */
[----:B------:R-:W3:Y:S04]  /*1b960*/  LDL.LU.128 R60, [R1+0x1dd0] ;  /* 0x001dd000013c7983 */ /* 0x000ee80000300c00 */
[----:B------:R-:W3:Y:S04]  /*1b970*/  LDL.LU.128 R32, [R1+0x1d60] ;  /* 0x001d600001207983 */ /* 0x000ee80000300c00 */
[----:B------:R4:W-:Y:S04]  /*1b980*/  STL.128 [R1+0x1da0], R48 ;  /* 0x001da03001007387 */ /* 0x0009e80000100c00 */
[----:B------:R4:W-:Y:S04]  /*1b990*/  STL.128 [R1+0x1d90], R44 ;  /* 0x001d902c01007387 */ /* 0x0009e80000100c00 */
[----:B------:R-:W3:Y:S04]  /*1b9a0*/  LDL.LU.128 R132, [R1+0x1ef0] ;  /* 0x001ef00001847983 */ /* 0x000ee80000300c00 */
[----:B------:R-:W3:Y:S04]  /*1b9b0*/  LDL.LU.128 R128, [R1+0x1ee0] ;  /* 0x001ee00001807983 */ /* 0x000ee80000300c00 */
[----:B0-----:R-:W3:Y:S04]  /*1b9c0*/  LDL.LU.128 R56, [R1+0x1dc0] ;  /* 0x001dc00001387983 */ /* 0x001ee80000300c00 */
[----:B-1----:R-:W3:Y:S04]  /*1b9d0*/  LDL.LU.128 R52, [R1+0x1db0] ;  /* 0x001db00001347983 */ /* 0x002ee80000300c00 */
[----:B------:R0:W-:Y:S04]  /*1b9e0*/  STL.128 [R1+0x1d70], R36 ;  /* 0x001d702401007387 */ /* 0x0001e80000100c00 */
[----:B------:R-:W3:Y:S04]  /*1b9f0*/  LDL.LU.128 R124, [R1+0x1ed0] ;  /* 0x001ed000017c7983 */ /* 0x000ee80000300c00 */
[----:B------:R-:W3:Y:S04]  /*1ba00*/  LDL.LU.128 R120, [R1+0x1ec0] ;  /* 0x001ec00001787983 */ /* 0x000ee80000300c00 */
[----:B----4-:R-:W4:Y:S04]  /*1ba10*/  LDL.LU.128 R48, [R1+0x1da0] ;  /* 0x001da00001307983 */ /* 0x010f280000300c00 */
[----:B------:R-:W4:Y:S04]  /*1ba20*/  LDL.LU.128 R44, [R1+0x1d90] ;  /* 0x001d9000012c7983 */ /* 0x000f280000300c00 */
[----:B0-----:R-:W4:Y:S04]  /*1ba30*/  LDL.LU.128 R36, [R1+0x1d70] ;  /* 0x001d700001247983 */ /* 0x001f280000300c00 */
[----:B------:R-:W-:Y:S04]  /*1ba40*/  STL [R1+0x5ac], R111 ;  /* 0x0005ac6f01007387 */ /* 0x000fe80000100800 */
[----:B------:R-:W-:Y:S04]  /*1ba50*/  STL [R1+0x5a8], R110 ;  /* 0x0005a86e01007387 */ /* 0x000fe80000100800 */
[----:B------:R-:W-:Y:S04]  /*1ba60*/  STL [R1+0x5a4], R109 ;  /* 0x0005a46d01007387 */ /* 0x000fe80000100800 */
[----:B------:R-:W-:Y:S04]  /*1ba70*/  STL [R1+0x5a0], R108 ;  /* 0x0005a06c01007387 */ /* 0x000fe80000100800 */
[----:B------:R-:W4:Y:S04]  /*1ba80*/  LDL.128 R184, [R1+0x5a0] ;  /* 0x0005a00001b87983 */ /* 0x000f280000100c00 */
[----:B------:R-:W-:Y:S04]  /*1ba90*/  STL [R1+0x59c], R107 ;  /* 0x00059c6b01007387 */ /* 0x000fe80000100800 */
[----:B------:R-:W-:Y:S04]  /*1baa0*/  STL [R1+0x598], R106 ;  /* 0x0005986a01007387 */ /* 0x000fe80000100800 */
[----:B------:R-:W-:Y:S04]  /*1bab0*/  STL [R1+0x594], R105 ;  /* 0x0005946901007387 */ /* 0x000fe80000100800 */
[----:B------:R0:W-:Y:S04]  /*1bac0*/  STL [R1+0x590], R104 ;  /* 0x0005906801007387 */ /* 0x0001e80000100800 */
[----:B------:R1:W-:Y:S04]  /*1bad0*/  STL [R1+0x580], R100 ;  /* 0x0005806401007387 */ /* 0x0003e80000100800 */
[----:B0-----:R-:W4:Y:S04]  /*1bae0*/  LDL.LU.128 R104, [R1+0x460] ;  /* 0x0004600001687983 */ /* 0x001f280000300c00 */
[----:B-1----:R-:W4:Y:S01]  /*1baf0*/  LDL.LU R100, [R1+0x5a8] ;  /* 0x0005a80001647983 */ /* 0x002f220000300800 */
[----:B------:R-:W-:-:S02]  /*1bb00*/  IMAD.MOV.U32 R152, RZ, RZ, R18 ;  /* 0x000000ffff987224 */ /* 0x000fc400078e0012 */
        /* <DEDUP_REMOVED lines=11> */
[----:B------:R-:W-:Y:S08]  /*1bbc0*/  MUFU.EX2 R22, R22 ;  /* 0x0000001600167308 */ /* 0x000ff00000000800 */
[----:B------:R-:W-:Y:S08]  /*1bbd0*/  MUFU.EX2 R21, R21 ;  /* 0x0000001500157308 */ /* 0x000ff00000000800 */
[----:B------:R-:W1:Y:S08]  /*1bbe0*/  MUFU.EX2 R20, R20 ;  /* 0x0000001400147308 */ /* 0x000e700000000800 */
[----:B------:R-:W-:Y:S08]  /*1bbf0*/  MUFU.EX2 R19, R19 ;  /* 0x0000001300137308 */ /* 0x000ff00000000800 */
[----:B------:R-:W2:Y:S01]  /*1bc00*/  MUFU.EX2 R18, R18 ;  /* 0x0000001200127308 */ /* 0x000ea20000000800 */
[----:B------:R-:W-:-:S02]  /*1bc10*/  IMAD.MOV.U32 R158, RZ, RZ, R12 ;  /* 0x000000ffff9e7224 */ /* 0x000fc400078e000c */
[----:B------:R-:W-:Y:S02]  /*1bc20*/  IMAD.MOV.U32 R159, RZ, RZ, R7 ;  /* 0x000000ffff9f7224 */ /* 0x000fe400078e0007 */
[----:B------:R-:W-:Y:S02]  /*1bc30*/  IMAD.MOV.U32 R153, RZ, RZ, R17 ;  /* 0x000000ffff997224 */ /* 0x000fe400078e0011 */
[----:B------:R-:W-:Y:S01]  /*1bc40*/  IMAD.MOV.U32 R154, RZ, RZ, R16 ;  /* 0x000000ffff9a7224 */ /* 0x000fe200078e0010 */
[----:B------:R0:W-:Y:S01]  /*1bc50*/  STL.128 [R1+0x430], R156 ;  /* 0x0004309c01007387 */ /* 0x0001e20000100c00 */
[----:B------:R-:W-:Y:S02]  /*1bc60*/  IMAD.MOV.U32 R180, RZ, RZ, R145 ;  /* 0x000000ffffb47224 */ /* 0x000fe400078e0091 */
[----:B------:R-:W-:Y:S02]  /*1bc70*/  IMAD.MOV.U32 R181, RZ, RZ, R144 ;  /* 0x000000ffffb57224 */ /* 0x000fe400078e0090 */
[----:B------:R-:W-:-:S02]  /*1bc80*/  IMAD.MOV.U32 R182, RZ, RZ, R143 ;  /* 0x000000ffffb67224 */ /* 0x000fc400078e008f */
[----:B------:R-:W-:Y:S01]  /*1bc90*/  IMAD.MOV.U32 R183, RZ, RZ, R142 ;  /* 0x000000ffffb77224 */ /* 0x000fe200078e008e */
[----:B------:R1:W-:Y:S01]  /*1bca0*/  STL.128 [R1+0x420], R152 ;  /* 0x0004209801007387 */ /* 0x0003e20000100c00 */
[----:B------:R-:W-:Y:S02]  /*1bcb0*/  IMAD.MOV.U32 R171, RZ, RZ, R146 ;  /* 0x000000ffffab7224 */ /* 0x000fe400078e0092 */
[----:B------:R-:W-:Y:S01]  /*1bcc0*/  VIADD R10, R8, 0x200 ;  /* 0x00000200080a7836 */ /* 0x000fe20000000000 */
[----:B------:R-:W-:Y:S01]  /*1bcd0*/  STL [R1+0x5cc], R119 ;  /* 0x0005cc7701007387 */ /* 0x000fe20000100800 */
[----:B0-----:R-:W-:-:S03]  /*1bce0*/  IMAD.MOV.U32 R156, RZ, RZ, R150 ;  /* 0x000000ffff9c7224 */ /* 0x001fc600078e0096 */
[----:B------:R-:W-:Y:S01]  /*1bcf0*/  STL [R1+0x5c8], R118 ;  /* 0x0005c87601007387 */ /* 0x000fe20000100800 */
[----:B------:R-:W-:Y:S02]  /*1bd00*/  IMAD.MOV.U32 R157, RZ, RZ, R149 ;  /* 0x000000ffff9d7224 */ /* 0x000fe400078e0095 */
[----:B------:R-:W-:Y:S01]  /*1bd10*/  IMAD.MOV.U32 R158, RZ, RZ, R148 ;  /* 0x000000ffff9e7224 */ /* 0x000fe200078e0094 */
[----:B------:R-:W-:Y:S01]  /*1bd20*/  STL [R1+0x5c4], R117 ;  /* 0x0005c47501007387 */ /* 0x000fe20000100800 */
[----:B------:R-:W-:Y:S01]  /*1bd30*/  IMAD.MOV.U32 R159, RZ, RZ, R147 ;  /* 0x000000ffff9f7224 */ /* 0x000fe200078e0093 */
[----:B-1----:R-:W-:Y:S02]  /*1bd40*/  F2FP.BF16.F32.PACK_AB R152, R160, R161 ;  /* 0x000000a1a098723e */ /* 0x002fe400000010ff */
[----:B------:R0:W-:Y:S01]  /*1bd50*/  STL [R1+0x5c0], R116 ;  /* 0x0005c07401007387 */ /* 0x0001e20000100800 */
[----:B------:R-:W-:Y:S02]  /*1bd60*/  F2FP.BF16.F32.PACK_AB R153, R20, R21 ;  /* 0x000000151499723e */ /* 0x000fe400000010ff */
[----:B------:R-:W-:Y:S01]  /*1bd70*/  F2FP.BF16.F32.PACK_AB R154, R22, R23 ;  /* 0x00000017169a723e */ /* 0x000fe200000010ff */
[----:B--2---:R-:W-:Y:S01]  /*1bd80*/  STL [R1+0x5bc], R115 ;  /* 0x0005bc7301007387 */ /* 0x004fe20000100800 */
[----:B------:R-:W-:-:S03]  /*1bd90*/  F2FP.BF16.F32.PACK_AB R155, R18, R19 ;  /* 0x00000013129b723e */ /* 0x000fc600000010ff */
        /* <DEDUP_REMOVED lines=8> */
[----:B---3--:R1:W-:Y:S01]  /*1be20*/  STL.128 [R1+0x1b90], R188 ;  /* 0x001b90bc01007387 */ /* 0x0083e20000100c00 */
[----:B------:R-:W-:-:S03]  /*1be30*/  R2UR UR6, R10 ;  /* 0x000000000a0672ca */ /* 0x000fc600000e0000 */
[----:B------:R-:W-:Y:S01]  /*1be40*/  STL [R1+0x58c], R103 ;  /* 0x00058c6701007387 */ /* 0x000fe20000100800 */
[----:B------:R-:W-:-:S03]  /*1be50*/  IMAD.MOV.U32 R7, RZ, RZ, R151 ;  /* 0x000000ffff077224 */ /* 0x000fc600078e0097 */
[----:B------:R-:W-:Y:S04]  /*1be60*/  STL [R1+0x588], R102 ;  /* 0x0005886601007387 */ /* 0x000fe80000100800 */
[----:B------:R-:W-:Y:S04]  /*1be70*/  STL.128 [R1+0x1ca0], R180 ;  /* 0x001ca0b401007387 */ /* 0x000fe80000100c00 */
[----:B------:R2:W-:Y:S04]  /*1be80*/  STL.128 [R1+0x1c90], R176 ;  /* 0x001c90b001007387 */ /* 0x0005e80000100c00 */
[----:B0-----:R-:W3:Y:S04]  /*1be90*/  LDL.LU.128 R116, [R1+0x490] ;  /* 0x0004900001747983 */ /* 0x001ee80000300c00 */
[----:B-1----:R-:W3:Y:S01]  /*1bea0*/  LDL.128 R188, [R1+0x5b0] ;  /* 0x0005b00001bc7983 */ /* 0x002ee20000100c00 */
[----:B------:R-:W-:-:S03]  /*1beb0*/  IMAD.MOV.U32 R200, RZ, RZ, R141 ;  /* 0x000000ffffc87224 */ /* 0x000fc600078e008d */
[----:B------:R-:W-:Y:S01]  /*1bec0*/  STL [R1+0x57c], R99 ;  /* 0x00057c6301007387 */ /* 0x000fe20000100800 */
        /* <DEDUP_REMOVED lines=9> */
[----:B------:R-:W-:Y:S04]  /*1bf60*/  STL [R1+0x568], R94 ;  /* 0x0005685e01007387 */ /* 0x000fe80000100800 */
[----:B------:R-:W-:Y:S04]  /*1bf70*/  STL [R1+0x564], R93 ;  /* 0x0005645d01007387 */ /* 0x000fe80000100800 */
[----:B------:R-:W-:Y:S04]  /*1bf80*/  STL [R1+0x560], R92 ;  /* 0x0005605c01007387 */ /* 0x000fe80000100800 */
[----:B------:R-:W-:Y:S04]  /*1bf90*/  STL.128 [R1+0x1c80], R172 ;  /* 0x001c80ac01007387 */ /* 0x000fe80000100c00 */
[----:B------:R0:W-:Y:S04]  /*1bfa0*/  STL.128 [R1+0x1c70], R168 ;  /* 0x001c70a801007387 */ /* 0x0001e80000100c00 */
[----:B--2---:R-:W2:Y:S04]  /*1bfb0*/  LDL.LU.128 R176, [R1+0x580] ;  /* 0x0005800001b07983 */ /* 0x004ea80000300c00 */
[----:B------:R-:W2:Y:S01]  /*1bfc0*/  LDL.LU.128 R180, [R1+0x590] ;  /* 0x0005900001b47983 */ /* 0x000ea20000300c00 */
        /* <DEDUP_REMOVED lines=18> */
[----:B------:R-:W-:Y:S04]  /*1c0f0*/  STL [R1+0x534], R81 ;  /* 0x0005345101007387 */ /* 0x000fe80000100800 */
[----:B------:R-:W-:Y:S04]  /*1c100*/  STL [R1+0x530], R80 ;  /* 0x0005305001007387 */ /* 0x000fe80000100800 */
[----:B------:R-:W-:Y:S04]  /*1c110*/  STL.128 [R1+0x1c60], R164 ;  /* 0x001c60a401007387 */ /* 0x000fe80000100c00 */
[----:B------:R-:W-:Y:S01]  /*1c120*/  STL.128 [R1+0x1c50], R160 ;  /* 0x001c50a001007387 */ /* 0x000fe20000100c00 */
[----:B----4-:R-:W-:-:S03]  /*1c130*/  IMAD.MOV.U32 R101, RZ, RZ, R187 ;  /* 0x000000ffff657224 */ /* 0x010fc600078e00bb */
[----:B------:R1:W-:Y:S04]  /*1c140*/  STL.128 [R1+0x1c40], R156 ;  /* 0x001c409c01007387 */ /* 0x0003e80000100c00 */
[----:B0-----:R-:W4:Y:S04]  /*1c150*/  LDL.LU.128 R168, [R1+0x560] ;  /* 0x0005600001a87983 */ /* 0x001f280000300c00 */
[----:B------:R-:W4:Y:S04]  /*1c160*/  LDL.LU.128 R172, [R1+0x570] ;  /* 0x0005700001ac7983 */ /* 0x000f280000300c00 */
[----:B------:R-:W-:Y:S04]  /*1c170*/  STL [R1+0x52c], R79 ;  /* 0x00052c4f01007387 */ /* 0x000fe80000100800 */
[----:B------:R-:W-:Y:S04]  /*1c180*/  STL [R1+0x528], R78 ;  /* 0x0005284e01007387 */ /* 0x000fe80000100800 */
[----:B------:R-:W-:Y:S04]  /*1c190*/  STL [R1+0x524], R77 ;  /* 0x0005244d01007387 */ /* 0x000fe80000100800 */
[----:B------:R-:W-:Y:S01]  /*1c1a0*/  STL [R1+0x520], R76 ;  /* 0x0005204c01007387 */ /* 0x000fe20000100800 */
[----:B------:R-:W-:-:S03]  /*1c1b0*/  IMAD.MOV.U32 R10, RZ, RZ, R104 ;  /* 0x000000ffff0a7224 */ /* 0x000fc600078e0068 */
[----:B------:R-:W-:Y:S04]  /*1c1c0*/  STL [R1+0x51c], R75 ;  /* 0x00051c4b01007387 */ /* 0x000fe80000100800 */
[----:B------:R-:W-:Y:S04]  /*1c1d0*/  STL [R1+0x518], R74 ;  /* 0x0005184a01007387 */ /* 0x000fe80000100800 */
[----:B------:R-:W-:Y:S04]  /*1c1e0*/  STL [R1+0x514], R73 ;  /* 0x0005144901007387 */ /* 0x000fe80000100800 */
[----:B------:R-:W-:Y:S04]  /*1c1f0*/  STL [R1+0x510], R72 ;  /* 0x0005104801007387 */ /* 0x000fe80000100800 */
[----:B------:R0:W-:Y:S04]  /*1c200*/  STL.128 [R1+0x1c30], R152 ;  /* 0x001c309801007387 */ /* 0x0001e80000100c00 */
[----:B-1----:R-:W4:Y:S04]  /*1c210*/  LDL.LU.128 R156, [R1+0x530] ;  /* 0x00053000019c7983 */ /* 0x002f280000300c00 */
[----:B------:R-:W4:Y:S04]  /*1c220*/  LDL.LU.128 R160, [R1+0x540] ;  /* 0x0005400001a07983 */ /* 0x000f280000300c00 */
[----:B------:R-:W4:Y:S04]  /*1c230*/  LDL.LU.128 R164, [R1+0x550] ;  /* 0x0005500001a47983 */ /* 0x000f280000300c00 */
        /* <DEDUP_REMOVED lines=16> */
[----:B------:R-:W4:Y:S04]  /*1c340*/  LDL.LU.128 R148, [R1+0x510] ;  /* 0x0005100001947983 */ /* 0x000f280000300c00 */
[----:B0-----:R-:W4:Y:S04]  /*1c350*/  LDL.LU.128 R152, [R1+0x520] ;  /* 0x0005200001987983 */ /* 0x001f280000300c00 */
[----:B------:R0:W-:Y:S04]  /*1c360*/  STL.128 [R1+0x250], R104 ;  /* 0x0002506801007387 */ /* 0x0001e80000100c00 */
        /* <DEDUP_REMOVED lines=9> */
[----:B------:R-:W4:Y:S04]  /*1c400*/  LDL.LU.128 R136, [R1+0x4e0] ;  /* 0x0004e00001887983 */ /* 0x000f280000300c00 */
[----:B------:R-:W4:Y:S04]  /*1c410*/  LDL.LU.128 R140, [R1+0x4f0] ;  /* 0x0004f000018c7983 */ /* 0x000f280000300c00 */
[----:B------:R-:W4:Y:S04]  /*1c420*/  LDL.LU.128 R144, [R1+0x500] ;  /* 0x0005000001907983 */ /* 0x000f280000300c00 */
[----:B------:R1:W-:Y:S04]  /*1c430*/  STL.64 [R1+0x1af8], R100 ;  /* 0x001af86401007387 */ /* 0x0003e80000100a00 */
[----:B0-----:R-:W4:Y:S04]  /*1c440*/  LDL.LU R104, [R1+0x5b8] ;  /* 0x0005b80001687983 */ /* 0x001f280000300800 */
        /* <DEDUP_REMOVED lines=18> */
[----:B------:R-:W4:Y:S04]  /*1c570*/  LDL.LU R99, [R1+0x5a4] ;  /* 0x0005a40001637983 */ /* 0x000f280000300800 */
[----:B------:R-:W4:Y:S04]  /*1c580*/  LDL.LU R98, [R1+0x5a0] ;  /* 0x0005a00001627983 */ /* 0x000f280000300800 */
[----:B-1----:R-:W4:Y:S04]  /*1c590*/  LDL.LU.64 R100, [R1+0x1af8] ;  /* 0x001af80001647983 */ /* 0x002f280000300a00 */
[----:B------:R-:W4:Y:S04]  /*1c5a0*/  LDL.LU R103, [R1+0x5b4] ;  /* 0x0005b40001677983 */ /* 0x000f280000300800 */
[----:B------:R-:W4:Y:S04]  /*1c5b0*/  LDL.LU R102, [R1+0x5b0] ;  /* 0x0005b00001667983 */ /* 0x000f280000300800 */
[----:B------:R-:W-:Y:S04]  /*1c5c0*/  STL [R1+0x48c], R39 ;  /* 0x00048c2701007387 */ /* 0x000fe80000100800 */
[----:B------:R-:W-:Y:S04]  /*1c5d0*/  STL [R1+0x488], R38 ;  /* 0x0004882601007387 */ /* 0x000fe80000100800 */
[----:B------:R-:W-:Y:S04]  /*1c5e0*/  STL [R1+0x484], R37 ;  /* 0x0004842501007387 */ /* 0x000fe80000100800 */
[----:B------:R-:W-:Y:S04]  /*1c5f0*/  STL [R1+0x480], R36 ;  /* 0x0004802401007387 */ /* 0x000fe80000100800 */
[----:B0-----:R-:W4:Y:S04]  /*1c600*/  LDL.LU.128 R120, [R1+0x4a0] ;  /* 0x0004a00001787983 */ /* 0x001f280000300c00 */
[----:B------:R-:W4:Y:S04]  /*1c610*/  LDL.LU.128 R124, [R1+0x4b0] ;  /* 0x0004b000017c7983 */ /* 0x000f280000300c00 */
[----:B------:R-:W4:Y:S01]  /*1c620*/  LDL.LU.128 R112, [R1+0x480] ;  /* 0x0004800001707983 */ /* 0x000f220000300c00 */
[----:B------:R-:W-:-:S02]  /*1c630*/  IMAD.MOV.U32 R11, RZ, RZ, R9 ;  /* 0x000000ffff0b7224 */ /* 0x000fc400078e0009 */
[----:B------:R-:W-:Y:S01]  /*1c640*/  IMAD.MOV.U32 R12, RZ, RZ, R6 ;  /* 0x000000ffff0c7224 */ /* 0x000fe200078e0006 */
[----:B---3--:R0:W-:Y:S02]  /*1c650*/  STL.128 [R1+0x280], R116 ;  /* 0x0002807401007387 */ /* 0x0081e40000100c00 */
[----:B------:R-:W-:Y:S01]  /*1c660*/  R2UR UR7, R11 ;  /* 0x000000000b0772ca */ /* 0x000fe200000e0000 */
[----:B------:R-:W-:Y:S02]  /*1c670*/  IMAD.MOV.U32 R11, RZ, RZ, R105 ;  /* 0x000000ffff0b7224 */ /* 0x000fe400078e0069 */
[----:B------:R-:W-:Y:S02]  /*1c680*/  IMAD.MOV.U32 R224, RZ, RZ, R25 ;  /* 0x000000ffffe07224 */ /* 0x000fe400078e0019 */
[----:B------:R-:W-:Y:S02]  /*1c690*/  IMAD.MOV.U32 R223, RZ, RZ, R26 ;  /* 0x000000ffffdf7224 */ /* 0x000fe400078e001a */
[----:B------:R-:W-:Y:S01]  /*1c6a0*/  IMAD.MOV.U32 R222, RZ, RZ, R27 ;  /* 0x000000ffffde7224 */ /* 0x000fe200078e001b */
[----:B------:R-:W-:Y:S01]  /*1c6b0*/  STL.128 [R1+0x19a0], R20 ;  /* 0x0019a01401007387 */ /* 0x000fe20000100c00 */
[----:B------:R-:W-:-:S02]  /*1c6c0*/  IMAD.MOV.U32 R33, RZ, RZ, R119 ;  /* 0x000000ffff217224 */ /* 0x000fc400078e0077 */
[----:B------:R-:W-:Y:S01]  /*1c6d0*/  IMAD.MOV.U32 R32, RZ, RZ, R118 ;  /* 0x000000ffff207224 */ /* 0x000fe200078e0076 */
[----:B------:R-:W-:Y:S01]  /*1c6e0*/  STL.64 [R1+0x1990], R18 ;  /* 0x0019901201007387 */ /* 0x000fe20000100a00 */
[----:B------:R-:W-:Y:S02]  /*1c6f0*/  IMAD.MOV.U32 R31, RZ, RZ, R117 ;  /* 0x000000ffff1f7224 */ /* 0x000fe400078e0075 */
[----:B------:R-:W-:Y:S01]  /*1c700*/  IMAD.MOV.U32 R30, RZ, RZ, R116 ;  /* 0x000000ffff1e7224 */ /* 0x000fe200078e0074 */
[----:B------:R-:W-:Y:S01]  /*1c710*/  STL.128 [R1+0x1d20], R212 ;  /* 0x001d20d401007387 */ /* 0x000fe20000100c00 */
[----:B------:R-:W-:Y:S02]  /*1c720*/  IMAD.MOV.U32 R105, RZ, RZ, R191 ;  /* 0x000000ffff697224 */ /* 0x000fe400078e00bf */
[----:B--2---:R-:W-:Y:S01]  /*1c730*/  IMAD.MOV.U32 R93, RZ, RZ, R179 ;  /* 0x000000ffff5d7224 */ /* 0x004fe200078e00b3 */
[----:B0-----:R-:W2:Y:S01]  /*1c740*/  LDL.128 R116, [R1+0x5c0] ;  /* 0x0005c00001747983 */ /* 0x001ea20000100c00 */
[----:B------:R-:W-:-:S02]  /*1c750*/  IMAD.MOV.U32 R92, RZ, RZ, R178 ;  /* 0x000000ffff5c7224 */ /* 0x000fc400078e00b2 */
[----:B------:R-:W-:Y:S01]  /*1c760*/  IMAD.MOV.U32 R97, RZ, RZ, R183 ;  /* 0x000000ffff617224 */ /* 0x000fe200078e00b7 */
[----:B------:R-:W-:Y:S01]  /*1c770*/  STL.128 [R1+0x1d10], R208 ;  /* 0x001d10d001007387 */ /* 0x000fe20000100c00 */
[----:B------:R-:W-:Y:S02]  /*1c780*/  IMAD.MOV.U32 R96, RZ, RZ, R182 ;  /* 0x000000ffff607224 */ /* 0x000fe400078e00b6 */
[----:B------:R-:W-:Y:S01]  /*1c790*/  IMAD.MOV.U32 R95, RZ, RZ, R181 ;  /* 0x000000ffff5f7224 */ /* 0x000fe200078e00b5 */
[----:B------:R-:W-:Y:S01]  /*1c7a0*/  STL.128 [R1+0x1ce0], R196 ;  /* 0x001ce0c401007387 */ /* 0x000fe20000100c00 */
[----:B------:R-:W-:Y:S02]  /*1c7b0*/  IMAD.MOV.U32 R94, RZ, RZ, R180 ;  /* 0x000000ffff5e7224 */ /* 0x000fe400078e00b4 */
[----:B----4-:R-:W-:Y:S01]  /*1c7c0*/  IMAD.MOV.U32 R85, RZ, RZ, R171 ;  /* 0x000000ffff557224 */ /* 0x010fe200078e00ab */
[----:B------:R-:W-:Y:S01]  /*1c7d0*/  STL.128 [R1+0x1cd0], R192 ;  /* 0x001cd0c001007387 */ /* 0x000fe20000100c00 */
[----:B------:R-:W-:-:S02]  /*1c7e0*/  IMAD.MOV.U32 R84, RZ, RZ, R170 ;  /* 0x000000ffff547224 */ /* 0x000fc400078e00aa */
[----:B------:R-:W-:Y:S01]  /*1c7f0*/  IMAD.MOV.U32 R89, RZ, RZ, R175 ;  /* 0x000000ffff597224 */ /* 0x000fe200078e00af */
[----:B------:R-:W-:Y:S01]  /*1c800*/  STL.128 [R1+0x390], R184 ;  /* 0x000390b801007387 */ /* 0x000fe20000100c00 */
[----:B------:R-:W-:Y:S02]  /*1c810*/  IMAD.MOV.U32 R88, RZ, RZ, R174 ;  /* 0x000000ffff587224 */ /* 0x000fe400078e00ae */
[----:B------:R-:W-:Y:S01]  /*1c820*/  IMAD.MOV.U32 R87, RZ, RZ, R173 ;  /* 0x000000ffff577224 */ /* 0x000fe200078e00ad */
[----:B------:R-:W3:Y:S01]  /*1c830*/  LDL.LU R16, [R1+0x15e4] ;  /* 0x0015e40001107983 */ /* 0x000ee20000300800 */
[----:B------:R-:W-:Y:S02]  /*1c840*/  IMAD.MOV.U32 R86, RZ, RZ, R172 ;  /* 0x000000ffff567224 */ /* 0x000fe400078e00ac */
[----:B------:R-:W-:Y:S01]  /*1c850*/  IMAD.MOV.U32 R91, RZ, RZ, R177 ;  /* 0x000000ffff5b7224 */ /* 0x000fe200078e00b1 */
[----:B------:R-:W3:Y:S01]  /*1c860*/  LDL.LU R17, [R1+0x15e0] ;  /* 0x0015e00001117983 */ /* 0x000ee20000300800 */
        /* <DEDUP_REMOVED lines=16> */
[----:B------:R1:W-:Y:S01]  /*1c970*/  STL.128 [R1+0x1ac0], R92 ;  /* 0x001ac05c01007387 */ /* 0x0003e20000100c00 */
[----:B0-----:R-:W-:Y:S02]  /*1c980*/  IMAD.MOV.U32 R13, RZ, RZ, R107 ;  /* 0x000000ffff0d7224 */ /* 0x001fe400078e006b */
[----:B------:R-:W-:Y:S01]  /*1c990*/  IMAD.MOV.U32 R12, RZ, RZ, R106 ;  /* 0x000000ffff0c7224 */ /* 0x000fe200078e006a */
[----:B------:R-:W4:Y:S01]  /*1c9a0*/  LDL.LU R107, [R1+0x5c4] ;  /* 0x0005c400016b7983 */ /* 0x000f220000300800 */
[----:B------:R-:W-:-:S03]  /*1c9b0*/  IMAD.MOV.U32 R6, RZ, RZ, R24 ;  /* 0x000000ffff067224 */ /* 0x000fc600078e0018 */
[----:B------:R-:W4:Y:S04]  /*1c9c0*/  LDL.LU R106, [R1+0x5c0] ;  /* 0x0005c000016a7983 */ /* 0x000f280000300800 */
[----:B------:R0:W-:Y:S04]  /*1c9d0*/  STL.128 [R1+0x1ab0], R88 ;  /* 0x001ab05801007387 */ /* 0x0001e80000100c00 */
[----:B------:R0:W-:Y:S04]  /*1c9e0*/  STL.128 [R1+0x1aa0], R84 ;  /* 0x001aa05401007387 */ /* 0x0001e80000100c00 */
[----:B-1----:R-:W3:Y:S04]  /*1c9f0*/  LDL.LU.128 R92, [R1+0x1ac0] ;  /* 0x001ac000015c7983 */ /* 0x002ee80000300c00 */
[----:B------:R1:W-:Y:S04]  /*1ca00*/  STL.128 [R1+0x1a90], R80 ;  /* 0x001a905001007387 */ /* 0x0003e80000100c00 */
[----:B------:R1:W-:Y:S04]  /*1ca10*/  STL.128 [R1+0x1a80], R76 ;  /* 0x001a804c01007387 */ /* 0x0003e80000100c00 */
[----:B------:R1:W-:Y:S01]  /*1ca20*/  STL.128 [R1+0x1a70], R72 ;  /* 0x001a704801007387 */ /* 0x0003e20000100c00 */
[----:B------:R-:W-:-:S03]  /*1ca30*/  IMAD.MOV.U32 R65, RZ, RZ, R151 ;  /* 0x000000ffff417224 */ /* 0x000fc600078e0097 */
[----:B0-----:R-:W4:Y:S01]  /*1ca40*/  LDL.LU.128 R88, [R1+0x1ab0] ;  /* 0x001ab00001587983 */ /* 0x001f220000300c00 */
[----:B------:R-:W-:Y:S02]  /*1ca50*/  IMAD.MOV.U32 R64, RZ, RZ, R150 ;  /* 0x000000ffff407224 */ /* 0x000fe400078e0096 */
[----:B------:R-:W-:Y:S01]  /*1ca60*/  IMAD.MOV.U32 R69, RZ, RZ, R155 ;  /* 0x000000ffff457224 */ /* 0x000fe200078e009b */
[----:B------:R-:W4:Y:S01]  /*1ca70*/  LDL.LU.128 R84, [R1+0x1aa0] ;  /* 0x001aa00001547983 */ /* 0x000f220000300c00 */
[----:B------:R-:W-:Y:S02]  /*1ca80*/  IMAD.MOV.U32 R68, RZ, RZ, R154 ;  /* 0x000000ffff447224 */ /* 0x000fe400078e009a */
[----:B------:R-:W-:Y:S01]  /*1ca90*/  IMAD.MOV.U32 R67, RZ, RZ, R153 ;  /* 0x000000ffff437224 */ /* 0x000fe200078e0099 */
[----:B-1----:R-:W4:Y:S01]  /*1caa0*/  LDL.LU.128 R80, [R1+0x1a90] ;  /* 0x001a900001507983 */ /* 0x002f220000300c00 */
[----:B------:R-:W-:Y:S02]  /*1cab0*/  IMAD.MOV.U32 R66, RZ, RZ, R152 ;  /* 0x000000ffff427224 */ /* 0x000fe400078e0098 */
[----:B------:R-:W-:-:S02]  /*1cac0*/  IMAD.MOV.U32 R63, RZ, RZ, R149 ;  /* 0x000000ffff3f7224 */ /* 0x000fc400078e0095 */
[----:B------:R-:W-:Y:S01]  /*1cad0*/  IMAD.MOV.U32 R62, RZ, RZ, R148 ;  /* 0x000000ffff3e7224 */ /* 0x000fe200078e0094 */
[----:B------:R0:W-:Y:S04]  /*1cae0*/  STL.128 [R1+0x1a60], R68 ;  /* 0x001a604401007387 */ /* 0x0001e80000100c00 */
[----:B------:R1:W-:Y:S04]  /*1caf0*/  STL.128 [R1+0x1a50], R64 ;  /* 0x001a504001007387 */ /* 0x0003e80000100c00 */
[----:B------:R-:W4:Y:S04]  /*1cb00*/  LDL.LU.128 R76, [R1+0x1a80] ;  /* 0x001a8000014c7983 */ /* 0x000f280000300c00 */
[----:B------:R-:W4:Y:S04]  /*1cb10*/  LDL.LU.128 R72, [R1+0x1a70] ;  /* 0x001a700001487983 */ /* 0x000f280000300c00 */
[----:B0-----:R-:W4:Y:S04]  /*1cb20*/  LDL.LU.128 R68, [R1+0x1a60] ;  /* 0x001a600001447983 */ /* 0x001f280000300c00 */
[----:B-1----:R-:W4:Y:S04]  /*1cb30*/  LDL.LU.128 R64, [R1+0x1a50] ;  /* 0x001a500001407983 */ /* 0x002f280000300c00 */
[----:B------:R0:W-:Y:S01]  /*1cb40*/  STL.128 [R1+0x260], R108 ;  /* 0x0002606c01007387 */ /* 0x0001e20000100c00 */
[----:B------:R-:W-:-:S02]  /*1cb50*/  IMAD.MOV.U32 R14, RZ, RZ, R108 ;  /* 0x000000ffff0e7224 */ /* 0x000fc400078e006c */
[----:B------:R-:W-:Y:S02]  /*1cb60*/  IMAD.MOV.U32 R53, RZ, RZ, R139 ;  /* 0x000000ffff357224 */ /* 0x000fe400078e008b */
[----:B------:R-:W-:Y:S02]  /*1cb70*/  IMAD.MOV.U32 R52, RZ, RZ, R138 ;  /* 0x000000ffff347224 */ /* 0x000fe400078e008a */
[----:B------:R-:W-:Y:S02]  /*1cb80*/  IMAD.MOV.U32 R57, RZ, RZ, R143 ;  /* 0x000000ffff397224 */ /* 0x000fe400078e008f */
[----:B------:R-:W-:Y:S02]  /*1cb90*/  IMAD.MOV.U32 R56, RZ, RZ, R142 ;  /* 0x000000ffff387224 */ /* 0x000fe400078e008e */
[----:B------:R-:W-:Y:S02]  /*1cba0*/  IMAD.MOV.U32 R55, RZ, RZ, R141 ;  /* 0x000000ffff377224 */ /* 0x000fe400078e008d */
[----:B------:R-:W-:-:S02]  /*1cbb0*/  IMAD.MOV.U32 R54, RZ, RZ, R140 ;  /* 0x000000ffff367224 */ /* 0x000fc400078e008c */
[----:B------:R-:W-:Y:S01]  /*1cbc0*/  IMAD.MOV.U32 R61, RZ, RZ, R147 ;  /* 0x000000ffff3d7224 */ /* 0x000fe200078e0093 */
[----:B0-----:R-:W4:Y:S01]  /*1cbd0*/  LDL.LU R108, [R1+0x5c8] ;  /* 0x0005c800016c7983 */ /* 0x001f220000300800 */
[----:B------:R-:W-:Y:S02]  /*1cbe0*/  IMAD.MOV.U32 R60, RZ, RZ, R146 ;  /* 0x000000ffff3c7224 */ /* 0x000fe400078e0092 */
[----:B------:R-:W-:Y:S01]  /*1cbf0*/  IMAD.MOV.U32 R59, RZ, RZ, R145 ;  /* 0x000000ffff3b7224 */ /* 0x000fe200078e0091 */
[----:B------:R0:W-:Y:S01]  /*1cc00*/  STL.64 [R1+0x1af0], R104 ;  /* 0x001af06801007387 */ /* 0x0001e20000100a00 */
[----:B------:R-:W-:Y:S02]  /*1cc10*/  IMAD.MOV.U32 R58, RZ, RZ, R144 ;  /* 0x000000ffff3a7224 */ /* 0x000fe400078e0090 */
[----:B------:R-:W-:Y:S02]  /*1cc20*/  IMAD.MOV.U32 R51, RZ, RZ, R137 ;  /* 0x000000ffff337224 */ /* 0x000fe400078e0089 */
[----:B------:R-:W-:-:S02]  /*1cc30*/  IMAD.MOV.U32 R50, RZ, RZ, R136 ;  /* 0x000000ffff327224 */ /* 0x000fc400078e0088 */
[----:B------:R-:W-:Y:S01]  /*1cc40*/  IMAD.MOV.U32 R25, RZ, RZ, R111 ;  /* 0x000000ffff197224 */ /* 0x000fe200078e006f */
[----:B------:R-:W-:Y:S01]  /*1cc50*/  STL.128 [R1+0x1970], R8 ;  /* 0x0019700801007387 */ /* 0x000fe20000100c00 */
[----:B------:R-:W-:-:S03]  /*1cc60*/  IMAD.MOV.U32 R24, RZ, RZ, R110 ;  /* 0x000000ffff187224 */ /* 0x000fc600078e006e */
[----:B0-----:R-:W4:Y:S01]  /*1cc70*/  LDL.LU.64 R104, [R1+0x1af0] ;  /* 0x001af00001687983 */ /* 0x001f220000300a00 */
[----:B------:R-:W-:-:S03]  /*1cc80*/  IMAD.MOV.U32 R15, RZ, RZ, R109 ;  /* 0x000000ffff0f7224 */ /* 0x000fc600078e006d */
[----:B------:R0:W-:Y:S04]  /*1cc90*/  STL.128 [R1+0x1a40], R60 ;  /* 0x001a403c01007387 */ /* 0x0001e80000100c00 */
[----:B------:R1:W-:Y:S04]  /*1cca0*/  STL.128 [R1+0x1a30], R56 ;  /* 0x001a303801007387 */ /* 0x0003e80000100c00 */
[----:B------:R1:W-:Y:S04]  /*1ccb0*/  STL.128 [R1+0x1a20], R52 ;  /* 0x001a203401007387 */ /* 0x0003e80000100c00 */
[----:B------:R1:W-:Y:S04]  /*1ccc0*/  STL.128 [R1+0x1980], R12 ;  /* 0x0019800c01007387 */ /* 0x0003e80000100c00 */
[----:B0-----:R-:W4:Y:S04]  /*1ccd0*/  LDL.LU.128 R60, [R1+0x1a40] ;  /* 0x001a4000013c7983 */ /* 0x001f280000300c00 */
[----:B-1----:R-:W4:Y:S04]  /*1cce0*/  LDL.LU.128 R56, [R1+0x1a30] ;  /* 0x001a300001387983 */ /* 0x002f280000300c00 */
[----:B------:R-:W4:Y:S04]  /*1ccf0*/  LDL.LU.128 R52, [R1+0x1a20] ;  /* 0x001a200001347983 */ /* 0x000f280000300c00 */
[----:B------:R0:W-:Y:S04]  /*1cd00*/  STL.128 [R1+0x1960], R4 ;  /* 0x0019600401007387 */ /* 0x0001e80000100c00 */
[----:B------:R-:W4:Y:S04]  /*1cd10*/  LDL.LU.128 R12, [R1+0x1980] ;  /* 0x00198000010c7983 */ /* 0x000f280000300c00 */
[----:B------:R-:W4:Y:S01]  /*1cd20*/  LDL.LU.128 R8, [R1+0x1970] ;  /* 0x0019700001087983 */ /* 0x000f220000300c00 */
[----:B------:R-:W-:-:S03]  /*1cd30*/  IMAD.MOV.U32 R45, RZ, RZ, R131 ;  /* 0x000000ffff2d7224 */ /* 0x000fc600078e0083 */
[----:B0-----:R-:W4:Y:S01]  /*1cd40*/  LDL.LU.128 R4, [R1+0x1960] ;  /* 0x0019600001047983 */ /* 0x001f220000300c00 */
[----:B------:R-:W-:Y:S02]  /*1cd50*/  IMAD.MOV.U32 R44, RZ, RZ, R130 ;  /* 0x000000ffff2c7224 */ /* 0x000fe400078e0082 */
[----:B------:R-:W-:Y:S02]  /*1cd60*/  IMAD.MOV.U32 R49, RZ, RZ, R135 ;  /* 0x000000ffff317224 */ /* 0x000fe400078e0087 */
[----:B------:R-:W-:Y:S02]  /*1cd70*/  IMAD.MOV.U32 R48, RZ, RZ, R134 ;  /* 0x000000ffff307224 */ /* 0x000fe400078e0086 */
[----:B------:R-:W-:Y:S02]  /*1cd80*/  IMAD.MOV.U32 R47, RZ, RZ, R133 ;  /* 0x000000ffff2f7224 */ /* 0x000fe400078e0085 */
[----:B------:R-:W-:Y:S02]  /*1cd90*/  IMAD.MOV.U32 R46, RZ, RZ, R132 ;  /* 0x000000ffff2e7224 */ /* 0x000fe400078e0084 */
[----:B------:R-:W-:Y:S01]  /*1cda0*/  IMAD.MOV.U32 R43, RZ, RZ, R129 ;  /* 0x000000ffff2b7224 */ /* 0x000fe200078e0081 */
[----:B------:R-:W-:Y:S01]  /*1cdb0*/  STL.128 [R1+0x1ad0], R96 ;  /* 0x001ad06001007387 */ /* 0x000fe20000100c00 */
[----:B------:R-:W-:-:S03]  /*1cdc0*/  IMAD.MOV.U32 R42, RZ, RZ, R128 ;  /* 0x000000ffff2a7224 */ /* 0x000fc600078e0080 */
[----:B------:R-:W-:Y:S04]  /*1cdd0*/  STL.128 [R1+0x1a10], R48 ;  /* 0x001a103001007387 */ /* 0x000fe80000100c00 */
[----:B------:R0:W-:Y:S01]  /*1cde0*/  STL.128 [R1+0x1ae0], R100 ;  /* 0x001ae06401007387 */ /* 0x0001e20000100c00 */
[----:B------:R-:W-:-:S03]  /*1cdf0*/  IMAD.MOV.U32 R37, RZ, RZ, R123 ;  /* 0x000000ffff257224 */ /* 0x000fc600078e007b */
[----:B0-----:R-:W4:Y:S01]  /*1ce00*/  LDL.LU.128 R100, [R1+0x1ae0] ;  /* 0x001ae00001647983 */ /* 0x001f220000300c00 */
[----:B------:R-:W-:Y:S02]  /*1ce10*/  IMAD.MOV.U32 R36, RZ, RZ, R122 ;  /* 0x000000ffff247224 */ /* 0x000fe400078e007a */
[----:B------:R-:W-:Y:S01]  /*1ce20*/  IMAD.MOV.U32 R35, RZ, RZ, R121 ;  /* 0x000000ffff237224 */ /* 0x000fe200078e0079 */
[----:B------:R-:W4:Y:S01]  /*1ce30*/  LDL.LU.128 R96, [R1+0x1ad0] ;  /* 0x001ad00001607983 */ /* 0x000f220000300c00 */
        /* <DEDUP_REMOVED lines=13> */
[----:B------:R-:W4:Y:S04]  /*1cf10*/  LDL.LU.128 R48, [R1+0x1a10] ;  /* 0x001a100001307983 */ /* 0x000f280000300c00 */
[----:B0-----:R-:W4:Y:S04]  /*1cf20*/  LDL.LU.128 R44, [R1+0x1a00] ;  /* 0x001a0000012c7983 */ /* 0x001f280000300c00 */
[----:B------:R0:W-:Y:S04]  /*1cf30*/  STL.128 [R1+0x19c0], R28 ;  /* 0x0019c01c01007387 */ /* 0x0001e80000100c00 */
[----:B------:R0:W-:Y:S04]  /*1cf40*/  STL.128 [R1+0x19b0], R24 ;  /* 0x0019b01801007387 */ /* 0x0001e80000100c00 */
[----:B-1----:R-:W4:Y:S04]  /*1cf50*/  LDL.LU.128 R40, [R1+0x19f0] ;  /* 0x0019f00001287983 */ /* 0x002f280000300c00 */
[----:B--2---:R-:W2:Y:S04]  /*1cf60*/  LDL.LU.128 R36, [R1+0x19e0] ;  /* 0x0019e00001247983 */ /* 0x004ea80000300c00 */
[----:B------:R-:W2:Y:S04]  /*1cf70*/  LDL.LU.128 R32, [R1+0x19d0] ;  /* 0x0019d00001207983 */ /* 0x000ea80000300c00 */
[----:B0-----:R-:W2:Y:S04]  /*1cf80*/  LDL.LU.128 R28, [R1+0x19c0] ;  /* 0x0019c000011c7983 */ /* 0x001ea80000300c00 */
[----:B------:R-:W2:Y:S01]  /*1cf90*/  LDL.LU.128 R24, [R1+0x19b0] ;  /* 0x0019b00001187983 */ /* 0x000ea20000300c00 */
[----:B------:R-:W-:-:S03]  /*1cfa0*/  IMAD.MOV.U32 R109, RZ, RZ, R119 ;  /* 0x000000ffff6d7224 */ /* 0x000fc600078e0077 */
[----:B------:R0:W-:Y:S04]  /*1cfb0*/  STL.128 [R1+0x290], R120 ;  /* 0x0002907801007387 */ /* 0x0001e80000100c00 */
[----:B------:R1:W-:Y:S04]  /*1cfc0*/  STL.128 [R1+0x270], R112 ;  /* 0x0002707001007387 */ /* 0x0003e80000100c00 */
[----:B------:R-:W-:Y:S04]  /*1cfd0*/  STL [R1+0x1d50], R224 ;  /* 0x001d50e001007387 */ /* 0x000fe80000100800 */
[----:B------:R-:W-:Y:S04]  /*1cfe0*/  STL.128 [R1+0x1d40], R220 ;  /* 0x001d40dc01007387 */ /* 0x000fe80000100c00 */
[----:B0-----:R-:W2:Y:S04]  /*1cff0*/  LDL.128 R120, [R1+0x5d0] ;  /* 0x0005d00001787983 */ /* 0x001ea80000100c00 */
[----:B-1----:R-:W2:Y:S04]  /*1d000*/  LDL.LU R112, [R1+0x5d8] ;  /* 0x0005d80001707983 */ /* 0x002ea80000300800 */
[----:B------:R-:W2:Y:S04]  /*1d010*/  LDL.LU R111, [R1+0x5d4] ;  /* 0x0005d400016f7983 */ /* 0x000ea80000300800 */
[----:B------:R-:W2:Y:S04]  /*1d020*/  LDL.LU R110, [R1+0x5d0] ;  /* 0x0005d000016e7983 */ /* 0x000ea80000300800 */
[----:B------:R-:W-:Y:S04]  /*1d030*/  STL.128 [R1+0x1d30], R216 ;  /* 0x001d30d801007387 */ /* 0x000fe80000100c00 */
[----:B---3--:R0:W-:Y:S04]  /*1d040*/  STL.128 [R1+0x1910], R92 ;  /* 0x0019105c01007387 */ /* 0x0081e80000100c00 */
[----:B------:R-:W-:Y:S04]  /*1d050*/  STL.128 [R1+0x1d00], R204 ;  /* 0x001d00cc01007387 */ /* 0x000fe80000100c00 */
[----:B------:R-:W-:Y:S04]  /*1d060*/  STL.128 [R1+0x1cf0], R200 ;  /* 0x001cf0c801007387 */ /* 0x000fe80000100c00 */
[----:B------:R-:W-:Y:S04]  /*1d070*/  STL.128 [R1+0x320], R156 ;  /* 0x0003209c01007387 */ /* 0x000fe80000100c00 */
[----:B----4-:R1:W-:Y:S04]  /*1d080*/  STL.128 [R1+0x1900], R88 ;  /* 0x0019005801007387 */ /* 0x0103e80000100c00 */
[----:B------:R3:W-:Y:S04]  /*1d090*/  STL.128 [R1+0x18f0], R84 ;  /* 0x0018f05401007387 */ /* 0x0007e80000100c00 */
[----:B0-----:R-:W4:Y:S04]  /*1d0a0*/  LDL.LU.128 R92, [R1+0x1910] ;  /* 0x00191000015c7983 */ /* 0x001f280000300c00 */
[----:B------:R0:W-:Y:S04]  /*1d0b0*/  STL.128 [R1+0x18e0], R80 ;  /* 0x0018e05001007387 */ /* 0x0001e80000100c00 */
[----:B-1----:R-:W4:Y:S04]  /*1d0c0*/  LDL.LU.128 R88, [R1+0x1900] ;  /* 0x0019000001587983 */ /* 0x002f280000300c00 */
[----:B------:R1:W-:Y:S04]  /*1d0d0*/  STL.128 [R1+0x18d0], R76 ;  /* 0x0018d04c01007387 */ /* 0x0003e80000100c00 */
[----:B------:R1:W-:Y:S04]  /*1d0e0*/  STL.128 [R1+0x18c0], R72 ;  /* 0x0018c04801007387 */ /* 0x0003e80000100c00 */
[----:B---3--:R-:W3:Y:S04]  /*1d0f0*/  LDL.LU.128 R84, [R1+0x18f0] ;  /* 0x0018f00001547983 */ /* 0x008ee80000300c00 */
[----:B------:R1:W-:Y:S04]  /*1d100*/  STL.128 [R1+0x18b0], R68 ;  /* 0x0018b04401007387 */ /* 0x0003e80000100c00 */
[----:B------:R1:W-:Y:S04]  /*1d110*/  STL.128 [R1+0x18a0], R64 ;  /* 0x0018a04001007387 */ /* 0x0003e80000100c00 */
[----:B0-----:R-:W3:Y:S04]  /*1d120*/  LDL.LU.128 R80, [R1+0x18e0] ;  /* 0x0018e00001507983 */ /* 0x001ee80000300c00 */
[----:B-1----:R-:W3:Y:S04]  /*1d130*/  LDL.LU.128 R76, [R1+0x18d0] ;  /* 0x0018d000014c7983 */ /* 0x002ee80000300c00 */
[----:B------:R-:W3:Y:S04]  /*1d140*/  LDL.LU.128 R72, [R1+0x18c0] ;  /* 0x0018c00001487983 */ /* 0x000ee80000300c00 */
[----:B------:R-:W3:Y:S04]  /*1d150*/  LDL.LU.128 R68, [R1+0x18b0] ;  /* 0x0018b00001447983 */ /* 0x000ee80000300c00 */
[----:B------:R-:W3:Y:S04]  /*1d160*/  LDL.LU.128 R64, [R1+0x18a0] ;  /* 0x0018a00001407983 */ /* 0x000ee80000300c00 */
[----:B------:R0:W-:Y:S04]  /*1d170*/  STL.64 [R1+0x1950], R108 ;  /* 0x0019506c01007387 */ /* 0x0001e80000100a00 */
[----:B------:R-:W-:Y:S04]  /*1d180*/  STL.128 [R1+0x350], R168 ;  /* 0x000350a801007387 */ /* 0x000fe80000100c00 */
[----:B------:R-:W-:Y:S04]  /*1d190*/  STL.128 [R1+0x380], R180 ;  /* 0x000380b401007387 */ /* 0x000fe80000100c00 */
[----:B0-----:R-:W3:Y:S04]  /*1d1a0*/  LDL.LU.64 R108, [R1+0x1950] ;  /* 0x00195000016c7983 */ /* 0x001ee80000300a00 */
[----:B------:R0:W-:Y:S04]  /*1d1b0*/  STL.128 [R1+0x1940], R104 ;  /* 0x0019406801007387 */ /* 0x0001e80000100c00 */
[----:B------:R-:W3:Y:S04]  /*1d1c0*/  LDL.LU R224, [R1+0x1d50] ;  /* 0x001d500001e07983 */ /* 0x000ee80000300800 */
[----:B------:R-:W3:Y:S04]  /*1d1d0*/  LDL.LU.128 R220, [R1+0x1d40] ;  /* 0x001d400001dc7983 */ /* 0x000ee80000300c00 */
[----:B------:R-:W3:Y:S04]  /*1d1e0*/  LDL.LU.128 R216, [R1+0x1d30] ;  /* 0x001d300001d87983 */ /* 0x000ee80000300c00 */
[----:B0-----:R-:W3:Y:S04]  /*1d1f0*/  LDL.LU.128 R104, [R1+0x1940] ;  /* 0x0019400001687983 */ /* 0x001ee80000300c00 */
[----:B------:R0:W-:Y:S04]  /*1d200*/  STL.128 [R1+0x1890], R60 ;  /* 0x0018903c01007387 */ /* 0x0001e80000100c00 */
[----:B------:R1:W-:Y:S04]  /*1d210*/  STL.128 [R1+0x1880], R56 ;  /* 0x0018803801007387 */ /* 0x0003e80000100c00 */
[----:B------:R1:W-:Y:S04]  /*1d220*/  STL.128 [R1+0x1870], R52 ;  /* 0x0018703401007387 */ /* 0x0003e80000100c00 */
[----:B------:R-:W3:Y:S04]  /*1d230*/  LDL.LU.128 R204, [R1+0x1d00] ;  /* 0x001d000001cc7983 */ /* 0x000ee80000300c00 */
[----:B0-----:R-:W3:Y:S04]  /*1d240*/  LDL.LU.128 R60, [R1+0x1890] ;  /* 0x00189000013c7983 */ /* 0x001ee80000300c00 */
[----:B-1----:R-:W3:Y:S04]  /*1d250*/  LDL.LU.128 R56, [R1+0x1880] ;  /* 0x0018800001387983 */ /* 0x002ee80000300c00 */
[----:B------:R-:W3:Y:S04]  /*1d260*/  LDL.LU.128 R52, [R1+0x1870] ;  /* 0x0018700001347983 */ /* 0x000ee80000300c00 */
[----:B------:R0:W-:Y:S04]  /*1d270*/  STL.128 [R1+0x17d0], R12 ;  /* 0x0017d00c01007387 */ /* 0x0001e80000100c00 */
[----:B------:R1:W-:Y:S04]  /*1d280*/  STL.128 [R1+0x17c0], R8 ;  /* 0x0017c00801007387 */ /* 0x0003e80000100c00 */
[----:B------:R1:W-:Y:S04]  /*1d290*/  STL.128 [R1+0x17b0], R4 ;  /* 0x0017b00401007387 */ /* 0x0003e80000100c00 */
[----:B------:R-:W3:Y:S04]  /*1d2a0*/  LDL.LU.128 R200, [R1+0x1cf0] ;  /* 0x001cf00001c87983 */ /* 0x000ee80000300c00 */
[----:B------:R-:W3:Y:S04]  /*1d2b0*/  LDL.LU.128 R180, [R1+0x1ca0] ;  /* 0x001ca00001b47983 */ /* 0x000ee80000300c00 */
[----:B------:R-:W3:Y:S04]  /*1d2c0*/  LDL.LU.128 R168, [R1+0x1c70] ;  /* 0x001c700001a87983 */ /* 0x000ee80000300c00 */
[----:B------:R-:W3:Y:S04]  /*1d2d0*/  LDL.LU.128 R156, [R1+0x1c40] ;  /* 0x001c4000019c7983 */ /* 0x000ee80000300c00 */
[----:B0-----:R-:W3:Y:S04]  /*1d2e0*/  LDL.LU.128 R12, [R1+0x17d0] ;  /* 0x0017d000010c7983 */ /* 0x001ee80000300c00 */
[----:B-1----:R-:W3:Y:S04]  /*1d2f0*/  LDL.LU.128 R8, [R1+0x17c0] ;  /* 0x0017c00001087983 */ /* 0x002ee80000300c00 */
[----:B------:R-:W3:Y:S04]  /*1d300*/  LDL.LU.128 R4, [R1+0x17b0] ;  /* 0x0017b00001047983 */ /* 0x000ee80000300c00 */
[----:B------:R0:W-:Y:S04]  /*1d310*/  STL.128 [R1+0x310], R152 ;  /* 0x0003109801007387 */ /* 0x0001e80000100c00 */
[----:B------:R-:W3:Y:S04]  /*1d320*/  LDL.LU.128 R20, [R1+0x19a0] ;  /* 0x0019a00001147983 */ /* 0x000ee80000300c00 */
[----:B------:R-:W3:Y:S04]  /*1d330*/  LDL.LU.64 R18, [R1+0x1990] ;  /* 0x0019900001127983 */ /* 0x000ee80000300a00 */
[----:B------:R1:W-:Y:S04]  /*1d340*/  STL.128 [R1+0x1930], R100 ;  /* 0x0019306401007387 */ /* 0x0003e80000100c00 */
[----:B------:R1:W-:Y:S04]  /*1d350*/  STL.128 [R1+0x1920], R96 ;  /* 0x0019206001007387 */ /* 0x0003e80000100c00 */
[----:B0-----:R-:W3:Y:S04]  /*1d360*/  LDL.LU.128 R152, [R1+0x1c30] ;  /* 0x001c300001987983 */ /* 0x001ee80000300c00 */
[----:B------:R0:W-:Y:S04]  /*1d370*/  STL.128 [R1+0x2a0], R124 ;  /* 0x0002a07c01007387 */ /* 0x0001e80000100c00 */
[----:B-1----:R-:W3:Y:S04]  /*1d380*/  LDL.LU.128 R100, [R1+0x1930] ;  /* 0x0019300001647983 */ /* 0x002ee80000300c00 */
[----:B------:R-:W3:Y:S04]  /*1d390*/  LDL.LU.128 R96, [R1+0x1920] ;  /* 0x0019200001607983 */ /* 0x000ee80000300c00 */
[----:B------:R1:W-:Y:S04]  /*1d3a0*/  STL.128 [R1+0x3b0], R116 ;  /* 0x0003b07401007387 */ /* 0x0003e80000100c00 */
[----:B0-----:R-:W3:Y:S04]  /*1d3b0*/  LDL.128 R124, [R1+0x5e0] ;  /* 0x0005e000017c7983 */ /* 0x001ee80000100c00 */
[----:B------:R-:W3:Y:S04]  /*1d3c0*/  LDL.LU R115, [R1+0x5e4] ;  /* 0x0005e40001737983 */ /* 0x000ee80000300800 */
[----:B------:R0:W-:Y:S04]  /*1d3d0*/  STL.128 [R1+0x1860], R48 ;  /* 0x0018603001007387 */ /* 0x0001e80000100c00 */
[----:B------:R0:W-:Y:S04]  /*1d3e0*/  STL.128 [R1+0x1850], R44 ;  /* 0x0018502c01007387 */ /* 0x0001e80000100c00 */
[----:B-1----:R-:W3:Y:S04]  /*1d3f0*/  LDL.LU R116, [R1+0x5e8] ;  /* 0x0005e80001747983 */ /* 0x002ee80000300800 */
[----:B------:R-:W3:Y:S04]  /*1d400*/  LDL.LU R114, [R1+0x5e0] ;  /* 0x0005e00001727983 */ /* 0x000ee80000300800 */
[----:B------:R1:W-:Y:S04]  /*1d410*/  STL.128 [R1+0x1840], R40 ;  /* 0x0018402801007387 */ /* 0x0003e80000100c00 */
[----:B--2---:R2:W-:Y:S04]  /*1d420*/  STL.128 [R1+0x1830], R36 ;  /* 0x0018302401007387 */ /* 0x0045e80000100c00 */
[----:B------:R2:W-:Y:S04]  /*1d430*/  STL.128 [R1+0x1820], R32 ;  /* 0x0018202001007387 */ /* 0x0005e80000100c00 */
[----:B0-----:R-:W3:Y:S04]  /*1d440*/  LDL.LU.128 R48, [R1+0x1860] ;  /* 0x0018600001307983 */ /* 0x001ee80000300c00 */
[----:B------:R-:W3:Y:S04]  /*1d450*/  LDL.LU.128 R44, [R1+0x1850] ;  /* 0x00185000012c7983 */ /* 0x000ee80000300c00 */
[----:B------:R0:W-:Y:S04]  /*1d460*/  STL.128 [R1+0x1810], R28 ;  /* 0x0018101c01007387 */ /* 0x0001e80000100c00 */
[----:B------:R0:W-:Y:S04]  /*1d470*/  STL.128 [R1+0x1800], R24 ;  /* 0x0018001801007387 */ /* 0x0001e80000100c00 */
[----:B-1----:R-:W3:Y:S04]  /*1d480*/  LDL.LU.128 R40, [R1+0x1840] ;  /* 0x0018400001287983 */ /* 0x002ee80000300c00 */
[----:B--2---:R-:W2:Y:S04]  /*1d490*/  LDL.LU.128 R36, [R1+0x1830] ;  /* 0x0018300001247983 */ /* 0x004ea80000300c00 */
[----:B------:R-:W2:Y:S04]  /*1d4a0*/  LDL.LU.128 R32, [R1+0x1820] ;  /* 0x0018200001207983 */ /* 0x000ea80000300c00 */
[----:B0-----:R-:W2:Y:S04]  /*1d4b0*/  LDL.LU.128 R28, [R1+0x1810] ;  /* 0x00181000011c7983 */ /* 0x001ea80000300c00 */
[----:B------:R-:W2:Y:S01]  /*1d4c0*/  LDL.LU.128 R24, [R1+0x1800] ;  /* 0x0018000001187983 */ /* 0x000ea20000300c00 */
[----:B------:R-:W-:-:S03]  /*1d4d0*/  IMAD.MOV.U32 R113, RZ, RZ, R123 ;  /* 0x000000ffff717224 */ /* 0x000fc600078e007b */
[----:B------:R-:W-:Y:S04]  /*1d4e0*/  STL.128 [R1+0x330], R160 ;  /* 0x000330a001007387 */ /* 0x000fe80000100c00 */
[----:B------:R0:W-:Y:S04]  /*1d4f0*/  STL.64 [R1+0x17a0], R112 ;  /* 0x0017a07001007387 */ /* 0x0001e80000100a00 */
[----:B------:R-:W-:Y:S04]  /*1d500*/  STL.128 [R1+0x340], R164 ;  /* 0x000340a401007387 */ /* 0x000fe80000100c00 */
[----:B------:R-:W-:Y:S04]  /*1d510*/  STL.128 [R1+0x360], R172 ;  /* 0x000360ac01007387 */ /* 0x000fe80000100c00 */
[----:B0-----:R-:W2:Y:S04]  /*1d520*/  LDL.LU.64 R112, [R1+0x17a0] ;  /* 0x0017a00001707983 */ /* 0x001ea80000300a00 */
[----:B------:R-:W-:Y:S04]  /*1d530*/  STL.128 [R1+0x370], R176 ;  /* 0x000370b001007387 */ /* 0x000fe80000100c00 */
[----:B------:R-:W2:Y:S04]  /*1d540*/  LDL.LU.128 R212, [R1+0x1d20] ;  /* 0x001d200001d47983 */ /* 0x000ea80000300c00 */
[----:B------:R-:W2:Y:S04]  /*1d550*/  LDL.LU.128 R208, [R1+0x1d10] ;  /* 0x001d100001d07983 */ /* 0x000ea80000300c00 */
[----:B----4-:R0:W-:Y:S04]  /*1d560*/  STL.128 [R1+0x1750], R92 ;  /* 0x0017505c01007387 */ /* 0x0101e80000100c00 */
[----:B------:R-:W4:Y:S04]  /*1d570*/  LDL.LU.128 R196, [R1+0x1ce0] ;  /* 0x001ce00001c47983 */ /* 0x000f280000300c00 */
[----:B------:R1:W-:Y:S04]  /*1d580*/  STL.128 [R1+0x1740], R88 ;  /* 0x0017405801007387 */ /* 0x0003e80000100c00 */
[----:B------:R-:W4:Y:S04]  /*1d590*/  LDL.LU.128 R192, [R1+0x1cd0] ;  /* 0x001cd00001c07983 */ /* 0x000f280000300c00 */
[----:B0-----:R-:W4:Y:S04]  /*1d5a0*/  LDL.LU.128 R92, [R1+0x1750] ;  /* 0x00175000015c7983 */ /* 0x001f280000300c00 */
[----:B---3--:R0:W-:Y:S04]  /*1d5b0*/  STL.128 [R1+0x1730], R84 ;  /* 0x0017305401007387 */ /* 0x0081e80000100c00 */
[----:B-1----:R-:W3:Y:S04]  /*1d5c0*/  LDL.LU.128 R88, [R1+0x1740] ;  /* 0x0017400001587983 */ /* 0x002ee80000300c00 */
[----:B------:R-:W3:Y:S04]  /*1d5d0*/  LDL.LU.128 R184, [R1+0x1cb0] ;  /* 0x001cb00001b87983 */ /* 0x000ee80000300c00 */
[----:B------:R1:W-:Y:S04]  /*1d5e0*/  STL.128 [R1+0x1720], R80 ;  /* 0x0017205001007387 */ /* 0x0003e80000100c00 */
[----:B------:R1:W-:Y:S04]  /*1d5f0*/  STL.128 [R1+0x1710], R76 ;  /* 0x0017104c01007387 */ /* 0x0003e80000100c00 */
[----:B------:R1:W-:Y:S04]  /*1d600*/  STL.128 [R1+0x1700], R72 ;  /* 0x0017004801007387 */ /* 0x0003e80000100c00 */
[----:B0-----:R-:W3:Y:S04]  /*1d610*/  LDL.LU.128 R84, [R1+0x1730] ;  /* 0x0017300001547983 */ /* 0x001ee80000300c00 */
[----:B------:R0:W-:Y:S04]  /*1d620*/  STL.128 [R1+0x16f0], R68 ;  /* 0x0016f04401007387 */ /* 0x0001e80000100c00 */
[----:B------:R0:W-:Y:S04]  /*1d630*/  STL.128 [R1+0x16e0], R64 ;  /* 0x0016e04001007387 */ /* 0x0001e80000100c00 */
[----:B-1----:R-:W3:Y:S04]  /*1d640*/  LDL.LU.128 R80, [R1+0x1720] ;  /* 0x0017200001507983 */ /* 0x002ee80000300c00 */
[----:B------:R-:W3:Y:S04]  /*1d650*/  LDL.LU.128 R76, [R1+0x1710] ;  /* 0x00171000014c7983 */ /* 0x000ee80000300c00 */
[----:B------:R1:W-:Y:S04]  /*1d660*/  STL.128 [R1+0x1790], R108 ;  /* 0x0017906c01007387 */ /* 0x0003e80000100c00 */
[----:B------:R-:W3:Y:S04]  /*1d670*/  LDL.LU.128 R72, [R1+0x1700] ;  /* 0x0017000001487983 */ /* 0x000ee80000300c00 */
[----:B0-----:R-:W3:Y:S04]  /*1d680*/  LDL.LU.128 R68, [R1+0x16f0] ;  /* 0x0016f00001447983 */ /* 0x001ee80000300c00 */
[----:B------:R-:W3:Y:S04]  /*1d690*/  LDL.LU.128 R64, [R1+0x16e0] ;  /* 0x0016e00001407983 */ /* 0x000ee80000300c00 */
[----:B-1----:R-:W4:Y:S04]  /*1d6a0*/  LDL.LU.128 R108, [R1+0x1790] ;  /* 0x00179000016c7983 */ /* 0x002f280000300c00 */
[----:B------:R0:W-:Y:S04]  /*1d6b0*/  STL.128 [R1+0x1780], R104 ;  /* 0x0017806801007387 */ /* 0x0001e80000100c00 */
[----:B------:R-:W-:Y:S04]  /*1d6c0*/  STL [R1+0x1c20], R224 ;  /* 0x001c20e001007387 */ /* 0x000fe80000100800 */
[----:B------:R-:W-:Y:S04]  /*1d6d0*/  STL.128 [R1+0x1c10], R220 ;  /* 0x001c10dc01007387 */ /* 0x000fe80000100c00 */
[----:B------:R-:W-:Y:S04]  /*1d6e0*/  STL.128 [R1+0x1c00], R216 ;  /* 0x001c00d801007387 */ /* 0x000fe80000100c00 */
[----:B0-----:R-:W3:Y:S04]  /*1d6f0*/  LDL.LU.128 R104, [R1+0x1780] ;  /* 0x0017800001687983 */ /* 0x001ee80000300c00 */
[----:B------:R0:W-:Y:S04]  /*1d700*/  STL.128 [R1+0x16d0], R60 ;  /* 0x0016d03c01007387 */ /* 0x0001e80000100c00 */
[----:B------:R1:W-:Y:S04]  /*1d710*/  STL.128 [R1+0x16c0], R56 ;  /* 0x0016c03801007387 */ /* 0x0003e80000100c00 */
[----:B------:R1:W-:Y:S04]  /*1d720*/  STL.128 [R1+0x16b0], R52 ;  /* 0x0016b03401007387 */ /* 0x0003e80000100c00 */
[----:B------:R1:W-:Y:S04]  /*1d730*/  STL.128 [R1+0x1bd0], R204 ;  /* 0x001bd0cc01007387 */ /* 0x0003e80000100c00 */
[----:B0-----:R-:W3:Y:S04]  /*1d740*/  LDL.LU.128 R60, [R1+0x16d0] ;  /* 0x0016d000013c7983 */ /* 0x001ee80000300c00 */
[----:B-1----:R-:W3:Y:S04]  /*1d750*/  LDL.LU.128 R56, [R1+0x16c0] ;  /* 0x0016c00001387983 */ /* 0x002ee80000300c00 */
[----:B------:R-:W3:Y:S04]  /*1d760*/  LDL.LU.128 R52, [R1+0x16b0] ;  /* 0x0016b00001347983 */ /* 0x000ee80000300c00 */
[----:B------:R0:W-:Y:S04]  /*1d770*/  STL.128 [R1+0x1bc0], R200 ;  /* 0x001bc0c801007387 */ /* 0x0001e80000100c00 */
[----:B------:R1:W-:Y:S04]  /*1d780*/  STL.128 [R1+0x1b70], R180 ;  /* 0x001b70b401007387 */ /* 0x0003e80000100c00 */
[----:B------:R1:W-:Y:S04]  /*1d790*/  STL.128 [R1+0x1b40], R168 ;  /* 0x001b40a801007387 */ /* 0x0003e80000100c00 */
[----:B------:R1:W-:Y:S04]  /*1d7a0*/  STL.128 [R1+0x1b10], R156 ;  /* 0x001b109c01007387 */ /* 0x0003e80000100c00 */
[----:B------:R-:W-:Y:S04]  /*1d7b0*/  STL.128 [R1+0x1610], R12 ;  /* 0x0016100c01007387 */ /* 0x000fe80000100c00 */
[----:B------:R-:W-:Y:S04]  /*1d7c0*/  STL.128 [R1+0x1600], R8 ;  /* 0x0016000801007387 */ /* 0x000fe80000100c00 */
[----:B------:R-:W-:Y:S04]  /*1d7d0*/  STL.128 [R1+0x15f0], R4 ;  /* 0x0015f00401007387 */ /* 0x000fe80000100c00 */
[----:B------:R-:W3:Y:S04]  /*1d7e0*/  LDL.LU R224, [R1+0x1c20] ;  /* 0x001c200001e07983 */ /* 0x000ee80000300800 */
[----:B------:R-:W3:Y:S04]  /*1d7f0*/  LDL.LU.128 R220, [R1+0x1c10] ;  /* 0x001c100001dc7983 */ /* 0x000ee80000300c00 */
[----:B------:R-:W3:Y:S04]  /*1d800*/  LDL.LU.128 R216, [R1+0x1c00] ;  /* 0x001c000001d87983 */ /* 0x000ee80000300c00 */
[----:B------:R-:W3:Y:S04]  /*1d810*/  LDL.LU.128 R204, [R1+0x1bd0] ;  /* 0x001bd00001cc7983 */ /* 0x000ee80000300c00 */
[----:B0-----:R-:W3:Y:S04]  /*1d820*/  LDL.LU.128 R200, [R1+0x1bc0] ;  /* 0x001bc00001c87983 */ /* 0x001ee80000300c00 */
[----:B-1----:R-:W3:Y:S04]  /*1d830*/  LDL.LU.128 R180, [R1+0x1b70] ;  /* 0x001b700001b47983 */ /* 0x002ee80000300c00 */
[----:B------:R0:W-:Y:S04]  /*1d840*/  STL.128 [R1+0x1770], R100 ;  /* 0x0017706401007387 */ /* 0x0001e80000100c00 */
[----:B------:R1:W-:Y:S04]  /*1d850*/  STL.128 [R1+0x1760], R96 ;  /* 0x0017606001007387 */ /* 0x0003e80000100c00 */
[----:B------:R-:W3:Y:S04]  /*1d860*/  LDL.LU.128 R168, [R1+0x1b40] ;  /* 0x001b400001a87983 */ /* 0x000ee80000300c00 */
[----:B------:R-:W3:Y:S04]  /*1d870*/  LDL.LU.128 R156, [R1+0x1b10] ;  /* 0x001b1000019c7983 */ /* 0x000ee80000300c00 */
[----:B0-----:R-:W3:Y:S04]  /*1d880*/  LDL.LU.128 R100, [R1+0x1770] ;  /* 0x0017700001647983 */ /* 0x001ee80000300c00 */
[----:B-1----:R-:W3:Y:S04]  /*1d890*/  LDL.LU.128 R96, [R1+0x1760] ;  /* 0x0017600001607983 */ /* 0x002ee80000300c00 */
[----:B------:R-:W3:Y:S04]  /*1d8a0*/  LDL.LU.128 R12, [R1+0x1610] ;  /* 0x00161000010c7983 */ /* 0x000ee80000300c00 */
[----:B------:R-:W3:Y:S04]  /*1d8b0*/  LDL.LU.128 R8, [R1+0x1600] ;  /* 0x0016000001087983 */ /* 0x000ee80000300c00 */
[----:B------:R-:W3:Y:S04]  /*1d8c0*/  LDL.LU.128 R4, [R1+0x15f0] ;  /* 0x0015f00001047983 */ /* 0x000ee80000300c00 */
[----:B------:R0:W-:Y:S04]  /*1d8d0*/  STL.128 [R1+0x1b00], R152 ;  /* 0x001b009801007387 */ /* 0x0001e80000100c00 */
[----:B------:R-:W-:Y:S04]  /*1d8e0*/  STL.128 [R1+0x17f0], R20 ;  /* 0x0017f01401007387 */ /* 0x000fe80000100c00 */
[----:B------:R-:W-:Y:S04]  /*1d8f0*/  STL.64 [R1+0x17e0], R18 ;  /* 0x0017e01201007387 */ /* 0x000fe80000100a00 */
[----:B------:R1:W-:Y:S04]  /*1d900*/  STL.128 [R1+0x16a0], R48 ;  /* 0x0016a03001007387 */ /* 0x0003e80000100c00 */
[----:B------:R1:W-:Y:S04]  /*1d910*/  STL.128 [R1+0x1690], R44 ;  /* 0x0016902c01007387 */ /* 0x0003e80000100c00 */
[----:B0-----:R-:W3:Y:S04]  /*1d920*/  LDL.LU.128 R152, [R1+0x1b00] ;  /* 0x001b000001987983 */ /* 0x001ee80000300c00 */
[----:B------:R-:W3:Y:S04]  /*1d930*/  LDL.LU.128 R176, [R1+0x1c90] ;  /* 0x001c900001b07983 */ /* 0x000ee80000300c00 */
[----:B------:R0:W-:Y:S04]  /*1d940*/  STL.128 [R1+0x1680], R40 ;  /* 0x0016802801007387 */ /* 0x0001e80000100c00 */
[----:B--2---:R2:W-:Y:S04]  /*1d950*/  STL.128 [R1+0x1670], R36 ;  /* 0x0016702401007387 */ /* 0x0045e80000100c00 */
[----:B------:R2:W-:Y:S04]  /*1d960*/  STL.128 [R1+0x1660], R32 ;  /* 0x0016602001007387 */ /* 0x0005e80000100c00 */
[----:B-1----:R-:W3:Y:S04]  /*1d970*/  LDL.LU.128 R48, [R1+0x16a0] ;  /* 0x0016a00001307983 */ /* 0x002ee80000300c00 */
[----:B------:R-:W3:Y:S04]  /*1d980*/  LDL.LU.128 R44, [R1+0x1690] ;  /* 0x00169000012c7983 */ /* 0x000ee80000300c00 */
[----:B------:R1:W-:Y:S04]  /*1d990*/  STL.128 [R1+0x1650], R28 ;  /* 0x0016501c01007387 */ /* 0x0003e80000100c00 */
[----:B------:R1:W-:Y:S04]  /*1d9a0*/  STL.128 [R1+0x1640], R24 ;  /* 0x0016401801007387 */ /* 0x0003e80000100c00 */
[----:B0-----:R-:W3:Y:S04]  /*1d9b0*/  LDL.LU.128 R40, [R1+0x1680] ;  /* 0x0016800001287983 */ /* 0x001ee80000300c00 */
[----:B--2---:R-:W2:Y:S04]  /*1d9c0*/  LDL.LU.128 R36, [R1+0x1670] ;  /* 0x0016700001247983 */ /* 0x004ea80000300c00 */
[----:B------:R-:W2:Y:S04]  /*1d9d0*/  LDL.LU.128 R32, [R1+0x1660] ;  /* 0x0016600001207983 */ /* 0x000ea80000300c00 */
[----:B-1----:R-:W2:Y:S04]  /*1d9e0*/  LDL.LU.128 R28, [R1+0x1650] ;  /* 0x00165000011c7983 */ /* 0x002ea80000300c00 */
[----:B------:R-:W2:Y:S04]  /*1d9f0*/  LDL.LU.128 R24, [R1+0x1640] ;  /* 0x0016400001187983 */ /* 0x000ea80000300c00 */
[----:B------:R-:W2:Y:S04]  /*1da00*/  LDL.LU.128 R172, [R1+0x1c80] ;  /* 0x001c800001ac7983 */ /* 0x000ea80000300c00 */
[----:B------:R-:W2:Y:S04]  /*1da10*/  LDL.LU.128 R164, [R1+0x1c60] ;  /* 0x001c600001a47983 */ /* 0x000ea80000300c00 */
[----:B------:R-:W2:Y:S04]  /*1da20*/  LDL.LU.128 R160, [R1+0x1c50] ;  /* 0x001c500001a07983 */ /* 0x000ea80000300c00 */
[----:B------:R-:W2:Y:S04]  /*1da30*/  LDL.LU.128 R20, [R1+0x17f0] ;  /* 0x0017f00001147983 */ /* 0x000ea80000300c00 */
[----:B------:R-:W2:Y:S01]  /*1da40*/  LDL.LU.64 R18, [R1+0x17e0] ;  /* 0x0017e00001127983 */ /* 0x000ea20000300a00 */
[----:B------:R-:W-:-:S03]  /*1da50*/  IMAD.MOV.U32 R117, RZ, RZ, R127 ;  /* 0x000000ffff757224 */ /* 0x000fc600078e007f */
[----:B------:R0:W-:Y:S04]  /*1da60*/  STL.128 [R1+0x3d0], R124 ;  /* 0x0003d07c01007387 */ /* 0x0001e80000100c00 */
[----:B------:R1:W-:Y:S01]  /*1da70*/  STL.128 [R1+0x3c0], R120 ;  /* 0x0003c07801007387 */ /* 0x0003e20000100c00 */
[----:B0-----:R-:W-:Y:S02]  /*1da80*/  IMAD.MOV.U32 R127, RZ, RZ, R117 ;  /* 0x000000ffff7f7224 */ /* 0x001fe400078e0075 */
[----:B------:R-:W-:Y:S02]  /*1da90*/  IMAD.MOV.U32 R126, RZ, RZ, R116 ;  /* 0x000000ffff7e7224 */ /* 0x000fe400078e0074 */
[----:B------:R-:W-:Y:S02]  /*1daa0*/  IMAD.MOV.U32 R125, RZ, RZ, R115 ;  /* 0x000000ffff7d7224 */ /* 0x000fe400078e0073 */
[----:B------:R-:W-:-:S02]  /*1dab0*/  IMAD.MOV.U32 R124, RZ, RZ, R114 ;  /* 0x000000ffff7c7224 */ /* 0x000fc400078e0072 */
[----:B-1----:R-:W-:Y:S02]  /*1dac0*/  IMAD.MOV.U32 R123, RZ, RZ, R113 ;  /* 0x000000ffff7b7224 */ /* 0x002fe400078e0071 */
[----:B------:R-:W-:Y:S01]  /*1dad0*/  IMAD.MOV.U32 R122, RZ, RZ, R112 ;  /* 0x000000ffff7a7224 */ /* 0x000fe200078e0070 */
[----:B------:R0:W-:Y:S04]  /*1dae0*/  STL.128 [R1+0x2b0], R128 ;  /* 0x0002b08001007387 */ /* 0x0001e80000100c00 */
[----:B------:R1:W-:Y:S04]  /*1daf0*/  STL.128 [R1+0x2c0], R132 ;  /* 0x0002c08401007387 */ /* 0x0003e80000100c00 */
[----:B------:R1:W-:Y:S04]  /*1db00*/  STL.128 [R1+0x2d0], R136 ;  /* 0x0002d08801007387 */ /* 0x0003e80000100c00 */
[----:B------:R1:W-:Y:S04]  /*1db10*/  STL.128 [R1+0x2e0], R140 ;  /* 0x0002e08c01007387 */ /* 0x0003e80000100c00 */
[----:B------:R2:W-:Y:S04]  /*1db20*/  STL.128 [R1+0x2f0], R144 ;  /* 0x0002f09001007387 */ /* 0x0005e80000100c00 */
[----:B------:R2:W-:Y:S01]  /*1db30*/  STL.128 [R1+0x300], R148 ;  /* 0x0003009401007387 */ /* 0x0005e20000100c00 */
[----:B----4-:R-:W-:-:S02]  /*1db40*/  IMAD.MOV.U32 R121, RZ, RZ, R111 ;  /* 0x000000ffff797224 */ /* 0x010fc400078e006f */
[----:B------:R-:W-:Y:S02]  /*1db50*/  IMAD.MOV.U32 R120, RZ, RZ, R110 ;  /* 0x000000ffff787224 */ /* 0x000fe400078e006e */
[----:B------:R-:W-:Y:S02]  /*1db60*/  IMAD.MOV.U32 R119, RZ, RZ, R109 ;  /* 0x000000ffff777224 */ /* 0x000fe400078e006d */
[----:B------:R-:W-:Y:S02]  /*1db70*/  IMAD.MOV.U32 R118, RZ, RZ, R108 ;  /* 0x000000ffff767224 */ /* 0x000fe400078e006c */
[----:B---3--:R-:W-:Y:S02]  /*1db80*/  IMAD.MOV.U32 R117, RZ, RZ, R107 ;  /* 0x000000ffff757224 */ /* 0x008fe400078e006b */
        /* <DEDUP_REMOVED lines=17> */
[----:B-1----:R-:W-:Y:S02]  /*1dca0*/  IMAD.MOV.U32 R132, RZ, RZ, R217 ;  /* 0x000000ffff847224 */ /* 0x002fe400078e00d9 */
        /* <DEDUP_REMOVED lines=64> */
[----:B--2---:R-:W-:Y:S02]  /*1e0b0*/  IMAD.MOV.U32 R49, RZ, RZ, R39 ;  /* 0x000000ffff317224 */ /* 0x004fe400078e0027 */
        /* <DEDUP_REMOVED lines=33> */
[----:B------:R-:W-:-:S06]  /*1e2d0*/  IMAD.MOV.U32 R27, RZ, RZ, R222 ;  /* 0x000000ffff1b7224 */ /* 0x000fcc00078e00de */
[----:B------:R-:W-:-:S06]  /*1e2e0*/  WARPGROUP.ARRIVE ;  /* 0x00000000000079c5 */ /* 0x000fcc0000000000 */
[----:B------:R-:W-:Y:S01]  /*1e2f0*/  HGMMA.64x256x16.F32.BF16 R24, R152, gdesc[UR4].tnspB, R24, gsb0 ;  /* 0x43e0000498187df0 */ /* 0x000fe20008001818 */
        /* <DEDUP_REMOVED lines=11> */
[----:B------:R4:W-:Y:S04]  /*1e3b0*/  STL.64 [R1+0x1620], R18 ;  /* 0x0016201201007387 */ /* 0x0009e80000100a00 */
[----:B0-----:R-:W4:Y:S04]  /*1e3c0*/  LDL.LU.128 R212, [R1+0x1bf0] ;  /* 0x001bf00001d47983 */ /* 0x001f280000300c00 */
[----:B-1----:R-:W4:Y:S04]  /*1e3d0*/  LDL.LU.128 R208, [R1+0x1be0] ;  /* 0x001be00001d07983 */ /* 0x002f280000300c00 */
[----:B--2---:R-:W2:Y:S04]  /*1e3e0*/  LDL.LU.128 R196, [R1+0x1bb0] ;  /* 0x001bb00001c47983 */ /* 0x004ea80000300c00 */
[----:B---3--:R-:W3:Y:S04]  /*1e3f0*/  LDL.LU.128 R192, [R1+0x1ba0] ;  /* 0x001ba00001c07983 */ /* 0x008ee80000300c00 */
[----:B----4-:R-:W4:Y:S04]  /*1e400*/  LDL.LU.128 R188, [R1+0x1b90] ;  /* 0x001b900001bc7983 */ /* 0x010f280000300c00 */
[----:B------:R-:W2:Y:S04]  /*1e410*/  LDL.LU.128 R184, [R1+0x1b80] ;  /* 0x001b800001b87983 */ /* 0x000ea80000300c00 */
[----:B------:R-:W3:Y:S04]  /*1e420*/  LDL.LU.128 R176, [R1+0x1b60] ;  /* 0x001b600001b07983 */ /* 0x000ee80000300c00 */
[----:B------:R-:W4:Y:S04]  /*1e430*/  LDL.LU.128 R172, [R1+0x1b50] ;  /* 0x001b500001ac7983 */ /* 0x000f280000300c00 */
[----:B------:R-:W3:Y:S04]  /*1e440*/  LDL.LU.128 R164, [R1+0x1b30] ;  /* 0x001b300001a47983 */ /* 0x000ee80000300c00 */
[----:B------:R-:W4:Y:S04]  /*1e450*/  LDL.LU.128 R160, [R1+0x1b20] ;  /* 0x001b200001a07983 */ /* 0x000f280000300c00 */
[----:B------:R-:W4:Y:S04]  /*1e460*/  LDL.LU.128 R20, [R1+0x1630] ;  /* 0x0016300001147983 */ /* 0x000f280000300c00 */
[----:B------:R-:W4:Y:S01]  /*1e470*/  LDL.LU.64 R18, [R1+0x1620] ;  /* 0x0016200001127983 */ /* 0x000f220000300a00 */
[----:B------:R-:W-:-:S03]  /*1e480*/  WARPGROUP.DEPBAR.LE gsb0, 0x0 ;  /* 0x00008000000079c5 */ /* 0x000fc60000010000 */
[----:B------:R0:W-:Y:S04]  /*1e490*/  STL.128 [R1+0x15d0], R148 ;  /* 0x0015d09401007387 */ /* 0x0001e80000100c00 */
[----:B------:R-:W-:Y:S04]  /*1e4a0*/  STL.128 [R1+0x15c0], R144 ;  /* 0x0015c09001007387 */ /* 0x000fe80000100c00 */
[----:B------:R-:W-:Y:S04]  /*1e4b0*/  STL.128 [R1+0x15b0], R140 ;  /* 0x0015b08c01007387 */ /* 0x000fe80000100c00 */
[----:B------:R-:W-:Y:S01]  /*1e4c0*/  STL.128 [R1+0x15a0], R136 ;  /* 0x0015a08801007387 */ /* 0x000fe20000100c00 */
[----:B0-----:R-:W-:-:S02]  /*1e4d0*/  IMAD.MOV.U32 R148, RZ, RZ, R181 ;  /* 0x000000ffff947224 */ /* 0x001fc400078e00b5 */
[----:B------:R-:W-:Y:S02]  /*1e4e0*/  IMAD.MOV.U32 R149, RZ, RZ, R180 ;  /* 0x000000ffff957224 */ /* 0x000fe400078e00b4 */
[----:B------:R-:W-:Y:S02]  /*1e4f0*/  IMAD.MOV.U32 R150, RZ, RZ, R171 ;  /* 0x000000ffff967224 */ /* 0x000fe400078e00ab */
[----:B------:R-:W-:Y:S01]  /*1e500*/  IMAD.MOV.U32 R151, RZ, RZ, R159 ;  /* 0x000000ffff977224 */ /* 0x000fe200078e009f */
[----:B------:R-:W-:Y:S04]  /*1e510*/  STL.128 [R1+0x1590], R132 ;  /* 0x0015908401007387 */ /* 0x000fe80000100c00 */
[----:B------:R-:W-:Y:S04]  /*1e520*/  STL.128 [R1+0x1580], R128 ;  /* 0x0015808001007387 */ /* 0x000fe80000100c00 */
[----:B------:R0:W-:Y:S04]  /*1e530*/  STL.128 [R1+0x1570], R124 ;  /* 0x0015707c01007387 */ /* 0x0001e80000100c00 */
[----:B------:R-:W-:Y:S04]  /*1e540*/  STL.128 [R1+0x1560], R120 ;  /* 0x0015607801007387 */ /* 0x000fe80000100c00 */
[----:B------:R1:W-:Y:S04]  /*1e550*/  STL.128 [R1+0x420], R148 ;  /* 0x0004209401007387 */ /* 0x0003e80000100c00 */
[----:B------:R1:W-:Y:S04]  /*1e560*/  STL.128 [R1+0x13f0], R28 ;  /* 0x0013f01c01007387 */ /* 0x0003e80000100c00 */
[----:B------:R1:W-:Y:S01]  /*1e570*/  STL.128 [R1+0x1520], R104 ;  /* 0x0015206801007387 */ /* 0x0003e20000100c00 */
[----:B------:R-:W-:-:S02]  /*1e580*/  IMAD.MOV.U32 R152, RZ, RZ, R158 ;  /* 0x000000ffff987224 */ /* 0x000fc400078e009e */
[----:B------:R-:W-:Y:S01]  /*1e590*/  IMAD.MOV.U32 R153, RZ, RZ, R157 ;  /* 0x000000ffff997224 */ /* 0x000fe200078e009d */
[----:B0-----:R-:W4:Y:S04]  /*1e5a0*/  LDL.LU.128 R124, [R1+0x1570] ;  /* 0x00157000017c7983 */ /* 0x001f280000300c00 */
[----:B-1----:R-:W4:Y:S01]  /*1e5b0*/  LDL.LU.128 R148, [R1+0x15d0] ;  /* 0x0015d00001947983 */ /* 0x002f220000300c00 */
[----:B------:R-:W-:-:S03]  /*1e5c0*/  IMAD.MOV.U32 R29, RZ, RZ, R224 ;  /* 0x000000ffff1d7224 */ /* 0x000fc600078e00e0 */
[----:B------:R-:W4:Y:S01]  /*1e5d0*/  LDL.LU.128 R128, [R1+0x1580] ;  /* 0x0015800001807983 */ /* 0x000f220000300c00 */
[----:B------:R-:W-:Y:S02]  /*1e5e0*/  IMAD.MOV.U32 R30, RZ, RZ, R223 ;  /* 0x000000ffff1e7224 */ /* 0x000fe400078e00df */
[----:B------:R-:W-:Y:S01]  /*1e5f0*/  IMAD.MOV.U32 R31, RZ, RZ, R222 ;  /* 0x000000ffff1f7224 */ /* 0x000fe200078e00de */
[----:B------:R-:W4:Y:S01]  /*1e600*/  LDL.LU.128 R104, [R1+0x1520] ;  /* 0x0015200001687983 */ /* 0x000f220000300c00 */
[----:B------:R-:W-:Y:S02]  /*1e610*/  IMAD.MOV.U32 R157, RZ, RZ, R29 ;  /* 0x000000ffff9d7224 */ /* 0x000fe400078e001d */
[----:B------:R-:W-:Y:S01]  /*1e620*/  IMAD.MOV.U32 R158, RZ, RZ, R30 ;  /* 0x000000ffff9e7224 */ /* 0x000fe200078e001e */
[----:B------:R0:W-:Y:S01]  /*1e630*/  STL.128 [R1+0x1510], R100 ;  /* 0x0015106401007387 */ /* 0x0001e20000100c00 */
[----:B------:R-:W-:-:S03]  /*1e640*/  IMAD.MOV.U32 R159, RZ, RZ, R31 ;  /* 0x000000ffff9f7224 */ /* 0x000fc600078e001f */
[----:B------:R-:W4:Y:S01]  /*1e650*/  LDL.LU.128 R28, [R1+0x13f0] ;  /* 0x0013f000011c7983 */ /* 0x000f220000300c00 */
[----:B------:R-:W-:Y:S02]  /*1e660*/  IMAD.MOV.U32 R146, RZ, RZ, R183 ;  /* 0x000000ffff927224 */ /* 0x000fe400078e00b7 */
[----:B------:R-:W-:Y:S01]  /*1e670*/  IMAD.MOV.U32 R147, RZ, RZ, R182 ;  /* 0x000000ffff937224 */ /* 0x000fe200078e00b6 */
[----:B------:R-:W4:Y:S01]  /*1e680*/  LDL.LU.128 R120, [R1+0x1560] ;  /* 0x0015600001787983 */ /* 0x000f220000300c00 */
[----:B------:R-:W-:Y:S02]  /*1e690*/  IMAD.MOV.U32 R132, RZ, RZ, R221 ;  /* 0x000000ffff847224 */ /* 0x000fe400078e00dd */
[----:B------:R-:W-:Y:S02]  /*1e6a0*/  IMAD.MOV.U32 R133, RZ, RZ, R220 ;  /* 0x000000ffff857224 */ /* 0x000fe400078e00dc */
[----:B------:R-:W-:Y:S01]  /*1e6b0*/  FFMA.FTZ R15, R215, R0, -R4 ;  /* 0x00000000d70f7223 */ /* 0x000fe20000010804 */
[----:B------:R-:W-:-:S02]  /*1e6c0*/  IMAD.MOV.U32 R134, RZ, RZ, R219 ;  /* 0x000000ffff867224 */ /* 0x000fc400078e00db */
[----:B------:R-:W-:Y:S01]  /*1e6d0*/  FFMA.FTZ R14, R214, R0, -R4 ;  /* 0x00000000d60e7223 */ /* 0x000fe20000010804 */
[----:B------:R-:W-:Y:S01]  /*1e6e0*/  IMAD.MOV.U32 R135, RZ, RZ, R218 ;  /* 0x000000ffff877224 */ /* 0x000fe200078e00da */
[----:B0-----:R-:W4:Y:S01]  /*1e6f0*/  LDL.LU.128 R100, [R1+0x1510] ;  /* 0x0015100001647983 */ /* 0x001f220000300c00 */
        /* <DEDUP_REMOVED lines=34> */
[----:B--2---:R2:W-:Y:S04]  /*1e920*/  STL.128 [R1+0x1340], R184 ;  /* 0x001340b801007387 */ /* 0x0045e80000100c00 */
[----:B0-----:R-:W4:Y:S04]  /*1e930*/  LDL.LU.128 R136, [R1+0x15a0] ;  /* 0x0015a00001887983 */ /* 0x001f280000300c00 */
[----:B-1----:R-:W4:Y:S04]  /*1e940*/  LDL.LU.128 R140, [R1+0x15b0] ;  /* 0x0015b000018c7983 */ /* 0x002f280000300c00 */
[----:B---3--:R-:W3:Y:S04]  /*1e950*/  LDL.LU.128 R144, [R1+0x15c0] ;  /* 0x0015c00001907983 */ /* 0x008ee80000300c00 */
        /* <DEDUP_REMOVED lines=21> */
[----:B--2---:R-:W2:Y:S01]  /*1eab0*/  LDL.LU.128 R184, [R1+0x1340] ;  /* 0x0013400001b87983 */ /* 0x004ea20000300c00 */
[-CC-:B------:R-:W-:Y:S01]  /*1eac0*/  FFMA.FTZ R13, R213, R0.reuse, -R4.reuse ;  /* 0x00000000d50d7223 */ /* 0x180fe20000010804 */
[-C--:B------:R-:W-:Y:S01]  /*1ead0*/  FFMA.FTZ R12, R212, R0.reuse, -R4 ;  /* 0x00000000d40c7223 */ /* 0x080fe20000010804 */
[-CC-:B------:R-:W-:Y:S01]  /*1eae0*/  FFMA.FTZ R11, R211, R0.reuse, -R166.reuse ;  /* 0x00000000d30b7223 */ /* 0x180fe200000108a6 */
[----:B------:R-:W-:Y:S01]  /*1eaf0*/  FFMA.FTZ R10, R210, R0, -R166 ;  /* 0x00000000d20a7223 */ /* 0x000fe200000108a6 */
[----:B------:R-:W-:-:S02]  /*1eb00*/  IMAD.MOV.U32 R154, RZ, RZ, R156 ;  /* 0x000000ffff9a7224 */ /* 0x000fc400078e009c */
[----:B------:R-:W-:Y:S01]  /*1eb10*/  VIADD R8, R8, 0x280 ;  /* 0x0000028008087836 */ /* 0x000fe20000000000 */
[----:B------:R-:W-:Y:S01]  /*1eb20*/  R2UR UR7, R9 ;  /* 0x00000000090772ca */ /* 0x000fe200000e0000 */
[----:B------:R-:W-:Y:S01]  /*1eb30*/  IMAD.MOV.U32 R155, RZ, RZ, R7 ;  /* 0x000000ffff9b7224 */ /* 0x000fe200078e0007 */
[----:B------:R-:W2:Y:S01]  /*1eb40*/  LDL.LU R226, [R1+0xfec] ;  /* 0x000fec0001e27983 */ /* 0x000ea20000300800 */
[----:B----4-:R-:W-:Y:S02]  /*1eb50*/  IMAD.MOV.U32 R182, RZ, RZ, R150 ;  /* 0x000000ffffb67224 */ /* 0x010fe400078e0096 */
[----:B------:R-:W-:Y:S01]  /*1eb60*/  IMAD.MOV.U32 R183, RZ, RZ, R149 ;  /* 0x000000ffffb77224 */ /* 0x000fe200078e0095 */
[----:B------:R-:W-:Y:S04]  /*1eb70*/  STL [R1+0x59c], R107 ;  /* 0x00059c6b01007387 */ /* 0x000fe80000100800 */
[----:B------:R-:W-:Y:S04]  /*1eb80*/  STL [R1+0x598], R106 ;  /* 0x0005986a01007387 */ /* 0x000fe80000100800 */
[----:B------:R-:W-:Y:S04]  /*1eb90*/  STL [R1+0x594], R105 ;  /* 0x0005946901007387 */ /* 0x000fe80000100800 */
[----:B------:R-:W-:Y:S04]  /*1eba0*/  STL [R1+0x590], R104 ;  /* 0x0005906801007387 */ /* 0x000fe80000100800 */
[----:B------:R0:W-:Y:S04]  /*1ebb0*/  STL.64 [R1+0x1330], R182 ;  /* 0x001330b601007387 */ /* 0x0001e80000100a00 */
[----:B------:R1:W-:Y:S04]  /*1ebc0*/  STL [R1+0x580], R100 ;  /* 0x0005806401007387 */ /* 0x0003e80000100800 */
[----:B------:R-:W-:Y:S04]  /*1ebd0*/  STL [R1+0x46c], R31 ;  /* 0x00046c1f01007387 */ /* 0x000fe80000100800 */
[----:B0-----:R-:W4:Y:S04]  /*1ebe0*/  LDL.128 R180, [R1+0x590] ;  /* 0x0005900001b47983 */ /* 0x001f280000100c00 */
[----:B------:R-:W-:Y:S04]  /*1ebf0*/  STL [R1+0x468], R30 ;  /* 0x0004681e01007387 */ /* 0x000fe80000100800 */
[----:B------:R-:W-:Y:S04]  /*1ec00*/  STL [R1+0x464], R29 ;  /* 0x0004641d01007387 */ /* 0x000fe80000100800 */
[----:B------:R-:W-:Y:S04]  /*1ec10*/  STL [R1+0x460], R28 ;  /* 0x0004601c01007387 */ /* 0x000fe80000100800 */
[----:B------:R-:W2:Y:S04]  /*1ec20*/  LDL.LU.128 R104, [R1+0x460] ;  /* 0x0004600001687983 */ /* 0x000ea80000300c00 */
[----:B-1----:R-:W2:Y:S01]  /*1ec30*/  LDL.LU R100, [R1+0x598] ;  /* 0x0005980001647983 */ /* 0x002ea20000300800 */
[-CC-:B------:R-:W-:Y:S01]  /*1ec40*/  FFMA.FTZ R4, R209, R0.reuse, -R166.reuse ;  /* 0x00000000d1047223 */ /* 0x180fe200000108a6 */
[----:B------:R-:W-:Y:S01]  /*1ec50*/  FFMA.FTZ R0, R208, R0, -R166 ;  /* 0x00000000d0007223 */ /* 0x000fe200000108a6 */
[----:B------:R-:W-:Y:S08]  /*1ec60*/  MUFU.EX2 R15, R15 ;  /* 0x0000000f000f7308 */ /* 0x000ff00000000800 */
[----:B------:R-:W0:Y:S01]  /*1ec70*/  MUFU.EX2 R14, R14 ;  /* 0x0000000e000e7308 */ /* 0x000e220000000800 */
[----:B------:R-:W-:Y:S01]  /*1ec80*/  STL [R1+0x584], R101 ;  /* 0x0005846501007387 */ /* 0x000fe20000100800 */
[----:B------:R-:W-:-:S02]  /*1ec90*/  IMAD.MOV.U32 R223, RZ, RZ, R131 ;  /* 0x000000ffffdf7224 */ /* 0x000fc400078e0083 */
[----:B------:R-:W-:Y:S01]  /*1eca0*/  IMAD.MOV.U32 R224, RZ, RZ, R130 ;  /* 0x000000ffffe07224 */ /* 0x000fe200078e0082 */
[----:B------:R-:W-:Y:S03]  /*1ecb0*/  STL [R1+0x5dc], R123 ;  /* 0x0005dc7b01007387 */ /* 0x000fe60000100800 */
[----:B------:R-:W-:Y:S01]  /*1ecc0*/  MUFU.EX2 R13, R13 ;  /* 0x0000000d000d7308 */ /* 0x000fe20000000800 */
[----:B------:R-:W-:Y:S01]  /*1ecd0*/  IMAD.MOV.U32 R225, RZ, RZ, R129 ;  /* 0x000000ffffe17224 */ /* 0x000fe200078e0081 */
[----:B------:R-:W-:Y:S01]  /*1ece0*/  STL [R1+0x5d8], R122 ;  /* 0x0005d87a01007387 */ /* 0x000fe20000100800 */
[----:B------:R-:W-:-:S03]  /*1ecf0*/  IMAD.MOV.U32 R227, RZ, RZ, R128 ;  /* 0x000000ffffe37224 */ /* 0x000fc600078e0080 */
[----:B------:R-:W-:Y:S02]  /*1ed00*/  STL [R1+0x5d4], R121 ;  /* 0x0005d47901007387 */ /* 0x000fe40000100800 */
[----:B------:R-:W-:Y:S02]  /*1ed10*/  MUFU.EX2 R12, R12 ;  /* 0x0000000c000c7308 */ /* 0x000fe40000000800 */
[----:B------:R-:W-:Y:S04]  /*1ed20*/  STL [R1+0x5d0], R120 ;  /* 0x0005d07801007387 */ /* 0x000fe80000100800 */
[----:B------:R-:W-:Y:S02]  /*1ed30*/  STL [R1+0x58c], R103 ;  /* 0x00058c6701007387 */ /* 0x000fe40000100800 */
[----:B------:R-:W-:Y:S02]  /*1ed40*/  MUFU.EX2 R11, R11 ;  /* 0x0000000b000b7308 */ /* 0x000fe40000000800 */
[----:B------:R-:W-:Y:S04]  /*1ed50*/  STL [R1+0x588], R102 ;  /* 0x0005886601007387 */ /* 0x000fe80000100800 */
[----:B------:R1:W-:Y:S02]  /*1ed60*/  STL.128 [R1+0x1320], R176 ;  /* 0x001320b001007387 */ /* 0x0003e40000100c00 */
[----:B------:R-:W0:Y:S02]  /*1ed70*/  MUFU.EX2 R10, R10 ;  /* 0x0000000a000a7308 */ /* 0x000e240000000800 */
[----:B------:R-:W-:Y:S04]  /*1ed80*/  STL.128 [R1+0x1310], R172 ;  /* 0x001310ac01007387 */ /* 0x000fe80000100c00 */
[----:B------:R-:W-:Y:S02]  /*1ed90*/  STL [R1+0x1308], R170 ;  /* 0x001308aa01007387 */ /* 0x000fe40000100800 */
[----:B------:R-:W-:Y:S01]  /*1eda0*/  MUFU.EX2 R4, R4 ;  /* 0x0000000400047308 */ /* 0x000fe20000000800 */
[----:B------:R-:W-:Y:S01]  /*1edb0*/  IMAD.MOV.U32 R156, RZ, RZ, R6 ;  /* 0x000000ffff9c7224 */ /* 0x000fe200078e0006 */
[----:B------:R-:W-:Y:S04]  /*1edc0*/  STL.64 [R1+0x1300], R168 ;  /* 0x001300a801007387 */ /* 0x000fe80000100a00 */
[----:B------:R-:W-:Y:S02]  /*1edd0*/  STL.128 [R1+0x12e0], R160 ;  /* 0x0012e0a001007387 */ /* 0x000fe40000100c00 */
[----:B------:R-:W0:Y:S01]  /*1ede0*/  MUFU.EX2 R0, R0 ;  /* 0x0000000000007308 */ /* 0x000e220000000800 */
[----:B------:R-:W-:Y:S01]  /*1edf0*/  IMAD.MOV.U32 R166, RZ, RZ, R151 ;  /* 0x000000ffffa67224 */ /* 0x000fe200078e0097 */
[----:B------:R0:W-:Y:S04]  /*1ee00*/  STL.128 [R1+0x430], R152 ;  /* 0x0004309801007387 */ /* 0x0001e80000100c00 */
[----:B------:R0:W-:Y:S01]  /*1ee10*/  STL.128 [R1+0x240], R156 ;  /* 0x0002409c01007387 */ /* 0x0001e20000100c00 */
[----:B------:R-:W-:-:S03]  /*1ee20*/  IMAD.MOV.U32 R200, RZ, RZ, R148 ;  /* 0x000000ffffc87224 */ /* 0x000fc600078e0094 */
[----:B------:R-:W-:Y:S01]  /*1ee30*/  STL.128 [R1+0x12f0], R164 ;  /* 0x0012f0a401007387 */ /* 0x000fe20000100c00 */
[----:B------:R-:W-:-:S03]  /*1ee40*/  R2UR UR6, R8 ;  /* 0x00000000080672ca */ /* 0x000fc600000e0000 */
[----:B-1----:R-:W2:Y:S01]  /*1ee50*/  LDL.LU.128 R176, [R1+0x580] ;  /* 0x0005800001b07983 */ /* 0x002ea20000300c00 */
[----:B0-----:R-:W-:-:S03]  /*1ee60*/  F2FP.BF16.F32.PACK_AB R152, R14, R15 ;  /* 0x0000000f0e98723e */ /* 0x001fc600000010ff */
[----:B------:R-:W-:Y:S01]  /*1ee70*/  STL.128 [R1+0x1030], R20 ;  /* 0x0010301401007387 */ /* 0x000fe20000100c00 */
[----:B------:R-:W-:Y:S02]  /*1ee80*/  F2FP.BF16.F32.PACK_AB R153, R10, R11 ;  /* 0x0000000b0a99723e */ /* 0x000fe400000010ff */
[----:B------:R-:W-:Y:S01]  /*1ee90*/  F2FP.BF16.F32.PACK_AB R154, R12, R13 ;  /* 0x0000000d0c9a723e */ /* 0x000fe200000010ff */
[----:B------:R-:W-:Y:S01]  /*1eea0*/  IMAD.MOV.U32 R159, RZ, RZ, R127 ;  /* 0x000000ffff9f7224 */ /* 0x000fe200078e007f */
[----:B------:R-:W-:Y:S01]  /*1eeb0*/  F2FP.BF16.F32.PACK_AB R155, R0, R4 ;  /* 0x00000004009b723e */ /* 0x000fe200000010ff */
[----:B------:R-:W-:Y:S01]  /*1eec0*/  IMAD.MOV.U32 R158, RZ, RZ, R126 ;  /* 0x000000ffff9e7224 */ /* 0x000fe200078e007e */
[----:B------:R-:W-:Y:S01]  /*1eed0*/  STL.128 [R1+0x1020], R16 ;  /* 0x0010201001007387 */ /* 0x000fe20000100c00 */
[----:B------:R-:W-:Y:S02]  /*1eee0*/  IMAD.MOV.U32 R157, RZ, RZ, R125 ;  /* 0x000000ffff9d7224 */ /* 0x000fe400078e007d */
[----:B------:R-:W-:Y:S01]  /*1eef0*/  IMAD.MOV.U32 R156, RZ, RZ, R124 ;  /* 0x000000ffff9c7224 */ /* 0x000fe200078e007c */
[----:B------:R-:W-:Y:S01]  /*1ef00*/  STL.128 [R1+0x12c0], R152 ;  /* 0x0012c09801007387 */ /* 0x000fe20000100c00 */
[----:B------:R-:W-:-:S03]  /*1ef10*/  IMAD.MOV.U32 R215, RZ, RZ, R139 ;  /* 0x000000ffffd77224 */ /* 0x000fc600078e008b */
[----:B------:R-:W-:Y:S01]  /*1ef20*/  STL.128 [R1+0x12d0], R156 ;  /* 0x0012d09c01007387 */ /* 0x000fe20000100c00 */
[----:B------:R-:W-:Y:S02]  /*1ef30*/  IMAD.MOV.U32 R214, RZ, RZ, R138 ;  /* 0x000000ffffd67224 */ /* 0x000fe400078e008a */
[----:B------:R-:W-:Y:S01]  /*1ef40*/  IMAD.MOV.U32 R219, RZ, RZ, R143 ;  /* 0x000000ffffdb7224 */ /* 0x000fe200078e008f */
[----:B------:R-:W-:Y:S01]  /*1ef50*/  STL.128 [R1+0x1370], R196 ;  /* 0x001370c401007387 */ /* 0x000fe20000100c00 */
[----:B------:R-:W-:Y:S02]  /*1ef60*/  IMAD.MOV.U32 R218, RZ, RZ, R142 ;  /* 0x000000ffffda7224 */ /* 0x000fe400078e008e */
[----:B---3--:R-:W-:Y:S01]  /*1ef70*/  IMAD.MOV.U32 R201, RZ, RZ, R147 ;  /* 0x000000ffffc97224 */ /* 0x008fe200078e0093 */
[----:B------:R-:W-:Y:S01]  /*1ef80*/  STL.128 [R1+0x1360], R192 ;  /* 0x001360c001007387 */ /* 0x000fe20000100c00 */
[----:B------:R-:W-:Y:S02]  /*1ef90*/  IMAD.MOV.U32 R202, RZ, RZ, R146 ;  /* 0x000000ffffca7224 */ /* 0x000fe400078e0092 */
[----:B------:R-:W-:Y:S01]  /*1efa0*/  IMAD.MOV.U32 R203, RZ, RZ, R145 ;  /* 0x000000ffffcb7224 */ /* 0x000fe200078e0091 */
[----:B------:R-:W-:Y:S01]  /*1efb0*/  STL.128 [R1+0x1350], R188 ;  /* 0x001350bc01007387 */ /* 0x000fe20000100c00 */
        /* <DEDUP_REMOVED lines=12> */
[----:B------:R-:W-:-:S03]  /*1f080*/  IMAD.MOV.U32 R222, RZ, RZ, R132 ;  /* 0x000000ffffde7224 */ /* 0x000fc600078e0084 */
        /* <DEDUP_REMOVED lines=39> */
[----:B----4-:R-:W-:-:S03]  /*1f300*/  IMAD.MOV.U32 R101, RZ, RZ, R183 ;  /* 0x000000ffff657224 */ /* 0x010fc600078e00b7 */
        /* <DEDUP_REMOVED lines=37> */
[----:B--2---:R1:W-:Y:S04]  /*1f560*/  STL.128 [R1+0x1210], R184 ;  /* 0x001210b801007387 */ /* 0x0043e80000100c00 */
[----:B0-----:R-:W2:Y:S04]  /*1f570*/  LDL.LU.128 R108, [R1+0x470] ;  /* 0x00047000016c7983 */ /* 0x001ea80000300c00 */
[----:B------:R-:W3:Y:S04]  /*1f580*/  LDL.LU.128 R112, [R1+0x480] ;  /* 0x0004800001707983 */ /* 0x000ee80000300c00 */
        /* <DEDUP_REMOVED lines=15> */
[----:B-1----:R-:W4:Y:S01]  /*1f680*/  LDL.128 R184, [R1+0x5a0] ;  /* 0x0005a00001b87983 */ /* 0x002f220000100c00 */
[----:B------:R-:W-:-:S03]  /*1f690*/  IMAD.MOV.U32 R8, RZ, RZ, R104 ;  /* 0x000000ffff087224 */ /* 0x000fc600078e0068 */
[----:B------:R-:W-:Y:S04]  /*1f6a0*/  STL.128 [R1+0x250], R104 ;  /* 0x0002506801007387 */ /* 0x000fe80000100c00 */
[----:B------:R0:W-:Y:S04]  /*1f6b0*/  STL.64 [R1+0x1188], R100 ;  /* 0x0011886401007387 */ /* 0x0001e80000100a00 */
[----:B------:R-:W4:Y:S04]  /*1f6c0*/  LDL.LU R99, [R1+0x594] ;  /* 0x0005940001637983 */ /* 0x000f280000300800 */
[----:B------:R-:W4:Y:S04]  /*1f6d0*/  LDL.LU R98, [R1+0x590] ;  /* 0x0005900001627983 */ /* 0x000f280000300800 */
[----:B0-----:R-:W4:Y:S04]  /*1f6e0*/  LDL.LU.64 R100, [R1+0x1188] ;  /* 0x0011880001647983 */ /* 0x001f280000300a00 */
[----:B------:R-:W4:Y:S04]  /*1f6f0*/  LDL.LU R104, [R1+0x5a8] ;  /* 0x0005a80001687983 */ /* 0x000f280000300800 */
[----:B------:R-:W4:Y:S04]  /*1f700*/  LDL.LU R103, [R1+0x5a4] ;  /* 0x0005a40001677983 */ /* 0x000f280000300800 */
[----:B------:R-:W4:Y:S01]  /*1f710*/  LDL.LU R102, [R1+0x5a0] ;  /* 0x0005a00001667983 */ /* 0x000f220000300800 */
[----:B------:R-:W-:-:S02]  /*1f720*/  IMAD.MOV.U32 R208, RZ, RZ, R24 ;  /* 0x000000ffffd07224 */ /* 0x000fc400078e0018 */
[----:B------:R-:W-:Y:S01]  /*1f730*/  IMAD.MOV.U32 R207, RZ, RZ, R25 ;  /* 0x000000ffffcf7224 */ /* 0x000fe200078e0019 */
[----:B------:R-:W4:Y:S01]  /*1f740*/  LDL.LU R216, [R1+0xfe8] ;  /* 0x000fe80001d87983 */ /* 0x000f220000300800 */
[----:B------:R-:W-:Y:S02]  /*1f750*/  IMAD.MOV.U32 R206, RZ, RZ, R26 ;  /* 0x000000ffffce7224 */ /* 0x000fe400078e001a */
[----:B------:R-:W-:Y:S02]  /*1f760*/  IMAD.MOV.U32 R205, RZ, RZ, R27 ;  /* 0x000000ffffcd7224 */ /* 0x000fe400078e001b */
[----:B------:R-:W-:Y:S01]  /*1f770*/  IMAD.MOV.U32 R9, RZ, RZ, R105 ;  /* 0x000000ffff097224 */ /* 0x000fe200078e0069 */
[----:B------:R0:W-:Y:S01]  /*1f780*/  STL.128 [R1+0x1010], R12 ;  /* 0x0010100c01007387 */ /* 0x0001e20000100c00 */
[----:B------:R-:W-:Y:S02]  /*1f790*/  IMAD.MOV.U32 R25, RZ, RZ, R107 ;  /* 0x000000ffff197224 */ /* 0x000fe400078e006b */
[----:B------:R-:W-:Y:S01]  /*1f7a0*/  IMAD.MOV.U32 R24, RZ, RZ, R106 ;  /* 0x000000ffff187224 */ /* 0x000fe200078e006a */
[----:B------:R1:W-:Y:S01]  /*1f7b0*/  STL.64 [R1+0xff0], R4 ;  /* 0x000ff00401007387 */ /* 0x0003e20000100a00 */
[----:B------:R-:W-:-:S02]  /*1f7c0*/  IMAD.MOV.U32 R97, RZ, RZ, R179 ;  /* 0x000000ffff617224 */ /* 0x000fc400078e00b3 */
[----:B------:R-:W-:Y:S01]  /*1f7d0*/  IMAD.MOV.U32 R96, RZ, RZ, R178 ;  /* 0x000000ffff607224 */ /* 0x000fe200078e00b2 */
[----:B------:R-:W4:Y:S01]  /*1f7e0*/  LDL.LU.128 R20, [R1+0x1030] ;  /* 0x0010300001147983 */ /* 0x000f220000300c00 */
[----:B------:R-:W-:Y:S02]  /*1f7f0*/  IMAD.MOV.U32 R95, RZ, RZ, R177 ;  /* 0x000000ffff5f7224 */ /* 0x000fe400078e00b1 */
[----:B------:R-:W-:Y:S01]  /*1f800*/  IMAD.MOV.U32 R94, RZ, RZ, R176 ;  /* 0x000000ffff5e7224 */ /* 0x000fe200078e00b0 */
[----:B------:R1:W-:Y:S04]  /*1f810*/  STL.128 [R1+0x1000], R8 ;  /* 0x0010000801007387 */ /* 0x0003e80000100c00 */
[----:B------:R-:W4:Y:S04]  /*1f820*/  LDL.LU.128 R16, [R1+0x1020] ;  /* 0x0010200001107983 */ /* 0x000f280000300c00 */
[----:B0-----:R-:W4:Y:S04]  /*1f830*/  LDL.LU.128 R12, [R1+0x1010] ;  /* 0x00101000010c7983 */ /* 0x001f280000300c00 */
[----:B-1----:R-:W4:Y:S04]  /*1f840*/  LDL.LU.64 R4, [R1+0xff0] ;  /* 0x000ff00001047983 */ /* 0x002f280000300a00 */
[----:B------:R-:W4:Y:S04]  /*1f850*/  LDL.LU.128 R8, [R1+0x1000] ;  /* 0x0010000001087983 */ /* 0x000f280000300c00 */
[----:B------:R-:W-:Y:S04]  /*1f860*/  STL [R1+0x13e8], R227 ;  /* 0x0013e8e301007387 */ /* 0x000fe80000100800 */
[----:B------:R-:W-:Y:S04]  /*1f870*/  STL.64 [R1+0x13e0], R224 ;  /* 0x0013e0e001007387 */ /* 0x000fe80000100a00 */
[----:B------:R-:W-:Y:S04]  /*1f880*/  STL.64 [R1+0x13c0], R218 ;  /* 0x0013c0da01007387 */ /* 0x000fe80000100a00 */
[----:B------:R-:W-:Y:S04]  /*1f890*/  STL.128 [R1+0x1380], R200 ;  /* 0x001380c801007387 */ /* 0x000fe80000100c00 */
[----:B------:R-:W-:Y:S04]  /*1f8a0*/  STL.128 [R1+0x370], R176 ;  /* 0x000370b001007387 */ /* 0x000fe80000100c00 */
[----:B------:R-:W-:Y:S04]  /*1f8b0*/  STL.128 [R1+0x380], R180 ;  /* 0x000380b401007387 */ /* 0x000fe80000100c00 */
[----:B------:R-:W4:Y:S04]  /*1f8c0*/  LDL.LU.128 R196, [R1+0x1370] ;  /* 0x0013700001c47983 */ /* 0x000f280000300c00 */
[----:B------:R-:W4:Y:S04]  /*1f8d0*/  LDL.LU.128 R192, [R1+0x1360] ;  /* 0x0013600001c07983 */ /* 0x000f280000300c00 */
[----:B------:R-:W4:Y:S01]  /*1f8e0*/  LDL.LU.128 R188, [R1+0x1350] ;  /* 0x0013500001bc7983 */ /* 0x000f220000300c00 */
[----:B--2---:R-:W-:-:S02]  /*1f8f0*/  IMAD.MOV.U32 R29, RZ, RZ, R111 ;  /* 0x000000ffff1d7224 */ /* 0x004fc400078e006f */
[----:B------:R-:W-:Y:S02]  /*1f900*/  IMAD.MOV.U32 R28, RZ, RZ, R110 ;  /* 0x000000ffff1c7224 */ /* 0x000fe400078e006e */
[----:B------:R-:W-:Y:S01]  /*1f910*/  IMAD.MOV.U32 R27, RZ, RZ, R109 ;  /* 0x000000ffff1b7224 */ /* 0x000fe200078e006d */
[----:B---3--:R0:W-:Y:S01]  /*1f920*/  STL.128 [R1+0x270], R112 ;  /* 0x0002707001007387 */ /* 0x0081e20000100c00 */
[----:B------:R-:W-:Y:S02]  /*1f930*/  IMAD.MOV.U32 R26, RZ, RZ, R108 ;  /* 0x000000ffff1a7224 */ /* 0x000fe400078e006c */
[----:B------:R-:W-:Y:S02]  /*1f940*/  IMAD.MOV.U32 R33, RZ, RZ, R115 ;  /* 0x000000ffff217224 */ /* 0x000fe400078e0073 */
[----:B------:R-:W-:Y:S02]  /*1f950*/  IMAD.MOV.U32 R32, RZ, RZ, R114 ;  /* 0x000000ffff207224 */ /* 0x000fe400078e0072 */
[----:B------:R-:W-:-:S02]  /*1f960*/  IMAD.MOV.U32 R31, RZ, RZ, R113 ;  /* 0x000000ffff1f7224 */ /* 0x000fc400078e0071 */
[----:B------:R-:W-:Y:S02]  /*1f970*/  IMAD.MOV.U32 R30, RZ, RZ, R112 ;  /* 0x000000ffff1e7224 */ /* 0x000fe400078e0070 */
[----:B----4-:R-:W-:Y:S02]  /*1f980*/  IMAD.MOV.U32 R37, RZ, RZ, R119 ;  /* 0x000000ffff257224 */ /* 0x010fe400078e0077 */
[----:B------:R-:W-:Y:S02]  /*1f990*/  IMAD.MOV.U32 R36, RZ, RZ, R118 ;  /* 0x000000ffff247224 */ /* 0x000fe400078e0076 */
[----:B------:R-:W-:Y:S01]  /*1f9a0*/  IMAD.MOV.U32 R35, RZ, RZ, R117 ;  /* 0x000000ffff237224 */ /* 0x000fe200078e0075 */
[----:B0-----:R-:W2:Y:S01]  /*1f9b0*/  LDL.128 R112, [R1+0x5b0] ;  /* 0x0005b00001707983 */ /* 0x001ea20000100c00 */
        /* <DEDUP_REMOVED lines=58> */
[----:B------:R-:W-:Y:S04]  /*1fd60*/  STL.128 [R1+0x260], R108 ;  /* 0x0002606c01007387 */ /* 0x000fe80000100c00 */
        /* <DEDUP_REMOVED lines=21> */
[----:B0-----:R-:W2:Y:S04]  /*1fec0*/  LDL.LU.64 R104, [R1+0x1180] ;  /* 0x0011800001687983 */ /* 0x001ea80000300a00 */
[----:B-1----:R-:W2:Y:S04]  /*1fed0*/  LDL.LU.128 R100, [R1+0x1170] ;  /* 0x0011700001647983 */ /* 0x002ea80000300c00 */
[----:B---3--:R-:W3:Y:S04]  /*1fee0*/  LDL.LU.128 R96, [R1+0x1160] ;  /* 0x0011600001607983 */ /* 0x008ee80000300c00 */
[----:B----4-:R-:W4:Y:S04]  /*1fef0*/  LDL.LU.128 R92, [R1+0x1150] ;  /* 0x00115000015c7983 */ /* 0x010f280000300c00 */
        /* <DEDUP_REMOVED lines=18> */
[----:B------:R-:W4:Y:S04]  /*20020*/  LDL.LU R107, [R1+0x5b4] ;  /* 0x0005b400016b7983 */ /* 0x000f280000300800 */
[----:B------:R-:W4:Y:S04]  /*20030*/  LDL.LU R106, [R1+0x5b0] ;  /* 0x0005b000016a7983 */ /* 0x000f280000300800 */
[----:B------:R0:W-:Y:S01]  /*20040*/  STL.128 [R1+0x280], R116 ;  /* 0x0002807401007387 */ /* 0x0001e20000100c00 */
[----:B--2---:R-:W-:-:S03]  /*20050*/  IMAD.MOV.U32 R109, RZ, RZ, R115 ;  /* 0x000000ffff6d7224 */ /* 0x004fc600078e0073 */
[----:B------:R1:W-:Y:S04]  /*20060*/  STL.128 [R1+0x13d0], R220 ;  /* 0x0013d0dc01007387 */ /* 0x0003e80000100c00 */
[----:B------:R2:W-:Y:S04]  /*20070*/  STL.128 [R1+0x13b0], R212 ;  /* 0x0013b0d401007387 */ /* 0x0005e80000100c00 */
[----:B------:R2:W-:Y:S04]  /*20080*/  STL.128 [R1+0x13a0], R208 ;  /* 0x0013a0d001007387 */ /* 0x0005e80000100c00 */
[----:B0-----:R-:W4:Y:S04]  /*20090*/  LDL.128 R116, [R1+0x5c0] ;  /* 0x0005c00001747983 */ /* 0x001f280000100c00 */
[----:B------:R0:W-:Y:S04]  /*200a0*/  STL.128 [R1+0x1390], R204 ;  /* 0x001390cc01007387 */ /* 0x0001e80000100c00 */
[----:B------:R-:W-:Y:S04]  /*200b0*/  STL.128 [R1+0x310], R152 ;  /* 0x0003109801007387 */ /* 0x000fe80000100c00 */
[----:B------:R-:W-:Y:S04]  /*200c0*/  STL.128 [R1+0x320], R156 ;  /* 0x0003209c01007387 */ /* 0x000fe80000100c00 */
[----:B------:R-:W-:Y:S04]  /*200d0*/  STL.128 [R1+0x330], R160 ;  /* 0x000330a001007387 */ /* 0x000fe80000100c00 */
[----:B------:R-:W-:Y:S04]  /*200e0*/  STL.128 [R1+0x340], R164 ;  /* 0x000340a401007387 */ /* 0x000fe80000100c00 */
[----:B------:R-:W-:Y:S04]  /*200f0*/  STL.128 [R1+0x350], R168 ;  /* 0x000350a801007387 */ /* 0x000fe80000100c00 */
[----:B------:R0:W-:Y:S04]  /*20100*/  STL.128 [R1+0x360], R172 ;  /* 0x000360ac01007387 */ /* 0x0001e80000100c00 */
[----:B------:R-:W4:Y:S04]  /*20110*/  LDL.LU R227, [R1+0x13e8] ;  /* 0x0013e80001e37983 */ /* 0x000f280000300800 */
[----:B------:R-:W4:Y:S04]  /*20120*/  LDL.LU.64 R224, [R1+0x13e0] ;  /* 0x0013e00001e07983 */ /* 0x000f280000300a00 */
[----:B-1----:R-:W4:Y:S04]  /*20130*/  LDL.LU.128 R220, [R1+0x13d0] ;  /* 0x0013d00001dc7983 */ /* 0x002f280000300c00 */
[----:B------:R-:W4:Y:S04]  /*20140*/  LDL.LU.64 R218, [R1+0x13c0] ;  /* 0x0013c00001da7983 */ /* 0x000f280000300a00 */
[----:B--2---:R-:W2:Y:S04]  /*20150*/  LDL.LU.128 R212, [R1+0x13b0] ;  /* 0x0013b00001d47983 */ /* 0x004ea80000300c00 */
[----:B------:R-:W2:Y:S04]  /*20160*/  LDL.LU.128 R208, [R1+0x13a0] ;  /* 0x0013a00001d07983 */ /* 0x000ea80000300c00 */
[----:B0-----:R-:W2:Y:S04]  /*20170*/  LDL.LU.128 R204, [R1+0x1390] ;  /* 0x0013900001cc7983 */ /* 0x001ea80000300c00 */
[----:B------:R-:W2:Y:S04]  /*20180*/  LDL.LU.128 R200, [R1+0x1380] ;  /* 0x0013800001c87983 */ /* 0x000ea80000300c00 */
[----:B------:R-:W2:Y:S04]  /*20190*/  LDL.LU.64 R182, [R1+0x1330] ;  /* 0x0013300001b67983 */ /* 0x000ea80000300a00 */
[----:B------:R-:W2:Y:S04]  /*201a0*/  LDL.LU.128 R176, [R1+0x1320] ;  /* 0x0013200001b07983 */ /* 0x000ea80000300c00 */
[----:B------:R-:W2:Y:S04]  /*201b0*/  LDL.LU.128 R172, [R1+0x1310] ;  /* 0x0013100001ac7983 */ /* 0x000ea80000300c00 */
[----:B------:R-:W2:Y:S04]  /*201c0*/  LDL.LU R170, [R1+0x1308] ;  /* 0x0013080001aa7983 */ /* 0x000ea80000300800 */
[----:B------:R-:W2:Y:S04]  /*201d0*/  LDL.LU.64 R168, [R1+0x1300] ;  /* 0x0013000001a87983 */ /* 0x000ea80000300a00 */
[----:B------:R-:W2:Y:S04]  /*201e0*/  LDL.LU.128 R164, [R1+0x12f0] ;  /* 0x0012f00001a47983 */ /* 0x000ea80000300c00 */
[----:B------:R-:W2:Y:S04]  /*201f0*/  LDL.LU.128 R160, [R1+0x12e0] ;  /* 0x0012e00001a07983 */ /* 0x000ea80000300c00 */
[----:B------:R-:W2:Y:S04]  /*20200*/  LDL.LU.128 R156, [R1+0x12d0] ;  /* 0x0012d000019c7983 */ /* 0x000ea80000300c00 */
[----:B------:R-:W2:Y:S04]  /*20210*/  LDL.LU.128 R152, [R1+0x12c0] ;  /* 0x0012c00001987983 */ /* 0x000ea80000300c00 */
[----:B------:R-:W-:Y:S04]  /*20220*/  STL.128 [R1+0x3a0], R112 ;  /* 0x0003a07001007387 */ /* 0x000fe80000100c00 */
[----:B------:R0:W-:Y:S04]  /*20230*/  STL.128 [R1+0xe80], R20 ;  /* 0x000e801401007387 */ /* 0x0001e80000100c00 */
[----:B------:R1:W-:Y:S04]  /*20240*/  STL.128 [R1+0xe70], R16 ;  /* 0x000e701001007387 */ /* 0x0003e80000100c00 */
[----:B------:R1:W-:Y:S04]  /*20250*/  STL.128 [R1+0xe60], R12 ;  /* 0x000e600c01007387 */ /* 0x0003e80000100c00 */
[----:B------:R1:W-:Y:S04]  /*20260*/  STL.128 [R1+0xe50], R8 ;  /* 0x000e500801007387 */ /* 0x0003e80000100c00 */
[----:B------:R1:W-:Y:S04]  /*20270*/  STL.64 [R1+0xe48], R4 ;  /* 0x000e480401007387 */ /* 0x0003e80000100a00 */
[----:B0-----:R-:W2:Y:S04]  /*20280*/  LDL.LU.128 R20, [R1+0xe80] ;  /* 0x000e800001147983 */ /* 0x001ea80000300c00 */
[----:B-1----:R-:W2:Y:S04]  /*20290*/  LDL.LU.128 R16, [R1+0xe70] ;  /* 0x000e700001107983 */ /* 0x002ea80000300c00 */
[----:B------:R-:W2:Y:S04]  /*202a0*/  LDL.LU.128 R12, [R1+0xe60] ;  /* 0x000e6000010c7983 */ /* 0x000ea80000300c00 */
[----:B------:R-:W2:Y:S04]  /*202b0*/  LDL.LU.128 R8, [R1+0xe50] ;  /* 0x000e500001087983 */ /* 0x000ea80000300c00 */
[----:B------:R-:W2:Y:S04]  /*202c0*/  LDL.LU.64 R4, [R1+0xe48] ;  /* 0x000e480001047983 */ /* 0x000ea80000300a00 */
[----:B------:R-:W2:Y:S04]  /*202d0*/  LDL.LU R112, [R1+0x5c8] ;  /* 0x0005c80001707983 */ /* 0x000ea80000300800 */
[----:B------:R-:W2:Y:S04]  /*202e0*/  LDL.LU R111, [R1+0x5c4] ;  /* 0x0005c400016f7983 */ /* 0x000ea80000300800 */
[----:B------:R-:W2:Y:S04]  /*202f0*/  LDL.LU R110, [R1+0x5c0] ;  /* 0x0005c000016e7983 */ /* 0x000ea80000300800 */
[----:B------:R0:W-:Y:S04]  /*20300*/  STL.128 [R1+0x290], R120 ;  /* 0x0002907801007387 */ /* 0x0001e80000100c00 */
[----:B------:R1:W-:Y:S04]  /*20310*/  STL.128 [R1+0x1240], R196 ;  /* 0x001240c401007387 */ /* 0x0003e80000100c00 */
[----:B------:R1:W-:Y:S04]  /*20320*/  STL.128 [R1+0x1230], R192 ;  /* 0x001230c001007387 */ /* 0x0003e80000100c00 */
[----:B------:R1:W-:Y:S04]  /*20330*/  STL.128 [R1+0x1220], R188 ;  /* 0x001220bc01007387 */ /* 0x0003e80000100c00 */
[----:B0-----:R-:W2:Y:S04]  /*20340*/  LDL.128 R120, [R1+0x5d0] ;  /* 0x0005d00001787983 */ /* 0x001ea80000100c00 */
[----:B------:R-:W-:Y:S04]  /*20350*/  STL.128 [R1+0x390], R184 ;  /* 0x000390b801007387 */ /* 0x000fe80000100c00 */
[----:B-1----:R-:W2:Y:S04]  /*20360*/  LDL.LU.128 R196, [R1+0x1240] ;  /* 0x0012400001c47983 */ /* 0x002ea80000300c00 */
[----:B------:R-:W2:Y:S04]  /*20370*/  LDL.LU.128 R192, [R1+0x1230] ;  /* 0x0012300001c07983 */ /* 0x000ea80000300c00 */
[----:B------:R-:W2:Y:S04]  /*20380*/  LDL.LU.128 R188, [R1+0x1220] ;  /* 0x0012200001bc7983 */ /* 0x000ea80000300c00 */
[----:B------:R0:W-:Y:S04]  /*20390*/  STL.128 [R1+0xfc0], R100 ;  /* 0x000fc06401007387 */ /* 0x0001e80000100c00 */
[----:B---3--:R-:W-:Y:S04]  /*203a0*/  STL.128 [R1+0xfb0], R96 ;  /* 0x000fb06001007387 */ /* 0x008fe80000100c00 */
[----:B----4-:R-:W-:Y:S04]  /*203b0*/  STL.128 [R1+0xfa0], R92 ;  /* 0x000fa05c01007387 */ /* 0x010fe80000100c00 */
        /* <DEDUP_REMOVED lines=17> */
[----:B------:R1:W-:Y:S04]  /*204d0*/  STL.64 [R1+0xfe0], R108 ;  /* 0x000fe06c01007387 */ /* 0x0003e80000100a00 */
[----:B0-----:R-:W3:Y:S04]  /*204e0*/  LDL.LU.128 R100, [R1+0xfc0] ;  /* 0x000fc00001647983 */ /* 0x001ee80000300c00 */
[----:B------:R0:W-:Y:S04]  /*204f0*/  STL.128 [R1+0xfd0], R104 ;  /* 0x000fd06801007387 */ /* 0x0001e80000100c00 */
[----:B-1----:R-:W4:Y:S04]  /*20500*/  LDL.LU.64 R108, [R1+0xfe0] ;  /* 0x000fe000016c7983 */ /* 0x002f280000300a00 */
[----:B------:R-:W4:Y:S04]  /*20510*/  LDL.LU.128 R96, [R1+0xfb0] ;  /* 0x000fb00001607983 */ /* 0x000f280000300c00 */
[----:B------:R-:W4:Y:S04]  /*20520*/  LDL.LU.128 R92, [R1+0xfa0] ;  /* 0x000fa000015c7983 */ /* 0x000f280000300c00 */
        /* <DEDUP_REMOVED lines=17> */
[----:B------:R-:W4:Y:S01]  /*20640*/  LDL.LU.128 R24, [R1+0xe90] ;  /* 0x000e900001187983 */ /* 0x000f220000300c00 */
[----:B------:R-:W-:-:S03]  /*20650*/  IMAD.MOV.U32 R113, RZ, RZ, R119 ;  /* 0x000000ffff717224 */ /* 0x000fc600078e0077 */
[----:B------:R0:W-:Y:S04]  /*20660*/  STL [R1+0x12b8], R227 ;  /* 0x0012b8e301007387 */ /* 0x0001e80000100800 */
[----:B------:R1:W-:Y:S04]  /*20670*/  STL.64 [R1+0x12b0], R224 ;  /* 0x0012b0e001007387 */ /* 0x0003e80000100a00 */
[----:B------:R1:W-:Y:S04]  /*20680*/  STL.128 [R1+0x12a0], R220 ;  /* 0x0012a0dc01007387 */ /* 0x0003e80000100c00 */
[----:B------:R1:W-:Y:S04]  /*20690*/  STL.64 [R1+0x1290], R218 ;  /* 0x001290da01007387 */ /* 0x0003e80000100a00 */
[----:B--2---:R2:W-:Y:S04]  /*206a0*/  STL.128 [R1+0x1280], R212 ;  /* 0x001280d401007387 */ /* 0x0045e80000100c00 */
[----:B------:R2:W-:Y:S04]  /*206b0*/  STL.128 [R1+0x1270], R208 ;  /* 0x001270d001007387 */ /* 0x0005e80000100c00 */
[----:B------:R2:W-:Y:S04]  /*206c0*/  STL.128 [R1+0x1260], R204 ;  /* 0x001260cc01007387 */ /* 0x0005e80000100c00 */
[----:B------:R2:W-:Y:S04]  /*206d0*/  STL.128 [R1+0x1250], R200 ;  /* 0x001250c801007387 */ /* 0x0005e80000100c00 */
[----:B------:R2:W-:Y:S04]  /*206e0*/  STL.64 [R1+0x1200], R182 ;  /* 0x001200b601007387 */ /* 0x0005e80000100a00 */
[----:B------:R2:W-:Y:S04]  /*206f0*/  STL.128 [R1+0x11f0], R176 ;  /* 0x0011f0b001007387 */ /* 0x0005e80000100c00 */
[----:B------:R2:W-:Y:S04]  /*20700*/  STL.128 [R1+0x11e0], R172 ;  /* 0x0011e0ac01007387 */ /* 0x0005e80000100c00 */
[----:B------:R2:W-:Y:S04]  /*20710*/  STL [R1+0x11d8], R170 ;  /* 0x0011d8aa01007387 */ /* 0x0005e80000100800 */
[----:B------:R2:W-:Y:S04]  /*20720*/  STL.64 [R1+0x11d0], R168 ;  /* 0x0011d0a801007387 */ /* 0x0005e80000100a00 */
[----:B------:R2:W-:Y:S04]  /*20730*/  STL.128 [R1+0x11c0], R164 ;  /* 0x0011c0a401007387 */ /* 0x0005e80000100c00 */
[----:B------:R2:W-:Y:S04]  /*20740*/  STL.128 [R1+0x11b0], R160 ;  /* 0x0011b0a001007387 */ /* 0x0005e80000100c00 */
[----:B------:R2:W-:Y:S04]  /*20750*/  STL.128 [R1+0x11a0], R156 ;  /* 0x0011a09c01007387 */ /* 0x0005e80000100c00 */
[----:B------:R2:W-:Y:S04]  /*20760*/  STL.128 [R1+0x1190], R152 ;  /* 0x0011909801007387 */ /* 0x0005e80000100c00 */
[----:B0-----:R-:W4:Y:S04]  /*20770*/  LDL.LU R227, [R1+0x12b8] ;  /* 0x0012b80001e37983 */ /* 0x001f280000300800 */
[----:B-1----:R-:W4:Y:S04]  /*20780*/  LDL.LU.64 R224, [R1+0x12b0] ;  /* 0x0012b00001e07983 */ /* 0x002f280000300a00 */
[----:B------:R-:W4:Y:S04]  /*20790*/  LDL.LU.128 R220, [R1+0x12a0] ;  /* 0x0012a00001dc7983 */ /* 0x000f280000300c00 */
[----:B------:R-:W4:Y:S04]  /*207a0*/  LDL.LU.64 R218, [R1+0x1290] ;  /* 0x0012900001da7983 */ /* 0x000f280000300a00 */
[----:B--2---:R-:W2:Y:S04]  /*207b0*/  LDL.LU.128 R212, [R1+0x1280] ;  /* 0x0012800001d47983 */ /* 0x004ea80000300c00 */
[----:B------:R-:W2:Y:S04]  /*207c0*/  LDL.LU.128 R208, [R1+0x1270] ;  /* 0x0012700001d07983 */ /* 0x000ea80000300c00 */
[----:B------:R-:W2:Y:S04]  /*207d0*/  LDL.LU.128 R204, [R1+0x1260] ;  /* 0x0012600001cc7983 */ /* 0x000ea80000300c00 */
[----:B------:R-:W2:Y:S04]  /*207e0*/  LDL.LU.128 R200, [R1+0x1250] ;  /* 0x0012500001c87983 */ /* 0x000ea80000300c00 */
        /* <DEDUP_REMOVED lines=10> */
[----:B------:R-:W2:Y:S04]  /*20890*/  LDL.LU R180, [R1+0xe40] ;  /* 0x000e400001b47983 */ /* 0x000ea80000300800 */
[----:B------:R-:W2:Y:S04]  /*208a0*/  LDL.LU R181, [R1+0xe3c] ;  /* 0x000e3c0001b57983 */ /* 0x000ea80000300800 */
[----:B------:R-:W2:Y:S04]  /*208b0*/  LDL.LU R171, [R1+0xe38] ;  /* 0x000e380001ab7983 */ /* 0x000ea80000300800 */
[----:B------:R0:W-:Y:S04]  /*208c0*/  STL.64 [R1+0xe30], R112 ;  /* 0x000e307001007387 */ /* 0x0001e80000100a00 */
[----:B------:R-:W-:Y:S04]  /*208d0*/  STL.128 [R1+0xcc0], R20 ;  /* 0x000cc01401007387 */ /* 0x000fe80000100c00 */
[----:B------:R-:W-:Y:S04]  /*208e0*/  STL.128 [R1+0xcb0], R16 ;  /* 0x000cb01001007387 */ /* 0x000fe80000100c00 */
[----:B------:R-:W-:Y:S04]  /*208f0*/  STL.128 [R1+0xca0], R12 ;  /* 0x000ca00c01007387 */ /* 0x000fe80000100c00 */
[----:B------:R-:W-:Y:S04]  /*20900*/  STL.128 [R1+0xc90], R8 ;  /* 0x000c900801007387 */ /* 0x000fe80000100c00 */
[----:B------:R-:W-:Y:S04]  /*20910*/  STL.64 [R1+0xc80], R4 ;  /* 0x000c800401007387 */ /* 0x000fe80000100a00 */
[----:B------:R1:W-:Y:S04]  /*20920*/  STL.128 [R1+0x3b0], R116 ;  /* 0x0003b07401007387 */ /* 0x0003e80000100c00 */
[----:B---3--:R-:W-:Y:S04]  /*20930*/  STL.128 [R1+0xe00], R100 ;  /* 0x000e006401007387 */ /* 0x008fe80000100c00 */
[----:B----4-:R3:W-:Y:S04]  /*20940*/  STL.128 [R1+0xe20], R108 ;  /* 0x000e206c01007387 */ /* 0x0107e80000100c00 */
        /* <DEDUP_REMOVED lines=21> */
[----:B-1----:R-:W2:Y:S04]  /*20aa0*/  LDL.LU R116, [R1+0x5d8] ;  /* 0x0005d80001747983 */ /* 0x002ea80000300800 */
[----:B------:R-:W2:Y:S04]  /*20ab0*/  LDL.LU R115, [R1+0x5d4] ;  /* 0x0005d40001737983 */ /* 0x000ea80000300800 */
[----:B------:R-:W2:Y:S04]  /*20ac0*/  LDL.LU R114, [R1+0x5d0] ;  /* 0x0005d00001727983 */ /* 0x000ea80000300800 */
        /* <DEDUP_REMOVED lines=32> */
[----:B--2---:R-:W-:Y:S04]  /*20cd0*/  STL.128 [R1+0xc40], R200 ;  /* 0x000c40c801007387 */ /* 0x004fe80000100c00 */
[----:B------:R1:W-:Y:S04]  /*20ce0*/  STL.128 [R1+0xba0], R160 ;  /* 0x000ba0a001007387 */ /* 0x0003e80000100c00 */
[----:B------:R2:W-:Y:S01]  /*20cf0*/  STL.128 [R1+0xbf0], R180 ;  /* 0x000bf0b401007387 */ /* 0x0005e20000100c00 */
[----:B0-----:R-:W-:-:S03]  /*20d00*/  IMAD.MOV.U32 R123, RZ, RZ, R117 ;  /* 0x000000ffff7b7224 */ /* 0x001fc600078e0075 */
[----:B------:R0:W-:Y:S01]  /*20d10*/  STL.128 [R1+0xbb0], R164 ;  /* 0x000bb0a401007387 */ /* 0x0001e20000100c00 */
[----:B------:R-:W-:Y:S02]  /*20d20*/  IMAD.MOV.U32 R124, RZ, RZ, R156 ;  /* 0x000000ffff7c7224 */ /* 0x000fe400078e009c */
[----:B------:R-:W-:Y:S01]  /*20d30*/  IMAD.MOV.U32 R125, RZ, RZ, R157 ;  /* 0x000000ffff7d7224 */ /* 0x000fe200078e009d */
[----:B------:R-:W4:Y:S01]  /*20d40*/  LDL.LU.128 R20, [R1+0xcc0] ;  /* 0x000cc00001147983 */ /* 0x000f220000300c00 */
[----:B------:R-:W-:Y:S02]  /*20d50*/  IMAD.MOV.U32 R126, RZ, RZ, R158 ;  /* 0x000000ffff7e7224 */ /* 0x000fe400078e009e */
[----:B------:R-:W-:Y:S01]  /*20d60*/  IMAD.MOV.U32 R127, RZ, RZ, R159 ;  /* 0x000000ffff7f7224 */ /* 0x000fe200078e009f */
[----:B-1----:R-:W4:Y:S01]  /*20d70*/  LDL.LU.128 R160, [R1+0xba0] ;  /* 0x000ba00001a07983 */ /* 0x002f220000300c00 */
[----:B------:R-:W-:Y:S02]  /*20d80*/  IMAD.MOV.U32 R128, RZ, RZ, R227 ;  /* 0x000000ffff807224 */ /* 0x000fe400078e00e3 */
[----:B------:R-:W-:Y:S01]  /*20d90*/  IMAD.MOV.U32 R129, RZ, RZ, R225 ;  /* 0x000000ffff817224 */ /* 0x000fe200078e00e1 */
[----:B------:R-:W-:Y:S01]  /*20da0*/  STL [R1+0xc60], R208 ;  /* 0x000c60d001007387 */ /* 0x000fe20000100800 */
[----:B------:R-:W-:-:S02]  /*20db0*/  IMAD.MOV.U32 R130, RZ, RZ, R224 ;  /* 0x000000ffff827224 */ /* 0x000fc400078e00e0 */
[----:B------:R-:W-:Y:S01]  /*20dc0*/  IMAD.MOV.U32 R131, RZ, RZ, R223 ;  /* 0x000000ffff837224 */ /* 0x000fe200078e00df */
[----:B------:R-:W-:Y:S01]  /*20dd0*/  STL.128 [R1+0xc50], R204 ;  /* 0x000c50cc01007387 */ /* 0x000fe20000100c00 */
[----:B------:R-:W-:Y:S02]  /*20de0*/  IMAD.MOV.U32 R132, RZ, RZ, R222 ;  /* 0x000000ffff847224 */ /* 0x000fe400078e00de */
[----:B------:R-:W-:Y:S01]  /*20df0*/  IMAD.MOV.U32 R133, RZ, RZ, R209 ;  /* 0x000000ffff857224 */ /* 0x000fe200078e00d1 */
[----:B------:R-:W4:Y:S01]  /*20e00*/  LDL.LU.128 R16, [R1+0xcb0] ;  /* 0x000cb00001107983 */ /* 0x000f220000300c00 */
[----:B------:R-:W-:Y:S02]  /*20e10*/  IMAD.MOV.U32 R134, RZ, RZ, R210 ;  /* 0x000000ffff867224 */ /* 0x000fe400078e00d2 */
[----:B------:R-:W-:Y:S01]  /*20e20*/  IMAD.MOV.U32 R135, RZ, RZ, R211 ;  /* 0x000000ffff877224 */ /* 0x000fe200078e00d3 */
[----:B------:R-:W4:Y:S01]  /*20e30*/  LDL.LU.128 R12, [R1+0xca0] ;  /* 0x000ca000010c7983 */ /* 0x000f220000300c00 */
[----:B------:R-:W-:-:S02]  /*20e40*/  IMAD.MOV.U32 R136, RZ, RZ, R212 ;  /* 0x000000ffff887224 */ /* 0x000fc400078e00d4 */
[----:B------:R-:W-:Y:S01]  /*20e50*/  IMAD.MOV.U32 R137, RZ, RZ, R213 ;  /* 0x000000ffff897224 */ /* 0x000fe200078e00d5 */
[----:B------:R-:W4:Y:S01]  /*20e60*/  LDL.LU.64 R4, [R1+0xc80] ;  /* 0x000c800001047983 */ /* 0x000f220000300a00 */
[----:B------:R-:W-:Y:S02]  /*20e70*/  IMAD.MOV.U32 R138, RZ, RZ, R214 ;  /* 0x000000ffff8a7224 */ /* 0x000fe400078e00d6 */
[----:B------:R-:W-:Y:S01]  /*20e80*/  IMAD.MOV.U32 R139, RZ, RZ, R215 ;  /* 0x000000ffff8b7224 */ /* 0x000fe200078e00d7 */
[----:B------:R-:W4:Y:S01]  /*20e90*/  LDL.LU R6, [R1+0xc78] ;  /* 0x000c780001067983 */ /* 0x000f220000300800 */
[----:B------:R-:W-:Y:S02]  /*20ea0*/  IMAD.MOV.U32 R140, RZ, RZ, R221 ;  /* 0x000000ffff8c7224 */ /* 0x000fe400078e00dd */
[----:B------:R-:W-:Y:S01]  /*20eb0*/  IMAD.MOV.U32 R141, RZ, RZ, R220 ;  /* 0x000000ffff8d7224 */ /* 0x000fe200078e00dc */
[----:B------:R-:W4:Y:S01]  /*20ec0*/  LDL.LU R7, [R1+0xc74] ;  /* 0x000c740001077983 */ /* 0x000f220000300800 */
        /* <DEDUP_REMOVED lines=10> */
[----:B--2---:R-:W2:Y:S01]  /*20f70*/  LDL.LU.128 R180, [R1+0xbf0] ;  /* 0x000bf00001b47983 */ /* 0x004ea20000300c00 */
[----:B------:R-:W-:-:S03]  /*20f80*/  IMAD.MOV.U32 R119, RZ, RZ, R113 ;  /* 0x000000ffff777224 */ /* 0x000fc600078e0071 */
[----:B0-----:R-:W2:Y:S01]  /*20f90*/  LDL.LU.128 R164, [R1+0xbb0] ;  /* 0x000bb00001a47983 */ /* 0x001ea20000300c00 */
[----:B------:R-:W-:Y:S02]  /*20fa0*/  IMAD.MOV.U32 R118, RZ, RZ, R112 ;  /* 0x000000ffff767224 */ /* 0x000fe400078e0070 */
[----:B------:R-:W-:Y:S02]  /*20fb0*/  IMAD.MOV.U32 R122, RZ, RZ, R116 ;  /* 0x000000ffff7a7224 */ /* 0x000fe400078e0074 */
[----:B------:R-:W-:Y:S02]  /*20fc0*/  IMAD.MOV.U32 R121, RZ, RZ, R115 ;  /* 0x000000ffff797224 */ /* 0x000fe400078e0073 */
[----:B------:R-:W-:Y:S02]  /*20fd0*/  IMAD.MOV.U32 R120, RZ, RZ, R114 ;  /* 0x000000ffff787224 */ /* 0x000fe400078e0072 */
[----:B---3--:R-:W-:Y:S02]  /*20fe0*/  IMAD.MOV.U32 R117, RZ, RZ, R111 ;  /* 0x000000ffff757224 */ /* 0x008fe400078e006f */
[----:B------:R-:W-:-:S02]  /*20ff0*/  IMAD.MOV.U32 R116, RZ, RZ, R110 ;  /* 0x000000ffff747224 */ /* 0x000fc400078e006e */
[----:B------:R-:W-:Y:S02]  /*21000*/  IMAD.MOV.U32 R115, RZ, RZ, R109 ;  /* 0x000000ffff737224 */ /* 0x000fe400078e006d */
[----:B------:R-:W-:Y:S02]  /*21010*/  IMAD.MOV.U32 R114, RZ, RZ, R108 ;  /* 0x000000ffff727224 */ /* 0x000fe400078e006c */
[----:B----4-:R-:W-:Y:S02]  /*21020*/  IMAD.MOV.U32 R113, RZ, RZ, R107 ;  /* 0x000000ffff717224 */ /* 0x010fe400078e006b */
        /* <DEDUP_REMOVED lines=88> */
[----:B------:R-:W-:-:S06]  /*215b0*/  IMAD.MOV.U32 R27, RZ, RZ, R205 ;  /* 0x000000ffff1b7224 */ /* 0x000fcc00078e00cd */
[----:B------:R-:W-:-:S06]  /*215c0*/  WARPGROUP.ARRIVE ;  /* 0x00000000000079c5 */ /* 0x000fcc0000000000 */
[----:B------:R-:W-:Y:S03]  /*215d0*/  HGMMA.64x256x16.F32.BF16 R24, R152, gdesc[UR4].tnspB, R24, gsb0 ;  /* 0x43e0000498187df0 */ /* 0x000fe60008001818 */
[----:B------:R-:W-:Y:S02]  /*215e0*/  WARPGROUP.DEPBAR.LE gsb0, 0x0 ;  /* 0x00008000000079c5 */ /* 0x000fe40000010000 */
[----:B------:R0:W-:Y:S04]  /*215f0*/  STL.128 [R1+0xae0], R104 ;  /* 0x000ae06801007387 */ /* 0x0001e80000100c00 */
[----:B0-----:R-:W3:Y:S04]  /*21600*/  LDL.LU.128 R104, [R1+0xae0] ;  /* 0x000ae00001687983 */ /* 0x001ee80000300c00 */
[----:B------:R0:W-:Y:S04]  /*21610*/  STL.128 [R1+0xb10], R116 ;  /* 0x000b107401007387 */ /* 0x0001e80000100c00 */
[----:B------:R1:W-:Y:S04]  /*21620*/  STL.128 [R1+0xb40], R128 ;  /* 0x000b408001007387 */ /* 0x0003e80000100c00 */
[----:B------:R4:W-:Y:S04]  /*21630*/  STL.128 [R1+0xb30], R124 ;  /* 0x000b307c01007387 */ /* 0x0009e80000100c00 */
[----:B0-----:R-:W2:Y:S04]  /*21640*/  LDL.LU.128 R116, [R1+0xb10] ;  /* 0x000b100001747983 */ /* 0x001ea80000300c00 */
[----:B------:R0:W-:Y:S04]  /*21650*/  STL.128 [R1+0xb20], R120 ;  /* 0x000b207801007387 */ /* 0x0001e80000100c00 */
[----:B-1----:R-:W2:Y:S04]  /*21660*/  LDL.LU.128 R128, [R1+0xb40] ;  /* 0x000b400001807983 */ /* 0x002ea80000300c00 */
[----:B----4-:R-:W4:Y:S04]  /*21670*/  LDL.LU.128 R124, [R1+0xb30] ;  /* 0x000b3000017c7983 */ /* 0x010f280000300c00 */
[----:B0-----:R-:W4:Y:S04]  /*21680*/  LDL.LU.128 R120, [R1+0xb20] ;  /* 0x000b200001787983 */ /* 0x001f280000300c00 */
[----:B------:R0:W-:Y:S04]  /*21690*/  STL.128 [R1+0xb90], R148 ;  /* 0x000b909401007387 */ /* 0x0001e80000100c00 */
[----:B------:R1:W-:Y:S04]  /*216a0*/  STL.128 [R1+0x900], R44 ;  /* 0x0009002c01007387 */ /* 0x0003e80000100c00 */
[----:B------:R1:W-:Y:S04]  /*216b0*/  STL.128 [R1+0xb80], R144 ;  /* 0x000b809001007387 */ /* 0x0003e80000100c00 */
[----:B------:R1:W-:Y:S04]  /*216c0*/  STL.128 [R1+0xb70], R140 ;  /* 0x000b708c01007387 */ /* 0x0003e80000100c00 */
[----:B0-----:R-:W4:Y:S04]  /*216d0*/  LDL.LU.128 R148, [R1+0xb90] ;  /* 0x000b900001947983 */ /* 0x001f280000300c00 */
[----:B-1----:R-:W4:Y:S04]  /*216e0*/  LDL.LU.128 R44, [R1+0x900] ;  /* 0x00090000012c7983 */ /* 0x002f280000300c00 */
[----:B------:R0:W-:Y:S04]  /*216f0*/  STL.128 [R1+0xb60], R136 ;  /* 0x000b608801007387 */ /* 0x0001e80000100c00 */
[----:B------:R-:W4:Y:S04]  /*21700*/  LDL.LU.128 R144, [R1+0xb80] ;  /* 0x000b800001907983 */ /* 0x000f280000300c00 */
[----:B------:R-:W4:Y:S04]  /*21710*/  LDL.LU.128 R140, [R1+0xb70] ;  /* 0x000b7000018c7983 */ /* 0x000f280000300c00 */
[----:B------:R1:W-:Y:S04]  /*21720*/  STL.128 [R1+0xb00], R112 ;  /* 0x000b007001007387 */ /* 0x0003e80000100c00 */
[----:B0-----:R-:W4:Y:S04]  /*21730*/  LDL.LU.128 R136, [R1+0xb60] ;  /* 0x000b600001887983 */ /* 0x001f280000300c00 */
[----:B------:R0:W-:Y:S04]  /*21740*/  STL.128 [R1+0xaf0], R108 ;  /* 0x000af06c01007387 */ /* 0x0001e80000100c00 */
[----:B------:R0:W-:Y:S04]  /*21750*/  STL.128 [R1+0xad0], R100 ;  /* 0x000ad06401007387 */ /* 0x0001e80000100c00 */
[----:B------:R0:W-:Y:S04]  /*21760*/  STL.128 [R1+0xb50], R132 ;  /* 0x000b508401007387 */ /* 0x0001e80000100c00 */
[----:B-1----:R-:W4:Y:S04]  /*21770*/  LDL.LU.128 R112, [R1+0xb00] ;  /* 0x000b000001707983 */ /* 0x002f280000300c00 */
[----:B0-----:R-:W4:Y:S04]  /*21780*/  LDL.LU.128 R108, [R1+0xaf0] ;  /* 0x000af000016c7983 */ /* 0x001f280000300c00 */
[----:B------:R-:W4:Y:S04]  /*21790*/  LDL.LU.128 R100, [R1+0xad0] ;  /* 0x000ad00001647983 */ /* 0x000f280000300c00 */
[----:B------:R-:W4:Y:S04]  /*217a0*/  LDL.LU.128 R132, [R1+0xb50] ;  /* 0x000b500001847983 */ /* 0x000f280000300c00 */
[----:B------:R0:W-:Y:S04]  /*217b0*/  STL.128 [R1+0x930], R56 ;  /* 0x0009303801007387 */ /* 0x0001e80000100c00 */
[----:B------:R1:W-:Y:S04]  /*217c0*/  STL.128 [R1+0x920], R52 ;  /* 0x0009203401007387 */ /* 0x0003e80000100c00 */
[----:B------:R1:W-:Y:S04]  /*217d0*/  STL.128 [R1+0x910], R48 ;  /* 0x0009103001007387 */ /* 0x0003e80000100c00 */
[----:B0-----:R-:W4:Y:S04]  /*217e0*/  LDL.LU.128 R56, [R1+0x930] ;  /* 0x0009300001387983 */ /* 0x001f280000300c00 */
[----:B-1----:R-:W4:Y:S04]  /*217f0*/  LDL.LU.128 R52, [R1+0x920] ;  /* 0x0009200001347983 */ /* 0x002f280000300c00 */
[----:B------:R-:W4:Y:S04]  /*21800*/  LDL.LU.128 R48, [R1+0x910] ;  /* 0x0009100001307983 */ /* 0x000f280000300c00 */
[----:B---3--:R0:W-:Y:S04]  /*21810*/  STL.128 [R1+0x9f0], R104 ;  /* 0x0009f06801007387 */ /* 0x0081e80000100c00 */
[----:B0-----:R-:W3:Y:S04]  /*21820*/  LDL.LU.128 R104, [R1+0x9f0] ;  /* 0x0009f00001687983 */ /* 0x001ee80000300c00 */
[----:B--2---:R0:W-:Y:S04]  /*21830*/  STL.128 [R1+0xa20], R116 ;  /* 0x000a207401007387 */ /* 0x0041e80000100c00 */
[----:B------:R1:W-:Y:S04]  /*21840*/  STL.128 [R1+0xa50], R128 ;  /* 0x000a508001007387 */ /* 0x0003e80000100c00 */
[----:B0-----:R-:W2:Y:S04]  /*21850*/  LDL.LU.128 R116, [R1+0xa20] ;  /* 0x000a200001747983 */ /* 0x001ea80000300c00 */
[----:B----4-:R0:W-:Y:S04]  /*21860*/  STL.128 [R1+0xa40], R124 ;  /* 0x000a407c01007387 */ /* 0x0101e80000100c00 */
[----:B------:R4:W-:Y:S04]  /*21870*/  STL.128 [R1+0xa30], R120 ;  /* 0x000a307801007387 */ /* 0x0009e80000100c00 */
[----:B-1----:R-:W2:Y:S04]  /*21880*/  LDL.LU.128 R128, [R1+0xa50] ;  /* 0x000a500001807983 */ /* 0x002ea80000300c00 */
[----:B0-----:R-:W2:Y:S04]  /*21890*/  LDL.LU.128 R124, [R1+0xa40] ;  /* 0x000a4000017c7983 */ /* 0x001ea80000300c00 */
[----:B----4-:R-:W4:Y:S01]  /*218a0*/  LDL.LU.128 R120, [R1+0xa30] ;  /* 0x000a300001787983 */ /* 0x010f220000300c00 */
[----:B------:R-:W-:-:S02]  /*218b0*/  IMAD.MOV.U32 R8, RZ, RZ, R35 ;  /* 0x000000ffff087224 */ /* 0x000fc400078e0023 */
[----:B------:R-:W-:Y:S02]  /*218c0*/  IMAD.MOV.U32 R9, RZ, RZ, R34 ;  /* 0x000000ffff097224 */ /* 0x000fe400078e0022 */
[----:B------:R-:W-:Y:S02]  /*218d0*/  IMAD.MOV.U32 R200, RZ, RZ, R156 ;  /* 0x000000ffffc87224 */ /* 0x000fe400078e009c */
[----:B------:R-:W-:Y:S02]  /*218e0*/  IMAD.MOV.U32 R201, RZ, RZ, R157 ;  /* 0x000000ffffc97224 */ /* 0x000fe400078e009d */
[----:B------:R-:W-:Y:S02]  /*218f0*/  IMAD.MOV.U32 R202, RZ, RZ, R158 ;  /* 0x000000ffffca7224 */ /* 0x000fe400078e009e */
[----:B------:R-:W-:-:S05]  /*21900*/  IMAD.MOV.U32 R203, RZ, RZ, R159 ;  /* 0x000000ffffcb7224 */ /* 0x000fca00078e009f */
[----:B------:R0:W-:Y:S04]  /*21910*/  STL.128 [R1+0x3d0], R200 ;  /* 0x0003d0c801007387 */ /* 0x0001e80000100c00 */
[----:B0-----:R-:W4:Y:S01]  /*21920*/  LDL.LU.128 R200, [R1+0xc40] ;  /* 0x000c400001c87983 */ /* 0x001f220000300c00 */
[----:B------:R-:W-:Y:S02]  /*21930*/  IMAD.MOV.U32 R204, RZ, RZ, R227 ;  /* 0x000000ffffcc7224 */ /* 0x000fe400078e00e3 */
[----:B------:R-:W-:Y:S02]  /*21940*/  IMAD.MOV.U32 R205, RZ, RZ, R225 ;  /* 0x000000ffffcd7224 */ /* 0x000fe400078e00e1 */
[----:B------:R-:W-:Y:S02]  /*21950*/  IMAD.MOV.U32 R206, RZ, RZ, R224 ;  /* 0x000000ffffce7224 */ /* 0x000fe400078e00e0 */
[----:B------:R-:W-:-:S02]  /*21960*/  IMAD.MOV.U32 R207, RZ, RZ, R223 ;  /* 0x000000ffffcf7224 */ /* 0x000fc400078e00df */
[----:B------:R-:W-:Y:S01]  /*21970*/  IMAD.MOV.U32 R208, RZ, RZ, R222 ;  /* 0x000000ffffd07224 */ /* 0x000fe200078e00de */
[----:B------:R-:W-:Y:S04]  /*21980*/  STL.128 [R1+0xaa0], R148 ;  /* 0x000aa09401007387 */ /* 0x000fe80000100c00 */
[----:B------:R0:W-:Y:S04]  /*21990*/  STL.128 [R1+0x3e0], R204 ;  /* 0x0003e0cc01007387 */ /* 0x0001e80000100c00 */
[----:B------:R1:W-:Y:S04]  /*219a0*/  STL.128 [R1+0x3f0], R208 ;  /* 0x0003f0d001007387 */ /* 0x0003e80000100c00 */
[----:B------:R1:W-:Y:S04]  /*219b0*/  STL.128 [R1+0x9d0], R96 ;  /* 0x0009d06001007387 */ /* 0x0003e80000100c00 */
[----:B------:R1:W-:Y:S04]  /*219c0*/  STL.128 [R1+0x980], R76 ;  /* 0x0009804c01007387 */ /* 0x0003e80000100c00 */
[----:B0-----:R-:W4:Y:S04]  /*219d0*/  LDL.LU.128 R204, [R1+0xc50] ;  /* 0x000c500001cc7983 */ /* 0x001f280000300c00 */
[----:B-1----:R-:W4:Y:S04]  /*219e0*/  LDL.LU R208, [R1+0xc60] ;  /* 0x000c600001d07983 */ /* 0x002f280000300800 */
[----:B------:R-:W4:Y:S04]  /*219f0*/  LDL.LU.128 R148, [R1+0xaa0] ;  /* 0x000aa00001947983 */ /* 0x000f280000300c00 */
[----:B------:R-:W4:Y:S04]  /*21a00*/  LDL.LU.128 R96, [R1+0x9d0] ;  /* 0x0009d00001607983 */ /* 0x000f280000300c00 */
[----:B------:R-:W4:Y:S04]  /*21a10*/  LDL.LU.128 R76, [R1+0x980] ;  /* 0x00098000014c7983 */ /* 0x000f280000300c00 */
[----:B------:R0:W-:Y:S04]  /*21a20*/  STL.128 [R1+0xa90], R144 ;  /* 0x000a909001007387 */ /* 0x0001e80000100c00 */
        /* <DEDUP_REMOVED lines=22> */
[----:B------:R-:W4:Y:S04]  /*21b90*/  LDL.LU.128 R40, [R1+0x8f0] ;  /* 0x0008f00001287983 */ /* 0x000f280000300c00 */
[----:B------:R-:W4:Y:S04]  /*21ba0*/  LDL.LU.128 R36, [R1+0x8e0] ;  /* 0x0008e00001247983 */ /* 0x000f280000300c00 */
[----:B0-----:R-:W4:Y:S04]  /*21bb0*/  LDL.LU.128 R60, [R1+0x940] ;  /* 0x00094000013c7983 */ /* 0x001f280000300c00 */
[----:B---3--:R0:W-:Y:S02]  /*21bc0*/  STL.128 [R1+0x770], R104 ;  /* 0x0007706801007387 */ /* 0x0081e40000100c00 */
[----:B0-----:R-:W-:-:S02]  /*21bd0*/  IMAD.MOV.U32 R106, RZ, RZ, R9 ;  /* 0x000000ffff6a7224 */ /* 0x001fc400078e0009 */
[----:B------:R-:W-:Y:S02]  /*21be0*/  IMAD.MOV.U32 R107, RZ, RZ, R8 ;  /* 0x000000ffff6b7224 */ /* 0x000fe400078e0008 */
[----:B------:R-:W3:Y:S04]  /*21bf0*/  LDL.64 R8, [R1+0x220] ;  /* 0x0002200001087983 */ /* 0x000ee80000100a00 */
[----:B--2---:R0:W-:Y:S04]  /*21c00*/  STL.128 [R1+0x7a0], R116 ;  /* 0x0007a07401007387 */ /* 0x0041e80000100c00 */
[----:B------:R-:W-:Y:S04]  /*21c10*/  STL.128 [R1+0x700], R24 ;  /* 0x0007001801007387 */ /* 0x000fe80000100c00 */
[----:B------:R1:W-:Y:S01]  /*21c20*/  STL.128 [R1+0x7d0], R128 ;  /* 0x0007d08001007387 */ /* 0x0003e20000100c00 */
[----:B0-----:R-:W-:-:S02]  /*21c30*/  IMAD.MOV.U32 R119, RZ, RZ, R47 ;  /* 0x000000ffff777224 */ /* 0x001fc400078e002f */
[----:B------:R-:W-:Y:S02]  /*21c40*/  IMAD.MOV.U32 R118, RZ, RZ, R46 ;  /* 0x000000ffff767224 */ /* 0x000fe400078e002e */
[----:B------:R-:W-:Y:S01]  /*21c50*/  IMAD.MOV.U32 R117, RZ, RZ, R45 ;  /* 0x000000ffff757224 */ /* 0x000fe200078e002d */
[----:B------:R0:W-:Y:S01]  /*21c60*/  STL.128 [R1+0x7c0], R124 ;  /* 0x0007c07c01007387 */ /* 0x0001e20000100c00 */
[----:B------:R-:W-:-:S03]  /*21c70*/  IMAD.MOV.U32 R116, RZ, RZ, R44 ;  /* 0x000000ffff747224 */ /* 0x000fc600078e002c */
[----:B----4-:R-:W-:Y:S04]  /*21c80*/  STL.128 [R1+0x7b0], R120 ;  /* 0x0007b07801007387 */ /* 0x010fe80000100c00 */
[----:B------:R2:W-:Y:S01]  /*21c90*/  STL.128 [R1+0x290], R116 ;  /* 0x0002907401007387 */ /* 0x0005e20000100c00 */
[----:B-1----:R-:W-:Y:S02]  /*21ca0*/  IMAD.MOV.U32 R131, RZ, RZ, R59 ;  /* 0x000000ffff837224 */ /* 0x002fe400078e003b */
[----:B------:R-:W-:Y:S01]  /*21cb0*/  IMAD.MOV.U32 R130, RZ, RZ, R58 ;  /* 0x000000ffff827224 */ /* 0x000fe200078e003a */
[----:B------:R-:W4:Y:S01]  /*21cc0*/  LDL.LU.128 R24, [R1+0x700] ;  /* 0x0007000001187983 */ /* 0x000f220000300c00 */
[----:B------:R-:W-:Y:S02]  /*21cd0*/  IMAD.MOV.U32 R129, RZ, RZ, R57 ;  /* 0x000000ffff817224 */ /* 0x000fe400078e0039 */
[----:B------:R-:W-:-:S02]  /*21ce0*/  IMAD.MOV.U32 R128, RZ, RZ, R56 ;  /* 0x000000ffff807224 */ /* 0x000fc400078e0038 */
[----:B0-----:R-:W-:Y:S02]  /*21cf0*/  IMAD.MOV.U32 R127, RZ, RZ, R55 ;  /* 0x000000ffff7f7224 */ /* 0x001fe400078e0037 */
[----:B------:R-:W-:Y:S02]  /*21d00*/  IMAD.MOV.U32 R126, RZ, RZ, R54 ;  /* 0x000000ffff7e7224 */ /* 0x000fe400078e0036 */
[----:B------:R-:W-:Y:S01]  /*21d10*/  IMAD.MOV.U32 R125, RZ, RZ, R53 ;  /* 0x000000ffff7d7224 */ /* 0x000fe200078e0035 */
[----:B--2---:R-:W2:Y:S01]  /*21d20*/  LDL.LU.128 R116, [R1+0x7a0] ;  /* 0x0007a00001747983 */ /* 0x004ea20000300c00 */
[----:B------:R-:W-:Y:S02]  /*21d30*/  IMAD.MOV.U32 R123, RZ, RZ, R51 ;  /* 0x000000ffff7b7224 */ /* 0x000fe400078e0033 */
[----:B------:R-:W-:Y:S02]  /*21d40*/  IMAD.MOV.U32 R122, RZ, RZ, R50 ;  /* 0x000000ffff7a7224 */ /* 0x000fe400078e0032 */
[----:B------:R-:W-:-:S02]  /*21d50*/  IMAD.MOV.U32 R121, RZ, RZ, R49 ;  /* 0x000000ffff797224 */ /* 0x000fc400078e0031 */
[----:B------:R-:W-:Y:S02]  /*21d60*/  IMAD.MOV.U32 R120, RZ, RZ, R48 ;  /* 0x000000ffff787224 */ /* 0x000fe400078e0030 */
[----:B------:R-:W-:Y:S01]  /*21d70*/  IMAD.MOV.U32 R124, RZ, RZ, R52 ;  /* 0x000000ffff7c7224 */ /* 0x000fe200078e0034 */
        /* <DEDUP_REMOVED lines=9> */
[----:B------:R1:W-:Y:S04]  /*21e10*/  STL.128 [R1+0xc20], R192 ;  /* 0x000c20c001007387 */ /* 0x0003e80000100c00 */
[----:B------:R1:W-:Y:S04]  /*21e20*/  STL.128 [R1+0xbd0], R172 ;  /* 0x000bd0ac01007387 */ /* 0x0003e80000100c00 */
[----:B0-----:R-:W4:Y:S04]  /*21e30*/  LDL.LU.128 R184, [R1+0xc00] ;  /* 0x000c000001b87983 */ /* 0x001f280000300c00 */
[----:B------:R0:W-:Y:S04]  /*21e40*/  STL.128 [R1+0xc10], R188 ;  /* 0x000c10bc01007387 */ /* 0x0001e80000100c00 */
[----:B-1----:R-:W4:Y:S04]  /*21e50*/  LDL.LU.128 R192, [R1+0xc20] ;  /* 0x000c200001c07983 */ /* 0x002f280000300c00 */
[----:B------:R-:W4:Y:S04]  /*21e60*/  LDL.LU.128 R172, [R1+0xbd0] ;  /* 0x000bd00001ac7983 */ /* 0x000f280000300c00 */
[----:B------:R1:W-:Y:S04]  /*21e70*/  STL.128 [R1+0xbc0], R168 ;  /* 0x000bc0a801007387 */ /* 0x0003e80000100c00 */
[----:B0-----:R-:W4:Y:S04]  /*21e80*/  LDL.LU.128 R188, [R1+0xc10] ;  /* 0x000c100001bc7983 */ /* 0x001f280000300c00 */
[----:B------:R0:W-:Y:S04]  /*21e90*/  STL.128 [R1+0x9c0], R92 ;  /* 0x0009c05c01007387 */ /* 0x0001e80000100c00 */
[----:B------:R0:W-:Y:S04]  /*21ea0*/  STL.128 [R1+0xac0], R160 ;  /* 0x000ac0a001007387 */ /* 0x0001e80000100c00 */
[----:B-1----:R-:W4:Y:S04]  /*21eb0*/  LDL.LU.128 R168, [R1+0xbc0] ;  /* 0x000bc00001a87983 */ /* 0x002f280000300c00 */
[----:B------:R1:W-:Y:S04]  /*21ec0*/  STL.128 [R1+0xbe0], R176 ;  /* 0x000be0b001007387 */ /* 0x0003e80000100c00 */
[----:B0-----:R-:W4:Y:S01]  /*21ed0*/  LDL.LU.128 R92, [R1+0x9c0] ;  /* 0x0009c000015c7983 */ /* 0x001f220000300c00 */
[----:B------:R-:W-:-:S03]  /*21ee0*/  IMAD.MOV.U32 R160, RZ, RZ, R200 ;  /* 0x000000ffffa07224 */ /* 0x000fc600078e00c8 */
[----:B------:R0:W-:Y:S01]  /*21ef0*/  STL.128 [R1+0x9b0], R88 ;  /* 0x0009b05801007387 */ /* 0x0001e20000100c00 */
[----:B------:R-:W-:Y:S02]  /*21f00*/  IMAD.MOV.U32 R161, RZ, RZ, R183 ;  /* 0x000000ffffa17224 */ /* 0x000fe400078e00b7 */
[----:B------:R-:W-:Y:S01]  /*21f10*/  IMAD.MOV.U32 R162, RZ, RZ, R182 ;  /* 0x000000ffffa27224 */ /* 0x000fe200078e00b6 */
[----:B------:R0:W-:Y:S01]  /*21f20*/  STL.128 [R1+0x6f0], R20 ;  /* 0x0006f01401007387 */ /* 0x0001e20000100c00 */
[----:B------:R-:W-:-:S03]  /*21f30*/  IMAD.MOV.U32 R163, RZ, RZ, R166 ;  /* 0x000000ffffa37224 */ /* 0x000fc600078e00a6 */
[----:B-1----:R-:W4:Y:S04]  /*21f40*/  LDL.LU.128 R176, [R1+0xbe0] ;  /* 0x000be00001b07983 */ /* 0x002f280000300c00 */
[----:B------:R1:W-:Y:S04]  /*21f50*/  STL.128 [R1+0x430], R160 ;  /* 0x000430a001007387 */ /* 0x0003e80000100c00 */
[----:B0-----:R-:W4:Y:S04]  /*21f60*/  LDL.LU.128 R88, [R1+0x9b0] ;  /* 0x0009b00001587983 */ /* 0x001f280000300c00 */
[----:B------:R-:W4:Y:S01]  /*21f70*/  LDL.LU.128 R20, [R1+0x6f0] ;  /* 0x0006f00001147983 */ /* 0x000f220000300c00 */
[----:B------:R-:W-:-:S03]  /*21f80*/  IMAD.MOV.U32 R152, RZ, RZ, R208 ;  /* 0x000000ffff987224 */ /* 0x000fc600078e00d0 */
[----:B------:R0:W-:Y:S04]  /*21f90*/  STL.128 [R1+0x6e0], R16 ;  /* 0x0006e01001007387 */ /* 0x0001e80000100c00 */
[----:B-1----:R-:W4:Y:S01]  /*21fa0*/  LDL.LU.128 R160, [R1+0xac0] ;  /* 0x000ac00001a07983 */ /* 0x002f220000300c00 */
[----:B------:R-:W-:Y:S02]  /*21fb0*/  IMAD.MOV.U32 R153, RZ, RZ, R207 ;  /* 0x000000ffff997224 */ /* 0x000fe400078e00cf */
[----:B------:R-:W-:Y:S02]  /*21fc0*/  IMAD.MOV.U32 R154, RZ, RZ, R206 ;  /* 0x000000ffff9a7224 */ /* 0x000fe400078e00ce */
[----:B------:R-:W-:Y:S01]  /*21fd0*/  IMAD.MOV.U32 R155, RZ, RZ, R205 ;  /* 0x000000ffff9b7224 */ /* 0x000fe200078e00cd */
[----:B------:R1:W-:Y:S01]  /*21fe0*/  STL.128 [R1+0x820], R148 ;  /* 0x0008209401007387 */ /* 0x0003e20000100c00 */
[----:B------:R-:W-:-:S03]  /*21ff0*/  IMAD.MOV.U32 R217, RZ, RZ, 0x1 ;  /* 0x00000001ffd97424 */ /* 0x000fc600078e00ff */
[----:B------:R1:W-:Y:S04]  /*22000*/  STL.128 [R1+0x750], R96 ;  /* 0x0007506001007387 */ /* 0x0003e80000100c00 */
[----:B0-----:R-:W4:Y:S04]  /*22010*/  LDL.LU.128 R16, [R1+0x6e0] ;  /* 0x0006e00001107983 */ /* 0x001f280000300c00 */
[----:B------:R0:W-:Y:S01]  /*22020*/  STL.128 [R1+0xab0], R152 ;  /* 0x000ab09801007387 */ /* 0x0001e20000100c00 */
[----:B-1----:R-:W-:-:S03]  /*22030*/  IMAD.MOV.U32 R151, RZ, RZ, R79 ;  /* 0x000000ffff977224 */ /* 0x002fc600078e004f */
[----:B------:R1:W-:Y:S01]  /*22040*/  STL.128 [R1+0x6d0], R12 ;  /* 0x0006d00c01007387 */ /* 0x0003e20000100c00 */
[----:B------:R-:W-:Y:S02]  /*22050*/  IMAD.MOV.U32 R150, RZ, RZ, R78 ;  /* 0x000000ffff967224 */ /* 0x000fe400078e004e */
[----:B------:R-:W-:Y:S01]  /*22060*/  IMAD.MOV.U32 R149, RZ, RZ, R77 ;  /* 0x000000ffff957224 */ /* 0x000fe200078e004d */
[----:B------:R-:W4:Y:S01]  /*22070*/  LDL.LU.128 R96, [R1+0x750] ;  /* 0x0007500001607983 */ /* 0x000f220000300c00 */
[----:B------:R-:W-:-:S03]  /*22080*/  IMAD.MOV.U32 R148, RZ, RZ, R76 ;  /* 0x000000ffff947224 */ /* 0x000fc600078e004c */
[----:B------:R3:W-:Y:S04]  /*22090*/  STL.128 [R1+0x990], R80 ;  /* 0x0009905001007387 */ /* 0x0007e80000100c00 */
[----:B0-----:R-:W4:Y:S04]  /*220a0*/  LDL.LU.128 R152, [R1+0xab0] ;  /* 0x000ab00001987983 */ /* 0x001f280000300c00 */
[----:B-1----:R-:W4:Y:S04]  /*220b0*/  LDL.LU.128 R12, [R1+0x6d0] ;  /* 0x0006d000010c7983 */ /* 0x002f280000300c00 */
[----:B---3--:R0:W-:Y:S04]  /*220c0*/  STL.128 [R1+0x6c0], R8 ;  /* 0x0006c00801007387 */ /* 0x0081e80000100c00 */
[----:B------:R1:W-:Y:S04]  /*220d0*/  STL.128 [R1+0x9a0], R84 ;  /* 0x0009a05401007387 */ /* 0x0003e80000100c00 */
[----:B------:R-:W3:Y:S04]  /*220e0*/  LDL.LU.128 R80, [R1+0x990] ;  /* 0x0009900001507983 */ /* 0x000ee80000300c00 */
[----:B------:R1:W-:Y:S04]  /*220f0*/  STL.128 [R1+0x810], R144 ;  /* 0x0008109001007387 */ /* 0x0003e80000100c00 */
[----:B0-----:R-:W3:Y:S04]  /*22100*/  LDL.LU.128 R8, [R1+0x6c0] ;  /* 0x0006c00001087983 */ /* 0x001ee80000300c00 */
[----:B------:R0:W-:Y:S04]  /*22110*/  STL.128 [R1+0x800], R140 ;  /* 0x0008008c01007387 */ /* 0x0001e80000100c00 */
[----:B------:R0:W-:Y:S01]  /*22120*/  STL.128 [R1+0x7f0], R136 ;  /* 0x0007f08801007387 */ /* 0x0001e20000100c00 */
[----:B------:R-:W-:-:S03]  /*22130*/  IMAD.MOV.U32 R104, RZ, RZ, R32 ;  /* 0x000000ffff687224 */ /* 0x000fc600078e0020 */
[----:B-1----:R-:W3:Y:S01]  /*22140*/  LDL.LU.128 R84, [R1+0x9a0] ;  /* 0x0009a00001547983 */ /* 0x002ee20000300c00 */
[----:B------:R-:W-:Y:S02]  /*22150*/  IMAD.MOV.U32 R147, RZ, RZ, R75 ;  /* 0x000000ffff937224 */ /* 0x000fe400078e004b */
[----:B------:R-:W-:Y:S01]  /*22160*/  IMAD.MOV.U32 R146, RZ, RZ, R74 ;  /* 0x000000ffff927224 */ /* 0x000fe200078e004a */
[----:B------:R1:W-:Y:S01]  /*22170*/  STL.128 [R1+0x310], R148 ;  /* 0x0003109401007387 */ /* 0x0003e20000100c00 */
[----:B------:R-:W-:Y:S02]  /*22180*/  IMAD.MOV.U32 R145, RZ, RZ, R73 ;  /* 0x000000ffff917224 */ /* 0x000fe400078e0049 */
[----:B------:R-:W-:Y:S01]  /*22190*/  IMAD.MOV.U32 R144, RZ, RZ, R72 ;  /* 0x000000ffff907224 */ /* 0x000fe200078e0048 */
[----:B------:R2:W-:Y:S01]  /*221a0*/  STL.128 [R1+0x790], R112 ;  /* 0x0007907001007387 */ /* 0x0005e20000100c00 */
[----:B0-----:R-:W-:Y:S02]  /*221b0*/  IMAD.MOV.U32 R143, RZ, RZ, R71 ;  /* 0x000000ffff8f7224 */ /* 0x001fe400078e0047 */
[----:B------:R-:W-:Y:S01]  /*221c0*/  IMAD.MOV.U32 R142, RZ, RZ, R70 ;  /* 0x000000ffff8e7224 */ /* 0x000fe200078e0046 */
[----:B------:R0:W-:Y:S01]  /*221d0*/  STL.128 [R1+0x780], R108 ;  /* 0x0007806c01007387 */ /* 0x0001e20000100c00 */
[----:B------:R-:W-:-:S02]  /*221e0*/  IMAD.MOV.U32 R141, RZ, RZ, R69 ;  /* 0x000000ffff8d7224 */ /* 0x000fc400078e0045 */
[----:B------:R-:W-:Y:S01]  /*221f0*/  IMAD.MOV.U32 R139, RZ, RZ, R67 ;  /* 0x000000ffff8b7224 */ /* 0x000fe200078e0043 */
[----:B------:R0:W-:Y:S01]  /*22200*/  STL.128 [R1+0x760], R100 ;  /* 0x0007606401007387 */ /* 0x0001e20000100c00 */
[----:B------:R-:W-:Y:S02]  /*22210*/  IMAD.MOV.U32 R138, RZ, RZ, R66 ;  /* 0x000000ffff8a7224 */ /* 0x000fe400078e0042 */
[----:B------:R-:W-:Y:S01]  /*22220*/  IMAD.MOV.U32 R137, RZ, RZ, R65 ;  /* 0x000000ffff897224 */ /* 0x000fe200078e0041 */
[----:B-1----:R-:W3:Y:S01]  /*22230*/  LDL.LU.128 R148, [R1+0x820] ;  /* 0x0008200001947983 */ /* 0x002ee20000300c00 */
[----:B------:R-:W-:Y:S02]  /*22240*/  IMAD.MOV.U32 R136, RZ, RZ, R64 ;  /* 0x000000ffff887224 */ /* 0x000fe400078e0040 */
[----:B------:R-:W-:Y:S01]  /*22250*/  IMAD.MOV.U32 R140, RZ, RZ, R68 ;  /* 0x000000ffff8c7224 */ /* 0x000fe200078e0044 */
[----:B--2---:R1:W-:Y:S01]  /*22260*/  STL.128 [R1+0x710], R116 ;  /* 0x0007107401007387 */ /* 0x0043e20000100c00 */
[----:B------:R-:W-:-:S02]  /*22270*/  IMAD.MOV.U32 R105, RZ, RZ, R33 ;  /* 0x000000ffff697224 */ /* 0x000fc400078e0021 */
[----:B------:R-:W-:Y:S01]  /*22280*/  IMAD.MOV.U32 R115, RZ, RZ, R43 ;  /* 0x000000ffff737224 */ /* 0x000fe200078e002b */
[----:B------:R2:W-:Y:S01]  /*22290*/  STL.64 [R1+0xc68], R216 ;  /* 0x000c68d801007387 */ /* 0x0005e20000100a00 */
[----:B0-----:R-:W-:Y:S02]  /*222a0*/  IMAD.MOV.U32 R111, RZ, RZ, R39 ;  /* 0x000000ffff6f7224 */ /* 0x001fe400078e0027 */
[----:B------:R-:W-:Y:S01]  /*222b0*/  IMAD.MOV.U32 R110, RZ, RZ, R38 ;  /* 0x000000ffff6e7224 */ /* 0x000fe200078e0026 */
[----:B------:R0:W-:Y:S01]  /*222c0*/  STL.128 [R1+0x7e0], R132 ;  /* 0x0007e08401007387 */ /* 0x0001e20000100c00 */
[----:B------:R-:W-:Y:S02]  /*222d0*/  IMAD.MOV.U32 R100, RZ, RZ, R28 ;  /* 0x000000ffff647224 */ /* 0x000fe400078e001c */
[----:B------:R-:W-:Y:S01]  /*222e0*/  IMAD.MOV.U32 R101, RZ, RZ, R29 ;  /* 0x000000ffff657224 */ /* 0x000fe200078e001d */
        /* <DEDUP_REMOVED lines=8> */
[----:B----4-:R-:W-:Y:S01]  /*22370*/  STL.128 [R1+0x6a0], R24 ;  /* 0x0006a01801007387 */ /* 0x010fe20000100c00 */
[----:B------:R-:W-:Y:S02]  /*22380*/  IMAD.MOV.U32 R113, RZ, RZ, R41 ;  /* 0x000000ffff717224 */ /* 0x000fe400078e0029 */
[----:B------:R-:W-:Y:S01]  /*22390*/  IMAD.MOV.U32 R112, RZ, RZ, R40 ;  /* 0x000000ffff707224 */ /* 0x000fe200078e0028 */
[----:B------:R4:W-:Y:S01]  /*223a0*/  STL.128 [R1+0x2e0], R136 ;  /* 0x0002e08801007387 */ /* 0x0009e20000100c00 */
[----:B--2---:R-:W-:-:S02]  /*223b0*/  IMAD.MOV.U32 R216, RZ, RZ, R221 ;  /* 0x000000ffffd87224 */ /* 0x004fc400078e00dd */
[----:B------:R-:W-:Y:S01]  /*223c0*/  IMAD.MOV.U32 R217, RZ, RZ, R220 ;  /* 0x000000ffffd97224 */ /* 0x000fe200078e00dc */
[----:B------:R2:W-:Y:S01]  /*223d0*/  STL.128 [R1+0x2f0], R140 ;  /* 0x0002f08c01007387 */ /* 0x0005e20000100c00 */
[----:B0-----:R-:W-:Y:S02]  /*223e0*/  IMAD.MOV.U32 R135, RZ, RZ, R63 ;  /* 0x000000ffff877224 */ /* 0x001fe400078e003f */
[----:B------:R-:W-:Y:S01]  /*223f0*/  IMAD.MOV.U32 R134, RZ, RZ, R62 ;  /* 0x000000ffff867224 */ /* 0x000fe200078e003e */
[----:B------:R-:W3:Y:S01]  /*22400*/  LDL.LU.128 R144, [R1+0x810] ;  /* 0x0008100001907983 */ /* 0x000ee20000300c00 */
[----:B------:R-:W-:Y:S02]  /*22410*/  IMAD.MOV.U32 R133, RZ, RZ, R61 ;  /* 0x000000ffff857224 */ /* 0x000fe400078e003d */
[----:B------:R-:W-:Y:S01]  /*22420*/  IMAD.MOV.U32 R132, RZ, RZ, R60 ;  /* 0x000000ffff847224 */ /* 0x000fe200078e003c */
[----:B-1----:R-:W3:Y:S04]  /*22430*/  LDL.LU.128 R4, [R1+0x6b0] ;  /* 0x0006b00001047983 */ /* 0x002ee80000300c00 */
[----:B----4-:R-:W4:Y:S04]  /*22440*/  LDL.LU.128 R136, [R1+0x7f0] ;  /* 0x0007f00001887983 */ /* 0x010f280000300c00 */
[----:B--2---:R-:W2:Y:S04]  /*22450*/  LDL.LU.128 R140, [R1+0x800] ;  /* 0x00080000018c7983 */ /* 0x004ea80000300c00 */
[----:B------:R-:W4:Y:S04]  /*22460*/  LDL.LU.128 R24, [R1+0x6a0] ;  /* 0x0006a00001187983 */ /* 0x000f280000300c00 */
[----:B------:R-:W-:Y:S04]  /*22470*/  STL.128 [R1+0x250], R100 ;  /* 0x0002506401007387 */ /* 0x000fe80000100c00 */
[----:B------:R-:W-:Y:S04]  /*22480*/  STL.128 [R1+0x260], R104 ;  /* 0x0002606801007387 */ /* 0x000fe80000100c00 */
        /* <DEDUP_REMOVED lines=8> */
[----:B------:R0:W-:Y:S04]  /*22510*/  STL.128 [R1+0x740], R128 ;  /* 0x0007408001007387 */ /* 0x0001e80000100c00 */
[----:B------:R1:W-:Y:S04]  /*22520*/  STL.128 [R1+0x730], R124 ;  /* 0x0007307c01007387 */ /* 0x0003e80000100c00 */
[----:B------:R1:W-:Y:S04]  /*22530*/  STL.128 [R1+0x720], R120 ;  /* 0x0007207801007387 */ /* 0x0003e80000100c00 */
[----:B------:R-:W4:Y:S04]  /*22540*/  LDL.LU.64 R216, [R1+0xc68] ;  /* 0x000c680001d87983 */ /* 0x000f280000300a00 */
[----:B------:R-:W4:Y:S04]  /*22550*/  LDL.LU.128 R132, [R1+0x7e0] ;  /* 0x0007e00001847983 */ /* 0x000f280000300c00 */
[----:B0-----:R-:W4:Y:S04]  /*22560*/  LDL.LU.128 R128, [R1+0x740] ;  /* 0x0007400001807983 */ /* 0x001f280000300c00 */
[----:B-1----:R-:W4:Y:S04]  /*22570*/  LDL.LU.128 R124, [R1+0x730] ;  /* 0x00073000017c7983 */ /* 0x002f280000300c00 */
[----:B------:R-:W4:Y:S04]  /*22580*/  LDL.LU.128 R120, [R1+0x720] ;  /* 0x0007200001787983 */ /* 0x000f280000300c00 */
        /* <DEDUP_REMOVED lines=9> */
[----:B------:R1:W-:Y:S01]  /*22620*/  STL.128 [R1+0x850], R168 ;  /* 0x000850a801007387 */ /* 0x0003e20000100c00 */
[----:B------:R-:W-:-:S03]  /*22630*/  IMAD.MOV.U32 R166, RZ, RZ, R94 ;  /* 0x000000ffffa67224 */ /* 0x000fc600078e005e */
[----:B------:R1:W-:Y:S04]  /*22640*/  STL [R1+0x848], R167 ;  /* 0x000848a701007387 */ /* 0x0003e80000100800 */
[----:B------:R1:W-:Y:S04]  /*22650*/  STL.64 [R1+0x840], R164 ;  /* 0x000840a401007387 */ /* 0x0003e80000100a00 */
[----:B0-----:R-:W4:Y:S04]  /*22660*/  LDL.LU.128 R188, [R1+0x8a0] ;  /* 0x0008a00001bc7983 */ /* 0x001f280000300c00 */
[----:B-1----:R-:W4:Y:S01]  /*22670*/  LDL.LU.128 R168, [R1+0x850] ;  /* 0x0008500001a87983 */ /* 0x002f220000300c00 */
[----:B------:R-:W-:-:S02]  /*22680*/  IMAD.MOV.U32 R167, RZ, RZ, R95 ;  /* 0x000000ffffa77224 */ /* 0x000fc400078e005f */
[----:B------:R-:W-:Y:S01]  /*22690*/  IMAD.MOV.U32 R165, RZ, RZ, R93 ;  /* 0x000000ffffa57224 */ /* 0x000fe200078e005d */
[----:B------:R0:W-:Y:S01]  /*226a0*/  STL.128 [R1+0x870], R176 ;  /* 0x000870b001007387 */ /* 0x0001e20000100c00 */
[----:B------:R-:W-:-:S03]  /*226b0*/  IMAD.MOV.U32 R164, RZ, RZ, R92 ;  /* 0x000000ffffa47224 */ /* 0x000fc600078e005c */
[----:B------:R1:W-:Y:S04]  /*226c0*/  STL.128 [R1+0x830], R160 ;  /* 0x000830a001007387 */ /* 0x0003e80000100c00 */
[----:B------:R1:W-:Y:S04]  /*226d0*/  STL.128 [R1+0x350], R164 ;  /* 0x000350a401007387 */ /* 0x0003e80000100c00 */
[----:B------:R1:W-:Y:S04]  /*226e0*/  STL.128 [R1+0x690], R20 ;  /* 0x0006901401007387 */ /* 0x0003e80000100c00 */
[----:B0-----:R-:W4:Y:S01]  /*226f0*/  LDL.LU.128 R176, [R1+0x870] ;  /* 0x0008700001b07983 */ /* 0x001f220000300c00 */
[----:B------:R-:W-:-:S02]  /*22700*/  IMAD.MOV.U32 R156, RZ, RZ, R204 ;  /* 0x000000ffff9c7224 */ /* 0x000fc400078e00cc */
[----:B-1----:R-:W-:Y:S01]  /*22710*/  IMAD.MOV.U32 R163, RZ, RZ, R91 ;  /* 0x000000ffffa37224 */ /* 0x002fe200078e005b */
[----:B------:R0:W-:Y:S04]  /*22720*/  STL.128 [R1+0x680], R16 ;  /* 0x0006801001007387 */ /* 0x0001e80000100c00 */
[----:B------:R-:W4:Y:S01]  /*22730*/  LDL.LU R167, [R1+0x848] ;  /* 0x0008480001a77983 */ /* 0x000f220000300800 */
[----:B------:R-:W-:-:S03]  /*22740*/  IMAD.MOV.U32 R162, RZ, RZ, R90 ;  /* 0x000000ffffa27224 */ /* 0x000fc600078e005a */
[----:B------:R-:W4:Y:S01]  /*22750*/  LDL.LU.64 R164, [R1+0x840] ;  /* 0x0008400001a47983 */ /* 0x000f220000300a00 */
[----:B------:R-:W-:Y:S02]  /*22760*/  IMAD.MOV.U32 R157, RZ, RZ, R203 ;  /* 0x000000ffff9d7224 */ /* 0x000fe400078e00cb */
[----:B------:R-:W-:Y:S01]  /*22770*/  IMAD.MOV.U32 R158, RZ, RZ, R202 ;  /* 0x000000ffff9e7224 */ /* 0x000fe200078e00ca */
[----:B------:R-:W4:Y:S01]  /*22780*/  LDL.LU.128 R20, [R1+0x690] ;  /* 0x0006900001147983 */ /* 0x000f220000300c00 */
[----:B------:R-:W-:-:S03]  /*22790*/  IMAD.MOV.U32 R159, RZ, RZ, R201 ;  /* 0x000000ffff9f7224 */ /* 0x000fc600078e00c9 */
[----:B------:R-:W-:Y:S04]  /*227a0*/  STL.128 [R1+0x400], R212 ;  /* 0x000400d401007387 */ /* 0x000fe80000100c00 */
        /* <DEDUP_REMOVED lines=8> */
[----:B---3--:R1:W-:Y:S01]  /*22830*/  STL.128 [R1+0x660], R8 ;  /* 0x0006600801007387 */ /* 0x0083e20000100c00 */
[----:B------:R-:W-:-:S02]  /*22840*/  IMAD.MOV.U32 R161, RZ, RZ, R89 ;  /* 0x000000ffffa17224 */ /* 0x000fc400078e0059 */
[----:B------:R-:W-:Y:S01]  /*22850*/  IMAD.MOV.U32 R160, RZ, RZ, R88 ;  /* 0x000000ffffa07224 */ /* 0x000fe200078e0058 */
[----:B0-----:R-:W3:Y:S01]  /*22860*/  LDL.LU.128 R16, [R1+0x680] ;  /* 0x0006800001107983 */ /* 0x001ee20000300c00 */
[----:B------:R-:W-:-:S03]  /*22870*/  IMAD.MOV.U32 R28, RZ, RZ, R96 ;  /* 0x000000ffff1c7224 */ /* 0x000fc600078e0060 */
[----:B------:R0:W-:Y:S04]  /*22880*/  STL.128 [R1+0x240], R152 ;  /* 0x0002409801007387 */ /* 0x0001e80000100c00 */
[----:B------:R0:W-:Y:S04]  /*22890*/  STL.128 [R1+0x670], R12 ;  /* 0x0006700c01007387 */ /* 0x0001e80000100c00 */
[----:B-1----:R-:W3:Y:S04]  /*228a0*/  LDL.LU.128 R8, [R1+0x660] ;  /* 0x0006600001087983 */ /* 0x002ee80000300c00 */
[----:B------:R1:W-:Y:S01]  /*228b0*/  STL.128 [R1+0x340], R160 ;  /* 0x000340a001007387 */ /* 0x0003e20000100c00 */
[----:B------:R-:W-:-:S03]  /*228c0*/  IMAD.MOV.U32 R76, RZ, RZ, R28 ;  /* 0x000000ffff4c7224 */ /* 0x000fc600078e001c */
[----:B------:R1:W-:Y:S01]  /*228d0*/  STL.128 [R1+0x420], R156 ;  /* 0x0004209c01007387 */ /* 0x0003e20000100c00 */
[----:B0-----:R-:W-:Y:S02]  /*228e0*/  IMAD.MOV.U32 R155, RZ, RZ, R83 ;  /* 0x000000ffff9b7224 */ /* 0x001fe400078e0053 */
[----:B------:R-:W-:Y:S01]  /*228f0*/  IMAD.MOV.U32 R154, RZ, RZ, R82 ;  /* 0x000000ffff9a7224 */ /* 0x000fe200078e0052 */
[----:B------:R-:W3:Y:S01]  /*22900*/  LDL.LU.128 R12, [R1+0x670] ;  /* 0x00067000010c7983 */ /* 0x000ee20000300c00 */
[----:B------:R-:W-:-:S03]  /*22910*/  IMAD.MOV.U32 R29, RZ, RZ, R150 ;  /* 0x000000ffff1d7224 */ /* 0x000fc600078e0096 */
[----:B------:R-:W3:Y:S04]  /*22920*/  LDL R75, [R1+0x290] ;  /* 0x00029000014b7983 */ /* 0x000ee80000100800 */
[----:B-1----:R-:W3:Y:S01]  /*22930*/  LDL.LU.128 R160, [R1+0x830] ;  /* 0x0008300001a07983 */ /* 0x002ee20000300c00 */
[----:B------:R-:W-:Y:S02]  /*22940*/  IMAD.MOV.U32 R153, RZ, RZ, R81 ;  /* 0x000000ffff997224 */ /* 0x000fe400078e0051 */
[----:B------:R-:W-:Y:S01]  /*22950*/  IMAD.MOV.U32 R152, RZ, RZ, R80 ;  /* 0x000000ffff987224 */ /* 0x000fe200078e0050 */
[----:B------:R-:W3:Y:S01]  /*22960*/  LDL R73, [R1+0x294] ;  /* 0x0002940001497983 */ /* 0x000ee20000100800 */
[----:B------:R-:W-:Y:S02]  /*22970*/  IMAD.MOV.U32 R159, RZ, RZ, R87 ;  /* 0x000000ffff9f7224 */ /* 0x000fe400078e0057 */
[----:B------:R-:W-:Y:S01]  /*22980*/  IMAD.MOV.U32 R158, RZ, RZ, R86 ;  /* 0x000000ffff9e7224 */ /* 0x000fe200078e0056 */
[----:B------:R-:W3:Y:S01]  /*22990*/  LDL R71, [R1+0x298] ;  /* 0x0002980001477983 */ /* 0x000ee20000100800 */
[----:B------:R-:W-:-:S02]  /*229a0*/  IMAD.MOV.U32 R157, RZ, RZ, R85 ;  /* 0x000000ffff9d7224 */ /* 0x000fc400078e0055 */
[----:B------:R-:W-:Y:S01]  /*229b0*/  IMAD.MOV.U32 R156, RZ, RZ, R84 ;  /* 0x000000ffff9c7224 */ /* 0x000fe200078e0054 */
[----:B------:R-:W3:Y:S01]  /*229c0*/  LDL R69, [R1+0x29c] ;  /* 0x00029c0001457983 */ /* 0x000ee20000100800 */
[----:B------:R-:W-:Y:S02]  /*229d0*/  IMAD.MOV.U32 R30, RZ, RZ, R149 ;  /* 0x000000ffff1e7224 */ /* 0x000fe400078e0095 */
[----:B------:R-:W-:Y:S01]  /*229e0*/  IMAD.MOV.U32 R28, RZ, RZ, R116 ;  /* 0x000000ffff1c7224 */ /* 0x000fe200078e0074 */
[----:B------:R-:W3:Y:S01]  /*229f0*/  LDL R67, [R1+0x2a0] ;  /* 0x0002a00001437983 */ /* 0x000ee20000100800 */
[----:B------:R-:W-:Y:S02]  /*22a00*/  IMAD.MOV.U32 R31, RZ, RZ, R148 ;  /* 0x000000ffff1f7224 */ /* 0x000fe400078e0094 */
[----:B------:R-:W-:Y:S01]  /*22a10*/  IMAD.MOV.U32 R96, RZ, RZ, R28 ;  /* 0x000000ffff607224 */ /* 0x000fe200078e001c */
[----:B------:R0:W-:Y:S01]  /*22a20*/  STL.128 [R1+0x320], R152 ;  /* 0x0003209801007387 */ /* 0x0001e20000100c00 */
[----:B------:R-:W-:-:S03]  /*22a30*/  IMAD.MOV.U32 R28, RZ, RZ, R151 ;  /* 0x000000ffff1c7224 */ /* 0x000fc600078e0097 */
[----:B------:R2:W-:Y:S01]  /*22a40*/  STL.128 [R1+0x330], R156 ;  /* 0x0003309c01007387 */ /* 0x0005e20000100c00 */
[----:B------:R-:W-:Y:S02]  /*22a50*/  IMAD.MOV.U32 R77, RZ, RZ, R97 ;  /* 0x000000ffff4d7224 */ /* 0x000fe400078e0061 */
[----:B------:R-:W-:Y:S01]  /*22a60*/  IMAD.MOV.U32 R78, RZ, RZ, R98 ;  /* 0x000000ffff4e7224 */ /* 0x000fe200078e0062 */
[----:B------:R-:W3:Y:S01]  /*22a70*/  LDL R65, [R1+0x2a4] ;  /* 0x0002a40001417983 */ /* 0x000ee20000100800 */
[----:B------:R-:W-:Y:S02]  /*22a80*/  IMAD.MOV.U32 R79, RZ, RZ, R99 ;  /* 0x000000ffff4f7224 */ /* 0x000fe400078e0063 */
[----:B------:R-:W-:Y:S01]  /*22a90*/  IMAD.MOV.U32 R97, RZ, RZ, R117 ;  /* 0x000000ffff617224 */ /* 0x000fe200078e0075 */
[----:B------:R-:W3:Y:S01]  /*22aa0*/  LDL R63, [R1+0x2a8] ;  /* 0x0002a800013f7983 */ /* 0x000ee20000100800 */
[----:B------:R-:W-:-:S03]  /*22ab0*/  IMAD.MOV.U32 R32, RZ, RZ, R147 ;  /* 0x000000ffff207224 */ /* 0x000fc600078e0093 */
[----:B------:R-:W3:Y:S01]  /*22ac0*/  LDL R61, [R1+0x2ac] ;  /* 0x0002ac00013d7983 */ /* 0x000ee20000100800 */
[----:B0-----:R-:W-:Y:S02]  /*22ad0*/  IMAD.MOV.U32 R152, RZ, RZ, R31 ;  /* 0x000000ffff987224 */ /* 0x001fe400078e001f */
[----:B------:R-:W-:Y:S01]  /*22ae0*/  IMAD.MOV.U32 R153, RZ, RZ, R30 ;  /* 0x000000ffff997224 */ /* 0x000fe200078e001e */
[----:B------:R0:W-:Y:S01]  /*22af0*/  STL.128 [R1+0x650], R4 ;  /* 0x0006500401007387 */ /* 0x0001e20000100c00 */
[----:B------:R-:W-:Y:S02]  /*22b00*/  IMAD.MOV.U32 R154, RZ, RZ, R29 ;  /* 0x000000ffff9a7224 */ /* 0x000fe400078e001d */
[----:B------:R-:W-:Y:S01]  /*22b10*/  IMAD.MOV.U32 R33, RZ, RZ, R146 ;  /* 0x000000ffff217224 */ /* 0x000fe200078e0092 */
[----:B------:R-:W3:Y:S01]  /*22b20*/  LDL R43, [R1+0x2d0] ;  /* 0x0002d000012b7983 */ /* 0x000ee20000100800 */
[----:B------:R-:W-:Y:S02]  /*22b30*/  IMAD.MOV.U32 R34, RZ, RZ, R145 ;  /* 0x000000ffff227224 */ /* 0x000fe400078e0091 */
[----:B------:R-:W-:Y:S01]  /*22b40*/  IMAD.MOV.U32 R35, RZ, RZ, R144 ;  /* 0x000000ffff237224 */ /* 0x000fe200078e0090 */
[----:B------:R-:W3:Y:S01]  /*22b50*/  LDL R41, [R1+0x2d4] ;  /* 0x0002d40001297983 */ /* 0x000ee20000100800 */
[----:B--2---:R-:W-:-:S02]  /*22b60*/  IMAD.MOV.U32 R156, RZ, RZ, R143 ;  /* 0x000000ffff9c7224 */ /* 0x004fc400078e008f */
[----:B------:R-:W-:Y:S01]  /*22b70*/  IMAD.MOV.U32 R157, RZ, RZ, R142 ;  /* 0x000000ffff9d7224 */ /* 0x000fe200078e008e */
[----:B------:R-:W2:Y:S01]  /*22b80*/  LDL R39, [R1+0x2d8] ;  /* 0x0002d80001277983 */ /* 0x000ea20000100800 */
[----:B------:R-:W-:Y:S02]  /*22b90*/  IMAD.MOV.U32 R158, RZ, RZ, R141 ;  /* 0x000000ffff9e7224 */ /* 0x000fe400078e008d */
[----:B------:R-:W-:Y:S01]  /*22ba0*/  IMAD.MOV.U32 R159, RZ, RZ, R140 ;  /* 0x000000ffff9f7224 */ /* 0x000fe200078e008c */
[----:B0-----:R-:W2:Y:S01]  /*22bb0*/  LDL.LU.128 R4, [R1+0x650] ;  /* 0x0006500001047983 */ /* 0x001ea20000300c00 */
[----:B----4-:R-:W-:Y:S02]  /*22bc0*/  IMAD.MOV.U32 R36, RZ, RZ, R137 ;  /* 0x000000ffff247224 */ /* 0x010fe400078e0089 */
[----:B------:R-:W-:Y:S01]  /*22bd0*/  IMAD.MOV.U32 R29, RZ, RZ, R25 ;  /* 0x000000ffff1d7224 */ /* 0x000fe200078e0019 */
[----:B------:R-:W4:Y:S01]  /*22be0*/  LDL R37, [R1+0x2dc] ;  /* 0x0002dc0001257983 */ /* 0x000f220000100800 */
[----:B------:R-:W-:-:S02]  /*22bf0*/  IMAD.MOV.U32 R30, RZ, RZ, R26 ;  /* 0x000000ffff1e7224 */ /* 0x000fc400078e001a */
[----:B------:R-:W-:Y:S01]  /*22c00*/  IMAD.MOV.U32 R31, RZ, RZ, R27 ;  /* 0x000000ffff1f7224 */ /* 0x000fe200078e001b */
[----:B------:R-:W4:Y:S01]  /*22c10*/  LDL R224, [R1+0x2f8] ;  /* 0x0002f80001e07983 */ /* 0x000f220000100800 */
[----:B------:R-:W-:Y:S02]  /*22c20*/  IMAD.MOV.U32 R98, RZ, RZ, R118 ;  /* 0x000000ffff627224 */ /* 0x000fe400078e0076 */
[----:B------:R-:W-:Y:S01]  /*22c30*/  IMAD.MOV.U32 R99, RZ, RZ, R119 ;  /* 0x000000ffff637224 */ /* 0x000fe200078e0077 */
[----:B------:R-:W4:Y:S01]  /*22c40*/  LDL R222, [R1+0x2fc] ;  /* 0x0002fc0001de7983 */ /* 0x000f220000100800 */
[----:B------:R-:W-:Y:S02]  /*22c50*/  IMAD.MOV.U32 R140, RZ, RZ, R136 ;  /* 0x000000ffff8c7224 */ /* 0x000fe400078e0088 */
        /* <DEDUP_REMOVED lines=28> */
[----:B------:R0:W-:Y:S01]  /*22e20*/  STL.64 [R1+0x8d0], R216 ;  /* 0x0008d0d801007387 */ /* 0x0001e20000100a00 */
        /* <DEDUP_REMOVED lines=8> */
[----:B0-----:R-:W4:Y:S01]  /*22eb0*/  LDL.LU.64 R216, [R1+0x8d0] ;  /* 0x0008d00001d87983 */ /* 0x001f220000300a00 */
[----:B------:R-:W-:-:S02]  /*22ec0*/  IMAD.MOV.U32 R105, RZ, RZ, R125 ;  /* 0x000000ffff697224 */ /* 0x000fc400078e007d */
[----:B------:R-:W-:Y:S01]  /*22ed0*/  IMAD.MOV.U32 R100, RZ, RZ, R120 ;  /* 0x000000ffff647224 */ /* 0x000fe200078e0078 */
[----:B------:R-:W4:Y:S01]  /*22ee0*/  LDL R166, [R1+0x32c] ;  /* 0x00032c0001a67983 */ /* 0x000f220000100800 */
        /* <DEDUP_REMOVED lines=13> */
[----:B------:R-:W-:Y:S01]  /*22fc0*/  STL.128 [R1+0x360], R76 ;  /* 0x0003604c01007387 */ /* 0x000fe20000100c00 */
[----:B------:R-:W-:Y:S02]  /*22fd0*/  IMAD.MOV.U32 R103, RZ, RZ, R123 ;  /* 0x000000ffff677224 */ /* 0x000fe400078e007b */
[----:B------:R-:W-:Y:S01]  /*22fe0*/  IMAD.MOV.U32 R106, RZ, RZ, R126 ;  /* 0x000000ffff6a7224 */ /* 0x000fe200078e007e */
[----:B------:R-:W-:Y:S01]  /*22ff0*/  STL.128 [R1+0x3b0], R96 ;  /* 0x0003b06001007387 */ /* 0x000fe20000100c00 */
[----:B------:R-:W-:Y:S02]  /*23000*/  IMAD.MOV.U32 R107, RZ, RZ, R127 ;  /* 0x000000ffff6b7224 */ /* 0x000fe400078e007f */
[----:B------:R-:W-:Y:S01]  /*23010*/  IMAD.MOV.U32 R110, RZ, RZ, R130 ;  /* 0x000000ffff6e7224 */ /* 0x000fe200078e0082 */
[----:B------:R-:W4:Y:S01]  /*23020*/  LDL R138, [R1+0x358] ;  /* 0x00035800018a7983 */ /* 0x000f220000100800 */
[----:B------:R-:W-:-:S02]  /*23030*/  IMAD.MOV.U32 R111, RZ, RZ, R131 ;  /* 0x000000ffff6f7224 */ /* 0x000fc400078e0083 */
[----:B------:R-:W-:Y:S01]  /*23040*/  IMAD.MOV.U32 R115, RZ, RZ, R135 ;  /* 0x000000ffff737224 */ /* 0x000fe200078e0087 */
[----:B------:R-:W4:Y:S01]  /*23050*/  LDL R136, [R1+0x35c] ;  /* 0x00035c0001887983 */ /* 0x000f220000100800 */
        /* <DEDUP_REMOVED lines=13> */
[----:B------:R1:W-:Y:S04]  /*23130*/  STL.128 [R1+0x240], R24 ;  /* 0x0002401801007387 */ /* 0x0003e80000100c00 */
        /* <DEDUP_REMOVED lines=24> */
[----:B-1----:R-:W4:Y:S04]  /*232c0*/  LDL R27, [R1+0x2f0] ;  /* 0x0002f000011b7983 */ /* 0x002f280000100800 */
        /* <DEDUP_REMOVED lines=66> */
[----:B------:R-:W4:Y:S01]  /*236f0*/  LDL R24, [R1+0x43c] ;  /* 0x00043c0001187983 */ /* 0x000f220000100800 */
[----:B---3--:R-:W-:Y:S01]  /*23700*/  FFMA.FTZ R9, R9, R2, R187 ;  /* 0x0000000209097223 */ /* 0x008fe200000100bb */
[----:B------:R-:W-:-:S03]  /*23710*/  FFMA.FTZ R3, R3, R8, R199 ;  /* 0x0000000803037223 */ /* 0x000fc600000100c7 */
        /* <DEDUP_REMOVED lines=42> */
[----:B--2---:R-:W-:Y:S01]  /*239c0*/  FADD.FTZ R11, R4, R11 ;  /* 0x0000000b040b7221 */ /* 0x004fe20000010000 */
[----:B------:R-:W-:Y:S01]  /*239d0*/  FADD.FTZ R3, R13, R14 ;  /* 0x0000000e0d037221 */ /* 0x000fe20000010000 */
[----:B----4-:R-:W-:Y:S02]  /*239e0*/  STL [R1+0x68], R217 ;  /* 0x000068d901007387 */ /* 0x010fe40000100800 */
[----:B------:R-:W-:Y:S01]  /*239f0*/  FADD.FTZ R13, R0, R11 ;  /* 0x0000000b000d7221 */ /* 0x000fe20000010000 */
[----:B------:R-:W-:Y:S01]  /*23a00*/  FADD.FTZ R12, R12, R3 ;  /* 0x000000030c0c7221 */ /* 0x000fe20000010000 */
[----:B------:R-:W-:Y:S04]  /*23a10*/  STL [R1+0x68], R217 ;  /* 0x000068d901007387 */ /* 0x000fe80000100800 */
[----:B------:R-:W-:Y:S04]  /*23a20*/  STL [R1+0x68], R217 ;  /* 0x000068d901007387 */ /* 0x000fe80000100800 */
[----:B------:R-:W-:Y:S04]  /*23a30*/  STL [R1+0x68], R217 ;  /* 0x000068d901007387 */ /* 0x000fe80000100800 */
[----:B------:R-:W-:Y:S04]  /*23a40*/  STL [R1+0x68], R217 ;  /* 0x000068d901007387 */ /* 0x000fe80000100800 */
[----:B------:R-:W-:Y:S04]  /*23a50*/  STL [R1+0x214], R5 ;  /* 0x0002140501007387 */ /* 0x000fe80000100800 */
[----:B------:R-:W-:Y:S04]  /*23a60*/  STL.64 [R1+0x220], R12 ;  /* 0x0002200c01007387 */ /* 0x000fe80000100a00 */
        /* <DEDUP_REMOVED lines=129> */
[----:B------:R-:W2:Y:S04]  /*24280*/  LD.E R2, desc[UR36][R6.64] ;  /* 0x0000002406027980 */ /* 0x000ea8000c101900 */
[----:B------:R0:W-:Y:S04]  /*24290*/  STL [R1+0xc70], R226 ;  /* 0x000c70e201007387 */ /* 0x0001e80000100800 */
[----:B------:R1:W-:Y:S04]  /*242a0*/  STL.64 [R1+0x880], R180 ;  /* 0x000880b401007387 */ /* 0x0003e80000100a00 */
[----:B------:R3:W5:Y:S04]  /*242b0*/  LDL R0, [R1+0x1f8] ;  /* 0x0001f80001007983 */ /* 0x0007680000100800 */
[----:B0-----:R3:W5:Y:S04]  /*242c0*/  LDL.LU R226, [R1+0xc70] ;  /* 0x000c700001e27983 */ /* 0x0017680000300800 */
[----:B-1----:R3:W5:Y:S01]  /*242d0*/  LDL.LU.64 R180, [R1+0x880] ;  /* 0x0008800001b47983 */ /* 0x0027620000300a00 */
[----:B------:R-:W-:Y:S01]  /*242e0*/  BSSY B0, `(.L_x_2254) ;  /* 0x0000005000007945 */ /* 0x000fe20003800000 */
[----:B--2---:R-:W-:-:S04]  /*242f0*/  LOP3.LUT R2, R2, 0x1, RZ, 0xfc, !PT ;  /* 0x0000000102027812 */ /* 0x004fc800078efcff */
[----:B------:R-:W-:-:S13]  /*24300*/  ISETP.NE.AND P0, PT, R2, 0x3, PT ;  /* 0x000000030200780c */ /* 0x000fda0003f05270 */
[----:B---3--:R-:W-:Y:S05]  /*24310*/  @!P0 BRA `(.L_x_2255) ;  /* 0x0000000000048947 */ /* 0x008fea0003800000 */
[----:B------:R-:W-:Y:S01]  /*24320*/  BPT.TRAP 0x1 ;  /* 0x000000040000795c */ /* 0x000fe20000300000 */
.L_x_2255:
[----:B------:R-:W-:Y:S05]  /*24330*/  BSYNC B0 ;  /* 0x0000000000007941 */ /* 0x000fea0003800000 */
.L_x_2254:
[----:B------:R-:W2:Y:S04]  /*24340*/  LD.E.64 R2, desc[UR36][R6.64+0x20] ;  /* 0x0000202406027980 */ /* 0x000ea8000c101b00 */
[----:B------:R-:W3:Y:S01]  /*24350*/  LD.E R4, desc[UR36][R6.64+0xc] ;  /* 0x00000c2406047980 */ /* 0x000ee2000c101900 */
[C---:B------:R-:W-:Y:S01]  /*24360*/  ISETP.GT.AND P0, PT, R171.reuse, R216, PT ;  /* 0x000000d8ab00720c */ /* 0x040fe20003f04270 */
[----:B------:R-:W-:Y:S02]  /*24370*/  VIADD R19, R171, 0xffffffff ;  /* 0xffffffffab137836 */ /* 0x000fe40000000000 */
[----:B------:R-:W-:Y:S02]  /*24380*/  IMAD.MOV.U32 R8, RZ, RZ, R6 ;  /* 0x000000ffff087224 */ /* 0x000fe400078e0006 */
[----:B------:R-:W-:-:S02]  /*24390*/  IMAD.MOV.U32 R9, RZ, RZ, R7 ;  /* 0x000000ffff097224 */ /* 0x000fc400078e0007 */
[----:B------:R-:W-:Y:S01]  /*243a0*/  IMAD.MOV.U32 R171, RZ, RZ, R19 ;  /* 0x000000ffffab7224 */ /* 0x000fe200078e0013 */
[----:B--2---:R-:W-:-:S05]  /*243b0*/  MOV R3, R2 ;  /* 0x0000000200037202 */ /* 0x004fca0000000f00 */
[----:B-----5:R-:W-:-:S05]  /*243c0*/  IMAD R3, R0, 0x8, R3 ;  /* 0x0000000800037824 */ /* 0x020fca00078e0203 */
[----:B---3--:R-:W-:-:S04]  /*243d0*/  PRMT R3, R4, 0x654, R3 ;  /* 0x0000065404037816 */ /* 0x008fc80000000003 */
[----:B------:R1:W-:Y:S01]  /*243e0*/  SYNCS.ARRIVE.TRANS64.RED.A1T0 RZ, [R3+URZ], RZ ;  /* 0x000000ff03ff79a7 */ /* 0x0003e2000810043f */
[----:B------:R-:W-:Y:S05]  /*243f0*/  @P0 BRA `(.L_x_2256) ;  /* 0xfffffe5000a00947 */ /* 0x000fea000383ffff */
.L_x_2237:
[----:B------:R-:W-:-:S13]  /*24400*/  ISETP.GE.AND P0, PT, R19, UR40, PT ;  /* 0x0000002813007c0c */ /* 0x000fda000bf06270 */
[----:B------:R-:W-:Y:S05]  /*24410*/  @!P0 BRA `(.L_x_2257) ;  /* 0x000000b000a48947 */ /* 0x000fea0003800000 */
[----:B------:R0:W5:Y:S02]  /*24420*/  LDL.64 R4, [R1+0x158] ;  /* 0x0001580001047983 */ /* 0x0001640000100a00 */
.L_x_2286:
[----:B-12--5:R-:W2:Y:S04]  /*24430*/  LD.E R3, desc[UR36][R4.64] ;  /* 0x0000002404037980 */ /* 0x026ea8000c101900 */
[----:B------:R-:W3:Y:S01]  /*24440*/  LD.E R0, desc[UR36][R4.64+0x8] ;  /* 0x0000082404007980 */ /* 0x000ee2000c101900 */
[----:B--2---:R-:W-:-:S05]  /*24450*/  VIADD R3, R3, 0x1 ;  /* 0x0000000103037836 */ /* 0x004fca0000000000 */
[----:B------:R-:W-:-:S13]  /*24460*/  ISETP.NE.AND P0, PT, R3, 0x2, PT ;  /* 0x000000020300780c */ /* 0x000fda0003f05270 */
[----:B------:R1:W5:Y:S04]  /*24470*/  @P0 LD.E R11, desc[UR36][R4.64+0x4] ;  /* 0x00000424040b0980 */ /* 0x000368000c101900 */
[----:B------:R-:W2:Y:S01]  /*24480*/  @!P0 LD.E R2, desc[UR36][R4.64+0x4] ;  /* 0x0000042404028980 */ /* 0x000ea2000c101900 */
[----:B---3--:R-:W-:-:S03]  /*24490*/  VIADD R9, R0, 0x1 ;  /* 0x0000000100097836 */ /* 0x008fc60000000000 */
[----:B------:R3:W-:Y:S04]  /*244a0*/  ST.E desc[UR36][R4.64], R3 ;  /* 0x0000000304007985 */ /* 0x0007e8000c101924 */
[----:B------:R1:W-:Y:S04]  /*244b0*/  ST.E desc[UR36][R4.64+0x8], R9 ;  /* 0x0000080904007985 */ /* 0x0003e8000c101924 */
[----:B------:R1:W-:Y:S01]  /*244c0*/  @!P0 ST.E desc[UR36][R4.64], RZ ;  /* 0x000000ff04008985 */ /* 0x0003e2000c101924 */
[----:B--2---:R-:W-:-:S05]  /*244d0*/  @!P0 LOP3.LUT R11, R2, 0x1, RZ, 0x3c, !PT ;  /* 0x00000001020b8812 */ /* 0x004fca00078e3cff */
[----:B------:R1:W-:Y:S04]  /*244e0*/  @!P0 ST.E desc[UR36][R4.64+0x4], R11 ;  /* 0x0000040b04008985 */ /* 0x0003e8000c101924 */
[----:B------:R-:W2:Y:S04]  /*244f0*/  LDL.64 R72, [R1+0x170] ;  /* 0x0001700001487983 */ /* 0x000ea80000100a00 */
[----:B--2---:R-:W2:Y:S01]  /*24500*/  LD.E R0, desc[UR36][R72.64] ;  /* 0x0000002448007980 */ /* 0x004ea2000c101900 */
[----:B------:R-:W-:Y:S05]  /*24510*/  YIELD ;  /* 0x0000000000007946 */ /* 0x000fea0003800000 */
[----:B------:R-:W-:Y:S01]  /*24520*/  BSSY B0, `(.L_x_2258) ;  /* 0x0000006000007945 */ /* 0x000fe20003800000 */
[----:B---3--:R-:W-:Y:S01]  /*24530*/  @!P0 IMAD.MOV.U32 R3, RZ, RZ, RZ ;  /* 0x000000ffff038224 */ /* 0x008fe200078e00ff */
[----:B--2---:R-:W-:-:S04]  /*24540*/  LOP3.LUT R0, R0, 0x1, RZ, 0xfc, !PT ;  /* 0x0000000100007812 */ /* 0x004fc800078efcff */
[----:B------:R-:W-:-:S13]  /*24550*/  ISETP.NE.AND P1, PT, R0, 0x3, PT ;  /* 0x000000030000780c */ /* 0x000fda0003f25270 */
[----:B-1----:R-:W-:Y:S05]  /*24560*/  @!P1 BRA `(.L_x_2259) ;  /* 0x0000000000049947 */ /* 0x002fea0003800000 */
[----:B------:R-:W-:Y:S01]  /*24570*/  BPT.TRAP 0x1 ;  /* 0x000000040000795c */ /* 0x000fe20000300000 */
.L_x_2259:
[----:B------:R-:W-:Y:S05]  /*24580*/  BSYNC B0 ;  /* 0x0000000000007941 */ /* 0x000fea0003800000 */
.L_x_2258:
[----:B------:R-:W2:Y:S01]  /*24590*/  LD.E.64 R8, desc[UR36][R72.64+0x18] ;  /* 0x0000182448087980 */ /* 0x000ea2000c101b00 */
[----:B-----5:R-:W-:Y:S02]  /*245a0*/  SHF.L.U32 R10, R11, 0x1f, RZ ;  /* 0x0000001f0b0a7819 */ /* 0x020fe400000006ff */
[----:B--2---:R-:W-:-:S05]  /*245b0*/  MOV R8, R8 ;  /* 0x0000000800087202 */ /* 0x004fca0000000f00 */
[----:B------:R-:W-:-:S04]  /*245c0*/  IMAD R3, R3, 0x8, R8 ;  /* 0x0000000803037824 */ /* 0x000fc800078e0208 */
[----:B------:R1:W2:Y:S01]  /*245d0*/  SYNCS.PHASECHK.TRANS64.TRYWAIT P0, [R3+URZ], R10 ;  /* 0x0000000a030075a7 */ /* 0x0002a2000800017f */
[----:B------:R-:W3:Y:S04]  /*245e0*/  LD.E R2, desc[UR36][R72.64] ;  /* 0x0000002448027980 */ /* 0x000ee8000c101900 */
[----:B------:R1:W5:Y:S04]  /*245f0*/  LD.E R0, desc[UR36][R4.64] ;  /* 0x0000002404007980 */ /* 0x000368000c101900 */
[----:B------:R1:W5:Y:S01]  /*24600*/  LD.E R8, desc[UR36][R4.64+0x4] ;  /* 0x0000042404087980 */ /* 0x000362000c101900 */
[----:B------:R-:W-:Y:S01]  /*24610*/  BSSY B0, `(.L_x_2260) ;  /* 0x0000005000007945 */ /* 0x000fe20003800000 */
[----:B---3--:R-:W-:-:S04]  /*24620*/  LOP3.LUT R2, R2, 0x1, RZ, 0xfc, !PT ;  /* 0x0000000102027812 */ /* 0x008fc800078efcff */
[----:B------:R-:W-:-:S13]  /*24630*/  ISETP.NE.AND P1, PT, R2, 0x3, PT ;  /* 0x000000030200780c */ /* 0x000fda0003f25270 */
[----:B-12---:R-:W-:Y:S05]  /*24640*/  @!P1 BRA `(.L_x_2261) ;  /* 0x0000000000049947 */ /* 0x006fea0003800000 */
[----:B------:R-:W-:Y:S01]  /*24650*/  BPT.TRAP 0x1 ;  /* 0x000000040000795c */ /* 0x000fe20000300000 */
.L_x_2261:
[----:B------:R-:W-:Y:S05]  /*24660*/  BSYNC B0 ;  /* 0x0000000000007941 */ /* 0x000fea0003800000 */
.L_x_2260:
[----:B------:R-:W-:Y:S04]  /*24670*/  BSSY B0, `(.L_x_2262) ;  /* 0x0000008000007945 */ /* 0x000fe80003800000 */
[----:B------:R-:W-:Y:S05]  /*24680*/  @P0 BRA `(.L_x_2263) ;  /* 0x0000000000180947 */ /* 0x000fea0003800000 */
[----:B------:R-:W2:Y:S01]  /*24690*/  LD.E.64 R2, desc[UR36][R72.64+0x18] ;  /* 0x0000182448027980 */ /* 0x000ea2000c101b00 */
[----:B-----5:R-:W-:Y:S02]  /*246a0*/  SHF.L.U32 R9, R8, 0x1f, RZ ;  /* 0x0000001f08097819 */ /* 0x020fe400000006ff */
[----:B--2---:R-:W-:-:S05]  /*246b0*/  MOV R3, R2 ;  /* 0x0000000200037202 */ /* 0x004fca0000000f00 */
[----:B------:R-:W-:-:S04]  /*246c0*/  IMAD R0, R0, 0x8, R3 ;  /* 0x0000000800007824 */ /* 0x000fc800078e0203 */
[----:B------:R-:W1:Y:S02]  /*246d0*/  SYNCS.PHASECHK.TRANS64.TRYWAIT P0, [R0+URZ], R9 ;  /* 0x00000009000075a7 */ /* 0x000e64000800017f */
[----:B-1----:R-:W-:Y:S05]  /*246e0*/  @!P0 BRA `(.L_x_2264) ;  /* 0x0000013400c08947 */ /* 0x002fea0003800000 */
.L_x_2263:
[----:B------:R-:W-:Y:S05]  /*246f0*/  BSYNC B0 ;  /* 0x0000000000007941 */ /* 0x000fea0003800000 */
.L_x_2262:
[----:B------:R-:W2:Y:S04]  /*24700*/  LD.E R21, desc[UR36][R4.64] ;  /* 0x0000002404157980 */ /* 0x000ea8000c101900 */
[----:B------:R-:W1:Y:S04]  /*24710*/  LDL.64 R22, [R1+0x178] ;  /* 0x0001780001167983 */ /* 0x000e680000100a00 */
[----:B------:R-:W2:Y:S01]  /*24720*/  LDL.64 R2, [R1+0x80] ;  /* 0x0000800001027983 */ /* 0x000ea20000100a00 */
[----:B------:R-:W-:Y:S05]  /*24730*/  WARPSYNC.ALL ;  /* 0x0000000000007948 */ /* 0x000fea0003800000 */
[----:B------:R3:W-:Y:S04]  /*24740*/  STL [R1+0x60], RZ ;  /* 0x000060ff01007387 */ /* 0x0007e80000100800 */
[----:B-1---5:R-:W4:Y:S01]  /*24750*/  LD.E.64 R8, desc[UR36][R22.64] ;  /* 0x0000002416087980 */ /* 0x022f22000c101b00 */
[----:B------:R-:W-:-:S05]  /*24760*/  IMAD.MOV.U32 R185, RZ, RZ, 0x1 ;  /* 0x00000001ffb97424 */ /* 0x000fca00078e00ff */
[----:B------:R3:W-:Y:S04]  /*24770*/  STL [R1+0x60], R185 ;  /* 0x000060b901007387 */ /* 0x0007e80000100800 */
[----:B------:R-:W3:Y:S04]  /*24780*/  LD.E.64 R10, desc[UR36][R22.64] ;  /* 0x00000024160a7980 */ /* 0x000ee8000c101b00 */
[----:B------:R1:W-:Y:S04]  /*24790*/  STL [R1+0x60], R185 ;  /* 0x000060b901007387 */ /* 0x0003e80000100800 */
[----:B------:R-:W3:Y:S01]  /*247a0*/  LD.E.64 R12, desc[UR36][R22.64] ;  /* 0x00000024160c7980 */ /* 0x000ee2000c101b00 */
[----:B--2---:R-:W-:Y:S01]  /*247b0*/  IMAD R2, R21, 0x300, R2 ;  /* 0x0000030015027824 */ /* 0x004fe200078e0202 */
[----:B------:R-:W-:-:S02]  /*247c0*/  R2UR UR7, R3 ;  /* 0x00000000030772ca */ /* 0x000fc400000e0000 */
[----:B------:R1:W-:Y:S02]  /*247d0*/  STL [R1+0x60], R185 ;  /* 0x000060b901007387 */ /* 0x0003e40000100800 */
[----:B------:R-:W-:Y:S02]  /*247e0*/  R2UR UR6, R2 ;  /* 0x00000000020672ca */ /* 0x000fe400000e0000 */
[----:B------:R-:W2:Y:S01]  /*247f0*/  LD.E.64 R14, desc[UR36][R22.64] ;  /* 0x00000024160e7980 */ /* 0x000ea2000c101b00 */
[----:B------:R-:W-:-:S03]  /*24800*/  WARPGROUP.ARRIVE ;  /* 0x00000000000079c5 */ /* 0x000fc60000000000 */
[----:B------:R1:W-:Y:S01]  /*24810*/  STL [R1+0x60], R185 ;  /* 0x000060b901007387 */ /* 0x0003e20000100800 */
[----:B----4-:R-:W-:Y:S02]  /*24820*/  R2UR UR4, R8 ;  /* 0x00000000080472ca */ /* 0x010fe400000e0000 */
[----:B------:R-:W-:-:S13]  /*24830*/  R2UR UR5, R9 ;  /* 0x00000000090572ca */ /* 0x000fda00000e0000 */
[----:B------:R-:W-:Y:S01]  /*24840*/  HGMMA.64x96x16.F32.BF16 R24, gdesc[UR4], RZ, !UPT, gsb0 ;  /* 0x01600000041879f0 */ /* 0x000fe2000c0018ff */
[----:B---3--:R-:W-:Y:S02]  /*24850*/  VIADD R10, R10, 0x2 ;  /* 0x000000020a0a7836 */ /* 0x008fe40000000000 */
[----:B------:R-:W-:Y:S02]  /*24860*/  VIADD R8, R2, 0x2 ;  /* 0x0000000202087836 */ /* 0x000fe40000000000 */
[----:B------:R-:W-:Y:S01]  /*24870*/  IMAD.MOV.U32 R9, RZ, RZ, R3 ;  /* 0x000000ffff097224 */ /* 0x000fe200078e0003 */
[----:B------:R-:W-:Y:S02]  /*24880*/  R2UR UR4, R10 ;  /* 0x000000000a0472ca */ /* 0x000fe400000e0000 */
[----:B------:R-:W-:Y:S02]  /*24890*/  R2UR UR6, R8 ;  /* 0x00000000080672ca */ /* 0x000fe400000e0000 */
[----:B------:R-:W-:-:S02]  /*248a0*/  R2UR UR7, R9 ;  /* 0x00000000090772ca */ /* 0x000fc400000e0000 */
[----:B------:R-:W-:Y:S01]  /*248b0*/  R2UR UR5, R11 ;  /* 0x000000000b0572ca */ /* 0x000fe200000e0000 */
[----:B------:R-:W-:Y:S02]  /*248c0*/  WARPGROUP.DEPBAR.LE gsb0, 0x0 ;  /* 0x00008000000079c5 */ /* 0x000fe40000010000 */
[----:B------:R-:W3:Y:S04]  /*248d0*/  LD.E R20, desc[UR36][R6.64] ;  /* 0x0000002406147980 */ /* 0x000ee8000c101900 */
[----:B------:R1:W5:Y:S04]  /*248e0*/  LD.E R0, desc[UR36][R4.64] ;  /* 0x0000002404007980 */ /* 0x000368000c101900 */
[----:B------:R1:W5:Y:S01]  /*248f0*/  LD.E R18, desc[UR36][R4.64+0x4] ;  /* 0x0000042404127980 */ /* 0x000362000c101900 */
[----:B------:R-:W-:Y:S01]  /*24900*/  WARPGROUP.ARRIVE ;  /* 0x00000000000079c5 */ /* 0x000fe20000000000 */
[----:B------:R-:W-:Y:S01]  /*24910*/  VIADD R12, R12, 0x4 ;  /* 0x000000040c0c7836 */ /* 0x000fe20000000000 */
[----:B------:R-:W-:Y:S01]  /*24920*/  BSSY B0, `(.L_x_2265) ;  /* 0x0000019000007945 */ /* 0x000fe20003800000 */
[----:B------:R-:W-:-:S02]  /*24930*/  VIADD R8, R2, 0x4 ;  /* 0x0000000402087836 */ /* 0x000fc40000000000 */
[----:B------:R-:W-:Y:S01]  /*24940*/  IMAD.MOV.U32 R9, RZ, RZ, R3 ;  /* 0x000000ffff097224 */ /* 0x000fe200078e0003 */
[----:B------:R-:W-:Y:S01]  /*24950*/  HGMMA.64x96x16.F32.BF16 R24, gdesc[UR4], R24, gsb0 ;  /* 0x01600000041879f0 */ /* 0x000fe20008001818 */
[----:B------:R-:W-:Y:S01]  /*24960*/  R2UR UR4, R12 ;  /* 0x000000000c0472ca */ /* 0x000fe200000e0000 */
[----:B------:R-:W-:Y:S01]  /*24970*/  VIADD R2, R2, 0x6 ;  /* 0x0000000602027836 */ /* 0x000fe20000000000 */
[----:B------:R-:W-:Y:S01]  /*24980*/  R2UR UR6, R8 ;  /* 0x00000000080672ca */ /* 0x000fe200000e0000 */
[----:B--2---:R-:W-:Y:S01]  /*24990*/  VIADD R14, R14, 0x6 ;  /* 0x000000060e0e7836 */ /* 0x004fe20000000000 */
        /* <DEDUP_REMOVED lines=12> */
[----:B---3--:R-:W-:-:S04]  /*24a60*/  LOP3.LUT R20, R20, 0x1, RZ, 0xfc, !PT ;  /* 0x0000000114147812 */ /* 0x008fc800078efcff */
[----:B------:R-:W-:Y:S01]  /*24a70*/  ISETP.NE.AND P0, PT, R20, 0x3, PT ;  /* 0x000000031400780c */ /* 0x000fe20003f05270 */
[----:B------:R-:W-:-:S12]  /*24a80*/  WARPGROUP.DEPBAR.LE gsb0, 0x0 ;  /* 0x00008000000079c5 */ /* 0x000fd80000010000 */
[----:B-1----:R-:W-:Y:S05]  /*24a90*/  @!P0 BRA `(.L_x_2266) ;  /* 0x0000000000048947 */ /* 0x002fea0003800000 */
[----:B------:R-:W-:Y:S01]  /*24aa0*/  BPT.TRAP 0x1 ;  /* 0x000000040000795c */ /* 0x000fe20000300000 */
.L_x_2266:
[----:B------:R-:W-:Y:S05]  /*24ab0*/  BSYNC B0 ;  /* 0x0000000000007941 */ /* 0x000fea0003800000 */
.L_x_2265:
        /* <DEDUP_REMOVED lines=13> */
.L_x_2268:
[----:B------:R-:W-:Y:S05]  /*24b90*/  BSYNC B0 ;  /* 0x0000000000007941 */ /* 0x000fea0003800000 */
.L_x_2267:
        /* <DEDUP_REMOVED lines=8> */
.L_x_2270:
[----:B------:R-:W-:Y:S05]  /*24c20*/  BSYNC B0 ;  /* 0x0000000000007941 */ /* 0x000fea0003800000 */
.L_x_2269:
[----:B------:R-:W2:Y:S04]  /*24c30*/  LD.E R15, desc[UR36][R4.64] ;  /* 0x00000024040f7980 */ /* 0x000ea8000c101900 */
[----:B------:R-:W2:Y:S04]  /*24c40*/  LDL.64 R6, [R1+0xf8] ;  /* 0x0000f80001067983 */ /* 0x000ea80000100a00 */
[----:B------:R-:W3:Y:S04]  /*24c50*/  LDL R0, [R1+0x70] ;  /* 0x0000700001007983 */ /* 0x000ee80000100800 */
[----:B-1---5:R-:W4:Y:S04]  /*24c60*/  LDL.64 R2, [R1+0xf0] ;  /* 0x0000f00001027983 */ /* 0x022f280000100a00 */
        /* <DEDUP_REMOVED lines=9> */
[----:B------:R-:W-:Y:S02]  /*24d00*/  R2UR UR6, R6 ;  /* 0x00000000060672ca */ /* 0x000fe400000e0000 */
        /* <DEDUP_REMOVED lines=131> */
[----:B------:R-:W-:Y:S01]  /*25540*/  R2UR UR5, R15 ;  /* 0x000000000f0572ca */ /* 0x000fe200000e0000 */
[----:B---3--:R-:W-:Y:S01]  /*25550*/  VIADD R8, R8, 0xc02 ;  /* 0x00000c0208087836 */ /* 0x008fe20000000000 */
[----:B------:R-:W-:Y:S02]  /*25560*/  WARPGROUP.DEPBAR.LE gsb0, 0x0 ;  /* 0x00008000000079c5 */ /* 0x000fe40000010000 */
[----:B------:R-:W-:-:S09]  /*25570*/  WARPGROUP.ARRIVE ;  /* 0x00000000000079c5 */ /* 0x000fd20000000000 */
        /* <DEDUP_REMOVED lines=18> */
[----:B------:R-:W-:-:S02]  /*256a0*/  VIADD R2, R6, 0x906 ;  /* 0x0000090606027836 */ /* 0x000fc40000000000 */
[----:B------:R-:W-:Y:S01]  /*256b0*/  IMAD.MOV.U32 R3, RZ, RZ, R7 ;  /* 0x000000ffff037224 */ /* 0x000fe200078e0007 */
[----:B------:R-:W-:Y:S02]  /*256c0*/  WARPGROUP.DEPBAR.LE gsb0, 0x0 ;  /* 0x00008000000079c5 */ /* 0x000fe40000010000 */
[----:B------:R-:W-:-:S06]  /*256d0*/  WARPGROUP.ARRIVE ;  /* 0x00000000000079c5 */ /* 0x000fcc0000000000 */
[----:B------:R-:W-:Y:S01]  /*256e0*/  HGMMA.64x96x16.F32.BF16 R24, gdesc[UR4], R24, gsb0 ;  /* 0x01600000041879f0 */ /* 0x000fe20008001818 */
[----:B------:R-:W-:Y:S02]  /*256f0*/  R2UR UR4, R12 ;  /* 0x000000000c0472ca */ /* 0x000fe400000e0000 */
[----:B------:R-:W-:Y:S02]  /*25700*/  R2UR UR5, R13 ;  /* 0x000000000d0572ca */ /* 0x000fe400000e0000 */
[----:B------:R-:W-:Y:S02]  /*25710*/  R2UR UR6, R2 ;  /* 0x00000000020672ca */ /* 0x000fe400000e0000 */
[----:B------:R-:W-:Y:S01]  /*25720*/  R2UR UR7, R3 ;  /* 0x00000000030772ca */ /* 0x000fe200000e0000 */
        /* <DEDUP_REMOVED lines=19> */
[----:B------:R-:W-:-:S02]  /*25860*/  WARPGROUP.DEPBAR.LE gsb0, 0x0 ;  /* 0x00008000000079c5 */ /* 0x000fc40000010000 */
[----:B------:R1:W-:Y:S06]  /*25870*/  BAR.ARV R228, 0x100 ;  /* 0x000400e40000751d */ /* 0x0003ec0000002000 */
[----:B------:R-:W2:Y:S04]  /*25880*/  LD.E R2, desc[UR36][R72.64] ;  /* 0x0000002448027980 */ /* 0x000ea8000c101900 */
[----:B------:R1:W5:Y:S01]  /*25890*/  LD.E R0, desc[UR36][R4.64] ;  /* 0x0000002404007980 */ /* 0x000362000c101900 */
[----:B------:R-:W-:Y:S01]  /*258a0*/  BSSY B0, `(.L_x_2272) ;  /* 0x0000005000007945 */ /* 0x000fe20003800000 */
[----:B--2---:R-:W-:-:S04]  /*258b0*/  LOP3.LUT R2, R2, 0x1, RZ, 0xfc, !PT ;  /* 0x0000000102027812 */ /* 0x004fc800078efcff */
[----:B------:R-:W-:-:S13]  /*258c0*/  ISETP.NE.AND P0, PT, R2, 0x3, PT ;  /* 0x000000030200780c */ /* 0x000fda0003f05270 */
[----:B-1----:R-:W-:Y:S05]  /*258d0*/  @!P0 BRA `(.L_x_2273) ;  /* 0x0000000000048947 */ /* 0x002fea0003800000 */
[----:B------:R-:W-:Y:S01]  /*258e0*/  BPT.TRAP 0x1 ;  /* 0x000000040000795c */ /* 0x000fe20000300000 */
.L_x_2273:
[----:B------:R-:W-:Y:S05]  /*258f0*/  BSYNC B0 ;  /* 0x0000000000007941 */ /* 0x000fea0003800000 */
.L_x_2272:
[----:B------:R-:W2:Y:S04]  /*25900*/  LD.E.64 R2, desc[UR36][R72.64+0x20] ;  /* 0x0000202448027980 */ /* 0x000ea8000c101b00 */
[----:B------:R-:W3:Y:S01]  /*25910*/  LD.E R6, desc[UR36][R72.64+0xc] ;  /* 0x00000c2448067980 */ /* 0x000ee2000c101900 */
[----:B--2---:R-:W-:-:S05]  /*25920*/  MOV R3, R2 ;  /* 0x0000000200037202 */ /* 0x004fca0000000f00 */
[----:B-----5:R-:W-:-:S05]  /*25930*/  IMAD R3, R0, 0x8, R3 ;  /* 0x0000000800037824 */ /* 0x020fca00078e0203 */
[----:B---3--:R-:W-:-:S04]  /*25940*/  PRMT R3, R6, 0x654, R3 ;  /* 0x0000065406037816 */ /* 0x008fc80000000003 */
[----:B------:R1:W-:Y:S01]  /*25950*/  SYNCS.ARRIVE.TRANS64.RED.A1T0 RZ, [R3+URZ], RZ ;  /* 0x000000ff03ff79a7 */ /* 0x0003e2000810043f */
[----:B------:R-:W2:Y:S04]  /*25960*/  LDL.64 R74, [R1+0x150] ;  /* 0x00015000014a7983 */ /* 0x000ea80000100a00 */
[----:B------:R-:W3:Y:S04]  /*25970*/  LDL R20, [R1+0x11c] ;  /* 0x00011c0001147983 */ /* 0x000ee80000100800 */
[----:B------:R-:W4:Y:S04]  /*25980*/  LDL R21, [R1+0x50] ;  /* 0x0000500001157983 */ /* 0x000f280000100800 */
[----:B-1----:R-:W3:Y:S04]  /*25990*/  LDL.64 R2, [R1+0x140] ;  /* 0x0001400001027983 */ /* 0x002ee80000100a00 */
[----:B------:R-:W4:Y:S04]  /*259a0*/  LDL R22, [R1+0x148] ;  /* 0x0001480001167983 */ /* 0x000f280000100800 */
[----:B------:R-:W4:Y:S04]  /*259b0*/  LDL.128 R8, [R1+0x130] ;  /* 0x0001300001087983 */ /* 0x000f280000100c00 */
[----:B------:R-:W4:Y:S04]  /*259c0*/  LDL.128 R12, [R1+0x120] ;  /* 0x00012000010c7983 */ /* 0x000f280000100c00 */
[----:B--2---:R-:W2:Y:S01]  /*259d0*/  LD.E R18, desc[UR36][R74.64] ;  /* 0x000000244a127980 */ /* 0x004ea2000c101900 */
[----:B---3--:R-:W-:Y:S01]  /*259e0*/  ISETP.NE.AND P0, PT, R2, 0x1, PT ;  /* 0x000000010200780c */ /* 0x008fe20003f05270 */
[----:B------:R-:W-:Y:S01]  /*259f0*/  IMAD.MOV.U32 R2, RZ, RZ, -0x60 ;  /* 0xffffffa0ff027424 */ /* 0x000fe200078e00ff */
[----:B----4-:R-:W-:Y:S01]  /*25a00*/  ISETP.GE.AND P1, PT, R9, 0x1, PT ;  /* 0x000000010900780c */ /* 0x010fe20003f26270 */
[----:B------:R-:W-:Y:S01]  /*25a10*/  BSSY B0, `(.L_x_2274) ;  /* 0x000009d000007945 */ /* 0x000fe20003800000 */
[-C--:B--2---:R-:W-:Y:S01]  /*25a20*/  FMUL.FTZ R29, R29, R18.reuse ;  /* 0x000000121d1d7220 */ /* 0x084fe20000410000 */
[----:B------:R-:W-:-:S03]  /*25a30*/  FMUL.FTZ R32, R32, R18 ;  /* 0x0000001220207220 */ /* 0x000fc60000410000 */
[----:B------:R1:W2:Y:S01]  /*25a40*/  MUFU.TANH R72, R29 ;  /* 0x0000001d00487308 */ /* 0x0002a20000002400 */
[-C--:B------:R-:W-:Y:S01]  /*25a50*/  FMUL.FTZ R6, R27, R18.reuse ;  /* 0x000000121b067220 */ /* 0x080fe20000410000 */
[----:B------:R-:W-:Y:S01]  /*25a60*/  FMUL.FTZ R33, R33, R18 ;  /* 0x0000001221217220 */ /* 0x000fe20000410000 */
[----:B-1----:R-:W-:-:S05]  /*25a70*/  SHF.R.S32.HI R29, RZ, 0x1f, R20 ;  /* 0x0000001fff1d7819 */ /* 0x002fca0000011414 */
[----:B------:R1:W3:Y:S02]  /*25a80*/  MUFU.TANH R73, R32 ;  /* 0x0000002000497308 */ /* 0x0002e40000002400 */
[----:B-1----:R-:W-:Y:S01]  /*25a90*/  FMUL.FTZ R32, R38, R18 ;  /* 0x0000001226207220 */ /* 0x002fe20000410000 */
[----:B------:R-:W-:-:S05]  /*25aa0*/  LEA.HI R38, R29, R20, RZ, 0x7 ;  /* 0x000000141d267211 */ /* 0x000fca00078f38ff */
[----:B------:R1:W4:Y:S01]  /*25ab0*/  MUFU.TANH R74, R33 ;  /* 0x00000021004a7308 */ /* 0x0003220000002400 */
[----:B------:R-:W-:Y:S01]  /*25ac0*/  LOP3.LUT R27, R38, 0xffffff80, RZ, 0xc0, !PT ;  /* 0xffffff80261b7812 */ /* 0x000fe200078ec0ff */
[-C--:B------:R-:W-:Y:S01]  /*25ad0*/  FMUL.FTZ R40, R40, R18.reuse ;  /* 0x0000001228287220 */ /* 0x080fe20000410000 */
[----:B-1----:R-:W-:-:S03]  /*25ae0*/  FMUL.FTZ R33, R39, R18 ;  /* 0x0000001227217220 */ /* 0x002fc60000410000 */
[----:B------:R-:W-:Y:S02]  /*25af0*/  IMAD.IADD R39, R20, 0x1, -R27 ;  /* 0x0000000114277824 */ /* 0x000fe400078e0a1b */
[----:B------:R1:W0:Y:S01]  /*25b00*/  MUFU.TANH R77, R40 ;  /* 0x00000028004d7308 */ /* 0x0002220000002400 */
[-C--:B------:R-:W-:Y:S01]  /*25b10*/  FMUL.FTZ R41, R41, R18.reuse ;  /* 0x0000001229297220 */ /* 0x080fe20000410000 */
[-C--:B------:R-:W-:Y:S01]  /*25b20*/  FMUL.FTZ R7, R24, R18.reuse ;  /* 0x0000001218077220 */ /* 0x080fe20000410000 */
[-C--:B------:R-:W-:Y:S01]  /*25b30*/  FMUL.FTZ R24, R30, R18.reuse ;  /* 0x000000121e187220 */ /* 0x080fe20000410000 */
[-C--:B------:R-:W-:Y:S01]  /*25b40*/  FMUL.FTZ R30, R34, R18.reuse ;  /* 0x00000012221e7220 */ /* 0x080fe20000410000 */
[-C--:B------:R-:W-:Y:S01]  /*25b50*/  FMUL.FTZ R34, R42, R18.reuse ;  /* 0x000000122a227220 */ /* 0x080fe20000410000 */
[-C--:B------:R-:W-:Y:S01]  /*25b60*/  FMUL.FTZ R44, R44, R18.reuse ;  /* 0x000000122c2c7220 */ /* 0x080fe20000410000 */
[----:B-1----:R-:W-:Y:S01]  /*25b70*/  SHF.R.S32.HI R40, RZ, 0x1f, R39 ;  /* 0x0000001fff287819 */ /* 0x002fe20000011427 */
[----:B------:R1:W0:Y:S01]  /*25b80*/  MUFU.TANH R78, R41 ;  /* 0x00000029004e7308 */ /* 0x0002220000002400 */
[-C--:B------:R-:W-:Y:S01]  /*25b90*/  FMUL.FTZ R0, R26, R18.reuse ;  /* 0x000000121a007220 */ /* 0x080fe20000410000 */
[-C--:B------:R-:W-:Y:S01]  /*25ba0*/  FMUL.FTZ R26, R31, R18.reuse ;  /* 0x000000121f1a7220 */ /* 0x080fe20000410000 */
[----:B------:R-:W-:Y:S01]  /*25bb0*/  LEA.HI R42, R40, R39, RZ, 0x2 ;  /* 0x00000027282a7211 */ /* 0x000fe200078f10ff */
[-C--:B------:R-:W-:Y:S01]  /*25bc0*/  FMUL.FTZ R31, R35, R18.reuse ;  /* 0x00000012231f7220 */ /* 0x080fe20000410000 */
[----:B------:R-:W-:Y:S01]  /*25bd0*/  FMUL.FTZ R35, R43, R18 ;  /* 0x000000122b237220 */ /* 0x000fe20000410000 */
[----:B-1----:R-:W-:-:S02]  /*25be0*/  LEA.HI R41, R29, R20, RZ, 0x2 ;  /* 0x000000141d297211 */ /* 0x002fc400078f10ff */
[----:B------:R1:W0:Y:S01]  /*25bf0*/  MUFU.TANH R79, R44 ;  /* 0x0000002c004f7308 */ /* 0x0002220000002400 */
[--C-:B------:R-:W-:Y:S02]  /*25c00*/  SHF.R.S32.HI R43, RZ, 0x2, R42.reuse ;  /* 0x00000002ff2b7819 */ /* 0x100fe4000001142a */
[----:B------:R-:W-:Y:S02]  /*25c10*/  LOP3.LUT R41, R41, 0xfffffffc, RZ, 0xc0, !PT ;  /* 0xfffffffc29297812 */ /* 0x000fe400078ec0ff */
[----:B-1----:R-:W-:-:S03]  /*25c20*/  SHF.R.S32.HI R44, RZ, 0x1f, R42 ;  /* 0x0000001fff2c7819 */ /* 0x002fc6000001142a */
[----:B------:R-:W-:Y:S01]  /*25c30*/  IMAD.IADD R20, R20, 0x1, -R41 ;  /* 0x0000000114147824 */ /* 0x000fe200078e0a29 */
[----:B------:R-:W-:Y:S02]  /*25c40*/  SHF.R.S32.HI R41, RZ, 0x7, R38 ;  /* 0x00000007ff297819 */ /* 0x000fe40000011426 */
[----:B------:R-:W-:Y:S02]  /*25c50*/  LEA.HI R44, R44, R43, RZ, 0x3 ;  /* 0x0000002b2c2c7211 */ /* 0x000fe400078f18ff */
[----:B------:R-:W-:Y:S02]  /*25c60*/  LEA.HI R40, R40, R39, RZ, 0x5 ;  /* 0x0000002728287211 */ /* 0x000fe400078f28ff */
[----:B------:R-:W-:Y:S02]  /*25c70*/  LOP3.LUT R44, R44, 0xfffffff8, RZ, 0xc0, !PT ;  /* 0xfffffff82c2c7812 */ /* 0x000fe400078ec0ff */
[----:B------:R-:W-:Y:S02]  /*25c80*/  LEA.HI R38, R38, R41, RZ, 0x1 ;  /* 0x0000002926267211 */ /* 0x000fe400078f08ff */
[----:B------:R-:W-:Y:S01]  /*25c90*/  SHF.R.S32.HI R40, RZ, 0x5, R40 ;  /* 0x00000005ff287819 */ /* 0x000fe20000011428 */
[----:B------:R-:W-:Y:S01]  /*25ca0*/  IMAD.IADD R44, R43, 0x1, -R44 ;  /* 0x000000012b2c7824 */ /* 0x000fe200078e0a2c */
[----:B------:R-:W-:-:S02]  /*25cb0*/  LOP3.LUT R38, R38, 0x3fffffe, RZ, 0xc0, !PT ;  /* 0x03fffffe26267812 */ /* 0x000fc400078ec0ff */
        /* <DEDUP_REMOVED lines=10> */
[-C--:B------:R-:W-:Y:S01]  /*25d60*/  FMUL.FTZ R36, R36, R18.reuse ;  /* 0x0000001224247220 */ /* 0x080fe20000410000 */
[-C--:B------:R-:W-:Y:S01]  /*25d70*/  FMUL.FTZ R37, R37, R18.reuse ;  /* 0x0000001225257220 */ /* 0x080fe20000410000 */
[----:B------:R-:W-:Y:S02]  /*25d80*/  LOP3.LUT R42, R42, 0x7ffffffc, RZ, 0xc0, !PT ;  /* 0x7ffffffc2a2a7812 */ /* 0x000fe400078ec0ff */
[----:B------:R-:W1:Y:S01]  /*25d90*/  SHFL.IDX PT, R20, R38, RZ, 0x1c1f ;  /* 0x001c1fff26147589 */ /* 0x000e6200000e0000 */
[----:B------:R2:W0:Y:S01]  /*25da0*/  MUFU.TANH R75, R36 ;  /* 0x00000024004b7308 */ /* 0x0004220000002400 */
[-C--:B------:R-:W-:Y:S01]  /*25db0*/  FMUL.FTZ R25, R25, R18.reuse ;  /* 0x0000001219197220 */ /* 0x080fe20000410000 */
[-C--:B------:R-:W-:Y:S01]  /*25dc0*/  FMUL.FTZ R28, R28, R18.reuse ;  /* 0x000000121c1c7220 */ /* 0x080fe20000410000 */
[-C--:B------:R-:W-:Y:S01]  /*25dd0*/  FMUL.FTZ R45, R45, R18.reuse ;  /* 0x000000122d2d7220 */ /* 0x080fe20000410000 */
[-C--:B------:R-:W-:Y:S01]  /*25de0*/  FMUL.FTZ R48, R48, R18.reuse ;  /* 0x0000001230307220 */ /* 0x080fe20000410000 */
[-C--:B------:R-:W-:Y:S01]  /*25df0*/  FMUL.FTZ R49, R49, R18.reuse ;  /* 0x0000001231317220 */ /* 0x080fe20000410000 */
[-C--:B------:R-:W-:Y:S01]  /*25e00*/  FMUL.FTZ R50, R50, R18.reuse ;  /* 0x0000001232327220 */ /* 0x080fe20000410000 */
[-C--:B------:R-:W-:Y:S01]  /*25e10*/  FMUL.FTZ R51, R51, R18.reuse ;  /* 0x0000001233337220 */ /* 0x080fe20000410000 */
[----:B------:R3:W0:Y:S01]  /*25e20*/  MUFU.TANH R76, R37 ;  /* 0x00000025004c7308 */ /* 0x0006220000002400 */
[-C--:B--2---:R-:W-:Y:S01]  /*25e30*/  FMUL.FTZ R36, R46, R18.reuse ;  /* 0x000000122e247220 */ /* 0x084fe20000410000 */
[-C--:B------:R-:W-:Y:S01]  /*25e40*/  FMUL.FTZ R52, R52, R18.reuse ;  /* 0x0000001234347220 */ /* 0x080fe20000410000 */
[-C--:B------:R-:W-:Y:S01]  /*25e50*/  FMUL.FTZ R53, R53, R18.reuse ;  /* 0x0000001235357220 */ /* 0x080fe20000410000 */
[-C--:B------:R-:W-:Y:S01]  /*25e60*/  FMUL.FTZ R54, R54, R18.reuse ;  /* 0x0000001236367220 */ /* 0x080fe20000410000 */
[-C--:B------:R-:W-:Y:S01]  /*25e70*/  FMUL.FTZ R55, R55, R18.reuse ;  /* 0x0000001237377220 */ /* 0x080fe20000410000 */
[-C--:B------:R-:W-:Y:S01]  /*25e80*/  FMUL.FTZ R56, R56, R18.reuse ;  /* 0x0000001238387220 */ /* 0x080fe20000410000 */
[-C--:B------:R-:W-:Y:S01]  /*25e90*/  FMUL.FTZ R57, R57, R18.reuse ;  /* 0x0000001239397220 */ /* 0x080fe20000410000 */
[-C--:B------:R-:W-:Y:S01]  /*25ea0*/  FMUL.FTZ R58, R58, R18.reuse ;  /* 0x000000123a3a7220 */ /* 0x080fe20000410000 */
        /* <DEDUP_REMOVED lines=13> */
[----:B------:R-:W-:Y:S01]  /*25f80*/  FMUL.FTZ R70, R70, R18 ;  /* 0x0000001246467220 */ /* 0x000fe20000410000 */
[----:B------:R-:W-:Y:S02]  /*25f90*/  IMAD R3, R19, R2, 0x1 ;  /* 0x0000000113037424 */ /* 0x000fe400078e0202 */
[----:B------:R-:W-:Y:S01]  /*25fa0*/  FMUL.FTZ R18, R71, R18 ;  /* 0x0000001247127220 */ /* 0x000fe20000410000 */
[----:B------:R-:W2:Y:S01]  /*25fb0*/  MUFU.TANH R7, R7 ;  /* 0x0000000700077308 */ /* 0x000ea20000002400 */
[----:B------:R-:W-:Y:S01]  /*25fc0*/  IMAD R3, R42, -0x2, R3 ;  /* 0xfffffffe2a037824 */ /* 0x000fe200078e0203 */
[----:B------:R-:W-:-:S06]  /*25fd0*/  LOP3.LUT R21, RZ, R14, RZ, 0x33, !PT ;  /* 0x0000000eff157212 */ /* 0x000fcc00078e33ff */
[----:B------:R-:W3:Y:S01]  /*25fe0*/  MUFU.TANH R25, R25 ;  /* 0x0000001900197308 */ /* 0x000ee20000002400 */
[----:B------:R-:W-:-:S07]  /*25ff0*/  IADD3 R2, -R12, R3, R13 ;  /* 0x000000030c027210 */ /* 0x000fce0007ffe10d */
        /* <DEDUP_REMOVED lines=39> */
[----:B------:R-:W-:Y:S02]  /*26270*/  IMAD.IADD R40, R2, 0x1, R21 ;  /* 0x0000000102287824 */ /* 0x000fe400078e0215 */
[----:B------:R-:W-:Y:S02]  /*26280*/  VIADD R42, R3, 0xffffffff ;  /* 0xffffffff032a7836 */ /* 0x000fe40000000000 */
[----:B------:R-:W-:Y:S02]  /*26290*/  IMAD R41, R19, -0x60, R8 ;  /* 0xffffffa013297824 */ /* 0x000fe400078e0208 */
[--C-:B-1----:R-:W-:Y:S02]  /*262a0*/  IMAD.IADD R2, R39, 0x1, R20.reuse ;  /* 0x0000000127027824 */ /* 0x102fe400078e0214 */
        /* <DEDUP_REMOVED lines=12> */
.L_x_2277:
[----:B------:R-:W-:-:S13]  /*26370*/  ISETP.NE.AND P0, PT, R9, 0x1, PT ;  /* 0x000000010900780c */ /* 0x000fda0003f05270 */
[----:B------:R-:W-:-:S05]  /*26380*/  @P0 IMAD.HI.U32 R14, R8, R10, RZ ;  /* 0x0000000a080e0227 */ /* 0x000fca00078e00ff */
[----:B------:R-:W-:-:S07]  /*26390*/  @P0 SHF.R.U32.HI R8, RZ, R11, R14 ;  /* 0x0000000bff080219 */ /* 0x000fce000001160e */
.L_x_2278:
[----:B------:R-:W-:Y:S05]  /*263a0*/  BSYNC B1 ;  /* 0x0000000000017941 */ /* 0x000fea0003800000 */
.L_x_2276:
[----:B------:R-:W-:-:S05]  /*263b0*/  IMAD R8, R8, R9, R42 ;  /* 0x0000000908087224 */ /* 0x000fca00078e022a */
[----:B------:R-:W-:Y:S02]  /*263c0*/  VIMNMX R3, R3, R8, !PT ;  /* 0x0000000803037248 */ /* 0x000fe40007fe0100 */
[----:B------:R-:W-:-:S07]  /*263d0*/  VIADDMNMX R2, R8, R9, R2, PT ;  /* 0x0000000908027246 */ /* 0x000fce0003800102 */
.L_x_2275:
[----:B------:R-:W-:Y:S05]  /*263e0*/  BSYNC B0 ;  /* 0x0000000000007941 */ /* 0x000fea0003800000 */
.L_x_2274:
        /* <DEDUP_REMOVED lines=14> */
[----:B------:R-:W-:Y:S01]  /*264d0*/  ISETP.LT.OR P2, PT, R2, 0x11, P2 ;  /* 0x000000110200780c */ /* 0x000fe20001741670 */
[--C-:B-1----:R-:W-:Y:S01]  /*264e0*/  IMAD.IADD R14, R39, 0x1, R38.reuse ;  /* 0x00000001270e7824 */ /* 0x102fe200078e0226 */
[----:B------:R-:W-:Y:S01]  /*264f0*/  ISETP.GT.AND P3, PT, R3, 0x9, !P5 ;  /* 0x000000090300780c */ /* 0x000fe20006f64270 */
[----:B------:R-:W-:Y:S01]  /*26500*/  IMAD.IADD R39, R40, 0x1, R38 ;  /* 0x0000000128277824 */ /* 0x000fe200078e0226 */
        /* <DEDUP_REMOVED lines=10> */
[C---:B------:R-:W-:Y:S02]  /*265b0*/  ISETP.LT.OR P2, PT, R2.reuse, 0x19, P2 ;  /* 0x000000190200780c */ /* 0x040fe40001741670 */
        /* <DEDUP_REMOVED lines=83> */
[----:B------:R-:W-:Y:S02]  /*26af0*/  FSEL R189, R7, -INF , !P6 ;  /* 0xff80000007bd7808 */ /* 0x000fe40007000000 */
[----:B------:R-:W-:-:S04]  /*26b00*/  ISETP.GE.AND P6, PT, R41, 0x5a, PT ;  /* 0x0000005a2900780c */ /* 0x000fc80003fc6270 */
[----:B------:R-:W-:Y:S02]  /*26b10*/  P2R R60, PR, RZ, 0x40 ;  /* 0x00000040ff3c7803 */ /* 0x000fe40000000000 */
[----:B------:R-:W-:-:S04]  /*26b20*/  ISETP.GT.AND P6, PT, R3, 0x59, !P6 ;  /* 0x000000590300780c */ /* 0x000fc800077c4270 */
[----:B------:R-:W-:-:S04]  /*26b30*/  ISETP.LT.OR P6, PT, R2, 0x5a, P6 ;  /* 0x0000005a0200780c */ /* 0x000fc800037c1670 */
        /* <DEDUP_REMOVED lines=13> */
.L_x_2282:
[----:B------:R-:W-:-:S13]  /*26c10*/  ISETP.NE.AND P6, PT, R9, 0x1, PT ;  /* 0x000000010900780c */ /* 0x000fda0003fc5270 */
[----:B------:R-:W-:-:S05]  /*26c20*/  @P6 IMAD.HI.U32 R10, R12, R10, RZ ;  /* 0x0000000a0c0a6227 */ /* 0x000fca00078e00ff */
[----:B------:R-:W-:-:S07]  /*26c30*/  @P6 SHF.R.U32.HI R12, RZ, R11, R10 ;  /* 0x0000000bff0c6219 */ /* 0x000fce000001160a */
.L_x_2283:
[----:B------:R-:W-:Y:S05]  /*26c40*/  BSYNC B1 ;  /* 0x0000000000017941 */ /* 0x000fea0003800000 */
.L_x_2281:
[----:B------:R-:W-:-:S05]  /*26c50*/  IMAD R12, R12, R9, R42 ;  /* 0x000000090c0c7224 */ /* 0x000fca00078e022a */
[----:B------:R-:W-:Y:S02]  /*26c60*/  VIADDMNMX R14, R12, R9, R14, PT ;  /* 0x000000090c0e7246 */ /* 0x000fe4000380010e */
[----:B------:R-:W-:-:S07]  /*26c70*/  VIMNMX R39, R39, R12, !PT ;  /* 0x0000000c27277248 */ /* 0x000fce0007fe0100 */
.L_x_2280:
[----:B------:R-:W-:Y:S05]  /*26c80*/  BSYNC B0 ;  /* 0x0000000000007941 */ /* 0x000fea0003800000 */
.L_x_2279:
[----:B------:R-:W2:Y:S01]  /*26c90*/  LD.E.64 R2, desc[UR36][R16.64+0x210] ;  /* 0x0002102410027980 */ /* 0x000ea2000c101b00 */
[C---:B------:R-:W-:Y:S02]  /*26ca0*/  ISETP.GT.AND P0, PT, R39.reuse, 0x1, !P0 ;  /* 0x000000012700780c */ /* 0x040fe40004704270 */
[----:B------:R-:W-:Y:S02]  /*26cb0*/  ISETP.GT.AND P1, PT, R39, 0x8, !P1 ;  /* 0x000000082700780c */ /* 0x000fe40004f24270 */
[C---:B------:R-:W-:Y:S02]  /*26cc0*/  ISETP.LT.OR P0, PT, R14.reuse, 0x2, P0 ;  /* 0x000000020e00780c */ /* 0x040fe40000701670 */
[----:B------:R-:W-:Y:S02]  /*26cd0*/  ISETP.LT.OR P1, PT, R14, 0x9, P1 ;  /* 0x000000090e00780c */ /* 0x000fe40000f21670 */
[----:B------:R-:W-:Y:S02]  /*26ce0*/  FSEL R10, R6, -INF , !P0 ;  /* 0xff800000060a7808 */ /* 0x000fe40004000000 */
[----:B------:R-:W-:-:S02]  /*26cf0*/  ISETP.NE.AND P0, PT, R44, RZ, PT ;  /* 0x000000ff2c00720c */ /* 0x000fc40003f05270 */
[----:B------:R-:W-:Y:S02]  /*26d00*/  FSEL R24, R24, -INF , !P1 ;  /* 0xff80000018187808 */ /* 0x000fe40004800000 */
[----:B------:R-:W-:Y:S02]  /*26d10*/  ISETP.GT.AND P0, PT, R39, 0x9, !P0 ;  /* 0x000000092700780c */ /* 0x000fe40004704270 */
[----:B------:R-:W-:Y:S02]  /*26d20*/  ISETP.NE.AND P1, PT, R62, RZ, PT ;  /* 0x000000ff3e00720c */ /* 0x000fe40003f25270 */
[----:B------:R-:W-:Y:S02]  /*26d30*/  ISETP.LT.OR P0, PT, R14, 0xa, P0 ;  /* 0x0000000a0e00780c */ /* 0x000fe40000701670 */
[----:B------:R-:W-:Y:S02]  /*26d40*/  ISETP.NE.AND P6, PT, R72, RZ, PT ;  /* 0x000000ff4800720c */ /* 0x000fe40003fc5270 */
[----:B------:R-:W-:-:S02]  /*26d50*/  FSEL R26, R26, -INF , !P0 ;  /* 0xff8000001a1a7808 */ /* 0x000fc40004000000 */
[----:B------:R-:W-:-:S04]  /*26d60*/  ISETP.NE.AND P0, PT, R46, RZ, PT ;  /* 0x000000ff2e00720c */ /* 0x000fc80003f05270 */
[----:B------:R-:W-:-:S04]  /*26d70*/  ISETP.GT.AND P0, PT, R39, 0x10, !P0 ;  /* 0x000000102700780c */ /* 0x000fc80004704270 */
[----:B------:R-:W-:-:S04]  /*26d80*/  ISETP.LT.OR P0, PT, R14, 0x11, P0 ;  /* 0x000000110e00780c */ /* 0x000fc80000701670 */
[----:B------:R-:W-:Y:S02]  /*26d90*/  FSEL R30, R30, -INF , !P0 ;  /* 0xff8000001e1e7808 */ /* 0x000fe40004000000 */
[----:B------:R-:W-:Y:S02]  /*26da0*/  ISETP.GT.AND P0, PT, R39, 0x11, !P1 ;  /* 0x000000112700780c */ /* 0x000fe40004f04270 */
[----:B------:R-:W-:Y:S02]  /*26db0*/  ISETP.NE.AND P1, PT, R53, RZ, PT ;  /* 0x000000ff3500720c */ /* 0x000fe40003f25270 */
[----:B------:R-:W-:-:S04]  /*26dc0*/  ISETP.LT.OR P0, PT, R14, 0x12, P0 ;  /* 0x000000120e00780c */ /* 0x000fc80000701670 */
[----:B------:R-:W-:Y:S02]  /*26dd0*/  FSEL R31, R31, -INF , !P0 ;  /* 0xff8000001f1f7808 */ /* 0x000fe40004000000 */
[----:B------:R-:W-:Y:S02]  /*26de0*/  ISETP.GT.AND P0, PT, R39, 0x18, !P6 ;  /* 0x000000182700780c */ /* 0x000fe40007704270 */
[----:B------:R-:W-:Y:S02]  /*26df0*/  ISETP.NE.AND P6, PT, R43, RZ, PT ;  /* 0x000000ff2b00720c */ /* 0x000fe40003fc5270 */
[----:B------:R-:W-:-:S04]  /*26e00*/  ISETP.LT.OR P0, PT, R14, 0x19, P0 ;  /* 0x000000190e00780c */ /* 0x000fc80000701670 */
[----:B------:R-:W-:Y:S02]  /*26e10*/  FSEL R32, R32, -INF , !P0 ;  /* 0xff80000020207808 */ /* 0x000fe40004000000 */
[----:B------:R-:W-:-:S04]  /*26e20*/  ISETP.NE.AND P0, PT, R74, RZ, PT ;  /* 0x000000ff4a00720c */ /* 0x000fc80003f05270 */
[----:B------:R-:W-:-:S04]  /*26e30*/  ISETP.GT.AND P0, PT, R39, 0x19, !P0 ;  /* 0x000000192700780c */ /* 0x000fc80004704270 */
        /* <DEDUP_REMOVED lines=38> */
[----:B------:R-:W-:Y:S02]  /*270a0*/  ISETP.GT.AND P0, PT, R39, RZ, !P6 ;  /* 0x000000ff2700720c */ /* 0x000fe40007704270 */
[----:B--2---:R-:W-:Y:S02]  /*270b0*/  FMNMX.FTZ R11, R189, R2, !PT ;  /* 0x00000002bd0b7209 */ /* 0x004fe40007810000 */
[----:B------:R-:W-:Y:S02]  /*270c0*/  ISETP.LT.OR P0, PT, R14, 0x1, P0 ;  /* 0x000000010e00780c */ /* 0x000fe40000701670 */
[----:B------:R-:W-:Y:S02]  /*270d0*/  FMNMX.FTZ R11, R59, R11, !PT ;  /* 0x0000000b3b0b7209 */ /* 0x000fe40007810000 */
[----:B------:R-:W-:-:S02]  /*270e0*/  FSEL R0, R0, -INF , !P0 ;  /* 0xff80000000007808 */ /* 0x000fc40004000000 */
[----:B------:R-:W-:Y:S02]  /*270f0*/  FMNMX.FTZ R11, R63, R11, !PT ;  /* 0x0000000b3f0b7209 */ /* 0x000fe40007810000 */
[----:B------:R-:W-:Y:S02]  /*27100*/  ISETP.NE.AND P0, PT, R56, RZ, PT ;  /* 0x000000ff3800720c */ /* 0x000fe40003f05270 */
[----:B------:R-:W-:Y:S02]  /*27110*/  FMNMX.FTZ R11, R187, R11, !PT ;  /* 0x0000000bbb0b7209 */ /* 0x000fe40007810000 */
[----:B------:R-:W-:Y:S02]  /*27120*/  ISETP.GT.AND P1, PT, R39, 0x48, !P1 ;  /* 0x000000482700780c */ /* 0x000fe40004f24270 */
[----:B------:R-:W-:Y:S02]  /*27130*/  FMNMX.FTZ R11, R73, R11, !PT ;  /* 0x0000000b490b7209 */ /* 0x000fe40007810000 */
[----:B------:R-:W-:-:S02]  /*27140*/  ISETP.GT.AND P2, PT, R39, 0x49, !P2 ;  /* 0x000000492700780c */ /* 0x000fc40005744270 */
[----:B------:R-:W-:Y:S02]  /*27150*/  FMNMX.FTZ R11, R71, R11, !PT ;  /* 0x0000000b470b7209 */ /* 0x000fe40007810000 */
[----:B------:R-:W-:Y:S02]  /*27160*/  ISETP.GT.AND P3, PT, R39, 0x50, !P3 ;  /* 0x000000502700780c */ /* 0x000fe40005f64270 */
[----:B------:R-:W-:Y:S02]  /*27170*/  FMNMX.FTZ R11, R75, R11, !PT ;  /* 0x0000000b4b0b7209 */ /* 0x000fe40007810000 */
[----:B------:R-:W-:Y:S02]  /*27180*/  ISETP.GT.AND P4, PT, R39, 0x51, !P4 ;  /* 0x000000512700780c */ /* 0x000fe40006784270 */
[----:B------:R-:W-:Y:S02]  /*27190*/  FMNMX.FTZ R11, R81, R11, !PT ;  /* 0x0000000b510b7209 */ /* 0x000fe40007810000 */
[----:B------:R-:W-:-:S02]  /*271a0*/  ISETP.NE.AND P6, PT, R60, RZ, PT ;  /* 0x000000ff3c00720c */ /* 0x000fc40003fc5270 */
[----:B------:R-:W-:-:S04]  /*271b0*/  FMNMX.FTZ R11, R77, R11, !PT ;  /* 0x0000000b4d0b7209 */ /* 0x000fc80007810000 */
[----:B------:R-:W-:-:S04]  /*271c0*/  FMNMX.FTZ R11, R83, R11, !PT ;  /* 0x0000000b530b7209 */ /* 0x000fc80007810000 */
[----:B------:R-:W-:-:S04]  /*271d0*/  FMNMX.FTZ R11, R79, R11, !PT ;  /* 0x0000000b4f0b7209 */ /* 0x000fc80007810000 */
[----:B------:R-:W-:-:S04]  /*271e0*/  FMNMX.FTZ R11, R85, R11, !PT ;  /* 0x0000000b550b7209 */ /* 0x000fc80007810000 */
[----:B------:R-:W-:-:S04]  /*271f0*/  FMNMX.FTZ R11, R167, R11, !PT ;  /* 0x0000000ba70b7209 */ /* 0x000fc80007810000 */
[----:B------:R-:W-:Y:S02]  /*27200*/  FMNMX.FTZ R12, R87, R11, !PT ;  /* 0x0000000b570c7209 */ /* 0x000fe40007810000 */
[----:B------:R-:W-:Y:S02]  /*27210*/  FMNMX.FTZ R11, R0, R3, !PT ;  /* 0x00000003000b7209 */ /* 0x000fe40007810000 */
[----:B------:R-:W-:Y:S02]  /*27220*/  FMNMX.FTZ R13, R169, R12, !PT ;  /* 0x0000000ca90d7209 */ /* 0x000fe40007810000 */
[----:B------:R-:W-:Y:S02]  /*27230*/  FMNMX.FTZ R11, R10, R11, !PT ;  /* 0x0000000b0a0b7209 */ /* 0x000fe40007810000 */
[----:B------:R-:W-:Y:S02]  /*27240*/  FMNMX.FTZ R12, R28, R13, !PT ;  /* 0x0000000d1c0c7209 */ /* 0x000fe40007810000 */
[----:B------:R-:W-:-:S02]  /*27250*/  FMNMX.FTZ R11, R24, R11, !PT ;  /* 0x0000000b180b7209 */ /* 0x000fc40007810000 */
        /* <DEDUP_REMOVED lines=15> */
[----:B------:R-:W-:-:S03]  /*27350*/  FMNMX.FTZ R12, R36, R11, !PT ;  /* 0x0000000b240c7209 */ /* 0x000fc60007810000 */
[----:B------:R-:W0:Y:S01]  /*27360*/  SHFL.BFLY PT, R44, R13, 0x2, 0x1f ;  /* 0x0c401f000d2c7f89 */ /* 0x000e2200000e0000 */
[----:B------:R-:W-:-:S04]  /*27370*/  FMNMX.FTZ R11, R37, R12, !PT ;  /* 0x0000000c250b7209 */ /* 0x000fc80007810000 */
[----:B------:R-:W-:-:S04]  /*27380*/  FMNMX.FTZ R12, R40, R11, !PT ;  /* 0x0000000b280c7209 */ /* 0x000fc80007810000 */
[----:B------:R-:W-:Y:S02]  /*27390*/  FMNMX.FTZ R11, R41, R12, !PT ;  /* 0x0000000c290b7209 */ /* 0x000fe40007810000 */
[----:B------:R-:W-:Y:S02]  /*273a0*/  ISETP.GT.AND P0, PT, R39, 0x41, !P0 ;  /* 0x000000412700780c */ /* 0x000fe40004704270 */
[----:B------:R-:W-:Y:S02]  /*273b0*/  FMNMX.FTZ R12, R42, R11, !PT ;  /* 0x0000000b2a0c7209 */ /* 0x000fe40007810000 */
[C---:B------:R-:W-:Y:S02]  /*273c0*/  ISETP.LT.OR P0, PT, R14.reuse, 0x42, P0 ;  /* 0x000000420e00780c */ /* 0x040fe40000701670 */
[----:B------:R-:W-:Y:S02]  /*273d0*/  FMNMX.FTZ R11, R9, R12, !PT ;  /* 0x0000000c090b7209 */ /* 0x000fe40007810000 */
[----:B------:R-:W-:-:S02]  /*273e0*/  ISETP.LT.OR P1, PT, R14, 0x49, P1 ;  /* 0x000000490e00780c */ /* 0x000fc40000f21670 */
[----:B------:R-:W-:Y:S02]  /*273f0*/  FSEL R23, R23, -INF , !P0 ;  /* 0xff80000017177808 */ /* 0x000fe40004000000 */
[----:B------:R-:W-:Y:S02]  /*27400*/  FMNMX.FTZ R12, R6, R11, !PT ;  /* 0x0000000b060c7209 */ /* 0x000fe40007810000 */
[----:B0-----:R-:W-:Y:S02]  /*27410*/  FMNMX.FTZ R33, R13, R44, !PT ;  /* 0x0000002c0d217209 */ /* 0x001fe40007810000 */
[----:B------:R-:W-:Y:S02]  /*27420*/  ISETP.LT.OR P2, PT, R14, 0x4a, P2 ;  /* 0x0000004a0e00780c */ /* 0x000fe40001741670 */
[----:B------:R-:W-:Y:S01]  /*27430*/  FSEL R27, R27, -INF , !P1 ;  /* 0xff8000001b1b7808 */ /* 0x000fe20004800000 */
[----:B------:R-:W0:Y:S01]  /*27440*/  SHFL.BFLY PT, R46, R33, 0x1, 0x1f ;  /* 0x0c201f00212e7f89 */ /* 0x000e2200000e0000 */
[----:B------:R-:W-:-:S02]  /*27450*/  FMNMX.FTZ R12, R23, R12, !PT ;  /* 0x0000000c170c7209 */ /* 0x000fc40007810000 */
[C---:B------:R-:W-:Y:S02]  /*27460*/  ISETP.LT.OR P3, PT, R14.reuse, 0x51, P3 ;  /* 0x000000510e00780c */ /* 0x040fe40001f61670 */
[----:B------:R-:W-:Y:S02]  /*27470*/  FSEL R29, R29, -INF , !P2 ;  /* 0xff8000001d1d7808 */ /* 0x000fe40005000000 */
[----:B------:R-:W-:Y:S02]  /*27480*/  FMNMX.FTZ R12, R27, R12, !PT ;  /* 0x0000000c1b0c7209 */ /* 0x000fe40007810000 */
[----:B------:R-:W-:Y:S02]  /*27490*/  ISETP.GT.AND P5, PT, R39, 0x58, !P5 ;  /* 0x000000582700780c */ /* 0x000fe40006fa4270 */
[----:B------:R-:W-:Y:S02]  /*274a0*/  ISETP.LT.OR P4, PT, R14, 0x52, P4 ;  /* 0x000000520e00780c */ /* 0x000fe40002781670 */
[----:B------:R-:W-:-:S02]  /*274b0*/  FSEL R43, R66, -INF , !P3 ;  /* 0xff800000422b7808 */ /* 0x000fc40005800000 */
[----:B------:R-:W-:Y:S02]  /*274c0*/  FMNMX.FTZ R12, R29, R12, !PT ;  /* 0x0000000c1d0c7209 */ /* 0x000fe40007810000 */
[----:B------:R-:W-:Y:S02]  /*274d0*/  ISETP.GT.AND P0, PT, R39, 0x59, !P6 ;  /* 0x000000592700780c */ /* 0x000fe40007704270 */
[C---:B------:R-:W-:Y:S02]  /*274e0*/  ISETP.LT.OR P5, PT, R14.reuse, 0x59, P5 ;  /* 0x000000590e00780c */ /* 0x040fe40002fa1670 */
[----:B------:R-:W-:Y:S02]  /*274f0*/  FSEL R39, R67, -INF , !P4 ;  /* 0xff80000043277808 */ /* 0x000fe40006000000 */
[----:B------:R-:W-:Y:S02]  /*27500*/  FMNMX.FTZ R12, R43, R12, !PT ;  /* 0x0000000c2b0c7209 */ /* 0x000fe40007810000 */
[----:B------:R-:W-:-:S02]  /*27510*/  ISETP.LT.OR P0, PT, R14, 0x5a, P0 ;  /* 0x0000005a0e00780c */ /* 0x000fc40000701670 */
[----:B------:R-:W-:Y:S02]  /*27520*/  FSEL R44, R70, -INF , !P5 ;  /* 0xff800000462c7808 */ /* 0x000fe40006800000 */
[----:B------:R-:W-:Y:S02]  /*27530*/  FMNMX.FTZ R11, R39, R12, !PT ;  /* 0x0000000c270b7209 */ /* 0x000fe40007810000 */
[----:B------:R-:W-:Y:S02]  /*27540*/  FSEL R45, R47, -INF , !P0 ;  /* 0xff8000002f2d7808 */ /* 0x000fe40004000000 */
[----:B------:R-:W-:Y:S02]  /*27550*/  FMNMX.FTZ R12, R44, R11, !PT ;  /* 0x0000000b2c0c7209 */ /* 0x000fe40007810000 */
[----:B------:R-:W-:Y:S02]  /*27560*/  LOP3.LUT R180, R226, 0x4, RZ, 0xfc, !PT ;  /* 0x00000004e2b47812 */ /* 0x000fe400078efcff */
[----:B------:R-:W-:-:S02]  /*27570*/  FMNMX.FTZ R11, R45, R12, !PT ;  /* 0x0000000c2d0b7209 */ /* 0x000fc40007810000 */
[----:B0-----:R-:W-:Y:S01]  /*27580*/  FMNMX.FTZ R33, R33, R46, !PT ;  /* 0x0000002e21217209 */ /* 0x001fe20007810000 */
[----:B------:R-:W-:Y:S04]  /*27590*/  ST.E desc[UR36][R16.64+0x210], R13 ;  /* 0x0002100d10007985 */ /* 0x000fe8000c101924 */
[----:B------:R-:W-:Y:S04]  /*275a0*/  ST.E desc[UR36][R180.64], R11 ;  /* 0x0000000bb4007985 */ /* 0x000fe8000c101924 */
[----:B------:R-:W-:Y:S04]  /*275b0*/  ST.E desc[UR36][R16.64+0x210], R33 ;  /* 0x0002102110007985 */ /* 0x000fe8000c101924 */
[----:B------:R-:W2:Y:S04]  /*275c0*/  LD.E R12, desc[UR36][R180.64] ;  /* 0x00000024b40c7980 */ /* 0x000ea8000c101900 */
[----:B--2---:R-:W0:Y:S02]  /*275d0*/  SHFL.BFLY PT, R47, R12, 0x2, 0x1f ;  /* 0x0c401f000c2f7f89 */ /* 0x004e2400000e0000 */
[----:B0-----:R-:W-:-:S05]  /*275e0*/  FMNMX.FTZ R47, R12, R47, !PT ;  /* 0x0000002f0c2f7209 */ /* 0x001fca0007810000 */
[----:B------:R-:W0:Y:S02]  /*275f0*/  SHFL.BFLY PT, R14, R47, 0x1, 0x1f ;  /* 0x0c201f002f0e7f89 */ /* 0x000e2400000e0000 */
[----:B0-----:R-:W-:-:S05]  /*27600*/  FMNMX.FTZ R49, R47, R14, !PT ;  /* 0x0000000e2f317209 */ /* 0x001fca0007810000 */
[----:B------:R0:W-:Y:S04]  /*27610*/  ST.E desc[UR36][R180.64], R49 ;  /* 0x00000031b4007985 */ /* 0x0001e8000c101924 */
[----:B------:R-:W2:Y:S04]  /*27620*/  LD.E R46, desc[UR36][R16.64+0x210] ;  /* 0x00021024102e7980 */ /* 0x000ea8000c101900 */
[----:B------:R-:W3:Y:S04]  /*27630*/  LD.E R51, desc[UR36][R16.64+0x230] ;  /* 0x0002302410337980 */ /* 0x000ee8000c101900 */
[----:B------:R-:W4:Y:S04]  /*27640*/  LD.E R48, desc[UR36][R16.64+0x220] ;  /* 0x0002202410307980 */ /* 0x000f28000c101900 */
[----:B------:R-:W4:Y:S01]  /*27650*/  LD.E R52, desc[UR36][R16.64+0x224] ;  /* 0x0002242410347980 */ /* 0x000f22000c101900 */
[----:B------:R-:W-:-:S04]  /*27660*/  FSETP.NEU.FTZ.AND P1, PT, R49, -INF , PT ;  /* 0xff8000003100780b */ /* 0x000fc80003f3d000 */
[----:B------:R-:W-:-:S05]  /*27670*/  FSEL R14, R49, RZ, P1 ;  /* 0x000000ff310e7208 */ /* 0x000fca0000800000 */
[----:B------:R-:W-:Y:S01]  /*27680*/  FADD.FTZ R14, R3, -R14 ;  /* 0x8000000e030e7221 */ /* 0x000fe20000010000 */
[C---:B--2---:R-:W-:Y:S01]  /*27690*/  FSETP.NEU.FTZ.AND P0, PT, R46.reuse, -INF , PT ;  /* 0xff8000002e00780b */ /* 0x044fe20003f1d000 */
[----:B---3--:R-:W-:-:S03]  /*276a0*/  FMUL.FTZ R11, R46, R51 ;  /* 0x000000332e0b7220 */ /* 0x008fc60000410000 */
[----:B------:R-:W-:Y:S01]  /*276b0*/  FSEL R3, R46, RZ, P0 ;  /* 0x000000ff2e037208 */ /* 0x000fe20000000000 */
[----:B0-----:R-:W-:Y:S01]  /*276c0*/  FMUL.FTZ R49, R49, R51 ;  /* 0x0000003331317220 */ /* 0x001fe20000410000 */
[----:B------:R-:W-:-:S03]  /*276d0*/  FSEL R50, R11, RZ, P0 ;  /* 0x000000ff0b327208 */ /* 0x000fc60000000000 */
[----:B------:R-:W-:Y:S02]  /*276e0*/  FADD.FTZ R3, R2, -R3 ;  /* 0x8000000302037221 */ /* 0x000fe40000010000 */
[-CC-:B------:R-:W-:Y:S01]  /*276f0*/  FFMA.FTZ R168, R28, R51.reuse, -R50.reuse ;  /* 0x000000331ca87223 */ /* 0x180fe20000010832 */
[----:B------:R-:W-:Y:S01]  /*27700*/  FSEL R28, R49, RZ, P1 ;  /* 0x000000ff311c7208 */ /* 0x000fe20000800000 */
[-C--:B------:R-:W-:Y:S01]  /*27710*/  FMUL.FTZ R3, R3, R51.reuse ;  /* 0x0000003303037220 */ /* 0x080fe20000410000 */
[-C--:B------:R-:W-:Y:S01]  /*27720*/  FFMA.FTZ R189, R189, R51.reuse, -R50 ;  /* 0x00000033bdbd7223 */ /* 0x080fe20000010832 */
[----:B------:R-:W-:Y:S02]  /*27730*/  FMUL.FTZ R14, R51, R14 ;  /* 0x0000000e330e7220 */ /* 0x000fe40000410000 */
[-CC-:B------:R-:W-:Y:S01]  /*27740*/  FFMA.FTZ R186, R0, R51.reuse, -R28.reuse ;  /* 0x0000003300ba7223 */ /* 0x180fe2000001081c */
[-C--:B------:R-:W-:Y:S02]  /*27750*/  FFMA.FTZ R157, R35, R51.reuse, -R28 ;  /* 0x00000033239d7223 */ /* 0x080fe4000001081c */
[----:B------:R-:W4:Y:S01]  /*27760*/  MUFU.EX2 R35, R3 ;  /* 0x0000000300237308 */ /* 0x000f220000000800 */
[-C--:B------:R-:W-:Y:S01]  /*27770*/  FFMA.FTZ R152, R59, R51.reuse, -R50 ;  /* 0x000000333b987223 */ /* 0x080fe20000010832 */
[-C--:B------:R-:W-:Y:S01]  /*27780*/  FFMA.FTZ R153, R10, R51.reuse, -R28 ;  /* 0x000000330a997223 */ /* 0x080fe2000001081c */
[-C--:B------:R-:W-:Y:S01]  /*27790*/  FFMA.FTZ R154, R63, R51.reuse, -R50 ;  /* 0x000000333f9a7223 */ /* 0x080fe20000010832 */
[----:B------:R-:W-:-:S04]  /*277a0*/  FFMA.FTZ R162, R24, R51, -R28 ;  /* 0x0000003318a27223 */ /* 0x000fc8000001081c */
[----:B------:R-:W-:Y:S01]  /*277b0*/  MUFU.EX2 R33, R14 ;  /* 0x0000000e00217308 */ /* 0x000fe20000000800 */
[-C--:B------:R-:W-:Y:S01]  /*277c0*/  FFMA.FTZ R187, R187, R51.reuse, -R50 ;  /* 0x00000033bbbb7223 */ /* 0x080fe20000010832 */
[----:B------:R-:W-:-:S06]  /*277d0*/  FFMA.FTZ R155, R26, R51, -R28 ;  /* 0x000000331a9b7223 */ /* 0x000fcc000001081c */
[----:B------:R-:W-:Y:S08]  /*277e0*/  MUFU.EX2 R189, R189 ;  /* 0x000000bd00bd7308 */ /* 0x000ff00000000800 */
[----:B------:R-:W0:Y:S01]  /*277f0*/  MUFU.EX2 R186, R186 ;  /* 0x000000ba00ba7308 */ /* 0x000e220000000800 */
[-CC-:B------:R-:W-:Y:S01]  /*27800*/  FFMA.FTZ R182, R18, R51.reuse, -R50.reuse ;  /* 0x0000003312b67223 */ /* 0x180fe20000010832 */
[----:B------:R-:W-:-:S06]  /*27810*/  FFMA.FTZ R12, R73, R51, -R50 ;  /* 0x00000033490c7223 */ /* 0x000fcc0000010832 */
[----:B------:R-:W-:Y:S01]  /*27820*/  MUFU.EX2 R152, R152 ;  /* 0x0000009800987308 */ /* 0x000fe20000000800 */
[----:B------:R-:W-:-:S07]  /*27830*/  FFMA.FTZ R18, R30, R51, -R28 ;  /* 0x000000331e127223 */ /* 0x000fce000001081c */
[----:B------:R-:W1:Y:S01]  /*27840*/  MUFU.EX2 R153, R153 ;  /* 0x0000009900997308 */ /* 0x000e620000000800 */
[----:B------:R-:W-:Y:S01]  /*27850*/  FFMA.FTZ R179, R15, R51, -R50 ;  /* 0x000000330fb37223 */ /* 0x000fe20000010832 */
[----:B----4-:R-:W-:-:S06]  /*27860*/  FMUL.FTZ R48, R35, R48 ;  /* 0x0000003023307220 */ /* 0x010fcc0000410000 */
[----:B------:R-:W-:Y:S01]  /*27870*/  MUFU.EX2 R154, R154 ;  /* 0x0000009a009a7308 */ /* 0x000fe20000000800 */
[-C--:B------:R-:W-:Y:S01]  /*27880*/  FFMA.FTZ R11, R71, R51.reuse, -R50 ;  /* 0x00000033470b7223 */ /* 0x080fe20000010832 */
[----:B------:R-:W-:-:S06]  /*27890*/  FFMA.FTZ R15, R31, R51, -R28 ;  /* 0x000000331f0f7223 */ /* 0x000fcc000001081c */
[----:B------:R-:W2:Y:S01]  /*278a0*/  MUFU.EX2 R162, R162 ;  /* 0x000000a200a27308 */ /* 0x000ea20000000800 */
[----:B------:R-:W-:Y:S01]  /*278b0*/  FFMA.FTZ R183, R7, R51, -R50 ;  /* 0x0000003307b77223 */ /* 0x000fe20000010832 */
[----:B0-----:R-:W-:Y:S01]  /*278c0*/  FFMA.FTZ R52, R33, R52, R186 ;  /* 0x0000003421347223 */ /* 0x001fe200000100ba */
[----:B------:R-:W-:-:S05]  /*278d0*/  FADD.FTZ R7, R48, R189 ;  /* 0x000000bd30077221 */ /* 0x000fca0000010000 */
[----:B------:R-:W-:Y:S01]  /*278e0*/  MUFU.EX2 R187, R187 ;  /* 0x000000bb00bb7308 */ /* 0x000fe20000000800 */
[-C--:B------:R-:W-:Y:S01]  /*278f0*/  FFMA.FTZ R14, R75, R51.reuse, -R50 ;  /* 0x000000334b0e7223 */ /* 0x080fe20000010832 */
[----:B------:R-:W-:-:S06]  /*27900*/  FFMA.FTZ R0, R32, R51, -R28 ;  /* 0x0000003320007223 */ /* 0x000fcc000001081c */
[----:B------:R-:W0:Y:S01]  /*27910*/  MUFU.EX2 R155, R155 ;  /* 0x0000009b009b7308 */ /* 0x000e220000000800 */
[----:B------:R-:W-:Y:S01]  /*27920*/  FFMA.FTZ R177, R20, R51, -R50 ;  /* 0x0000003314b17223 */ /* 0x000fe20000010832 */
[----:B-1----:R-:W-:Y:S01]  /*27930*/  FADD.FTZ R3, R153, R52 ;  /* 0x0000003499037221 */ /* 0x002fe20000010000 */
[----:B------:R-:W-:-:S05]  /*27940*/  FADD.FTZ R7, R152, R7 ;  /* 0x0000000798077221 */ /* 0x000fca0000010000 */
[----:B------:R-:W-:Y:S01]  /*27950*/  MUFU.EX2 R12, R12 ;  /* 0x0000000c000c7308 */ /* 0x000fe20000000800 */
[-C--:B------:R-:W-:Y:S01]  /*27960*/  FFMA.FTZ R13, R81, R51.reuse, -R50 ;  /* 0x00000033510d7223 */ /* 0x080fe20000010832 */
[----:B------:R-:W-:-:S06]  /*27970*/  FFMA.FTZ R20, R38, R51, -R28 ;  /* 0x0000003326147223 */ /* 0x000fcc000001081c */
[----:B------:R-:W1:Y:S01]  /*27980*/  MUFU.EX2 R18, R18 ;  /* 0x0000001200127308 */ /* 0x000e620000000800 */
[----:B------:R-:W-:Y:S01]  /*27990*/  FFMA.FTZ R184, R8, R51, -R50 ;  /* 0x0000003308b87223 */ /* 0x000fe20000010832 */
[----:B--2---:R-:W-:Y:S01]  /*279a0*/  FADD.FTZ R8, R162, R3 ;  /* 0x00000003a2087221 */ /* 0x004fe20000010000 */
[----:B------:R-:W-:-:S05]  /*279b0*/  FADD.FTZ R2, R154, R7 ;  /* 0x000000079a027221 */ /* 0x000fca0000010000 */
[----:B------:R-:W-:Y:S01]  /*279c0*/  MUFU.EX2 R11, R11 ;  /* 0x0000000b000b7308 */ /* 0x000fe20000000800 */
[-C--:B------:R-:W-:Y:S01]  /*279d0*/  FFMA.FTZ R161, R77, R51.reuse, -R50 ;  /* 0x000000334da17223 */ /* 0x080fe20000010832 */
[----:B------:R-:W-:-:S06]  /*279e0*/  FFMA.FTZ R163, R34, R51, -R28 ;  /* 0x0000003322a37223 */ /* 0x000fcc000001081c */
[----:B------:R-:W2:Y:S01]  /*279f0*/  MUFU.EX2 R15, R15 ;  /* 0x0000000f000f7308 */ /* 0x000ea20000000800 */
[----:B0-----:R-:W-:Y:S01]  /*27a00*/  FADD.FTZ R7, R155, R8 ;  /* 0x000000089b077221 */ /* 0x001fe20000010000 */
[----:B------:R-:W-:-:S06]  /*27a10*/  FADD.FTZ R3, R187, R2 ;  /* 0x00000002bb037221 */ /* 0x000fcc0000010000 */
[----:B------:R-:W-:Y:S01]  /*27a20*/  MUFU.EX2 R14, R14 ;  /* 0x0000000e000e7308 */ /* 0x000fe20000000800 */
[----:B------:R-:W-:-:S07]  /*27a30*/  FFMA.FTZ R160, R83, R51, -R50 ;  /* 0x0000003353a07223 */ /* 0x000fce0000010832 */
        /* <DEDUP_REMOVED lines=8> */
[----:B--2---:R-:W-:Y:S01]  /*27ac0*/  FADD.FTZ R7, R15, R6 ;  /* 0x000000060f077221 */ /* 0x004fe20000010000 */
[----:B------:R-:W-:-:S06]  /*27ad0*/  FADD.FTZ R3, R11, R2 ;  /* 0x000000020b037221 */ /* 0x000fcc0000010000 */
[----:B------:R-:W-:Y:S01]  /*27ae0*/  MUFU.EX2 R161, R161 ;  /* 0x000000a100a17308 */ /* 0x000fe20000000800 */
[-C--:B------:R-:W-:Y:S01]  /*27af0*/  FFMA.FTZ R158, R85, R51.reuse, -R50 ;  /* 0x00000033559e7223 */ /* 0x080fe20000010832 */
[----:B------:R-:W-:-:S06]  /*27b00*/  FFMA.FTZ R164, R37, R51, -R28 ;  /* 0x0000003325a47223 */ /* 0x000fcc000001081c */
[----:B------:R-:W2:Y:S01]  /*27b10*/  MUFU.EX2 R163, R163 ;  /* 0x000000a300a37308 */ /* 0x000ea20000000800 */
[----:B0-----:R-:W-:Y:S01]  /*27b20*/  FADD.FTZ R7, R0, R7 ;  /* 0x0000000700077221 */ /* 0x001fe20000010000 */
[----:B------:R-:W-:-:S06]  /*27b30*/  FADD.FTZ R2, R14, R3 ;  /* 0x000000030e027221 */ /* 0x000fcc0000010000 */
[----:B------:R-:W-:Y:S01]  /*27b40*/  MUFU.EX2 R160, R160 ;  /* 0x000000a000a07308 */ /* 0x000fe20000000800 */
[-C--:B------:R-:W-:Y:S01]  /*27b50*/  FFMA.FTZ R167, R167, R51.reuse, -R50 ;  /* 0x00000033a7a77223 */ /* 0x080fe20000010832 */
[----:B------:R-:W-:-:S06]  /*27b60*/  FFMA.FTZ R171, R40, R51, -R28 ;  /* 0x0000003328ab7223 */ /* 0x000fcc000001081c */
[----:B------:R-:W0:Y:S01]  /*27b70*/  MUFU.EX2 R157, R157 ;  /* 0x0000009d009d7308 */ /* 0x000e220000000800 */
[----:B-1----:R-:W-:Y:S01]  /*27b80*/  FADD.FTZ R6, R20, R7 ;  /* 0x0000000714067221 */ /* 0x002fe20000010000 */
[----:B------:R-:W-:-:S06]  /*27b90*/  FADD.FTZ R2, R13, R2 ;  /* 0x000000020d027221 */ /* 0x000fcc0000010000 */
        /* <DEDUP_REMOVED lines=15> */
[----:B-1----:R-:W-:Y:S01]  /*27c90*/  FADD.FTZ R7, R165, R6 ;  /* 0x00000006a5077221 */ /* 0x002fe20000010000 */
[----:B------:R-:W-:-:S06]  /*27ca0*/  FADD.FTZ R3, R159, R2 ;  /* 0x000000029f037221 */ /* 0x000fcc0000010000 */
[----:B------:R-:W-:Y:S01]  /*27cb0*/  MUFU.EX2 R166, R166 ;  /* 0x000000a600a67308 */ /* 0x000fe20000000800 */
[----:B------:R-:W-:-:S07]  /*27cc0*/  FFMA.FTZ R175, R25, R51, -R50 ;  /* 0x0000003319af7223 */ /* 0x000fce0000010832 */
        /* <DEDUP_REMOVED lines=21> */
[----:B------:R-:W-:-:S07]  /*27e20*/  FFMA.FTZ R22, R43, R51, -R28 ;  /* 0x000000332b167223 */ /* 0x000fce000001081c */
        /* <DEDUP_REMOVED lines=18> */
[----:B------:R-:W-:Y:S08]  /*27f50*/  MUFU.EX2 R179, R179 ;  /* 0x000000b300b37308 */ /* 0x000ff00000000800 */
[----:B------:R-:W0:Y:S01]  /*27f60*/  MUFU.EX2 R21, R21 ;  /* 0x0000001500157308 */ /* 0x000e220000000800 */
[----:B-1----:R-:W-:Y:S01]  /*27f70*/  FADD.FTZ R7, R9, R6 ;  /* 0x0000000609077221 */ /* 0x002fe20000010000 */
[----:B------:R-:W-:-:S06]  /*27f80*/  FADD.FTZ R3, R177, R2 ;  /* 0x00000002b1037221 */ /* 0x000fcc0000010000 */
[----:B------:R-:W-:Y:S08]  /*27f90*/  MUFU.EX2 R184, R184 ;  /* 0x000000b800b87308 */ /* 0x000ff00000000800 */
[----:B------:R-:W1:Y:S01]  /*27fa0*/  MUFU.EX2 R156, R156 ;  /* 0x0000009c009c7308 */ /* 0x000e620000000800 */
[----:B--2---:R-:W-:Y:S01]  /*27fb0*/  FADD.FTZ R6, R22, R7 ;  /* 0x0000000716067221 */ /* 0x004fe20000010000 */
[----:B------:R-:W-:-:S06]  /*27fc0*/  FADD.FTZ R2, R182, R3 ;  /* 0x00000003b6027221 */ /* 0x000fcc0000010000 */
[----:B------:R-:W2:Y:S08]  /*27fd0*/  MUFU.EX2 R183, R183 ;  /* 0x000000b700b77308 */ /* 0x000eb00000000800 */
[----:B------:R-:W3:Y:S01]  /*27fe0*/  MUFU.EX2 R23, R23 ;  /* 0x0000001700177308 */ /* 0x000ee20000000800 */
[----:B0-----:R-:W-:Y:S01]  /*27ff0*/  FADD.FTZ R7, R21, R6 ;  /* 0x0000000615077221 */ /* 0x001fe20000010000 */
[----:B------:R-:W-:-:S03]  /*28000*/  FADD.FTZ R3, R179, R2 ;  /* 0x00000002b3037221 */ /* 0x000fc60000010000 */
[----:B-1----:R-:W-:Y:S01]  /*28010*/  FADD.FTZ R6, R156, R7 ;  /* 0x000000079c067221 */ /* 0x002fe20000010000 */
[----:B------:R-:W-:-:S04]  /*28020*/  FADD.FTZ R2, R184, R3 ;  /* 0x00000003b8027221 */ /* 0x000fc80000010000 */
[----:B--2---:R-:W-:Y:S01]  /*28030*/  FADD.FTZ R36, R183, R2 ;  /* 0x00000002b7247221 */ /* 0x004fe20000010000 */
[----:B------:R-:W-:Y:S01]  /*28040*/  ST.E desc[UR36][R16.64+0x220], R48 ;  /* 0x0002203010007985 */ /* 0x000fe2000c101924 */
[----:B---3--:R-:W-:-:S05]  /*28050*/  FADD.FTZ R37, R23, R6 ;  /* 0x0000000617257221 */ /* 0x008fca0000010000 */
[----:B------:R0:W-:Y:S04]  /*28060*/  ST.E.64 desc[UR36][R16.64+0x220], R36 ;  /* 0x0002202410007985 */ /* 0x0001e8000c101b24 */
[----:B------:R-:W2:Y:S04]  /*28070*/  LDL.64 R2, [R1+0x1d8] ;  /* 0x0001d80001027983 */ /* 0x000ea80000100a00 */
[----:B--2---:R-:W2:Y:S04]  /*28080*/  LD.E R31, desc[UR36][R2.64+0x1fc] ;  /* 0x0001fc24021f7980 */ /* 0x004ea8000c101900 */
[----:B------:R-:W3:Y:S04]  /*28090*/  LD.E R6, desc[UR36][R2.64] ;  /* 0x0000002402067980 */ /* 0x000ee8000c101900 */
[----:B------:R-:W4:Y:S04]  /*280a0*/  LD.E R7, desc[UR36][R2.64+0x4] ;  /* 0x0000042402077980 */ /* 0x000f28000c101900 */
        /* <DEDUP_REMOVED lines=8> */
[----:B0-----:R-:W4:Y:S04]  /*28130*/  LD.E R37, desc[UR36][R2.64+0x170] ;  /* 0x0001702402257980 */ /* 0x001f28000c101900 */
        /* <DEDUP_REMOVED lines=115> */
[----:B------:R-:W4:Y:S01]  /*28870*/  LD.E R34, desc[UR36][R2.64+0x1f8] ;  /* 0x0001f82402227980 */ /* 0x000f22000c101900 */
[----:B--2---:R-:W-:Y:S01]  /*28880*/  FMUL.FTZ R121, R33, R31 ;  /* 0x0000001f21797220 */ /* 0x004fe20000410000 */
[C---:B---3--:R-:W-:Y:S01]  /*28890*/  FMUL.FTZ R31, R35.reuse, R6 ;  /* 0x00000006231f7220 */ /* 0x048fe20000410000 */
[C---:B----4-:R-:W-:Y:S01]  /*288a0*/  FMUL.FTZ R7, R35.reuse, R7 ;  /* 0x0000000723077220 */ /* 0x050fe20000410000 */
[C---:B------:R-:W-:Y:S01]  /*288b0*/  FMUL.FTZ R25, R35.reuse, R25 ;  /* 0x0000001923197220 */ /* 0x040fe20000410000 */
[C---:B------:R-:W-:Y:S01]  /*288c0*/  FMUL.FTZ R27, R35.reuse, R27 ;  /* 0x0000001b231b7220 */ /* 0x040fe20000410000 */
[C---:B------:R-:W-:Y:S01]  /*288d0*/  FMUL.FTZ R29, R35.reuse, R29 ;  /* 0x0000001d231d7220 */ /* 0x040fe20000410000 */
[----:B------:R0:W-:Y:S01]  /*288e0*/  ST.E desc[UR36][R2.64], R31 ;  /* 0x0000001f02007985 */ /* 0x0001e2000c101924 */
[C---:B------:R-:W-:Y:S01]  /*288f0*/  FMUL.FTZ R39, R35.reuse, R39 ;  /* 0x0000002723277220 */ /* 0x040fe20000410000 */
[C---:B------:R-:W-:Y:S01]  /*28900*/  FMUL.FTZ R41, R35.reuse, R41 ;  /* 0x0000002923297220 */ /* 0x040fe20000410000 */
[C---:B------:R-:W-:Y:S01]  /*28910*/  FMUL.FTZ R45, R35.reuse, R45 ;  /* 0x0000002d232d7220 */ /* 0x040fe20000410000 */
[----:B------:R1:W-:Y:S01]  /*28920*/  ST.E desc[UR36][R2.64+0x4], R7 ;  /* 0x0000040702007985 */ /* 0x0003e2000c101924 */
[C---:B------:R-:W-:Y:S01]  /*28930*/  FMUL.FTZ R43, R35.reuse, R43 ;  /* 0x0000002b232b7220 */ /* 0x040fe20000410000 */
[C---:B------:R-:W-:Y:S01]  /*28940*/  FMUL.FTZ R37, R35.reuse, R37 ;  /* 0x0000002523257220 */ /* 0x040fe20000410000 */
[C---:B0-----:R-:W-:Y:S01]  /*28950*/  FMUL.FTZ R31, R35.reuse, R28 ;  /* 0x0000001c231f7220 */ /* 0x041fe20000410000 */
[----:B------:R0:W-:Y:S01]  /*28960*/  ST.E desc[UR36][R2.64+0x14], R25 ;  /* 0x0000141902007985 */ /* 0x0001e2000c101924 */
[----:B-1----:R-:W-:-:S03]  /*28970*/  FMUL.FTZ R7, R35, R218 ;  /* 0x000000da23077220 */ /* 0x002fc60000410000 */
[----:B------:R1:W-:Y:S04]  /*28980*/  ST.E desc[UR36][R2.64+0x24], R27 ;  /* 0x0000241b02007985 */ /* 0x0003e8000c101924 */
[----:B------:R2:W-:Y:S04]  /*28990*/  ST.E desc[UR36][R2.64+0x30], R31 ;  /* 0x0000301f02007985 */ /* 0x0005e8000c101924 */
[----:B------:R3:W-:Y:S01]  /*289a0*/  ST.E desc[UR36][R2.64+0x34], R29 ;  /* 0x0000341d02007985 */ /* 0x0007e2000c101924 */
[----:B0-----:R-:W-:-:S03]  /*289b0*/  FMUL.FTZ R25, R35, R224 ;  /* 0x000000e023197220 */ /* 0x001fc60000410000 */
[----:B------:R0:W-:Y:S01]  /*289c0*/  ST.E desc[UR36][R2.64+0x150], R39 ;  /* 0x0001502702007985 */ /* 0x0001e2000c101924 */
[----:B-1----:R-:W-:-:S03]  /*289d0*/  FMUL.FTZ R27, R35, R222 ;  /* 0x000000de231b7220 */ /* 0x002fc60000410000 */
[----:B------:R1:W-:Y:S01]  /*289e0*/  ST.E desc[UR36][R2.64+0x164], R41 ;  /* 0x0001642902007985 */ /* 0x0003e2000c101924 */
[C---:B--2---:R-:W-:Y:S01]  /*289f0*/  FMUL.FTZ R31, R35.reuse, R216 ;  /* 0x000000d8231f7220 */ /* 0x044fe20000410000 */
[C---:B---3--:R-:W-:Y:S01]  /*28a00*/  FMUL.FTZ R29, R35.reuse, R220 ;  /* 0x000000dc231d7220 */ /* 0x048fe20000410000 */
[C---:B0-----:R-:W-:Y:S01]  /*28a10*/  FMUL.FTZ R39, R35.reuse, R208 ;  /* 0x000000d023277220 */ /* 0x041fe20000410000 */
[C---:B-1----:R-:W-:Y:S01]  /*28a20*/  FMUL.FTZ R41, R35.reuse, R214 ;  /* 0x000000d623297220 */ /* 0x042fe20000410000 */
[----:B------:R-:W-:Y:S01]  /*28a30*/  ST.E desc[UR36][R2.64+0x154], R45 ;  /* 0x0001542d02007985 */ /* 0x000fe2000c101924 */
[C---:B------:R-:W-:Y:S01]  /*28a40*/  FMUL.FTZ R119, R35.reuse, R30 ;  /* 0x0000001e23777220 */ /* 0x040fe20000410000 */
[C---:B------:R-:W-:Y:S01]  /*28a50*/  FMUL.FTZ R59, R35.reuse, R24 ;  /* 0x00000018233b7220 */ /* 0x040fe20000410000 */
[C---:B------:R-:W-:Y:S01]  /*28a60*/  FMUL.FTZ R61, R35.reuse, R26 ;  /* 0x0000001a233d7220 */ /* 0x040fe20000410000 */
[----:B------:R0:W-:Y:S01]  /*28a70*/  ST.E desc[UR36][R2.64+0x160], R43 ;  /* 0x0001602b02007985 */ /* 0x0001e2000c101924 */
[C---:B------:R-:W-:Y:S01]  /*28a80*/  FMUL.FTZ R63, R35.reuse, R63 ;  /* 0x0000003f233f7220 */ /* 0x040fe20000410000 */
[C---:B------:R-:W-:Y:S01]  /*28a90*/  FMUL.FTZ R65, R35.reuse, R65 ;  /* 0x0000004123417220 */ /* 0x040fe20000410000 */
[C---:B------:R-:W-:Y:S01]  /*28aa0*/  FMUL.FTZ R67, R35.reuse, R67 ;  /* 0x0000004323437220 */ /* 0x040fe20000410000 */
        /* <DEDUP_REMOVED lines=37> */
[C---:B0-----:R-:W-:Y:S01]  /*28d00*/  FMUL.FTZ R43, R35.reuse, R212 ;  /* 0x000000d4232b7220 */ /* 0x041fe20000410000 */
[C---:B------:R-:W-:Y:S01]  /*28d10*/  FMUL.FTZ R45, R35.reuse, R210 ;  /* 0x000000d2232d7220 */ /* 0x040fe20000410000 */
[----:B------:R0:W-:Y:S01]  /*28d20*/  ST.E desc[UR36][R2.64+0x1a0], R39 ;  /* 0x0001a02702007985 */ /* 0x0001e2000c101924 */
[C---:B-1----:R-:W-:Y:S01]  /*28d30*/  FMUL.FTZ R7, R35.reuse, R206 ;  /* 0x000000ce23077220 */ /* 0x042fe20000410000 */
[C---:B--2---:R-:W-:Y:S01]  /*28d40*/  FMUL.FTZ R25, R35.reuse, R198 ;  /* 0x000000c623197220 */ /* 0x044fe20000410000 */
[C---:B---3--:R-:W-:Y:S01]  /*28d50*/  FMUL.FTZ R27, R35.reuse, R204 ;  /* 0x000000cc231b7220 */ /* 0x048fe20000410000 */
[----:B------:R1:W-:Y:S01]  /*28d60*/  ST.E desc[UR36][R2.64+0x1a4], R41 ;  /* 0x0001a42902007985 */ /* 0x0003e2000c101924 */
[C---:B----4-:R-:W-:Y:S01]  /*28d70*/  FMUL.FTZ R29, R35.reuse, R202 ;  /* 0x000000ca231d7220 */ /* 0x050fe20000410000 */
[C---:B------:R-:W-:Y:S01]  /*28d80*/  FMUL.FTZ R37, R35.reuse, R200 ;  /* 0x000000c823257220 */ /* 0x040fe20000410000 */
[C---:B------:R-:W-:Y:S01]  /*28d90*/  FMUL.FTZ R31, R35.reuse, R196 ;  /* 0x000000c4231f7220 */ /* 0x040fe20000410000 */
[----:B------:R-:W-:Y:S01]  /*28da0*/  FMUL.FTZ R35, R35, R188 ;  /* 0x000000bc23237220 */ /* 0x000fe20000410000 */
[C---:B0-----:R-:W-:Y:S01]  /*28db0*/  FMUL.FTZ R39, R33.reuse, R194 ;  /* 0x000000c221277220 */ /* 0x041fe20000410000 */
[C---:B-1----:R-:W-:Y:S01]  /*28dc0*/  FMUL.FTZ R41, R33.reuse, R192 ;  /* 0x000000c021297220 */ /* 0x042fe20000410000 */
[----:B------:R0:W-:Y:S04]  /*28dd0*/  ST.E desc[UR36][R2.64+0x1b0], R43 ;  /* 0x0001b02b02007985 */ /* 0x0001e8000c101924 */
[----:B------:R1:W-:Y:S04]  /*28de0*/  ST.E desc[UR36][R2.64+0x1c0], R7 ;  /* 0x0001c00702007985 */ /* 0x0003e8000c101924 */
[----:B------:R2:W-:Y:S04]  /*28df0*/  ST.E desc[UR36][R2.64+0x1c4], R25 ;  /* 0x0001c41902007985 */ /* 0x0005e8000c101924 */
[----:B------:R3:W-:Y:S01]  /*28e00*/  ST.E desc[UR36][R2.64+0x1d0], R27 ;  /* 0x0001d01b02007985 */ /* 0x0007e2000c101924 */
[----:B0-----:R-:W-:-:S03]  /*28e10*/  FMUL.FTZ R43, R33, R190 ;  /* 0x000000be212b7220 */ /* 0x001fc60000410000 */
[----:B------:R0:W-:Y:S01]  /*28e20*/  ST.E desc[UR36][R2.64+0x1d4], R29 ;  /* 0x0001d41d02007985 */ /* 0x0001e2000c101924 */
[----:B-1----:R-:W-:-:S03]  /*28e30*/  FMUL.FTZ R7, R33, R150 ;  /* 0x0000009621077220 */ /* 0x002fc60000410000 */
[----:B------:R1:W-:Y:S01]  /*28e40*/  ST.E desc[UR36][R2.64+0x1e0], R37 ;  /* 0x0001e02502007985 */ /* 0x0003e2000c101924 */
[----:B--2---:R-:W-:-:S03]  /*28e50*/  FMUL.FTZ R25, R33, R142 ;  /* 0x0000008e21197220 */ /* 0x004fc60000410000 */
[----:B------:R2:W-:Y:S01]  /*28e60*/  ST.E desc[UR36][R2.64+0x1e4], R31 ;  /* 0x0001e41f02007985 */ /* 0x0005e2000c101924 */
[----:B---3--:R-:W-:-:S03]  /*28e70*/  FMUL.FTZ R27, R33, R148 ;  /* 0x00000094211b7220 */ /* 0x008fc60000410000 */
        /* <DEDUP_REMOVED lines=109> */
[----:B------:R-:W-:Y:S01]  /*29550*/  FMUL.FTZ R33, R33, R34 ;  /* 0x0000002221217220 */ /* 0x000fe20000410000 */
[----:B------:R-:W-:Y:S04]  /*29560*/  ST.E desc[UR36][R2.64+0x1f4], R119 ;  /* 0x0001f47702007985 */ /* 0x000fe8000c101924 */
        /* <DEDUP_REMOVED lines=40> */
[----:B------:R0:W-:Y:S04]  /*297f0*/  ST.E desc[UR36][R2.64+0x1b8], R25 ;  /* 0x0001b81902007985 */ /* 0x0001e8000c101924 */
[----:B------:R1:W-:Y:S04]  /*29800*/  ST.E desc[UR36][R2.64+0x1bc], R27 ;  /* 0x0001bc1b02007985 */ /* 0x0003e8000c101924 */
[----:B------:R2:W-:Y:S04]  /*29810*/  ST.E desc[UR36][R2.64+0x1c8], R29 ;  /* 0x0001c81d02007985 */ /* 0x0005e8000c101924 */
[----:B------:R3:W-:Y:S04]  /*29820*/  ST.E desc[UR36][R2.64+0x1cc], R37 ;  /* 0x0001cc2502007985 */ /* 0x0007e8000c101924 */
[----:B------:R4:W-:Y:S04]  /*29830*/  ST.E desc[UR36][R2.64+0x1d8], R31 ;  /* 0x0001d81f02007985 */ /* 0x0009e8000c101924 */
[----:B------:R4:W-:Y:S04]  /*29840*/  ST.E desc[UR36][R2.64+0x1dc], R35 ;  /* 0x0001dc2302007985 */ /* 0x0009e8000c101924 */
[----:B------:R4:W-:Y:S04]  /*29850*/  ST.E desc[UR36][R2.64+0x1e8], R39 ;  /* 0x0001e82702007985 */ /* 0x0009e8000c101924 */
[----:B------:R4:W-:Y:S04]  /*29860*/  ST.E desc[UR36][R2.64+0x1ec], R41 ;  /* 0x0001ec2902007985 */ /* 0x0009e8000c101924 */
[----:B------:R4:W-:Y:S01]  /*29870*/  ST.E desc[UR36][R2.64+0x1f8], R33 ;  /* 0x0001f82102007985 */ /* 0x0009e2000c101924 */
[----:B------:R2:W-:Y:S06]  /*29880*/  BAR.SYNC.DEFER_BLOCKING R229, 0x100 ;  /* 0x000400e50000751d */ /* 0x0005ec0000010000 */
[----:B0-----:R-:W4:Y:S04]  /*29890*/  LD.E R25, desc[UR36][R2.64] ;  /* 0x0000002402197980 */ /* 0x001f28000c101900 */
[----:B-1----:R-:W4:Y:S04]  /*298a0*/  LD.E R27, desc[UR36][R2.64+0x4] ;  /* 0x00000424021b7980 */ /* 0x002f28000c101900 */
[----:B--2---:R-:W2:Y:S04]  /*298b0*/  LD.E R29, desc[UR36][R2.64+0x8] ;  /* 0x00000824021d7980 */ /* 0x004ea8000c101900 */
[----:B---3--:R-:W3:Y:S04]  /*298c0*/  LD.E R37, desc[UR36][R2.64+0xc] ;  /* 0x00000c2402257980 */ /* 0x008ee8000c101900 */
[----:B------:R-:W3:Y:S04]  /*298d0*/  LD.E R43, desc[UR36][R2.64+0x10] ;  /* 0x00001024022b7980 */ /* 0x000ee8000c101900 */
[----:B----4-:R-:W4:Y:S04]  /*298e0*/  LD.E R31, desc[UR36][R2.64+0x14] ;  /* 0x00001424021f7980 */ /* 0x010f28000c101900 */
        /* <DEDUP_REMOVED lines=123> */
[----:B------:R-:W4:Y:S04]  /*2a0a0*/  LD.E.64 R6, desc[UR36][R16.64+0x88] ;  /* 0x0000882410067980 */ /* 0x000f28000c101b00 */
[----:B------:R0:W-:Y:S04]  /*2a0b0*/  ST.E desc[UR36][R2.64], R25 ;  /* 0x0000001902007985 */ /* 0x0001e8000c101924 */
[----:B------:R-:W-:Y:S04]  /*2a0c0*/  ST.E desc[UR36][R2.64+0x4], R27 ;  /* 0x0000041b02007985 */ /* 0x000fe8000c101924 */
[----:B--2---:R-:W-:Y:S04]  /*2a0d0*/  ST.E desc[UR36][R2.64+0x8], R29 ;  /* 0x0000081d02007985 */ /* 0x004fe8000c101924 */
[----:B---3--:R-:W-:Y:S04]  /*2a0e0*/  ST.E desc[UR36][R2.64+0xc], R37 ;  /* 0x00000c2502007985 */ /* 0x008fe8000c101924 */
[----:B------:R-:W-:Y:S04]  /*2a0f0*/  ST.E desc[UR36][R2.64+0x10], R43 ;  /* 0x0000102b02007985 */ /* 0x000fe8000c101924 */
[----:B----4-:R-:W-:Y:S04]  /*2a100*/  ST.E desc[UR36][R2.64+0x14], R31 ;  /* 0x0000141f02007985 */ /* 0x010fe8000c101924 */
        /* <DEDUP_REMOVED lines=122> */
[----:B------:R-:W4:Y:S04]  /*2a8b0*/  LD.E R188, desc[UR36][R16.64+0x68] ;  /* 0x0000682410bc7980 */ /* 0x000f28000c101900 */
[----:B0-----:R-:W4:Y:S04]  /*2a8c0*/  LD.E R25, desc[UR36][R2.64+0x4] ;  /* 0x0000042402197980 */ /* 0x001f28000c101900 */
[----:B-1----:R-:W4:Y:S04]  /*2a8d0*/  LD.E R26, desc[UR36][R2.64+0x8] ;  /* 0x00000824021a7980 */ /* 0x002f28000c101900 */
[----:B------:R-:W4:Y:S04]  /*2a8e0*/  LD.E R27, desc[UR36][R2.64+0xc] ;  /* 0x00000c24021b7980 */ /* 0x000f28000c101900 */
[----:B--2---:R-:W2:Y:S04]  /*2a8f0*/  LD.E R28, desc[UR36][R2.64+0x10] ;  /* 0x00001024021c7980 */ /* 0x004ea8000c101900 */
[----:B------:R-:W2:Y:S04]  /*2a900*/  LD.E R29, desc[UR36][R2.64+0x14] ;  /* 0x00001424021d7980 */ /* 0x000ea8000c101900 */
[----:B---3--:R-:W2:Y:S04]  /*2a910*/  LD.E R30, desc[UR36][R2.64+0x18] ;  /* 0x00001824021e7980 */ /* 0x008ea8000c101900 */
[----:B------:R-:W2:Y:S04]  /*2a920*/  LD.E R31, desc[UR36][R2.64+0x1c] ;  /* 0x00001c24021f7980 */ /* 0x000ea8000c101900 */
[----:B----4-:R-:W2:Y:S04]  /*2a930*/  LD.E R32, desc[UR36][R2.64+0x20] ;  /* 0x0000202402207980 */ /* 0x010ea8000c101900 */
[----:B------:R-:W2:Y:S04]  /*2a940*/  LD.E R33, desc[UR36][R2.64+0x24] ;  /* 0x0000242402217980 */ /* 0x000ea8000c101900 */
        /* <DEDUP_REMOVED lines=118> */
[----:B------:R-:W2:Y:S01]  /*2b0b0*/  LD.E R24, desc[UR36][R2.64] ;  /* 0x0000002402187980 */ /* 0x000ea2000c101900 */
[----:B------:R-:W-:Y:S01]  /*2b0c0*/  IMAD R6, R191, 0xc00, R6 ;  /* 0x00000c00bf067824 */ /* 0x000fe200078e0206 */
[----:B------:R-:W-:-:S02]  /*2b0d0*/  ISETP.NE.U32.AND P0, PT, R188, RZ, PT ;  /* 0x000000ffbc00720c */ /* 0x000fc40003f05070 */
[----:B------:R-:W-:Y:S02]  /*2b0e0*/  R2UR UR7, R7 ;  /* 0x00000000070772ca */ /* 0x000fe400000e0000 */
[----:B------:R-:W-:Y:S02]  /*2b0f0*/  R2UR UR6, R6 ;  /* 0x00000000060672ca */ /* 0x000fe400000e0000 */
[----:B------:R-:W-:Y:S02]  /*2b100*/  F2FP.BF16.F32.PACK_AB R152, R152, R189 ;  /* 0x000000bd9898723e */ /* 0x000fe400000010ff */
[----:B------:R-:W-:Y:S02]  /*2b110*/  F2FP.BF16.F32.PACK_AB R154, R187, R154 ;  /* 0x0000009abb9a723e */ /* 0x000fe400000010ff */
[----:B------:R-:W-:Y:S02]  /*2b120*/  F2FP.BF16.F32.PACK_AB R153, R153, R186 ;  /* 0x000000ba9999723e */ /* 0x000fe400000010ff */
[----:B------:R-:W-:Y:S01]  /*2b130*/  F2FP.BF16.F32.PACK_AB R155, R155, R162 ;  /* 0x000000a29b9b723e */ /* 0x000fe200000010ff */
[----:B------:R-:W-:-:S03]  /*2b140*/  VOTEU.ANY UP0, P0 ;  /* 0x00000000003f7886 */ /* 0x000fc60000000100 */
[----:B--2---:R-:W-:-:S06]  /*2b150*/  WARPGROUP.ARRIVE ;  /* 0x00000000000079c5 */ /* 0x004fcc0000000000 */
[----:B------:R-:W-:Y:S03]  /*2b160*/  HGMMA.64x256x16.F32.BF16 R24, R152, gdesc[UR4].tnspB, R24, UP0, gsb0 ;  /* 0x43e0000498187df0 */ /* 0x000fe6000b801818 */
[----:B------:R-:W-:Y:S02]  /*2b170*/  WARPGROUP.DEPBAR.LE gsb0, 0x0 ;  /* 0x00008000000079c5 */ /* 0x000fe40000010000 */
[----:B------:R0:W-:Y:S04]  /*2b180*/  ST.E desc[UR36][R2.64], R24 ;  /* 0x0000001802007985 */ /* 0x0001e8000c101924 */
        /* <DEDUP_REMOVED lines=127> */
[----:B------:R-:W-:Y:S04]  /*2b980*/  ST.E desc[UR36][R16.64+0x68], R185 ;  /* 0x000068b910007985 */ /* 0x000fe8000c101924 */
[----:B0-----:R-:W1:Y:S01]  /*2b990*/  LD.E R24, desc[UR36][R2.64] ;  /* 0x0000002402187980 */ /* 0x001e62000c101900 */
[----:B------:R-:W-:-:S02]  /*2b9a0*/  VIADD R154, R6, 0x80 ;  /* 0x00000080069a7836 */ /* 0x000fc40000000000 */
[----:B------:R-:W-:-:S03]  /*2b9b0*/  IMAD.MOV.U32 R155, RZ, RZ, R7 ;  /* 0x000000ffff9b7224 */ /* 0x000fc600078e0007 */
[----:B------:R-:W-:Y:S02]  /*2b9c0*/  R2UR UR6, R154 ;  /* 0x000000009a0672ca */ /* 0x000fe400000e0000 */
[----:B------:R-:W-:Y:S02]  /*2b9d0*/  R2UR UR7, R155 ;  /* 0x000000009b0772ca */ /* 0x000fe400000e0000 */
[----:B------:R-:W-:Y:S02]  /*2b9e0*/  F2FP.BF16.F32.PACK_AB R152, R11, R12 ;  /* 0x0000000c0b98723e */ /* 0x000fe400000010ff */
[----:B------:R-:W-:Y:S02]  /*2b9f0*/  F2FP.BF16.F32.PACK_AB R154, R13, R14 ;  /* 0x0000000e0d9a723e */ /* 0x000fe400000010ff */
[----:B------:R-:W-:Y:S02]  /*2ba00*/  F2FP.BF16.F32.PACK_AB R153, R15, R18 ;  /* 0x000000120f99723e */ /* 0x000fe400000010ff */
[----:B------:R-:W-:-:S04]  /*2ba10*/  F2FP.BF16.F32.PACK_AB R155, R20, R0 ;  /* 0x00000000149b723e */ /* 0x000fc800000010ff */
[----:B-1----:R-:W-:-:S06]  /*2ba20*/  WARPGROUP.ARRIVE ;  /* 0x00000000000079c5 */ /* 0x002fcc0000000000 */
[----:B------:R-:W-:Y:S03]  /*2ba30*/  HGMMA.64x256x16.F32.BF16 R24, R152, gdesc[UR4].tnspB, R24, gsb0 ;  /* 0x43e0000498187df0 */ /* 0x000fe60008001818 */
        /* <DEDUP_REMOVED lines=132> */
[----:B------:R-:W-:Y:S01]  /*2c280*/  IMAD.MOV.U32 R13, RZ, RZ, R7 ;  /* 0x000000ffff0d7224 */ /* 0x000fe200078e0007 */
[----:B------:R-:W-:Y:S02]  /*2c290*/  F2FP.BF16.F32.PACK_AB R160, R160, R161 ;  /* 0x000000a1a0a0723e */ /* 0x000fe400000010ff */
[----:B------:R-:W-:Y:S02]  /*2c2a0*/  R2UR UR6, R12 ;  /* 0x000000000c0672ca */ /* 0x000fe400000e0000 */
[----:B------:R-:W-:Y:S02]  /*2c2b0*/  R2UR UR7, R13 ;  /* 0x000000000d0772ca */ /* 0x000fe400000e0000 */
        /* <DEDUP_REMOVED lines=418> */
[----:B------:R-:W-:Y:S01]  /*2dce0*/  VIADD R6, R6, 0x280 ;  /* 0x0000028006067836 */ /* 0x000fe20000000000 */
[----:B------:R-:W-:-:S04]  /*2dcf0*/  R2UR UR7, R7 ;  /* 0x00000000070772ca */ /* 0x000fc800000e0000 */
        /* <DEDUP_REMOVED lines=30> */
[----:B------:R-:W-:Y:S04]  /*2dee0*/  ST.E desc[UR36][R2.64+0x58], R46 ;  /* 0x0000582e02007985 */ /* 0x000fe8000c101924 */
        /* <DEDUP_REMOVED lines=105> */
[----:B------:R4:W-:Y:S04]  /*2e580*/  ST.E desc[UR36][R16.64+0x68], R185 ;  /* 0x000068b910007985 */ /* 0x0009e8000c101924 */
        /* <DEDUP_REMOVED lines=18> */
[----:B-1----:R-:W4:Y:S04]  /*2e6b0*/  LD.E R45, desc[UR36][R2.64+0x44] ;  /* 0x00004424022d7980 */ /* 0x002f28000c101900 */
[----:B--2---:R-:W2:Y:S04]  /*2e6c0*/  LD.E R47, desc[UR36][R2.64+0x48] ;  /* 0x00004824022f7980 */ /* 0x004ea8000c101900 */
[----:B---3--:R-:W3:Y:S04]  /*2e6d0*/  LD.E R49, desc[UR36][R2.64+0x4c] ;  /* 0x00004c2402317980 */ /* 0x008ee8000c101900 */
        /* <DEDUP_REMOVED lines=126> */
[----:B--2---:R-:W-:Y:S04]  /*2eec0*/  ST.E desc[UR36][R2.64+0x48], R47 ;  /* 0x0000482f02007985 */ /* 0x004fe8000c101924 */
[----:B---3--:R-:W-:Y:S04]  /*2eed0*/  ST.E desc[UR36][R2.64+0x4c], R49 ;  /* 0x00004c3102007985 */ /* 0x008fe8000c101924 */
        /* <DEDUP_REMOVED lines=107> */
[----:B0-----:R-:W1:Y:S04]  /*2f590*/  LDL.64 R6, [R1+0x198] ;  /* 0x0001980001067983 */ /* 0x001e680000100a00 */
[----:B------:R2:W5:Y:S04]  /*2f5a0*/  LD.E R0, desc[UR36][R4.64] ;  /* 0x0000002404007980 */ /* 0x000568000c101900 */
[----:B-1----:R-:W3:Y:S01]  /*2f5b0*/  LD.E R8, desc[UR36][R6.64] ;  /* 0x0000002406087980 */ /* 0x002ee2000c101900 */
[----:B------:R-:W-:Y:S01]  /*2f5c0*/  BSSY B0, `(.L_x_2284) ;  /* 0x0000005000007945 */ /* 0x000fe20003800000 */
[----:B---3--:R-:W-:-:S04]  /*2f5d0*/  LOP3.LUT R8, R8, 0x1, RZ, 0xfc, !PT ;  /* 0x0000000108087812 */ /* 0x008fc800078efcff */
[----:B------:R-:W-:-:S13]  /*2f5e0*/  ISETP.NE.AND P0, PT, R8, 0x3, PT ;  /* 0x000000030800780c */ /* 0x000fda0003f05270 */
[----:B--2---:R-:W-:Y:S05]  /*2f5f0*/  @!P0 BRA `(.L_x_2285) ;  /* 0x0000000000048947 */ /* 0x004fea0003800000 */
[----:B------:R-:W-:Y:S01]  /*2f600*/  BPT.TRAP 0x1 ;  /* 0x000000040000795c */ /* 0x000fe20000300000 */
.L_x_2285:
[----:B------:R-:W-:Y:S05]  /*2f610*/  BSYNC B0 ;  /* 0x0000000000007941 */ /* 0x000fea0003800000 */
.L_x_2284:
[----:B------:R-:W2:Y:S04]  /*2f620*/  LD.E.64 R2, desc[UR36][R6.64+0x20] ;  /* 0x0000202406027980 */ /* 0x000ea8000c101b00 */
[----:B------:R-:W3:Y:S01]  /*2f630*/  LD.E R8, desc[UR36][R6.64+0xc] ;  /* 0x00000c2406087980 */ /* 0x000ee2000c101900 */
[C---:B------:R-:W-:Y:S01]  /*2f640*/  ISETP.GT.AND P0, PT, R19.reuse, UR40, PT ;  /* 0x0000002813007c0c */ /* 0x040fe2000bf04270 */
[----:B------:R-:W-:Y:S01]  /*2f650*/  VIADD R19, R19, 0xffffffff ;  /* 0xffffffff13137836 */ /* 0x000fe20000000000 */
[----:B--2---:R-:W-:-:S05]  /*2f660*/  MOV R3, R2 ;  /* 0x0000000200037202 */ /* 0x004fca0000000f00 */
[----:B-----5:R-:W-:-:S05]  /*2f670*/  IMAD R3, R0, 0x8, R3 ;  /* 0x0000000800037824 */ /* 0x020fca00078e0203 */
[----:B---3--:R-:W-:-:S04]  /*2f680*/  PRMT R3, R8, 0x654, R3 ;  /* 0x0000065408037816 */ /* 0x008fc80000000003 */
[----:B------:R2:W-:Y:S01]  /*2f690*/  SYNCS.ARRIVE.TRANS64.RED.A1T0 RZ, [R3+URZ], RZ ;  /* 0x000000ff03ff79a7 */ /* 0x0005e2000810043f */
[----:B------:R-:W-:Y:S05]  /*2f6a0*/  @P0 BRA `(.L_x_2286) ;  /* 0xffffff4c00600947 */ /* 0x000fea000383ffff */
.L_x_2257:
[----:B------:R-:W-:Y:S05]  /*2f6b0*/  WARPSYNC.ALL ;  /* 0x0000000000007948 */ /* 0x000fea0003800000 */
[----:B------:R-:W3:Y:S04]  /*2f6c0*/  LDL R5, [R1+0x220] ;  /* 0x0002200001057983 */ /* 0x000ee80000100800 */
[----:B------:R-:W4:Y:S04]  /*2f6d0*/  LDL R6, [R1+0x224] ;  /* 0x0002240001067983 */ /* 0x000f280000100800 */
[----:B------:R-:W5:Y:S04]  /*2f6e0*/  LDL R68, [R1+0x1f8] ;  /* 0x0001f80001447983 */ /* 0x000f680000100800 */
        /* <DEDUP_REMOVED lines=61> */
[----:B------:R-:W4:Y:S04]  /*2fac0*/  LDL R67, [R1+0x200] ;  /* 0x0002000001437983 */ /* 0x000f280000100800 */
[----:B---3--:R-:W0:Y:S02]  /*2fad0*/  SHFL.BFLY PT, R0, R5, 0x2, 0x1f ;  /* 0x0c401f0005007f89 */ /* 0x008e2400000e0000 */
[----:B0-----:R-:W-:-:S05]  /*2fae0*/  FADD.FTZ R0, R5, R0 ;  /* 0x0000000005007221 */ /* 0x001fca0000010000 */
[----:B-12---:R-:W0:Y:S02]  /*2faf0*/  SHFL.BFLY PT, R3, R0, 0x1, 0x1f ;  /* 0x0c201f0000037f89 */ /* 0x006e2400000e0000 */
[----:B0-----:R-:W-:Y:S01]  /*2fb00*/  FADD.FTZ R2, R0, R3 ;  /* 0x0000000300027221 */ /* 0x001fe20000010000 */
[----:B-----5:R-:W-:Y:S01]  /*2fb10*/  VIADD R68, R68, 0x1 ;  /* 0x0000000144447836 */ /* 0x020fe20000000000 */
[----:B------:R-:W2:Y:S04]  /*2fb20*/  LDL R0, [R1+0x204] ;  /* 0x0002040001007983 */ /* 0x000ea80000100800 */
[----:B------:R-:W-:Y:S04]  /*2fb30*/  STL [R1+0x220], R2 ;  /* 0x0002200201007387 */ /* 0x000fe80000100800 */
[----:B------:R-:W3:Y:S04]  /*2fb40*/  LDL R87, [R1+0x220] ;  /* 0x0002200001577983 */ /* 0x000ee80000100800 */
[----:B----4-:R-:W0:Y:S02]  /*2fb50*/  SHFL.BFLY PT, R3, R6, 0x2, 0x1f ;  /* 0x0c401f0006037f89 */ /* 0x010e2400000e0000 */
[----:B0-----:R-:W-:Y:S01]  /*2fb60*/  FADD.FTZ R3, R3, R6 ;  /* 0x0000000603037221 */ /* 0x001fe20000010000 */
[----:B------:R-:W-:Y:S01]  /*2fb70*/  ISETP.NE.AND P2, PT, R68, 0x2, PT ;  /* 0x000000024400780c */ /* 0x000fe20003f45270 */
[----:B------:R-:W4:Y:S04]  /*2fb80*/  LDL.64 R6, [R1+0x438] ;  /* 0x0004380001067983 */ /* 0x000f280000100a00 */
[----:B------:R-:W0:Y:S08]  /*2fb90*/  SHFL.BFLY PT, R4, R3, 0x1, 0x1f ;  /* 0x0c201f0003047f89 */ /* 0x000e3000000e0000 */
[----:B------:R-:W5:Y:S01]  /*2fba0*/  @!P2 LDL R66, [R1+0x1fc] ;  /* 0x0001fc000142a983 */ /* 0x000f620000100800 */
[----:B0-----:R-:W-:-:S03]  /*2fbb0*/  FADD.FTZ R78, R3, R4 ;  /* 0x00000004034e7221 */ /* 0x001fc60000010000 */
[----:B------:R-:W4:Y:S02]  /*2fbc0*/  LDL.64 R4, [R1+0x408] ;  /* 0x0004080001047983 */ /* 0x000f240000100a00 */
[----:B------:R-:W-:Y:S02]  /*2fbd0*/  FSETP.NE.FTZ.AND P1, PT, R78, RZ, PT ;  /* 0x000000ff4e00720b */ /* 0x000fe40003f35000 */
[----:B------:R-:W4:Y:S11]  /*2fbe0*/  LDL.64 R2, [R1+0x428] ;  /* 0x0004280001027983 */ /* 0x000f360000100a00 */
[----:B------:R-:W4:Y:S04]  /*2fbf0*/  @P1 LDL R83, [R1+0x230] ;  /* 0x0002300001531983 */ /* 0x000f280000100800 */
[----:B------:R-:W4:Y:S01]  /*2fc00*/  @P1 LDL R85, [R1+0x214] ;  /* 0x0002140001551983 */ /* 0x000f220000100800 */
[----:B------:R-:W-:-:S02]  /*2fc10*/  IMAD.MOV.U32 R80, RZ, RZ, -0x800000 ;  /* 0xff800000ff507424 */ /* 0x000fc400078e00ff */
[----:B------:R-:W-:Y:S01]  /*2fc20*/  IMAD.MOV.U32 R79, RZ, RZ, RZ ;  /* 0x000000ffff4f7224 */ /* 0x000fe200078e00ff */
[----:B------:R1:W-:Y:S08]  /*2fc30*/  BAR.ARV R228, 0x100 ;  /* 0x000400e40000751d */ /* 0x0003f00000002000 */
[----:B------:R-:W-:Y:S06]  /*2fc40*/  BAR.ARV 0x8, 0x180 ;  /* 0x0206000000007b1d */ /* 0x000fec0000002000 */
[----:B---3--:R-:W-:-:S13]  /*2fc50*/  FSETP.NE.FTZ.AND P0, PT, R87, RZ, PT ;  /* 0x000000ff5700720b */ /* 0x008fda0003f15000 */
[----:B------:R-:W3:Y:S04]  /*2fc60*/  @P0 LDL R69, [R1+0x230] ;  /* 0x0002300001450983 */ /* 0x000ee80000100800 */
[----:B------:R-:W4:Y:S01]  /*2fc70*/  @P0 LDL R82, [R1+0x210] ;  /* 0x0002100001520983 */ /* 0x000f220000100800 */
[----:B------:R-:W0:Y:S02]  /*2fc80*/  @P0 MUFU.LG2 R81, R87 ;  /* 0x0000005700510308 */ /* 0x000e240000000c00 */
[----:B0-----:R-:W-:-:S06]  /*2fc90*/  @P0 FMUL.FTZ R84, R81, 0.69314718246459960938 ;  /* 0x3f31721851540820 */ /* 0x001fcc0000410000 */
[----:B------:R-:W0:Y:S08]  /*2fca0*/  @P1 MUFU.LG2 R86, R78 ;  /* 0x0000004e00561308 */ /* 0x000e300000000c00 */
[----:B------:R-:W1:Y:S01]  /*2fcb0*/  @P0 MUFU.RCP R79, R87 ;  /* 0x00000057004f0308 */ /* 0x000e620000001000 */
[----:B-----5:R-:W-:Y:S01]  /*2fcc0*/  @!P2 LOP3.LUT R66, R66, 0x1, RZ, 0x3c, !PT ;  /* 0x000000014242a812 */ /* 0x020fe200078e3cff */
[----:B--2---:R-:W-:-:S02]  /*2fcd0*/  VIADD R0, R0, 0x1 ;  /* 0x0000000100007836 */ /* 0x004fc40000000000 */
[----:B0-----:R-:W-:Y:S01]  /*2fce0*/  @P1 FMUL.FTZ R81, R86, 0.69314718246459960938 ;  /* 0x3f31721856511820 */ /* 0x001fe20000410000 */
[----:B------:R-:W-:Y:S01]  /*2fcf0*/  STL [R1+0x224], R78 ;  /* 0x0002244e01007387 */ /* 0x000fe20000100800 */
        /* <DEDUP_REMOVED lines=64> */
[----:B------:R-:W-:Y:S04]  /*30100*/  STL [R1+0x1f8], R68 ;  /* 0x0001f84401007387 */ /* 0x000fe80000100800 */
        /* <DEDUP_REMOVED lines=32> */
[----:B------:R-:W-:Y:S04]  /*30310*/  @!P2 STL [R1+0x1fc], R66 ;  /* 0x0001fc420100a387 */ /* 0x000fe80000100800 */
[----:B------:R-:W-:Y:S04]  /*30320*/  STL [R1+0x204], R0 ;  /* 0x0002040001007387 */ /* 0x000fe80000100800 */
[----:B------:R-:W-:Y:S01]  /*30330*/  @!P2 STL [R1+0x1f8], RZ ;  /* 0x0001f8ff0100a387 */ /* 0x000fe20000100800 */
[----:B---3--:R-:W-:-:S04]  /*30340*/  @P0 FMUL.FTZ R69, R69, 0.69314718246459960938 ;  /* 0x3f31721845450820 */ /* 0x008fc80000410000 */
[----:B----4-:R-:W-:Y:S01]  /*30350*/  @P0 FFMA.FTZ R80, R69, R82, R84 ;  /* 0x0000005245500223 */ /* 0x010fe20000010054 */
[----:B------:R-:W-:-:S06]  /*30360*/  IMAD.MOV.U32 R69, RZ, RZ, RZ ;  /* 0x000000ffff457224 */ /* 0x000fcc00078e00ff */
[----:B------:R-:W0:Y:S01]  /*30370*/  @P1 MUFU.RCP R69, R78 ;  /* 0x0000004e00451308 */ /* 0x000e220000001000 */
[----:B------:R-:W-:Y:S01]  /*30380*/  @P1 FMUL.FTZ R84, R83, 0.69314718246459960938 ;  /* 0x3f31721853541820 */ /* 0x000fe20000410000 */
[----:B------:R-:W-:-:S03]  /*30390*/  IMAD.MOV.U32 R82, RZ, RZ, -0x800000 ;  /* 0xff800000ff527424 */ /* 0x000fc600078e00ff */
[----:B------:R-:W-:Y:S01]  /*303a0*/  @P1 FFMA.FTZ R82, R84, R85, R81 ;  /* 0x0000005554521223 */ /* 0x000fe20000010051 */
[----:B------:R-:W-:Y:S01]  /*303b0*/  STL [R1+0x220], R80 ;  /* 0x0002205001007387 */ /* 0x000fe20000100800 */
[-C--:B0-----:R-:W-:Y:S01]  /*303c0*/  FMUL.FTZ R13, R13, R69.reuse ;  /* 0x000000450d0d7220 */ /* 0x081fe20000410000 */
[-C--:B------:R-:W-:Y:S01]  /*303d0*/  FMUL.FTZ R12, R12, R69.reuse ;  /* 0x000000450c0c7220 */ /* 0x080fe20000410000 */
[-C--:B------:R-:W-:Y:S01]  /*303e0*/  FMUL.FTZ R65, R65, R69.reuse ;  /* 0x0000004541417220 */ /* 0x080fe20000410000 */
[-C--:B------:R-:W-:Y:S01]  /*303f0*/  FMUL.FTZ R64, R64, R69.reuse ;  /* 0x0000004540407220 */ /* 0x080fe20000410000 */
[-C--:B------:R-:W-:Y:S01]  /*30400*/  FMUL.FTZ R63, R63, R69.reuse ;  /* 0x000000453f3f7220 */ /* 0x080fe20000410000 */
[-C--:B------:R-:W-:Y:S01]  /*30410*/  FMUL.FTZ R62, R62, R69.reuse ;  /* 0x000000453e3e7220 */ /* 0x080fe20000410000 */
[----:B------:R0:W-:Y:S01]  /*30420*/  STL.64 [R1+0x3a8], R12 ;  /* 0x0003a80c01007387 */ /* 0x0001e20000100a00 */
        /* <DEDUP_REMOVED lines=58> */
[----:B0-----:R-:W-:Y:S01]  /*307d0*/  VIADD R12, R67, 0x1 ;  /* 0x00000001430c7836 */ /* 0x001fe20000000000 */
[----:B------:R1:W-:Y:S04]  /*307e0*/  STL [R1+0x224], R82 ;  /* 0x0002245201007387 */ /* 0x0003e80000100800 */
[----:B------:R1:W-:Y:S04]  /*307f0*/  STL.64 [R1+0x248], R64 ;  /* 0x0002484001007387 */ /* 0x0003e80000100a00 */
        /* <DEDUP_REMOVED lines=30> */
[----:B------:R1:W-:Y:S01]  /*309e0*/  STL [R1+0x200], R12 ;  /* 0x0002000c01007387 */ /* 0x0003e20000100800 */
[----:B------:R-:W-:-:S13]  /*309f0*/  PLOP3.LUT P0, PT, PT, PT, PT, 0x8, 0x0 ;  /* 0x000000000000781c */ /* 0x000fda0003f0e170 */
.L_x_2191:
[----:B------:R-:W-:Y:S05]  /*30a00*/  @P0 BRA `(.L_x_2287) ;  /* 0x0000002400440947 */ /* 0x000fea0003800000 */
[----:B------:R-:W2:Y:S01]  /*30a10*/  S2R R0, SR_TID.X ;  /* 0x0000000000007919 */ /* 0x000ea20000002100 */
[----:B------:R-:W3:Y:S01]  /*30a20*/  S2UR UR5, SR_CgaCtaId ;  /* 0x00000000000579c3 */ /* 0x000ee20000008800 */
[----:B------:R-:W-:Y:S01]  /*30a30*/  UMOV UR4, 0x400 ;  /* 0x0000040000047882 */ /* 0x000fe20000000000 */
[----:B------:R-:W-:Y:S01]  /*30a40*/  ULDC UR6, c[0x0][0xb88] ;  /* 0x0002e20000067ab9 */ /* 0x000fe20000000800 */
[----:B01----:R-:W0:Y:S05]  /*30a50*/  S2R R6, SR_CTAID.X ;  /* 0x0000000000067919 */ /* 0x003e2a0000002500 */
[----:B------:R-:W1:Y:S08]  /*30a60*/  LDC R23, c[0x0][0xce8] ;  /* 0x00033a00ff177b82 */ /* 0x000e700000000800 */
[----:B------:R-:W-:Y:S01]  /*30a70*/  BAR.SYNC.DEFER_BLOCKING 0x1, 0x100 ;  /* 0x0044000000007b1d */ /* 0x000fe20000010000 */
[----:B------:R-:W-:-:S05]  /*30a80*/  USHF.R.S32.HI UR10, URZ, 0x1f, UR58 ;  /* 0x0000001f3f0a7899 */ /* 0x000fca000801143a */
[----:B------:R-:W-:Y:S01]  /*30a90*/  ULDC.64 UR8, c[0x0][0xcd0] ;  /* 0x0003340000087ab9 */ /* 0x000fe20000000a00 */
[----:B---3--:R-:W-:-:S04]  /*30aa0*/  ULEA UR4, UR5, UR4, 0x18 ;  /* 0x0000000405047291 */ /* 0x008fc8000f8ec03f */
[----:B------:R-:W-:Y:S01]  /*30ab0*/  UIADD3 UR4, UR4, 0x32420, URZ ;  /* 0x0003242004047890 */ /* 0x000fe2000fffe03f */
[----:B--2---:R-:W-:-:S03]  /*30ac0*/  VIADD R3, R0, 0xffffff80 ;  /* 0xffffff8000037836 */ /* 0x004fc60000000000 */
[----:B------:R-:W-:Y:S01]  /*30ad0*/  UPRMT UR4, URZ, 0x654, UR4 ;  /* 0x000006543f047896 */ /* 0x000fe20008000004 */
[----:B-1----:R-:W-:Y:S01]  /*30ae0*/  IMAD R18, R23, UR6, RZ ;  /* 0x0000000617127c24 */ /* 0x002fe2000f8e02ff */
[----:B------:R-:W-:-:S04]  /*30af0*/  SHF.R.S32.HI R2, RZ, 0x1f, R3 ;  /* 0x0000001fff027819 */ /* 0x000fc80000011403 */
[----:B------:R-:W-:-:S03]  /*30b00*/  LEA.HI R0, R2, R3, RZ, 0x7 ;  /* 0x0000000302007211 */ /* 0x000fc600078f38ff */
[----:B------:R-:W-:Y:S01]  /*30b10*/  SYNCS.ARRIVE.TRANS64.RED.A1T0 RZ, [UR4], RZ ;  /* 0x000000ffffff79a7 */ /* 0x000fe20008100404 */
[----:B------:R-:W-:-:S05]  /*30b20*/  LOP3.LUT R4, R0, 0xffffff80, RZ, 0xc0, !PT ;  /* 0xffffff8000047812 */ /* 0x000fca00078ec0ff */
[----:B------:R-:W-:-:S05]  /*30b30*/  IMAD.IADD R12, R3, 0x1, -R4 ;  /* 0x00000001030c7824 */ /* 0x000fca00078e0a04 */
[----:B------:R-:W-:Y:S02]  /*30b40*/  SHF.R.S32.HI R7, RZ, 0x1f, R12 ;  /* 0x0000001fff077819 */ /* 0x000fe4000001140c */
[----:B------:R-:W-:Y:S02]  /*30b50*/  LOP3.LUT P0, RZ, R12, 0x3, RZ, 0xc0, !PT ;  /* 0x000000030cff7812 */ /* 0x000fe4000780c0ff */
[CC--:B------:R-:W-:Y:S02]  /*30b60*/  LEA.HI R13, R7.reuse, R12.reuse, RZ, 0x2 ;  /* 0x0000000c070d7211 */ /* 0x0c0fe400078f10ff */
[----:B------:R-:W-:Y:S02]  /*30b70*/  LEA.HI R7, R7, R12, RZ, 0x5 ;  /* 0x0000000c07077211 */ /* 0x000fe400078f28ff */
[--C-:B------:R-:W-:Y:S02]  /*30b80*/  SHF.R.S32.HI R4, RZ, 0x2, R13.reuse ;  /* 0x00000002ff047819 */ /* 0x100fe4000001140d */
[----:B------:R-:W-:-:S02]  /*30b90*/  SHF.R.S32.HI R5, RZ, 0x1f, R13 ;  /* 0x0000001fff057819 */ /* 0x000fc4000001140d */
[----:B------:R-:W-:Y:S02]  /*30ba0*/  SHF.R.S32.HI R7, RZ, 0x5, R7 ;  /* 0x00000005ff077819 */ /* 0x000fe40000011407 */
[----:B------:R-:W-:Y:S02]  /*30bb0*/  LEA.HI R8, R5, R4, RZ, 0x3 ;  /* 0x0000000405087211 */ /* 0x000fe400078f18ff */
[----:B------:R-:W-:Y:S02]  /*30bc0*/  SHF.R.S32.HI R5, RZ, 0x7, R0 ;  /* 0x00000007ff057819 */ /* 0x000fe40000011400 */
[----:B------:R-:W-:Y:S02]  /*30bd0*/  LOP3.LUT R9, R8, 0xfffffff8, RZ, 0xc0, !PT ;  /* 0xfffffff808097812 */ /* 0x000fe400078ec0ff */
[----:B------:R-:W-:-:S03]  /*30be0*/  LEA.HI R0, R0, R5, RZ, 0x1 ;  /* 0x0000000500007211 */ /* 0x000fc600078f08ff */
[----:B------:R-:W-:Y:S01]  /*30bf0*/  IMAD.IADD R4, R4, 0x1, -R9 ;  /* 0x0000000104047824 */ /* 0x000fe200078e0a09 */
[----:B------:R-:W-:-:S05]  /*30c00*/  LOP3.LUT R0, R0, 0x3fffffe, RZ, 0xc0, !PT ;  /* 0x03fffffe00007812 */ /* 0x000fca00078ec0ff */
[----:B------:R-:W-:Y:S02]  /*30c10*/  IMAD.IADD R0, R5, 0x1, -R0 ;  /* 0x0000000105007824 */ /* 0x000fe400078e0a00 */
[----:B------:R-:W-:-:S04]  /*30c20*/  IMAD R5, R7, 0x10, R4 ;  /* 0x0000001007057824 */ /* 0x000fc800078e0204 */
[----:B------:R-:W-:-:S04]  /*30c30*/  IMAD R5, R0, 0x40, R5 ;  /* 0x0000004000057824 */ /* 0x000fc800078e0205 */
[----:B0-----:R-:W-:-:S05]  /*30c40*/  IMAD R9, R6, 0x80, R5 ;  /* 0x0000008006097824 */ /* 0x001fca00078e0205 */
[----:B------:R-:W-:-:S13]  /*30c50*/  ISETP.GE.OR P1, PT, R9, R18, P0 ;  /* 0x000000120900720c */ /* 0x000fda0000726670 */
[----:B------:R-:W2:Y:S01]  /*30c60*/  @!P1 LDL R11, [R1+0x220] ;  /* 0x00022000010b9983 */ /* 0x000ea20000100800 */
[----:B------:R-:W-:Y:S01]  /*30c70*/  ISETP.NE.AND P2, PT, R23, 0x1, PT ;  /* 0x000000011700780c */ /* 0x000fe20003f45270 */
[----:B------:R-:W-:Y:S01]  /*30c80*/  UIMAD UR6, UR10, UR8, URZ ;  /* 0x000000080a0672a4 */ /* 0x000fe2000f8e023f */
[----:B------:R-:W-:Y:S01]  /*30c90*/  LEA.HI R0, R2, R3, RZ, 0x2 ;  /* 0x0000000302007211 */ /* 0x000fe200078f10ff */
[----:B------:R-:W-:Y:S01]  /*30ca0*/  UIMAD.WIDE.U32 UR4, UR58, UR8, URZ ;  /* 0x000000083a0472a5 */ /* 0x000fe2000f8e003f */
[----:B------:R-:W-:Y:S01]  /*30cb0*/  VIADD R21, R9, 0x8 ;  /* 0x0000000809157836 */ /* 0x000fe20000000000 */
[----:B------:R-:W-:Y:S01]  /*30cc0*/  UIMAD UR6, UR58, UR9, UR6 ;  /* 0x000000093a0672a4 */ /* 0x000fe2000f8e0206 */
[----:B------:R-:W-:Y:S01]  /*30cd0*/  LOP3.LUT R0, R0, 0xfffffffc, RZ, 0xc0, !PT ;  /* 0xfffffffc00007812 */ /* 0x000fe200078ec0ff */
[----:B------:R-:W-:Y:S01]  /*30ce0*/  USHF.R.S32.HI UR12, URZ, 0x1f, UR61 ;  /* 0x0000001f3f0c7899 */ /* 0x000fe2000801143d */
[----:B------:R-:W-:Y:S01]  /*30cf0*/  ULDC.64 UR8, c[0x0][0xcd8] ;  /* 0x0003360000087ab9 */ /* 0x000fe20000000a00 */
[----:B------:R-:W-:-:S02]  /*30d00*/  UIADD3 UR5, UR5, UR6, URZ ;  /* 0x0000000605057290 */ /* 0x000fc4000fffe03f */
[----:B------:R-:W-:Y:S01]  /*30d10*/  IMAD.IADD R0, R3, 0x1, -R0 ;  /* 0x0000000103007824 */ /* 0x000fe200078e0a00 */
[----:B------:R-:W-:Y:S01]  /*30d20*/  UIMAD UR6, UR12, UR8, URZ ;  /* 0x000000080c0672a4 */ /* 0x000fe2000f8e023f */
[----:B------:R-:W0:Y:S01]  /*30d30*/  @P2 LDC R3, c[0x0][0xcec] ;  /* 0x00033b00ff032b82 */ /* 0x000e220000000800 */
[----:B------:R-:W-:Y:S01]  /*30d40*/  USHF.R.S32.HI UR11, URZ, 0x1f, UR59 ;  /* 0x0000001f3f0b7899 */ /* 0x000fe2000801143b */
[----:B------:R-:W-:Y:S01]  /*30d50*/  ISETP.GE.OR P0, PT, R21, R18, P0 ;  /* 0x000000121500720c */ /* 0x000fe20000706670 */
[----:B------:R-:W-:Y:S01]  /*30d60*/  UIMAD UR6, UR61, UR9, UR6 ;  /* 0x000000093d0672a4 */ /* 0x000fe2000f8e0206 */
[----:B------:R-:W-:Y:S01]  /*30d70*/  LEA.HI R2, R0, R0, RZ, 0x1 ;  /* 0x0000000000027211 */ /* 0x000fe200078f08ff */
[----:B------:R-:W-:-:S03]  /*30d80*/  UIMAD.WIDE.U32 UR4, UR61, UR8, UR4 ;  /* 0x000000083d0472a5 */ /* 0x000fc6000f8e0004 */
[----:B------:R-:W1:Y:S01]  /*30d90*/  @P2 LDC R4, c[0x0][0xcf0] ;  /* 0x00033c00ff042b82 */ /* 0x000e620000000800 */
[----:B------:R-:W-:Y:S01]  /*30da0*/  LOP3.LUT R7, R2, 0x1ffffffe, RZ, 0xc0, !PT ;  /* 0x1ffffffe02077812 */ /* 0x000fe200078ec0ff */
[----:B------:R-:W-:Y:S01]  /*30db0*/  ULDC.64 UR8, c[0x0][0xce0] ;  /* 0x0003380000087ab9 */ /* 0x000fe20000000a00 */
[----:B------:R-:W-:Y:S02]  /*30dc0*/  UIADD3 UR5, UR5, UR6, URZ ;  /* 0x0000000605057290 */ /* 0x000fe4000fffe03f */
[----:B------:R-:W-:Y:S01]  /*30dd0*/  UIMAD UR7, UR11, UR8, URZ ;  /* 0x000000080b0772a4 */ /* 0x000fe2000f8e023f */
[----:B------:R-:W-:Y:S01]  /*30de0*/  IMAD.IADD R0, R0, 0x1, -R7 ;  /* 0x0000000100007824 */ /* 0x000fe200078e0a07 */
[----:B------:R-:W-:Y:S02]  /*30df0*/  UIMAD.WIDE.U32 UR4, UR59, UR8, UR4 ;  /* 0x000000083b0472a5 */ /* 0x000fe4000f8e0004 */
[----:B------:R-:W-:Y:S01]  /*30e00*/  UIMAD UR7, UR59, UR9, UR7 ;  /* 0x000000093b0772a4 */ /* 0x000fe2000f8e0207 */
[----:B------:R-:W-:-:S02]  /*30e10*/  IMAD R0, R0, 0x8, R5 ;  /* 0x0000000800007824 */ /* 0x000fc400078e0205 */
[----:B------:R-:W-:Y:S02]  /*30e20*/  ULDC.64 UR8, c[0x0][0xc38] ;  /* 0x00030e0000087ab9 */ /* 0x000fe40000000a00 */
[----:B------:R-:W-:-:S04]  /*30e30*/  IMAD R6, R6, 0x80, R0 ;  /* 0x0000008006067824 */ /* 0x000fc800078e0200 */
[----:B0-----:R-:W-:-:S04]  /*30e40*/  @P2 IMAD.HI.U32 R3, R6, R3, RZ ;  /* 0x0000000306032227 */ /* 0x001fc800078e00ff */
[----:B------:R-:W-:Y:S01]  /*30e50*/  IMAD.MOV.U32 R0, RZ, RZ, R6 ;  /* 0x000000ffff007224 */ /* 0x000fe200078e0006 */
[----:B-1----:R-:W-:Y:S01]  /*30e60*/  @P2 SHF.R.U32.HI R0, RZ, R4, R3 ;  /* 0x00000004ff002219 */ /* 0x002fe20000011603 */
[----:B------:R-:W-:-:S03]  /*30e70*/  IMAD.U32 R4, RZ, RZ, UR7 ;  /* 0x00000007ff047e24 */ /* 0x000fc6000f8e00ff */
[--C-:B------:R-:W-:Y:S01]  /*30e80*/  SHF.R.S32.HI R3, RZ, 0x1f, R0.reuse ;  /* 0x0000001fff037819 */ /* 0x100fe20000011400 */
[----:B------:R-:W-:Y:S01]  /*30e90*/  IMAD.MOV R5, RZ, RZ, -R0 ;  /* 0x000000ffff057224 */ /* 0x000fe200078e0a00 */
[----:B------:R-:W-:-:S03]  /*30ea0*/  IADD3 R2, P3, R0, UR4, RZ ;  /* 0x0000000400027c10 */ /* 0x000fc6000ff7e0ff */
[----:B------:R-:W-:Y:S01]  /*30eb0*/  IMAD R5, R23, R5, R6 ;  /* 0x0000000517057224 */ /* 0x000fe200078e0206 */
[----:B------:R-:W-:Y:S01]  /*30ec0*/  IADD3.X R3, R3, UR5, R4, P3, !PT ;  /* 0x0000000503037c10 */ /* 0x000fe20009ffe404 */
[----:B------:R-:W-:-:S03]  /*30ed0*/  ULDC.64 UR4, c[0x0][0xcc8] ;  /* 0x0003320000047ab9 */ /* 0x000fc60000000a00 */
[----:B------:R-:W-:Y:S01]  /*30ee0*/  SHF.R.S32.HI R0, RZ, 0x1f, R5 ;  /* 0x0000001fff007819 */ /* 0x000fe20000011405 */
[----:B------:R-:W-:-:S04]  /*30ef0*/  IMAD.WIDE.U32 R2, R5, UR4, R2 ;  /* 0x0000000405027c25 */ /* 0x000fc8000f8e0002 */
[----:B------:R-:W-:-:S04]  /*30f00*/  IMAD R0, R0, UR4, RZ ;  /* 0x0000000400007c24 */ /* 0x000fc8000f8e02ff */
[----:B------:R-:W-:Y:S01]  /*30f10*/  IMAD R5, R5, UR5, R0 ;  /* 0x0000000505057c24 */ /* 0x000fe2000f8e0200 */
[----:B------:R-:W-:Y:S01]  /*30f20*/  ULDC.64 UR4, c[0x0][0xca8] ;  /* 0x00032a0000047ab9 */ /* 0x000fe20000000a00 */
[----:B------:R-:W0:Y:S01]  /*30f30*/  @P2 LDC R0, c[0x0][0xcec] ;  /* 0x00033b00ff002b82 */ /* 0x000e220000000800 */
[----:B------:R-:W-:Y:S01]  /*30f40*/  LEA R8, P3, R2, UR4, 0x2 ;  /* 0x0000000402087c11 */ /* 0x000fe2000f8610ff */
[----:B------:R-:W-:-:S04]  /*30f50*/  IMAD.IADD R3, R3, 0x1, R5 ;  /* 0x0000000103037824 */ /* 0x000fc800078e0205 */
[----:B------:R-:W-:Y:S01]  /*30f60*/  SHFL.IDX PT, R4, R8, RZ, 0x1c1f ;  /* 0x001c1fff08047589 */ /* 0x000fe200000e0000 */
[----:B------:R-:W-:Y:S01]  /*30f70*/  LEA.HI.X R10, R2, UR5, R3, 0x2, P3 ;  /* 0x00000005020a7c11 */ /* 0x000fe200098f1403 */
[----:B------:R-:W-:Y:S01]  /*30f80*/  UIMAD UR6, UR10, UR8, URZ ;  /* 0x000000080a0672a4 */ /* 0x000fe2000f8e023f */
[----:B------:R-:W1:Y:S03]  /*30f90*/  @P2 LDC R2, c[0x0][0xcf0] ;  /* 0x00033c00ff022b82 */ /* 0x000e660000000800 */
[----:B------:R-:W2:Y:S04]  /*30fa0*/  SHFL.IDX PT, R5, R10, RZ, 0x1c1f ;  /* 0x001c1fff0a057589 */ /* 0x000ea800000e0000 */
[----:B--2---:R2:W-:Y:S04]  /*30fb0*/  @!P1 ST.E desc[UR36][R4.64], R11 ;  /* 0x0000000b04009985 */ /* 0x0045e8000c101924 */
[----:B------:R-:W3:Y:S01]  /*30fc0*/  @!P0 LDL R7, [R1+0x224] ;  /* 0x0002240001078983 */ /* 0x000ee20000100800 */
[----:B------:R-:W-:Y:S01]  /*30fd0*/  UIMAD.WIDE.U32 UR4, UR58, UR8, URZ ;  /* 0x000000083a0472a5 */ /* 0x000fe2000f8e003f */
[----:B0-----:R-:W-:Y:S01]  /*30fe0*/  @P2 IMAD.HI.U32 R3, R6, R0, RZ ;  /* 0x0000000006032227 */ /* 0x001fe200078e00ff */
[----:B------:R-:W-:Y:S01]  /*30ff0*/  UIMAD UR6, UR58, UR9, UR6 ;  /* 0x000000093a0672a4 */ /* 0x000fe2000f8e0206 */
[----:B------:R-:W-:Y:S01]  /*31000*/  LOP3.LUT R13, R13, 0x7ffffffc, RZ, 0xc0, !PT ;  /* 0x7ffffffc0d0d7812 */ /* 0x000fe200078ec0ff */
[----:B------:R-:W-:Y:S01]  /*31010*/  BSSY B0, `(.L_x_2288) ;  /* 0x0000109000007945 */ /* 0x000fe20003800000 */
[----:B------:R-:W-:Y:S01]  /*31020*/  ULDC.64 UR8, c[0x0][0xc40] ;  /* 0x0003100000087ab9 */ /* 0x000fe20000000a00 */
[----:B------:R-:W-:Y:S01]  /*31030*/  UIADD3 UR5, UR5, UR6, URZ ;  /* 0x0000000605057290 */ /* 0x000fe2000fffe03f */
[--C-:B--2---:R-:W-:Y:S01]  /*31040*/  IMAD.MOV.U32 R5, RZ, RZ, R6.reuse ;  /* 0x000000ffff057224 */ /* 0x104fe200078e0006 */
[----:B------:R-:W-:Y:S01]  /*31050*/  UIMAD UR6, UR12, UR8, URZ ;  /* 0x000000080c0672a4 */ /* 0x000fe2000f8e023f */
[----:B-1----:R-:W-:Y:S01]  /*31060*/  @P2 SHF.R.U32.HI R5, RZ, R2, R3 ;  /* 0x00000002ff052219 */ /* 0x002fe20000011603 */
[----:B------:R-:W-:Y:S01]  /*31070*/  UIMAD.WIDE.U32 UR4, UR61, UR8, UR4 ;  /* 0x000000083d0472a5 */ /* 0x000fe2000f8e0004 */
[----:B------:R-:W-:Y:S01]  /*31080*/  IMAD.IADD R13, R12, 0x1, -R13 ;  /* 0x000000010c0d7824 */ /* 0x000fe200078e0a0d */
[----:B------:R-:W-:Y:S01]  /*31090*/  UIMAD UR6, UR61, UR9, UR6 ;  /* 0x000000093d0672a4 */ /* 0x000fe2000f8e0206 */
[--C-:B------:R-:W-:Y:S01]  /*310a0*/  SHF.R.S32.HI R0, RZ, 0x1f, R5.reuse ;  /* 0x0000001fff007819 */ /* 0x100fe20000011405 */
[----:B------:R-:W-:Y:S01]  /*310b0*/  IMAD.MOV R4, RZ, RZ, -R5 ;  /* 0x000000ffff047224 */ /* 0x000fe200078e0a05 */
[----:B------:R-:W-:Y:S01]  /*310c0*/  ULDC.64 UR8, c[0x0][0xc48] ;  /* 0x0003120000087ab9 */ /* 0x000fe20000000a00 */
[----:B------:R-:W-:Y:S01]  /*310d0*/  UIADD3 UR5, UR5, UR6, URZ ;  /* 0x0000000605057290 */ /* 0x000fe2000fffe03f */
[----:B------:R-:W-:Y:S01]  /*310e0*/  IMAD.SHL.U32 R19, R13, 0x2, RZ ;  /* 0x000000020d137824 */ /* 0x000fe200078e00ff */
[----:B------:R-:W-:Y:S01]  /*310f0*/  UIMAD UR6, UR11, UR8, URZ ;  /* 0x000000080b0672a4 */ /* 0x000fe2000f8e023f */
[----:B------:R-:W-:Y:S01]  /*31100*/  IMAD R23, R23, R4, R6 ;  /* 0x0000000417177224 */ /* 0x000fe200078e0206 */
[----:B------:R-:W-:-:S02]  /*31110*/  UIMAD.WIDE.U32 UR4, UR59, UR8, UR4 ;  /* 0x000000083b0472a5 */ /* 0x000fc4000f8e0004 */
[----:B------:R-:W-:-:S04]  /*31120*/  UIMAD UR6, UR59, UR9, UR6 ;  /* 0x000000093b0672a4 */ /* 0x000fc8000f8e0206 */
[----:B------:R-:W-:Y:S01]  /*31130*/  UIADD3 UR6, UR5, UR6, URZ ;  /* 0x0000000605067290 */ /* 0x000fe2000fffe03f */
[----:B------:R-:W-:Y:S02]  /*31140*/  IMAD.U32 R2, RZ, RZ, UR4 ;  /* 0x00000004ff027e24 */ /* 0x000fe4000f8e00ff */
[----:B------:R-:W-:Y:S01]  /*31150*/  IMAD.U32 R3, RZ, RZ, UR5 ;  /* 0x00000005ff037e24 */ /* 0x000fe2000f8e00ff */
[----:B------:R-:W-:Y:S02]  /*31160*/  ULDC.64 UR4, c[0x0][0xc30] ;  /* 0x00030c0000047ab9 */ /* 0x000fe40000000a00 */
[----:B------:R-:W-:Y:S02]  /*31170*/  IMAD.U32 R3, RZ, RZ, UR6 ;  /* 0x00000006ff037e24 */ /* 0x000fe4000f8e00ff */
[----:B------:R-:W-:Y:S02]  /*31180*/  IMAD R0, R0, UR4, RZ ;  /* 0x0000000400007c24 */ /* 0x000fe4000f8e02ff */
        /* <DEDUP_REMOVED lines=8> */
[----:B------:R-:W-:Y:S01]  /*31210*/  ULDC.64 UR4, c[0x0][0xc00] ;  /* 0x0003000000047ab9 */ /* 0x000fe20000000a00 */
[----:B------:R-:W-:Y:S02]  /*31220*/  SHFL.IDX PT, R2, R8, 0x1, 0x1c1f ;  /* 0x003c1f0008027f89 */ /* 0x000fe400000e0000 */
[----:B------:R-:W-:Y:S01]  /*31230*/  IMAD.IADD R3, R23, 0x1, R5 ;  /* 0x0000000117037824 */ /* 0x000fe200078e0205 */
[----:B------:R-:W-:-:S04]  /*31240*/  LEA R20, P1, R22, UR4, 0x2 ;  /* 0x0000000416147c11 */ /* 0x000fc8000f8210ff */
[----:B------:R-:W-:Y:S01]  /*31250*/  LEA.HI.X R22, R22, UR5, R3, 0x2, P1 ;  /* 0x0000000516167c11 */ /* 0x000fe200088f1403 */
[----:B------:R-:W-:Y:S01]  /*31260*/  SHFL.IDX PT, R16, R20, RZ, 0x1c1f ;  /* 0x001c1fff14107589 */ /* 0x000fe200000e0000 */
[----:B------:R-:W-:-:S03]  /*31270*/  ISETP.GE.AND P1, PT, R9, R18, PT ;  /* 0x000000120900720c */ /* 0x000fc60003f26270 */
[----:B------:R-:W3:Y:S04]  /*31280*/  SHFL.IDX PT, R3, R10, 0x1, 0x1c1f ;  /* 0x003c1f000a037f89 */ /* 0x000ee800000e0000 */
[----:B------:R0:W1:Y:S04]  /*31290*/  SHFL.IDX PT, R17, R22, RZ, 0x1c1f ;  /* 0x001c1fff16117589 */ /* 0x00006800000e0000 */
[----:B---3--:R0:W-:Y:S02]  /*312a0*/  @!P0 ST.E desc[UR36][R2.64], R7 ;  /* 0x0000000702008985 */ /* 0x0081e4000c101924 */
[----:B-1----:R-:W-:Y:S05]  /*312b0*/  @P1 BRA `(.L_x_2289) ;  /* 0x0000000c00781947 */ /* 0x002fea0003800000 */
[----:B------:R-:W-:Y:S02]  /*312c0*/  ULDC UR4, c[0x0][0xbc8] ;  /* 0x0002f20000047ab9 */ /* 0x000fe40000000800 */
[----:B------:R-:W-:-:S13]  /*312d0*/  ISETP.GE.AND P0, PT, R19, UR4, PT ;  /* 0x0000000413007c0c */ /* 0x000fda000bf06270 */
[----:B------:R-:W2:Y:S01]  /*312e0*/  @!P0 LDL.64 R12, [R1+0x240] ;  /* 0x00024000010c8983 */ /* 0x000ea20000100a00 */
[C---:B------:R-:W-:Y:S02]  /*312f0*/  VIADD R0, R19.reuse, 0x8 ;  /* 0x0000000813007836 */ /* 0x040fe40000000000 */
[----:B0-----:R-:W-:-:S03]  /*31300*/  @!P0 IMAD.WIDE R2, R19, 0x4, R16 ;  /* 0x0000000413028825 */ /* 0x001fc600078e0210 */
[C---:B------:R-:W-:Y:S01]  /*31310*/  ISETP.GE.AND P1, PT, R0.reuse, UR4, PT ;  /* 0x0000000400007c0c */ /* 0x040fe2000bf26270 */
[----:B------:R-:W-:Y:S01]  /*31320*/  VIADD R8, R19, 0x10 ;  /* 0x0000001013087836 */ /* 0x000fe20000000000 */
[----:B--2---:R0:W-:Y:S11]  /*31330*/  @!P0 ST.E.64 desc[UR36][R2.64], R12 ;  /* 0x0000000c02008985 */ /* 0x0041f6000c101b24 */
[----:B------:R-:W2:Y:S01]  /*31340*/  @!P1 LDL.64 R6, [R1+0x250] ;  /* 0x0002500001069983 */ /* 0x000ea20000100a00 */
[----:B------:R-:W-:-:S02]  /*31350*/  @!P1 LEA.HI R0, R0, R0, RZ, 0x1 ;  /* 0x0000000000009211 */ /* 0x000fc400078f08ff */
[----:B------:R-:W-:Y:S02]  /*31360*/  ISETP.GE.AND P0, PT, R8, UR4, PT ;  /* 0x0000000408007c0c */ /* 0x000fe4000bf06270 */
[----:B------:R-:W-:-:S05]  /*31370*/  @!P1 LOP3.LUT R0, R0, 0xfffffffe, RZ, 0xc0, !PT ;  /* 0xfffffffe00009812 */ /* 0x000fca00078ec0ff */
[----:B------:R-:W-:-:S04]  /*31380*/  @!P1 IMAD.WIDE R4, R0, 0x4, R16 ;  /* 0x0000000400049825 */ /* 0x000fc800078e0210 */
[----:B------:R-:W-:Y:S01]  /*31390*/  VIADD R0, R19, 0x18 ;  /* 0x0000001813007836 */ /* 0x000fe20000000000 */
[----:B--2---:R1:W-:Y:S04]  /*313a0*/  @!P1 ST.E.64 desc[UR36][R4.64], R6 ;  /* 0x0000000604009985 */ /* 0x0043e8000c101b24 */
[----:B------:R-:W2:Y:S01]  /*313b0*/  @!P0 LDL.64 R10, [R1+0x260] ;  /* 0x00026000010a8983 */ /* 0x000ea20000100a00 */
[----:B------:R-:W-:Y:S02]  /*313c0*/  @!P0 LEA.HI R8, R8, R8, RZ, 0x1 ;  /* 0x0000000808088211 */ /* 0x000fe400078f08ff */
[----:B------:R-:W-:Y:S02]  /*313d0*/  ISETP.GE.AND P1, PT, R0, UR4, PT ;  /* 0x0000000400007c0c */ /* 0x000fe4000bf26270 */
[----:B------:R-:W-:-:S05]  /*313e0*/  @!P0 LOP3.LUT R8, R8, 0xfffffffe, RZ, 0xc0, !PT ;  /* 0xfffffffe08088812 */ /* 0x000fca00078ec0ff */
[----:B------:R-:W-:-:S04]  /*313f0*/  @!P0 IMAD.WIDE R8, R8, 0x4, R16 ;  /* 0x0000000408088825 */ /* 0x000fc800078e0210 */
[----:B------:R-:W-:Y:S01]  /*31400*/  VIADD R14, R19, 0x20 ;  /* 0x00000020130e7836 */ /* 0x000fe20000000000 */
[----:B--2---:R2:W-:Y:S04]  /*31410*/  @!P0 ST.E.64 desc[UR36][R8.64], R10 ;  /* 0x0000000a08008985 */ /* 0x0045e8000c101b24 */
[----:B0-----:R-:W3:Y:S01]  /*31420*/  @!P1 LDL.64 R12, [R1+0x270] ;  /* 0x00027000010c9983 */ /* 0x001ee20000100a00 */
[----:B------:R-:W-:Y:S02]  /*31430*/  @!P1 LEA.HI R0, R0, R0, RZ, 0x1 ;  /* 0x0000000000009211 */ /* 0x000fe400078f08ff */
[----:B------:R-:W-:Y:S02]  /*31440*/  ISETP.GE.AND P0, PT, R14, UR4, PT ;  /* 0x000000040e007c0c */ /* 0x000fe4000bf06270 */
[----:B------:R-:W-:-:S05]  /*31450*/  @!P1 LOP3.LUT R0, R0, 0xfffffffe, RZ, 0xc0, !PT ;  /* 0xfffffffe00009812 */ /* 0x000fca00078ec0ff */
[----:B------:R-:W-:-:S04]  /*31460*/  @!P1 IMAD.WIDE R2, R0, 0x4, R16 ;  /* 0x0000000400029825 */ /* 0x000fc800078e0210 */
[----:B------:R-:W-:Y:S01]  /*31470*/  VIADD R0, R19, 0x28 ;  /* 0x0000002813007836 */ /* 0x000fe20000000000 */
[----:B---3--:R0:W-:Y:S04]  /*31480*/  @!P1 ST.E.64 desc[UR36][R2.64], R12 ;  /* 0x0000000c02009985 */ /* 0x0081e8000c101b24 */
[----:B-1----:R-:W3:Y:S01]  /*31490*/  @!P0 LDL.64 R4, [R1+0x280] ;  /* 0x0002800001048983 */ /* 0x002ee20000100a00 */
[----:B------:R-:W-:Y:S02]  /*314a0*/  @!P0 LEA.HI R14, R14, R14, RZ, 0x1 ;  /* 0x0000000e0e0e8211 */ /* 0x000fe400078f08ff */
[----:B------:R-:W-:Y:S02]  /*314b0*/  ISETP.GE.AND P1, PT, R0, UR4, PT ;  /* 0x0000000400007c0c */ /* 0x000fe4000bf26270 */
[----:B------:R-:W-:-:S05]  /*314c0*/  @!P0 LOP3.LUT R14, R14, 0xfffffffe, RZ, 0xc0, !PT ;  /* 0xfffffffe0e0e8812 */ /* 0x000fca00078ec0ff */
[----:B------:R-:W-:-:S04]  /*314d0*/  @!P0 IMAD.WIDE R14, R14, 0x4, R16 ;  /* 0x000000040e0e8825 */ /* 0x000fc800078e0210 */
[----:B--2---:R-:W-:Y:S01]  /*314e0*/  VIADD R8, R19, 0x30 ;  /* 0x0000003013087836 */ /* 0x004fe20000000000 */
[----:B---3--:R1:W-:Y:S04]  /*314f0*/  @!P0 ST.E.64 desc[UR36][R14.64], R4 ;  /* 0x000000040e008985 */ /* 0x0083e8000c101b24 */
[----:B------:R-:W2:Y:S01]  /*31500*/  @!P1 LDL.64 R6, [R1+0x290] ;  /* 0x0002900001069983 */ /* 0x000ea20000100a00 */
[----:B------:R-:W-:Y:S02]  /*31510*/  @!P1 LEA.HI R0, R0, R0, RZ, 0x1 ;  /* 0x0000000000009211 */ /* 0x000fe400078f08ff */
[----:B------:R-:W-:Y:S02]  /*31520*/  ISETP.GE.AND P0, PT, R8, UR4, PT ;  /* 0x0000000408007c0c */ /* 0x000fe4000bf06270 */
[----:B------:R-:W-:-:S05]  /*31530*/  @!P1 LOP3.LUT R0, R0, 0xfffffffe, RZ, 0xc0, !PT ;  /* 0xfffffffe00009812 */ /* 0x000fca00078ec0ff */
[----:B0-----:R-:W-:-:S04]  /*31540*/  @!P1 IMAD.WIDE R2, R0, 0x4, R16 ;  /* 0x0000000400029825 */ /* 0x001fc800078e0210 */
        /* <DEDUP_REMOVED lines=9> */
[----:B-1----:R-:W3:Y:S01]  /*315e0*/  @!P1 LDL.64 R4, [R1+0x2b0] ;  /* 0x0002b00001049983 */ /* 0x002ee20000100a00 */
[----:B------:R-:W-:Y:S02]  /*315f0*/  @!P1 LEA.HI R0, R0, R0, RZ, 0x1 ;  /* 0x0000000000009211 */ /* 0x000fe400078f08ff */
[----:B------:R-:W-:Y:S02]  /*31600*/  ISETP.GE.AND P0, PT, R12, UR4, PT ;  /* 0x000000040c007c0c */ /* 0x000fe4000bf06270 */
[----:B------:R-:W-:-:S05]  /*31610*/  @!P1 LOP3.LUT R0, R0, 0xfffffffe, RZ, 0xc0, !PT ;  /* 0xfffffffe00009812 */ /* 0x000fca00078ec0ff */
[----:B0-----:R-:W-:-:S04]  /*31620*/  @!P1 IMAD.WIDE R2, R0, 0x4, R16 ;  /* 0x0000000400029825 */ /* 0x001fc800078e0210 */
[----:B------:R-:W-:Y:S01]  /*31630*/  VIADD R0, R19, 0x48 ;  /* 0x0000004813007836 */ /* 0x000fe20000000000 */
[----:B---3--:R0:W-:Y:S04]  /*31640*/  @!P1 ST.E.64 desc[UR36][R2.64], R4 ;  /* 0x0000000402009985 */ /* 0x0081e8000c101b24 */
[----:B------:R-:W3:Y:S01]  /*31650*/  @!P0 LDL.64 R6, [R1+0x2c0] ;  /* 0x0002c00001068983 */ /* 0x000ee20000100a00 */
        /* <DEDUP_REMOVED lines=18> */
[----:B-1----:R-:W-:Y:S01]  /*31780*/  VIADD R12, R19, 0x60 ;  /* 0x00000060130c7836 */ /* 0x002fe20000000000 */
[----:B--2---:R1:W-:Y:S04]  /*31790*/  @!P0 ST.E.64 desc[UR36][R10.64], R4 ;  /* 0x000000040a008985 */ /* 0x0043e8000c101b24 */
        /* <DEDUP_REMOVED lines=87> */
[----:B0-----:R-:W-:-:S05]  /*31d10*/  @!P1 LOP3.LUT R3, R0, 0xfffffffe, RZ, 0xc0, !PT ;  /* 0xfffffffe00039812 */ /* 0x001fca00078ec0ff */
[----:B------:R-:W-:-:S04]  /*31d20*/  @!P1 IMAD.WIDE R2, R3, 0x4, R16 ;  /* 0x0000000403029825 */ /* 0x000fc800078e0210 */
[----:B------:R-:W-:Y:S01]  /*31d30*/  VIADD R0, R19, 0xc8 ;  /* 0x000000c813007836 */ /* 0x000fe20000000000 */
[----:B--2---:R0:W-:Y:S04]  /*31d40*/  @!P1 ST.E.64 desc[UR36][R2.64], R6 ;  /* 0x0000000602009985 */ /* 0x0041e8000c101b24 */
[----:B------:R-:W2:Y:S01]  /*31d50*/  @!P0 LDL.64 R8, [R1+0x3c0] ;  /* 0x0003c00001088983 */ /* 0x000ea20000100a00 */
[----:B------:R-:W-:Y:S02]  /*31d60*/  @!P0 LEA.HI R12, R12, R12, RZ, 0x1 ;  /* 0x0000000c0c0c8211 */ /* 0x000fe400078f08ff */
[----:B------:R-:W-:Y:S02]  /*31d70*/  ISETP.GE.AND P1, PT, R0, UR4, PT ;  /* 0x0000000400007c0c */ /* 0x000fe4000bf26270 */
[----:B-1----:R-:W-:-:S05]  /*31d80*/  @!P0 LOP3.LUT R5, R12, 0xfffffffe, RZ, 0xc0, !PT ;  /* 0xfffffffe0c058812 */ /* 0x002fca00078ec0ff */
[----:B------:R-:W-:-:S04]  /*31d90*/  @!P0 IMAD.WIDE R4, R5, 0x4, R16 ;  /* 0x0000000405048825 */ /* 0x000fc800078e0210 */
[----:B------:R-:W-:Y:S01]  /*31da0*/  VIADD R12, R19, 0xd0 ;  /* 0x000000d0130c7836 */ /* 0x000fe20000000000 */
        /* <DEDUP_REMOVED lines=36> */
[----:B------:R-:W3:Y:S01]  /*31ff0*/  @!P0 LDL.64 R8, [R1+0x420] ;  /* 0x0004200001088983 */ /* 0x000ee20000100a00 */
[----:B------:R-:W-:Y:S02]  /*32000*/  @!P0 LEA.HI R12, R12, R12, RZ, 0x1 ;  /* 0x0000000c0c0c8211 */ /* 0x000fe400078f08ff */
[----:B------:R-:W-:Y:S02]  /*32010*/  ISETP.GE.AND P1, PT, R0, UR4, PT ;  /* 0x0000000400007c0c */ /* 0x000fe4000bf26270 */
[----:B-1----:R-:W-:-:S05]  /*32020*/  @!P0 LOP3.LUT R5, R12, 0xfffffffe, RZ, 0xc0, !PT ;  /* 0xfffffffe0c058812 */ /* 0x002fca00078ec0ff */
[----:B------:R-:W-:-:S05]  /*32030*/  @!P0 IMAD.WIDE R4, R5, 0x4, R16 ;  /* 0x0000000405048825 */ /* 0x000fca00078e0210 */
[----:B---3--:R2:W-:Y:S04]  /*32040*/  @!P0 ST.E.64 desc[UR36][R4.64], R8 ;  /* 0x0000000804008985 */ /* 0x0085e8000c101b24 */
[----:B------:R-:W3:Y:S01]  /*32050*/  @!P1 LDL.64 R12, [R1+0x430] ;  /* 0x00043000010c9983 */ /* 0x000ee20000100a00 */
[----:B------:R-:W-:-:S04]  /*32060*/  @!P1 LEA.HI R0, R0, R0, RZ, 0x1 ;  /* 0x0000000000009211 */ /* 0x000fc800078f08ff */
[----:B------:R-:W-:-:S05]  /*32070*/  @!P1 LOP3.LUT R11, R0, 0xfffffffe, RZ, 0xc0, !PT ;  /* 0xfffffffe000b9812 */ /* 0x000fca00078ec0ff */
[----:B------:R-:W-:-:S05]  /*32080*/  @!P1 IMAD.WIDE R16, R11, 0x4, R16 ;  /* 0x000000040b109825 */ /* 0x000fca00078e0210 */
[----:B---3--:R2:W-:Y:S02]  /*32090*/  @!P1 ST.E.64 desc[UR36][R16.64], R12 ;  /* 0x0000000c10009985 */ /* 0x0085e4000c101b24 */
.L_x_2289:
[----:B------:R-:W-:Y:S05]  /*320a0*/  BSYNC B0 ;  /* 0x0000000000007941 */ /* 0x000fea0003800000 */
.L_x_2288:
[----:B------:R-:W-:Y:S01]  /*320b0*/  ISETP.GE.AND P0, PT, R21, R18, PT ;  /* 0x000000121500720c */ /* 0x000fe20003f06270 */
[----:B------:R1:W3:Y:S04]  /*320c0*/  SHFL.IDX PT, R15, R22, 0x1, 0x1c1f ;  /* 0x003c1f00160f7f89 */ /* 0x0002e800000e0000 */
[----:B------:R1:W4:Y:S08]  /*320d0*/  SHFL.IDX PT, R14, R20, 0x1, 0x1c1f ;  /* 0x003c1f00140e7f89 */ /* 0x00033000000e0000 */
[----:B-1----:R-:W-:Y:S05]  /*320e0*/  @P0 BRA `(.L_x_2183) ;  /* 0x0000005800c00947 */ /* 0x002fea0003800000 */
[----:B--2---:R-:W1:Y:S02]  /*320f0*/  LDC R17, c[0x0][0xbc8] ;  /* 0x0002f200ff117b82 */ /* 0x004e640000000800 */
[----:B-1----:R-:W-:-:S13]  /*32100*/  ISETP.GE.AND P0, PT, R19, R17, PT ;  /* 0x000000111300720c */ /* 0x002fda0003f06270 */
[----:B------:R-:W2:Y:S01]  /*32110*/  @!P0 LDL.64 R12, [R1+0x248] ;  /* 0x00024800010c8983 */ /* 0x000ea20000100a00 */
[C---:B------:R-:W-:Y:S02]  /*32120*/  VIADD R0, R19.reuse, 0x8 ;  /* 0x0000000813007836 */ /* 0x040fe40000000000 */
[----:B0--34-:R-:W-:-:S03]  /*32130*/  @!P0 IMAD.WIDE R2, R19, 0x4, R14 ;  /* 0x0000000413028825 */ /* 0x019fc600078e020e */
[C---:B------:R-:W-:Y:S01]  /*32140*/  ISETP.GE.AND P1, PT, R0.reuse, R17, PT ;  /* 0x000000110000720c */ /* 0x040fe20003f26270 */
[----:B------:R-:W-:Y:S01]  /*32150*/  VIADD R10, R19, 0x10 ;  /* 0x00000010130a7836 */ /* 0x000fe20000000000 */
[----:B--2---:R0:W-:Y:S11]  /*32160*/  @!P0 ST.E.64 desc[UR36][R2.64], R12 ;  /* 0x0000000c02008985 */ /* 0x0041f6000c101b24 */
[----:B------:R-:W2:Y:S01]  /*32170*/  @!P1 LDL.64 R6, [R1+0x258] ;  /* 0x0002580001069983 */ /* 0x000ea20000100a00 */
[----:B------:R-:W-:-:S02]  /*32180*/  @!P1 LEA.HI R0, R0, R0, RZ, 0x1 ;  /* 0x0000000000009211 */ /* 0x000fc400078f08ff */
[----:B------:R-:W-:Y:S02]  /*32190*/  ISETP.GE.AND P0, PT, R10, R17, PT ;  /* 0x000000110a00720c */ /* 0x000fe40003f06270 */
[----:B------:R-:W-:-:S05]  /*321a0*/  @!P1 LOP3.LUT R0, R0, 0xfffffffe, RZ, 0xc0, !PT ;  /* 0xfffffffe00009812 */ /* 0x000fca00078ec0ff */
[----:B------:R-:W-:-:S04]  /*321b0*/  @!P1 IMAD.WIDE R4, R0, 0x4, R14 ;  /* 0x0000000400049825 */ /* 0x000fc800078e020e */
[----:B------:R-:W-:Y:S01]  /*321c0*/  VIADD R0, R19, 0x18 ;  /* 0x0000001813007836 */ /* 0x000fe20000000000 */
[----:B--2---:R1:W-:Y:S04]  /*321d0*/  @!P1 ST.E.64 desc[UR36][R4.64], R6 ;  /* 0x0000000604009985 */ /* 0x0043e8000c101b24 */
[----:B------:R-:W2:Y:S01]  /*321e0*/  @!P0 LDL.64 R8, [R1+0x268] ;  /* 0x0002680001088983 */ /* 0x000ea20000100a00 */
[----:B------:R-:W-:Y:S02]  /*321f0*/  @!P0 LEA.HI R10, R10, R10, RZ, 0x1 ;  /* 0x0000000a0a0a8211 */ /* 0x000fe400078f08ff */
[----:B------:R-:W-:Y:S02]  /*32200*/  ISETP.GE.AND P1, PT, R0, R17, PT ;  /* 0x000000110000720c */ /* 0x000fe40003f26270 */
[----:B0-----:R-:W-:-:S05]  /*32210*/  @!P0 LOP3.LUT R2, R10, 0xfffffffe, RZ, 0xc0, !PT ;  /* 0xfffffffe0a028812 */ /* 0x001fca00078ec0ff */
[----:B------:R-:W-:-:S04]  /*32220*/  @!P0 IMAD.WIDE R2, R2, 0x4, R14 ;  /* 0x0000000402028825 */ /* 0x000fc800078e020e */
[----:B------:R-:W-:Y:S01]  /*32230*/  VIADD R12, R19, 0x20 ;  /* 0x00000020130c7836 */ /* 0x000fe20000000000 */
[----:B--2---:R0:W-:Y:S04]  /*32240*/  @!P0 ST.E.64 desc[UR36][R2.64], R8 ;  /* 0x0000000802008985 */ /* 0x0041e8000c101b24 */
[----:B------:R-:W2:Y:S01]  /*32250*/  @!P1 LDL.64 R10, [R1+0x278] ;  /* 0x00027800010a9983 */ /* 0x000ea20000100a00 */
[----:B------:R-:W-:Y:S02]  /*32260*/  @!P1 LEA.HI R0, R0, R0, RZ, 0x1 ;  /* 0x0000000000009211 */ /* 0x000fe400078f08ff */
[----:B------:R-:W-:Y:S02]  /*32270*/  ISETP.GE.AND P0, PT, R12, R17, PT ;  /* 0x000000110c00720c */ /* 0x000fe40003f06270 */
[----:B------:R-:W-:-:S05]  /*32280*/  @!P1 LOP3.LUT R0, R0, 0xfffffffe, RZ, 0xc0, !PT ;  /* 0xfffffffe00009812 */ /* 0x000fca00078ec0ff */
[----:B-1----:R-:W-:-:S04]  /*32290*/  @!P1 IMAD.WIDE R4, R0, 0x4, R14 ;  /* 0x0000000400049825 */ /* 0x002fc800078e020e */
        /* <DEDUP_REMOVED lines=96> */
[----:B-1----:R-:W-:-:S05]  /*328a0*/  @!P1 LOP3.LUT R5, R0, 0xfffffffe, RZ, 0xc0, !PT ;  /* 0xfffffffe00059812 */ /* 0x002fca00078ec0ff */
        /* <DEDUP_REMOVED lines=77> */
[----:B------:R-:W-:-:S06]  /*32d80*/  @!P0 IMAD.WIDE R2, R3, 0x4, R14 ;  /* 0x0000000403028825 */ /* 0x000fcc00078e020e */
[----:B------:R-:W-:Y:S01]  /*32d90*/  @!P1 LEA.HI R0, R0, R0, RZ, 0x1 ;  /* 0x0000000000009211 */ /* 0x000fe200078f08ff */
[----:B--2---:R0:W-:Y:S04]  /*32da0*/  @!P0 ST.E.64 desc[UR36][R2.64], R6 ;  /* 0x0000000602008985 */ /* 0x0041e8000c101b24 */
[----:B------:R-:W2:Y:S01]  /*32db0*/  @!P1 LDL.64 R8, [R1+0x418] ;  /* 0x0004180001089983 */ /* 0x000ea20000100a00 */
[----:B------:R-:W-:Y:S01]  /*32dc0*/  @!P1 LOP3.LUT R13, R0, 0xfffffffe, RZ, 0xc0, !PT ;  /* 0xfffffffe000d9812 */ /* 0x000fe200078ec0ff */
[C---:B------:R-:W-:Y:S01]  /*32dd0*/  VIADD R0, R19.reuse, 0xf0 ;  /* 0x000000f013007836 */ /* 0x040fe20000000000 */
[----:B------:R-:W-:Y:S01]  /*32de0*/  BSSY B0, `(.L_x_2290) ;  /* 0x000000c000007945 */ /* 0x000fe20003800000 */
[----:B------:R-:W-:Y:S02]  /*32df0*/  VIADD R19, R19, 0xf8 ;  /* 0x000000f813137836 */ /* 0x000fe40000000000 */
[----:B-1----:R-:W-:Y:S01]  /*32e00*/  @!P1 IMAD.WIDE R4, R13, 0x4, R14 ;  /* 0x000000040d049825 */ /* 0x002fe200078e020e */
[----:B------:R-:W-:-:S04]  /*32e10*/  ISETP.GE.AND P0, PT, R0, R17, PT ;  /* 0x000000110000720c */ /* 0x000fc80003f06270 */
[----:B--2---:R0:W-:Y:S01]  /*32e20*/  @!P1 ST.E.64 desc[UR36][R4.64], R8 ;  /* 0x0000000804009985 */ /* 0x0041e2000c101b24 */
[----:B------:R-:W-:-:S08]  /*32e30*/  ISETP.GE.AND P1, PT, R19, R17, PT ;  /* 0x000000111300720c */ /* 0x000fd00003f26270 */
[----:B------:R-:W-:Y:S05]  /*32e40*/  @P0 BRA `(.L_x_2291) ;  /* 0x0000000000140947 */ /* 0x000fea0003800000 */
[----:B0-----:R-:W2:Y:S01]  /*32e50*/  LDL.64 R4, [R1+0x428] ;  /* 0x0004280001047983 */ /* 0x001ea20000100a00 */
[----:B------:R-:W-:-:S04]  /*32e60*/  LEA.HI R0, R0, R0, RZ, 0x1 ;  /* 0x0000000000007211 */ /* 0x000fc800078f08ff */
[----:B------:R-:W-:-:S05]  /*32e70*/  LOP3.LUT R3, R0, 0xfffffffe, RZ, 0xc0, !PT ;  /* 0xfffffffe00037812 */ /* 0x000fca00078ec0ff */
[----:B------:R-:W-:-:S05]  /*32e80*/  IMAD.WIDE R2, R3, 0x4, R14 ;  /* 0x0000000403027825 */ /* 0x000fca00078e020e */
[----:B--2---:R1:W-:Y:S02]  /*32e90*/  ST.E.64 desc[UR36][R2.64], R4 ;  /* 0x0000000402007985 */ /* 0x0043e4000c101b24 */
.L_x_2291:
[----:B------:R-:W-:Y:S05]  /*32ea0*/  BSYNC B0 ;  /* 0x0000000000007941 */ /* 0x000fea0003800000 */
.L_x_2290:
[----:B------:R-:W-:Y:S05]  /*32eb0*/  @P1 BRA `(.L_x_2183) ;  /* 0x0000004c004c1947 */ /* 0x000fea0003800000 */
[----:B01----:R-:W2:Y:S01]  /*32ec0*/  LDL.64 R4, [R1+0x438] ;  /* 0x0004380001047983 */ /* 0x003ea20000100a00 */
[----:B------:R-:W-:-:S04]  /*32ed0*/  LEA.HI R19, R19, R19, RZ, 0x1 ;  /* 0x0000001313137211 */ /* 0x000fc800078f08ff */
[----:B------:R-:W-:-:S05]  /*32ee0*/  LOP3.LUT R3, R19, 0xfffffffe, RZ, 0xc0, !PT ;  /* 0xfffffffe13037812 */ /* 0x000fca00078ec0ff */
[----:B------:R-:W-:-:S05]  /*32ef0*/  IMAD.WIDE R2, R3, 0x4, R14 ;  /* 0x0000000403027825 */ /* 0x000fca00078e020e */
[----:B--2---:R0:W-:Y:S01]  /*32f00*/  ST.E.64 desc[UR36][R2.64], R4 ;  /* 0x0000000402007985 */ /* 0x0041e2000c101b24 */
[----:B------:R-:W-:Y:S05]  /*32f10*/  BRA `(.L_x_2183) ;  /* 0x0000004c00347947 */ /* 0x000fea0003800000 */
.L_x_2287:
[----:B------:R-:W2:Y:S02]  /*32f20*/  S2R R0, SR_TID.X ;  /* 0x0000000000007919 */ /* 0x000ea40000002100 */
[----:B--2---:R-:W-:-:S05]  /*32f30*/  VIADD R0, R0, 0xffffff80 ;  /* 0xffffff8000007836 */ /* 0x004fca0000000000 */
[----:B------:R-:W-:-:S13]  /*32f40*/  ISETP.GT.AND P0, PT, R0, 0x7f, PT ;  /* 0x0000007f0000780c */ /* 0x000fda0003f04270 */
[----:B------:R-:W-:Y:S05]  /*32f50*/  @P0 BRA `(.L_x_2183) ;  /* 0x0000004c00240947 */ /* 0x000fea0003800000 */
[----:B-1----:R-:W1:Y:S01]  /*32f60*/  S2R R3, SR_CTAID.X ;  /* 0x0000000000037919 */ /* 0x002e620000002500 */
[----:B0-----:R-:W0:Y:S01]  /*32f70*/  LDC R4, c[0x0][0xce8] ;  /* 0x00033a00ff047b82 */ /* 0x001e220000000800 */
[----:B------:R-:W-:Y:S02]  /*32f80*/  ULDC UR4, c[0x0][0xb88] ;  /* 0x0002e20000047ab9 */ /* 0x000fe40000000800 */
[----:B0-----:R-:W-:Y:S02]  /*32f90*/  IMAD R5, R4, UR4, RZ ;  /* 0x0000000404057c24 */ /* 0x001fe4000f8e02ff */
[----:B-1----:R-:W-:-:S05]  /*32fa0*/  IMAD R0, R3, 0x80, R0 ;  /* 0x0000008003007824 */ /* 0x002fca00078e0200 */
[----:B------:R-:W-:-:S13]  /*32fb0*/  ISETP.GE.AND P0, PT, R0, R5, PT ;  /* 0x000000050000720c */ /* 0x000fda0003f06270 */
[----:B------:R-:W-:Y:S05]  /*32fc0*/  @P0 BRA `(.L_x_2183) ;  /* 0x0000004c00080947 */ /* 0x000fea0003800000 */
[----:B------:R-:W-:Y:S01]  /*32fd0*/  ISETP.NE.AND P0, PT, R4, 0x1, PT ;  /* 0x000000010400780c */ /* 0x000fe20003f05270 */
[----:B------:R-:W-:Y:S01]  /*32fe0*/  USHF.R.S32.HI UR6, URZ, 0x1f, UR58 ;  /* 0x0000001f3f067899 */ /* 0x000fe2000801143a */
[----:B------:R-:W-:Y:S01]  /*32ff0*/  IMAD.MOV.U32 R2, RZ, RZ, R0 ;  /* 0x000000ffff027224 */ /* 0x000fe200078e0000 */
[----:B------:R-:W-:Y:S01]  /*33000*/  ULDC.64 UR8, c[0x0][0xcd0] ;  /* 0x0003340000087ab9 */ /* 0x000fe20000000a00 */
[----:B------:R-:W-:Y:S02]  /*33010*/  USHF.R.S32.HI UR7, URZ, 0x1f, UR61 ;  /* 0x0000001f3f077899 */ /* 0x000fe4000801143d */
[----:B------:R-:W-:Y:S02]  /*33020*/  UIMAD UR6, UR6, UR8, URZ ;  /* 0x00000008060672a4 */ /* 0x000fe4000f8e023f */
[----:B------:R-:W-:Y:S02]  /*33030*/  UIMAD.WIDE.U32 UR4, UR58, UR8, URZ ;  /* 0x000000083a0472a5 */ /* 0x000fe4000f8e003f */
[----:B------:R-:W-:-:S03]  /*33040*/  UIMAD UR6, UR58, UR9, UR6 ;  /* 0x000000093a0672a4 */ /* 0x000fc6000f8e0206 */
[----:B------:R-:W0:Y:S01]  /*33050*/  @P0 LDC R3, c[0x0][0xcec] ;  /* 0x00033b00ff030b82 */ /* 0x000e220000000800 */
[----:B------:R-:W-:Y:S01]  /*33060*/  ULDC.64 UR8, c[0x0][0xcd8] ;  /* 0x0003360000087ab9 */ /* 0x000fe20000000a00 */
[----:B------:R-:W-:Y:S02]  /*33070*/  UIADD3 UR5, UR5, UR6, URZ ;  /* 0x0000000605057290 */ /* 0x000fe4000fffe03f */
[----:B------:R-:W-:Y:S02]  /*33080*/  UIMAD UR7, UR7, UR8, URZ ;  /* 0x00000008070772a4 */ /* 0x000fe4000f8e023f */
[----:B------:R-:W-:Y:S02]  /*33090*/  USHF.R.S32.HI UR6, URZ, 0x1f, UR59 ;  /* 0x0000001f3f067899 */ /* 0x000fe4000801143b */
[----:B------:R-:W1:Y:S01]  /*330a0*/  @P0 LDC R6, c[0x0][0xcf0] ;  /* 0x00033c00ff060b82 */ /* 0x000e620000000800 */
[----:B------:R-:W-:Y:S02]  /*330b0*/  UIMAD UR7, UR61, UR9, UR7 ;  /* 0x000000093d0772a4 */ /* 0x000fe4000f8e0207 */
[----:B------:R-:W-:-:S03]  /*330c0*/  UIMAD.WIDE.U32 UR4, UR61, UR8, UR4 ;  /* 0x000000083d0472a5 */ /* 0x000fc6000f8e0004 */
[----:B------:R-:W-:Y:S01]  /*330d0*/  ULDC.64 UR8, c[0x0][0xce0] ;  /* 0x0003380000087ab9 */ /* 0x000fe20000000a00 */
[----:B------:R-:W-:Y:S02]  /*330e0*/  UIADD3 UR5, UR7, UR5, URZ ;  /* 0x0000000507057290 */ /* 0x000fe4000fffe03f */
[----:B------:R-:W-:Y:S02]  /*330f0*/  UIMAD UR6, UR6, UR8, URZ ;  /* 0x00000008060672a4 */ /* 0x000fe4000f8e023f */
[----:B------:R-:W-:Y:S02]  /*33100*/  UIMAD.WIDE.U32 UR4, UR59, UR8, UR4 ;  /* 0x000000083b0472a5 */ /* 0x000fe4000f8e0004 */
[----:B------:R-:W-:Y:S01]  /*33110*/  UIMAD UR6, UR59, UR9, UR6 ;  /* 0x000000093b0672a4 */ /* 0x000fe2000f8e0206 */
[----:B0-----:R-:W-:-:S05]  /*33120*/  @P0 IMAD.HI.U32 R3, R0, R3, RZ ;  /* 0x0000000300030227 */ /* 0x001fca00078e00ff */
[----:B-1----:R-:W-:-:S04]  /*33130*/  @P0 SHF.R.U32.HI R2, RZ, R6, R3 ;  /* 0x00000006ff020219 */ /* 0x002fc80000011603 */
[--C-:B------:R-:W-:Y:S01]  /*33140*/  SHF.R.S32.HI R3, RZ, 0x1f, R2.reuse ;  /* 0x0000001fff037819 */ /* 0x100fe20000011402 */
[----:B------:R-:W-:Y:S01]  /*33150*/  IMAD.MOV R5, RZ, RZ, -R2 ;  /* 0x000000ffff057224 */ /* 0x000fe200078e0a02 */
[----:B------:R-:W-:-:S03]  /*33160*/  IADD3 R2, P0, R2, UR4, RZ ;  /* 0x0000000402027c10 */ /* 0x000fc6000ff1e0ff */
[----:B------:R-:W-:Y:S02]  /*33170*/  IMAD R5, R4, R5, R0 ;  /* 0x0000000504057224 */ /* 0x000fe400078e0200 */
[----:B------:R-:W-:Y:S01]  /*33180*/  IMAD.U32 R4, RZ, RZ, UR6 ;  /* 0x00000006ff047e24 */ /* 0x000fe2000f8e00ff */
[----:B------:R-:W-:Y:S02]  /*33190*/  ULDC.64 UR6, c[0x0][0xcc8] ;  /* 0x0003320000067ab9 */ /* 0x000fe40000000a00 */
[----:B------:R-:W-:Y:S02]  /*331a0*/  SHF.R.S32.HI R0, RZ, 0x1f, R5 ;  /* 0x0000001fff007819 */ /* 0x000fe40000011405 */
[----:B------:R-:W-:Y:S01]  /*331b0*/  IADD3.X R3, R3, UR5, R4, P0, !PT ;  /* 0x0000000503037c10 */ /* 0x000fe200087fe404 */
[----:B------:R-:W-:Y:S02]  /*331c0*/  ULDC.64 UR4, c[0x0][0xca8] ;  /* 0x00032a0000047ab9 */ /* 0x000fe40000000a00 */
[----:B------:R-:W-:-:S02]  /*331d0*/  IMAD R0, R0, UR6, RZ ;  /* 0x0000000600007c24 */ /* 0x000fc4000f8e02ff */
[----:B------:R-:W-:-:S04]  /*331e0*/  IMAD.WIDE.U32 R2, R5, UR6, R2 ;  /* 0x0000000605027c25 */ /* 0x000fc8000f8e0002 */
[----:B------:R-:W-:Y:S01]  /*331f0*/  IMAD R7, R5, UR7, R0 ;  /* 0x0000000705077c24 */ /* 0x000fe2000f8e0200 */
[----:B------:R-:W-:-:S03]  /*33200*/  LEA R4, P0, R2, UR4, 0x2 ;  /* 0x0000000402047c11 */ /* 0x000fc6000f8010ff */
[----:B------:R-:W-:-:S05]  /*33210*/  IMAD.IADD R3, R3, 0x1, R7 ;  /* 0x0000000103037824 */ /* 0x000fca00078e0207 */
[----:B------:R-:W-:Y:S01]  /*33220*/  LEA.HI.X R5, R2, UR5, R3, 0x2, P0 ;  /* 0x0000000502057c11 */ /* 0x000fe200080f1403 */
[----:B------:R-:W-:-:S05]  /*33230*/  IMAD.MOV.U32 R3, RZ, RZ, -0x800000 ;  /* 0xff800000ff037424 */ /* 0x000fca00078e00ff */
[----:B------:R0:W-:Y:S01]  /*33240*/  STG.E desc[UR36][R4.64], R3 ;  /* 0x0000000304007986 */ /* 0x0001e2000c101924 */
[----:B------:R-:W-:Y:S05]  /*33250*/  BRA `(.L_x_2183) ;  /* 0x0000004800647947 */ /* 0x000fea0003800000 */
.L_x_2181:
[----:B------:R-:W-:-:S08]  /*33260*/  NOP ;  /* 0x0000000000007918 */ /* 0x000fd00000000000 */
[----:B0-----:R-:W0:-:S00]  /*33270*/  USETMAXREG.DEALLOC.CTAPOOL 0x28 ;  /* 0x00000028000079c8 */ /* 0x001e0000080e0500 */
        /* <DEDUP_REMOVED lines=16> */
.L_x_2292:
[----:B------:R-:W-:Y:S01]  /*33380*/  ULDC UR7, c[0x0][0xd50] ;  /* 0x0003540000077ab9 */ /* 0x000fe20000000800 */
[----:B------:R-:W-:Y:S01]  /*33390*/  UMOV UR39, UR6 ;  /* 0x0000000600277c82 */ /* 0x000fe20008000000 */
[----:B------:R-:W-:-:S11]  /*333a0*/  UISETP.NE.AND UP0, UPT, UR7, 0x1, UPT ;  /* 0x000000010700788c */ /* 0x000fd6000bf05270 */
[----:B------:R-:W-:Y:S01]  /*333b0*/  @UP0 ULDC UR4, c[0x0][0xd54] ;  /* 0x0003550000040ab9 */ /* 0x000fe20000000800 */
[----:B------:R-:W-:Y:S01]  /*333c0*/  @UP0 ULDC UR8, c[0x0][0xd58] ;  /* 0x0003560000080ab9 */ /* 0x000fe20000000800 */
[----:B------:R-:W-:-:S04]  /*333d0*/  UIMAD.WIDE.U32 UR4, UR6, UR4, URZ ;  /* 0x00000004060472a5 */ /* 0x000fc8000f8e003f */
[----:B------:R-:W-:-:S12]  /*333e0*/  @UP0 USHF.R.U32.HI UR39, URZ, UR8, UR5 ;  /* 0x000000083f270299 */ /* 0x000fd80008011605 */
.L_x_2293:
        /* <DEDUP_REMOVED lines=53> */
.L_x_2296:
[----:B------:R-:W-:-:S11]  /*33740*/  UISETP.NE.AND UP0, UPT, UR5, 0x1, UPT ;  /* 0x000000010500788c */ /* 0x000fd6000bf05270 */
[----:B------:R-:W-:Y:S02]  /*33750*/  @UP0 ULDC.64 UR12, c[0x0][0xae0] ;  /* 0x0002b800000c0ab9 */ /* 0x000fe40000000a00 */
[----:B------:R-:W-:-:S04]  /*33760*/  UIMAD.WIDE.U32 UR6, UR8, UR12, URZ ;  /* 0x0000000c080672a5 */ /* 0x000fc8000f8e003f */
[----:B------:R-:W-:-:S12]  /*33770*/  @UP0 USHF.R.U32.HI UR8, URZ, UR13, UR7 ;  /* 0x0000000d3f080299 */ /* 0x000fd80008011607 */
.L_x_2297:
[----:B------:R-:W-:-:S04]  /*33780*/  UIMAD UR8, UR8, UR5, UR5 ;  /* 0x00000005080872a4 */ /* 0x000fc8000f8e0205 */
[----:B------:R-:W-:-:S04]  /*33790*/  UISETP.LT.AND UP0, UPT, UR4, UR8, UPT ;  /* 0x000000080400728c */ /* 0x000fc8000bf01270 */
[----:B------:R-:W-:-:S12]  /*337a0*/  USEL UR4, UR4, UR8, UP0 ;  /* 0x0000000804047287 */ /* 0x000fd80008000000 */
.L_x_2295:
        /* <DEDUP_REMOVED lines=26> */
.L_x_2299:
[----:B------:R-:W-:-:S11]  /*33950*/  UISETP.NE.AND UP0, UPT, UR5, 0x1, UPT ;  /* 0x000000010500788c */ /* 0x000fd6000bf05270 */
[----:B------:R-:W-:Y:S02]  /*33960*/  @UP0 ULDC.64 UR10, c[0x0][0xae0] ;  /* 0x0002b800000a0ab9 */ /* 0x000fe40000000a00 */
[----:B------:R-:W-:-:S04]  /*33970*/  UIMAD.WIDE.U32 UR6, UR4, UR10, URZ ;  /* 0x0000000a040672a5 */ /* 0x000fc8000f8e003f */
[----:B------:R-:W-:-:S12]  /*33980*/  @UP0 USHF.R.U32.HI UR4, URZ, UR11, UR7 ;  /* 0x0000000b3f040299 */ /* 0x000fd80008011607 */
.L_x_2300:
[----:B------:R-:W-:-:S04]  /*33990*/  UIMAD UR4, UR4, UR5, URZ ;  /* 0x00000005040472a4 */ /* 0x000fc8000f8e023f */
[----:B------:R-:W-:-:S04]  /*339a0*/  UISETP.LT.AND UP0, UPT, UR8, UR4, UPT ;  /* 0x000000040800728c */ /* 0x000fc8000bf01270 */
[----:B------:R-:W-:-:S12]  /*339b0*/  USEL UR8, UR8, UR4, !UP0 ;  /* 0x0000000408087287 */ /* 0x000fd8000c000000 */
.L_x_2298:
        /* <DEDUP_REMOVED lines=44> */
.L_x_2301:
        /* <DEDUP_REMOVED lines=32> */
.L_x_2302:
        /* <DEDUP_REMOVED lines=19> */
[----:B-1---5:R-:W-:Y:S05]  /*33fb0*/  CALL.ABS.NOINC R2 ;  /* 0x0000000002007343 */ /* 0x022fea0003c00000 */
.L_x_2304:
        /* <DEDUP_REMOVED lines=15> */
.L_x_2303:
[----:B------:R-:W0:Y:S01]  /*340b0*/  LDC.64 R2, c[0x0][0xaf0] ;  /* 0x0002bc00ff027b82 */ /* 0x000e220000000a00 */
[----:B------:R-:W-:-:S07]  /*340c0*/  IMAD.MOV.U32 R30, RZ, RZ, R19 ;  /* 0x000000ffff1e7224 */ /* 0x000fce00078e0013 */
[----:B------:R-:W1:Y:S01]  /*340d0*/  LDC R12, c[0x0][0x430] ;  /* 0x00010c00ff0c7b82 */ /* 0x000e620000000800 */
[C---:B------:R-:W-:Y:S01]  /*340e0*/  IMAD.SHL.U32 R0, R27.reuse, 0x10, RZ ;  /* 0x000000101b007824 */ /* 0x040fe200078e00ff */
[C---:B------:R-:W-:Y:S02]  /*340f0*/  LOP3.LUT R7, R27.reuse, 0x7f, RZ, 0xc0, !PT ;  /* 0x0000007f1b077812 */ /* 0x040fe400078ec0ff */
        /* <DEDUP_REMOVED lines=8> */
[----:B------:R-:W-:Y:S01]  /*34180*/  LOP3.LUT R4, R0, 0x70, RZ, 0xc0, !PT ;  /* 0x0000007000047812 */ /* 0x000fe200078ec0ff */
[----:B------:R-:W-:Y:S01]  /*34190*/  VIADD R0, R24, 0xffffffff ;  /* 0xffffffff18007836 */ /* 0x000fe20000000000 */
[----:B------:R-:W-:Y:S02]  /*341a0*/  SHF.R.U32.HI R5, RZ, 0x3, R7 ;  /* 0x00000003ff057819 */ /* 0x000fe40000011607 */
[----:B-1----:R-:W-:Y:S02]  /*341b0*/  ISETP.NE.AND P1, PT, R12, 0x1, PT ;  /* 0x000000010c00780c */ /* 0x002fe40003f25270 */
[----:B------:R-:W-:-:S05]  /*341c0*/  LOP3.LUT R32, R4, R5, RZ, 0xfc, !PT ;  /* 0x0000000504207212 */ /* 0x000fca00078efcff */
[----:B------:R-:W-:-:S04]  /*341d0*/  IMAD R4, R0, 0x60, R32 ;  /* 0x0000006000047824 */ /* 0x000fc800078e0220 */
[C---:B-----5:R-:W-:Y:S01]  /*341e0*/  IMAD.IADD R10, R4.reuse, 0x1, R25 ;  /* 0x00000001040a7824 */ /* 0x060fe200078e0219 */
[----:B------:R-:W-:Y:S01]  /*341f0*/  ISETP.GE.AND P0, PT, R4, UR41, PT ;  /* 0x0000002904007c0c */ /* 0x000fe2000bf06270 */
[----:B0-----:R-:W0:Y:S01]  /*34200*/  @P1 LDC R2, c[0x0][0x434] ;  /* 0x00010d00ff021b82 */ /* 0x001e220000000800 */
[----:B------:R-:W-:Y:S01]  /*34210*/  @P1 LOP3.LUT R16, R16, 0x4000, RZ, 0xfc, !PT ;  /* 0x0000400010101812 */ /* 0x000fe200078efcff */
[----:B------:R-:W-:Y:S01]  /*34220*/  IMAD.MOV.U32 R11, RZ, RZ, R10 ;  /* 0x000000ffff0b7224 */ /* 0x000fe200078e000a */
[----:B------:R-:W-:-:S05]  /*34230*/  ISETP.GT.U32.OR P0, PT, R32, 0x5f, P0 ;  /* 0x0000005f2000780c */ /* 0x000fca0000704470 */
[----:B------:R-:W1:Y:S08]  /*34240*/  @P1 LDC R3, c[0x0][0x438] ;  /* 0x00010e00ff031b82 */ /* 0x000e700000000800 */
[----:B------:R-:W3:Y:S08]  /*34250*/  @!P0 LDC.64 R8, c[0x0][0x428] ;  /* 0x00010a00ff088b82 */ /* 0x000ef00000000a00 */
[----:B------:R-:W4:Y:S01]  /*34260*/  @!P0 LDC.64 R4, c[0x0][0x418] ;  /* 0x00010600ff048b82 */ /* 0x000f220000000a00 */
[----:B0-----:R-:W-:-:S05]  /*34270*/  @P1 IMAD.HI.U32 R2, R10, R2, RZ ;  /* 0x000000020a021227 */ /* 0x001fca00078e00ff */
        /* <DEDUP_REMOVED lines=13> */
[----:B------:R-:W-:Y:S01]  /*34350*/  LOP3.LUT R16, R16, 0xffffffef, RZ, 0xc0, !PT ;  /* 0xffffffef10107812 */ /* 0x000fe200078ec0ff */
[----:B------:R-:W-:Y:S01]  /*34360*/  IMAD.MOV R23, RZ, RZ, -R11 ;  /* 0x000000ffff177224 */ /* 0x000fe200078e0a0b */
[C---:B------:R-:W-:Y:S02]  /*34370*/  LOP3.LUT R35, R22.reuse, 0x40, RZ, 0xfc, !PT ;  /* 0x0000004016237812 */ /* 0x040fe400078efcff */
[----:B------:R-:W-:Y:S01]  /*34380*/  LOP3.LUT R31, R22, 0x80, RZ, 0xfc, !PT ;  /* 0x00000080161f7812 */ /* 0x000fe200078efcff */
[----:B------:R-:W-:Y:S01]  /*34390*/  IMAD R23, R12, R23, R10 ;  /* 0x000000170c177224 */ /* 0x000fe200078e020a */
[----:B------:R-:W-:Y:S02]  /*343a0*/  ISETP.GE.AND P4, PT, R35, UR4, PT ;  /* 0x0000000423007c0c */ /* 0x000fe4000bf86270 */
[----:B------:R-:W-:-:S02]  /*343b0*/  ISETP.GE.AND P3, PT, R31, UR4, PT ;  /* 0x000000041f007c0c */ /* 0x000fc4000bf66270 */
[C---:B------:R-:W-:Y:S02]  /*343c0*/  ISETP.GE.AND P2, PT, R22.reuse, UR4, PT ;  /* 0x0000000416007c0c */ /* 0x040fe4000bf46270 */
[----:B------:R-:W-:-:S04]  /*343d0*/  LOP3.LUT R28, R22, 0xc0, RZ, 0xfc, !PT ;  /* 0x000000c0161c7812 */ /* 0x000fc800078efcff */
[----:B------:R-:W-:-:S03]  /*343e0*/  ISETP.GE.AND P1, PT, R28, UR4, PT ;  /* 0x000000041c007c0c */ /* 0x000fc6000bf26270 */
[----:B------:R-:W-:-:S04]  /*343f0*/  @P4 LOP3.LUT R16, R16, 0x10, RZ, 0xfc, !PT ;  /* 0x0000001010104812 */ /* 0x000fc800078efcff */
[----:B------:R-:W-:-:S04]  /*34400*/  LOP3.LUT R16, R16, 0xfffffffe, RZ, 0xc0, !PT ;  /* 0xfffffffe10107812 */ /* 0x000fc800078ec0ff */
[----:B------:R-:W-:-:S04]  /*34410*/  LOP3.LUT R16, R16, 0xfffffff7, RZ, 0xc0, !PT ;  /* 0xfffffff710107812 */ /* 0x000fc800078ec0ff */
[----:B------:R-:W-:-:S04]  /*34420*/  @P3 LOP3.LUT R16, R16, 0x8, RZ, 0xfc, !PT ;  /* 0x0000000810103812 */ /* 0x000fc800078efcff */
[----:B------:R-:W-:-:S04]  /*34430*/  @P2 LOP3.LUT R16, R16, 0x1, RZ, 0xfc, !PT ;  /* 0x0000000110102812 */ /* 0x000fc800078efcff */
[----:B------:R-:W-:-:S04]  /*34440*/  LOP3.LUT R16, R16, 0xfffffffb, RZ, 0xc0, !PT ;  /* 0xfffffffb10107812 */ /* 0x000fc800078ec0ff */
[----:B------:R-:W-:Y:S01]  /*34450*/  @P1 LOP3.LUT R16, R16, 0x4, RZ, 0xfc, !PT ;  /* 0x0000000410101812 */ /* 0x000fe200078efcff */
[----:B0-----:R-:W-:Y:S06]  /*34460*/  BRA.DIV UR5, `(.L_x_2305) ;  /* 0x0000003a05887947 */ /* 0x001fec000b800000 */
.L_x_2351:
[--C-:B-----5:R-:W-:Y:S01]  /*34470*/  @!P0 SHF.R.S32.HI R3, RZ, 0x1f, R4.reuse ;  /* 0x0000001fff038819 */ /* 0x120fe20000011404 */
[----:B------:R-:W-:Y:S01]  /*34480*/  ULOP3.LUT UR4, UR60, 0x2, URZ, 0xfc, !UPT ;  /* 0x000000023c047892 */ /* 0x000fe2000f8efc3f */
[----:B------:R-:W-:Y:S02]  /*34490*/  CS2R R18, SRZ ;  /* 0x0000000000127805 */ /* 0x000fe4000001ff00 */
[----:B------:R-:W-:Y:S01]  /*344a0*/  LOP3.LUT R16, R16, 0xffff7fff, RZ, 0xc0, !PT ;  /* 0xffff7fff10107812 */ /* 0x000fe200078ec0ff */
[----:B------:R-:W-:Y:S01]  /*344b0*/  @!P0 IMAD.MOV.U32 R18, RZ, RZ, R4 ;  /* 0x000000ffff128224 */ /* 0x000fe200078e0004 */
[----:B------:R-:W-:Y:S01]  /*344c0*/  SEL R36, RZ, 0x1, P2 ;  /* 0x00000001ff247807 */ /* 0x000fe20001000000 */
[----:B------:R-:W-:Y:S01]  /*344d0*/  @!P0 IMAD.MOV.U32 R19, RZ, RZ, R3 ;  /* 0x000000ffff138224 */ /* 0x000fe200078e0003 */
[----:B------:R-:W-:Y:S01]  /*344e0*/  ISETP.GT.U32.AND P0, PT, R32, 0x5f, PT ;  /* 0x0000005f2000780c */ /* 0x000fe20003f04070 */
[----:B------:R-:W-:Y:S02]  /*344f0*/  IMAD.U32 R34, RZ, RZ, UR4 ;  /* 0x00000004ff227e24 */ /* 0x000fe4000f8e00ff */
[----:B------:R-:W-:-:S03]  /*34500*/  IMAD.U32 R29, RZ, RZ, UR39 ;  /* 0x00000027ff1d7e24 */ /* 0x000fc6000f8e00ff */
[----:B------:R-:W-:Y:S02]  /*34510*/  ISETP.NE.AND P1, PT, R34, 0x3, PT ;  /* 0x000000032200780c */ /* 0x000fe40003f25270 */
[----:B------:R-:W-:-:S05]  /*34520*/  SHF.R.S32.HI R29, RZ, 0x1f, R29 ;  /* 0x0000001fff1d7819 */ /* 0x000fca000001141d */
[----:B------:R-:W-:-:S04]  /*34530*/  @P0 LOP3.LUT R16, R16, 0x8000, RZ, 0xfc, !PT ;  /* 0x0000800010100812 */ /* 0x000fc800078efcff */
[----:B------:R-:W-:-:S04]  /*34540*/  LOP3.LUT R16, R16, 0xffffffdf, RZ, 0xc0, !PT ;  /* 0xffffffdf10107812 */ /* 0x000fc800078ec0ff */
[----:B------:R-:W-:Y:S01]  /*34550*/  @P1 LOP3.LUT R16, R16, 0x20, RZ, 0xfc, !PT ;  /* 0x0000002010101812 */ /* 0x000fe200078efcff */
[----:B------:R-:W-:Y:S06]  /*34560*/  @!P1 BRA `(.L_x_2306) ;  /* 0x0000000000049947 */ /* 0x000fec0003800000 */
[----:B------:R-:W-:Y:S01]  /*34570*/  BPT.TRAP 0x1 ;  /* 0x000000040000795c */ /* 0x000fe20000300000 */
.L_x_2306:
[----:B------:R-:W-:-:S05]  /*34580*/  IMAD.MOV.U32 R2, RZ, RZ, 0x1 ;  /* 0x00000001ff027424 */ /* 0x000fca00078e00ff */
[----:B------:R-:W-:-:S04]  /*34590*/  SHF.L.U32 R2, R2, 0x1f, RZ ;  /* 0x0000001f02027819 */ /* 0x000fc800000006ff */
[----:B------:R-:W0:Y:S02]  /*345a0*/  SYNCS.PHASECHK.TRANS64.TRYWAIT P0, [UR46+0x32440], R2 ;  /* 0x03244002ff0075a7 */ /* 0x000e24000800016e */
[----:B0-----:R-:W-:Y:S05]  /*345b0*/  @!P0 BRA `(.L_x_2307) ;  /* 0x0000003800548947 */ /* 0x001fea0003800000 */
.L_x_2352:
[----:B------:R-:W-:Y:S01]  /*345c0*/  SHF.R.S32.HI R26, RZ, 0x1f, R23 ;  /* 0x0000001fff1a7819 */ /* 0x000fe20000011417 */
[----:B------:R-:W-:Y:S01]  /*345d0*/  ULDC.64 UR4, c[0x0][0x300] ;  /* 0x0000c00000047ab9 */ /* 0x000fe20000000a00 */
[----:B------:R-:W-:Y:S01]  /*345e0*/  R2UR UR6, R29 ;  /* 0x000000001d0672ca */ /* 0x000fe200000e0000 */
[----:B------:R-:W-:Y:S01]  /*345f0*/  IMAD.MOV.U32 R17, RZ, RZ, -0x60 ;  /* 0xffffffa0ff117424 */ /* 0x000fe200078e00ff */
[----:B------:R-:W-:Y:S01]  /*34600*/  SHF.R.U32.HI R8, RZ, 0x3, R7 ;  /* 0x00000003ff087819 */ /* 0x000fe20000011607 */
[----:B0-----:R-:W-:Y:S01]  /*34610*/  IMAD R2, R26, UR4, RZ ;  /* 0x000000041a027c24 */ /* 0x001fe2000f8e02ff */
[----:B------:R-:W-:Y:S01]  /*34620*/  LOP3.LUT R16, R16, 0xfffffffd, RZ, 0xc0, !PT ;  /* 0xfffffffd10107812 */ /* 0x000fe200078ec0ff */
[----:B------:R-:W-:Y:S02]  /*34630*/  IMAD R17, R0, R17, UR41 ;  /* 0x0000002900117e24 */ /* 0x000fe4000f8e0211 */
        /* <DEDUP_REMOVED lines=8> */
[----:B------:R-:W-:Y:S02]  /*346c0*/  IMAD.IADD R17, R17, 0x1, -R8 ;  /* 0x0000000111117824 */ /* 0x000fe400078e0a08 */
        /* <DEDUP_REMOVED lines=9> */
[----:B------:R-:W-:Y:S01]  /*34760*/  ULDC UR4, c[0x0][0x2f4] ;  /* 0x0000bd0000047ab9 */ /* 0x000fe20000000800 */
[----:B------:R-:W-:Y:S02]  /*34770*/  LOP3.LUT R3, R6, 0x1c0, RZ, 0xc0, !PT ;  /* 0x000001c006037812 */ /* 0x000fe400078ec0ff */
[----:B------:R-:W-:-:S02]  /*34780*/  ISETP.GE.AND P2, PT, R22, UR4, PT ;  /* 0x0000000416007c0c */ /* 0x000fc4000bf46270 */
[----:B------:R-:W-:Y:S02]  /*34790*/  LOP3.LUT R6, R3, 0x38, R6, 0xf8, !PT ;  /* 0x0000003803067812 */ /* 0x000fe400078ef806 */
[----:B------:R-:W-:Y:S02]  /*347a0*/  LEA.HI.X R5, R2, UR7, R5, 0x1, P0 ;  /* 0x0000000702057c11 */ /* 0x000fe400080f0c05 */
[----:B------:R-:W-:Y:S01]  /*347b0*/  LOP3.LUT R6, R6, 0x38, R27, 0x78, !PT ;  /* 0x0000003806067812 */ /* 0x000fe200078e781b */
[----:B------:R-:W-:Y:S01]  /*347c0*/  IMAD.SHL.U32 R27, R7, 0x8, RZ ;  /* 0x00000008071b7824 */ /* 0x000fe200078e00ff */
[----:B------:R-:W-:-:S04]  /*347d0*/  ISETP.GE.AND P0, PT, R17, 0x1, PT ;  /* 0x000000011100780c */ /* 0x000fc80003f06270 */
[----:B------:R-:W-:Y:S02]  /*347e0*/  LOP3.LUT R27, R6, 0x200, R27, 0xf8, !PT ;  /* 0x00000200061b7812 */ /* 0x000fe400078ef81b */
[----:B------:R-:W-:Y:S01]  /*347f0*/  @P2 LOP3.LUT R16, R16, 0x2, RZ, 0xfc, !PT ;  /* 0x0000000210102812 */ /* 0x000fe200078efcff */
[----:B------:R-:W-:Y:S06]  /*34800*/  BRA.DIV UR5, `(.L_x_2308) ;  /* 0x0000003605d87947 */ /* 0x000fec000b800000 */
        /* <DEDUP_REMOVED lines=36> */
.L_x_2366:
        /* <DEDUP_REMOVED lines=15> */
.L_x_2309:
[----:B------:R-:W-:Y:S01]  /*34b40*/  SYNCS.ARRIVE.TRANS64.A1T0 RZ, [UR46+0x32430], RZ ;  /* 0x032430ffffff79a7 */ /* 0x000fe2000810002e */
[----:B------:R-:W-:Y:S05]  /*34b50*/  WARPSYNC.ALL ;  /* 0x0000000000007948 */ /* 0x000fea0003800000 */
[----:B------:R-:W-:Y:S01]  /*34b60*/  UIADD3 UR4, UR46, 0x18400, URZ ;  /* 0x000184002e047890 */ /* 0x000fe2000fffe03f */
[----:B------:R-:W-:Y:S03]  /*34b70*/  BAR.SYNC.DEFER_BLOCKING 0x8, 0x180 ;  /* 0x0206000000007b1d */ /* 0x000fe60000010000 */
[----:B------:R-:W-:-:S06]  /*34b80*/  ULOP3.LUT UP0, URZ, UR4, 0x3ff, URZ, 0xc0, !UPT ;  /* 0x000003ff043f7892 */ /* 0x000fcc000f80c03f */
[----:B------:R-:W-:-:S13]  /*34b90*/  PLOP3.LUT P0, PT, PT, PT, UP0, 0x80, 0x0 ;  /* 0x000000000000781c */ /* 0x000fda0003f0f008 */
        /* <DEDUP_REMOVED lines=17> */
.L_x_2310:
[----:B------:R-:W0:Y:S01]  /*34cb0*/  S2R R20, SR_CTAID.Z ;  /* 0x0000000000147919 */ /* 0x000e220000002700 */
[----:B------:R-:W-:Y:S01]  /*34cc0*/  UISETP.NE.AND UP0, UPT, UR47, URZ, UPT ;  /* 0x0000003f2f00728c */ /* 0x000fe2000bf05270 */
[----:B------:R-:W-:Y:S01]  /*34cd0*/  VIADD R37, R32, UR40 ;  /* 0x0000002820257c36 */ /* 0x000fe20008000000 */
[----:B------:R-:W-:Y:S01]  /*34ce0*/  R2UR UR6, R29 ;  /* 0x000000001d0672ca */ /* 0x000fe200000e0000 */
[----:B------:R-:W-:Y:S02]  /*34cf0*/  ULDC.64 UR8, c[0x0][0x2d8] ;  /* 0x0000b60000087ab9 */ /* 0x000fe40000000a00 */
[----:B------:R-:W-:Y:S01]  /*34d00*/  IMAD.MOV.U32 R7, RZ, RZ, R37 ;  /* 0x000000ffff077224 */ /* 0x000fe200078e0025 */
[----:B------:R-:W-:-:S05]  /*34d10*/  PLOP3.LUT P0, PT, PT, PT, UP0, 0x80, 0x0 ;  /* 0x000000000000781c */ /* 0x000fca0003f0f008 */
[----:B------:R-:W-:-:S04]  /*34d20*/  @UP0 ULDC UR4, c[0x0][0x44c] ;  /* 0x0001130000040ab9 */ /* 0x000fc80000000800 */
[----:B------:R-:W-:-:S04]  /*34d30*/  UIMAD UR6, UR6, UR8, URZ ;  /* 0x00000008060672a4 */ /* 0x000fc8000f8e023f */
[----:B------:R-:W-:Y:S01]  /*34d40*/  @P0 IMAD.HI.U32 R0, R37, UR4, RZ ;  /* 0x0000000425000c27 */ /* 0x000fe2000f8e00ff */
[----:B------:R-:W-:Y:S01]  /*34d50*/  PLOP3.LUT P0, PT, PT, PT, UP0, 0x80, 0x0 ;  /* 0x000000000000781c */ /* 0x000fe20003f0f008 */
[----:B------:R-:W-:Y:S01]  /*34d60*/  @UP0 ULDC UR4, c[0x0][0x450] ;  /* 0x0001140000040ab9 */ /* 0x000fe20000000800 */
[----:B------:R-:W-:Y:S01]  /*34d70*/  UIMAD UR6, UR39, UR9, UR6 ;  /* 0x00000009270672a4 */ /* 0x000fe2000f8e0206 */
[----:B0-----:R-:W-:Y:S02]  /*34d80*/  SHF.R.S32.HI R21, RZ, 0x1f, R20 ;  /* 0x0000001fff157819 */ /* 0x001fe40000011414 */
[----:B------:R-:W0:Y:S08]  /*34d90*/  S2R R20, SR_CTAID.Z ;  /* 0x0000000000147919 */ /* 0x000e300000002700 */
[----:B------:R-:W-:Y:S01]  /*34da0*/  @P0 SHF.R.U32.HI R7, RZ, UR4, R0 ;  /* 0x00000004ff070c19 */ /* 0x000fe20008011600 */
[----:B------:R-:W-:-:S04]  /*34db0*/  UIMAD.WIDE.U32 UR4, UR39, UR8, URZ ;  /* 0x00000008270472a5 */ /* 0x000fc8000f8e003f */
[----:B------:R-:W-:Y:S02]  /*34dc0*/  UIADD3 UR6, UR5, UR6, URZ ;  /* 0x0000000605067290 */ /* 0x000fe4000fffe03f */
[----:B------:R-:W-:Y:S02]  /*34dd0*/  IMAD.U32 R5, RZ, RZ, UR5 ;  /* 0x00000005ff057e24 */ /* 0x000fe4000f8e00ff */
[----:B------:R-:W-:Y:S01]  /*34de0*/  IMAD.U32 R4, RZ, RZ, UR4 ;  /* 0x00000004ff047e24 */ /* 0x000fe2000f8e00ff */
[----:B------:R-:W-:Y:S01]  /*34df0*/  ULDC.64 UR4, c[0x0][0x2e0] ;  /* 0x0000b80000047ab9 */ /* 0x000fe20000000a00 */
[----:B------:R-:W-:Y:S02]  /*34e00*/  IMAD.U32 R3, RZ, RZ, UR6 ;  /* 0x00000006ff037e24 */ /* 0x000fe4000f8e00ff */
[----:B------:R-:W1:Y:S01]  /*34e10*/  LDC R5, c[0x0][0x448] ;  /* 0x00011200ff057b82 */ /* 0x000e620000000800 */
[----:B------:R-:W-:Y:S02]  /*34e20*/  IMAD.MOV.U32 R2, RZ, RZ, R4 ;  /* 0x000000ffff027224 */ /* 0x000fe400078e0004 */
[----:B------:R-:W-:-:S02]  /*34e30*/  IMAD R0, R21, UR4, RZ ;  /* 0x0000000415007c24 */ /* 0x000fc4000f8e02ff */
[--C-:B------:R-:W-:Y:S02]  /*34e40*/  IMAD.MOV R4, RZ, RZ, -R7.reuse ;  /* 0x000000ffff047224 */ /* 0x100fe400078e0a07 */
[C---:B0-----:R-:W-:Y:S01]  /*34e50*/  IMAD R9, R20.reuse, UR5, R0 ;  /* 0x0000000514097c24 */ /* 0x041fe2000f8e0200 */
[----:B------:R-:W-:Y:S01]  /*34e60*/  SHF.R.S32.HI R0, RZ, 0x1f, R7 ;  /* 0x0000001fff007819 */ /* 0x000fe20000011407 */
[----:B------:R-:W-:Y:S01]  /*34e70*/  IMAD.WIDE.U32 R2, R20, UR4, R2 ;  /* 0x0000000414027c25 */ /* 0x000fe2000f8e0002 */
[----:B------:R-:W-:Y:S01]  /*34e80*/  ULDC.64 UR4, c[0x0][0x2d0] ;  /* 0x0000b40000047ab9 */ /* 0x000fe20000000a00 */
[----:B------:R-:W0:Y:S02]  /*34e90*/  S2R R20, SR_TID.X ;  /* 0x0000000000147919 */ /* 0x000e240000002100 */
[----:B------:R-:W-:Y:S02]  /*34ea0*/  IMAD.IADD R3, R3, 0x1, R9 ;  /* 0x0000000103037824 */ /* 0x000fe400078e0209 */
[----:B------:R-:W-:-:S02]  /*34eb0*/  IMAD R0, R0, UR4, RZ ;  /* 0x0000000400007c24 */ /* 0x000fc4000f8e02ff */
[----:B-1----:R-:W-:Y:S02]  /*34ec0*/  IMAD R9, R5, R4, R37 ;  /* 0x0000000405097224 */ /* 0x002fe400078e0225 */
        /* <DEDUP_REMOVED lines=8> */
[----:B------:R-:W-:Y:S02]  /*34f50*/  ULDC.64 UR4, c[0x0][0x280] ;  /* 0x0000a00000047ab9 */ /* 0x000fe40000000a00 */
[----:B------:R-:W-:Y:S01]  /*34f60*/  LEA R0, P0, R2, UR4, 0x1 ;  /* 0x0000000402007c11 */ /* 0x000fe2000f8008ff */
[----:B------:R-:W-:Y:S01]  /*34f70*/  IMAD.IADD R3, R3, 0x1, R7 ;  /* 0x0000000103037824 */ /* 0x000fe200078e0207 */
[----:B------:R-:W-:-:S04]  /*34f80*/  ULDC UR4, c[0x0][0x2b8] ;  /* 0x0000ae0000047ab9 */ /* 0x000fc80000000800 */
[----:B------:R-:W-:Y:S01]  /*34f90*/  LEA.HI.X R6, R2, UR5, R3, 0x1, P0 ;  /* 0x0000000502067c11 */ /* 0x000fe200080f0c03 */
[----:B------:R-:W-:Y:S01]  /*34fa0*/  UMOV UR5, 0xffffffff ;  /* 0xffffffff00057882 */ /* 0x000fe20000000000 */
[----:B0-----:R-:W-:Y:S02]  /*34fb0*/  LOP3.LUT R20, R20, 0x7f, RZ, 0xc0, !PT ;  /* 0x0000007f14147812 */ /* 0x001fe400078ec0ff */
[----:B------:R-:W-:Y:S02]  /*34fc0*/  ISETP.GE.AND P0, PT, R22, UR4, PT ;  /* 0x0000000416007c0c */ /* 0x000fe4000bf06270 */
[----:B------:R-:W-:Y:S01]  /*34fd0*/  SHF.R.U32.HI R20, RZ, 0x3, R20 ;  /* 0x00000003ff147819 */ /* 0x000fe20000011614 */
[----:B------:R-:W-:Y:S10]  /*34fe0*/  BRA.DIV UR5, `(.L_x_2311) ;  /* 0x00000036058c7947 */ /* 0x000ff4000b800000 */
[----:B------:R-:W0:Y:S01]  /*34ff0*/  SHFL.IDX PT, R14, R0, RZ, 0x181f ;  /* 0x00181fff000e7589 */ /* 0x000e2200000e0000 */
[----:B------:R-:W-:Y:S01]  /*35000*/  ULDC UR4, c[0x0][0x288] ;  /* 0x0000a20000047ab9 */ /* 0x000fe20000000800 */
[----:B------:R-:W-:Y:S01]  /*35010*/  VIADD R4, R20, UR40 ;  /* 0x0000002814047c36 */ /* 0x000fe20008000000 */
[----:B------:R-:W-:Y:S01]  /*35020*/  LOP3.LUT R16, R16, 0xffffefff, RZ, 0xc0, !PT ;  /* 0xffffefff10107812 */ /* 0x000fe200078ec0ff */
[----:B------:R-:W-:Y:S01]  /*35030*/  IMAD R5, R5, UR4, RZ ;  /* 0x0000000405057c24 */ /* 0x000fe2000f8e02ff */
[----:B------:R-:W1:Y:S01]  /*35040*/  SHFL.IDX PT, R3, R6, RZ, 0x181f ;  /* 0x00181fff06037589 */ /* 0x000e6200000e0000 */
[C---:B------:R-:W-:Y:S02]  /*35050*/  VIADD R8, R4.reuse, 0x10 ;  /* 0x0000001004087836 */ /* 0x040fe40000000000 */
[C---:B------:R-:W-:Y:S01]  /*35060*/  VIADD R20, R4.reuse, 0x30 ;  /* 0x0000003004147836 */ /* 0x040fe20000000000 */
[-C--:B------:R-:W-:Y:S01]  /*35070*/  ISETP.GE.AND P2, PT, R4, R5.reuse, PT ;  /* 0x000000050400720c */ /* 0x080fe20003f46270 */
[----:B------:R-:W-:Y:S01]  /*35080*/  SHFL.IDX PT, R7, R6, 0x1, 0x181f ;  /* 0x00381f0006077f89 */ /* 0x000fe200000e0000 */
[----:B------:R-:W-:Y:S01]  /*35090*/  ISETP.GE.AND P4, PT, R8, R5, PT ;  /* 0x000000050800720c */ /* 0x000fe20003f86270 */
[----:B------:R-:W-:-:S02]  /*350a0*/  VIADD R8, R4, 0x20 ;  /* 0x0000002004087836 */ /* 0x000fc40000000000 */
[----:B------:R-:W-:Y:S03]  /*350b0*/  SHFL.IDX PT, R10, R6, 0x2, 0x181f ;  /* 0x00581f00060a7f89 */ /* 0x000fe600000e0000 */
[----:B------:R-:W-:-:S05]  /*350c0*/  ISETP.GE.AND P3, PT, R8, R5, PT ;  /* 0x000000050800720c */ /* 0x000fca0003f66270 */
[C---:B------:R-:W-:Y:S02]  /*350d0*/  @!P2 LEA R8, R27.reuse, UR46, 0x1 ;  /* 0x0000002e1b08ac11 */ /* 0x040fe4000f8e08ff */
[----:B0-----:R-:W-:Y:S02]  /*350e0*/  @!P2 LEA R2, P1, R22, R14, 0x1 ;  /* 0x0000000e1602a211 */ /* 0x001fe400078208ff */
[----:B------:R-:W0:Y:S01]  /*350f0*/  SHFL.IDX PT, R14, R0, 0x1, 0x181f ;  /* 0x00381f00000e7f89 */ /* 0x000e2200000e0000 */
[----:B------:R-:W-:Y:S02]  /*35100*/  @P2 LOP3.LUT R16, R16, 0x1000, RZ, 0xfc, !PT ;  /* 0x0000100010102812 */ /* 0x000fe400078efcff */
[----:B-1----:R-:W-:Y:S01]  /*35110*/  @!P2 IMAD.X R3, RZ, RZ, R3, P1 ;  /* 0x000000ffff03a224 */ /* 0x002fe200008e0603 */
[----:B------:R-:W-:Y:S02]  /*35120*/  @!P4 LEA R13, R27, UR46, 0x1 ;  /* 0x0000002e1b0dcc11 */ /* 0x000fe4000f8e08ff */
[----:B------:R-:W-:-:S02]  /*35130*/  LOP3.LUT R16, R16, 0xfffff7ff, RZ, 0xc0, !PT ;  /* 0xfffff7ff10107812 */ /* 0x000fc400078ec0ff */
[----:B------:R1:W-:Y:S01]  /*35140*/  @!P2 LDGSTS.E.BYPASS.LTC128B.128 [R8+0x18400], desc[UR36][R2.64], !P0 ;  /* 0x184000000208afae */ /* 0x0003e2000c101d64 */
[----:B------:R-:W-:Y:S02]  /*35150*/  ISETP.GE.AND P2, PT, R20, R5, PT ;  /* 0x000000051400720c */ /* 0x000fe40003f46270 */
[----:B------:R-:W-:-:S04]  /*35160*/  @P4 LOP3.LUT R16, R16, 0x800, RZ, 0xfc, !PT ;  /* 0x0000080010104812 */ /* 0x000fc800078efcff */
[----:B------:R-:W-:-:S04]  /*35170*/  LOP3.LUT R16, R16, 0xfffffbff, RZ, 0xc0, !PT ;  /* 0xfffffbff10107812 */ /* 0x000fc800078ec0ff */
[----:B------:R-:W-:Y:S01]  /*35180*/  @P3 LOP3.LUT R16, R16, 0x400, RZ, 0xfc, !PT ;  /* 0x0000040010103812 */ /* 0x000fe200078efcff */
[----:B-1----:R-:W-:Y:S03]  /*35190*/  SHFL.IDX PT, R8, R6, 0x3, 0x181f ;  /* 0x00781f0006087f89 */ /* 0x002fe600000e0000 */
[----:B------:R-:W-:Y:S02]  /*351a0*/  LOP3.LUT R16, R16, 0xfffffdff, RZ, 0xc0, !PT ;  /* 0xfffffdff10107812 */ /* 0x000fe400078ec0ff */
[----:B0-----:R-:W-:Y:S02]  /*351b0*/  @!P4 LEA R12, P1, R22, R14, 0x1 ;  /* 0x0000000e160cc211 */ /* 0x001fe400078208ff */
[----:B------:R-:W0:Y:S01]  /*351c0*/  SHFL.IDX PT, R14, R0, 0x2, 0x181f ;  /* 0x00581f00000e7f89 */ /* 0x000e2200000e0000 */
[----:B------:R-:W-:Y:S02]  /*351d0*/  @P2 LOP3.LUT R16, R16, 0x200, RZ, 0xfc, !PT ;  /* 0x0000020010102812 */ /* 0x000fe400078efcff */
[----:B------:R-:W-:-:S02]  /*351e0*/  @!P4 IMAD.X R7, RZ, RZ, R7, P1 ;  /* 0x000000ffff07c224 */ /* 0x000fc400008e0607 */
[----:B------:R-:W-:Y:S01]  /*351f0*/  @!P4 IMAD.MOV.U32 R2, RZ, RZ, R12 ;  /* 0x000000ffff02c224 */ /* 0x000fe200078e000c */
[----:B------:R-:W-:Y:S01]  /*35200*/  LOP3.LUT R16, R16, 0xfffffeff, RZ, 0xc0, !PT ;  /* 0xfffffeff10107812 */ /* 0x000fe200078ec0ff */
[----:B------:R-:W-:Y:S02]  /*35210*/  @!P4 IMAD.MOV.U32 R3, RZ, RZ, R7 ;  /* 0x000000ffff03c224 */ /* 0x000fe400078e0007 */
[----:B------:R-:W-:-:S03]  /*35220*/  VIADD R12, R4, 0x40 ;  /* 0x00000040040c7836 */ /* 0x000fc60000000000 */
[----:B------:R1:W-:Y:S02]  /*35230*/  @!P4 LDGSTS.E.BYPASS.LTC128B.128 [R13+0x18c00], desc[UR36][R2.64], !P0 ;  /* 0x18c00000020dcfae */ /* 0x0003e4000c101d64 */
[----:B------:R-:W-:Y:S02]  /*35240*/  ISETP.GE.AND P4, PT, R12, R5, PT ;  /* 0x000000050c00720c */ /* 0x000fe40003f86270 */
[----:B0-----:R-:W-:Y:S01]  /*35250*/  @!P3 LEA R11, P1, R22, R14, 0x1 ;  /* 0x0000000e160bb211 */ /* 0x001fe200078208ff */
[----:B-1----:R-:W-:Y:S01]  /*35260*/  SHFL.IDX PT, R2, R6, 0x4, 0x181f ;  /* 0x00981f0006027f89 */ /* 0x002fe200000e0000 */
[----:B------:R-:W-:-:S09]  /*35270*/  @!P3 LEA R13, R27, UR46, 0x1 ;  /* 0x0000002e1b0dbc11 */ /* 0x000fd2000f8e08ff */
[----:B------:R-:W-:Y:S01]  /*35280*/  @P4 LOP3.LUT R16, R16, 0x100, RZ, 0xfc, !PT ;  /* 0x0000010010104812 */ /* 0x000fe200078efcff */
[----:B------:R-:W0:Y:S01]  /*35290*/  SHFL.IDX PT, R14, R0, 0x3, 0x181f ;  /* 0x00781f00000e7f89 */ /* 0x000e2200000e0000 */
[----:B------:R-:W-:Y:S02]  /*352a0*/  @!P3 IMAD.X R10, RZ, RZ, R10, P1 ;  /* 0x000000ffff0ab224 */ /* 0x000fe400008e060a */
[----:B------:R-:W-:Y:S02]  /*352b0*/  LOP3.LUT R16, R16, 0xffffff7f, RZ, 0xc0, !PT ;  /* 0xffffff7f10107812 */ /* 0x000fe400078ec0ff */
[----:B------:R-:W-:Y:S02]  /*352c0*/  @!P3 IMAD.MOV.U32 R3, RZ, RZ, R10 ;  /* 0x000000ffff03b224 */ /* 0x000fe400078e000a */
[----:B------:R-:W-:Y:S01]  /*352d0*/  VIADD R10, R4, 0x50 ;  /* 0x00000050040a7836 */ /* 0x000fe20000000000 */
[C---:B0-----:R-:W-:Y:S02]  /*352e0*/  @!P2 LEA R9, P1, R22.reuse, R14, 0x1 ;  /* 0x0000000e1609a211 */ /* 0x041fe400078208ff */
[----:B------:R-:W0:Y:S03]  /*352f0*/  SHFL.IDX PT, R14, R0, 0x4, 0x181f ;  /* 0x00981f00000e7f89 */ /* 0x000e2600000e0000 */
[----:B------:R-:W-:Y:S01]  /*35300*/  @!P2 IMAD.X R8, RZ, RZ, R8, P1 ;  /* 0x000000ffff08a224 */ /* 0x000fe200008e0608 */
[----:B0-----:R-:W-:-:S02]  /*35310*/  @!P4 LEA R7, P1, R22, R14, 0x1 ;  /* 0x0000000e1607c211 */ /* 0x001fc400078208ff */
[----:B------:R-:W0:Y:S03]  /*35320*/  SHFL.IDX PT, R14, R0, 0x5, 0x181f ;  /* 0x00b81f00000e7f89 */ /* 0x000e2600000e0000 */
[----:B------:R-:W-:Y:S02]  /*35330*/  @!P4 IMAD.X R12, RZ, RZ, R2, P1 ;  /* 0x000000ffff0cc224 */ /* 0x000fe400008e0602 */
[----:B------:R-:W-:-:S05]  /*35340*/  @!P3 IMAD.MOV.U32 R2, RZ, RZ, R11 ;  /* 0x000000ffff02b224 */ /* 0x000fca00078e000b */
[----:B------:R1:W-:Y:S01]  /*35350*/  @!P3 LDGSTS.E.BYPASS.LTC128B.128 [R13+0x19400], desc[UR36][R2.64], !P0 ;  /* 0x19400000020dbfae */ /* 0x0003e2000c101d64 */
[----:B------:R-:W-:-:S03]  /*35360*/  ISETP.GE.AND P3, PT, R10, R5, PT ;  /* 0x000000050a00720c */ /* 0x000fc60003f66270 */
[----:B-1----:R-:W1:Y:S01]  /*35370*/  SHFL.IDX PT, R2, R6, 0x5, 0x181f ;  /* 0x00b81f0006027f89 */ /* 0x002e6200000e0000 */
[----:B------:R-:W-:Y:S01]  /*35380*/  @!P2 LEA R13, R27, UR46, 0x1 ;  /* 0x0000002e1b0dac11 */ /* 0x000fe2000f8e08ff */
[----:B------:R-:W-:-:S08]  /*35390*/  @!P2 IMAD.MOV.U32 R3, RZ, RZ, R8 ;  /* 0x000000ffff03a224 */ /* 0x000fd000078e0008 */
[----:B0-----:R-:W-:Y:S01]  /*353a0*/  @!P3 LEA R10, P1, R22, R14, 0x1 ;  /* 0x0000000e160ab211 */ /* 0x001fe200078208ff */
[----:B------:R-:W-:Y:S01]  /*353b0*/  VIADD R8, R4, 0x60 ;  /* 0x0000006004087836 */ /* 0x000fe20000000000 */
[----:B------:R-:W0:Y:S01]  /*353c0*/  SHFL.IDX PT, R14, R0, 0x6, 0x181f ;  /* 0x00d81f00000e7f89 */ /* 0x000e2200000e0000 */
[----:B------:R-:W-:-:S04]  /*353d0*/  @P3 LOP3.LUT R16, R16, 0x80, RZ, 0xfc, !PT ;  /* 0x0000008010103812 */ /* 0x000fc800078efcff */
[----:B------:R-:W-:Y:S01]  /*353e0*/  LOP3.LUT R16, R16, 0xffffffbf, RZ, 0xc0, !PT ;  /* 0xffffffbf10107812 */ /* 0x000fe200078ec0ff */
[----:B-1----:R-:W-:Y:S02]  /*353f0*/  @!P3 IMAD.X R11, RZ, RZ, R2, P1 ;  /* 0x000000ffff0bb224 */ /* 0x002fe400008e0602 */
[----:B------:R-:W-:-:S05]  /*35400*/  @!P2 IMAD.MOV.U32 R2, RZ, RZ, R9 ;  /* 0x000000ffff02a224 */ /* 0x000fca00078e0009 */
[----:B------:R1:W-:Y:S01]  /*35410*/  @!P2 LDGSTS.E.BYPASS.LTC128B.128 [R13+0x19c00], desc[UR36][R2.64], !P0 ;  /* 0x19c00000020dafae */ /* 0x0003e2000c101d64 */
[----:B------:R-:W-:-:S03]  /*35420*/  ISETP.GE.AND P2, PT, R8, R5, PT ;  /* 0x000000050800720c */ /* 0x000fc60003f46270 */
[----:B-1----:R-:W1:Y:S01]  /*35430*/  SHFL.IDX PT, R2, R6, 0x6, 0x181f ;  /* 0x00d81f0006027f89 */ /* 0x002e6200000e0000 */
[----:B------:R-:W-:Y:S01]  /*35440*/  @!P4 LEA R13, R27, UR46, 0x1 ;  /* 0x0000002e1b0dcc11 */ /* 0x000fe2000f8e08ff */
[----:B------:R-:W-:-:S08]  /*35450*/  @!P4 IMAD.MOV.U32 R3, RZ, RZ, R12 ;  /* 0x000000ffff03c224 */ /* 0x000fd000078e000c */
[----:B0-----:R-:W-:Y:S01]  /*35460*/  @!P2 LEA R8, P1, R22, R14, 0x1 ;  /* 0x0000000e1608a211 */ /* 0x001fe200078208ff */
[----:B------:R-:W0:Y:S01]  /*35470*/  SHFL.IDX PT, R6, R6, 0x7, 0x181f ;  /* 0x00f81f0006067f89 */ /* 0x000e2200000e0000 */
[C---:B------:R-:W-:Y:S02]  /*35480*/  @!P2 LEA R21, R27.reuse, UR46, 0x1 ;  /* 0x0000002e1b15ac11 */ /* 0x040fe4000f8e08ff */
[----:B------:R-:W-:Y:S01]  /*35490*/  @P2 LOP3.LUT R16, R16, 0x40, RZ, 0xfc, !PT ;  /* 0x0000004010102812 */ /* 0x000fe200078efcff */
[----:B------:R2:W3:Y:S01]  /*354a0*/  SHFL.IDX PT, R14, R0, 0x7, 0x181f ;  /* 0x00f81f00000e7f89 */ /* 0x0004e200000e0000 */
[----:B-1----:R-:W-:Y:S02]  /*354b0*/  @!P2 IMAD.X R9, RZ, RZ, R2, P1 ;  /* 0x000000ffff09a224 */ /* 0x002fe400008e0602 */
[----:B------:R-:W-:Y:S01]  /*354c0*/  @!P4 IMAD.MOV.U32 R2, RZ, RZ, R7 ;  /* 0x000000ffff02c224 */ /* 0x000fe200078e0007 */
[----:B------:R-:W-:-:S04]  /*354d0*/  @!P3 LEA R7, R27, UR46, 0x1 ;  /* 0x0000002e1b07bc11 */ /* 0x000fc8000f8e08ff */
[----:B------:R1:W-:Y:S02]  /*354e0*/  @!P4 LDGSTS.E.BYPASS.LTC128B.128 [R13+0x1a400], desc[UR36][R2.64], !P0 ;  /* 0x1a400000020dcfae */ /* 0x0003e4000c101d64 */
[----:B-1----:R-:W-:Y:S02]  /*354f0*/  @!P3 IMAD.MOV.U32 R2, RZ, RZ, R10 ;  /* 0x000000ffff02b224 */ /* 0x002fe400078e000a */
[----:B------:R-:W-:-:S05]  /*35500*/  @!P3 IMAD.MOV.U32 R3, RZ, RZ, R11 ;  /* 0x000000ffff03b224 */ /* 0x000fca00078e000b */
[----:B------:R1:W-:Y:S02]  /*35510*/  @!P3 LDGSTS.E.BYPASS.LTC128B.128 [R7+0x1ac00], desc[UR36][R2.64], !P0 ;  /* 0x1ac000000207bfae */ /* 0x0003e4000c101d64 */
[----:B-1----:R-:W-:Y:S02]  /*35520*/  @!P2 IMAD.MOV.U32 R2, RZ, RZ, R8 ;  /* 0x000000ffff02a224 */ /* 0x002fe400078e0008 */
[----:B------:R-:W-:-:S05]  /*35530*/  @!P2 IMAD.MOV.U32 R3, RZ, RZ, R9 ;  /* 0x000000ffff03a224 */ /* 0x000fca00078e0009 */
[----:B0--3--:R2:W-:Y:S02]  /*35540*/  @!P2 LDGSTS.E.BYPASS.LTC128B.128 [R21+0x1b400], desc[UR36][R2.64], !P0 ;  /* 0x1b4000000215afae */ /* 0x0095e4000c101d64 */
.L_x_2383:
[----:B------:R-:W-:Y:S01]  /*35550*/  VIADD R4, R4, 0x70 ;  /* 0x0000007004047836 */ /* 0x000fe20000000000 */
[----:B------:R-:W-:-:S04]  /*35560*/  LOP3.LUT R16, R16, 0xffffdfff, RZ, 0xc0, !PT ;  /* 0xffffdfff10107812 */ /* 0x000fc800078ec0ff */
[----:B------:R-:W-:-:S13]  /*35570*/  ISETP.GE.AND P2, PT, R4, R5, PT ;  /* 0x000000050400720c */ /* 0x000fda0003f46270 */
[----:B--2---:R-:W-:Y:S02]  /*35580*/  @!P2 LEA R2, P1, R22, R14, 0x1 ;  /* 0x0000000e1602a211 */ /* 0x004fe400078208ff */
[----:B------:R-:W-:Y:S02]  /*35590*/  @!P2 LEA R5, R27, UR46, 0x1 ;  /* 0x0000002e1b05ac11 */ /* 0x000fe4000f8e08ff */
[----:B------:R-:W-:Y:S01]  /*355a0*/  @P2 LOP3.LUT R16, R16, 0x2000, RZ, 0xfc, !PT ;  /* 0x0000200010102812 */ /* 0x000fe200078efcff */
[----:B------:R-:W-:-:S05]  /*355b0*/  @!P2 IMAD.X R3, RZ, RZ, R6, P1 ;  /* 0x000000ffff03a224 */ /* 0x000fca00008e0606 */
        /* <DEDUP_REMOVED lines=29> */
.L_x_2312:
[----:B------:R-:W-:Y:S01]  /*35790*/  UISETP.NE.AND UP0, UPT, UR47, URZ, UPT ;  /* 0x0000003f2f00728c */ /* 0x000fe2000bf05270 */
[----:B------:R-:W0:Y:S01]  /*357a0*/  S2R R20, SR_CTAID.Z ;  /* 0x0000000000147919 */ /* 0x000e220000002700 */
[----:B------:R-:W-:Y:S01]  /*357b0*/  R2UR UR6, R29 ;  /* 0x000000001d0672ca */ /* 0x000fe200000e0000 */
[----:B------:R-:W-:Y:S01]  /*357c0*/  ULDC.64 UR8, c[0x0][0x3d8] ;  /* 0x0000f60000087ab9 */ /* 0x000fe20000000a00 */
[----:B------:R-:W-:Y:S02]  /*357d0*/  IMAD.MOV.U32 R7, RZ, RZ, R37 ;  /* 0x000000ffff077224 */ /* 0x000fe400078e0025 */
[----:B------:R-:W-:-:S05]  /*357e0*/  PLOP3.LUT P0, PT, PT, PT, UP0, 0x80, 0x0 ;  /* 0x000000000000781c */ /* 0x000fca0003f0f008 */
[----:B------:R-:W-:-:S04]  /*357f0*/  @UP0 ULDC UR4, c[0x0][0x44c] ;  /* 0x0001130000040ab9 */ /* 0x000fc80000000800 */
[----:B------:R-:W-:-:S04]  /*35800*/  UIMAD UR6, UR6, UR8, URZ ;  /* 0x00000008060672a4 */ /* 0x000fc8000f8e023f */
[----:B------:R-:W-:Y:S01]  /*35810*/  @P0 IMAD.HI.U32 R0, R37, UR4, RZ ;  /* 0x0000000425000c27 */ /* 0x000fe2000f8e00ff */
[----:B------:R-:W-:Y:S01]  /*35820*/  PLOP3.LUT P0, PT, PT, PT, UP0, 0x80, 0x0 ;  /* 0x000000000000781c */ /* 0x000fe20003f0f008 */
[----:B------:R-:W-:Y:S01]  /*35830*/  @UP0 ULDC UR4, c[0x0][0x450] ;  /* 0x0001140000040ab9 */ /* 0x000fe20000000800 */
[----:B------:R-:W-:Y:S01]  /*35840*/  UIMAD UR6, UR39, UR9, UR6 ;  /* 0x00000009270672a4 */ /* 0x000fe2000f8e0206 */
[----:B0-----:R-:W-:-:S10]  /*35850*/  SHF.R.S32.HI R20, RZ, 0x1f, R20 ;  /* 0x0000001fff147819 */ /* 0x001fd40000011414 */
[----:B------:R-:W-:Y:S01]  /*35860*/  @P0 SHF.R.U32.HI R7, RZ, UR4, R0 ;  /* 0x00000004ff070c19 */ /* 0x000fe20008011600 */
[----:B------:R-:W-:-:S03]  /*35870*/  UIMAD.WIDE.U32 UR4, UR39, UR8, URZ ;  /* 0x00000008270472a5 */ /* 0x000fc6000f8e003f */
[----:B------:R-:W-:Y:S01]  /*35880*/  ULDC.64 UR8, c[0x0][0x3e0] ;  /* 0x0000f80000087ab9 */ /* 0x000fe20000000a00 */
[----:B------:R-:W-:Y:S01]  /*35890*/  UIADD3 UR6, UR5, UR6, URZ ;  /* 0x0000000605067290 */ /* 0x000fe2000fffe03f */
[----:B------:R-:W-:Y:S02]  /*358a0*/  IMAD R0, R20, UR8, RZ ;  /* 0x0000000814007c24 */ /* 0x000fe4000f8e02ff */
[----:B------:R-:W0:Y:S01]  /*358b0*/  S2R R20, SR_CTAID.Z ;  /* 0x0000000000147919 */ /* 0x000e220000002700 */
[----:B------:R-:W-:Y:S02]  /*358c0*/  IMAD.U32 R4, RZ, RZ, UR4 ;  /* 0x00000004ff047e24 */ /* 0x000fe4000f8e00ff */
[----:B------:R-:W-:Y:S01]  /*358d0*/  IMAD.U32 R3, RZ, RZ, UR6 ;  /* 0x00000006ff037e24 */ /* 0x000fe2000f8e00ff */
[----:B------:R-:W-:Y:S01]  /*358e0*/  ULDC UR6, c[0x0][0x448] ;  /* 0x0001120000067ab9 */ /* 0x000fe20000000800 */
[----:B------:R-:W-:Y:S02]  /*358f0*/  IMAD.MOV.U32 R2, RZ, RZ, R4 ;  /* 0x000000ffff027224 */ /* 0x000fe400078e0004 */
[----:B------:R-:W-:Y:S01]  /*35900*/  IMAD.U32 R5, RZ, RZ, UR5 ;  /* 0x00000005ff057e24 */ /* 0x000fe2000f8e00ff */
[----:B------:R-:W-:Y:S01]  /*35910*/  ULDC.64 UR4, c[0x0][0x3d0] ;  /* 0x0000f40000047ab9 */ /* 0x000fe20000000a00 */
[----:B------:R-:W-:-:S02]  /*35920*/  IMAD.MOV R4, RZ, RZ, -R7 ;  /* 0x000000ffff047224 */ /* 0x000fc400078e0a07 */
[C---:B0-----:R-:W-:Y:S01]  /*35930*/  IMAD R5, R20.reuse, UR9, R0 ;  /* 0x0000000914057c24 */ /* 0x041fe2000f8e0200 */
[----:B------:R-:W-:Y:S01]  /*35940*/  SHF.R.S32.HI R0, RZ, 0x1f, R7 ;  /* 0x0000001fff007819 */ /* 0x000fe20000011407 */
[----:B------:R-:W-:-:S04]  /*35950*/  IMAD.WIDE.U32 R2, R20, UR8, R2 ;  /* 0x0000000814027c25 */ /* 0x000fc8000f8e0002 */
[----:B------:R-:W-:Y:S02]  /*35960*/  IMAD.IADD R3, R3, 0x1, R5 ;  /* 0x0000000103037824 */ /* 0x000fe400078e0205 */
[----:B------:R-:W-:Y:S02]  /*35970*/  IMAD R0, R0, UR4, RZ ;  /* 0x0000000400007c24 */ /* 0x000fe4000f8e02ff */
[----:B------:R-:W-:Y:S02]  /*35980*/  IMAD R5, R4, UR6, R37 ;  /* 0x0000000604057c24 */ /* 0x000fe4000f8e0225 */
[C---:B------:R-:W-:Y:S02]  /*35990*/  IMAD R9, R7.reuse, UR5, R0 ;  /* 0x0000000507097c24 */ /* 0x040fe4000f8e0200 */
[----:B------:R-:W-:Y:S01]  /*359a0*/  IMAD.WIDE.U32 R2, R7, UR4, R2 ;  /* 0x0000000407027c25 */ /* 0x000fe2000f8e0002 */
[----:B------:R-:W-:Y:S01]  /*359b0*/  SHF.R.S32.HI R0, RZ, 0x1f, R5 ;  /* 0x0000001fff007819 */ /* 0x000fe20000011405 */
[----:B------:R-:W-:-:S02]  /*359c0*/  ULDC.64 UR4, c[0x0][0x3c8] ;  /* 0x0000f20000047ab9 */ /* 0x000fc40000000a00 */
        /* <DEDUP_REMOVED lines=24> */
[----:B-1----:R-:W-:Y:S02]  /*35b50*/  @!P5 IMAD.X R3, RZ, RZ, R2, P0 ;  /* 0x000000ffff03d224 */ /* 0x002fe400000e0602 */
[----:B------:R-:W-:Y:S02]  /*35b60*/  @!P5 IMAD.MOV.U32 R2, RZ, RZ, R14 ;  /* 0x000000ffff02d224 */ /* 0x000fe400078e000e */
        /* <DEDUP_REMOVED lines=21> */
[----:B------:R-:W-:Y:S01]  /*35cc0*/  LOP3.LUT P6, RZ, R16, 0x200, RZ, 0xc0, !PT ;  /* 0x0000020010ff7812 */ /* 0x000fe200078cc0ff */
[----:B-1----:R-:W-:Y:S02]  /*35cd0*/  @!P5 IMAD.X R5, RZ, RZ, R5, P0 ;  /* 0x000000ffff05d224 */ /* 0x002fe400000e0605 */
[----:B0-----:R-:W-:Y:S02]  /*35ce0*/  @!P5 IMAD.MOV.U32 R2, RZ, RZ, R14 ;  /* 0x000000ffff02d224 */ /* 0x001fe400078e000e */
[----:B------:R-:W0:Y:S01]  /*35cf0*/  SHFL.IDX PT, R14, R0, 0x3, 0x181f ;  /* 0x00781f00000e7f89 */ /* 0x000e2200000e0000 */
[----:B------:R-:W-:-:S03]  /*35d00*/  @!P5 IMAD.MOV.U32 R3, RZ, RZ, R5 ;  /* 0x000000ffff03d224 */ /* 0x000fc600078e0005 */
[----:B------:R-:W1:Y:S04]  /*35d10*/  SHFL.IDX PT, R5, R4, 0x3, 0x181f ;  /* 0x00781f0004057f89 */ /* 0x000e6800000e0000 */
[----:B------:R-:W-:Y:S01]  /*35d20*/  @!P6 LEA R9, R27, UR46, 0x1 ;  /* 0x0000002e1b09ec11 */ /* 0x000fe2000f8e08ff */
[----:B------:R-:W-:Y:S04]  /*35d30*/  @!P5 LDGSTS.E.BYPASS.LTC128B.128 [R7+0x23400], desc[UR36][R2.64], !P4 ;  /* 0x234000000207dfae */ /* 0x000fe8000e101d64 */
[----:B------:R-:W-:Y:S04]  /*35d40*/  @!P5 LDGSTS.E.BYPASS.LTC128B.128 [R7+0x27400], desc[UR36][R2.64+0x80], !P3 ;  /* 0x274000800207dfae */ /* 0x000fe8000d901d64 */
[----:B------:R-:W-:Y:S04]  /*35d50*/  @!P5 LDGSTS.E.BYPASS.LTC128B.128 [R7+0x2b400], desc[UR36][R2.64+0x100], !P2 ;  /* 0x2b4001000207dfae */ /* 0x000fe8000d101d64 */
[----:B------:R2:W-:Y:S01]  /*35d60*/  @!P5 LDGSTS.E.BYPASS.LTC128B.128 [R7+0x2f400], desc[UR36][R2.64+0x180], !P1 ;  /* 0x2f4001800207dfae */ /* 0x0005e2000c901d64 */
[----:B------:R-:W-:-:S02]  /*35d70*/  LOP3.LUT P5, RZ, R16, 0x40, RZ, 0xc0, !PT ;  /* 0x0000004010ff7812 */ /* 0x000fc400078ac0ff */
[----:B0-----:R-:W-:-:S05]  /*35d80*/  @!P6 LEA R14, P0, R22, R14, 0x1 ;  /* 0x0000000e160ee211 */ /* 0x001fca00078008ff */
[----:B-1----:R-:W-:Y:S02]  /*35d90*/  @!P6 IMAD.X R5, RZ, RZ, R5, P0 ;  /* 0x000000ffff05e224 */ /* 0x002fe400000e0605 */
[----:B--2---:R-:W-:Y:S01]  /*35da0*/  @!P6 IMAD.MOV.U32 R2, RZ, RZ, R14 ;  /* 0x000000ffff02e224 */ /* 0x004fe200078e000e */
[----:B------:R-:W-:Y:S01]  /*35db0*/  P2R R7, PR, RZ, 0x20 ;  /* 0x00000020ff077803 */ /* 0x000fe20000000000 */
[----:B------:R-:W0:Y:S01]  /*35dc0*/  SHFL.IDX PT, R14, R0, 0x4, 0x181f ;  /* 0x00981f00000e7f89 */ /* 0x000e2200000e0000 */
[----:B------:R-:W-:Y:S01]  /*35dd0*/  @!P6 IMAD.MOV.U32 R3, RZ, RZ, R5 ;  /* 0x000000ffff03e224 */ /* 0x000fe200078e0005 */
[----:B------:R-:W-:Y:S02]  /*35de0*/  LOP3.LUT P5, RZ, R16, 0x100, RZ, 0xc0, !PT ;  /* 0x0000010010ff7812 */ /* 0x000fe400078ac0ff */
[----:B------:R-:W1:Y:S04]  /*35df0*/  SHFL.IDX PT, R5, R4, 0x4, 0x181f ;  /* 0x00981f0004057f89 */ /* 0x000e6800000e0000 */
[----:B------:R-:W-:Y:S04]  /*35e00*/  @!P6 LDGSTS.E.BYPASS.LTC128B.128 [R9+0x23c00], desc[UR36][R2.64], !P4 ;  /* 0x23c000000209efae */ /* 0x000fe8000e101d64 */
[----:B------:R-:W-:Y:S03]  /*35e10*/  @!P6 LDGSTS.E.BYPASS.LTC128B.128 [R9+0x27c00], desc[UR36][R2.64+0x80], !P3 ;  /* 0x27c000800209efae */ /* 0x000fe6000d901d64 */
[----:B------:R-:W-:Y:S01]  /*35e20*/  @!P5 LEA R21, R27, UR46, 0x1 ;  /* 0x0000002e1b15dc11 */ /* 0x000fe2000f8e08ff */
[----:B------:R-:W-:Y:S04]  /*35e30*/  @!P6 LDGSTS.E.BYPASS.LTC128B.128 [R9+0x2bc00], desc[UR36][R2.64+0x100], !P2 ;  /* 0x2bc001000209efae */ /* 0x000fe8000d101d64 */
[----:B------:R2:W-:Y:S01]  /*35e40*/  @!P6 LDGSTS.E.BYPASS.LTC128B.128 [R9+0x2fc00], desc[UR36][R2.64+0x180], !P1 ;  /* 0x2fc001800209efae */ /* 0x0005e2000c901d64 */
[----:B------:R-:W-:-:S02]  /*35e50*/  ISETP.NE.AND P6, PT, R6, RZ, PT ;  /* 0x000000ff0600720c */ /* 0x000fc40003fc5270 */
[----:B0-----:R-:W-:-:S05]  /*35e60*/  @!P5 LEA R14, P0, R22, R14, 0x1 ;  /* 0x0000000e160ed211 */ /* 0x001fca00078008ff */
[----:B-1----:R-:W-:Y:S02]  /*35e70*/  @!P5 IMAD.X R5, RZ, RZ, R5, P0 ;  /* 0x000000ffff05d224 */ /* 0x002fe400000e0605 */
[----:B--2---:R-:W-:Y:S02]  /*35e80*/  @!P5 IMAD.MOV.U32 R2, RZ, RZ, R14 ;  /* 0x000000ffff02d224 */ /* 0x004fe400078e000e */
[----:B------:R-:W0:Y:S01]  /*35e90*/  SHFL.IDX PT, R14, R0, 0x5, 0x181f ;  /* 0x00b81f00000e7f89 */ /* 0x000e2200000e0000 */
[----:B------:R-:W-:-:S03]  /*35ea0*/  @!P5 IMAD.MOV.U32 R3, RZ, RZ, R5 ;  /* 0x000000ffff03d224 */ /* 0x000fc600078e0005 */
[----:B------:R-:W1:Y:S04]  /*35eb0*/  SHFL.IDX PT, R5, R4, 0x5, 0x181f ;  /* 0x00b81f0004057f89 */ /* 0x000e6800000e0000 */
[----:B------:R-:W-:Y:S04]  /*35ec0*/  @!P5 LDGSTS.E.BYPASS.LTC128B.128 [R21+0x24400], desc[UR36][R2.64], !P4 ;  /* 0x244000000215dfae */ /* 0x000fe8000e101d64 */
[----:B------:R-:W-:Y:S04]  /*35ed0*/  @!P5 LDGSTS.E.BYPASS.LTC128B.128 [R21+0x28400], desc[UR36][R2.64+0x80], !P3 ;  /* 0x284000800215dfae */ /* 0x000fe8000d901d64 */
[----:B------:R-:W-:Y:S04]  /*35ee0*/  @!P5 LDGSTS.E.BYPASS.LTC128B.128 [R21+0x2c400], desc[UR36][R2.64+0x100], !P2 ;  /* 0x2c4001000215dfae */ /* 0x000fe8000d101d64 */
[----:B------:R2:W-:Y:S01]  /*35ef0*/  @!P5 LDGSTS.E.BYPASS.LTC128B.128 [R21+0x30400], desc[UR36][R2.64+0x180], !P1 ;  /* 0x304001800215dfae */ /* 0x0005e2000c901d64 */
[----:B------:R-:W-:-:S02]  /*35f00*/  ISETP.NE.AND P5, PT, R7, RZ, PT ;  /* 0x000000ff0700720c */ /* 0x000fc40003fa5270 */
[----:B------:R-:W-:Y:S02]  /*35f10*/  @!P6 LEA R7, R27, UR46, 0x1 ;  /* 0x0000002e1b07ec11 */ /* 0x000fe4000f8e08ff */
        /* <DEDUP_REMOVED lines=11> */
[----:B0-----:R-:W-:-:S05]  /*35fd0*/  @!P5 LEA R14, P0, R22, R14, 0x1 ;  /* 0x0000000e160ed211 */ /* 0x001fca00078008ff */
[----:B-1----:R-:W-:Y:S02]  /*35fe0*/  @!P5 IMAD.X R5, RZ, RZ, R5, P0 ;  /* 0x000000ffff05d224 */ /* 0x002fe400000e0605 */
[----:B--2---:R-:W-:Y:S02]  /*35ff0*/  @!P5 IMAD.MOV.U32 R2, RZ, RZ, R14 ;  /* 0x000000ffff02d224 */ /* 0x004fe400078e000e */
[----:B------:R-:W-:Y:S01]  /*36000*/  @!P5 IMAD.MOV.U32 R3, RZ, RZ, R5 ;  /* 0x000000ffff03d224 */ /* 0x000fe200078e0005 */
[----:B------:R0:W1:Y:S04]  /*36010*/  SHFL.IDX PT, R14, R0, 0x7, 0x181f ;  /* 0x00f81f00000e7f89 */ /* 0x00006800000e0000 */
[----:B------:R0:W-:Y:S04]  /*36020*/  @!P5 LDGSTS.E.BYPASS.LTC128B.128 [R9+0x25400], desc[UR36][R2.64], !P4 ;  /* 0x254000000209dfae */ /* 0x0001e8000e101d64 */
[----:B------:R0:W-:Y:S04]  /*36030*/  @!P5 LDGSTS.E.BYPASS.LTC128B.128 [R9+0x29400], desc[UR36][R2.64+0x80], !P3 ;  /* 0x294000800209dfae */ /* 0x0001e8000d901d64 */
[----:B------:R0:W-:Y:S04]  /*36040*/  @!P5 LDGSTS.E.BYPASS.LTC128B.128 [R9+0x2d400], desc[UR36][R2.64+0x100], !P2 ;  /* 0x2d4001000209dfae */ /* 0x0001e8000d101d64 */
[----:B------:R0:W-:Y:S04]  /*36050*/  @!P5 LDGSTS.E.BYPASS.LTC128B.128 [R9+0x31400], desc[UR36][R2.64+0x180], !P1 ;  /* 0x314001800209dfae */ /* 0x0001e8000c901d64 */
[----:B------:R0:W2:Y:S02]  /*36060*/  SHFL.IDX PT, R5, R4, 0x7, 0x181f ;  /* 0x00f81f0004057f89 */ /* 0x0000a400000e0000 */
.L_x_2401:
        /* <DEDUP_REMOVED lines=13> */
.L_x_2315:
[----:B------:R-:W-:Y:S05]  /*36140*/  BSYNC B0 ;  /* 0x0000000000007941 */ /* 0x000fea0003800000 */
.L_x_2314:
[----:B------:R-:W-:Y:S01]  /*36150*/  NOP ;  /* 0x0000000000007918 */ /* 0x000fe20000000000 */
[----:B------:R-:W-:Y:S01]  /*36160*/  SYNCS.ARRIVE.TRANS64.RED.A0T1 RZ, [UR46+0x32410], RZ ;  /* 0x032410ffffff79a7 */ /* 0x000fe2000820042e */
[----:B0-----:R-:W-:Y:S01]  /*36170*/  IMAD.MOV.U32 R0, RZ, RZ, 0x1 ;  /* 0x00000001ff007424 */ /* 0x001fe200078e00ff */
[----:B------:R-:W-:Y:S04]  /*36180*/  ARRIVES.LDGSTSBAR.64.TRANSCNT [UR46+0x32410] ;  /* 0x03241000ff0079b0 */ /* 0x000fe80008000aae */
[----:B------:R-:W-:Y:S01]  /*36190*/  SHF.L.U32 R0, R0, 0x1f, RZ ;  /* 0x0000001f00007819 */ /* 0x000fe200000006ff */
[----:B------:R-:W-:Y:S01]  /*361a0*/  NOP ;  /* 0x0000000000007918 */ /* 0x000fe20000000000 */
[----:B------:R-:W-:Y:S02]  /*361b0*/  SYNCS.ARRIVE.TRANS64.A1T0 RZ, [UR46+0x32410], RZ ;  /* 0x032410ffffff79a7 */ /* 0x000fe4000810002e */
[----:B------:R-:W0:Y:S02]  /*361c0*/  SYNCS.PHASECHK.TRANS64.TRYWAIT P0, [UR46+0x32420], R0 ;  /* 0x03242000ff0075a7 */ /* 0x000e24000800016e */
[----:B0-----:R-:W-:Y:S05]  /*361d0*/  @!P0 BRA `(.L_x_2316) ;  /* 0x0000003800988947 */ /* 0x001fea0003800000 */
.L_x_2402:
[----:B------:R-:W-:-:S13]  /*361e0*/  ISETP.NE.AND P0, PT, R34, 0x3, PT ;  /* 0x000000032200780c */ /* 0x000fda0003f05270 */
[----:B------:R-:W-:Y:S05]  /*361f0*/  @!P0 BRA `(.L_x_2317) ;  /* 0x0000000000048947 */ /* 0x000fea0003800000 */
[----:B------:R-:W-:Y:S01]  /*36200*/  BPT.TRAP 0x1 ;  /* 0x000000040000795c */ /* 0x000fe20000300000 */
.L_x_2317:
[----:B------:R-:W4:Y:S02]  /*36210*/  SYNCS.PHASECHK.TRANS64.TRYWAIT P0, [UR46+0x32460], R0 ;  /* 0x03246000ff0075a7 */ /* 0x000f24000800016e */
[----:B----4-:R-:W-:Y:S05]  /*36220*/  @!P0 BRA `(.L_x_2318) ;  /* 0x00000038009c8947 */ /* 0x010fea0003800000 */
.L_x_2403:
[----:B------:R-:W-:Y:S01]  /*36230*/  ULDC.64 UR4, c[0x0][0x328] ;  /* 0x0000ca0000047ab9 */ /* 0x000fe20000000a00 */
[----:B------:R-:W-:Y:S01]  /*36240*/  ULDC.64 UR6, c[0x0][0x338] ;  /* 0x0000ce0000067ab9 */ /* 0x000fe20000000a00 */
[----:B------:R-:W-:Y:S01]  /*36250*/  IMAD R26, R26, UR4, RZ ;  /* 0x000000041a1a7c24 */ /* 0x000fe2000f8e02ff */
[C---:B------:R-:W-:Y:S01]  /*36260*/  LOP3.LUT P3, RZ, R16.reuse, 0x10, RZ, 0xc0, !PT ;  /* 0x0000001010ff7812 */ /* 0x040fe2000786c0ff */
[----:B0--3--:R-:W-:Y:S01]  /*36270*/  IMAD.WIDE.U32 R2, R23, UR4, RZ ;  /* 0x0000000417027c25 */ /* 0x009fe2000f8e00ff */
        /* <DEDUP_REMOVED lines=17> */
[----:B------:R-:W-:Y:S02]  /*36390*/  SEL R5, RZ, 0x8, P1 ;  /* 0x00000008ff057807 */ /* 0x000fe40000800000 */
[----:B------:R-:W-:Y:S01]  /*363a0*/  VIADD R3, R3, UR4 ;  /* 0x0000000403037c36 */ /* 0x000fe20008000000 */
[----:B------:R-:W-:Y:S01]  /*363b0*/  LEA R7, P0, R2, UR6, 0x1 ;  /* 0x0000000602077c11 */ /* 0x000fe2000f8008ff */
[----:B------:R-:W-:-:S03]  /*363c0*/  UMOV UR4, 0xffffffff ;  /* 0xffffffff00047882 */ /* 0x000fc60000000000 */
[----:B------:R-:W-:Y:S02]  /*363d0*/  LEA.HI.X R8, R2, UR7, R3, 0x1, P0 ;  /* 0x0000000702087c11 */ /* 0x000fe400080f0c03 */
[----:B------:R-:W-:-:S04]  /*363e0*/  SEL R3, RZ, 0x2, P3 ;  /* 0x00000002ff037807 */ /* 0x000fc80001800000 */
[----:B------:R-:W-:-:S05]  /*363f0*/  IADD3 R0, R0, R3, R36 ;  /* 0x0000000300007210 */ /* 0x000fca0007ffe024 */
        /* <DEDUP_REMOVED lines=9> */
[----:B------:R-:W-:Y:S01]  /*36490*/  VIADD R31, R6, 0x400 ;  /* 0x00000400061f7836 */ /* 0x000fe20000000000 */
[----:B0-----:R-:W-:-:S02]  /*364a0*/  IADD3 R2, P0, R14, R0, RZ ;  /* 0x000000000e027210 */ /* 0x001fc40007f1e0ff */
[----:B------:R-:W0:Y:S03]  /*364b0*/  SHFL.IDX PT, R14, R7, 0x1, 0x181f ;  /* 0x00381f00070e7f89 */ /* 0x000e2600000e0000 */
[----:B-1----:R-:W-:Y:S01]  /*364c0*/  IMAD.X R3, RZ, RZ, R3, P0 ;  /* 0x000000ffff037224 */ /* 0x002fe200000e0603 */
[----:B0-----:R-:W-:Y:S02]  /*364d0*/  IADD3 R4, P0, R14, R0, RZ ;  /* 0x000000000e047210 */ /* 0x001fe40007f1e0ff */
[----:B------:R-:W0:Y:S03]  /*364e0*/  SHFL.IDX PT, R14, R7, 0x2, 0x181f ;  /* 0x00581f00070e7f89 */ /* 0x000e2600000e0000 */
[----:B------:R-:W-:Y:S01]  /*364f0*/  IMAD.X R5, RZ, RZ, R5, P0 ;  /* 0x000000ffff057224 */ /* 0x000fe200000e0605 */
        /* <DEDUP_REMOVED lines=8> */
[----:B------:R-:W-:-:S13]  /*36580*/  ISETP.LT.OR P3, PT, R17, 0x1, !P0 ;  /* 0x000000011100780c */ /* 0x000fda0004761670 */
[----:B------:R0:W-:Y:S02]  /*36590*/  LDGSTS.E.BYPASS.LTC128B.128 [R6+0x9400], desc[UR36][R2.64+0x180], !P3 ;  /* 0x0940018002067fae */ /* 0x0001e4000d901d64 */
[----:B0-----:R-:W-:Y:S02]  /*365a0*/  IADD3 R2, P3, R14, R0, RZ ;  /* 0x000000000e027210 */ /* 0x001fe40007f7e0ff */
[----:B------:R-:W0:Y:S03]  /*365b0*/  SHFL.IDX PT, R14, R7, 0x3, 0x181f ;  /* 0x00781f00070e7f89 */ /* 0x000e2600000e0000 */
        /* <DEDUP_REMOVED lines=8> */
[----:B------:R-:W-:-:S13]  /*36640*/  ISETP.LT.OR P3, PT, R17, 0x11, !P0 ;  /* 0x000000111100780c */ /* 0x000fda0004761670 */
[----:B------:R0:W-:Y:S02]  /*36650*/  LDGSTS.E.BYPASS.LTC128B.128 [R6+0x9c00], desc[UR36][R4.64+0x180], !P3 ;  /* 0x09c0018004067fae */ /* 0x0001e4000d901d64 */
[----:B0-----:R-:W-:Y:S02]  /*36660*/  IADD3 R4, P3, R14, R0, RZ ;  /* 0x000000000e047210 */ /* 0x001fe40007f7e0ff */
[----:B------:R-:W0:Y:S03]  /*36670*/  SHFL.IDX PT, R14, R7, 0x4, 0x181f ;  /* 0x00981f00070e7f89 */ /* 0x000e2600000e0000 */
[----:B-1----:R-:W-:Y:S01]  /*36680*/  IMAD.X R5, RZ, RZ, R9, P3 ;  /* 0x000000ffff057224 */ /* 0x002fe200018e0609 */
[C---:B------:R-:W-:Y:S01]  /*36690*/  ISETP.LT.OR P3, PT, R17.reuse, 0x21, P4 ;  /* 0x000000211100780c */ /* 0x040fe20002761670 */
[----:B------:R-:W1:Y:S04]  /*366a0*/  SHFL.IDX PT, R9, R8, 0x4, 0x181f ;  /* 0x00981f0008097f89 */ /* 0x000e6800000e0000 */
[----:B------:R-:W2:Y:S08]  /*366b0*/  SHFL.IDX PT, R8, R8, 0x5, 0x181f ;  /* 0x00b81f0008087f89 */ /* 0x000eb000000e0000 */
        /* <DEDUP_REMOVED lines=8> */
[----:B------:R0:W3:Y:S03]  /*36740*/  SHFL.IDX PT, R14, R7, 0x5, 0x181f ;  /* 0x00b81f00070e7f89 */ /* 0x0000e600000e0000 */
[----:B-1----:R-:W-:Y:S01]  /*36750*/  IMAD.X R3, RZ, RZ, R9, P3 ;  /* 0x000000ffff037224 */ /* 0x002fe200018e0609 */
[----:B------:R-:W-:Y:S01]  /*36760*/  ISETP.LT.OR P3, PT, R17, 0x31, P4 ;  /* 0x000000311100780c */ /* 0x000fe20002761670 */
[----:B------:R-:W-:-:S12]  /*36770*/  IMAD.MOV.U32 R9, RZ, RZ, RZ ;  /* 0x000000ffff097224 */ /* 0x000fd800078e00ff */
        /* <DEDUP_REMOVED lines=14> */
[----:B--23--:R0:W-:Y:S02]  /*36860*/  LDGSTS.E.BYPASS.LTC128B.128 [R6+0xb400], desc[UR36][R2.64+0x180], !P3 ;  /* 0x0b40018002067fae */ /* 0x00c1e4000d901d64 */
.L_x_2417:
        /* <DEDUP_REMOVED lines=20> */
.L_x_2320:
[----:B------:R-:W-:Y:S01]  /*369b0*/  VIADD R24, R24, 0xfffffffe ;  /* 0xfffffffe18187836 */ /* 0x000fe20000000000 */
[----:B------:R-:W-:Y:S01]  /*369c0*/  SYNCS.ARRIVE.TRANS64.A1T0 RZ, [UR46+0x32450], RZ ;  /* 0x032450ffffff79a7 */ /* 0x000fe2000810002e */
[----:B------:R-:W-:Y:S01]  /*369d0*/  BSSY B0, `(.L_x_2294) ;  /* 0x00000ef000007945 */ /* 0x000fe20003800000 */
[----:B------:R-:W-:Y:S02]  /*369e0*/  IMAD.MOV.U32 R26, RZ, RZ, 0x1 ;  /* 0x00000001ff1a7424 */ /* 0x000fe400078e00ff */
[----:B------:R-:W-:Y:S01]  /*369f0*/  ISETP.GE.AND P0, PT, R24, UR48, PT ;  /* 0x0000003018007c0c */ /* 0x000fe2000bf06270 */
[----:B------:R-:W-:-:S12]  /*36a00*/  IMAD.MOV.U32 R17, RZ, RZ, 0x1 ;  /* 0x00000001ff117424 */ /* 0x000fd800078e00ff */
[----:B------:R-:W-:Y:S05]  /*36a10*/  @!P0 BRA `(.L_x_2321) ;  /* 0x0000000c00a88947 */ /* 0x000fea0003800000 */
[----:B------:R-:W0:Y:S01]  /*36a20*/  S2R R4, SR_TID.X ;  /* 0x0000000000047919 */ /* 0x000e220000002100 */
[----:B------:R-:W-:Y:S01]  /*36a30*/  UIADD3 UR4, UR45, 0x1, URZ ;  /* 0x000000012d047890 */ /* 0x000fe2000fffe03f */
[----:B------:R-:W-:Y:S01]  /*36a40*/  LOP3.LUT R3, RZ, UR43, RZ, 0x33, !PT ;  /* 0x0000002bff037c12 */ /* 0x000fe2000f8e33ff */
[----:B------:R-:W-:Y:S01]  /*36a50*/  IMAD.MOV.U32 R17, RZ, RZ, 0x1 ;  /* 0x00000001ff117424 */ /* 0x000fe200078e00ff */
[----:B------:R-:W1:Y:S01]  /*36a60*/  S2R R5, SR_TID.X ;  /* 0x0000000000057919 */ /* 0x000e620000002100 */
[----:B------:R-:W-:Y:S01]  /*36a70*/  UIMAD UR4, UR4, UR38, URZ ;  /* 0x00000026040472a4 */ /* 0x000fe2000f8e023f */
[----:B------:R-:W-:-:S05]  /*36a80*/  IMAD.MOV.U32 R26, RZ, RZ, 0x1 ;  /* 0x00000001ff1a7424 */ /* 0x000fca00078e00ff */
[----:B------:R-:W-:-:S04]  /*36a90*/  LOP3.LUT R2, RZ, UR4, RZ, 0x33, !PT ;  /* 0x00000004ff027c12 */ /* 0x000fc8000f8e33ff */
[----:B------:R-:W-:Y:S01]  /*36aa0*/  VIADDMNMX R2, R2, -UR44, R3, !PT ;  /* 0x8000002c02027c46 */ /* 0x000fe2000f800103 */
[----:B0-----:R-:W-:Y:S01]  /*36ab0*/  IMAD.SHL.U32 R4, R4, 0x10, RZ ;  /* 0x0000001004047824 */ /* 0x001fe200078e00ff */
[----:B-1----:R-:W-:-:S04]  /*36ac0*/  LOP3.LUT R5, R5, 0x7f, RZ, 0xc0, !PT ;  /* 0x0000007f05057812 */ /* 0x002fc800078ec0ff */
[----:B------:R-:W-:Y:S02]  /*36ad0*/  LOP3.LUT R4, R4, 0x70, RZ, 0xc0, !PT ;  /* 0x0000007004047812 */ /* 0x000fe400078ec0ff */
[----:B------:R-:W-:-:S04]  /*36ae0*/  SHF.R.U32.HI R5, RZ, 0x3, R5 ;  /* 0x00000003ff057819 */ /* 0x000fc80000011605 */
[----:B------:R-:W-:Y:S02]  /*36af0*/  IADD3 R25, R4, R25, R5 ;  /* 0x0000001904197210 */ /* 0x000fe40007ffe005 */
[----:B------:R-:W-:-:S03]  /*36b00*/  LOP3.LUT R5, RZ, UR42, RZ, 0x33, !PT ;  /* 0x0000002aff057c12 */ /* 0x000fc6000f8e33ff */
[----:B------:R-:W-:Y:S01]  /*36b10*/  VIADD R25, R25, 0xfffffee0 ;  /* 0xfffffee019197836 */ /* 0x000fe20000000000 */
[----:B------:R-:W-:-:S04]  /*36b20*/  VIMNMX R2, R2, R5, !PT ;  /* 0x0000000502027248 */ /* 0x000fc80007fe0100 */
[C---:B------:R-:W-:Y:S01]  /*36b30*/  IADD3 R28, -R2.reuse, -0x2, RZ ;  /* 0xfffffffe021c7810 */ /* 0x040fe20007ffe1ff */
[----:B------:R-:W-:-:S07]  /*36b40*/  IMAD R18, R2, -0x60, R25 ;  /* 0xffffffa002127824 */ /* 0x000fce00078e0219 */
.L_x_2336:
        /* <DEDUP_REMOVED lines=17> */
[----:B------:R-:W-:-:S03]  /*36c60*/  ULDC.64 UR4, c[0x0][0x418] ;  /* 0x0001060000047ab9 */ /* 0x000fc60000000a00 */
[----:B------:R-:W-:Y:S01]  /*36c70*/  IMAD.IADD R3, R5, 0x1, R3 ;  /* 0x0000000105037824 */ /* 0x000fe200078e0203 */
[----:B------:R-:W-:-:S04]  /*36c80*/  LEA R4, P0, R2, UR4, 0x2 ;  /* 0x0000000402047c11 */ /* 0x000fc8000f8010ff */
[----:B------:R-:W-:-:S05]  /*36c90*/  LEA.HI.X R5, R2, UR5, R3, 0x2, P0 ;  /* 0x0000000502057c11 */ /* 0x000fca00080f1403 */
[----:B------:R0:W5:Y:S04]  /*36ca0*/  LDG.E R4, desc[UR36][R4.64] ;  /* 0x0000002404047981 */ /* 0x000168000c1e1900 */
.L_x_2323:
[----:B------:R-:W-:Y:S05]  /*36cb0*/  BSYNC B1 ;  /* 0x0000000000017941 */ /* 0x000fea0003800000 */
.L_x_2322:
[----:B------:R-:W-:-:S13]  /*36cc0*/  ISETP.NE.AND P0, PT, R34, 0x3, PT ;  /* 0x000000032200780c */ /* 0x000fda0003f05270 */
[----:B------:R-:W-:Y:S05]  /*36cd0*/  @!P0 BRA `(.L_x_2324) ;  /* 0x0000000000048947 */ /* 0x000fea0003800000 */
[----:B------:R-:W-:Y:S01]  /*36ce0*/  BPT.TRAP 0x1 ;  /* 0x000000040000795c */ /* 0x000fe20000300000 */
.L_x_2324:
[----:B------:R-:W-:Y:S01]  /*36cf0*/  LEA R19, R17, UR46, 0x3 ;  /* 0x0000002e11137c11 */ /* 0x000fe2000f8e18ff */
[----:B------:R-:W-:Y:S01]  /*36d00*/  BSSY B1, `(.L_x_2325) ;  /* 0x0000004000017945 */ /* 0x000fe20003800000 */
[----:B------:R-:W-:-:S04]  /*36d10*/  SHF.L.U32 R23, R26, 0x1f, RZ ;  /* 0x0000001f1a177819 */ /* 0x000fc800000006ff */
[----:B------:R-:W1:Y:S02]  /*36d20*/  SYNCS.PHASECHK.TRANS64.TRYWAIT P0, [R19+URZ+0x32440], R23 ;  /* 0x03244017130075a7 */ /* 0x000e64000800017f */
[----:B-1----:R-:W-:Y:S05]  /*36d30*/  @!P0 BRA `(.L_x_2326) ;  /* 0x00000038005c8947 */ /* 0x002fea0003800000 */
.L_x_2418:
[----:B------:R-:W-:Y:S05]  /*36d40*/  BSYNC B1 ;  /* 0x0000000000017941 */ /* 0x000fea0003800000 */
.L_x_2325:
        /* <DEDUP_REMOVED lines=49> */
[----:B------:R-:W0:Y:S02]  /*37060*/  SHFL.IDX PT, R14, R21, 0x4, 0x181f ;  /* 0x00981f00150e7f89 */ /* 0x000e2400000e0000 */
[----:B---3--:R-:W-:Y:S02]  /*37070*/  IMAD.X R7, RZ, RZ, R3, P0 ;  /* 0x000000ffff077224 */ /* 0x008fe400000e0603 */
[----:B------:R-:W3:Y:S04]  /*37080*/  SHFL.IDX PT, R3, R24, 0x4, 0x181f ;  /* 0x00981f0018037f89 */ /* 0x000ee800000e0000 */
[----:B------:R2:W-:Y:S01]  /*37090*/  LDGSTS.E.BYPASS.LTC128B.128 [R22+0x1dc00], desc[UR36][R6.64], !P1 ;  /* 0x1dc0000006167fae */ /* 0x0005e2000c901d64 */
[----:B0-----:R-:W-:-:S03]  /*370a0*/  IADD3 R2, P0, R14, R0, RZ ;  /* 0x000000000e027210 */ /* 0x001fc60007f1e0ff */
[----:B------:R2:W0:Y:S02]  /*370b0*/  SHFL.IDX PT, R14, R21, 0x5, 0x181f ;  /* 0x00b81f00150e7f89 */ /* 0x00042400000e0000 */
[----:B---3--:R-:W-:-:S05]  /*370c0*/  IMAD.X R3, RZ, RZ, R3, P0 ;  /* 0x000000ffff037224 */ /* 0x008fca00000e0603 */
[----:B------:R2:W-:Y:S03]  /*370d0*/  LDGSTS.E.BYPASS.LTC128B.128 [R22+0x1e400], desc[UR36][R2.64], !P1 ;  /* 0x1e40000002167fae */ /* 0x0005e6000c901d64 */
.L_x_2432:
        /* <DEDUP_REMOVED lines=8> */
.L_x_2328:
        /* <DEDUP_REMOVED lines=10> */
.L_x_2329:
[----:B------:R2:W-:Y:S01]  /*37200*/  SYNCS.ARRIVE.TRANS64.A1T0 RZ, [R19+URZ+0x32430], RZ ;  /* 0x032430ff13ff79a7 */ /* 0x0005e2000810003f */
[----:B------:R-:W-:Y:S05]  /*37210*/  @!P2 BRA `(.L_x_2330) ;  /* 0x000000000004a947 */ /* 0x000fea0003800000 */
[----:B------:R-:W-:Y:S01]  /*37220*/  BPT.TRAP 0x1 ;  /* 0x000000040000795c */ /* 0x000fe20000300000 */
.L_x_2330:
[----:B------:R-:W3:Y:S01]  /*37230*/  SYNCS.PHASECHK.TRANS64.TRYWAIT P0, [R19+URZ+0x32460], R23 ;  /* 0x03246017130075a7 */ /* 0x000ee2000800017f */
[----:B------:R-:W-:Y:S04]  /*37240*/  BSSY B1, `(.L_x_2331) ;  /* 0x0000002000017945 */ /* 0x000fe80003800000 */
[----:B---3--:R-:W-:Y:S05]  /*37250*/  @!P0 BRA `(.L_x_2332) ;  /* 0x0000003800b48947 */ /* 0x008fea0003800000 */
.L_x_2433:
[----:B------:R-:W-:Y:S05]  /*37260*/  BSYNC B1 ;  /* 0x0000000000017941 */ /* 0x000fea0003800000 */
.L_x_2331:
        /* <DEDUP_REMOVED lines=42> */
[----:B------:R-:W1:Y:S04]  /*37510*/  SHFL.IDX PT, R4, R22, 0x2, 0x181f ;  /* 0x00581f0016047f89 */ /* 0x000e6800000e0000 */
[----:B------:R-:W-:Y:S04]  /*37520*/  LDGSTS.E.BYPASS.LTC128B.128 [R21+0x800], desc[UR36][R8.64], !P4 ;  /* 0x0080000008157fae */ /* 0x000fe8000e101d64 */
[----:B------:R-:W-:Y:S04]  /*37530*/  LDGSTS.E.BYPASS.LTC128B.128 [R21+0x3800], desc[UR36][R8.64+0x80], !P3 ;  /* 0x0380008008157fae */ /* 0x000fe8000d901d64 */
[----:B------:R-:W-:Y:S04]  /*37540*/  LDGSTS.E.BYPASS.LTC128B.128 [R21+0x6800], desc[UR36][R8.64+0x100], !P2 ;  /* 0x0680010008157fae */ /* 0x000fe8000d101d64 */
[----:B------:R3:W-:Y:S01]  /*37550*/  LDGSTS.E.BYPASS.LTC128B.128 [R21+0x9800], desc[UR36][R8.64+0x180], !P1 ;  /* 0x0980018008157fae */ /* 0x0007e2000c901d64 */
[----:B0-----:R-:W-:-:S03]  /*37560*/  IADD3 R6, P0, R14, R0, RZ ;  /* 0x000000000e067210 */ /* 0x001fc60007f1e0ff */
[----:B------:R-:W-:Y:S04]  /*37570*/  SHFL.IDX PT, R22, R22, 0x5, 0x181f ;  /* 0x00b81f0016167f89 */ /* 0x000fe800000e0000 */
[----:B------:R-:W0:Y:S01]  /*37580*/  SHFL.IDX PT, R14, R20, 0x3, 0x181f ;  /* 0x00781f00140e7f89 */ /* 0x000e2200000e0000 */
[----:B-1----:R-:W-:Y:S02]  /*37590*/  IMAD.X R7, RZ, RZ, R4, P0 ;  /* 0x000000ffff077224 */ /* 0x002fe400000e0604 */
[----:B---3--:R-:W-:-:S03]  /*375a0*/  IMAD.MOV.U32 R9, RZ, RZ, RZ ;  /* 0x000000ffff097224 */ /* 0x008fc600078e00ff */
[----:B------:R1:W-:Y:S04]  /*375b0*/  LDGSTS.E.BYPASS.LTC128B.128 [R21+0x1000], desc[UR36][R6.64], !P4 ;  /* 0x0100000006157fae */ /* 0x0003e8000e101d64 */
[----:B------:R1:W-:Y:S04]  /*375c0*/  LDGSTS.E.BYPASS.LTC128B.128 [R21+0x4000], desc[UR36][R6.64+0x80], !P3 ;  /* 0x0400008006157fae */ /* 0x0003e8000d901d64 */
[----:B------:R1:W-:Y:S04]  /*375d0*/  LDGSTS.E.BYPASS.LTC128B.128 [R21+0x7000], desc[UR36][R6.64+0x100], !P2 ;  /* 0x0700010006157fae */ /* 0x0003e8000d101d64 */
[----:B------:R1:W-:Y:S01]  /*375e0*/  LDGSTS.E.BYPASS.LTC128B.128 [R21+0xa000], desc[UR36][R6.64+0x180], !P1 ;  /* 0x0a00018006157fae */ /* 0x0003e2000c901d64 */
[----:B0-----:R-:W-:-:S03]  /*375f0*/  IADD3 R4, P0, R14, R0, RZ ;  /* 0x000000000e047210 */ /* 0x001fc60007f1e0ff */
[----:B------:R-:W0:Y:S02]  /*37600*/  SHFL.IDX PT, R14, R20, 0x4, 0x181f ;  /* 0x00981f00140e7f89 */ /* 0x000e2400000e0000 */
[----:B------:R-:W-:-:S05]  /*37610*/  IMAD.X R5, RZ, RZ, R5, P0 ;  /* 0x000000ffff057224 */ /* 0x000fca00000e0605 */
        /* <DEDUP_REMOVED lines=11> */
.L_x_2447:
        /* <DEDUP_REMOVED lines=11> */
.L_x_2334:
        /* <DEDUP_REMOVED lines=10> */
.L_x_2335:
[----:B------:R-:W-:Y:S01]  /*37820*/  VIADD R17, R17, 0x1 ;  /* 0x0000000111117836 */ /* 0x000fe20000000000 */
[----:B------:R1:W-:Y:S01]  /*37830*/  SYNCS.ARRIVE.TRANS64.A1T0 RZ, [R19+URZ+0x32450], RZ ;  /* 0x032450ff13ff79a7 */ /* 0x0003e2000810003f */
[----:B------:R-:W-:Y:S02]  /*37840*/  VIADD R28, R28, 0xffffffff ;  /* 0xffffffff1c1c7836 */ /* 0x000fe40000000000 */
[----:B------:R-:W-:Y:S01]  /*37850*/  VIADD R18, R18, 0xffffffa0 ;  /* 0xffffffa012127836 */ /* 0x000fe20000000000 */
[----:B------:R-:W-:-:S04]  /*37860*/  ISETP.NE.AND P0, PT, R17, 0x2, PT ;  /* 0x000000021100780c */ /* 0x000fc80003f05270 */
[----:B------:R-:W-:Y:S02]  /*37870*/  SEL R17, R17, RZ, P0 ;  /* 0x000000ff11117207 */ /* 0x000fe40000000000 */
[----:B0-----:R-:W-:Y:S02]  /*37880*/  SEL R3, RZ, 0x1, P0 ;  /* 0x00000001ff037807 */ /* 0x001fe40000000000 */
[----:B------:R-:W-:Y:S02]  /*37890*/  ISETP.GT.AND P0, PT, R28, UR48, PT ;  /* 0x000000301c007c0c */ /* 0x000fe4000bf04270 */
[----:B------:R-:W-:-:S11]  /*378a0*/  LOP3.LUT R26, R26, R3, RZ, 0x3c, !PT ;  /* 0x000000031a1a7212 */ /* 0x000fd600078e3cff */
[----:B-1----:R-:W-:Y:S05]  /*378b0*/  @P0 BRA `(.L_x_2336) ;  /* 0xfffffff000a40947 */ /* 0x002fea000383ffff */
.L_x_2321:
[----:B------:R-:W-:Y:S05]  /*378c0*/  BSYNC B0 ;  /* 0x0000000000007941 */ /* 0x000fea0003800000 */
.L_x_2294:
[----:B------:R-:W0:Y:S01]  /*378d0*/  S2R R3, SR_CgaCtaId ;  /* 0x0000000000037919 */ /* 0x000e220000008800 */
[----:B------:R-:W-:Y:S01]  /*378e0*/  MOV R0, 0x400 ;  /* 0x0000040000007802 */ /* 0x000fe20000000f00 */
[----:B------:R-:W-:Y:S01]  /*378f0*/  BSSY B0, `(.L_x_2337) ;  /* 0x0000005000007945 */ /* 0x000fe20003800000 */
[----:B------:R-:W-:Y:S02]  /*37900*/  SHF.L.U32 R9, R9, 0x1f, RZ ;  /* 0x0000001f09097819 */ /* 0x000fe400000006ff */
[----:B0-----:R-:W-:-:S04]  /*37910*/  LEA R4, R3, R0, 0x18 ;  /* 0x0000000003047211 */ /* 0x001fc800078ec0ff */
[----:B------:R-:W0:Y:S02]  /*37920*/  SYNCS.PHASECHK.TRANS64.TRYWAIT P0, [R4+URZ+0x32420], R9 ;  /* 0x03242009040075a7 */ /* 0x000e24000800017f */
[----:B0-----:R-:W-:Y:S05]  /*37930*/  @!P0 BRA `(.L_x_2338) ;  /* 0x0000003800dc8947 */ /* 0x001fea0003800000 */
.L_x_2448:
[----:B------:R-:W-:Y:S05]  /*37940*/  BSYNC B0 ;  /* 0x0000000000007941 */ /* 0x000fea0003800000 */
.L_x_2337:
[----:B------:R-:W-:-:S03]  /*37950*/  UMOV UR4, 0xffffffff ;  /* 0xffffffff00047882 */ /* 0x000fc60000000000 */
[----:B------:R-:W-:Y:S05]  /*37960*/  BRA.DIV UR4, `(.L_x_2339) ;  /* 0x0000003a04e47947 */ /* 0x000fea000b800000 */
[----:B------:R-:W1:Y:S02]  /*37970*/  S2R R0, SR_TID.X ;  /* 0x0000000000007919 */ /* 0x000e640000002100 */
[----:B-1----:R-:W-:-:S04]  /*37980*/  SHF.R.U32.HI R0, RZ, 0x5, R0 ;  /* 0x00000005ff007819 */ /* 0x002fc80000011600 */
[----:B------:R-:W-:-:S05]  /*37990*/  LOP3.LUT R0, R0, 0x3, RZ, 0xc0, !PT ;  /* 0x0000000300007812 */ /* 0x000fca00078ec0ff */
[----:B------:R1:W3:Y:S02]  /*379a0*/  SHFL.IDX PT, R14, R0, RZ, 0x1f ;  /* 0x00001fff000e7589 */ /* 0x0002e400000e0000 */
.L_x_2451:
[----:B---3--:R-:W-:-:S13]  /*379b0*/  ISETP.NE.AND P0, PT, R14, RZ, PT ;  /* 0x000000ff0e00720c */ /* 0x008fda0003f05270 */
[----:B------:R-:W-:Y:S05]  /*379c0*/  @P0 BRA `(.L_x_2183) ;  /* 0x0000000000880947 */ /* 0x000fea0003800000 */
[----:B------:R-:W-:-:S03]  /*379d0*/  UMOV UR4, 0xffffffff ;  /* 0xffffffff00047882 */ /* 0x000fc60000000000 */
[----:B------:R-:W-:Y:S05]  /*379e0*/  BRA.DIV UR4, `(.L_x_2340) ;  /* 0x0000003a04f87947 */ /* 0x000fea000b800000 */
[----:B------:R-:W-:-:S13]  /*379f0*/  ELECT P6, URZ, PT ;  /* 0x00000000003f782f */ /* 0x000fda00038c0000 */
.L_x_2454:
[----:B------:R-:W-:Y:S05]  /*37a00*/  @!P6 BRA `(.L_x_2183) ;  /* 0x000000000078e947 */ /* 0x000fea0003800000 */
[----:B------:R-:W-:-:S06]  /*37a10*/  ULOP3.LUT UR4, UR60, 0x2, URZ, 0xfc, !UPT ;  /* 0x000000023c047892 */ /* 0x000fcc000f8efc3f */
[----:B-1----:R-:W-:-:S05]  /*37a20*/  IMAD.U32 R0, RZ, RZ, UR4 ;  /* 0x00000004ff007e24 */ /* 0x002fca000f8e00ff */
[----:B------:R-:W-:-:S13]  /*37a30*/  ISETP.NE.AND P0, PT, R0, 0x3, PT ;  /* 0x000000030000780c */ /* 0x000fda0003f05270 */
[----:B------:R-:W-:Y:S05]  /*37a40*/  @!P0 BRA `(.L_x_2341) ;  /* 0x0000000000048947 */ /* 0x000fea0003800000 */
[----:B------:R-:W-:Y:S01]  /*37a50*/  BPT.TRAP 0x1 ;  /* 0x000000040000795c */ /* 0x000fe20000300000 */
.L_x_2341:
[C---:B------:R-:W-:Y:S01]  /*37a60*/  IMAD R5, R17.reuse, 0x8, R4 ;  /* 0x0000000811057824 */ /* 0x040fe200078e0204 */
[----:B------:R-:W-:Y:S01]  /*37a70*/  SHF.L.U32 R0, R26, 0x1f, RZ ;  /* 0x0000001f1a007819 */ /* 0x000fe200000006ff */
[----:B------:R-:W-:-:S03]  /*37a80*/  VIADD R17, R17, 0x1 ;  /* 0x0000000111117836 */ /* 0x000fc60000000000 */
[----:B------:R-:W1:Y:S02]  /*37a90*/  SYNCS.PHASECHK.TRANS64.TRYWAIT P1, [R5+URZ+0x32440], R0 ;  /* 0x03244000050075a7 */ /* 0x000e64000802017f */
[----:B------:R-:W-:-:S04]  /*37aa0*/  ISETP.NE.AND P2, PT, R17, 0x2, PT ;  /* 0x000000021100780c */ /* 0x000fc80003f45270 */
[----:B------:R-:W-:Y:S01]  /*37ab0*/  SEL R3, RZ, 0x1, P2 ;  /* 0x00000001ff037807 */ /* 0x000fe20001000000 */
[----:B-1----:R-:W-:Y:S08]  /*37ac0*/  @!P1 BRA `(.L_x_2342) ;  /* 0x0000003800e09947 */ /* 0x002ff00003800000 */
.L_x_2455:
[----:B------:R-:W-:Y:S02]  /*37ad0*/  SEL R17, R17, RZ, P2 ;  /* 0x000000ff11117207 */ /* 0x000fe40001000000 */
[----:B------:R-:W-:Y:S01]  /*37ae0*/  LOP3.LUT R2, R26, R3, RZ, 0x3c, !PT ;  /* 0x000000031a027212 */ /* 0x000fe200078e3cff */
[----:B------:R-:W-:Y:S06]  /*37af0*/  @!P0 BRA `(.L_x_2343) ;  /* 0x0000000000048947 */ /* 0x000fec0003800000 */
[----:B------:R-:W-:Y:S01]  /*37b00*/  BPT.TRAP 0x1 ;  /* 0x000000040000795c */ /* 0x000fe20000300000 */
.L_x_2343:
[----:B------:R-:W-:Y:S01]  /*37b10*/  IMAD R17, R17, 0x8, R4 ;  /* 0x0000000811117824 */ /* 0x000fe200078e0204 */
[----:B------:R-:W-:-:S04]  /*37b20*/  SHF.L.U32 R2, R2, 0x1f, RZ ;  /* 0x0000001f02027819 */ /* 0x000fc800000006ff */
[----:B------:R-:W3:Y:S02]  /*37b30*/  SYNCS.PHASECHK.TRANS64.TRYWAIT P1, [R17+URZ+0x32440], R2 ;  /* 0x03244002110075a7 */ /* 0x000ee4000802017f */
[----:B---3--:R-:W-:Y:S05]  /*37b40*/  @!P1 BRA `(.L_x_2344) ;  /* 0x0000003800d49947 */ /* 0x008fea0003800000 */
.L_x_2456:
[----:B------:R-:W-:Y:S05]  /*37b50*/  @!P0 BRA `(.L_x_2345) ;  /* 0x0000000000048947 */ /* 0x000fea0003800000 */
[----:B------:R-:W-:Y:S01]  /*37b60*/  BPT.TRAP 0x1 ;  /* 0x000000040000795c */ /* 0x000fe20000300000 */
.L_x_2345:
[----:B------:R-:W4:Y:S02]  /*37b70*/  SYNCS.PHASECHK.TRANS64.TRYWAIT P1, [R5+URZ+0x32460], R0 ;  /* 0x03246000050075a7 */ /* 0x000f24000802017f */
[----:B----4-:R-:W-:Y:S05]  /*37b80*/  @!P1 BRA `(.L_x_2346) ;  /* 0x0000003800d89947 */ /* 0x010fea0003800000 */
.L_x_2457:
[----:B------:R-:W-:Y:S05]  /*37b90*/  @!P0 BRA `(.L_x_2347) ;  /* 0x0000000000048947 */ /* 0x000fea0003800000 */
[----:B------:R-:W-:Y:S01]  /*37ba0*/  BPT.TRAP 0x1 ;  /* 0x000000040000795c */ /* 0x000fe20000300000 */
.L_x_2347:
[----:B------:R0:W0:Y:S02]  /*37bb0*/  SYNCS.PHASECHK.TRANS64.TRYWAIT P0, [R17+URZ+0x32460], R2 ;  /* 0x03246002110075a7 */ /* 0x000024000800017f */
[----:B0-----:R-:W-:Y:S05]  /*37bc0*/  @!P0 NANOSLEEP.SYNCS 0x989680 ;  /* 0x009896800000895d */ /* 0x001fea0003900000 */
[----:B------:R-:W0:Y:S02]  /*37bd0*/  @!P0 SYNCS.PHASECHK.TRANS64 P0, [R17+URZ+0x32460], R2 ;  /* 0x03246002110085a7 */ /* 0x000e24000800007f */
[----:B0-----:R-:W-:Y:S05]  /*37be0*/  @!P0 BRA `(.L_x_2347) ;  /* 0xfffffffc00f08947 */ /* 0x001fea000383ffff */
.L_x_2183:
[----:B------:R-:W-:Y:S05]  /*37bf0*/  BSYNC B6 ;  /* 0x0000000000067941 */ /* 0x000fea0003800000 */
.L_x_2180:
[----:B------:R-:W-:Y:S05]  /*37c00*/  EXIT ;  /* 0x000000000000794d */ /* 0x000fea0003800000 */
.L_x_2194:
[----:B0-----:R0:W1:Y:S02]  /*37c10*/  SYNCS.PHASECHK.TRANS64.TRYWAIT P0, [R18+URZ+0x32400], R19 ;  /* 0x03240013120075a7 */ /* 0x001064000800017f */
[----:B-1----:R-:W-:Y:S05]  /*37c20*/  @!P0 NANOSLEEP.SYNCS 0x989680 ;  /* 0x009896800000895d */ /* 0x002fea0003900000 */
[----:B------:R-:W1:Y:S02]  /*37c30*/  @!P0 SYNCS.PHASECHK.TRANS64 P0, [R18+URZ+0x32400], R19 ;  /* 0x03240013120085a7 */ /* 0x000e64000800007f */
[----:B-1----:R-:W-:Y:S05]  /*37c40*/  @!P0 BRA `(.L_x_2194) ;  /* 0xfffffffc00f08947 */ /* 0x002fea000383ffff */
[----:B------:R-:W-:Y:S05]  /*37c50*/  BRA `(.L_x_2348) ;  /* 0xfffffca400747947 */ /* 0x000fea000383ffff */
.L_x_2201:
[----:B--2---:R2:W3:Y:S02]  /*37c60*/  SYNCS.PHASECHK.TRANS64.TRYWAIT P0, [R10+URZ], R11 ;  /* 0x0000000b0a0075a7 */ /* 0x0044e4000800017f */
[----:B---3--:R-:W-:Y:S05]  /*37c70*/  @!P0 NANOSLEEP.SYNCS 0x989680 ;  /* 0x009896800000895d */ /* 0x008fea0003900000 */
[----:B------:R-:W3:Y:S02]  /*37c80*/  @!P0 SYNCS.PHASECHK.TRANS64 P0, [R10+URZ], R11 ;  /* 0x0000000b0a0085a7 */ /* 0x000ee4000800007f */
[----:B---3--:R-:W-:Y:S05]  /*37c90*/  @!P0 BRA `(.L_x_2201) ;  /* 0xfffffffc00f08947 */ /* 0x008fea000383ffff */
[----:B------:R-:W-:Y:S05]  /*37ca0*/  BRA `(.L_x_2200) ;  /* 0xfffffca800707947 */ /* 0x000fea000383ffff */
.L_x_2203:
[----:B-1----:R1:W2:Y:S02]  /*37cb0*/  SYNCS.PHASECHK.TRANS64.TRYWAIT P0, [R18+URZ+0x32410], R7 ;  /* 0x03241007120075a7 */ /* 0x0022a4000800017f */
[----:B--2---:R-:W-:Y:S05]  /*37cc0*/  @!P0 NANOSLEEP.SYNCS 0x989680 ;  /* 0x009896800000895d */ /* 0x004fea0003900000 */
[----:B------:R-:W2:Y:S02]  /*37cd0*/  @!P0 SYNCS.PHASECHK.TRANS64 P0, [R18+URZ+0x32410], R7 ;  /* 0x03241007120085a7 */ /* 0x000ea4000800007f */
[----:B--2---:R-:W-:Y:S05]  /*37ce0*/  @!P0 BRA `(.L_x_2203) ;  /* 0xfffffffc00f08947 */ /* 0x004fea000383ffff */
[----:B------:R-:W-:Y:S05]  /*37cf0*/  BRA `(.L_x_2349) ;  /* 0xfffffcac00487947 */ /* 0x000fea000383ffff */
.L_x_2210:
[----:B--2---:R2:W3:Y:S02]  /*37d00*/  SYNCS.PHASECHK.TRANS64.TRYWAIT P0, [R10+URZ], R11 ;  /* 0x0000000b0a0075a7 */ /* 0x0044e4000800017f */
[----:B---3--:R-:W-:Y:S05]  /*37d10*/  @!P0 NANOSLEEP.SYNCS 0x989680 ;  /* 0x009896800000895d */ /* 0x008fea0003900000 */
[----:B------:R-:W3:Y:S02]  /*37d20*/  @!P0 SYNCS.PHASECHK.TRANS64 P0, [R10+URZ], R11 ;  /* 0x0000000b0a0085a7 */ /* 0x000ee4000800007f */
[----:B---3--:R-:W-:Y:S05]  /*37d30*/  @!P0 BRA `(.L_x_2210) ;  /* 0xfffffffc00f08947 */ /* 0x008fea000383ffff */
[----:B------:R-:W-:Y:S05]  /*37d40*/  BRA `(.L_x_2209) ;  /* 0xfffffcac008c7947 */ /* 0x000fea000383ffff */
.L_x_2244:
[----:B---3--:R3:W4:Y:S02]  /*37d50*/  SYNCS.PHASECHK.TRANS64.TRYWAIT P0, [R8+URZ], R9 ;  /* 0x00000009080075a7 */ /* 0x008724000800017f */
[----:B----4-:R-:W-:Y:S05]  /*37d60*/  @!P0 NANOSLEEP.SYNCS 0x989680 ;  /* 0x009896800000895d */ /* 0x010fea0003900000 */
[----:B------:R-:W4:Y:S02]  /*37d70*/  @!P0 SYNCS.PHASECHK.TRANS64 P0, [R8+URZ], R9 ;  /* 0x00000009080085a7 */ /* 0x000f24000800007f */
[----:B----4-:R-:W-:Y:S05]  /*37d80*/  @!P0 BRA `(.L_x_2244) ;  /* 0xfffffffc00f08947 */ /* 0x010fea000383ffff */
[----:B------:R-:W-:Y:S05]  /*37d90*/  BRA `(.L_x_2243) ;  /* 0xfffffd1800d47947 */ /* 0x000fea000383ffff */
.L_x_2251:
[----:B-1----:R1:W2:Y:S02]  /*37da0*/  SYNCS.PHASECHK.TRANS64.TRYWAIT P0, [R14+URZ], R15 ;  /* 0x0000000f0e0075a7 */ /* 0x0022a4000800017f */
[----:B--2---:R-:W-:Y:S05]  /*37db0*/  @!P0 NANOSLEEP.SYNCS 0x989680 ;  /* 0x009896800000895d */ /* 0x004fea0003900000 */
[----:B------:R-:W2:Y:S02]  /*37dc0*/  @!P0 SYNCS.PHASECHK.TRANS64 P0, [R14+URZ], R15 ;  /* 0x0000000f0e0085a7 */ /* 0x000ea4000800007f */
[----:B--2---:R-:W-:Y:S05]  /*37dd0*/  @!P0 BRA `(.L_x_2251) ;  /* 0xfffffffc00f08947 */ /* 0x004fea000383ffff */
[----:B------:R-:W-:Y:S05]  /*37de0*/  BRA `(.L_x_2250) ;  /* 0xfffffd1c00f87947 */ /* 0x000fea000383ffff */
.L_x_2264:
[----:B-1----:R1:W2:Y:S02]  /*37df0*/  SYNCS.PHASECHK.TRANS64.TRYWAIT P0, [R0+URZ], R9 ;  /* 0x00000009000075a7 */ /* 0x0022a4000800017f */
[----:B--2---:R-:W-:Y:S05]  /*37e00*/  @!P0 NANOSLEEP.SYNCS 0x989680 ;  /* 0x009896800000895d */ /* 0x004fea0003900000 */
[----:B------:R-:W2:Y:S02]  /*37e10*/  @!P0 SYNCS.PHASECHK.TRANS64 P0, [R0+URZ], R9 ;  /* 0x00000009000085a7 */ /* 0x000ea4000800007f */
[----:B--2---:R-:W-:Y:S05]  /*37e20*/  @!P0 BRA `(.L_x_2264) ;  /* 0xfffffffc00f08947 */ /* 0x004fea000383ffff */
[----:B------:R-:W-:Y:S05]  /*37e30*/  BRA `(.L_x_2263) ;  /* 0xfffffec8002c7947 */ /* 0x000fea000383ffff */
.L_x_2271:
[----:B-1----:R1:W2:Y:S02]  /*37e40*/  SYNCS.PHASECHK.TRANS64.TRYWAIT P0, [R2+URZ], R3 ;  /* 0x00000003020075a7 */ /* 0x0022a4000800017f */
[----:B--2---:R-:W-:Y:S05]  /*37e50*/  @!P0 NANOSLEEP.SYNCS 0x989680 ;  /* 0x009896800000895d */ /* 0x004fea0003900000 */
[----:B------:R-:W2:Y:S02]  /*37e60*/  @!P0 SYNCS.PHASECHK.TRANS64 P0, [R2+URZ], R3 ;  /* 0x00000003020085a7 */ /* 0x000ea4000800007f */
[----:B--2---:R-:W-:Y:S05]  /*37e70*/  @!P0 BRA `(.L_x_2271) ;  /* 0xfffffffc00f08947 */ /* 0x004fea000383ffff */
[----:B------:R-:W-:Y:S05]  /*37e80*/  BRA `(.L_x_2270) ;  /* 0xfffffecc00647947 */ /* 0x000fea000383ffff */
.L_x_2305:
[----:B------:R-:W-:Y:S02]  /*37e90*/  IMAD.MOV.U32 R13, RZ, RZ, R18 ;  /* 0x000000ffff0d7224 */ /* 0x000fe400078e0012 */
[----:B------:R-:W-:Y:S02]  /*37ea0*/  IMAD.MOV.U32 R12, RZ, RZ, RZ ;  /* 0x000000ffff0c7224 */ /* 0x000fe400078e00ff */
[----:B------:R-:W-:Y:S02]  /*37eb0*/  IMAD.MOV.U32 R11, RZ, RZ, 0x1f ;  /* 0x0000001fff0b7424 */ /* 0x000fe400078e00ff */
[----:B------:R-:W-:-:S07]  /*37ec0*/  IMAD.MOV.U32 R15, RZ, RZ, -0x1 ;  /* 0xffffffffff0f7424 */ /* 0x000fce00078e00ff */
[----:B-----5:R-:W-:Y:S05]  /*37ed0*/  WARPSYNC.COLLECTIVE R15, `(.L_x_2350) ;  /* 0x000000000f087348 */ /* 0x020fea0003c00000 */
[----:B------:R0:W1:Y:S02]  /*37ee0*/  SHFL.IDX P6, R14, R13, R12, R11 ;  /* 0x0000000c0d0e7389 */ /* 0x00006400000c000b */
[----:B01---5:R-:W-:Y:S01]  /*37ef0*/  ENDCOLLECTIVE ;  /* 0x000000000000791b */ /* 0x023fe20003800000 */
.L_x_2350:
[----:B------:R-:W-:Y:S05]  /*37f00*/  BRA `(.L_x_2351) ;  /* 0xffffffc400587947 */ /* 0x000fea000383ffff */
.L_x_2307:
[----:B0-----:R-:W-:-:S04]  /*37f10*/  IMAD.U32 R3, RZ, RZ, UR46 ;  /* 0x0000002eff037e24 */ /* 0x001fc8000f8e00ff */
[----:B------:R0:W1:Y:S03]  /*37f20*/  SYNCS.PHASECHK.TRANS64.TRYWAIT P0, [R3+URZ+0x32440], R2 ;  /* 0x03244002030075a7 */ /* 0x000066000800017f */
[----:B-1----:R-:W-:Y:S05]  /*37f30*/  @!P0 NANOSLEEP.SYNCS 0x989680 ;  /* 0x009896800000895d */ /* 0x002fea0003900000 */
[----:B------:R-:W1:Y:S02]  /*37f40*/  @!P0 SYNCS.PHASECHK.TRANS64 P0, [R3+URZ+0x32440], R2 ;  /* 0x03244002030085a7 */ /* 0x000e64000800007f */
[----:B-1----:R-:W-:Y:S05]  /*37f50*/  @!P0 BRA `(.L_x_2307) ;  /* 0xfffffffc00ec8947 */ /* 0x002fea000383ffff */
[----:B------:R-:W-:Y:S05]  /*37f60*/  BRA `(.L_x_2352) ;  /* 0xffffffc400947947 */ /* 0x000fea000383ffff */
.L_x_2308:
        /* <DEDUP_REMOVED lines=8> */
.L_x_2354:
[----:B------:R-:W-:Y:S05]  /*37ff0*/  BSYNC B0 ;  /* 0x0000000000007941 */ /* 0x000fea0003800000 */
.L_x_2353:
        /* <DEDUP_REMOVED lines=9> */
.L_x_2355:
[----:B------:R-:W-:Y:S02]  /*38090*/  IMAD.MOV.U32 R13, RZ, RZ, R5 ;  /* 0x000000ffff0d7224 */ /* 0x000fe400078e0005 */
[----:B------:R-:W-:Y:S01]  /*380a0*/  IMAD.MOV.U32 R12, RZ, RZ, 0x1 ;  /* 0x00000001ff0c7424 */ /* 0x000fe200078e00ff */
[----:B------:R-:W-:-:S13]  /*380b0*/  @P0 LEA R2, P1, R22, R14, 0x1 ;  /* 0x0000000e16020211 */ /* 0x000fda00078208ff */
[----:B------:R-:W-:Y:S05]  /*380c0*/  WARPSYNC.COLLECTIVE R15, `(.L_x_2356) ;  /* 0x000000000f087348 */ /* 0x000fea0003c00000 */
[----:B------:R0:W1:Y:S02]  /*380d0*/  SHFL.IDX P6, R14, R13, R12, R11 ;  /* 0x0000000c0d0e7389 */ /* 0x00006400000c000b */
[----:B01----:R-:W-:Y:S01]  /*380e0*/  ENDCOLLECTIVE ;  /* 0x000000000000791b */ /* 0x003fe20003800000 */
.L_x_2356:
        /* <DEDUP_REMOVED lines=12> */
.L_x_2357:
[----:B------:R-:W-:Y:S02]  /*381b0*/  IMAD.MOV.U32 R13, RZ, RZ, R5 ;  /* 0x000000ffff0d7224 */ /* 0x000fe400078e0005 */
[----:B------:R-:W-:Y:S01]  /*381c0*/  IMAD.MOV.U32 R12, RZ, RZ, 0x2 ;  /* 0x00000002ff0c7424 */ /* 0x000fe200078e00ff */
[----:B------:R-:W-:-:S13]  /*381d0*/  @P0 LEA R2, P1, R22, R14, 0x1 ;  /* 0x0000000e16020211 */ /* 0x000fda00078208ff */
[----:B------:R-:W-:Y:S05]  /*381e0*/  WARPSYNC.COLLECTIVE R15, `(.L_x_2358) ;  /* 0x000000000f087348 */ /* 0x000fea0003c00000 */
[----:B------:R0:W1:Y:S02]  /*381f0*/  SHFL.IDX P6, R14, R13, R12, R11 ;  /* 0x0000000c0d0e7389 */ /* 0x00006400000c000b */
[----:B01----:R-:W-:Y:S01]  /*38200*/  ENDCOLLECTIVE ;  /* 0x000000000000791b */ /* 0x003fe20003800000 */
.L_x_2358:
        /* <DEDUP_REMOVED lines=12> */
.L_x_2359:
[----:B------:R-:W-:Y:S02]  /*382d0*/  IMAD.MOV.U32 R13, RZ, RZ, R5 ;  /* 0x000000ffff0d7224 */ /* 0x000fe400078e0005 */
[----:B------:R-:W-:Y:S01]  /*382e0*/  IMAD.MOV.U32 R12, RZ, RZ, 0x3 ;  /* 0x00000003ff0c7424 */ /* 0x000fe200078e00ff */
[----:B------:R-:W-:-:S13]  /*382f0*/  @P0 LEA R2, P1, R22, R14, 0x1 ;  /* 0x0000000e16020211 */ /* 0x000fda00078208ff */
[----:B------:R-:W-:Y:S05]  /*38300*/  WARPSYNC.COLLECTIVE R15, `(.L_x_2360) ;  /* 0x000000000f087348 */ /* 0x000fea0003c00000 */
[----:B------:R0:W1:Y:S02]  /*38310*/  SHFL.IDX P6, R14, R13, R12, R11 ;  /* 0x0000000c0d0e7389 */ /* 0x00006400000c000b */
[----:B01----:R-:W-:Y:S01]  /*38320*/  ENDCOLLECTIVE ;  /* 0x000000000000791b */ /* 0x003fe20003800000 */
.L_x_2360:
        /* <DEDUP_REMOVED lines=12> */
.L_x_2361:
[----:B------:R-:W-:Y:S02]  /*383f0*/  IMAD.MOV.U32 R13, RZ, RZ, R5 ;  /* 0x000000ffff0d7224 */ /* 0x000fe400078e0005 */
[----:B------:R-:W-:Y:S01]  /*38400*/  IMAD.MOV.U32 R12, RZ, RZ, 0x4 ;  /* 0x00000004ff0c7424 */ /* 0x000fe200078e00ff */
[----:B------:R-:W-:-:S13]  /*38410*/  @P0 LEA R2, P1, R22, R14, 0x1 ;  /* 0x0000000e16020211 */ /* 0x000fda00078208ff */
[----:B------:R-:W-:Y:S05]  /*38420*/  WARPSYNC.COLLECTIVE R15, `(.L_x_2362) ;  /* 0x000000000f087348 */ /* 0x000fea0003c00000 */
[----:B------:R0:W1:Y:S02]  /*38430*/  SHFL.IDX P6, R14, R13, R12, R11 ;  /* 0x0000000c0d0e7389 */ /* 0x00006400000c000b */
[----:B01----:R-:W-:Y:S01]  /*38440*/  ENDCOLLECTIVE ;  /* 0x000000000000791b */ /* 0x003fe20003800000 */
.L_x_2362:
        /* <DEDUP_REMOVED lines=12> */
.L_x_2363:
[----:B------:R-:W-:Y:S02]  /*38510*/  IMAD.MOV.U32 R13, RZ, RZ, R5 ;  /* 0x000000ffff0d7224 */ /* 0x000fe400078e0005 */
[----:B------:R-:W-:Y:S01]  /*38520*/  IMAD.MOV.U32 R12, RZ, RZ, 0x5 ;  /* 0x00000005ff0c7424 */ /* 0x000fe200078e00ff */
[----:B------:R-:W-:-:S13]  /*38530*/  @P0 LEA R2, P1, R22, R14, 0x1 ;  /* 0x0000000e16020211 */ /* 0x000fda00078208ff */
[----:B------:R-:W-:Y:S05]  /*38540*/  WARPSYNC.COLLECTIVE R15, `(.L_x_2364) ;  /* 0x000000000f087348 */ /* 0x000fea0003c00000 */
[----:B------:R0:W1:Y:S02]  /*38550*/  SHFL.IDX P6, R14, R13, R12, R11 ;  /* 0x0000000c0d0e7389 */ /* 0x00006400000c000b */
[----:B01----:R-:W-:Y:S01]  /*38560*/  ENDCOLLECTIVE ;  /* 0x000000000000791b */ /* 0x003fe20003800000 */
.L_x_2364:
[----:B------:R-:W-:-:S05]  /*38570*/  @P0 IMAD.X R3, RZ, RZ, R0, P1 ;  /* 0x000000ffff030224 */ /* 0x000fca00008e0600 */
[----:B------:R-:W-:Y:S01]  /*38580*/  @!PT LDS RZ, [RZ] ;  /* 0x00000000fffff984 */ /* 0x000fe20000000800 */
[----:B------:R-:W-:Y:S01]  /*38590*/  @!PT LDS RZ, [RZ] ;  /* 0x00000000fffff984 */ /* 0x000fe20000000800 */
[----:B------:R-:W-:Y:S01]  /*385a0*/  @!PT LDS RZ, [RZ] ;  /* 0x00000000fffff984 */ /* 0x000fe20000000800 */
[----:B------:R0:W-:Y:S01]  /*385b0*/  @P0 LDGSTS.E.BYPASS.LTC128B.128 [R7+0x1e400], desc[UR36][R2.64], !P2 ;  /* 0x1e40000002070fae */ /* 0x0001e2000d101d64 */
[----:B------:R-:W-:Y:S02]  /*385c0*/  IMAD.MOV.U32 R13, RZ, RZ, R4 ;  /* 0x000000ffff0d7224 */ /* 0x000fe400078e0004 */
[----:B------:R-:W-:-:S07]  /*385d0*/  IMAD.MOV.U32 R0, RZ, RZ, R14 ;  /* 0x000000ffff007224 */ /* 0x000fce00078e000e */
[----:B0-----:R-:W-:Y:S05]  /*385e0*/  WARPSYNC.COLLECTIVE R15, `(.L_x_2365) ;  /* 0x000000000f087348 */ /* 0x001fea0003c00000 */
[----:B------:R1:W2:Y:S02]  /*385f0*/  SHFL.IDX P6, R14, R13, R12, R11 ;  /* 0x0000000c0d0e7389 */ /* 0x0002a400000c000b */
[----:B012---:R-:W-:Y:S01]  /*38600*/  ENDCOLLECTIVE ;  /* 0x000000000000791b */ /* 0x007fe20003800000 */
.L_x_2365:
[----:B------:R-:W-:Y:S05]  /*38610*/  BRA `(.L_x_2366) ;  /* 0xffffffc4000c7947 */ /* 0x000fea000383ffff */
.L_x_2311:
[----:B------:R-:W-:Y:S01]  /*38620*/  IMAD.MOV.U32 R13, RZ, RZ, R6 ;  /* 0x000000ffff0d7224 */ /* 0x000fe200078e0006 */
[----:B------:R-:W-:Y:S01]  /*38630*/  LOP3.LUT R16, R16, 0xffffefff, RZ, 0xc0, !PT ;  /* 0xffffefff10107812 */ /* 0x000fe200078ec0ff */
[----:B------:R-:W-:Y:S02]  /*38640*/  IMAD.MOV.U32 R12, RZ, RZ, RZ ;  /* 0x000000ffff0c7224 */ /* 0x000fe400078e00ff */
[----:B------:R-:W-:Y:S02]  /*38650*/  IMAD.MOV.U32 R11, RZ, RZ, 0x181f ;  /* 0x0000181fff0b7424 */ /* 0x000fe400078e00ff */
[----:B------:R-:W-:Y:S02]  /*38660*/  IMAD.MOV.U32 R15, RZ, RZ, -0x1 ;  /* 0xffffffffff0f7424 */ /* 0x000fe400078e00ff */
[----:B------:R-:W-:-:S07]  /*38670*/  VIADD R4, R20, UR40 ;  /* 0x0000002814047c36 */ /* 0x000fce0008000000 */
[----:B------:R-:W-:Y:S05]  /*38680*/  WARPSYNC.COLLECTIVE R15, `(.L_x_2367) ;  /* 0x000000000f087348 */ /* 0x000fea0003c00000 */
[----:B------:R0:W1:Y:S02]  /*38690*/  SHFL.IDX P6, R14, R13, R12, R11 ;  /* 0x0000000c0d0e7389 */ /* 0x00006400000c000b */
[----:B01----:R-:W-:Y:S01]  /*386a0*/  ENDCOLLECTIVE ;  /* 0x000000000000791b */ /* 0x003fe20003800000 */
.L_x_2367:
[----:B------:R-:W-:Y:S02]  /*386b0*/  VIADD R10, R4, 0x10 ;  /* 0x00000010040a7836 */ /* 0x000fe40000000000 */
[----:B------:R-:W-:Y:S02]  /*386c0*/  IMAD.MOV.U32 R13, RZ, RZ, R0 ;  /* 0x000000ffff0d7224 */ /* 0x000fe400078e0000 */
[----:B------:R-:W-:-:S07]  /*386d0*/  IMAD.MOV.U32 R3, RZ, RZ, R14 ;  /* 0x000000ffff037224 */ /* 0x000fce00078e000e */
[----:B------:R-:W-:Y:S05]  /*386e0*/  WARPSYNC.COLLECTIVE R15, `(.L_x_2368) ;  /* 0x000000000f087348 */ /* 0x000fea0003c00000 */
[----:B------:R0:W1:Y:S02]  /*386f0*/  SHFL.IDX P6, R14, R13, R12, R11 ;  /* 0x0000000c0d0e7389 */ /* 0x00006400000c000b */
[----:B01----:R-:W-:Y:S01]  /*38700*/  ENDCOLLECTIVE ;  /* 0x000000000000791b */ /* 0x003fe20003800000 */
.L_x_2368:
[----:B------:R-:W-:Y:S02]  /*38710*/  ULDC UR4, c[0x0][0x288] ;  /* 0x0000a20000047ab9 */ /* 0x000fe40000000800 */
[----:B------:R-:W-:-:S05]  /*38720*/  IMAD R5, R5, UR4, RZ ;  /* 0x0000000405057c24 */ /* 0x000fca000f8e02ff */
[----:B------:R-:W-:Y:S01]  /*38730*/  ISETP.GE.AND P2, PT, R4, R5, PT ;  /* 0x000000050400720c */ /* 0x000fe20003f46270 */
[----:B------:R-:W-:Y:S02]  /*38740*/  IMAD.MOV.U32 R13, RZ, RZ, R6 ;  /* 0x000000ffff0d7224 */ /* 0x000fe400078e0006 */
[----:B------:R-:W-:-:S10]  /*38750*/  IMAD.MOV.U32 R12, RZ, RZ, 0x1 ;  /* 0x00000001ff0c7424 */ /* 0x000fd400078e00ff */
[----:B------:R-:W-:Y:S02]  /*38760*/  @!P2 LEA R8, R27, UR46, 0x1 ;  /* 0x0000002e1b08ac11 */ /* 0x000fe4000f8e08ff */
[----:B------:R-:W-:Y:S02]  /*38770*/  @P2 LOP3.LUT R16, R16, 0x1000, RZ, 0xfc, !PT ;  /* 0x0000100010102812 */ /* 0x000fe400078efcff */
[----:B------:R-:W-:-:S13]  /*38780*/  @!P2 LEA R2, P1, R22, R14, 0x1 ;  /* 0x0000000e1602a211 */ /* 0x000fda00078208ff */
[----:B------:R-:W-:Y:S05]  /*38790*/  WARPSYNC.COLLECTIVE R15, `(.L_x_2369) ;  /* 0x000000000f087348 */ /* 0x000fea0003c00000 */
[----:B------:R0:W1:Y:S02]  /*387a0*/  SHFL.IDX P6, R14, R13, R12, R11 ;  /* 0x0000000c0d0e7389 */ /* 0x00006400000c000b */
[----:B01----:R-:W-:Y:S01]  /*387b0*/  ENDCOLLECTIVE ;  /* 0x000000000000791b */ /* 0x003fe20003800000 */
.L_x_2369:
[----:B------:R-:W-:Y:S01]  /*387c0*/  LOP3.LUT R16, R16, 0xfffff7ff, RZ, 0xc0, !PT ;  /* 0xfffff7ff10107812 */ /* 0x000fe200078ec0ff */
[----:B------:R-:W-:-:S05]  /*387d0*/  @!P2 IMAD.X R3, RZ, RZ, R3, P1 ;  /* 0x000000ffff03a224 */ /* 0x000fca00008e0603 */
[----:B------:R-:W-:Y:S01]  /*387e0*/  @!PT LDS RZ, [RZ] ;  /* 0x00000000fffff984 */ /* 0x000fe20000000800 */
[----:B------:R-:W-:Y:S01]  /*387f0*/  @!PT LDS RZ, [RZ] ;  /* 0x00000000fffff984 */ /* 0x000fe20000000800 */
[----:B------:R-:W-:Y:S01]  /*38800*/  @!PT LDS RZ, [RZ] ;  /* 0x00000000fffff984 */ /* 0x000fe20000000800 */
[----:B------:R0:W-:Y:S01]  /*38810*/  @!P2 LDGSTS.E.BYPASS.LTC128B.128 [R8+0x18400], desc[UR36][R2.64], !P0 ;  /* 0x184000000208afae */ /* 0x0001e2000c101d64 */
[----:B------:R-:W-:Y:S01]  /*38820*/  ISETP.GE.AND P2, PT, R10, R5, PT ;  /* 0x000000050a00720c */ /* 0x000fe20003f46270 */
[----:B------:R-:W-:Y:S02]  /*38830*/  IMAD.MOV.U32 R13, RZ, RZ, R0 ;  /* 0x000000ffff0d7224 */ /* 0x000fe400078e0000 */
[----:B0-----:R-:W-:-:S10]  /*38840*/  VIADD R8, R4, 0x20 ;  /* 0x0000002004087836 */ /* 0x001fd40000000000 */
[----:B------:R-:W-:Y:S01]  /*38850*/  @P2 LOP3.LUT R16, R16, 0x800, RZ, 0xfc, !PT ;  /* 0x0000080010102812 */ /* 0x000fe200078efcff */
[----:B------:R-:W-:-:S07]  /*38860*/  IMAD.MOV.U32 R7, RZ, RZ, R14 ;  /* 0x000000ffff077224 */ /* 0x000fce00078e000e */
[----:B------:R-:W-:Y:S05]  /*38870*/  WARPSYNC.COLLECTIVE R15, `(.L_x_2370) ;  /* 0x000000000f087348 */ /* 0x000fea0003c00000 */
[----:B------:R0:W1:Y:S02]  /*38880*/  SHFL.IDX P6, R14, R13, R12, R11 ;  /* 0x0000000c0d0e7389 */ /* 0x00006400000c000b */
[----:B01----:R-:W-:Y:S01]  /*38890*/  ENDCOLLECTIVE ;  /* 0x000000000000791b */ /* 0x003fe20003800000 */
.L_x_2370:
[----:B------:R-:W-:Y:S02]  /*388a0*/  LOP3.LUT R16, R16, 0xfffffbff, RZ, 0xc0, !PT ;  /* 0xfffffbff10107812 */ /* 0x000fe400078ec0ff */
[----:B------:R-:W-:Y:S02]  /*388b0*/  @!P2 LEA R13, R27, UR46, 0x1 ;  /* 0x0000002e1b0dac11 */ /* 0x000fe4000f8e08ff */
[----:B------:R-:W-:-:S05]  /*388c0*/  @!P2 LEA R12, P1, R22, R14, 0x1 ;  /* 0x0000000e160ca211 */ /* 0x000fca00078208ff */
[----:B------:R-:W-:Y:S02]  /*388d0*/  @!P2 IMAD.X R7, RZ, RZ, R7, P1 ;  /* 0x000000ffff07a224 */ /* 0x000fe400008e0607 */
[----:B------:R-:W-:Y:S02]  /*388e0*/  @!P2 IMAD.MOV.U32 R2, RZ, RZ, R12 ;  /* 0x000000ffff02a224 */ /* 0x000fe400078e000c */
[----:B------:R-:W-:Y:S02]  /*388f0*/  @!P2 IMAD.MOV.U32 R3, RZ, RZ, R7 ;  /* 0x000000ffff03a224 */ /* 0x000fe400078e0007 */
[----:B------:R-:W-:-:S03]  /*38900*/  IMAD.MOV.U32 R12, RZ, RZ, 0x2 ;  /* 0x00000002ff0c7424 */ /* 0x000fc600078e00ff */
[----:B------:R-:W-:Y:S01]  /*38910*/  @!PT LDS RZ, [RZ] ;  /* 0x00000000fffff984 */ /* 0x000fe20000000800 */
[----:B------:R-:W-:Y:S01]  /*38920*/  @!PT LDS RZ, [RZ] ;  /* 0x00000000fffff984 */ /* 0x000fe20000000800 */
[----:B------:R-:W-:Y:S01]  /*38930*/  @!PT LDS RZ, [RZ] ;  /* 0x00000000fffff984 */ /* 0x000fe20000000800 */
[----:B------:R0:W-:Y:S01]  /*38940*/  @!P2 LDGSTS.E.BYPASS.LTC128B.128 [R13+0x18c00], desc[UR36][R2.64], !P0 ;  /* 0x18c00000020dafae */ /* 0x0001e2000c101d64 */
[----:B------:R-:W-:Y:S01]  /*38950*/  ISETP.GE.AND P2, PT, R8, R5, PT ;  /* 0x000000050800720c */ /* 0x000fe20003f46270 */
[----:B------:R-:W-:Y:S02]  /*38960*/  VIADD R8, R4, 0x30 ;  /* 0x0000003004087836 */ /* 0x000fe40000000000 */
[----:B0-----:R-:W-:-:S10]  /*38970*/  IMAD.MOV.U32 R13, RZ, RZ, R6 ;  /* 0x000000ffff0d7224 */ /* 0x001fd400078e0006 */
[----:B------:R-:W-:-:S07]  /*38980*/  @P2 LOP3.LUT R16, R16, 0x400, RZ, 0xfc, !PT ;  /* 0x0000040010102812 */ /* 0x000fce00078efcff */
[----:B------:R-:W-:Y:S05]  /*38990*/  WARPSYNC.COLLECTIVE R15, `(.L_x_2371) ;  /* 0x000000000f087348 */ /* 0x000fea0003c00000 */
[----:B------:R0:W1:Y:S02]  /*389a0*/  SHFL.IDX P6, R14, R13, R12, R11 ;  /* 0x0000000c0d0e7389 */ /* 0x00006400000c000b */
[----:B01----:R-:W-:Y:S01]  /*389b0*/  ENDCOLLECTIVE ;  /* 0x000000000000791b */ /* 0x003fe20003800000 */
.L_x_2371:
[----:B------:R-:W-:Y:S01]  /*389c0*/  LOP3.LUT R16, R16, 0xfffffdff, RZ, 0xc0, !PT ;  /* 0xfffffdff10107812 */ /* 0x000fe200078ec0ff */
[----:B------:R-:W-:Y:S02]  /*389d0*/  IMAD.MOV.U32 R13, RZ, RZ, R0 ;  /* 0x000000ffff0d7224 */ /* 0x000fe400078e0000 */
[----:B------:R-:W-:-:S07]  /*389e0*/  IMAD.MOV.U32 R10, RZ, RZ, R14 ;  /* 0x000000ffff0a7224 */ /* 0x000fce00078e000e */
[----:B------:R-:W-:Y:S05]  /*389f0*/  WARPSYNC.COLLECTIVE R15, `(.L_x_2372) ;  /* 0x000000000f087348 */ /* 0x000fea0003c00000 */
[----:B------:R0:W1:Y:S02]  /*38a00*/  SHFL.IDX P6, R14, R13, R12, R11 ;  /* 0x0000000c0d0e7389 */ /* 0x00006400000c000b */
[----:B01----:R-:W-:Y:S01]  /*38a10*/  ENDCOLLECTIVE ;  /* 0x000000000000791b */ /* 0x003fe20003800000 */
.L_x_2372:
[----:B------:R-:W-:Y:S01]  /*38a20*/  @!P2 LEA R13, R27, UR46, 0x1 ;  /* 0x0000002e1b0dac11 */ /* 0x000fe2000f8e08ff */
[----:B------:R-:W-:Y:S01]  /*38a30*/  IMAD.MOV.U32 R12, RZ, RZ, 0x3 ;  /* 0x00000003ff0c7424 */ /* 0x000fe200078e00ff */
        /* <DEDUP_REMOVED lines=10> */
[----:B0-----:R-:W-:-:S12]  /*38ae0*/  IMAD.MOV.U32 R13, RZ, RZ, R6 ;  /* 0x000000ffff0d7224 */ /* 0x001fd800078e0006 */
[----:B------:R-:W-:-:S07]  /*38af0*/  @P2 LOP3.LUT R16, R16, 0x200, RZ, 0xfc, !PT ;  /* 0x0000020010102812 */ /* 0x000fce00078efcff */
[----:B------:R-:W-:Y:S05]  /*38b00*/  WARPSYNC.COLLECTIVE R15, `(.L_x_2373) ;  /* 0x000000000f087348 */ /* 0x000fea0003c00000 */
[----:B------:R0:W1:Y:S02]  /*38b10*/  SHFL.IDX P6, R14, R13, R12, R11 ;  /* 0x0000000c0d0e7389 */ /* 0x00006400000c000b */
[----:B01----:R-:W-:Y:S01]  /*38b20*/  ENDCOLLECTIVE ;  /* 0x000000000000791b */ /* 0x003fe20003800000 */
.L_x_2373:
[----:B------:R-:W-:Y:S01]  /*38b30*/  LOP3.LUT R16, R16, 0xfffffeff, RZ, 0xc0, !PT ;  /* 0xfffffeff10107812 */ /* 0x000fe200078ec0ff */
[----:B------:R-:W-:Y:S02]  /*38b40*/  IMAD.MOV.U32 R13, RZ, RZ, R0 ;  /* 0x000000ffff0d7224 */ /* 0x000fe400078e0000 */
[----:B------:R-:W-:-:S07]  /*38b50*/  IMAD.MOV.U32 R8, RZ, RZ, R14 ;  /* 0x000000ffff087224 */ /* 0x000fce00078e000e */
[----:B------:R-:W-:Y:S05]  /*38b60*/  WARPSYNC.COLLECTIVE R15, `(.L_x_2374) ;  /* 0x000000000f087348 */ /* 0x000fea0003c00000 */
[----:B------:R0:W1:Y:S02]  /*38b70*/  SHFL.IDX P6, R14, R13, R12, R11 ;  /* 0x0000000c0d0e7389 */ /* 0x00006400000c000b */
[----:B01----:R-:W-:Y:S01]  /*38b80*/  ENDCOLLECTIVE ;  /* 0x000000000000791b */ /* 0x003fe20003800000 */
.L_x_2374:
[----:B------:R-:W-:Y:S01]  /*38b90*/  @!P2 LEA R13, R27, UR46, 0x1 ;  /* 0x0000002e1b0dac11 */ /* 0x000fe2000f8e08ff */
[----:B------:R-:W-:Y:S01]  /*38ba0*/  IMAD.MOV.U32 R12, RZ, RZ, 0x4 ;  /* 0x00000004ff0c7424 */ /* 0x000fe200078e00ff */
[----:B------:R-:W-:-:S05]  /*38bb0*/  @!P2 LEA R9, P1, R22, R14, 0x1 ;  /* 0x0000000e1609a211 */ /* 0x000fca00078208ff */
[----:B------:R-:W-:Y:S02]  /*38bc0*/  @!P2 IMAD.X R8, RZ, RZ, R8, P1 ;  /* 0x000000ffff08a224 */ /* 0x000fe400008e0608 */
[----:B------:R-:W-:Y:S02]  /*38bd0*/  @!P2 IMAD.MOV.U32 R2, RZ, RZ, R9 ;  /* 0x000000ffff02a224 */ /* 0x000fe400078e0009 */
[----:B------:R-:W-:Y:S02]  /*38be0*/  @!P2 IMAD.MOV.U32 R3, RZ, RZ, R8 ;  /* 0x000000ffff03a224 */ /* 0x000fe400078e0008 */
[----:B------:R-:W-:-:S03]  /*38bf0*/  VIADD R8, R4, 0x40 ;  /* 0x0000004004087836 */ /* 0x000fc60000000000 */
[----:B------:R-:W-:Y:S01]  /*38c00*/  @!PT LDS RZ, [RZ] ;  /* 0x00000000fffff984 */ /* 0x000fe20000000800 */
[----:B------:R-:W-:Y:S01]  /*38c10*/  @!PT LDS RZ, [RZ] ;  /* 0x00000000fffff984 */ /* 0x000fe20000000800 */
[----:B------:R-:W-:Y:S01]  /*38c20*/  @!PT LDS RZ, [RZ] ;  /* 0x00000000fffff984 */ /* 0x000fe20000000800 */
[----:B------:R0:W-:Y:S02]  /*38c30*/  @!P2 LDGSTS.E.BYPASS.LTC128B.128 [R13+0x19c00], desc[UR36][R2.64], !P0 ;  /* 0x19c00000020dafae */ /* 0x0001e4000c101d64 */
[----:B------:R-:W-:Y:S01]  /*38c40*/  ISETP.GE.AND P2, PT, R8, R5, PT ;  /* 0x000000050800720c */ /* 0x000fe20003f46270 */
[----:B------:R-:W-:Y:S02]  /*38c50*/  VIADD R8, R4, 0x50 ;  /* 0x0000005004087836 */ /* 0x000fe40000000000 */
[----:B0-----:R-:W-:-:S10]  /*38c60*/  IMAD.MOV.U32 R13, RZ, RZ, R6 ;  /* 0x000000ffff0d7224 */ /* 0x001fd400078e0006 */
[----:B------:R-:W-:-:S07]  /*38c70*/  @P2 LOP3.LUT R16, R16, 0x100, RZ, 0xfc, !PT ;  /* 0x0000010010102812 */ /* 0x000fce00078efcff */
[----:B------:R-:W-:Y:S05]  /*38c80*/  WARPSYNC.COLLECTIVE R15, `(.L_x_2375) ;  /* 0x000000000f087348 */ /* 0x000fea0003c00000 */
[----:B------:R0:W1:Y:S02]  /*38c90*/  SHFL.IDX P6, R14, R13, R12, R11 ;  /* 0x0000000c0d0e7389 */ /* 0x00006400000c000b */
[----:B01----:R-:W-:Y:S01]  /*38ca0*/  ENDCOLLECTIVE ;  /* 0x000000000000791b */ /* 0x003fe20003800000 */
.L_x_2375:
[----:B------:R-:W-:Y:S01]  /*38cb0*/  LOP3.LUT R16, R16, 0xffffff7f, RZ, 0xc0, !PT ;  /* 0xffffff7f10107812 */ /* 0x000fe200078ec0ff */
[----:B------:R-:W-:Y:S02]  /*38cc0*/  IMAD.MOV.U32 R13, RZ, RZ, R0 ;  /* 0x000000ffff0d7224 */ /* 0x000fe400078e0000 */
[----:B------:R-:W-:-:S07]  /*38cd0*/  IMAD.MOV.U32 R2, RZ, RZ, R14 ;  /* 0x000000ffff027224 */ /* 0x000fce00078e000e */
[----:B------:R-:W-:Y:S05]  /*38ce0*/  WARPSYNC.COLLECTIVE R15, `(.L_x_2376) ;  /* 0x000000000f087348 */ /* 0x000fea0003c00000 */
[----:B------:R0:W1:Y:S02]  /*38cf0*/  SHFL.IDX P6, R14, R13, R12, R11 ;  /* 0x0000000c0d0e7389 */ /* 0x00006400000c000b */
[----:B01----:R-:W-:Y:S01]  /*38d00*/  ENDCOLLECTIVE ;  /* 0x000000000000791b */ /* 0x003fe20003800000 */
.L_x_2376:
        /* <DEDUP_REMOVED lines=13> */
[----:B------:R-:W-:Y:S02]  /*38de0*/  @!P2 LEA R7, R27, UR46, 0x1 ;  /* 0x0000002e1b07ac11 */ /* 0x000fe4000f8e08ff */
[----:B------:R-:W-:-:S07]  /*38df0*/  @P2 LOP3.LUT R16, R16, 0x80, RZ, 0xfc, !PT ;  /* 0x0000008010102812 */ /* 0x000fce00078efcff */
[----:B------:R-:W-:Y:S05]  /*38e00*/  WARPSYNC.COLLECTIVE R15, `(.L_x_2377) ;  /* 0x000000000f087348 */ /* 0x000fea0003c00000 */
[----:B------:R0:W1:Y:S02]  /*38e10*/  SHFL.IDX P6, R14, R13, R12, R11 ;  /* 0x0000000c0d0e7389 */ /* 0x00006400000c000b */
[----:B01----:R-:W-:Y:S01]  /*38e20*/  ENDCOLLECTIVE ;  /* 0x000000000000791b */ /* 0x003fe20003800000 */
.L_x_2377:
[----:B------:R-:W-:Y:S01]  /*38e30*/  LOP3.LUT R16, R16, 0xffffffbf, RZ, 0xc0, !PT ;  /* 0xffffffbf10107812 */ /* 0x000fe200078ec0ff */
[----:B------:R-:W-:Y:S02]  /*38e40*/  IMAD.MOV.U32 R13, RZ, RZ, R0 ;  /* 0x000000ffff0d7224 */ /* 0x000fe400078e0000 */
[----:B------:R-:W-:-:S07]  /*38e50*/  IMAD.MOV.U32 R2, RZ, RZ, R14 ;  /* 0x000000ffff027224 */ /* 0x000fce00078e000e */
[----:B------:R-:W-:Y:S05]  /*38e60*/  WARPSYNC.COLLECTIVE R15, `(.L_x_2378) ;  /* 0x000000000f087348 */ /* 0x000fea0003c00000 */
[----:B------:R0:W1:Y:S02]  /*38e70*/  SHFL.IDX P6, R14, R13, R12, R11 ;  /* 0x0000000c0d0e7389 */ /* 0x00006400000c000b */
[----:B01----:R-:W-:Y:S01]  /*38e80*/  ENDCOLLECTIVE ;  /* 0x000000000000791b */ /* 0x003fe20003800000 */
.L_x_2378:
[----:B------:R-:W-:Y:S02]  /*38e90*/  IMAD.MOV.U32 R13, RZ, RZ, R6 ;  /* 0x000000ffff0d7224 */ /* 0x000fe400078e0006 */
        /* <DEDUP_REMOVED lines=10> */
[----:B------:R-:W-:-:S13]  /*38f40*/  ISETP.GE.AND P2, PT, R8, R5, PT ;  /* 0x000000050800720c */ /* 0x000fda0003f46270 */
[----:B0-----:R-:W-:Y:S05]  /*38f50*/  WARPSYNC.COLLECTIVE R15, `(.L_x_2379) ;  /* 0x000000000f087348 */ /* 0x001fea0003c00000 */
[----:B------:R1:W2:Y:S02]  /*38f60*/  SHFL.IDX P6, R14, R13, R12, R11 ;  /* 0x0000000c0d0e7389 */ /* 0x0002a400000c000b */
[----:B012---:R-:W-:Y:S01]  /*38f70*/  ENDCOLLECTIVE ;  /* 0x000000000000791b */ /* 0x007fe20003800000 */
.L_x_2379:
[----:B------:R-:W-:Y:S02]  /*38f80*/  @!P2 LEA R21, R27, UR46, 0x1 ;  /* 0x0000002e1b15ac11 */ /* 0x000fe4000f8e08ff */
[----:B------:R-:W-:Y:S01]  /*38f90*/  @P2 LOP3.LUT R16, R16, 0x40, RZ, 0xfc, !PT ;  /* 0x0000004010102812 */ /* 0x000fe200078efcff */
[----:B------:R-:W-:Y:S02]  /*38fa0*/  IMAD.MOV.U32 R13, RZ, RZ, R0 ;  /* 0x000000ffff0d7224 */ /* 0x000fe400078e0000 */
[----:B------:R-:W-:-:S07]  /*38fb0*/  IMAD.MOV.U32 R2, RZ, RZ, R14 ;  /* 0x000000ffff027224 */ /* 0x000fce00078e000e */
[----:B------:R-:W-:Y:S05]  /*38fc0*/  WARPSYNC.COLLECTIVE R15, `(.L_x_2380) ;  /* 0x000000000f087348 */ /* 0x000fea0003c00000 */
[----:B------:R0:W1:Y:S02]  /*38fd0*/  SHFL.IDX P6, R14, R13, R12, R11 ;  /* 0x0000000c0d0e7389 */ /* 0x00006400000c000b */
[----:B01----:R-:W-:Y:S01]  /*38fe0*/  ENDCOLLECTIVE ;  /* 0x000000000000791b */ /* 0x003fe20003800000 */
.L_x_2380:
[----:B------:R-:W-:Y:S02]  /*38ff0*/  IMAD.MOV.U32 R13, RZ, RZ, R6 ;  /* 0x000000ffff0d7224 */ /* 0x000fe400078e0006 */
[----:B------:R-:W-:Y:S01]  /*39000*/  IMAD.MOV.U32 R12, RZ, RZ, 0x7 ;  /* 0x00000007ff0c7424 */ /* 0x000fe200078e00ff */
[----:B------:R-:W-:-:S13]  /*39010*/  @!P2 LEA R8, P1, R22, R14, 0x1 ;  /* 0x0000000e1608a211 */ /* 0x000fda00078208ff */
[----:B------:R-:W-:Y:S05]  /*39020*/  WARPSYNC.COLLECTIVE R15, `(.L_x_2381) ;  /* 0x000000000f087348 */ /* 0x000fea0003c00000 */
[----:B------:R0:W1:Y:S02]  /*39030*/  SHFL.IDX P6, R14, R13, R12, R11 ;  /* 0x0000000c0d0e7389 */ /* 0x00006400000c000b */
[----:B01----:R-:W-:Y:S01]  /*39040*/  ENDCOLLECTIVE ;  /* 0x000000000000791b */ /* 0x003fe20003800000 */
.L_x_2381:
[----:B------:R-:W-:Y:S02]  /*39050*/  @!P2 IMAD.X R9, RZ, RZ, R2, P1 ;  /* 0x000000ffff09a224 */ /* 0x000fe400008e0602 */
[----:B------:R-:W-:Y:S02]  /*39060*/  @!P2 IMAD.MOV.U32 R2, RZ, RZ, R8 ;  /* 0x000000ffff02a224 */ /* 0x000fe400078e0008 */
[----:B------:R-:W-:-:S05]  /*39070*/  @!P2 IMAD.MOV.U32 R3, RZ, RZ, R9 ;  /* 0x000000ffff03a224 */ /* 0x000fca00078e0009 */
        /* <DEDUP_REMOVED lines=9> */
.L_x_2382:
[----:B------:R-:W-:Y:S05]  /*39110*/  BRA `(.L_x_2383) ;  /* 0xffffffc4000c7947 */ /* 0x000fea000383ffff */
.L_x_2313:
        /* <DEDUP_REMOVED lines=8> */
.L_x_2385:
[----:B------:R-:W-:Y:S05]  /*391a0*/  BSYNC B0 ;  /* 0x0000000000007941 */ /* 0x000fea0003800000 */
.L_x_2384:
        /* <DEDUP_REMOVED lines=9> */
.L_x_2386:
[----:B------:R-:W-:Y:S01]  /*39240*/  @!P5 LEA R7, R27, UR46, 0x1 ;  /* 0x0000002e1b07dc11 */ /* 0x000fe2000f8e08ff */
[----:B------:R-:W-:Y:S02]  /*39250*/  IMAD.MOV.U32 R13, RZ, RZ, R4 ;  /* 0x000000ffff0d7224 */ /* 0x000fe400078e0004 */
[----:B------:R-:W-:Y:S01]  /*39260*/  IMAD.MOV.U32 R12, RZ, RZ, 0x1 ;  /* 0x00000001ff0c7424 */ /* 0x000fe200078e00ff */
[----:B------:R-:W-:-:S05]  /*39270*/  @!P5 LEA R14, P0, R22, R14, 0x1 ;  /* 0x0000000e160ed211 */ /* 0x000fca00078008ff */
[----:B------:R-:W-:Y:S02]  /*39280*/  @!P5 IMAD.X R3, RZ, RZ, R2, P0 ;  /* 0x000000ffff03d224 */ /* 0x000fe400000e0602 */
[----:B------:R-:W-:-:S07]  /*39290*/  @!P5 IMAD.MOV.U32 R2, RZ, RZ, R14 ;  /* 0x000000ffff02d224 */ /* 0x000fce00078e000e */
[----:B------:R-:W-:Y:S05]  /*392a0*/  WARPSYNC.COLLECTIVE R15, `(.L_x_2387) ;  /* 0x000000000f087348 */ /* 0x000fea0003c00000 */
[----:B------:R0:W1:Y:S02]  /*392b0*/  SHFL.IDX P6, R14, R13, R12, R11 ;  /* 0x0000000c0d0e7389 */ /* 0x00006400000c000b */
[----:B01----:R-:W-:Y:S01]  /*392c0*/  ENDCOLLECTIVE ;  /* 0x000000000000791b */ /* 0x003fe20003800000 */
.L_x_2387:
        /* <DEDUP_REMOVED lines=13> */
.L_x_2388:
[----:B------:R-:W-:Y:S01]  /*393a0*/  @!P5 LEA R7, R27, UR46, 0x1 ;  /* 0x0000002e1b07dc11 */ /* 0x000fe2000f8e08ff */
[----:B------:R-:W-:Y:S02]  /*393b0*/  IMAD.MOV.U32 R13, RZ, RZ, R4 ;  /* 0x000000ffff0d7224 */ /* 0x000fe400078e0004 */
[----:B------:R-:W-:Y:S01]  /*393c0*/  IMAD.MOV.U32 R12, RZ, RZ, 0x2 ;  /* 0x00000002ff0c7424 */ /* 0x000fe200078e00ff */
[----:B------:R-:W-:-:S13]  /*393d0*/  LOP3.LUT P6, RZ, R16, 0x800, RZ, 0xc0, !PT ;  /* 0x0000080010ff7812 */ /* 0x000fda00078cc0ff */
[----:B------:R-:W-:Y:S02]  /*393e0*/  @!P6 LEA R14, P0, R22, R14, 0x1 ;  /* 0x0000000e160ee211 */ /* 0x000fe400078008ff */
[----:B------:R-:W-:-:S03]  /*393f0*/  @!P6 LEA R9, R27, UR46, 0x1 ;  /* 0x0000002e1b09ec11 */ /* 0x000fc6000f8e08ff */
        /* <DEDUP_REMOVED lines=13> */
.L_x_2389:
[----:B------:R-:W-:Y:S02]  /*394d0*/  IMAD.MOV.U32 R13, RZ, RZ, R0 ;  /* 0x000000ffff0d7224 */ /* 0x000fe400078e0000 */
[----:B------:R-:W-:-:S07]  /*394e0*/  IMAD.MOV.U32 R5, RZ, RZ, R14 ;  /* 0x000000ffff057224 */ /* 0x000fce00078e000e */
[----:B------:R-:W-:Y:S05]  /*394f0*/  WARPSYNC.COLLECTIVE R15, `(.L_x_2390) ;  /* 0x000000000f087348 */ /* 0x000fea0003c00000 */
[----:B------:R0:W1:Y:S02]  /*39500*/  SHFL.IDX P6, R14, R13, R12, R11 ;  /* 0x0000000c0d0e7389 */ /* 0x00006400000c000b */
[----:B01----:R-:W-:Y:S01]  /*39510*/  ENDCOLLECTIVE ;  /* 0x000000000000791b */ /* 0x003fe20003800000 */
.L_x_2390:
[----:B------:R-:W-:Y:S02]  /*39520*/  IMAD.MOV.U32 R13, RZ, RZ, R4 ;  /* 0x000000ffff0d7224 */ /* 0x000fe400078e0004 */
[----:B------:R-:W-:Y:S01]  /*39530*/  IMAD.MOV.U32 R12, RZ, RZ, 0x3 ;  /* 0x00000003ff0c7424 */ /* 0x000fe200078e00ff */
[----:B------:R-:W-:-:S05]  /*39540*/  @!P5 LEA R14, P0, R22, R14, 0x1 ;  /* 0x0000000e160ed211 */ /* 0x000fca00078008ff */
[----:B------:R-:W-:-:S08]  /*39550*/  @!P5 IMAD.MOV.U32 R2, RZ, RZ, R14 ;  /* 0x000000ffff02d224 */ /* 0x000fd000078e000e */
[----:B------:R-:W-:Y:S05]  /*39560*/  WARPSYNC.COLLECTIVE R15, `(.L_x_2391) ;  /* 0x000000000f087348 */ /* 0x000fea0003c00000 */
[----:B------:R0:W1:Y:S02]  /*39570*/  SHFL.IDX P6, R14, R13, R12, R11 ;  /* 0x0000000c0d0e7389 */ /* 0x00006400000c000b */
[----:B01----:R-:W-:Y:S01]  /*39580*/  ENDCOLLECTIVE ;  /* 0x000000000000791b */ /* 0x003fe20003800000 */
.L_x_2391:
        /* <DEDUP_REMOVED lines=15> */
.L_x_2392:
        /* <DEDUP_REMOVED lines=19> */
.L_x_2393:
[----:B------:R-:W-:Y:S02]  /*397b0*/  IMAD.MOV.U32 R13, RZ, RZ, R0 ;  /* 0x000000ffff0d7224 */ /* 0x000fe400078e0000 */
[----:B------:R-:W-:-:S07]  /*397c0*/  IMAD.MOV.U32 R5, RZ, RZ, R14 ;  /* 0x000000ffff057224 */ /* 0x000fce00078e000e */
[----:B------:R-:W-:Y:S05]  /*397d0*/  WARPSYNC.COLLECTIVE R15, `(.L_x_2394) ;  /* 0x000000000f087348 */ /* 0x000fea0003c00000 */
[----:B------:R0:W1:Y:S02]  /*397e0*/  SHFL.IDX P6, R14, R13, R12, R11 ;  /* 0x0000000c0d0e7389 */ /* 0x00006400000c000b */
[----:B01----:R-:W-:Y:S01]  /*397f0*/  ENDCOLLECTIVE ;  /* 0x000000000000791b */ /* 0x003fe20003800000 */
.L_x_2394:
[----:B------:R-:W-:Y:S02]  /*39800*/  IMAD.MOV.U32 R13, RZ, RZ, R4 ;  /* 0x000000ffff0d7224 */ /* 0x000fe400078e0004 */
[----:B------:R-:W-:Y:S01]  /*39810*/  IMAD.MOV.U32 R12, RZ, RZ, 0x5 ;  /* 0x00000005ff0c7424 */ /* 0x000fe200078e00ff */
[----:B------:R-:W-:-:S05]  /*39820*/  @!P5 LEA R14, P0, R22, R14, 0x1 ;  /* 0x0000000e160ed211 */ /* 0x000fca00078008ff */
[----:B------:R-:W-:-:S08]  /*39830*/  @!P5 IMAD.MOV.U32 R2, RZ, RZ, R14 ;  /* 0x000000ffff02d224 */ /* 0x000fd000078e000e */
[----:B------:R-:W-:Y:S05]  /*39840*/  WARPSYNC.COLLECTIVE R15, `(.L_x_2395) ;  /* 0x000000000f087348 */ /* 0x000fea0003c00000 */
[----:B------:R0:W1:Y:S02]  /*39850*/  SHFL.IDX P6, R14, R13, R12, R11 ;  /* 0x0000000c0d0e7389 */ /* 0x00006400000c000b */
[----:B01----:R-:W-:Y:S01]  /*39860*/  ENDCOLLECTIVE ;  /* 0x000000000000791b */ /* 0x003fe20003800000 */
.L_x_2395:
        /* <DEDUP_REMOVED lines=15> */
.L_x_2396:
        /* <DEDUP_REMOVED lines=19> */
.L_x_2397:
[----:B------:R-:W-:Y:S02]  /*39a90*/  IMAD.MOV.U32 R13, RZ, RZ, R0 ;  /* 0x000000ffff0d7224 */ /* 0x000fe400078e0000 */
[----:B------:R-:W-:-:S07]  /*39aa0*/  IMAD.MOV.U32 R5, RZ, RZ, R14 ;  /* 0x000000ffff057224 */ /* 0x000fce00078e000e */
[----:B------:R-:W-:Y:S05]  /*39ab0*/  WARPSYNC.COLLECTIVE R15, `(.L_x_2398) ;  /* 0x000000000f087348 */ /* 0x000fea0003c00000 */
[----:B------:R0:W1:Y:S02]  /*39ac0*/  SHFL.IDX P6, R14, R13, R12, R11 ;  /* 0x0000000c0d0e7389 */ /* 0x00006400000c000b */
[----:B01----:R-:W-:Y:S01]  /*39ad0*/  ENDCOLLECTIVE ;  /* 0x000000000000791b */ /* 0x003fe20003800000 */
.L_x_2398:
[----:B------:R-:W-:Y:S02]  /*39ae0*/  IMAD.MOV.U32 R13, RZ, RZ, R4 ;  /* 0x000000ffff0d7224 */ /* 0x000fe400078e0004 */
[----:B------:R-:W-:Y:S01]  /*39af0*/  IMAD.MOV.U32 R12, RZ, RZ, 0x7 ;  /* 0x00000007ff0c7424 */ /* 0x000fe200078e00ff */
[----:B------:R-:W-:-:S05]  /*39b00*/  @!P5 LEA R14, P0, R22, R14, 0x1 ;  /* 0x0000000e160ed211 */ /* 0x000fca00078008ff */
[----:B------:R-:W-:-:S08]  /*39b10*/  @!P5 IMAD.MOV.U32 R2, RZ, RZ, R14 ;  /* 0x000000ffff02d224 */ /* 0x000fd000078e000e */
[----:B------:R-:W-:Y:S05]  /*39b20*/  WARPSYNC.COLLECTIVE R15, `(.L_x_2399) ;  /* 0x000000000f087348 */ /* 0x000fea0003c00000 */
[----:B------:R0:W1:Y:S02]  /*39b30*/  SHFL.IDX P6, R14, R13, R12, R11 ;  /* 0x0000000c0d0e7389 */ /* 0x00006400000c000b */
[----:B01----:R-:W-:Y:S01]  /*39b40*/  ENDCOLLECTIVE ;  /* 0x000000000000791b */ /* 0x003fe20003800000 */
.L_x_2399:
        /* <DEDUP_REMOVED lines=10> */
[----:B------:R-:W-:-:S07]  /*39bf0*/  IMAD.MOV.U32 R5, RZ, RZ, R14 ;  /* 0x000000ffff057224 */ /* 0x000fce00078e000e */
[----:B0-----:R-:W-:Y:S05]  /*39c00*/  WARPSYNC.COLLECTIVE R15, `(.L_x_2400) ;  /* 0x000000000f087348 */ /* 0x001fea0003c00000 */
[----:B------:R1:W2:Y:S02]  /*39c10*/  SHFL.IDX P6, R14, R13, R12, R11 ;  /* 0x0000000c0d0e7389 */ /* 0x0002a400000c000b */
[----:B012---:R-:W-:Y:S01]  /*39c20*/  ENDCOLLECTIVE ;  /* 0x000000000000791b */ /* 0x007fe20003800000 */
.L_x_2400:
[----:B------:R-:W-:Y:S05]  /*39c30*/  BRA `(.L_x_2401) ;  /* 0xffffffc4000c7947 */ /* 0x000fea000383ffff */
.L_x_2316:
[----:B0--3--:R-:W-:-:S04]  /*39c40*/  IMAD.U32 R3, RZ, RZ, UR46 ;  /* 0x0000002eff037e24 */ /* 0x009fc8000f8e00ff */
[----:B------:R0:W3:Y:S03]  /*39c50*/  SYNCS.PHASECHK.TRANS64.TRYWAIT P0, [R3+URZ+0x32420], R0 ;  /* 0x03242000030075a7 */ /* 0x0000e6000800017f */
[----:B---3--:R-:W-:Y:S05]  /*39c60*/  @!P0 NANOSLEEP.SYNCS 0x989680 ;  /* 0x009896800000895d */ /* 0x008fea0003900000 */
[----:B------:R-:W3:Y:S02]  /*39c70*/  @!P0 SYNCS.PHASECHK.TRANS64 P0, [R3+URZ+0x32420], R0 ;  /* 0x03242000030085a7 */ /* 0x000ee4000800007f */
[----:B---3--:R-:W-:Y:S05]  /*39c80*/  @!P0 BRA `(.L_x_2316) ;  /* 0xfffffffc00ec8947 */ /* 0x008fea000383ffff */
[----:B------:R-:W-:Y:S05]  /*39c90*/  BRA `(.L_x_2402) ;  /* 0xffffffc400507947 */ /* 0x000fea000383ffff */
.L_x_2318:
[----:B0--3--:R-:W-:-:S04]  /*39ca0*/  IMAD.U32 R3, RZ, RZ, UR46 ;  /* 0x0000002eff037e24 */ /* 0x009fc8000f8e00ff */
[----:B------:R0:W3:Y:S03]  /*39cb0*/  SYNCS.PHASECHK.TRANS64.TRYWAIT P0, [R3+URZ+0x32460], R0 ;  /* 0x03246000030075a7 */ /* 0x0000e6000800017f */
[----:B---3--:R-:W-:Y:S05]  /*39cc0*/  @!P0 NANOSLEEP.SYNCS 0x989680 ;  /* 0x009896800000895d */ /* 0x008fea0003900000 */
[----:B------:R-:W3:Y:S02]  /*39cd0*/  @!P0 SYNCS.PHASECHK.TRANS64 P0, [R3+URZ+0x32460], R0 ;  /* 0x03246000030085a7 */ /* 0x000ee4000800007f */
[----:B---3--:R-:W-:Y:S05]  /*39ce0*/  @!P0 BRA `(.L_x_2318) ;  /* 0xfffffffc00ec8947 */ /* 0x008fea000383ffff */
[----:B------:R-:W-:Y:S05]  /*39cf0*/  BRA `(.L_x_2403) ;  /* 0xffffffc4004c7947 */ /* 0x000fea000383ffff */
.L_x_2319:
[----:B------:R-:W-:Y:S01]  /*39d00*/  BSSY B0, `(.L_x_2404) ;  /* 0x0000008000007945 */ /* 0x000fe20003800000 */
[----:B------:R-:W-:Y:S02]  /*39d10*/  IMAD.MOV.U32 R13, RZ, RZ, R8 ;  /* 0x000000ffff0d7224 */ /* 0x000fe400078e0008 */
[----:B------:R-:W-:Y:S02]  /*39d20*/  IMAD.MOV.U32 R12, RZ, RZ, RZ ;  /* 0x000000ffff0c7224 */ /* 0x000fe400078e00ff */
[----:B------:R-:W-:Y:S02]  /*39d30*/  IMAD.MOV.U32 R11, RZ, RZ, 0x181f ;  /* 0x0000181fff0b7424 */ /* 0x000fe400078e00ff */
[----:B------:R-:W-:-:S07]  /*39d40*/  IMAD.MOV.U32 R15, RZ, RZ, -0x1 ;  /* 0xffffffffff0f7424 */ /* 0x000fce00078e00ff */
[----:B-1----:R-:W-:Y:S05]  /*39d50*/  WARPSYNC.COLLECTIVE R15, `(.L_x_2405) ;  /* 0x000000000f087348 */ /* 0x002fea0003c00000 */
[----:B-1----:R0:W1:Y:S02]  /*39d60*/  SHFL.IDX P6, R14, R13, R12, R11 ;  /* 0x0000000c0d0e7389 */ /* 0x00206400000c000b */
[----:B01----:R-:W-:Y:S01]  /*39d70*/  ENDCOLLECTIVE ;  /* 0x000000000000791b */ /* 0x003fe20003800000 */
.L_x_2405:
[----:B------:R-:W-:Y:S05]  /*39d80*/  BSYNC B0 ;  /* 0x0000000000007941 */ /* 0x000fea0003800000 */
.L_x_2404:
        /* <DEDUP_REMOVED lines=13> */
.L_x_2406:
[----:B------:R-:W-:Y:S02]  /*39e60*/  VIADD R31, R6, 0x400 ;  /* 0x00000400061f7836 */ /* 0x000fe40000000000 */
[----:B------:R-:W-:Y:S02]  /*39e70*/  IMAD.MOV.U32 R13, RZ, RZ, R8 ;  /* 0x000000ffff0d7224 */ /* 0x000fe400078e0008 */
[----:B------:R-:W-:Y:S01]  /*39e80*/  IMAD.MOV.U32 R12, RZ, RZ, 0x1 ;  /* 0x00000001ff0c7424 */ /* 0x000fe200078e00ff */
[----:B------:R-:W-:-:S13]  /*39e90*/  IADD3 R2, P0, R14, R0, RZ ;  /* 0x000000000e027210 */ /* 0x000fda0007f1e0ff */
[----:B------:R-:W-:Y:S05]  /*39ea0*/  WARPSYNC.COLLECTIVE R15, `(.L_x_2407) ;  /* 0x000000000f087348 */ /* 0x000fea0003c00000 */
[----:B------:R0:W1:Y:S02]  /*39eb0*/  SHFL.IDX P6, R14, R13, R12, R11 ;  /* 0x0000000c0d0e7389 */ /* 0x00006400000c000b */
[----:B01----:R-:W-:Y:S01]  /*39ec0*/  ENDCOLLECTIVE ;  /* 0x000000000000791b */ /* 0x003fe20003800000 */
.L_x_2407:
        /* <DEDUP_REMOVED lines=12> */
.L_x_2408:
[----:B------:R-:W-:Y:S01]  /*39f90*/  @!PT LDS RZ, [RZ] ;  /* 0x00000000fffff984 */ /* 0x000fe20000000800 */
[----:B------:R-:W-:Y:S01]  /*39fa0*/  @!PT LDS RZ, [RZ] ;  /* 0x00000000fffff984 */ /* 0x000fe20000000800 */
[----:B------:R-:W-:Y:S01]  /*39fb0*/  @!PT LDS RZ, [RZ] ;  /* 0x00000000fffff984 */ /* 0x000fe20000000800 */
[----:B------:R-:W-:Y:S01]  /*39fc0*/  LDGSTS.E.BYPASS.LTC128B.128 [R6+0x3400], desc[UR36][R2.64+0x80], !P0 ;  /* 0x0340008002067fae */ /* 0x000fe2000c101d64 */
[----:B------:R-:W-:-:S03]  /*39fd0*/  LOP3.LUT P0, RZ, R9, 0x8, RZ, 0xc0, !PT ;  /* 0x0000000809ff7812 */ /* 0x000fc6000780c0ff */
        /* <DEDUP_REMOVED lines=9> */
.L_x_2409:
        /* <DEDUP_REMOVED lines=12> */
.L_x_2410:
        /* <DEDUP_REMOVED lines=14> */
.L_x_2411:
        /* <DEDUP_REMOVED lines=12> */
.L_x_2412:
        /* <DEDUP_REMOVED lines=14> */
.L_x_2413:
        /* <DEDUP_REMOVED lines=12> */
.L_x_2414:
        /* <DEDUP_REMOVED lines=14> */
.L_x_2415:
[----:B------:R-:W-:Y:S01]  /*3a550*/  IMAD.X R3, RZ, RZ, R9, P3 ;  /* 0x000000ffff037224 */ /* 0x000fe200018e0609 */
[----:B------:R-:W-:Y:S01]  /*3a560*/  ISETP.LT.OR P3, PT, R17, 0x41, P4 ;  /* 0x000000411100780c */ /* 0x000fe20002761670 */
[----:B------:R-:W-:Y:S02]  /*3a570*/  IMAD.MOV.U32 R9, RZ, RZ, RZ ;  /* 0x000000ffff097224 */ /* 0x000fe400078e00ff */
        /* <DEDUP_REMOVED lines=10> */
.L_x_2416:
        /* <DEDUP_REMOVED lines=9> */
.L_x_2326:
[----:B-1----:R1:W2:Y:S02]  /*3a6b0*/  SYNCS.PHASECHK.TRANS64.TRYWAIT P0, [R19+URZ+0x32440], R23 ;  /* 0x03244017130075a7 */ /* 0x0022a4000800017f */
[----:B--2---:R-:W-:Y:S05]  /*3a6c0*/  @!P0 NANOSLEEP.SYNCS 0x989680 ;  /* 0x009896800000895d */ /* 0x004fea0003900000 */
[----:B------:R-:W2:Y:S02]  /*3a6d0*/  @!P0 SYNCS.PHASECHK.TRANS64 P0, [R19+URZ+0x32440], R23 ;  /* 0x03244017130085a7 */ /* 0x000ea4000800007f */
[----:B--2---:R-:W-:Y:S05]  /*3a6e0*/  @!P0 BRA `(.L_x_2326) ;  /* 0xfffffffc00f08947 */ /* 0x004fea000383ffff */
[----:B------:R-:W-:Y:S05]  /*3a6f0*/  BRA `(.L_x_2418) ;  /* 0xffffffc400907947 */ /* 0x000fea000383ffff */
.L_x_2327:
        /* <DEDUP_REMOVED lines=8> */
.L_x_2420:
[----:B------:R-:W-:Y:S05]  /*3a780*/  BSYNC B1 ;  /* 0x0000000000017941 */ /* 0x000fea0003800000 */
.L_x_2419:
        /* <DEDUP_REMOVED lines=9> */
.L_x_2421:
[----:B------:R-:W-:Y:S02]  /*3a820*/  IMAD.MOV.U32 R13, RZ, RZ, R24 ;  /* 0x000000ffff0d7224 */ /* 0x000fe400078e0018 */
[----:B------:R-:W-:Y:S01]  /*3a830*/  IMAD.MOV.U32 R12, RZ, RZ, 0x1 ;  /* 0x00000001ff0c7424 */ /* 0x000fe200078e00ff */
[----:B------:R-:W-:-:S13]  /*3a840*/  IADD3 R2, P0, R14, R0, RZ ;  /* 0x000000000e027210 */ /* 0x000fda0007f1e0ff */
[----:B------:R-:W-:Y:S05]  /*3a850*/  WARPSYNC.COLLECTIVE R15, `(.L_x_2422) ;  /* 0x000000000f087348 */ /* 0x000fea0003c00000 */
[----:B------:R0:W1:Y:S02]  /*3a860*/  SHFL.IDX P6, R14, R13, R12, R11 ;  /* 0x0000000c0d0e7389 */ /* 0x00006400000c000b */
[----:B01----:R-:W-:Y:S01]  /*3a870*/  ENDCOLLECTIVE ;  /* 0x000000000000791b */ /* 0x003fe20003800000 */
.L_x_2422:
        /* <DEDUP_REMOVED lines=10> */
.L_x_2423:
[----:B------:R-:W-:Y:S02]  /*3a920*/  IMAD.MOV.U32 R13, RZ, RZ, R24 ;  /* 0x000000ffff0d7224 */ /* 0x000fe400078e0018 */
[----:B------:R-:W-:Y:S01]  /*3a930*/  IMAD.MOV.U32 R12, RZ, RZ, 0x2 ;  /* 0x00000002ff0c7424 */ /* 0x000fe200078e00ff */
[----:B------:R-:W-:-:S13]  /*3a940*/  IADD3 R2, P0, R14, R0, RZ ;  /* 0x000000000e027210 */ /* 0x000fda0007f1e0ff */
[----:B------:R-:W-:Y:S05]  /*3a950*/  WARPSYNC.COLLECTIVE R15, `(.L_x_2424) ;  /* 0x000000000f087348 */ /* 0x000fea0003c00000 */
[----:B------:R0:W1:Y:S02]  /*3a960*/  SHFL.IDX P6, R14, R13, R12, R11 ;  /* 0x0000000c0d0e7389 */ /* 0x00006400000c000b */
[----:B01----:R-:W-:Y:S01]  /*3a970*/  ENDCOLLECTIVE ;  /* 0x000000000000791b */ /* 0x003fe20003800000 */
.L_x_2424:
        /* <DEDUP_REMOVED lines=10> */
.L_x_2425:
[----:B------:R-:W-:Y:S02]  /*3aa20*/  IMAD.MOV.U32 R13, RZ, RZ, R24 ;  /* 0x000000ffff0d7224 */ /* 0x000fe400078e0018 */
[----:B------:R-:W-:Y:S01]  /*3aa30*/  IMAD.MOV.U32 R12, RZ, RZ, 0x3 ;  /* 0x00000003ff0c7424 */ /* 0x000fe200078e00ff */
[----:B------:R-:W-:-:S13]  /*3aa40*/  IADD3 R2, P0, R14, R0, RZ ;  /* 0x000000000e027210 */ /* 0x000fda0007f1e0ff */
[----:B------:R-:W-:Y:S05]  /*3aa50*/  WARPSYNC.COLLECTIVE R15, `(.L_x_2426) ;  /* 0x000000000f087348 */ /* 0x000fea0003c00000 */
[----:B------:R0:W1:Y:S02]  /*3aa60*/  SHFL.IDX P6, R14, R13, R12, R11 ;  /* 0x0000000c0d0e7389 */ /* 0x00006400000c000b */
[----:B01----:R-:W-:Y:S01]  /*3aa70*/  ENDCOLLECTIVE ;  /* 0x000000000000791b */ /* 0x003fe20003800000 */
.L_x_2426:
        /* <DEDUP_REMOVED lines=10> */
.L_x_2427:
[----:B------:R-:W-:Y:S02]  /*3ab20*/  IMAD.MOV.U32 R13, RZ, RZ, R24 ;  /* 0x000000ffff0d7224 */ /* 0x000fe400078e0018 */
[----:B------:R-:W-:Y:S01]  /*3ab30*/  IMAD.MOV.U32 R12, RZ, RZ, 0x4 ;  /* 0x00000004ff0c7424 */ /* 0x000fe200078e00ff */
[----:B------:R-:W-:-:S13]  /*3ab40*/  IADD3 R2, P0, R14, R0, RZ ;  /* 0x000000000e027210 */ /* 0x000fda0007f1e0ff */
[----:B------:R-:W-:Y:S05]  /*3ab50*/  WARPSYNC.COLLECTIVE R15, `(.L_x_2428) ;  /* 0x000000000f087348 */ /* 0x000fea0003c00000 */
[----:B------:R0:W1:Y:S02]  /*3ab60*/  SHFL.IDX P6, R14, R13, R12, R11 ;  /* 0x0000000c0d0e7389 */ /* 0x00006400000c000b */
[----:B01----:R-:W-:Y:S01]  /*3ab70*/  ENDCOLLECTIVE ;  /* 0x000000000000791b */ /* 0x003fe20003800000 */
.L_x_2428:
        /* <DEDUP_REMOVED lines=10> */
.L_x_2429:
[----:B------:R-:W-:Y:S02]  /*3ac20*/  IMAD.MOV.U32 R13, RZ, RZ, R24 ;  /* 0x000000ffff0d7224 */ /* 0x000fe400078e0018 */
[----:B------:R-:W-:Y:S01]  /*3ac30*/  IMAD.MOV.U32 R12, RZ, RZ, 0x5 ;  /* 0x00000005ff0c7424 */ /* 0x000fe200078e00ff */
[----:B------:R-:W-:-:S13]  /*3ac40*/  IADD3 R2, P0, R14, R0, RZ ;  /* 0x000000000e027210 */ /* 0x000fda0007f1e0ff */
[----:B------:R-:W-:Y:S05]  /*3ac50*/  WARPSYNC.COLLECTIVE R15, `(.L_x_2430) ;  /* 0x000000000f087348 */ /* 0x000fea0003c00000 */
[----:B------:R0:W1:Y:S02]  /*3ac60*/  SHFL.IDX P6, R14, R13, R12, R11 ;  /* 0x0000000c0d0e7389 */ /* 0x00006400000c000b */
[----:B01----:R-:W-:Y:S01]  /*3ac70*/  ENDCOLLECTIVE ;  /* 0x000000000000791b */ /* 0x003fe20003800000 */
.L_x_2430:
        /* <DEDUP_REMOVED lines=10> */
.L_x_2431:
[----:B------:R-:W-:Y:S05]  /*3ad20*/  BRA `(.L_x_2432) ;  /* 0xffffffc000ec7947 */ /* 0x000fea000383ffff */
.L_x_2332:
[----:B---3--:R3:W4:Y:S02]  /*3ad30*/  SYNCS.PHASECHK.TRANS64.TRYWAIT P0, [R19+URZ+0x32460], R23 ;  /* 0x03246017130075a7 */ /* 0x008724000800017f */
[----:B----4-:R-:W-:Y:S05]  /*3ad40*/  @!P0 NANOSLEEP.SYNCS 0x989680 ;  /* 0x009896800000895d */ /* 0x010fea0003900000 */
[----:B------:R-:W4:Y:S02]  /*3ad50*/  @!P0 SYNCS.PHASECHK.TRANS64 P0, [R19+URZ+0x32460], R23 ;  /* 0x03246017130085a7 */ /* 0x000f24000800007f */
[----:B----4-:R-:W-:Y:S05]  /*3ad60*/  @!P0 BRA `(.L_x_2332) ;  /* 0xfffffffc00f08947 */ /* 0x010fea000383ffff */
[----:B------:R-:W-:Y:S05]  /*3ad70*/  BRA `(.L_x_2433) ;  /* 0xffffffc400387947 */ /* 0x000fea000383ffff */
.L_x_2333:
        /* <DEDUP_REMOVED lines=8> */
.L_x_2435:
[----:B------:R-:W-:Y:S05]  /*3ae00*/  BSYNC B1 ;  /* 0x0000000000017941 */ /* 0x000fea0003800000 */
.L_x_2434:
        /* <DEDUP_REMOVED lines=9> */
.L_x_2436:
[----:B------:R-:W-:Y:S02]  /*3aea0*/  IMAD.MOV.U32 R9, RZ, RZ, RZ ;  /* 0x000000ffff097224 */ /* 0x000fe400078e00ff */
[----:B------:R-:W-:Y:S02]  /*3aeb0*/  IMAD.MOV.U32 R13, RZ, RZ, R22 ;  /* 0x000000ffff0d7224 */ /* 0x000fe400078e0016 */
[----:B------:R-:W-:Y:S01]  /*3aec0*/  IMAD.MOV.U32 R12, RZ, RZ, 0x1 ;  /* 0x00000001ff0c7424 */ /* 0x000fe200078e00ff */
[----:B------:R-:W-:-:S13]  /*3aed0*/  IADD3 R2, P0, R14, R0, RZ ;  /* 0x000000000e027210 */ /* 0x000fda0007f1e0ff */
[----:B------:R-:W-:Y:S05]  /*3aee0*/  WARPSYNC.COLLECTIVE R15, `(.L_x_2437) ;  /* 0x000000000f087348 */ /* 0x000fea0003c00000 */
[----:B------:R0:W1:Y:S02]  /*3aef0*/  SHFL.IDX P6, R14, R13, R12, R11 ;  /* 0x0000000c0d0e7389 */ /* 0x00006400000c000b */
[----:B01----:R-:W-:Y:S01]  /*3af00*/  ENDCOLLECTIVE ;  /* 0x000000000000791b */ /* 0x003fe20003800000 */
.L_x_2437:
        /* <DEDUP_REMOVED lines=13> */
.L_x_2438:
[----:B------:R-:W-:Y:S02]  /*3afe0*/  IMAD.MOV.U32 R13, RZ, RZ, R22 ;  /* 0x000000ffff0d7224 */ /* 0x000fe400078e0016 */
[----:B------:R-:W-:Y:S01]  /*3aff0*/  IMAD.MOV.U32 R12, RZ, RZ, 0x2 ;  /* 0x00000002ff0c7424 */ /* 0x000fe200078e00ff */
[----:B------:R-:W-:-:S13]  /*3b000*/  IADD3 R2, P0, R14, R0, RZ ;  /* 0x000000000e027210 */ /* 0x000fda0007f1e0ff */
[----:B------:R-:W-:Y:S05]  /*3b010*/  WARPSYNC.COLLECTIVE R15, `(.L_x_2439) ;  /* 0x000000000f087348 */ /* 0x000fea0003c00000 */
[----:B------:R0:W1:Y:S02]  /*3b020*/  SHFL.IDX P6, R14, R13, R12, R11 ;  /* 0x0000000c0d0e7389 */ /* 0x00006400000c000b */
[----:B01----:R-:W-:Y:S01]  /*3b030*/  ENDCOLLECTIVE ;  /* 0x000000000000791b */ /* 0x003fe20003800000 */
.L_x_2439:
        /* <DEDUP_REMOVED lines=13> */
.L_x_2440:
[----:B------:R-:W-:Y:S02]  /*3b110*/  IMAD.MOV.U32 R13, RZ, RZ, R22 ;  /* 0x000000ffff0d7224 */ /* 0x000fe400078e0016 */
[----:B------:R-:W-:Y:S01]  /*3b120*/  IMAD.MOV.U32 R12, RZ, RZ, 0x3 ;  /* 0x00000003ff0c7424 */ /* 0x000fe200078e00ff */
[----:B------:R-:W-:-:S13]  /*3b130*/  IADD3 R2, P0, R14, R0, RZ ;  /* 0x000000000e027210 */ /* 0x000fda0007f1e0ff */
[----:B------:R-:W-:Y:S05]  /*3b140*/  WARPSYNC.COLLECTIVE R15, `(.L_x_2441) ;  /* 0x000000000f087348 */ /* 0x000fea0003c00000 */
[----:B------:R0:W1:Y:S02]  /*3b150*/  SHFL.IDX P6, R14, R13, R12, R11 ;  /* 0x0000000c0d0e7389 */ /* 0x00006400000c000b */
[----:B01----:R-:W-:Y:S01]  /*3b160*/  ENDCOLLECTIVE ;  /* 0x000000000000791b */ /* 0x003fe20003800000 */
.L_x_2441:
        /* <DEDUP_REMOVED lines=13> */
.L_x_2442:
[----:B------:R-:W-:Y:S02]  /*3b240*/  IMAD.MOV.U32 R13, RZ, RZ, R22 ;  /* 0x000000ffff0d7224 */ /* 0x000fe400078e0016 */
[----:B------:R-:W-:Y:S01]  /*3b250*/  IMAD.MOV.U32 R12, RZ, RZ, 0x4 ;  /* 0x00000004ff0c7424 */ /* 0x000fe200078e00ff */
[----:B------:R-:W-:-:S13]  /*3b260*/  IADD3 R2, P0, R14, R0, RZ ;  /* 0x000000000e027210 */ /* 0x000fda0007f1e0ff */
[----:B------:R-:W-:Y:S05]  /*3b270*/  WARPSYNC.COLLECTIVE R15, `(.L_x_2443) ;  /* 0x000000000f087348 */ /* 0x000fea0003c00000 */
[----:B------:R0:W1:Y:S02]  /*3b280*/  SHFL.IDX P6, R14, R13, R12, R11 ;  /* 0x0000000c0d0e7389 */ /* 0x00006400000c000b */
[----:B01----:R-:W-:Y:S01]  /*3b290*/  ENDCOLLECTIVE ;  /* 0x000000000000791b */ /* 0x003fe20003800000 */
.L_x_2443:
        /* <DEDUP_REMOVED lines=13> */
.L_x_2444:
[----:B------:R-:W-:Y:S02]  /*3b370*/  IMAD.MOV.U32 R13, RZ, RZ, R22 ;  /* 0x000000ffff0d7224 */ /* 0x000fe400078e0016 */
[----:B------:R-:W-:Y:S01]  /*3b380*/  IMAD.MOV.U32 R12, RZ, RZ, 0x5 ;  /* 0x00000005ff0c7424 */ /* 0x000fe200078e00ff */
[----:B------:R-:W-:-:S13]  /*3b390*/  IADD3 R2, P0, R14, R0, RZ ;  /* 0x000000000e027210 */ /* 0x000fda0007f1e0ff */
[----:B------:R-:W-:Y:S05]  /*3b3a0*/  WARPSYNC.COLLECTIVE R15, `(.L_x_2445) ;  /* 0x000000000f087348 */ /* 0x000fea0003c00000 */
[----:B------:R0:W1:Y:S02]  /*3b3b0*/  SHFL.IDX P6, R14, R13, R12, R11 ;  /* 0x0000000c0d0e7389 */ /* 0x00006400000c000b */
[----:B01----:R-:W-:Y:S01]  /*3b3c0*/  ENDCOLLECTIVE ;  /* 0x000000000000791b */ /* 0x003fe20003800000 */
.L_x_2445:
        /* <DEDUP_REMOVED lines=13> */
.L_x_2446:
[----:B------:R-:W-:Y:S05]  /*3b4a0*/  BRA `(.L_x_2447) ;  /* 0xffffffc000887947 */ /* 0x000fea000383ffff */
.L_x_2338:
[----:B0-----:R0:W1:Y:S02]  /*3b4b0*/  SYNCS.PHASECHK.TRANS64.TRYWAIT P0, [R4+URZ+0x32420], R9 ;  /* 0x03242009040075a7 */ /* 0x001064000800017f */
[----:B-1----:R-:W-:Y:S05]  /*3b4c0*/  @!P0 NANOSLEEP.SYNCS 0x989680 ;  /* 0x009896800000895d */ /* 0x002fea0003900000 */
[----:B------:R-:W1:Y:S02]  /*3b4d0*/  @!P0 SYNCS.PHASECHK.TRANS64 P0, [R4+URZ+0x32420], R9 ;  /* 0x03242009040085a7 */ /* 0x000e64000800007f */
[----:B-1----:R-:W-:Y:S05]  /*3b4e0*/  @!P0 BRA `(.L_x_2338) ;  /* 0xfffffffc00f08947 */ /* 0x002fea000383ffff */
[----:B------:R-:W-:Y:S05]  /*3b4f0*/  BRA `(.L_x_2448) ;  /* 0xffffffc400107947 */ /* 0x000fea000383ffff */
.L_x_2339:
        /* <DEDUP_REMOVED lines=8> */
[----:B0-2--5:R-:W-:Y:S05]  /*3b580*/  WARPSYNC.COLLECTIVE R15, `(.L_x_2450) ;  /* 0x000000000f087348 */ /* 0x025fea0003c00000 */
[----:B------:R1:W3:Y:S02]  /*3b590*/  SHFL.IDX P6, R14, R13, R12, R11 ;  /* 0x0000000c0d0e7389 */ /* 0x0002e400000c000b */
[----:B0123-5:R-:W-:Y:S01]  /*3b5a0*/  ENDCOLLECTIVE ;  /* 0x000000000000791b */ /* 0x02ffe20003800000 */
.L_x_2450:
[----:B------:R-:W-:Y:S05]  /*3b5b0*/  BSYNC B0 ;  /* 0x0000000000007941 */ /* 0x000fea0003800000 */
.L_x_2449:
[----:B------:R-:W-:Y:S05]  /*3b5c0*/  BRA `(.L_x_2451) ;  /* 0xffffffc000f87947 */ /* 0x000fea000383ffff */
.L_x_2340:
[----:B------:R-:W-:Y:S01]  /*3b5d0*/  BSSY B0, `(.L_x_2452) ;  /* 0x0000006000007945 */ /* 0x000fe20003800000 */
[----:B------:R-:W-:-:S07]  /*3b5e0*/  IMAD.MOV.U32 R15, RZ, RZ, -0x1 ;  /* 0xffffffffff0f7424 */ /* 0x000fce00078e00ff */
[----:B012--5:R-:W-:Y:S05]  /*3b5f0*/  WARPSYNC.COLLECTIVE R15, `(.L_x_2453) ;  /* 0x000000000f0c7348 */ /* 0x027fea0003c00000 */
[----:B------:R-:W-:Y:S02]  /*3b600*/  ELECT P6, UR62, PT ;  /* 0x00000000003e782f */ /* 0x000fe400038c0000 */
[----:B------:R-:W-:Y:S01]  /*3b610*/  MOV R14, UR62 ;  /* 0x0000003e000e7c02 */ /* 0x000fe20008000f00 */
[----:B012--5:R-:W-:Y:S10]  /*3b620*/  ENDCOLLECTIVE ;  /* 0x000000000000791b */ /* 0x027ff40003800000 */
.L_x_2453:
[----:B------:R-:W-:Y:S05]  /*3b630*/  BSYNC B0 ;  /* 0x0000000000007941 */ /* 0x000fea0003800000 */
.L_x_2452:
[----:B------:R-:W-:Y:S05]  /*3b640*/  BRA `(.L_x_2454) ;  /* 0xffffffc000ec7947 */ /* 0x000fea000383ffff */
.L_x_2342:
[----:B-1----:R1:W3:Y:S02]  /*3b650*/  SYNCS.PHASECHK.TRANS64.TRYWAIT P1, [R5+URZ+0x32440], R0 ;  /* 0x03244000050075a7 */ /* 0x0022e4000802017f */
[----:B---3--:R-:W-:Y:S05]  /*3b660*/  @!P1 NANOSLEEP.SYNCS 0x989680 ;  /* 0x009896800000995d */ /* 0x008fea0003900000 */
[----:B------:R-:W3:Y:S02]  /*3b670*/  @!P1 SYNCS.PHASECHK.TRANS64 P1, [R5+URZ+0x32440], R0 ;  /* 0x03244000050095a7 */ /* 0x000ee4000802007f */
[----:B---3--:R-:W-:Y:S05]  /*3b680*/  @!P1 BRA `(.L_x_2342) ;  /* 0xfffffffc00f09947 */ /* 0x008fea000383ffff */
[----:B------:R-:W-:Y:S05]  /*3b690*/  BRA `(.L_x_2455) ;  /* 0xffffffc4000c7947 */ /* 0x000fea000383ffff */
.L_x_2344:
[----:B---3--:R3:W4:Y:S02]  /*3b6a0*/  SYNCS.PHASECHK.TRANS64.TRYWAIT P1, [R17+URZ+0x32440], R2 ;  /* 0x03244002110075a7 */ /* 0x008724000802017f */
[----:B----4-:R-:W-:Y:S05]  /*3b6b0*/  @!P1 NANOSLEEP.SYNCS 0x989680 ;  /* 0x009896800000995d */ /* 0x010fea0003900000 */
[----:B------:R-:W4:Y:S02]  /*3b6c0*/  @!P1 SYNCS.PHASECHK.TRANS64 P1, [R17+URZ+0x32440], R2 ;  /* 0x03244002110095a7 */ /* 0x000f24000802007f */
[----:B----4-:R-:W-:Y:S05]  /*3b6d0*/  @!P1 BRA `(.L_x_2344) ;  /* 0xfffffffc00f09947 */ /* 0x010fea000383ffff */
[----:B------:R-:W-:Y:S05]  /*3b6e0*/  BRA `(.L_x_2456) ;  /* 0xffffffc400187947 */ /* 0x000fea000383ffff */
.L_x_2346:
[----:B----4-:R4:W0:Y:S02]  /*3b6f0*/  SYNCS.PHASECHK.TRANS64.TRYWAIT P1, [R5+URZ+0x32460], R0 ;  /* 0x03246000050075a7 */ /* 0x010824000802017f */
[----:B0-----:R-:W-:Y:S05]  /*3b700*/  @!P1 NANOSLEEP.SYNCS 0x989680 ;  /* 0x009896800000995d */ /* 0x001fea0003900000 */
[----:B------:R-:W0:Y:S02]  /*3b710*/  @!P1 SYNCS.PHASECHK.TRANS64 P1, [R5+URZ+0x32460], R0 ;  /* 0x03246000050095a7 */ /* 0x000e24000802007f */
[----:B0-----:R-:W-:Y:S05]  /*3b720*/  @!P1 BRA `(.L_x_2346) ;  /* 0xfffffffc00f09947 */ /* 0x001fea000383ffff */
[----:B------:R-:W-:Y:S05]  /*3b730*/  BRA `(.L_x_2457) ;  /* 0xffffffc400147947 */ /* 0x000fea000383ffff */
        .type           $_ZN7cutlass13device_kernelIN5flash11enable_sm90INS1_16FlashAttnFwdSm90INS1_25CollectiveMainloopFwdSm90ILi2EN4cute5tupleIJNS5_1CILi1EEES8_S8_EEENS6_IJNS7_ILi128EEENS7_ILi96EEENS7_ILi64EEEEEELi256ENS_10bfloat16_tEfNS_4arch4Sm90ELb0ELb1ELb1ELb0ELb1ELb0ELb1ELb1ELb0ELb1ELb1ELb0EEENS1_21CollectiveEpilogueFwdINS6_IJSA_NS7_ILi256EEESB_EEES9_SE_SG_Li256ELb0ELb1ELb1ELb0EEENS1_19SingleTileSchedulerILb0ELb1ELb1ELi128EEEEEEEEEvNT_6ParamsE$_ZZN5flash25CollectiveMainloopFwdSm90ILi2EN4cute5tupleIJNS1_1CILi1EEES4_S4_EEENS2_IJNS3_ILi128EEENS3_ILi96EEENS3_ILi64EEEEEELi256EN7cutlass10bfloat16_tEfNSA_4arch4Sm90ELb0ELb1ELb1ELb0ELb1ELb0ELb1ELb1ELb0ELb1ELb1ELb0EE3mmaINS_16FlashAttnFwdSm90ISE_NS_21CollectiveEpilogueFwdINS2_IJS6_NS3_ILi256EEES7_EEES5_SB_SD_Li256ELb0ELb1ELb1ELb0EEENS_19SingleTileSchedulerILb0ELb1ELb1ELi128EEEE13SharedStorageENS1_6TensorINS1_11ArrayEngineIfLm128EEENS1_6LayoutINS2_IJNS2_IJNS3_ILi2EEEST_NS3_ILi32EEEEEES4_S4_EEENS2_IJNS2_IJS4_ST_NS3_ILi4EEEEEENS3_ILi0EEESZ_EEEEEEENS_7SoftmaxILi2ELi0EEEEEbRKNSE_6ParamsENSA_13PipelineAsyncILi2EEES19_RNSA_13PipelineStateILj2EEERT0_RT1_iRiRKNS_16SeqlenInfoQKNewKILb0ELb0EEENS2_IJiiiiEEERT_ENKUliT_T0_T1_E_clIZSF_ISO_S12_S14_EbS17_S19_S19_S1C_S1E_S1G_iS1H_S1L_S1M_S1O_EUlRS1P_iE1_NS3_ILb0EEENS3_ILb1EEEEEDaiS1P_S1Q_S1R_,@function
        .size           $_ZN7cutlass13device_kernelIN5flash11enable_sm90INS1_16FlashAttnFwdSm90INS1_25CollectiveMainloopFwdSm90ILi2EN4cute5tupleIJNS5_1CILi1EEES8_S8_EEENS6_IJNS7_ILi128EEENS7_ILi96EEENS7_ILi64EEEEEELi256ENS_10bfloat16_tEfNS_4arch4Sm90ELb0ELb1ELb1ELb0ELb1ELb0ELb1ELb1ELb0ELb1ELb1ELb0EEENS1_21CollectiveEpilogueFwdINS6_IJSA_NS7_ILi256EEESB_EEES9_SE_SG_Li256ELb0ELb1ELb1ELb0EEENS1_19SingleTileSchedulerILb0ELb1ELb1ELi128EEEEEEEEEvNT_6ParamsE$_ZZN5flash25CollectiveMainloopFwdSm90ILi2EN4cute5tupleIJNS1_1CILi1EEES4_S4_EEENS2_IJNS3_ILi128EEENS3_ILi96EEENS3_ILi64EEEEEELi256EN7cutlass10bfloat16_tEfNSA_4arch4Sm90ELb0ELb1ELb1ELb0ELb1ELb0ELb1ELb1ELb0ELb1ELb1ELb0EE3mmaINS_16FlashAttnFwdSm90ISE_NS_21CollectiveEpilogueFwdINS2_IJS6_NS3_ILi256EEES7_EEES5_SB_SD_Li256ELb0ELb1ELb1ELb0EEENS_19SingleTileSchedulerILb0ELb1ELb1ELi128EEEE13SharedStorageENS1_6TensorINS1_11ArrayEngineIfLm128EEENS1_6LayoutINS2_IJNS2_IJNS3_ILi2EEEST_NS3_ILi32EEEEEES4_S4_EEENS2_IJNS2_IJS4_ST_NS3_ILi4EEEEEENS3_ILi0EEESZ_EEEEEEENS_7SoftmaxILi2ELi0EEEEEbRKNSE_6ParamsENSA_13PipelineAsyncILi2EEES19_RNSA_13PipelineStateILj2EEERT0_RT1_iRiRKNS_16SeqlenInfoQKNewKILb0ELb0EEENS2_IJiiiiEEERT_ENKUliT_T0_T1_E_clIZSF_ISO_S12_S14_EbS17_S19_S19_S1C_S1E_S1G_iS1H_S1L_S1M_S1O_EUlRS1P_iE1_NS3_ILb0EEENS3_ILb1EEEEEDaiS1P_S1Q_S1R_,(.L_x_6563 - $_ZN7cutlass13device_kernelIN5flash11enable_sm90INS1_16FlashAttnFwdSm90INS1_25CollectiveMainloopFwdSm90ILi2EN4cute5tupleIJNS5_1CILi1EEES8_S8_EEENS6_IJNS7_ILi128EEENS7_ILi96EEENS7_ILi64EEEEEELi256ENS_10bfloat16_tEfNS_4arch4Sm90ELb0ELb1ELb1ELb0ELb1ELb0ELb1ELb1ELb0ELb1ELb1ELb0EEENS1_21CollectiveEpilogueFwdINS6_IJSA_NS7_ILi256EEESB_EEES9_SE_SG_Li256ELb0ELb1ELb1ELb0EEENS1_19SingleTileSchedulerILb0ELb1ELb1ELi128EEEEEEEEEvNT_6ParamsE$_ZZN5flash25CollectiveMainloopFwdSm90ILi2EN4cute5tupleIJNS1_1CILi1EEES4_S4_EEENS2_IJNS3_ILi128EEENS3_ILi96EEENS3_ILi64EEEEEELi256EN7cutlass10bfloat16_tEfNSA_4arch4Sm90ELb0ELb1ELb1ELb0ELb1ELb0ELb1ELb1ELb0ELb1ELb1ELb0EE3mmaINS_16FlashAttnFwdSm90ISE_NS_21CollectiveEpilogueFwdINS2_IJS6_NS3_ILi256EEES7_EEES5_SB_SD_Li256ELb0ELb1ELb1ELb0EEENS_19SingleTileSchedulerILb0ELb1ELb1ELi128EEEE13SharedStorageENS1_6TensorINS1_11ArrayEngineIfLm128EEENS1_6LayoutINS2_IJNS2_IJNS3_ILi2EEEST_NS3_ILi32EEEEEES4_S4_EEENS2_IJNS2_IJS4_ST_NS3_ILi4EEEEEENS3_ILi0EEESZ_EEEEEEENS_7SoftmaxILi2ELi0EEEEEbRKNSE_6ParamsENSA_13PipelineAsyncILi2EEES19_RNSA_13PipelineStateILj2EEERT0_RT1_iRiRKNS_16SeqlenInfoQKNewKILb0ELb0EEENS2_IJiiiiEEERT_ENKUliT_T0_T1_E_clIZSF_ISO_S12_S14_EbS17_S19_S19_S1C_S1E_S1G_iS1H_S1L_S1M_S1O_EUlRS1P_iE1_NS3_ILb0EEENS3_ILb1EEEEEDaiS1P_S1Q_S1R_)
$_ZN7cutlass13device_kernelIN5flash11enable_sm90INS1_16FlashAttnFwdSm90INS1_25CollectiveMainloopFwdSm90ILi2EN4cute5tupleIJNS5_1CILi1EEES8_S8_EEENS6_IJNS7_ILi128EEENS7_ILi96EEENS7_ILi64EEEEEELi256ENS_10bfloat16_tEfNS_4arch4Sm90ELb0ELb1ELb1ELb0ELb1ELb0ELb1ELb1ELb0ELb1ELb1ELb0EEENS1_21CollectiveEpilogueFwdINS6_IJSA_NS7_ILi256EEESB_EEES9_SE_SG_Li256ELb0ELb1ELb1ELb0EEENS1_19SingleTileSchedulerILb0ELb1ELb1ELi128EEEEEEEEEvNT_6ParamsE$_ZZN5flash25CollectiveMainloopFwdSm90ILi2EN4cute5tupleIJNS1_1CILi1EEES4_S4_EEENS2_IJNS3_ILi128EEENS3_ILi96EEENS3_ILi64EEEEEELi256EN7cutlass10bfloat16_tEfNSA_4arch4Sm90ELb0ELb1ELb1ELb0ELb1ELb0ELb1ELb1ELb0ELb1ELb1ELb0EE3mmaINS_16FlashAttnFwdSm90ISE_NS_21CollectiveEpilogueFwdINS2_IJS6_NS3_ILi256EEES7_EEES5_SB_SD_Li256ELb0ELb1ELb1ELb0EEENS_19SingleTileSchedulerILb0ELb1ELb1ELi128EEEE13SharedStorageENS1_6TensorINS1_11ArrayEngineIfLm128EEENS1_6LayoutINS2_IJNS2_IJNS3_ILi2EEEST_NS3_ILi32EEEEEES4_S4_EEENS2_IJNS2_IJS4_ST_NS3_ILi4EEEEEENS3_ILi0EEESZ_EEEEEEENS_7SoftmaxILi2ELi0EEEEEbRKNSE_6ParamsENSA_13PipelineAsyncILi2EEES19_RNSA_13PipelineStateILj2EEERT0_RT1_iRiRKNS_16SeqlenInfoQKNewKILb0ELb0EEENS2_IJiiiiEEERT_ENKUliT_T0_T1_E_clIZSF_ISO_S12_S14_EbS17_S19_S19_S1C_S1E_S1G_iS1H_S1L_S1M_S1O_EUlRS1P_iE1_NS3_ILb0EEENS3_ILb1EEEEEDaiS1P_S1Q_S1R_:
[----:B------:R-:W-:Y:S05]  /*3b740*/  YIELD ;  /* 0x0000000000007946 */ /* 0x000fea0003800000 */
[----:B------:R-:W-:Y:S02]  /*3b750*/  ULDC UR4, c[0x0][0x20] ;  /* 0x0000080000047ab9 */ /* 0x000fe40000000800 */
[----:B------:R-:W-:-:S05]  /*3b760*/  VIADD R158, R157, -UR4 ;  /* 0x800000049d9e7c36 */ /* 0x000fca0008000000 */
[----:B------:R-:W2:Y:S01]  /*3b770*/  LDL.64 R2, [R158] ;  /* 0x000000009e027983 */ /* 0x000ea20000100a00 */
[----:B------:R-:W0:Y:S02]  /*3b780*/  LDC.64 R4, c[0x0][0x208] ;  /* 0x00008200ff047b82 */ /* 0x000e240000000a00 */
[----:B0-----:R-:W-:Y:S02]  /*3b790*/  R2UR UR4, R4 ;  /* 0x00000000040472ca */ /* 0x001fe400000e0000 */
[----:B------:R-:W-:-:S13]  /*3b7a0*/  R2UR UR5, R5 ;  /* 0x00000000050572ca */ /* 0x000fda00000e0000 */
[----:B--2---:R-:W2:Y:S01]  /*3b7b0*/  LD.E R0, desc[UR4][R2.64] ;  /* 0x0000000402007980 */ /* 0x004ea2000c101900 */
[----:B------:R-:W-:Y:S02]  /*3b7c0*/  R2UR UR4, R4 ;  /* 0x00000000040472ca */ /* 0x000fe400000e0000 */
[----:B------:R-:W-:Y:S01]  /*3b7d0*/  R2UR UR5, R5 ;  /* 0x00000000050572ca */ /* 0x000fe200000e0000 */
[----:B--2---:R-:W-:-:S12]  /*3b7e0*/  VIADD R11, R0, 0x1 ;  /* 0x00000001000b7836 */ /* 0x004fd80000000000 */
[----:B------:R-:W2:Y:S01]  /*3b7f0*/  LD.E R0, desc[UR4][R2.64+0x8] ;  /* 0x0000080402007980 */ /* 0x000ea2000c101900 */
[----:B------:R-:W-:-:S13]  /*3b800*/  ISETP.NE.AND P0, PT, R11, 0x2, PT ;  /* 0x000000020b00780c */ /* 0x000fda0003f05270 */
[----:B------:R-:W-:Y:S02]  /*3b810*/  @!P0 R2UR UR6, R4 ;  /* 0x00000000040682ca */ /* 0x000fe400000e0000 */
[----:B------:R-:W-:-:S13]  /*3b820*/  @!P0 R2UR UR7, R5 ;  /* 0x00000000050782ca */ /* 0x000fda00000e0000 */
[----:B------:R-:W3:Y:S01]  /*3b830*/  @!P0 LD.E R6, desc[UR6][R2.64+0x4] ;  /* 0x0000040602068980 */ /* 0x000ee2000c101900 */
[C---:B------:R-:W-:Y:S02]  /*3b840*/  R2UR UR4, R4.reuse ;  /* 0x00000000040472ca */ /* 0x040fe400000e0000 */
[C---:B------:R-:W-:Y:S02]  /*3b850*/  R2UR UR5, R5.reuse ;  /* 0x00000000050572ca */ /* 0x040fe400000e0000 */
[C---:B------:R-:W-:Y:S02]  /*3b860*/  R2UR UR6, R4.reuse ;  /* 0x00000000040672ca */ /* 0x040fe400000e0000 */
[C---:B------:R-:W-:Y:S02]  /*3b870*/  R2UR UR7, R5.reuse ;  /* 0x00000000050772ca */ /* 0x040fe400000e0000 */
[----:B------:R-:W-:Y:S02]  /*3b880*/  @!P0 R2UR UR8, R4 ;  /* 0x00000000040882ca */ /* 0x000fe400000e0000 */
[----:B------:R-:W-:-:S02]  /*3b890*/  @!P0 R2UR UR9, R5 ;  /* 0x00000000050982ca */ /* 0x000fc400000e0000 */
[----:B------:R-:W-:Y:S02]  /*3b8a0*/  @!P0 R2UR UR10, R4 ;  /* 0x00000000040a82ca */ /* 0x000fe400000e0000 */
[----:B------:R-:W-:Y:S01]  /*3b8b0*/  @!P0 R2UR UR11, R5 ;  /* 0x00000000050b82ca */ /* 0x000fe200000e0000 */
[----:B------:R-:W-:Y:S08]  /*3b8c0*/  ST.E desc[UR4][R2.64], R11 ;  /* 0x0000000b02007985 */ /* 0x000ff0000c101904 */
[----:B------:R-:W-:Y:S01]  /*3b8d0*/  @!P0 ST.E desc[UR8][R2.64], RZ ;  /* 0x000000ff02008985 */ /* 0x000fe2000c101908 */
[----:B--2---:R-:W-:-:S05]  /*3b8e0*/  VIADD R13, R0, 0x1 ;  /* 0x00000001000d7836 */ /* 0x004fca0000000000 */
[----:B------:R-:W-:Y:S01]  /*3b8f0*/  ST.E desc[UR6][R2.64+0x8], R13 ;  /* 0x0000080d02007985 */ /* 0x000fe2000c101906 */
[----:B---3--:R-:W-:-:S05]  /*3b900*/  @!P0 LOP3.LUT R15, R6, 0x1, RZ, 0x3c, !PT ;  /* 0x00000001060f8812 */ /* 0x008fca00078e3cff */
[----:B------:R0:W-:Y:S04]  /*3b910*/  @!P0 ST.E desc[UR10][R2.64+0x4], R15 ;  /* 0x0000040f02008985 */ /* 0x0001e8000c10190a */
[----:B------:R-:W2:Y:S01]  /*3b920*/  LDL.64 R8, [R158+0x18] ;  /* 0x000018009e087983 */ /* 0x000ea20000100a00 */
[----:B------:R-:W-:Y:S02]  /*3b930*/  R2UR UR4, R4 ;  /* 0x00000000040472ca */ /* 0x000fe400000e0000 */
[----:B------:R-:W-:Y:S01]  /*3b940*/  R2UR UR5, R5 ;  /* 0x00000000050572ca */ /* 0x000fe200000e0000 */
[----:B------:R-:W3:-:S12]  /*3b950*/  LDL.64 R6, [R158] ;  /* 0x000000009e067983 */ /* 0x000ed80000100a00 */
[----:B--2---:R-:W2:Y:S01]  /*3b960*/  LD.E R10, desc[UR4][R8.64] ;  /* 0x00000004080a7980 */ /* 0x004ea2000c101900 */
[C---:B------:R-:W-:Y:S02]  /*3b970*/  R2UR UR4, R4.reuse ;  /* 0x00000000040472ca */ /* 0x040fe400000e0000 */
[C---:B------:R-:W-:Y:S02]  /*3b980*/  R2UR UR5, R5.reuse ;  /* 0x00000000050572ca */ /* 0x040fe400000e0000 */
[----:B------:R-:W-:Y:S02]  /*3b990*/  R2UR UR6, R4 ;  /* 0x00000000040672ca */ /* 0x000fe400000e0000 */
[----:B------:R-:W-:Y:S01]  /*3b9a0*/  R2UR UR7, R5 ;  /* 0x00000000050772ca */ /* 0x000fe200000e0000 */
[----:B------:R-:W-:Y:S01]  /*3b9b0*/  BSSY B2, `(.L_x_2458) ;  /* 0x0000009000027945 */ /* 0x000fe20003800000 */
[----:B0-----:R-:W-:Y:S02]  /*3b9c0*/  IMAD.MOV.U32 R2, RZ, RZ, R23 ;  /* 0x000000ffff027224 */ /* 0x001fe400078e0017 */
[----:B------:R-:W-:-:S05]  /*3b9d0*/  IMAD.MOV.U32 R3, RZ, RZ, R22 ;  /* 0x000000ffff037224 */ /* 0x000fca00078e0016 */
[----:B---3--:R0:W5:Y:S04]  /*3b9e0*/  LD.E R0, desc[UR4][R6.64] ;  /* 0x0000000406007980 */ /* 0x008168000c101900 */
[----:B------:R0:W5:Y:S01]  /*3b9f0*/  LD.E R12, desc[UR6][R6.64+0x4] ;  /* 0x00000406060c7980 */ /* 0x000162000c101900 */
[----:B--2---:R-:W-:-:S04]  /*3ba00*/  LOP3.LUT R10, R10, 0x1, RZ, 0xfc, !PT ;  /* 0x000000010a0a7812 */ /* 0x004fc800078efcff */
[----:B------:R-:W-:-:S13]  /*3ba10*/  ISETP.NE.AND P0, PT, R10, 0x3, PT ;  /* 0x000000030a00780c */ /* 0x000fda0003f05270 */
[----:B0-----:R-:W-:Y:S05]  /*3ba20*/  @!P0 BRA `(.L_x_2459) ;  /* 0x0000000000048947 */ /* 0x001fea0003800000 */
[----:B------:R-:W-:Y:S01]  /*3ba30*/  BPT.TRAP 0x1 ;  /* 0x000000040000795c */ /* 0x000fe20000300000 */
.L_x_2459:
[----:B------:R-:W-:Y:S05]  /*3ba40*/  BSYNC B2 ;  /* 0x0000000000027941 */ /* 0x000fea0003800000 */
.L_x_2458:
[----:B------:R-:W-:Y:S02]  /*3ba50*/  R2UR UR4, R4 ;  /* 0x00000000040472ca */ /* 0x000fe400000e0000 */
[----:B------:R-:W-:-:S13]  /*3ba60*/  R2UR UR5, R5 ;  /* 0x00000000050572ca */ /* 0x000fda00000e0000 */
[----:B------:R-:W2:Y:S01]  /*3ba70*/  LD.E.64 R10, desc[UR4][R8.64+0x18] ;  /* 0x00001804080a7980 */ /* 0x000ea2000c101b00 */
[----:B-----5:R-:W-:Y:S02]  /*3ba80*/  SHF.L.U32 R13, R12, 0x1f, RZ ;  /* 0x0000001f0c0d7819 */ /* 0x020fe400000006ff */
[----:B--2---:R-:W-:-:S05]  /*3ba90*/  MOV R11, R10 ;  /* 0x0000000a000b7202 */ /* 0x004fca0000000f00 */
[----:B------:R-:W-:-:S04]  /*3baa0*/  IMAD R0, R0, 0x8, R11 ;  /* 0x0000000800007824 */ /* 0x000fc800078e020b */
[----:B------:R0:W1:Y:S01]  /*3bab0*/  SYNCS.PHASECHK.TRANS64.TRYWAIT P0, [R0+URZ], R13 ;  /* 0x0000000d000075a7 */ /* 0x000062000800017f */
[----:B------:R-:W2:Y:S01]  /*3bac0*/  LD.E R12, desc[UR4][R8.64] ;  /* 0x00000004080c7980 */ /* 0x000ea2000c101900 */
[----:B------:R-:W-:Y:S02]  /*3bad0*/  R2UR UR6, R4 ;  /* 0x00000000040672ca */ /* 0x000fe400000e0000 */
[----:B------:R-:W-:Y:S01]  /*3bae0*/  R2UR UR7, R5 ;  /* 0x00000000050772ca */ /* 0x000fe200000e0000 */
[----:B------:R0:W5:Y:S01]  /*3baf0*/  LD.E R10, desc[UR4][R6.64] ;  /* 0x00000004060a7980 */ /* 0x000162000c101900 */
[----:B------:R-:W-:Y:S11]  /*3bb00*/  BSSY B2, `(.L_x_2460) ;  /* 0x0000006000027945 */ /* 0x000ff60003800000 */
[----:B------:R0:W5:Y:S01]  /*3bb10*/  LD.E R11, desc[UR6][R6.64+0x4] ;  /* 0x00000406060b7980 */ /* 0x000162000c101900 */
[----:B--2---:R-:W-:-:S04]  /*3bb20*/  LOP3.LUT R12, R12, 0x1, RZ, 0xfc, !PT ;  /* 0x000000010c0c7812 */ /* 0x004fc800078efcff */
[----:B------:R-:W-:-:S13]  /*3bb30*/  ISETP.NE.AND P1, PT, R12, 0x3, PT ;  /* 0x000000030c00780c */ /* 0x000fda0003f25270 */
[----:B01----:R-:W-:Y:S05]  /*3bb40*/  @!P1 BRA `(.L_x_2461) ;  /* 0x0000000000049947 */ /* 0x003fea0003800000 */
[----:B------:R-:W-:Y:S01]  /*3bb50*/  BPT.TRAP 0x1 ;  /* 0x000000040000795c */ /* 0x000fe20000300000 */
.L_x_2461:
[----:B------:R-:W-:Y:S05]  /*3bb60*/  BSYNC B2 ;  /* 0x0000000000027941 */ /* 0x000fea0003800000 */
.L_x_2460:
[----:B------:R-:W-:Y:S04]  /*3bb70*/  BSSY B2, `(.L_x_2462) ;  /* 0x000000a000027945 */ /* 0x000fe80003800000 */
[----:B------:R-:W-:Y:S05]  /*3bb80*/  @P0 BRA `(.L_x_2463) ;  /* 0x0000000000200947 */ /* 0x000fea0003800000 */
[----:B------:R-:W-:Y:S02]  /*3bb90*/  R2UR UR4, R4 ;  /* 0x00000000040472ca */ /* 0x000fe400000e0000 */
[----:B------:R-:W-:-:S13]  /*3bba0*/  R2UR UR5, R5 ;  /* 0x00000000050572ca */ /* 0x000fda00000e0000 */
[----:B------:R-:W2:Y:S01]  /*3bbb0*/  LD.E.64 R8, desc[UR4][R8.64+0x18] ;  /* 0x0000180408087980 */ /* 0x000ea2000c101b00 */
[----:B-----5:R-:W-:Y:S02]  /*3bbc0*/  SHF.L.U32 R11, R11, 0x1f, RZ ;  /* 0x0000001f0b0b7819 */ /* 0x020fe400000006ff */
[----:B--2---:R-:W-:-:S05]  /*3bbd0*/  MOV R7, R8 ;  /* 0x0000000800077202 */ /* 0x004fca0000000f00 */
[----:B------:R-:W-:-:S04]  /*3bbe0*/  IMAD R10, R10, 0x8, R7 ;  /* 0x000000080a0a7824 */ /* 0x000fc800078e0207 */
[----:B------:R-:W0:Y:S02]  /*3bbf0*/  SYNCS.PHASECHK.TRANS64.TRYWAIT P0, [R10+URZ], R11 ;  /* 0x0000000b0a0075a7 */ /* 0x000e24000800017f */
[----:B0-----:R-:W-:Y:S05]  /*3bc00*/  @!P0 BRA `(.L_x_2464) ;  /* 0x000001b400d08947 */ /* 0x001fea0003800000 */
.L_x_2463:
[----:B------:R-:W-:Y:S05]  /*3bc10*/  BSYNC B2 ;  /* 0x0000000000027941 */ /* 0x000fea0003800000 */
.L_x_2462:
[----:B0----5:R-:W2:Y:S04]  /*3bc20*/  LDL.64 R10, [R158] ;  /* 0x000000009e0a7983 */ /* 0x021ea80000100a00 */
[----:B------:R-:W3:Y:S01]  /*3bc30*/  LDL.64 R8, [R158+0x28] ;  /* 0x000028009e087983 */ /* 0x000ee20000100a00 */
[C---:B------:R-:W-:Y:S02]  /*3bc40*/  R2UR UR6, R4.reuse ;  /* 0x00000000040672ca */ /* 0x040fe400000e0000 */
[C---:B------:R-:W-:Y:S01]  /*3bc50*/  R2UR UR7, R5.reuse ;  /* 0x00000000050772ca */ /* 0x040fe200000e0000 */
[----:B------:R-:W4:Y:S01]  /*3bc60*/  LDL.64 R6, [R158+0x20] ;  /* 0x000020009e067983 */ /* 0x000f220000100a00 */
[C---:B------:R-:W-:Y:S02]  /*3bc70*/  R2UR UR4, R4.reuse ;  /* 0x00000000040472ca */ /* 0x040fe400000e0000 */
[----:B------:R-:W-:Y:S01]  /*3bc80*/  R2UR UR5, R5 ;  /* 0x00000000050572ca */ /* 0x000fe200000e0000 */
[----:B------:R-:W4:Y:S08]  /*3bc90*/  LDL.64 R12, [R158+0x8] ;  /* 0x000008009e0c7983 */ /* 0x000f300000100a00 */
[----:B--2---:R-:W2:Y:S04]  /*3bca0*/  LD.E R11, desc[UR6][R10.64] ;  /* 0x000000060a0b7980 */ /* 0x004ea8000c101900 */
[----:B---3--:R-:W2:Y:S01]  /*3bcb0*/  LD.E.64 R14, desc[UR4][R8.64] ;  /* 0x00000004080e7980 */ /* 0x008ea2000c101b00 */
[----:B------:R-:W-:Y:S05]  /*3bcc0*/  WARPSYNC.ALL ;  /* 0x0000000000007948 */ /* 0x000fea0003800000 */
[----:B------:R-:W-:-:S02]  /*3bcd0*/  R2UR UR4, R4 ;  /* 0x00000000040472ca */ /* 0x000fc400000e0000 */
[C---:B------:R-:W-:Y:S02]  /*3bce0*/  R2UR UR5, R5.reuse ;  /* 0x00000000050572ca */ /* 0x040fe400000e0000 */
[----:B------:R-:W-:Y:S02]  /*3bcf0*/  R2UR UR6, R4 ;  /* 0x00000000040672ca */ /* 0x000fe400000e0000 */
[----:B------:R-:W-:-:S09]  /*3bd00*/  R2UR UR7, R5 ;  /* 0x00000000050772ca */ /* 0x000fd200000e0000 */
[----:B----4-:R0:W-:Y:S04]  /*3bd10*/  ST.E desc[UR4][R12.64], RZ ;  /* 0x000000ff0c007985 */ /* 0x0101e8000c101904 */
[----:B------:R-:W3:Y:S01]  /*3bd20*/  LD.E.64 R8, desc[UR6][R6.64] ;  /* 0x0000000606087980 */ /* 0x000ee2000c101b00 */
[----:B--2---:R-:W-:Y:S01]  /*3bd30*/  IMAD R10, R11, 0x300, R14 ;  /* 0x000003000b0a7824 */ /* 0x004fe200078e020e */
[----:B------:R-:W-:Y:S01]  /*3bd40*/  WARPGROUP.ARRIVE ;  /* 0x00000000000079c5 */ /* 0x000fe20000000000 */
[----:B------:R-:W-:Y:S01]  /*3bd50*/  IMAD.MOV.U32 R11, RZ, RZ, R15 ;  /* 0x000000ffff0b7224 */ /* 0x000fe200078e000f */
[----:B------:R-:W-:Y:S01]  /*3bd60*/  R2UR UR8, R4 ;  /* 0x00000000040872ca */ /* 0x000fe200000e0000 */
[----:B------:R-:W-:Y:S01]  /*3bd70*/  IMAD.MOV.U32 R191, RZ, RZ, 0x1 ;  /* 0x00000001ffbf7424 */ /* 0x000fe200078e00ff */
[----:B------:R-:W-:-:S02]  /*3bd80*/  R2UR UR6, R10 ;  /* 0x000000000a0672ca */ /* 0x000fc400000e0000 */
[----:B------:R-:W-:Y:S02]  /*3bd90*/  R2UR UR7, R11 ;  /* 0x000000000b0772ca */ /* 0x000fe400000e0000 */
[C---:B------:R-:W-:Y:S02]  /*3bda0*/  R2UR UR9, R5.reuse ;  /* 0x00000000050972ca */ /* 0x040fe400000e0000 */
[----:B------:R-:W-:Y:S02]  /*3bdb0*/  R2UR UR10, R4 ;  /* 0x00000000040a72ca */ /* 0x000fe400000e0000 */
[----:B------:R-:W-:Y:S02]  /*3bdc0*/  R2UR UR11, R5 ;  /* 0x00000000050b72ca */ /* 0x000fe400000e0000 */
[----:B---3--:R-:W-:Y:S02]  /*3bdd0*/  R2UR UR4, R8 ;  /* 0x00000000080472ca */ /* 0x008fe400000e0000 */
[----:B------:R-:W-:-:S13]  /*3bde0*/  R2UR UR5, R9 ;  /* 0x00000000090572ca */ /* 0x000fda00000e0000 */
[----:B------:R-:W-:Y:S03]  /*3bdf0*/  HGMMA.64x96x16.F32.BF16 R24, gdesc[UR4], RZ, !UPT, gsb0 ;  /* 0x01600000041879f0 */ /* 0x000fe6000c0018ff */
[----:B------:R-:W-:Y:S02]  /*3be00*/  WARPGROUP.DEPBAR.LE gsb0, 0x0 ;  /* 0x00008000000079c5 */ /* 0x000fe40000010000 */
[----:B------:R0:W-:Y:S04]  /*3be10*/  ST.E desc[UR8][R12.64], R191 ;  /* 0x000000bf0c007985 */ /* 0x0001e8000c101908 */
[----:B------:R-:W2:Y:S01]  /*3be20*/  LD.E.64 R8, desc[UR10][R6.64] ;  /* 0x0000000a06087980 */ /* 0x000ea2000c101b00 */
[----:B------:R-:W-:Y:S01]  /*3be30*/  VIADD R14, R10, 0x2 ;  /* 0x000000020a0e7836 */ /* 0x000fe20000000000 */
[----:B------:R-:W-:Y:S01]  /*3be40*/  R2UR UR7, R15 ;  /* 0x000000000f0772ca */ /* 0x000fe200000e0000 */
[----:B------:R-:W-:Y:S01]  /*3be50*/  WARPGROUP.ARRIVE ;  /* 0x00000000000079c5 */ /* 0x000fe20000000000 */
[----:B------:R-:W-:-:S02]  /*3be60*/  R2UR UR8, R4 ;  /* 0x00000000040872ca */ /* 0x000fc400000e0000 */
[----:B------:R-:W-:Y:S02]  /*3be70*/  R2UR UR6, R14 ;  /* 0x000000000e0672ca */ /* 0x000fe400000e0000 */
[C---:B------:R-:W-:Y:S02]  /*3be80*/  R2UR UR9, R5.reuse ;  /* 0x00000000050972ca */ /* 0x040fe400000e0000 */
[----:B------:R-:W-:Y:S02]  /*3be90*/  R2UR UR10, R4 ;  /* 0x00000000040a72ca */ /* 0x000fe400000e0000 */
[----:B------:R-:W-:Y:S01]  /*3bea0*/  R2UR UR11, R5 ;  /* 0x00000000050b72ca */ /* 0x000fe200000e0000 */
[----:B--2---:R-:W-:Y:S01]  /*3beb0*/  VIADD R8, R8, 0x2 ;  /* 0x0000000208087836 */ /* 0x004fe20000000000 */
[----:B------:R-:W-:-:S04]  /*3bec0*/  R2UR UR5, R9 ;  /* 0x00000000090572ca */ /* 0x000fc800000e0000 */
[----:B------:R-:W-:-:S13]  /*3bed0*/  R2UR UR4, R8 ;  /* 0x00000000080472ca */ /* 0x000fda00000e0000 */
[----:B------:R-:W-:Y:S03]  /*3bee0*/  HGMMA.64x96x16.F32.BF16 R24, gdesc[UR4], R24, gsb0 ;  /* 0x01600000041879f0 */ /* 0x000fe60008001818 */
        /* <DEDUP_REMOVED lines=19> */
[----:B------:R-:W-:Y:S01]  /*3c020*/  WARPGROUP.ARRIVE ;  /* 0x00000000000079c5 */ /* 0x000fe20000000000 */
[----:B------:R-:W-:Y:S01]  /*3c030*/  IMAD.MOV.U32 R11, RZ, RZ, R15 ;  /* 0x000000ffff0b7224 */ /* 0x000fe200078e000f */
[----:B------:R-:W-:-:S02]  /*3c040*/  R2UR UR8, R4 ;  /* 0x00000000040872ca */ /* 0x000fc400000e0000 */
[----:B------:R-:W-:Y:S02]  /*3c050*/  R2UR UR6, R10 ;  /* 0x000000000a0672ca */ /* 0x000fe400000e0000 */
        /* <DEDUP_REMOVED lines=8> */
[----:B------:R-:W2:Y:S01]  /*3c0e0*/  LDL.64 R8, [R158+0x40] ;  /* 0x000040009e087983 */ /* 0x000ea20000100a00 */
[----:B------:R-:W-:-:S02]  /*3c0f0*/  R2UR UR4, R4 ;  /* 0x00000000040472ca */ /* 0x000fc400000e0000 */
[----:B------:R-:W-:Y:S01]  /*3c100*/  R2UR UR5, R5 ;  /* 0x00000000050572ca */ /* 0x000fe200000e0000 */
[----:B------:R-:W3:-:S12]  /*3c110*/  LDL.64 R6, [R158] ;  /* 0x000000009e067983 */ /* 0x000ed80000100a00 */
[----:B--2---:R-:W2:Y:S01]  /*3c120*/  LD.E R10, desc[UR4][R8.64] ;  /* 0x00000004080a7980 */ /* 0x004ea2000c101900 */
[C---:B------:R-:W-:Y:S02]  /*3c130*/  R2UR UR4, R4.reuse ;  /* 0x00000000040472ca */ /* 0x040fe400000e0000 */
[C---:B------:R-:W-:Y:S02]  /*3c140*/  R2UR UR5, R5.reuse ;  /* 0x00000000050572ca */ /* 0x040fe400000e0000 */
[----:B------:R-:W-:Y:S02]  /*3c150*/  R2UR UR6, R4 ;  /* 0x00000000040672ca */ /* 0x000fe400000e0000 */
[----:B------:R-:W-:Y:S01]  /*3c160*/  R2UR UR7, R5 ;  /* 0x00000000050772ca */ /* 0x000fe200000e0000 */
[----:B------:R-:W-:Y:S08]  /*3c170*/  BSSY B2, `(.L_x_2465) ;  /* 0x0000007000027945 */ /* 0x000ff00003800000 */
[----:B---3--:R0:W5:Y:S04]  /*3c180*/  LD.E R0, desc[UR4][R6.64] ;  /* 0x0000000406007980 */ /* 0x008168000c101900 */
[----:B------:R0:W5:Y:S01]  /*3c190*/  LD.E R14, desc[UR6][R6.64+0x4] ;  /* 0x00000406060e7980 */ /* 0x000162000c101900 */
[----:B--2---:R-:W-:-:S04]  /*3c1a0*/  LOP3.LUT R10, R10, 0x1, RZ, 0xfc, !PT ;  /* 0x000000010a0a7812 */ /* 0x004fc800078efcff */
[----:B------:R-:W-:-:S13]  /*3c1b0*/  ISETP.NE.AND P0, PT, R10, 0x3, PT ;  /* 0x000000030a00780c */ /* 0x000fda0003f05270 */
[----:B0-----:R-:W-:Y:S05]  /*3c1c0*/  @!P0 BRA `(.L_x_2466) ;  /* 0x0000000000048947 */ /* 0x001fea0003800000 */
[----:B------:R-:W-:Y:S01]  /*3c1d0*/  BPT.TRAP 0x1 ;  /* 0x000000040000795c */ /* 0x000fe20000300000 */
.L_x_2466:
[----:B------:R-:W-:Y:S05]  /*3c1e0*/  BSYNC B2 ;  /* 0x0000000000027941 */ /* 0x000fea0003800000 */
.L_x_2465:
        /* <DEDUP_REMOVED lines=17> */
.L_x_2468:
[----:B------:R-:W-:Y:S05]  /*3c300*/  BSYNC B2 ;  /* 0x0000000000027941 */ /* 0x000fea0003800000 */
.L_x_2467:
        /* <DEDUP_REMOVED lines=10> */
.L_x_2470:
[----:B------:R-:W-:Y:S05]  /*3c3b0*/  BSYNC B2 ;  /* 0x0000000000027941 */ /* 0x000fea0003800000 */
.L_x_2469:
[----:B------:R-:W2:Y:S04]  /*3c3c0*/  LDL.64 R12, [R158] ;  /* 0x000000009e0c7983 */ /* 0x000ea80000100a00 */
[----:B0----5:R-:W3:Y:S04]  /*3c3d0*/  LDL.64 R10, [R158+0x58] ;  /* 0x000058009e0a7983 */ /* 0x021ee80000100a00 */
[----:B------:R-:W4:Y:S04]  /*3c3e0*/  LDL.64 R6, [R158+0x48] ;  /* 0x000048009e067983 */ /* 0x000f280000100a00 */
[----:B------:R-:W4:Y:S01]  /*3c3f0*/  LDL.64 R8, [R158+0x50] ;  /* 0x000050009e087983 */ /* 0x000f220000100a00 */
[----:B------:R-:W-:-:S02]  /*3c400*/  R2UR UR6, R4 ;  /* 0x00000000040672ca */ /* 0x000fc400000e0000 */
[C---:B------:R-:W-:Y:S02]  /*3c410*/  R2UR UR7, R5.reuse ;  /* 0x00000000050772ca */ /* 0x040fe400000e0000 */
[----:B------:R-:W-:Y:S02]  /*3c420*/  R2UR UR4, R4 ;  /* 0x00000000040472ca */ /* 0x000fe400000e0000 */
[----:B------:R-:W-:-:S09]  /*3c430*/  R2UR UR5, R5 ;  /* 0x00000000050572ca */ /* 0x000fd200000e0000 */
[----:B--2---:R-:W2:Y:S04]  /*3c440*/  LD.E R21, desc[UR6][R12.64] ;  /* 0x000000060c157980 */ /* 0x004ea8000c101900 */
[----:B---3--:R-:W2:Y:S01]  /*3c450*/  LD.E.64 R12, desc[UR4][R10.64] ;  /* 0x000000040a0c7980 */ /* 0x008ea2000c101b00 */
[----:B------:R-:W-:Y:S05]  /*3c460*/  WARPSYNC.ALL ;  /* 0x0000000000007948 */ /* 0x000fea0003800000 */
[----:B------:R-:W-:-:S02]  /*3c470*/  R2UR UR6, R4 ;  /* 0x00000000040672ca */ /* 0x000fc400000e0000 */
[C---:B------:R-:W-:Y:S02]  /*3c480*/  R2UR UR7, R5.reuse ;  /* 0x00000000050772ca */ /* 0x040fe400000e0000 */
[----:B------:R-:W-:Y:S02]  /*3c490*/  R2UR UR4, R4 ;  /* 0x00000000040472ca */ /* 0x000fe400000e0000 */
[----:B------:R-:W-:-:S09]  /*3c4a0*/  R2UR UR5, R5 ;  /* 0x00000000050572ca */ /* 0x000fd200000e0000 */
[----:B----4-:R-:W3:Y:S04]  /*3c4b0*/  LD.E R0, desc[UR6][R6.64] ;  /* 0x0000000606007980 */ /* 0x010ee8000c101900 */
[----:B------:R-:W4:Y:S01]  /*3c4c0*/  LD.E.64 R14, desc[UR4][R8.64] ;  /* 0x00000004080e7980 */ /* 0x000f22000c101b00 */
[----:B------:R-:W-:Y:S01]  /*3c4d0*/  WARPGROUP.ARRIVE ;  /* 0x00000000000079c5 */ /* 0x000fe20000000000 */
[C---:B------:R-:W-:Y:S02]  /*3c4e0*/  R2UR UR8, R4.reuse ;  /* 0x00000000040872ca */ /* 0x040fe400000e0000 */
[----:B------:R-:W-:Y:S02]  /*3c4f0*/  R2UR UR9, R5 ;  /* 0x00000000050972ca */ /* 0x000fe400000e0000 */
[----:B------:R-:W-:-:S02]  /*3c500*/  R2UR UR10, R4 ;  /* 0x00000000040a72ca */ /* 0x000fc400000e0000 */
[----:B------:R-:W-:Y:S01]  /*3c510*/  R2UR UR11, R5 ;  /* 0x00000000050b72ca */ /* 0x000fe200000e0000 */
[----:B--2---:R-:W-:Y:S02]  /*3c520*/  IMAD R20, R21, 0xc00, R12 ;  /* 0x00000c0015147824 */ /* 0x004fe400078e020c */
[----:B------:R-:W-:-:S03]  /*3c530*/  IMAD.MOV.U32 R21, RZ, RZ, R13 ;  /* 0x000000ffff157224 */ /* 0x000fc600078e000d */
[----:B------:R-:W-:Y:S02]  /*3c540*/  R2UR UR6, R20 ;  /* 0x00000000140672ca */ /* 0x000fe400000e0000 */
[----:B------:R-:W-:Y:S02]  /*3c550*/  R2UR UR7, R21 ;  /* 0x00000000150772ca */ /* 0x000fe400000e0000 */
[----:B---3--:R-:W-:Y:S02]  /*3c560*/  ISETP.NE.U32.AND P0, PT, R0, RZ, PT ;  /* 0x000000ff0000720c */ /* 0x008fe40003f05070 */
[----:B----4-:R-:W-:Y:S02]  /*3c570*/  R2UR UR4, R14 ;  /* 0x000000000e0472ca */ /* 0x010fe400000e0000 */
[----:B------:R-:W-:-:S09]  /*3c580*/  R2UR UR5, R15 ;  /* 0x000000000f0572ca */ /* 0x000fd200000e0000 */
[----:B------:R-:W-:-:S05]  /*3c590*/  VOTEU.ANY UP0, P0 ;  /* 0x00000000003f7886 */ /* 0x000fca0000000100 */
[----:B------:R-:W-:Y:S03]  /*3c5a0*/  HGMMA.64x96x16.F32.BF16 R24, gdesc[UR4], R24, UP0, gsb0 ;  /* 0x01600000041879f0 */ /* 0x000fe6000b801818 */
        /* <DEDUP_REMOVED lines=226> */
[----:B------:R-:W1:Y:S01]  /*3d3d0*/  S2R R8, SR_TID.X ;  /* 0x0000000000087919 */ /* 0x000e620000002100 */
[----:B------:R-:W-:-:S02]  /*3d3e0*/  R2UR UR4, R4 ;  /* 0x00000000040472ca */ /* 0x000fc400000e0000 */
[----:B------:R-:W-:Y:S01]  /*3d3f0*/  R2UR UR5, R5 ;  /* 0x00000000050572ca */ /* 0x000fe200000e0000 */
[----:B------:R-:W3:Y:S01]  /*3d400*/  LDL.64 R10, [R158] ;  /* 0x000000009e0a7983 */ /* 0x000ee20000100a00 */
[----:B-1----:R-:W-:-:S04]  /*3d410*/  SHF.R.U32.HI R0, RZ, 0x7, R8 ;  /* 0x00000007ff007819 */ /* 0x002fc80000011608 */
[----:B------:R-:W-:-:S05]  /*3d420*/  IADD3 R0, -R0, 0xb, RZ ;  /* 0x0000000b00007810 */ /* 0x000fca0007ffe1ff */
[----:B------:R0:W-:Y:S06]  /*3d430*/  BAR.ARV R0, 0x100 ;  /* 0x000400000000751d */ /* 0x0001ec0000002000 */
[----:B--2---:R-:W2:Y:S01]  /*3d440*/  LD.E R9, desc[UR4][R12.64] ;  /* 0x000000040c097980 */ /* 0x004ea2000c101900 */
[----:B------:R-:W-:Y:S02]  /*3d450*/  R2UR UR4, R4 ;  /* 0x00000000040472ca */ /* 0x000fe400000e0000 */
[----:B------:R-:W-:Y:S01]  /*3d460*/  R2UR UR5, R5 ;  /* 0x00000000050572ca */ /* 0x000fe200000e0000 */
[----:B------:R-:W-:-:S12]  /*3d470*/  BSSY B2, `(.L_x_2472) ;  /* 0x0000006000027945 */ /* 0x000fd80003800000 */
[----:B---3--:R0:W5:Y:S01]  /*3d480*/  LD.E R10, desc[UR4][R10.64] ;  /* 0x000000040a0a7980 */ /* 0x008162000c101900 */
[----:B--2---:R-:W-:-:S04]  /*3d490*/  LOP3.LUT R9, R9, 0x1, RZ, 0xfc, !PT ;  /* 0x0000000109097812 */ /* 0x004fc800078efcff */
[----:B------:R-:W-:-:S13]  /*3d4a0*/  ISETP.NE.AND P0, PT, R9, 0x3, PT ;  /* 0x000000030900780c */ /* 0x000fda0003f05270 */
[----:B0-----:R-:W-:Y:S05]  /*3d4b0*/  @!P0 BRA `(.L_x_2473) ;  /* 0x0000000000048947 */ /* 0x001fea0003800000 */
[----:B------:R-:W-:Y:S01]  /*3d4c0*/  BPT.TRAP 0x1 ;  /* 0x000000040000795c */ /* 0x000fe20000300000 */
.L_x_2473:
[----:B------:R-:W-:Y:S05]  /*3d4d0*/  BSYNC B2 ;  /* 0x0000000000027941 */ /* 0x000fea0003800000 */
.L_x_2472:
[C---:B------:R-:W-:Y:S01]  /*3d4e0*/  R2UR UR6, R4.reuse ;  /* 0x00000000040672ca */ /* 0x040fe200000e0000 */
[----:B------:R-:W2:Y:S01]  /*3d4f0*/  LDL R11, [R1+0x450] ;  /* 0x00045000010b7983 */ /* 0x000ea20000100800 */
[C---:B------:R-:W-:Y:S02]  /*3d500*/  R2UR UR7, R5.reuse ;  /* 0x00000000050772ca */ /* 0x040fe400000e0000 */
[----:B------:R-:W-:Y:S01]  /*3d510*/  R2UR UR4, R4 ;  /* 0x00000000040472ca */ /* 0x000fe200000e0000 */
[----:B------:R-:W3:Y:S01]  /*3d520*/  LDL R9, [R1+0x454] ;  /* 0x0004540001097983 */ /* 0x000ee20000100800 */
[----:B------:R-:W-:-:S09]  /*3d530*/  R2UR UR5, R5 ;  /* 0x00000000050572ca */ /* 0x000fd200000e0000 */
[----:B------:R-:W4:Y:S04]  /*3d540*/  LD.E.64 R6, desc[UR6][R12.64+0x20] ;  /* 0x000020060c067980 */ /* 0x000f28000c101b00 */
[----:B------:R-:W2:Y:S01]  /*3d550*/  LD.E R0, desc[UR4][R12.64+0xc] ;  /* 0x00000c040c007980 */ /* 0x000ea2000c101900 */
[----:B----4-:R-:W-:-:S05]  /*3d560*/  MOV R7, R6 ;  /* 0x0000000600077202 */ /* 0x010fca0000000f00 */
[----:B-----5:R-:W-:-:S05]  /*3d570*/  IMAD R7, R10, 0x8, R7 ;  /* 0x000000080a077824 */ /* 0x020fca00078e0207 */
[----:B--2---:R-:W-:-:S04]  /*3d580*/  PRMT R0, R0, 0x654, R7 ;  /* 0x0000065400007816 */ /* 0x004fc80000000007 */
[----:B------:R0:W-:Y:S01]  /*3d590*/  SYNCS.ARRIVE.TRANS64.RED.A1T0 RZ, [R0+URZ], RZ ;  /* 0x000000ff00ff79a7 */ /* 0x0001e2000810043f */
[----:B------:R-:W2:Y:S04]  /*3d5a0*/  LDL.64 R6, [R158+0x68] ;  /* 0x000068009e067983 */ /* 0x000ea80000100a00 */
[----:B------:R-:W4:Y:S04]  /*3d5b0*/  LD.E R72, desc[UR4][R2.64] ;  /* 0x0000000402487980 */ /* 0x000f28000c101900 */
[----:B0-----:R-:W3:Y:S04]  /*3d5c0*/  LD.E R0, desc[UR4][R2.64+0x24] ;  /* 0x0000240402007980 */ /* 0x001ee8000c101900 */
[----:B--2---:R-:W2:Y:S01]  /*3d5d0*/  LD.E.64 R6, desc[UR4][R6.64] ;  /* 0x0000000406067980 */ /* 0x004ea2000c101b00 */
[----:B---3--:R-:W-:-:S13]  /*3d5e0*/  ISETP.NE.AND P0, PT, R0, 0x1, PT ;  /* 0x000000010000780c */ /* 0x008fda0003f05270 */
[C---:B------:R-:W-:Y:S02]  /*3d5f0*/  @P0 R2UR UR6, R4.reuse ;  /* 0x00000000040602ca */ /* 0x040fe400000e0000 */
[C---:B------:R-:W-:Y:S02]  /*3d600*/  @P0 R2UR UR7, R5.reuse ;  /* 0x00000000050702ca */ /* 0x040fe400000e0000 */
[C---:B------:R-:W-:Y:S02]  /*3d610*/  R2UR UR14, R4.reuse ;  /* 0x00000000040e72ca */ /* 0x040fe400000e0000 */
[----:B------:R-:W-:Y:S02]  /*3d620*/  R2UR UR15, R5 ;  /* 0x00000000050f72ca */ /* 0x000fe400000e0000 */
[----:B------:R-:W-:-:S07]  /*3d630*/  R2UR UR10, R4 ;  /* 0x00000000040a72ca */ /* 0x000fce00000e0000 */
[----:B------:R-:W3:Y:S01]  /*3d640*/  @P0 LD.E R75, desc[UR6][R2.64+0x2c] ;  /* 0x00002c06024b0980 */ /* 0x000ee2000c101900 */
[C---:B------:R-:W-:Y:S02]  /*3d650*/  R2UR UR6, R4.reuse ;  /* 0x00000000040672ca */ /* 0x040fe400000e0000 */
[C---:B------:R-:W-:Y:S02]  /*3d660*/  R2UR UR7, R5.reuse ;  /* 0x00000000050772ca */ /* 0x040fe400000e0000 */
[C---:B------:R-:W-:Y:S02]  /*3d670*/  R2UR UR11, R5.reuse ;  /* 0x00000000050b72ca */ /* 0x040fe400000e0000 */
[C---:B------:R-:W-:Y:S02]  /*3d680*/  R2UR UR8, R4.reuse ;  /* 0x00000000040872ca */ /* 0x040fe400000e0000 */
[----:B------:R-:W-:Y:S02]  /*3d690*/  R2UR UR9, R5 ;  /* 0x00000000050972ca */ /* 0x000fe400000e0000 */
[----:B------:R-:W-:-:S02]  /*3d6a0*/  R2UR UR12, R4 ;  /* 0x00000000040c72ca */ /* 0x000fc400000e0000 */
[----:B------:R-:W-:-:S05]  /*3d6b0*/  R2UR UR13, R5 ;  /* 0x00000000050d72ca */ /* 0x000fca00000e0000 */
[----:B------:R-:W3:Y:S04]  /*3d6c0*/  LD.E R76, desc[UR10][R2.64+0xc] ;  /* 0x00000c0a024c7980 */ /* 0x000ee8000c101900 */
[----:B------:R-:W3:Y:S04]  /*3d6d0*/  LD.E R77, desc[UR8][R2.64+0x10] ;  /* 0x00001008024d7980 */ /* 0x000ee8000c101900 */
[----:B------:R-:W4:Y:S04]  /*3d6e0*/  LD.E R78, desc[UR12][R2.64+0x14] ;  /* 0x0000140c024e7980 */ /* 0x000f28000c101900 */
[----:B--2---:R0:W2:Y:S02]  /*3d6f0*/  LD.E R10, desc[UR4][R6.64] ;  /* 0x00000004060a7980 */ /* 0x0040a4000c101900 */
[----:B0-----:R-:W-:-:S02]  /*3d700*/  IMAD.MOV.U32 R6, RZ, RZ, R9 ;  /* 0x000000ffff067224 */ /* 0x001fc400078e0009 */
[----:B------:R-:W-:-:S05]  /*3d710*/  IMAD.MOV.U32 R7, RZ, RZ, R11 ;  /* 0x000000ffff077224 */ /* 0x000fca00078e000b */
[----:B------:R-:W3:Y:S01]  /*3d720*/  LD.E R73, desc[UR4][R6.64] ;  /* 0x0000000406497980 */ /* 0x000ee2000c101900 */
[C---:B------:R-:W-:Y:S02]  /*3d730*/  @P0 R2UR UR4, R4.reuse ;  /* 0x00000000040402ca */ /* 0x040fe400000e0000 */
[----:B------:R-:W-:Y:S01]  /*3d740*/  @P0 R2UR UR5, R5 ;  /* 0x00000000050502ca */ /* 0x000fe200000e0000 */
[----:B------:R-:W3:Y:S04]  /*3d750*/  LD.E R6, desc[UR14][R2.64+0x18] ;  /* 0x0000180e02067980 */ /* 0x000ee8000c101900 */
[----:B------:R-:W3:Y:S08]  /*3d760*/  LD.E R7, desc[UR6][R2.64+0x4] ;  /* 0x0000040602077980 */ /* 0x000ef0000c101900 */
[----:B------:R-:W3:Y:S01]  /*3d770*/  @P0 LD.E R74, desc[UR4][R2.64+0x28] ;  /* 0x00002804024a0980 */ /* 0x000ee2000c101900 */
[----:B------:R-:W-:-:S02]  /*3d780*/  R2UR UR4, R4 ;  /* 0x00000000040472ca */ /* 0x000fc400000e0000 */
[----:B------:R-:W-:-:S13]  /*3d790*/  R2UR UR5, R5 ;  /* 0x00000000050572ca */ /* 0x000fda00000e0000 */
[----:B------:R-:W3:Y:S01]  /*3d7a0*/  LD.E R12, desc[UR4][R2.64+0x8] ;  /* 0x00000804020c7980 */ /* 0x000ee2000c101900 */
[----:B------:R-:W-:Y:S01]  /*3d7b0*/  BSSY B2, `(.L_x_2474) ;  /* 0x00000af000027945 */ /* 0x000fe20003800000 */
[----:B----4-:R-:W-:Y:S02]  /*3d7c0*/  IMAD R78, R19, -0x60, R78 ;  /* 0xffffffa0134e7824 */ /* 0x010fe400078e024e */
[----:B--2---:R-:W-:-:S04]  /*3d7d0*/  FMUL.FTZ R33, R33, R10 ;  /* 0x0000000a21217220 */ /* 0x004fc80000410000 */
[----:B------:R0:W1:Y:S01]  /*3d7e0*/  MUFU.TANH R83, R33 ;  /* 0x0000002100537308 */ /* 0x0000620000002400 */
[-C--:B------:R-:W-:Y:S01]  /*3d7f0*/  FMUL.FTZ R20, R35, R10.reuse ;  /* 0x0000000a23147220 */ /* 0x080fe20000410000 */
[----:B------:R-:W-:Y:S01]  /*3d800*/  FMUL.FTZ R37, R37, R10 ;  /* 0x0000000a25257220 */ /* 0x000fe20000410000 */
[----:B0-----:R-:W-:-:S05]  /*3d810*/  SHF.R.S32.HI R33, RZ, 0x1f, R72 ;  /* 0x0000001fff217819 */ /* 0x001fca0000011448 */
[----:B------:R0:W2:Y:S01]  /*3d820*/  MUFU.TANH R85, R37 ;  /* 0x0000002500557308 */ /* 0x0000a20000002400 */
[----:B------:R-:W-:Y:S01]  /*3d830*/  LEA.HI R35, R33, R72, RZ, 0x7 ;  /* 0x0000004821237211 */ /* 0x000fe200078f38ff */
[----:B------:R-:W-:-:S03]  /*3d840*/  FMUL.FTZ R40, R40, R10 ;  /* 0x0000000a28287220 */ /* 0x000fc60000410000 */
[----:B0-----:R-:W-:-:S03]  /*3d850*/  LOP3.LUT R37, R35, 0xffffff80, RZ, 0xc0, !PT ;  /* 0xffffff8023257812 */ /* 0x001fc600078ec0ff */
[----:B------:R0:W4:Y:S02]  /*3d860*/  MUFU.TANH R86, R40 ;  /* 0x0000002800567308 */ /* 0x0001240000002400 */
[----:B------:R-:W-:Y:S02]  /*3d870*/  IMAD.IADD R37, R72, 0x1, -R37 ;  /* 0x0000000148257824 */ /* 0x000fe400078e0a25 */
[-C--:B------:R-:W-:Y:S01]  /*3d880*/  FMUL.FTZ R41, R41, R10.reuse ;  /* 0x0000000a29297220 */ /* 0x080fe20000410000 */
[-C--:B------:R-:W-:Y:S02]  /*3d890*/  FMUL.FTZ R36, R36, R10.reuse ;  /* 0x0000000a24247220 */ /* 0x080fe40000410000 */
[----:B0-----:R-:W-:Y:S01]  /*3d8a0*/  SHF.R.S32.HI R40, RZ, 0x1f, R37 ;  /* 0x0000001fff287819 */ /* 0x001fe20000011425 */
[----:B------:R0:W1:Y:S01]  /*3d8b0*/  MUFU.TANH R87, R41 ;  /* 0x0000002900577308 */ /* 0x0000620000002400 */
[-C--:B------:R-:W-:Y:S01]  /*3d8c0*/  FMUL.FTZ R18, R34, R10.reuse ;  /* 0x0000000a22127220 */ /* 0x080fe20000410000 */
[----:B------:R-:W-:Y:S01]  /*3d8d0*/  FMUL.FTZ R34, R39, R10 ;  /* 0x0000000a27227220 */ /* 0x000fe20000410000 */
[----:B------:R-:W-:Y:S01]  /*3d8e0*/  LEA.HI R39, R33, R72, RZ, 0x2 ;  /* 0x0000004821277211 */ /* 0x000fe200078f10ff */
[----:B------:R-:W-:Y:S01]  /*3d8f0*/  FMUL.FTZ R13, R30, R10 ;  /* 0x0000000a1e0d7220 */ /* 0x000fe20000410000 */
[----:B0-----:R-:W-:-:S03]  /*3d900*/  LEA.HI R41, R40, R37, RZ, 0x2 ;  /* 0x0000002528297211 */ /* 0x001fc600078f10ff */
[----:B------:R0:W1:Y:S01]  /*3d910*/  MUFU.TANH R84, R36 ;  /* 0x0000002400547308 */ /* 0x0000620000002400 */
[-C--:B------:R-:W-:Y:S01]  /*3d920*/  FMUL.FTZ R30, R43, R10.reuse ;  /* 0x0000000a2b1e7220 */ /* 0x080fe20000410000 */
[--C-:B------:R-:W-:Y:S02]  /*3d930*/  SHF.R.S32.HI R33, RZ, 0x2, R41.reuse ;  /* 0x00000002ff217819 */ /* 0x100fe40000011429 */
[----:B------:R-:W-:Y:S02]  /*3d940*/  LOP3.LUT R43, R39, 0xfffffffc, RZ, 0xc0, !PT ;  /* 0xfffffffc272b7812 */ /* 0x000fe400078ec0ff */
[----:B0-----:R-:W-:Y:S01]  /*3d950*/  SHF.R.S32.HI R36, RZ, 0x1f, R41 ;  /* 0x0000001fff247819 */ /* 0x001fe20000011429 */
[----:B------:R-:W-:-:S03]  /*3d960*/  FMUL.FTZ R14, R31, R10 ;  /* 0x0000000a1f0e7220 */ /* 0x000fc60000410000 */
[----:B------:R-:W-:Y:S02]  /*3d970*/  LEA.HI R39, R36, R33, RZ, 0x3 ;  /* 0x0000002124277211 */ /* 0x000fe400078f18ff */
[----:B------:R-:W-:Y:S01]  /*3d980*/  SHF.R.S32.HI R36, RZ, 0x7, R35 ;  /* 0x00000007ff247819 */ /* 0x000fe20000011423 */
[----:B------:R-:W-:Y:S01]  /*3d990*/  FMUL.FTZ R31, R42, R10 ;  /* 0x0000000a2a1f7220 */ /* 0x000fe20000410000 */
[----:B------:R-:W-:Y:S01]  /*3d9a0*/  LEA.HI R40, R40, R37, RZ, 0x5 ;  /* 0x0000002528287211 */ /* 0x000fe200078f28ff */
[----:B------:R-:W-:Y:S01]  /*3d9b0*/  IMAD.IADD R43, R72, 0x1, -R43 ;  /* 0x00000001482b7824 */ /* 0x000fe200078e0a2b */
[----:B------:R-:W-:Y:S02]  /*3d9c0*/  LOP3.LUT R42, R39, 0xfffffff8, RZ, 0xc0, !PT ;  /* 0xfffffff8272a7812 */ /* 0x000fe400078ec0ff */
[----:B------:R-:W-:Y:S02]  /*3d9d0*/  LEA.HI R35, R35, R36, RZ, 0x1 ;  /* 0x0000002423237211 */ /* 0x000fe400078f08ff */
[----:B------:R-:W-:Y:S01]  /*3d9e0*/  SHF.R.S32.HI R40, RZ, 0x5, R40 ;  /* 0x00000005ff287819 */ /* 0x000fe20000011428 */
[----:B------:R-:W-:Y:S01]  /*3d9f0*/  IMAD.IADD R42, R33, 0x1, -R42 ;  /* 0x00000001212a7824 */ /* 0x000fe200078e0a2a */
[----:B------:R-:W-:-:S02]  /*3da00*/  LOP3.LUT R35, R35, 0x3fffffe, RZ, 0xc0, !PT ;  /* 0x03fffffe23237812 */ /* 0x000fc400078ec0ff */
[----:B------:R-:W-:Y:S01]  /*3da10*/  LEA.HI R33, R43, R43, RZ, 0x1 ;  /* 0x0000002b2b217211 */ /* 0x000fe200078f08ff */
[----:B---3--:R-:W-:Y:S02]  /*3da20*/  IMAD R73, R73, 0x8, R40 ;  /* 0x0000000849497824 */ /* 0x008fe400078e0228 */
[----:B------:R-:W-:Y:S01]  /*3da30*/  IMAD.IADD R35, R36, 0x1, -R35 ;  /* 0x0000000124237824 */ /* 0x000fe200078e0a23 */
[----:B------:R-:W-:Y:S01]  /*3da40*/  LOP3.LUT R36, R33, 0x1ffffffe, RZ, 0xc0, !PT ;  /* 0x1ffffffe21247812 */ /* 0x000fe200078ec0ff */
[----:B------:R-:W-:-:S04]  /*3da50*/  IMAD.U32 R42, R73, 0x10, R42 ;  /* 0x00000010492a7824 */ /* 0x000fc800078e002a */
[----:B------:R-:W-:Y:S02]  /*3da60*/  IMAD.IADD R36, R43, 0x1, -R36 ;  /* 0x000000012b247824 */ /* 0x000fe400078e0a24 */
[----:B------:R-:W-:-:S04]  /*3da70*/  IMAD R35, R35, 0x40, R42 ;  /* 0x0000004023237824 */ /* 0x000fc800078e022a */
[----:B------:R-:W-:-:S04]  /*3da80*/  IMAD R33, R36, 0x8, R35 ;  /* 0x0000000824217824 */ /* 0x000fc800078e0223 */
[----:B------:R-:W-:-:S04]  /*3da90*/  @P0 IMAD.HI.U32 R74, R33, R74, RZ ;  /* 0x0000004a214a0227 */ /* 0x000fc800078e00ff */
[-C--:B------:R-:W-:Y:S01]  /*3daa0*/  FMUL.FTZ R28, R28, R10.reuse ;  /* 0x0000000a1c1c7220 */ /* 0x080fe20000410000 */
[----:B------:R-:W-:Y:S01]  /*3dab0*/  @P0 SHF.R.U32.HI R33, RZ, R75, R74 ;  /* 0x0000004bff210219 */ /* 0x000fe2000001164a */
[-C--:B------:R-:W-:Y:S01]  /*3dac0*/  FMUL.FTZ R25, R25, R10.reuse ;  /* 0x0000000a19197220 */ /* 0x080fe20000410000 */
[-C--:B------:R-:W-:Y:S01]  /*3dad0*/  FMUL.FTZ R29, R29, R10.reuse ;  /* 0x0000000a1d1d7220 */ /* 0x080fe20000410000 */
[-C--:B------:R-:W-:Y:S01]  /*3dae0*/  FMUL.FTZ R32, R32, R10.reuse ;  /* 0x0000000a20207220 */ /* 0x080fe20000410000 */
[-C--:B------:R-:W-:Y:S01]  /*3daf0*/  FMUL.FTZ R49, R49, R10.reuse ;  /* 0x0000000a31317220 */ /* 0x080fe20000410000 */
[----:B------:R-:W0:Y:S01]  /*3db00*/  SHFL.IDX PT, R40, R33, RZ, 0x1c1f ;  /* 0x001c1fff21287589 */ /* 0x000e2200000e0000 */
[----:B------:R-:W-:Y:S01]  /*3db10*/  LOP3.LUT R36, R41, 0x7ffffffc, RZ, 0xc0, !PT ;  /* 0x7ffffffc29247812 */ /* 0x000fe200078ec0ff */
[----:B------:R-:W-:Y:S01]  /*3db20*/  IMAD.MOV.U32 R42, RZ, RZ, -0x60 ;  /* 0xffffffa0ff2a7424 */ /* 0x000fe200078e00ff */
        /* <DEDUP_REMOVED lines=9> */
[-C--:B---3--:R-:W-:Y:S01]  /*3dbc0*/  FMUL.FTZ R28, R46, R10.reuse ;  /* 0x0000000a2e1c7220 */ /* 0x088fe20000410000 */
        /* <DEDUP_REMOVED lines=13> */
[----:B------:R-:W-:Y:S01]  /*3dca0*/  IMAD.IADD R36, R37, 0x1, -R36 ;  /* 0x0000000125247824 */ /* 0x000fe200078e0a24 */
[----:B------:R2:W0:Y:S01]  /*3dcb0*/  MUFU.TANH R82, R32 ;  /* 0x0000002000527308 */ /* 0x0004220000002400 */
[-C--:B---3--:R-:W-:Y:S01]  /*3dcc0*/  FMUL.FTZ R29, R47, R10.reuse ;  /* 0x0000000a2f1d7220 */ /* 0x088fe20000410000 */
[----:B------:R-:W-:Y:S01]  /*3dcd0*/  FMUL.FTZ R70, R70, R10 ;  /* 0x0000000a46467220 */ /* 0x000fe20000410000 */
[----:B------:R-:W-:-:S02]  /*3dce0*/  IMAD R35, R19, R42, 0x1 ;  /* 0x0000000113237424 */ /* 0x000fc400078e022a */
        /* <DEDUP_REMOVED lines=8> */
[----:B------:R-:W-:Y:S01]  /*3dd70*/  ISETP.GE.AND P1, PT, R6, 0x1, PT ;  /* 0x000000010600780c */ /* 0x000fe20003f26270 */
[-C--:B---3--:R-:W-:Y:S01]  /*3dd80*/  FMUL.FTZ R49, R66, R10.reuse ;  /* 0x0000000a42317220 */ /* 0x088fe20000410000 */
[----:B------:R-:W-:Y:S01]  /*3dd90*/  FMUL.FTZ R10, R71, R10 ;  /* 0x0000000a470a7220 */ /* 0x000fe20000410000 */
[----:B------:R-:W-:Y:S01]  /*3dda0*/  IMAD R35, R36, -0x2, R35 ;  /* 0xfffffffe24237824 */ /* 0x000fe200078e0223 */
[----:B------:R-:W2:Y:S01]  /*3ddb0*/  MUFU.TANH R11, R11 ;  /* 0x0000000b000b7308 */ /* 0x000ea20000002400 */
[----:B------:R-:W-:-:S03]  /*3ddc0*/  LOP3.LUT R37, RZ, R76, RZ, 0x33, !PT ;  /* 0x0000004cff257212 */ /* 0x000fc600078e33ff */
[----:B------:R-:W-:-:S04]  /*3ddd0*/  IADD3 R36, -R7, R35, R12 ;  /* 0x0000002307247210 */ /* 0x000fc80007ffe10c */
        /* <DEDUP_REMOVED lines=34> */
[----:B------:R-:W1:Y:S08]  /*3e000*/  MUFU.TANH R70, R70 ;  /* 0x0000004600467308 */ /* 0x000e700000002400 */
[----:B------:R-:W1:Y:S01]  /*3e010*/  MUFU.TANH R67, R10 ;  /* 0x0000000a00437308 */ /* 0x000e620000002400 */
[----:B------:R-:W-:-:S02]  /*3e020*/  IMAD.IADD R77, R36, 0x1, R77 ;  /* 0x00000001244d7824 */ /* 0x000fc400078e024d */
[----:B------:R-:W-:Y:S02]  /*3e030*/  IMAD.IADD R66, R36, 0x1, R37 ;  /* 0x0000000124427824 */ /* 0x000fe400078e0225 */
[----:B------:R-:W-:Y:S02]  /*3e040*/  VIADD R71, R35, 0xffffffff ;  /* 0xffffffff23477836 */ /* 0x000fe40000000000 */
[--C-:B0-----:R-:W-:Y:S01]  /*3e050*/  IMAD.IADD R41, R77, 0x1, R40.reuse ;  /* 0x000000014d297824 */ /* 0x101fe200078e0228 */
[----:B------:R0:W1:Y:S02]  /*3e060*/  MUFU.TANH R47, R48 ;  /* 0x00000030002f7308 */ /* 0x0000640000002400 */
[----:B0-----:R-:W-:Y:S01]  /*3e070*/  IMAD.IADD R48, R66, 0x1, R40 ;  /* 0x0000000142307824 */ /* 0x001fe200078e0228 */
[----:B--234-:R-:W-:Y:S06]  /*3e080*/  @!P1 BRA `(.L_x_2475) ;  /* 0x0000000000849947 */ /* 0x01cfec0003800000 */
[----:B------:R-:W-:Y:S01]  /*3e090*/  IADD3 R35, -R7, R12, R40 ;  /* 0x0000000c07237210 */ /* 0x000fe20007ffe128 */
[----:B------:R-:W-:Y:S03]  /*3e0a0*/  BSSY B3, `(.L_x_2476) ;  /* 0x000001c000037945 */ /* 0x000fe60003800000 */
[----:B------:R-:W-:-:S13]  /*3e0b0*/  ISETP.GT.AND P0, PT, R35, -0x1, PT ;  /* 0xffffffff2300780c */ /* 0x000fda0003f04270 */
[----:B------:R-:W-:Y:S05]  /*3e0c0*/  @P0 BRA `(.L_x_2477) ;  /* 0x00000000003c0947 */ /* 0x000fea0003800000 */
[----:B------:R-:W-:Y:S01]  /*3e0d0*/  ISETP.NE.AND P0, PT, R6, 0x1, PT ;  /* 0x000000010600780c */ /* 0x000fe20003f05270 */
[----:B------:R-:W-:Y:S01]  /*3e0e0*/  BSSY B4, `(.L_x_2478) ;  /* 0x000000b000047945 */ /* 0x000fe20003800000 */
[----:B------:R-:W-:-:S11]  /*3e0f0*/  LOP3.LUT R35, RZ, R35, RZ, 0x33, !PT ;  /* 0x00000023ff237212 */ /* 0x000fd600078e33ff */
[----:B------:R-:W-:Y:S05]  /*3e100*/  @!P0 BRA `(.L_x_2479) ;  /* 0x0000000000208947 */ /* 0x000fea0003800000 */
[C---:B------:R-:W-:Y:S02]  /*3e110*/  R2UR UR4, R4.reuse ;  /* 0x00000000040472ca */ /* 0x040fe400000e0000 */
[C---:B------:R-:W-:Y:S02]  /*3e120*/  R2UR UR5, R5.reuse ;  /* 0x00000000050572ca */ /* 0x040fe400000e0000 */
[----:B------:R-:W-:Y:S02]  /*3e130*/  R2UR UR6, R4 ;  /* 0x00000000040672ca */ /* 0x000fe400000e0000 */
[----:B------:R-:W-:-:S09]  /*3e140*/  R2UR UR7, R5 ;  /* 0x00000000050772ca */ /* 0x000fd200000e0000 */
[----:B------:R-:W2:Y:S04]  /*3e150*/  LD.E R10, desc[UR4][R2.64+0x1c] ;  /* 0x00001c04020a7980 */ /* 0x000ea8000c101900 */
[----:B------:R-:W3:Y:S01]  /*3e160*/  LD.E R37, desc[UR6][R2.64+0x20] ;  /* 0x0000200602257980 */ /* 0x000ee2000c101900 */
[----:B--2---:R-:W-:-:S05]  /*3e170*/  IMAD.HI.U32 R10, R35, R10, RZ ;  /* 0x0000000a230a7227 */ /* 0x004fca00078e00ff */
[----:B---3--:R-:W-:-:S07]  /*3e180*/  SHF.R.U32.HI R35, RZ, R37, R10 ;  /* 0x00000025ff237219 */ /* 0x008fce000001160a */
.L_x_2479:
[----:B------:R-:W-:Y:S05]  /*3e190*/  BSYNC B4 ;  /* 0x0000000000047941 */ /* 0x000fea0003800000 */
.L_x_2478:
[----:B------:R-:W-:Y:S01]  /*3e1a0*/  LOP3.LUT R35, RZ, R35, RZ, 0x33, !PT ;  /* 0x00000023ff237212 */ /* 0x000fe200078e33ff */
[----:B------:R-:W-:Y:S06]  /*3e1b0*/  BRA `(.L_x_2480) ;  /* 0x0000000000287947 */ /* 0x000fec0003800000 */
.L_x_2477:
[----:B------:R-:W-:-:S13]  /*3e1c0*/  ISETP.NE.AND P0, PT, R6, 0x1, PT ;  /* 0x000000010600780c */ /* 0x000fda0003f05270 */
        /* <DEDUP_REMOVED lines=9> */
.L_x_2480:
[----:B------:R-:W-:Y:S05]  /*3e260*/  BSYNC B3 ;  /* 0x0000000000037941 */ /* 0x000fea0003800000 */
.L_x_2476:
[----:B------:R-:W-:-:S05]  /*3e270*/  IMAD R35, R6, R35, R71 ;  /* 0x0000002306237224 */ /* 0x000fca00078e0247 */
[----:B------:R-:W-:Y:S02]  /*3e280*/  VIMNMX R48, R48, R35, !PT ;  /* 0x0000002330307248 */ /* 0x000fe40007fe0100 */
[----:B------:R-:W-:-:S07]  /*3e290*/  VIADDMNMX R41, R35, R6, R41, PT ;  /* 0x0000000623297246 */ /* 0x000fce0003800129 */
.L_x_2475:
[----:B------:R-:W-:Y:S05]  /*3e2a0*/  BSYNC B2 ;  /* 0x0000000000027941 */ /* 0x000fea0003800000 */
.L_x_2474:
[C---:B------:R-:W-:Y:S01]  /*3e2b0*/  ISETP.GE.AND P1, PT, R78.reuse, 0x9, PT ;  /* 0x000000094e00780c */ /* 0x040fe20003f26270 */
[----:B------:R-:W0:Y:S01]  /*3e2c0*/  SHFL.IDX PT, R33, R33, 0x1, 0x1c1f ;  /* 0x003c1f0021217f89 */ /* 0x000e2200000e0000 */
[----:B------:R-:W-:Y:S01]  /*3e2d0*/  ISETP.GE.AND P0, PT, R78, 0x2, PT ;  /* 0x000000024e00780c */ /* 0x000fe20003f06270 */
[----:B------:R-:W-:Y:S01]  /*3e2e0*/  BSSY B2, `(.L_x_2481) ;  /* 0x0000096000027945 */ /* 0x000fe20003800000 */
[C---:B------:R-:W-:Y:S02]  /*3e2f0*/  ISETP.GT.AND P2, PT, R48.reuse, 0x8, !P1 ;  /* 0x000000083000780c */ /* 0x040fe40004f44270 */
[----:B------:R-:W-:Y:S02]  /*3e300*/  ISETP.GT.AND P3, PT, R48, 0x1, !P0 ;  /* 0x000000013000780c */ /* 0x000fe40004764270 */
[----:B------:R-:W-:Y:S02]  /*3e310*/  ISETP.LT.OR P2, PT, R41, 0x9, P2 ;  /* 0x000000092900780c */ /* 0x000fe40001741670 */
[----:B------:R-:W-:-:S02]  /*3e320*/  ISETP.GE.AND P4, PT, R78, 0x11, PT ;  /* 0x000000114e00780c */ /* 0x000fc40003f86270 */
[----:B------:R-:W-:Y:S02]  /*3e330*/  FSEL R62, R80, -INF , !P2 ;  /* 0xff800000503e7808 */ /* 0x000fe40005000000 */
[----:B------:R-:W-:Y:S02]  /*3e340*/  ISETP.LT.OR P3, PT, R41, 0x2, P3 ;  /* 0x000000022900780c */ /* 0x000fe40001f61670 */
[----:B------:R-:W-:Y:S02]  /*3e350*/  ISETP.GT.AND P2, PT, R48, 0x10, !P4 ;  /* 0x000000103000780c */ /* 0x000fe40006744270 */
[----:B------:R-:W-:Y:S02]  /*3e360*/  ISETP.GE.AND P5, PT, R78, 0xa, PT ;  /* 0x0000000a4e00780c */ /* 0x000fe40003fa6270 */
[----:B------:R-:W-:Y:S02]  /*3e370*/  FSEL R63, R79, -INF , !P3 ;  /* 0xff8000004f3f7808 */ /* 0x000fe40005800000 */
[----:B------:R-:W-:-:S02]  /*3e380*/  P2R R73, PR, RZ, 0x10 ;  /* 0x00000010ff497803 */ /* 0x000fc40000000000 */
[C---:B------:R-:W-:Y:S02]  /*3e390*/  ISETP.LT.OR P2, PT, R41.reuse, 0x11, P2 ;  /* 0x000000112900780c */ /* 0x040fe40001741670 */
[----:B------:R-:W-:Y:S02]  /*3e3a0*/  ISETP.GT.AND P3, PT, R48, 0x9, !P5 ;  /* 0x000000093000780c */ /* 0x000fe40006f64270 */
[----:B------:R-:W-:Y:S02]  /*3e3b0*/  ISETP.GE.AND P4, PT, R78, 0x12, PT ;  /* 0x000000124e00780c */ /* 0x000fe40003f86270 */
[----:B------:R-:W-:Y:S02]  /*3e3c0*/  FSEL R60, R82, -INF , !P2 ;  /* 0xff800000523c7808 */ /* 0x000fe40005000000 */
[----:B------:R-:W-:Y:S02]  /*3e3d0*/  ISETP.LT.OR P3, PT, R41, 0xa, P3 ;  /* 0x0000000a2900780c */ /* 0x000fe40001f61670 */
[----:B------:R-:W-:-:S02]  /*3e3e0*/  ISETP.GT.AND P2, PT, R48, 0x11, !P4 ;  /* 0x000000113000780c */ /* 0x000fc40006744270 */
[----:B------:R-:W-:Y:S02]  /*3e3f0*/  FSEL R61, R81, -INF , !P3 ;  /* 0xff800000513d7808 */ /* 0x000fe40005800000 */
[----:B------:R-:W-:Y:S02]  /*3e400*/  ISETP.LT.OR P2, PT, R41, 0x12, P2 ;  /* 0x000000122900780c */ /* 0x000fe40001741670 */
[----:B------:R-:W-:Y:S02]  /*3e410*/  ISETP.GE.AND P3, PT, R78, 0x19, PT ;  /* 0x000000194e00780c */ /* 0x000fe40003f66270 */
[----:B-1----:R-:W-:Y:S02]  /*3e420*/  FSEL R59, R83, -INF , !P2 ;  /* 0xff800000533b7808 */ /* 0x002fe40005000000 */
        /* <DEDUP_REMOVED lines=49> */
[----:B------:R-:W-:Y:S01]  /*3e740*/  FSEL R44, R53, -INF , !P2 ;  /* 0xff800000352c7808 */ /* 0x000fe20005000000 */
[----:B0-----:R-:W-:Y:S01]  /*3e750*/  IMAD.IADD R53, R66, 0x1, R33 ;  /* 0x0000000142357824 */ /* 0x001fe200078e0221 */
[----:B------:R-:W-:-:S02]  /*3e760*/  ISETP.GT.AND P2, PT, R48, 0x40, !P3 ;  /* 0x000000403000780c */ /* 0x000fc40005f44270 */
[----:B------:R-:W-:Y:S02]  /*3e770*/  P2R R87, PR, RZ, 0x8 ;  /* 0x00000008ff577803 */ /* 0x000fe40000000000 */
        /* <DEDUP_REMOVED lines=25> */
[----:B------:R-:W-:Y:S01]  /*3e910*/  FSEL R35, R65, -INF , !P5 ;  /* 0xff80000041237808 */ /* 0x000fe20006800000 */
[----:B------:R-:W-:Y:S01]  /*3e920*/  IMAD.IADD R65, R77, 0x1, R33 ;  /* 0x000000014d417824 */ /* 0x000fe200078e0221 */
        /* <DEDUP_REMOVED lines=32> */
.L_x_2486:
[----:B------:R-:W-:Y:S05]  /*3eb30*/  BSYNC B4 ;  /* 0x0000000000047941 */ /* 0x000fea0003800000 */
.L_x_2485:
[----:B------:R-:W-:Y:S01]  /*3eb40*/  LOP3.LUT R7, RZ, R7, RZ, 0x33, !PT ;  /* 0x00000007ff077212 */ /* 0x000fe200078e33ff */
[----:B------:R-:W-:Y:S06]  /*3eb50*/  BRA `(.L_x_2487) ;  /* 0x0000000000287947 */ /* 0x000fec0003800000 */
.L_x_2484:
        /* <DEDUP_REMOVED lines=10> */
.L_x_2487:
[----:B------:R-:W-:Y:S05]  /*3ec00*/  BSYNC B3 ;  /* 0x0000000000037941 */ /* 0x000fea0003800000 */
.L_x_2483:
[----:B------:R-:W-:-:S05]  /*3ec10*/  IMAD R2, R6, R7, R71 ;  /* 0x0000000706027224 */ /* 0x000fca00078e0247 */
[----:B------:R-:W-:Y:S02]  /*3ec20*/  VIADDMNMX R65, R2, R6, R65, PT ;  /* 0x0000000602417246 */ /* 0x000fe40003800141 */
[----:B------:R-:W-:-:S07]  /*3ec30*/  VIMNMX R53, R53, R2, !PT ;  /* 0x0000000235357248 */ /* 0x000fce0007fe0100 */
.L_x_2482:
[----:B------:R-:W-:Y:S05]  /*3ec40*/  BSYNC B2 ;  /* 0x0000000000027941 */ /* 0x000fea0003800000 */
.L_x_2481:
[----:B------:R-:W2:Y:S01]  /*3ec50*/  LDL.64 R6, [R158+0x70] ;  /* 0x000070009e067983 */ /* 0x000ea20000100a00 */
[----:B------:R-:W-:Y:S02]  /*3ec60*/  R2UR UR4, R4 ;  /* 0x00000000040472ca */ /* 0x000fe400000e0000 */
[----:B------:R-:W-:Y:S02]  /*3ec70*/  R2UR UR5, R5 ;  /* 0x00000000050572ca */ /* 0x000fe400000e0000 */
[C---:B------:R-:W-:Y:S02]  /*3ec80*/  ISETP.GT.AND P0, PT, R53.reuse, 0x1, !P0 ;  /* 0x000000013500780c */ /* 0x040fe40004704270 */
[----:B------:R-:W-:Y:S02]  /*3ec90*/  ISETP.GT.AND P1, PT, R53, 0x8, !P1 ;  /* 0x000000083500780c */ /* 0x000fe40004f24270 */
[C---:B------:R-:W-:Y:S02]  /*3eca0*/  ISETP.LT.OR P0, PT, R65.reuse, 0x2, P0 ;  /* 0x000000024100780c */ /* 0x040fe40000701670 */
[----:B------:R-:W-:-:S02]  /*3ecb0*/  ISETP.LT.OR P1, PT, R65, 0x9, P1 ;  /* 0x000000094100780c */ /* 0x000fc40000f21670 */
[----:B------:R-:W-:Y:S02]  /*3ecc0*/  FSEL R55, R9, -INF , !P0 ;  /* 0xff80000009377808 */ /* 0x000fe40004000000 */
[----:B------:R-:W-:Y:S02]  /*3ecd0*/  ISETP.NE.AND P0, PT, R72, RZ, PT ;  /* 0x000000ff4800720c */ /* 0x000fe40003f05270 */
[----:B------:R-:W-:Y:S02]  /*3ece0*/  FSEL R52, R13, -INF , !P1 ;  /* 0xff8000000d347808 */ /* 0x000fe40004800000 */
[----:B------:R-:W-:Y:S02]  /*3ecf0*/  ISETP.GT.AND P0, PT, R53, 0x9, !P0 ;  /* 0x000000093500780c */ /* 0x000fe40004704270 */
[----:B------:R-:W-:Y:S02]  /*3ed00*/  ISETP.NE.AND P1, PT, R74, RZ, PT ;  /* 0x000000ff4a00720c */ /* 0x000fe40003f25270 */
[----:B------:R-:W-:-:S02]  /*3ed10*/  ISETP.LT.OR P0, PT, R65, 0xa, P0 ;  /* 0x0000000a4100780c */ /* 0x000fc40000701670 */
[----:B------:R-:W-:Y:S02]  /*3ed20*/  ISETP.NE.AND P6, PT, R75, RZ, PT ;  /* 0x000000ff4b00720c */ /* 0x000fe40003fc5270 */
        /* <DEDUP_REMOVED lines=53> */
[----:B------:R-:W-:Y:S01]  /*3f080*/  ISETP.GT.AND P0, PT, R53, RZ, !P6 ;  /* 0x000000ff3500720c */ /* 0x000fe20007704270 */
[----:B--2---:R-:W2:Y:S03]  /*3f090*/  LD.E.64 R2, desc[UR4][R6.64] ;  /* 0x0000000406027980 */ /* 0x004ea6000c101b00 */
[----:B------:R-:W-:Y:S02]  /*3f0a0*/  ISETP.LT.OR P0, PT, R65, 0x1, P0 ;  /* 0x000000014100780c */ /* 0x000fe40000701670 */
[----:B------:R-:W-:Y:S02]  /*3f0b0*/  ISETP.GT.AND P1, PT, R53, 0x48, !P1 ;  /* 0x000000483500780c */ /* 0x000fe40004f24270 */
[----:B------:R-:W-:-:S02]  /*3f0c0*/  FSEL R0, R0, -INF , !P0 ;  /* 0xff80000000007808 */ /* 0x000fc40004000000 */
[----:B------:R-:W-:Y:S02]  /*3f0d0*/  ISETP.NE.AND P0, PT, R92, RZ, PT ;  /* 0x000000ff5c00720c */ /* 0x000fe40003f05270 */
[C---:B------:R-:W-:Y:S02]  /*3f0e0*/  ISETP.GT.AND P2, PT, R53.reuse, 0x49, !P2 ;  /* 0x000000493500780c */ /* 0x040fe40005744270 */
[----:B------:R-:W-:Y:S02]  /*3f0f0*/  ISETP.GT.AND P0, PT, R53, 0x41, !P0 ;  /* 0x000000413500780c */ /* 0x000fe40004704270 */
[----:B------:R-:W-:Y:S02]  /*3f100*/  ISETP.NE.AND P6, PT, R68, RZ, PT ;  /* 0x000000ff4400720c */ /* 0x000fe40003fc5270 */
[C---:B------:R-:W-:Y:S02]  /*3f110*/  ISETP.LT.OR P0, PT, R65.reuse, 0x42, P0 ;  /* 0x000000424100780c */ /* 0x040fe40000701670 */
[----:B------:R-:W-:-:S02]  /*3f120*/  ISETP.LT.OR P1, PT, R65, 0x49, P1 ;  /* 0x000000494100780c */ /* 0x000fc40000f21670 */
[----:B------:R-:W-:Y:S02]  /*3f130*/  FSEL R64, R15, -INF , !P0 ;  /* 0xff8000000f407808 */ /* 0x000fe40004000000 */
[----:B------:R-:W-:Y:S02]  /*3f140*/  ISETP.GT.AND P3, PT, R53, 0x50, !P3 ;  /* 0x000000503500780c */ /* 0x000fe40005f64270 */
[----:B------:R-:W-:Y:S02]  /*3f150*/  ISETP.LT.OR P2, PT, R65, 0x4a, P2 ;  /* 0x0000004a4100780c */ /* 0x000fe40001741670 */
[----:B------:R-:W-:Y:S02]  /*3f160*/  FSEL R66, R24, -INF , !P1 ;  /* 0xff80000018427808 */ /* 0x000fe40004800000 */
[C---:B------:R-:W-:Y:S02]  /*3f170*/  ISETP.GT.AND P4, PT, R53.reuse, 0x51, !P4 ;  /* 0x000000513500780c */ /* 0x040fe40006784270 */
[----:B------:R-:W-:-:S02]  /*3f180*/  ISETP.GT.AND P5, PT, R53, 0x58, !P5 ;  /* 0x000000583500780c */ /* 0x000fc40006fa4270 */
[----:B------:R-:W-:Y:S02]  /*3f190*/  ISETP.GT.AND P6, PT, R53, 0x59, !P6 ;  /* 0x000000593500780c */ /* 0x000fe400077c4270 */
[C---:B------:R-:W-:Y:S02]  /*3f1a0*/  ISETP.LT.OR P3, PT, R65.reuse, 0x51, P3 ;  /* 0x000000514100780c */ /* 0x040fe40001f61670 */
[----:B------:R-:W-:Y:S02]  /*3f1b0*/  FSEL R53, R32, -INF , !P2 ;  /* 0xff80000020357808 */ /* 0x000fe40005000000 */
[----:B------:R-:W-:Y:S02]  /*3f1c0*/  ISETP.LT.OR P4, PT, R65, 0x52, P4 ;  /* 0x000000524100780c */ /* 0x000fe40002781670 */
[----:B------:R-:W-:Y:S02]  /*3f1d0*/  FSEL R49, R49, -INF , !P3 ;  /* 0xff80000031317808 */ /* 0x000fe40005800000 */
[----:B------:R-:W-:-:S02]  /*3f1e0*/  ISETP.LT.OR P5, PT, R65, 0x59, P5 ;  /* 0x000000594100780c */ /* 0x000fc40002fa1670 */
[----:B------:R-:W-:Y:S02]  /*3f1f0*/  FSEL R39, R39, -INF , !P4 ;  /* 0xff80000027277808 */ /* 0x000fe40006000000 */
[----:B------:R-:W-:Y:S02]  /*3f200*/  ISETP.LT.OR P6, PT, R65, 0x5a, P6 ;  /* 0x0000005a4100780c */ /* 0x000fe400037c1670 */
[----:B------:R-:W-:Y:S02]  /*3f210*/  FSEL R32, R70, -INF , !P5 ;  /* 0xff80000046207808 */ /* 0x000fe40006800000 */
[----:B------:R-:W-:Y:S02]  /*3f220*/  R2UR UR6, R4 ;  /* 0x00000000040672ca */ /* 0x000fe400000e0000 */
[----:B------:R-:W-:Y:S02]  /*3f230*/  R2UR UR7, R5 ;  /* 0x00000000050772ca */ /* 0x000fe400000e0000 */
[----:B------:R-:W-:-:S11]  /*3f240*/  FSEL R33, R67, -INF , !P6 ;  /* 0xff80000043217808 */ /* 0x000fd60007000000 */
[----:B------:R-:W3:Y:S01]  /*3f250*/  LD.E R65, desc[UR6][R6.64+0x14] ;  /* 0x0000140606417980 */ /* 0x000ee2000c101900 */
[----:B--2---:R-:W-:-:S04]  /*3f260*/  FMNMX.FTZ R14, R195, R2, !PT ;  /* 0x00000002c30e7209 */ /* 0x004fc80007810000 */
        /* <DEDUP_REMOVED lines=45> */
[----:B------:R-:W-:Y:S01]  /*3f540*/  FMNMX.FTZ R14, R32, R9, !PT ;  /* 0x00000009200e7209 */ /* 0x000fe20007810000 */
[----:B------:R-:W2:Y:S04]  /*3f550*/  LD.E R18, desc[UR4][R6.64+0x20] ;  /* 0x0000200406127980 */ /* 0x000ea8000c101900 */
[----:B------:R-:W0:Y:S01]  /*3f560*/  SHFL.BFLY PT, R9, R68, 0x2, 0x1f ;  /* 0x0c401f0044097f89 */ /* 0x000e2200000e0000 */
[----:B------:R-:W-:-:S05]  /*3f570*/  FMNMX.FTZ R69, R33, R14, !PT ;  /* 0x0000000e21457209 */ /* 0x000fca0007810000 */
[----:B------:R1:W-:Y:S04]  /*3f580*/  ST.E.64 desc[UR4][R6.64], R68 ;  /* 0x0000004406007985 */ /* 0x0003e8000c101b04 */
[----:B------:R-:W4:Y:S01]  /*3f590*/  LD.E R24, desc[UR6][R6.64+0x4] ;  /* 0x0000040606187980 */ /* 0x000f22000c101900 */
[----:B0-----:R-:W-:-:S03]  /*3f5a0*/  FMNMX.FTZ R9, R68, R9, !PT ;  /* 0x0000000944097209 */ /* 0x001fc60007810000 */
[----:B-1----:R-:W3:Y:S04]  /*3f5b0*/  LD.E R68, desc[UR4][R6.64+0x10] ;  /* 0x0000100406447980 */ /* 0x002ee8000c101900 */
[----:B------:R-:W0:Y:S02]  /*3f5c0*/  SHFL.BFLY PT, R14, R9, 0x1, 0x1f ;  /* 0x0c201f00090e7f89 */ /* 0x000e2400000e0000 */
[----:B0-----:R-:W-:-:S05]  /*3f5d0*/  FMNMX.FTZ R13, R9, R14, !PT ;  /* 0x0000000e090d7209 */ /* 0x001fca0007810000 */
[----:B------:R-:W-:Y:S04]  /*3f5e0*/  ST.E desc[UR4][R6.64], R13 ;  /* 0x0000000d06007985 */ /* 0x000fe8000c101904 */
[----:B------:R-:W2:Y:S01]  /*3f5f0*/  LD.E R15, desc[UR6][R6.64] ;  /* 0x00000006060f7980 */ /* 0x000ea2000c101900 */
[----:B------:R-:W-:Y:S02]  /*3f600*/  R2UR UR8, R4 ;  /* 0x00000000040872ca */ /* 0x000fe400000e0000 */
[----:B------:R-:W-:Y:S01]  /*3f610*/  R2UR UR9, R5 ;  /* 0x00000000050972ca */ /* 0x000fe200000e0000 */
[----:B----4-:R-:W0:Y:S02]  /*3f620*/  SHFL.BFLY PT, R9, R24, 0x2, 0x1f ;  /* 0x0c401f0018097f89 */ /* 0x010e2400000e0000 */
[----:B0-----:R-:W-:-:S05]  /*3f630*/  FMNMX.FTZ R14, R9, R24, !PT ;  /* 0x00000018090e7209 */ /* 0x001fca0007810000 */
[----:B------:R-:W0:Y:S01]  /*3f640*/  SHFL.BFLY PT, R9, R14, 0x1, 0x1f ;  /* 0x0c201f000e097f89 */ /* 0x000e2200000e0000 */
[C---:B--2---:R-:W-:Y:S02]  /*3f650*/  FSETP.NEU.FTZ.AND P0, PT, R15.reuse, -INF , PT ;  /* 0xff8000000f00780b */ /* 0x044fe40003f1d000 */
[----:B0-----:R-:W-:Y:S02]  /*3f660*/  FMNMX.FTZ R13, R14, R9, !PT ;  /* 0x000000090e0d7209 */ /* 0x001fe40007810000 */
[----:B------:R-:W-:Y:S02]  /*3f670*/  FSEL R9, R15, RZ, P0 ;  /* 0x000000ff0f097208 */ /* 0x000fe40000000000 */
[----:B------:R-:W-:-:S03]  /*3f680*/  FSETP.NEU.FTZ.AND P0, PT, R13, -INF , PT ;  /* 0xff8000000d00780b */ /* 0x000fc60003f1d000 */
[----:B------:R-:W-:Y:S01]  /*3f690*/  FADD.FTZ R9, R2, -R9 ;  /* 0x8000000902097221 */ /* 0x000fe20000010000 */
[----:B------:R-:W-:-:S05]  /*3f6a0*/  FSEL R2, R13, RZ, P0 ;  /* 0x000000ff0d027208 */ /* 0x000fca0000000000 */
[----:B------:R-:W-:Y:S01]  /*3f6b0*/  FADD.FTZ R3, R3, -R2 ;  /* 0x8000000203037221 */ /* 0x000fe20000010000 */
[----:B------:R-:W-:-:S03]  /*3f6c0*/  FMUL.FTZ R9, R9, R18 ;  /* 0x0000001209097220 */ /* 0x000fc60000410000 */
[----:B------:R-:W-:-:S03]  /*3f6d0*/  FMUL.FTZ R24, R18, R3 ;  /* 0x0000000312187220 */ /* 0x000fc60000410000 */
[----:B------:R-:W3:Y:S08]  /*3f6e0*/  MUFU.EX2 R9, R9 ;  /* 0x0000000900097308 */ /* 0x000ef00000000800 */
[----:B------:R-:W0:Y:S01]  /*3f6f0*/  MUFU.EX2 R24, R24 ;  /* 0x0000001800187308 */ /* 0x000e220000000800 */
[----:B------:R-:W-:Y:S01]  /*3f700*/  ST.E desc[UR4][R6.64+0x4], R13 ;  /* 0x0000040d06007985 */ /* 0x000fe2000c101904 */
[----:B---3--:R-:W-:Y:S01]  /*3f710*/  FMUL.FTZ R15, R9, R68 ;  /* 0x00000044090f7220 */ /* 0x008fe20000410000 */
[----:B0-----:R-:W-:-:S04]  /*3f720*/  FMUL.FTZ R65, R24, R65 ;  /* 0x0000004118417220 */ /* 0x001fc80000410000 */
[----:B------:R-:W-:Y:S04]  /*3f730*/  ST.E desc[UR6][R6.64+0x10], R15 ;  /* 0x0000100f06007985 */ /* 0x000fe8000c101906 */
[----:B------:R0:W-:Y:S04]  /*3f740*/  ST.E desc[UR8][R6.64+0x14], R65 ;  /* 0x0000144106007985 */ /* 0x0001e8000c101908 */
[----:B------:R-:W2:Y:S04]  /*3f750*/  LDL.64 R2, [R158+0x70] ;  /* 0x000070009e027983 */ /* 0x000ea80000100a00 */
[----:B--2---:R-:W2:Y:S04]  /*3f760*/  LD.E R67, desc[UR6][R2.64+0x20] ;  /* 0x0000200602437980 */ /* 0x004ea8000c101900 */
[----:B------:R-:W2:Y:S04]  /*3f770*/  LD.E R14, desc[UR4][R2.64] ;  /* 0x00000004020e7980 */ /* 0x000ea8000c101900 */
[----:B------:R-:W3:Y:S04]  /*3f780*/  LD.E R68, desc[UR4][R2.64+0x4] ;  /* 0x0000040402447980 */ /* 0x000ee8000c101900 */
[----:B------:R-:W4:Y:S04]  /*3f790*/  LD.E R70, desc[UR4][R2.64+0x10] ;  /* 0x0000100402467980 */ /* 0x000f28000c101900 */
[----:B0-----:R-:W4:Y:S01]  /*3f7a0*/  LD.E R65, desc[UR6][R2.64+0x14] ;  /* 0x0000140602417980 */ /* 0x001f22000c101900 */
[C---:B--2---:R-:W-:Y:S01]  /*3f7b0*/  FMUL.FTZ R6, R14.reuse, R67 ;  /* 0x000000430e067220 */ /* 0x044fe20000410000 */
[----:B------:R-:W-:Y:S01]  /*3f7c0*/  FSETP.NEU.FTZ.AND P0, PT, R14, -INF , PT ;  /* 0xff8000000e00780b */ /* 0x000fe20003f1d000 */
[----:B---3--:R-:W-:-:S03]  /*3f7d0*/  FMUL.FTZ R7, R67, R68 ;  /* 0x0000004443077220 */ /* 0x008fc60000410000 */
[----:B------:R-:W-:Y:S02]  /*3f7e0*/  FSEL R6, R6, RZ, P0 ;  /* 0x000000ff06067208 */ /* 0x000fe40000000000 */
[----:B------:R-:W-:-:S03]  /*3f7f0*/  FSETP.NEU.FTZ.AND P0, PT, R68, -INF , PT ;  /* 0xff8000004400780b */ /* 0x000fc60003f1d000 */
[-CC-:B------:R-:W-:Y:S01]  /*3f800*/  FFMA.FTZ R195, R195, R67.reuse, -R6.reuse ;  /* 0x00000043c3c37223 */ /* 0x180fe20000010806 */
        /* <DEDUP_REMOVED lines=22> */
[----:B------:R-:W-:Y:S01]  /*3f970*/  FFMA.FTZ R186, R11, R67, -R6 ;  /* 0x000000430bba7223 */ /* 0x000fe20000010806 */
[----:B------:R-:W-:-:S05]  /*3f980*/  FSEL R6, R7, RZ, P0 ;  /* 0x000000ff07067208 */ /* 0x000fca0000000000 */
[-CC-:B------:R-:W-:Y:S01]  /*3f990*/  FFMA.FTZ R196, R0, R67.reuse, -R6.reuse ;  /* 0x0000004300c47223 */ /* 0x180fe20000010806 */
[-CC-:B------:R-:W-:Y:S01]  /*3f9a0*/  FFMA.FTZ R193, R55, R67.reuse, -R6.reuse ;  /* 0x0000004337c17223 */ /* 0x180fe20000010806 */
[----:B------:R-:W4:Y:S01]  /*3f9b0*/  MUFU.EX2 R195, R195 ;  /* 0x000000c300c37308 */ /* 0x000f220000000800 */
[-CC-:B------:R-:W-:Y:S01]  /*3f9c0*/  FFMA.FTZ R155, R52, R67.reuse, -R6.reuse ;  /* 0x00000043349b7223 */ /* 0x180fe20000010806 */
[----:B------:R-:W-:-:S06]  /*3f9d0*/  FFMA.FTZ R194, R48, R67, -R6 ;  /* 0x0000004330c27223 */ /* 0x000fcc0000010806 */
[----:B------:R-:W0:Y:S01]  /*3f9e0*/  MUFU.EX2 R196, R196 ;  /* 0x000000c400c47308 */ /* 0x000e220000000800 */
[----:B------:R-:W-:-:S07]  /*3f9f0*/  FFMA.FTZ R12, R12, R67, -R6 ;  /* 0x000000430c0c7223 */ /* 0x000fce0000010806 */
[----:B------:R-:W1:Y:S08]  /*3fa00*/  MUFU.EX2 R152, R152 ;  /* 0x0000009800987308 */ /* 0x000e700000000800 */
[----:B------:R-:W2:Y:S01]  /*3fa10*/  MUFU.EX2 R193, R193 ;  /* 0x000000c100c17308 */ /* 0x000ea20000000800 */
[----:B------:R-:W-:-:S07]  /*3fa20*/  FFMA.FTZ R11, R41, R67, -R6 ;  /* 0x00000043290b7223 */ /* 0x000fce0000010806 */
[----:B------:R-:W3:Y:S08]  /*3fa30*/  MUFU.EX2 R154, R154 ;  /* 0x0000009a009a7308 */ /* 0x000ef00000000800 */
[----:B------:R-:W3:Y:S01]  /*3fa40*/  MUFU.EX2 R155, R155 ;  /* 0x0000009b009b7308 */ /* 0x000ee20000000800 */
[----:B------:R-:W-:Y:S01]  /*3fa50*/  FFMA.FTZ R175, R26, R67, -R6 ;  /* 0x000000431aaf7223 */ /* 0x000fe20000010806 */
[----:B----4-:R-:W-:-:S06]  /*3fa60*/  FADD.FTZ R7, R195, R70 ;  /* 0x00000046c3077221 */ /* 0x010fcc0000010000 */
[----:B------:R-:W4:Y:S01]  /*3fa70*/  MUFU.EX2 R153, R153 ;  /* 0x0000009900997308 */ /* 0x000f220000000800 */
[----:B0-----:R-:W-:Y:S01]  /*3fa80*/  FADD.FTZ R26, R196, R65 ;  /* 0x00000041c41a7221 */ /* 0x001fe20000010000 */
[----:B------:R-:W-:-:S06]  /*3fa90*/  FFMA.FTZ R0, R38, R67, -R6 ;  /* 0x0000004326007223 */ /* 0x000fcc0000010806 */
[----:B------:R-:W0:Y:S01]  /*3faa0*/  MUFU.EX2 R194, R194 ;  /* 0x000000c200c27308 */ /* 0x000e220000000800 */
[----:B-1----:R-:W-:Y:S01]  /*3fab0*/  FADD.FTZ R7, R152, R7 ;  /* 0x0000000798077221 */ /* 0x002fe20000010000 */
[----:B--2---:R-:W-:-:S06]  /*3fac0*/  FADD.FTZ R26, R193, R26 ;  /* 0x0000001ac11a7221 */ /* 0x004fcc0000010000 */
[----:B------:R-:W1:Y:S01]  /*3fad0*/  MUFU.EX2 R18, R18 ;  /* 0x0000001200127308 */ /* 0x000e620000000800 */
[----:B------:R-:W-:-:S07]  /*3fae0*/  FFMA.FTZ R10, R34, R67, -R6 ;  /* 0x00000043220a7223 */ /* 0x000fce0000010806 */
[----:B------:R-:W2:Y:S01]  /*3faf0*/  MUFU.EX2 R12, R12 ;  /* 0x0000000c000c7308 */ /* 0x000ea20000000800 */
[----:B------:R-:W-:Y:S01]  /*3fb00*/  FFMA.FTZ R170, R28, R67, -R6 ;  /* 0x000000431caa7223 */ /* 0x000fe20000010806 */
[----:B---3--:R-:W-:-:S06]  /*3fb10*/  FADD.FTZ R28, R154, R7 ;  /* 0x000000079a1c7221 */ /* 0x008fcc0000010000 */
[----:B------:R-:W3:Y:S01]  /*3fb20*/  MUFU.EX2 R15, R15 ;  /* 0x0000000f000f7308 */ /* 0x000ee20000000800 */
[----:B------:R-:W-:Y:S01]  /*3fb30*/  FADD.FTZ R7, R155, R26 ;  /* 0x0000001a9b077221 */ /* 0x000fe20000010000 */
[----:B------:R-:W-:-:S06]  /*3fb40*/  FFMA.FTZ R168, R31, R67, -R6 ;  /* 0x000000431fa87223 */ /* 0x000fcc0000010806 */
[----:B------:R-:W3:Y:S01]  /*3fb50*/  MUFU.EX2 R11, R11 ;  /* 0x0000000b000b7308 */ /* 0x000ee20000000800 */
[----:B------:R-:W-:Y:S01]  /*3fb60*/  FFMA.FTZ R177, R21, R67, -R6 ;  /* 0x0000004315b17223 */ /* 0x000fe20000010806 */
[----:B----4-:R-:W-:-:S06]  /*3fb70*/  FADD.FTZ R21, R153, R28 ;  /* 0x0000001c99157221 */ /* 0x010fcc0000010000 */
[----:B------:R-:W4:Y:S01]  /*3fb80*/  MUFU.EX2 R14, R14 ;  /* 0x0000000e000e7308 */ /* 0x000f220000000800 */
[----:B0-----:R-:W-:Y:S01]  /*3fb90*/  FADD.FTZ R7, R194, R7 ;  /* 0x00000007c2077221 */ /* 0x001fe20000010000 */
[----:B------:R-:W-:-:S06]  /*3fba0*/  FFMA.FTZ R167, R30, R67, -R6 ;  /* 0x000000431ea77223 */ /* 0x000fcc0000010806 */
[----:B------:R-:W0:Y:S01]  /*3fbb0*/  MUFU.EX2 R0, R0 ;  /* 0x0000000000007308 */ /* 0x000e220000000800 */
[----:B------:R-:W-:Y:S01]  /*3fbc0*/  FFMA.FTZ R185, R20, R67, -R6 ;  /* 0x0000004314b97223 */ /* 0x000fe20000010806 */
[----:B-1----:R-:W-:-:S06]  /*3fbd0*/  FADD.FTZ R20, R18, R21 ;  /* 0x0000001512147221 */ /* 0x002fcc0000010000 */
[----:B------:R-:W1:Y:S01]  /*3fbe0*/  MUFU.EX2 R13, R13 ;  /* 0x0000000d000d7308 */ /* 0x000e620000000800 */
[----:B--2---:R-:W-:-:S07]  /*3fbf0*/  FADD.FTZ R26, R12, R7 ;  /* 0x000000070c1a7221 */ /* 0x004fce0000010000 */
[----:B------:R-:W2:Y:S01]  /*3fc00*/  MUFU.EX2 R10, R10 ;  /* 0x0000000a000a7308 */ /* 0x000ea20000000800 */
[----:B---3--:R-:W-:Y:S01]  /*3fc10*/  FADD.FTZ R7, R15, R20 ;  /* 0x000000140f077221 */ /* 0x008fe20000010000 */
[----:B------:R-:W-:-:S06]  /*3fc20*/  FADD.FTZ R21, R11, R26 ;  /* 0x0000001a0b157221 */ /* 0x000fcc0000010000 */
[----:B------:R-:W3:Y:S01]  /*3fc30*/  MUFU.EX2 R164, R164 ;  /* 0x000000a400a47308 */ /* 0x000ee20000000800 */
[----:B------:R-:W-:-:S07]  /*3fc40*/  FFMA.FTZ R169, R29, R67, -R6 ;  /* 0x000000431da97223 */ /* 0x000fce0000010806 */
[----:B------:R-:W3:Y:S01]  /*3fc50*/  MUFU.EX2 R168, R168 ;  /* 0x000000a800a87308 */ /* 0x000ee20000000800 */
[----:B----4-:R-:W-:Y:S01]  /*3fc60*/  FADD.FTZ R20, R14, R7 ;  /* 0x000000070e147221 */ /* 0x010fe20000010000 */
[----:B0-----:R-:W-:-:S06]  /*3fc70*/  FADD.FTZ R21, R0, R21 ;  /* 0x0000001500157221 */ /* 0x001fcc0000010000 */
[----:B------:R-:W0:Y:S01]  /*3fc80*/  MUFU.EX2 R163, R163 ;  /* 0x000000a300a37308 */ /* 0x000e220000000800 */
[----:B------:R-:W-:-:S07]  /*3fc90*/  FFMA.FTZ R176, R27, R67, -R6 ;  /* 0x000000431bb07223 */ /* 0x000fce0000010806 */
[----:B------:R-:W4:Y:S01]  /*3fca0*/  MUFU.EX2 R167, R167 ;  /* 0x000000a700a77308 */ /* 0x000f220000000800 */
[----:B------:R-:W-:Y:S01]  /*3fcb0*/  FFMA.FTZ R178, R25, R67, -R6 ;  /* 0x0000004319b27223 */ /* 0x000fe20000010806 */
[----:B-1----:R-:W-:-:S06]  /*3fcc0*/  FADD.FTZ R7, R13, R20 ;  /* 0x000000140d077221 */ /* 0x002fcc0000010000 */
[----:B------:R-:W1:Y:S01]  /*3fcd0*/  MUFU.EX2 R166, R166 ;  /* 0x000000a600a67308 */ /* 0x000e620000000800 */
[----:B--2---:R-:W-:-:S07]  /*3fce0*/  FADD.FTZ R25, R10, R21 ;  /* 0x000000150a197221 */ /* 0x004fce0000010000 */
[----:B------:R-:W2:Y:S01]  /*3fcf0*/  MUFU.EX2 R170, R170 ;  /* 0x000000aa00aa7308 */ /* 0x000ea20000000800 */
[----:B---3--:R-:W-:Y:S01]  /*3fd00*/  FADD.FTZ R20, R164, R7 ;  /* 0x00000007a4147221 */ /* 0x008fe20000010000 */
[----:B------:R-:W-:-:S06]  /*3fd10*/  FADD.FTZ R26, R168, R25 ;  /* 0x00000019a81a7221 */ /* 0x000fcc0000010000 */
[----:B------:R-:W3:Y:S08]  /*3fd20*/  MUFU.EX2 R165, R165 ;  /* 0x000000a500a57308 */ /* 0x000ef00000000800 */
[----:B------:R-:W3:Y:S01]  /*3fd30*/  MUFU.EX2 R169, R169 ;  /* 0x000000a900a97308 */ /* 0x000ee20000000800 */
[----:B0-----:R-:W-:Y:S01]  /*3fd40*/  FADD.FTZ R7, R163, R20 ;  /* 0x00000014a3077221 */ /* 0x001fe20000010000 */
[----:B----4-:R-:W-:-:S06]  /*3fd50*/  FADD.FTZ R25, R167, R26 ;  /* 0x0000001aa7197221 */ /* 0x010fcc0000010000 */
[----:B------:R-:W0:Y:S08]  /*3fd60*/  MUFU.EX2 R172, R172 ;  /* 0x000000ac00ac7308 */ /* 0x000e300000000800 */
[----:B------:R-:W4:Y:S01]  /*3fd70*/  MUFU.EX2 R176, R176 ;  /* 0x000000b000b07308 */ /* 0x000f220000000800 */
[----:B-1----:R-:W-:Y:S01]  /*3fd80*/  FADD.FTZ R26, R166, R7 ;  /* 0x00000007a61a7221 */ /* 0x002fe20000010000 */
[----:B--2---:R-:W-:-:S06]  /*3fd90*/  FADD.FTZ R28, R170, R25 ;  /* 0x00000019aa1c7221 */ /* 0x004fcc0000010000 */
[----:B------:R-:W1:Y:S08]  /*3fda0*/  MUFU.EX2 R171, R171 ;  /* 0x000000ab00ab7308 */ /* 0x000e700000000800 */
[----:B------:R-:W2:Y:S01]  /*3fdb0*/  MUFU.EX2 R175, R175 ;  /* 0x000000af00af7308 */ /* 0x000ea20000000800 */
[----:B---3--:R-:W-:Y:S01]  /*3fdc0*/  FADD.FTZ R7, R165, R26 ;  /* 0x0000001aa5077221 */ /* 0x008fe20000010000 */
[----:B------:R-:W-:-:S06]  /*3fdd0*/  FADD.FTZ R25, R169, R28 ;  /* 0x0000001ca9197221 */ /* 0x000fcc0000010000 */
[----:B------:R-:W3:Y:S01]  /*3fde0*/  MUFU.EX2 R174, R174 ;  /* 0x000000ae00ae7308 */ /* 0x000ee20000000800 */
[----:B------:R-:W-:-:S07]  /*3fdf0*/  FFMA.FTZ R156, R64, R67, -R6 ;  /* 0x00000043409c7223 */ /* 0x000fce0000010806 */
[----:B------:R-:W3:Y:S01]  /*3fe00*/  MUFU.EX2 R178, R178 ;  /* 0x000000b200b27308 */ /* 0x000ee20000000800 */
[----:B0-----:R-:W-:Y:S01]  /*3fe10*/  FADD.FTZ R26, R172, R7 ;  /* 0x00000007ac1a7221 */ /* 0x001fe20000010000 */
[----:B----4-:R-:W-:-:S06]  /*3fe20*/  FADD.FTZ R28, R176, R25 ;  /* 0x00000019b01c7221 */ /* 0x010fcc0000010000 */
[----:B------:R-:W0:Y:S01]  /*3fe30*/  MUFU.EX2 R173, R173 ;  /* 0x000000ad00ad7308 */ /* 0x000e220000000800 */
[----:B------:R-:W-:-:S07]  /*3fe40*/  FFMA.FTZ R21, R66, R67, -R6 ;  /* 0x0000004342157223 */ /* 0x000fce0000010806 */
[----:B------:R-:W4:Y:S01]  /*3fe50*/  MUFU.EX2 R177, R177 ;  /* 0x000000b100b17308 */ /* 0x000f220000000800 */
[----:B-1----:R-:W-:Y:S01]  /*3fe60*/  FADD.FTZ R7, R171, R26 ;  /* 0x0000001aab077221 */ /* 0x002fe20000010000 */
[----:B--2---:R-:W-:-:S06]  /*3fe70*/  FADD.FTZ R25, R175, R28 ;  /* 0x0000001caf197221 */ /* 0x004fcc0000010000 */
[----:B------:R-:W1:Y:S01]  /*3fe80*/  MUFU.EX2 R182, R182 ;  /* 0x000000b600b67308 */ /* 0x000e620000000800 */
[----:B------:R-:W-:-:S07]  /*3fe90*/  FFMA.FTZ R20, R53, R67, -R6 ;  /* 0x0000004335147223 */ /* 0x000fce0000010806 */
        /* <DEDUP_REMOVED lines=31> */
[----:B------:R-:W3:Y:S08]  /*40090*/  MUFU.EX2 R186, R186 ;  /* 0x000000ba00ba7308 */ /* 0x000ef00000000800 */
[----:B------:R-:W3:Y:S01]  /*400a0*/  MUFU.EX2 R159, R159 ;  /* 0x0000009f009f7308 */ /* 0x000ee20000000800 */
[----:B0-----:R-:W-:Y:S01]  /*400b0*/  FADD.FTZ R26, R188, R25 ;  /* 0x00000019bc1a7221 */ /* 0x001fe20000010000 */
[----:B----4-:R-:W-:-:S03]  /*400c0*/  FADD.FTZ R7, R161, R6 ;  /* 0x00000006a1077221 */ /* 0x010fc60000010000 */
[----:B-1----:R-:W-:Y:S01]  /*400d0*/  FADD.FTZ R25, R187, R26 ;  /* 0x0000001abb197221 */ /* 0x002fe20000010000 */
[----:B--2---:R-:W-:-:S03]  /*400e0*/  FADD.FTZ R6, R160, R7 ;  /* 0x00000007a0067221 */ /* 0x004fc60000010000 */
[----:B---3--:R-:W-:Y:S01]  /*400f0*/  FADD.FTZ R25, R186, R25 ;  /* 0x00000019ba197221 */ /* 0x008fe20000010000 */
[----:B------:R-:W-:-:S04]  /*40100*/  FADD.FTZ R27, R159, R6 ;  /* 0x000000069f1b7221 */ /* 0x000fc80000010000 */
[----:B------:R-:W-:Y:S04]  /*40110*/  ST.E desc[UR4][R2.64+0x10], R25 ;  /* 0x0000101902007985 */ /* 0x000fe8000c101904 */
[----:B------:R0:W-:Y:S04]  /*40120*/  ST.E desc[UR6][R2.64+0x14], R27 ;  /* 0x0000141b02007985 */ /* 0x0001e8000c101906 */
[----:B------:R-:W2:Y:S01]  /*40130*/  LDL.64 R6, [R158+0x80] ;  /* 0x000080009e067983 */ /* 0x000ea20000100a00 */
[----:B------:R-:W-:Y:S02]  /*40140*/  R2UR UR10, R4 ;  /* 0x00000000040a72ca */ /* 0x000fe400000e0000 */
[----:B------:R-:W-:-:S02]  /*40150*/  R2UR UR11, R5 ;  /* 0x00000000050b72ca */ /* 0x000fc400000e0000 */
[C---:B------:R-:W-:Y:S02]  /*40160*/  R2UR UR12, R4.reuse ;  /* 0x00000000040c72ca */ /* 0x040fe400000e0000 */
[C---:B------:R-:W-:Y:S02]  /*40170*/  R2UR UR13, R5.reuse ;  /* 0x00000000050d72ca */ /* 0x040fe400000e0000 */
[C---:B------:R-:W-:Y:S02]  /*40180*/  R2UR UR14, R4.reuse ;  /* 0x00000000040e72ca */ /* 0x040fe400000e0000 */
[C---:B------:R-:W-:Y:S02]  /*40190*/  R2UR UR15, R5.reuse ;  /* 0x00000000050f72ca */ /* 0x040fe400000e0000 */
[C---:B------:R-:W-:Y:S02]  /*401a0*/  R2UR UR16, R4.reuse ;  /* 0x00000000041072ca */ /* 0x040fe400000e0000 */
[----:B------:R-:W-:Y:S01]  /*401b0*/  R2UR UR17, R5 ;  /* 0x00000000051172ca */ /* 0x000fe200000e0000 */
        /* <DEDUP_REMOVED lines=37> */
[----:B------:R-:W-:-:S03]  /*40410*/  R2UR UR18, R4 ;  /* 0x00000000041272ca */ /* 0x000fc600000e0000 */
[----:B------:R-:W4:Y:S01]  /*40420*/  LD.E R56, desc[UR4][R6.64+0x124] ;  /* 0x0001240406387980 */ /* 0x000f22000c101900 */
[----:B------:R-:W-:-:S03]  /*40430*/  R2UR UR19, R5 ;  /* 0x00000000051372ca */ /* 0x000fc600000e0000 */
[----:B------:R-:W4:Y:S01]  /*40440*/  LD.E R52, desc[UR14][R6.64+0x130] ;  /* 0x0001300e06347980 */ /* 0x000f22000c101900 */
[----:B------:R-:W-:-:S03]  /*40450*/  R2UR UR20, R4 ;  /* 0x00000000041472ca */ /* 0x000fc600000e0000 */
[----:B------:R-:W4:Y:S01]  /*40460*/  LD.E R54, desc[UR16][R6.64+0x134] ;  /* 0x0001341006367980 */ /* 0x000f22000c101900 */
[----:B------:R-:W-:-:S03]  /*40470*/  R2UR UR21, R5 ;  /* 0x00000000051572ca */ /* 0x000fc600000e0000 */
[----:B------:R-:W4:Y:S01]  /*40480*/  LD.E R50, desc[UR6][R6.64+0x140] ;  /* 0x0001400606327980 */ /* 0x000f22000c101900 */
[C---:B------:R-:W-:Y:S02]  /*40490*/  R2UR UR22, R4.reuse ;  /* 0x00000000041672ca */ /* 0x040fe400000e0000 */
[C---:B------:R-:W-:Y:S01]  /*404a0*/  R2UR UR23, R5.reuse ;  /* 0x00000000051772ca */ /* 0x040fe200000e0000 */
[----:B------:R-:W4:Y:S01]  /*404b0*/  LD.E R46, desc[UR8][R6.64+0x144] ;  /* 0x00014408062e7980 */ /* 0x000f22000c101900 */
[C---:B------:R-:W-:Y:S02]  /*404c0*/  R2UR UR24, R4.reuse ;  /* 0x00000000041872ca */ /* 0x040fe400000e0000 */
[----:B------:R-:W-:Y:S01]  /*404d0*/  R2UR UR25, R5 ;  /* 0x00000000051972ca */ /* 0x000fe200000e0000 */
        /* <DEDUP_REMOVED lines=18> */
[----:B------:R-:W-:-:S02]  /*40600*/  R2UR UR26, R4 ;  /* 0x00000000041a72ca */ /* 0x000fc400000e0000 */
        /* <DEDUP_REMOVED lines=16> */
[----:B--2---:R-:W-:-:S03]  /*40710*/  FMUL.FTZ R3, R9, R74 ;  /* 0x0000004a09037220 */ /* 0x004fc60000410000 */
[----:B------:R-:W2:Y:S04]  /*40720*/  LD.E R73, desc[UR22][R6.64+0xd8] ;  /* 0x0000d81606497980 */ /* 0x000ea8000c101900 */
[----:B------:R-:W2:Y:S01]  /*40730*/  LD.E R74, desc[UR20][R6.64+0x1b0] ;  /* 0x0001b014064a7980 */ /* 0x000ea2000c101900 */
[C---:B---3--:R-:W-:Y:S01]  /*40740*/  FMUL.FTZ R25, R9.reuse, R76 ;  /* 0x0000004c09197220 */ /* 0x048fe20000410000 */
[C---:B----4-:R-:W-:Y:S02]  /*40750*/  FMUL.FTZ R27, R9.reuse, R78 ;  /* 0x0000004e091b7220 */ /* 0x050fe40000410000 */
[----:B------:R-:W3:Y:S04]  /*40760*/  LD.E R76, desc[UR18][R6.64+0x1e4] ;  /* 0x0001e412064c7980 */ /* 0x000ee8000c101900 */
[----:B------:R-:W4:Y:S01]  /*40770*/  LD.E R78, desc[UR16][R6.64+0x1e0] ;  /* 0x0001e010064e7980 */ /* 0x000f22000c101900 */
[----:B------:R-:W-:-:S03]  /*40780*/  FMUL.FTZ R29, R9, R90 ;  /* 0x0000005a091d7220 */ /* 0x000fc60000410000 */
[----:B------:R0:W-:Y:S04]  /*40790*/  ST.E desc[UR6][R6.64+0x4], R25 ;  /* 0x0000041906007985 */ /* 0x0001e8000c101906 */
[----:B------:R-:W4:Y:S01]  /*407a0*/  LD.E R90, desc[UR12][R6.64+0x1f4] ;  /* 0x0001f40c065a7980 */ /* 0x000f22000c101900 */
[----:B------:R-:W-:-:S03]  /*407b0*/  FMUL.FTZ R35, R9, R96 ;  /* 0x0000006009237220 */ /* 0x000fc60000410000 */
[----:B------:R1:W-:Y:S04]  /*407c0*/  ST.E desc[UR4][R6.64], R3 ;  /* 0x0000000306007985 */ /* 0x0003e8000c101904 */
[----:B0-----:R-:W4:Y:S01]  /*407d0*/  LD.E R25, desc[UR14][R6.64+0x8] ;  /* 0x0000080e06197980 */ /* 0x001f22000c101900 */
[----:B------:R-:W-:-:S03]  /*407e0*/  FMUL.FTZ R37, R9, R98 ;  /* 0x0000006209257220 */ /* 0x000fc60000410000 */
[----:B------:R0:W-:Y:S04]  /*407f0*/  ST.E desc[UR8][R6.64+0x10], R27 ;  /* 0x0000101b06007985 */ /* 0x0001e8000c101908 */
[----:B-1----:R-:W4:Y:S01]  /*40800*/  LD.E R3, desc[UR22][R6.64+0xc] ;  /* 0x00000c1606037980 */ /* 0x002f22000c101900 */
[----:B------:R-:W-:-:S03]  /*40810*/  FMUL.FTZ R33, R9, R94 ;  /* 0x0000005e09217220 */ /* 0x000fc60000410000 */
[----:B------:R1:W-:Y:S04]  /*40820*/  ST.E desc[UR4][R6.64+0x14], R29 ;  /* 0x0000141d06007985 */ /* 0x0003e8000c101904 */
[----:B0-----:R-:W4:Y:S04]  /*40830*/  LD.E R27, desc[UR18][R6.64+0x1c] ;  /* 0x00001c12061b7980 */ /* 0x001f28000c101900 */
[----:B------:R0:W-:Y:S04]  /*40840*/  ST.E desc[UR8][R6.64+0x24], R35 ;  /* 0x0000242306007985 */ /* 0x0001e8000c101908 */
[----:B-1----:R-:W4:Y:S01]  /*40850*/  LD.E R29, desc[UR24][R6.64+0x28] ;  /* 0x00002818061d7980 */ /* 0x002f22000c101900 */
[----:B------:R-:W-:-:S03]  /*40860*/  FMUL.FTZ R65, R9, R104 ;  /* 0x0000006809417220 */ /* 0x000fc60000410000 */
[----:B------:R1:W-:Y:S04]  /*40870*/  ST.E desc[UR10][R6.64+0x30], R37 ;  /* 0x0000302506007985 */ /* 0x0003e8000c10190a */
[----:B0-----:R-:W4:Y:S01]  /*40880*/  LD.E R35, desc[UR18][R6.64+0x4c] ;  /* 0x00004c1206237980 */ /* 0x001f22000c101900 */
[----:B------:R-:W-:-:S03]  /*40890*/  FMUL.FTZ R61, R9, R100 ;  /* 0x00000064093d7220 */ /* 0x000fc60000410000 */
[----:B------:R0:W-:Y:S04]  /*408a0*/  ST.E desc[UR6][R6.64+0x20], R33 ;  /* 0x0000202106007985 */ /* 0x0001e8000c101906 */
[----:B-1----:R-:W4:Y:S01]  /*408b0*/  LD.E R37, desc[UR22][R6.64+0x5c] ;  /* 0x00005c1606257980 */ /* 0x002f22000c101900 */
[C---:B------:R-:W-:Y:S01]  /*408c0*/  FMUL.FTZ R63, R9.reuse, R102 ;  /* 0x00000066093f7220 */ /* 0x040fe20000410000 */
[C---:B------:R-:W-:Y:S01]  /*408d0*/  FMUL.FTZ R67, R9.reuse, R106 ;  /* 0x0000006a09437220 */ /* 0x040fe20000410000 */
[C---:B------:R-:W-:Y:S01]  /*408e0*/  FMUL.FTZ R89, R9.reuse, R114 ;  /* 0x0000007209597220 */ /* 0x040fe20000410000 */
[C---:B------:R-:W-:Y:S01]  /*408f0*/  FMUL.FTZ R85, R9.reuse, R110 ;  /* 0x0000006e09557220 */ /* 0x040fe20000410000 */
[C---:B------:R-:W-:Y:S01]  /*40900*/  FMUL.FTZ R87, R9.reuse, R112 ;  /* 0x0000007009577220 */ /* 0x040fe20000410000 */
[----:B------:R-:W4:Y:S04]  /*40910*/  LD.E R83, desc[UR24][R6.64+0xdc] ;  /* 0x0000dc1806537980 */ /* 0x000f28000c101900 */
[----:B0-----:R-:W4:Y:S04]  /*40920*/  LD.E R33, desc[UR12][R6.64+0x68] ;  /* 0x0000680c06217980 */ /* 0x001f28000c101900 */
[----:B------:R0:W-:Y:S04]  /*40930*/  ST.E desc[UR8][R6.64+0x44], R65 ;  /* 0x0000444106007985 */ /* 0x0001e8000c101908 */
[----:B------:R1:W-:Y:S04]  /*40940*/  ST.E desc[UR4][R6.64+0x34], R61 ;  /* 0x0000343d06007985 */ /* 0x0003e8000c101904 */
[----:B------:R1:W-:Y:S01]  /*40950*/  ST.E desc[UR6][R6.64+0x40], R63 ;  /* 0x0000403f06007985 */ /* 0x0003e2000c101906 */
[----:B0-----:R-:W-:-:S03]  /*40960*/  FMUL.FTZ R65, R9, R108 ;  /* 0x0000006c09417220 */ /* 0x001fc60000410000 */
[----:B------:R0:W-:Y:S04]  /*40970*/  ST.E desc[UR10][R6.64+0x50], R67 ;  /* 0x0000504306007985 */ /* 0x0001e8000c10190a */
[----:B-1----:R-:W4:Y:S04]  /*40980*/  LD.E R61, desc[UR6][R6.64+0x9c] ;  /* 0x00009c06063d7980 */ /* 0x002f28000c101900 */
[----:B------:R-:W4:Y:S04]  /*40990*/  LD.E R63, desc[UR12][R6.64+0xac] ;  /* 0x0000ac0c063f7980 */ /* 0x000f28000c101900 */
[----:B------:R1:W-:Y:S04]  /*409a0*/  ST.E desc[UR4][R6.64+0x54], R65 ;  /* 0x0000544106007985 */ /* 0x0003e8000c101904 */
[----:B0-----:R-:W4:Y:S04]  /*409b0*/  LD.E R67, desc[UR16][R6.64+0xbc] ;  /* 0x0000bc1006437980 */ /* 0x001f28000c101900 */
[----:B------:R-:W4:Y:S04]  /*409c0*/  LD.E R77, desc[UR10][R6.64+0xe8] ;  /* 0x0000e80a064d7980 */ /* 0x000f28000c101900 */
[----:B-1----:R-:W4:Y:S01]  /*409d0*/  LD.E R65, desc[UR18][R6.64+0xc8] ;  /* 0x0000c81206417980 */ /* 0x002f22000c101900 */
[----:B------:R-:W-:-:S03]  /*409e0*/  FMUL.FTZ R97, R9, R116 ;  /* 0x0000007409617220 */ /* 0x000fc60000410000 */
[----:B------:R-:W4:Y:S04]  /*409f0*/  LD.E R81, desc[UR12][R6.64+0xec] ;  /* 0x0000ec0c06517980 */ /* 0x000f28000c101900 */
[----:B------:R0:W-:Y:S04]  /*40a00*/  ST.E desc[UR8][R6.64+0x70], R89 ;  /* 0x0000705906007985 */ /* 0x0001e8000c101908 */
[----:B------:R-:W4:Y:S04]  /*40a10*/  LD.E R79, desc[UR14][R6.64+0xf8] ;  /* 0x0000f80e064f7980 */ /* 0x000f28000c101900 */
[----:B------:R1:W-:Y:S04]  /*40a20*/  ST.E desc[UR4][R6.64+0x60], R85 ;  /* 0x0000605506007985 */ /* 0x0003e8000c101904 */
[----:B0-----:R-:W4:Y:S01]  /*40a30*/  LD.E R89, desc[UR16][R6.64+0xfc] ;  /* 0x0000fc1006597980 */ /* 0x001f22000c101900 */
[----:B------:R-:W-:-:S03]  /*40a40*/  FMUL.FTZ R107, R9, R120 ;  /* 0x00000078096b7220 */ /* 0x000fc60000410000 */
[----:B------:R0:W-:Y:S04]  /*40a50*/  ST.E desc[UR6][R6.64+0x64], R87 ;  /* 0x0000645706007985 */ /* 0x0001e8000c101906 */
[----:B-1----:R-:W4:Y:S01]  /*40a60*/  LD.E R85, desc[UR18][R6.64+0x108] ;  /* 0x0001081206557980 */ /* 0x002f22000c101900 */
[----:B------:R-:W-:-:S03]  /*40a70*/  FMUL.FTZ R105, R9, R118 ;  /* 0x0000007609697220 */ /* 0x000fc60000410000 */
[----:B------:R-:W4:Y:S04]  /*40a80*/  LD.E R95, desc[UR10][R6.64+0x118] ;  /* 0x0001180a065f7980 */ /* 0x000f28000c101900 */
[----:B0-----:R-:W4:Y:S04]  /*40a90*/  LD.E R87, desc[UR20][R6.64+0x10c] ;  /* 0x00010c1406577980 */ /* 0x001f28000c101900 */
[----:B------:R-:W4:Y:S04]  /*40aa0*/  LD.E R91, desc[UR12][R6.64+0x11c] ;  /* 0x00011c0c065b7980 */ /* 0x000f28000c101900 */
[----:B------:R-:W4:Y:S04]  /*40ab0*/  LD.E R93, desc[UR14][R6.64+0x128] ;  /* 0x0001280e065d7980 */ /* 0x000f28000c101900 */
[----:B------:R0:W-:Y:S04]  /*40ac0*/  ST.E desc[UR4][R6.64+0x74], R97 ;  /* 0x0000746106007985 */ /* 0x0001e8000c101904 */
[----:B------:R-:W4:Y:S01]  /*40ad0*/  LD.E R103, desc[UR16][R6.64+0x12c] ;  /* 0x00012c1006677980 */ /* 0x000f22000c101900 */
[----:B------:R-:W-:-:S03]  /*40ae0*/  FMUL.FTZ R119, R9, R122 ;  /* 0x0000007a09777220 */ /* 0x000fc60000410000 */
[----:B------:R-:W4:Y:S04]  /*40af0*/  LD.E R101, desc[UR20][R6.64+0x13c] ;  /* 0x00013c1406657980 */ /* 0x000f28000c101900 */
[----:B0-----:R-:W4:Y:S04]  /*40b00*/  LD.E R97, desc[UR18][R6.64+0x138] ;  /* 0x0001381206617980 */ /* 0x001f28000c101900 */
[----:B------:R0:W-:Y:S04]  /*40b10*/  ST.E desc[UR8][R6.64+0x84], R107 ;  /* 0x0000846b06007985 */ /* 0x0001e8000c101908 */
[----:B------:R-:W4:Y:S01]  /*40b20*/  LD.E R99, desc[UR22][R6.64+0x148] ;  /* 0x0001481606637980 */ /* 0x000f22000c101900 */
[----:B------:R-:W-:-:S03]  /*40b30*/  FMUL.FTZ R121, R9, R124 ;  /* 0x0000007c09797220 */ /* 0x000fc60000410000 */
[----:B------:R1:W-:Y:S04]  /*40b40*/  ST.E desc[UR6][R6.64+0x80], R105 ;  /* 0x0000806906007985 */ /* 0x0003e8000c101906 */
[----:B0-----:R-:W4:Y:S04]  /*40b50*/  LD.E R107, desc[UR8][R6.64+0x14c] ;  /* 0x00014c08066b7980 */ /* 0x001f28000c101900 */
[----:B------:R-:W4:Y:S04]  /*40b60*/  LD.E R117, desc[UR12][R6.64+0x15c] ;  /* 0x00015c0c06757980 */ /* 0x000f28000c101900 */
[----:B-1----:R-:W4:Y:S01]  /*40b70*/  LD.E R105, desc[UR10][R6.64+0x158] ;  /* 0x0001580a06697980 */ /* 0x002f22000c101900 */
[----:B------:R-:W-:-:S03]  /*40b80*/  FMUL.FTZ R123, R9, R126 ;  /* 0x0000007e097b7220 */ /* 0x000fc60000410000 */
[----:B------:R-:W4:Y:S04]  /*40b90*/  LD.E R109, desc[UR14][R6.64+0x168] ;  /* 0x0001680e066d7980 */ /* 0x000f28000c101900 */
[----:B------:R-:W4:Y:S01]  /*40ba0*/  LD.E R115, desc[UR16][R6.64+0x16c] ;  /* 0x00016c1006737980 */ /* 0x000f22000c101900 */
[----:B------:R-:W-:-:S03]  /*40bb0*/  FMUL.FTZ R131, R9, R128 ;  /* 0x0000008009837220 */ /* 0x000fc60000410000 */
[----:B------:R-:W4:Y:S04]  /*40bc0*/  LD.E R113, desc[UR18][R6.64+0x178] ;  /* 0x0001781206717980 */ /* 0x000f28000c101900 */
[----:B------:R0:W-:Y:S04]  /*40bd0*/  ST.E desc[UR4][R6.64+0x90], R119 ;  /* 0x0000907706007985 */ /* 0x0001e8000c101904 */
        /* <DEDUP_REMOVED lines=8> */
[----:B------:R-:W4:Y:S01]  /*40c60*/  LD.E R125, desc[UR16][R6.64+0x1a8] ;  /* 0x0001a810067d7980 */ /* 0x000f22000c101900 */
[----:B------:R-:W-:-:S03]  /*40c70*/  FMUL.FTZ R143, R9, R132 ;  /* 0x00000084098f7220 */ /* 0x000fc60000410000 */
[----:B------:R1:W-:Y:S04]  /*40c80*/  ST.E desc[UR6][R6.64+0xa4], R131 ;  /* 0x0000a48306007985 */ /* 0x0003e8000c101906 */
[----:B0-----:R-:W4:Y:S04]  /*40c90*/  LD.E R123, desc[UR18][R6.64+0x1ac] ;  /* 0x0001ac12067b7980 */ /* 0x001f28000c101900 */
[----:B------:R-:W4:Y:S04]  /*40ca0*/  LD.E R133, desc[UR20][R6.64+0x1b8] ;  /* 0x0001b81406857980 */ /* 0x000f28000c101900 */
[----:B-1----:R-:W4:Y:S04]  /*40cb0*/  LD.E R131, desc[UR22][R6.64+0x1bc] ;  /* 0x0001bc1606837980 */ /* 0x002f28000c101900 */
[----:B------:R-:W4:Y:S04]  /*40cc0*/  LD.E R139, desc[UR10][R6.64+0x1c8] ;  /* 0x0001c80a068b7980 */ /* 0x000f28000c101900 */
[----:B------:R-:W4:Y:S04]  /*40cd0*/  LD.E R135, desc[UR12][R6.64+0x1cc] ;  /* 0x0001cc0c06877980 */ /* 0x000f28000c101900 */
[----:B------:R-:W4:Y:S04]  /*40ce0*/  LD.E R137, desc[UR14][R6.64+0x1d8] ;  /* 0x0001d80e06897980 */ /* 0x000f28000c101900 */
[----:B------:R0:W-:Y:S04]  /*40cf0*/  ST.E desc[UR4][R6.64+0xb0], R141 ;  /* 0x0000b08d06007985 */ /* 0x0001e8000c101904 */
[----:B------:R-:W4:Y:S04]  /*40d00*/  LD.E R147, desc[UR16][R6.64+0x1dc] ;  /* 0x0001dc1006937980 */ /* 0x000f28000c101900 */
[----:B------:R1:W-:Y:S04]  /*40d10*/  ST.E desc[UR6][R6.64+0xb4], R143 ;  /* 0x0000b48f06007985 */ /* 0x0003e8000c101906 */
[----:B0-----:R-:W4:Y:S04]  /*40d20*/  LD.E R141, desc[UR18][R6.64+0x1e8] ;  /* 0x0001e812068d7980 */ /* 0x001f28000c101900 */
[----:B------:R-:W4:Y:S04]  /*40d30*/  LD.E R145, desc[UR20][R6.64+0x1ec] ;  /* 0x0001ec1406917980 */ /* 0x000f28000c101900 */
[----:B-1----:R-:W4:Y:S04]  /*40d40*/  LD.E R143, desc[UR22][R6.64+0x1f8] ;  /* 0x0001f816068f7980 */ /* 0x002f28000c101900 */
[----:B------:R-:W4:Y:S01]  /*40d50*/  LD.E R149, desc[UR24][R6.64+0x1fc] ;  /* 0x0001fc1806957980 */ /* 0x000f22000c101900 */
[C---:B------:R-:W-:Y:S01]  /*40d60*/  FMUL.FTZ R151, R9.reuse, R134 ;  /* 0x0000008609977220 */ /* 0x040fe20000410000 */
[C---:B------:R-:W-:Y:S01]  /*40d70*/  FMUL.FTZ R197, R9.reuse, R136 ;  /* 0x0000008809c57220 */ /* 0x040fe20000410000 */
[----:B------:R-:W-:-:S03]  /*40d80*/  FMUL.FTZ R199, R9, R140 ;  /* 0x0000008c09c77220 */ /* 0x000fc60000410000 */
[----:B------:R0:W-:Y:S01]  /*40d90*/  ST.E desc[UR8][R6.64+0xc0], R151 ;  /* 0x0000c09706007985 */ /* 0x0001e2000c101908 */
[C---:B------:R-:W-:Y:S01]  /*40da0*/  FMUL.FTZ R201, R9.reuse, R142 ;  /* 0x0000008e09c97220 */ /* 0x040fe20000410000 */
[C---:B------:R-:W-:Y:S01]  /*40db0*/  FMUL.FTZ R203, R9.reuse, R72 ;  /* 0x0000004809cb7220 */ /* 0x040fe20000410000 */
[C---:B------:R-:W-:Y:S01]  /*40dc0*/  FMUL.FTZ R205, R9.reuse, R70 ;  /* 0x0000004609cd7220 */ /* 0x040fe20000410000 */
[----:B------:R1:W-:Y:S01]  /*40dd0*/  ST.E desc[UR4][R6.64+0xc4], R197 ;  /* 0x0000c4c506007985 */ /* 0x0003e2000c101904 */
[C---:B------:R-:W-:Y:S01]  /*40de0*/  FMUL.FTZ R207, R9.reuse, R66 ;  /* 0x0000004209cf7220 */ /* 0x040fe20000410000 */
[C---:B0-----:R-:W-:Y:S02]  /*40df0*/  FMUL.FTZ R151, R9.reuse, R138 ;  /* 0x0000008a09977220 */ /* 0x041fe40000410000 */
[----:B------:R0:W-:Y:S01]  /*40e00*/  ST.E desc[UR8][R6.64+0xd4], R199 ;  /* 0x0000d4c706007985 */ /* 0x0001e2000c101908 */
[----:B-1----:R-:W-:-:S03]  /*40e10*/  FMUL.FTZ R197, R9, R68 ;  /* 0x0000004409c57220 */ /* 0x002fc60000410000 */
[----:B------:R1:W-:Y:S04]  /*40e20*/  ST.E desc[UR6][R6.64+0xd0], R151 ;  /* 0x0000d09706007985 */ /* 0x0003e8000c101906 */
[----:B------:R2:W-:Y:S04]  /*40e30*/  ST.E desc[UR10][R6.64+0xe0], R201 ;  /* 0x0000e0c906007985 */ /* 0x0005e8000c10190a */
[----:B------:R3:W-:Y:S01]  /*40e40*/  ST.E desc[UR12][R6.64+0xe4], R203 ;  /* 0x0000e4cb06007985 */ /* 0x0007e2000c10190c */
[C---:B0-----:R-:W-:Y:S01]  /*40e50*/  FMUL.FTZ R199, R9.reuse, R58 ;  /* 0x0000003a09c77220 */ /* 0x041fe20000410000 */
[----:B-1----:R-:W-:-:S02]  /*40e60*/  FMUL.FTZ R151, R9, R64 ;  /* 0x0000004009977220 */ /* 0x002fc40000410000 */
[----:B------:R0:W-:Y:S01]  /*40e70*/  ST.E desc[UR14][R6.64+0xf0], R205 ;  /* 0x0000f0cd06007985 */ /* 0x0001e2000c10190e */
[----:B--2---:R-:W-:-:S03]  /*40e80*/  FMUL.FTZ R201, R9, R62 ;  /* 0x0000003e09c97220 */ /* 0x004fc60000410000 */
[----:B------:R1:W-:Y:S01]  /*40e90*/  ST.E desc[UR4][R6.64+0xf4], R197 ;  /* 0x0000f4c506007985 */ /* 0x0003e2000c101904 */
[----:B---3--:R-:W-:-:S03]  /*40ea0*/  FMUL.FTZ R203, R9, R60 ;  /* 0x0000003c09cb7220 */ /* 0x008fc60000410000 */
[----:B------:R2:W-:Y:S04]  /*40eb0*/  ST.E desc[UR16][R6.64+0x100], R207 ;  /* 0x000100cf06007985 */ /* 0x0005e8000c101910 */
[----:B------:R3:W-:Y:S01]  /*40ec0*/  ST.E desc[UR6][R6.64+0x104], R151 ;  /* 0x0001049706007985 */ /* 0x0007e2000c101906 */
[C---:B0-----:R-:W-:Y:S01]  /*40ed0*/  FMUL.FTZ R205, R9.reuse, R52 ;  /* 0x0000003409cd7220 */ /* 0x041fe20000410000 */
[C---:B-1----:R-:W-:Y:S02]  /*40ee0*/  FMUL.FTZ R197, R9.reuse, R56 ;  /* 0x0000003809c57220 */ /* 0x042fe40000410000 */
        /* <DEDUP_REMOVED lines=9> */
[----:B--2---:R-:W-:-:S03]  /*40f80*/  FMUL.FTZ R203, R9, R38 ;  /* 0x0000002609cb7220 */ /* 0x004fc60000410000 */
        /* <DEDUP_REMOVED lines=34> */
[----:B------:R-:W-:Y:S01]  /*411b0*/  ST.E desc[UR8][R6.64+0x1c0], R199 ;  /* 0x0001c0c706007985 */ /* 0x000fe2000c101908 */
[----:B----4-:R-:W-:-:S03]  /*411c0*/  FMUL.FTZ R151, R9, R78 ;  /* 0x0000004e09977220 */ /* 0x010fc60000410000 */
[----:B------:R-:W-:Y:S01]  /*411d0*/  ST.E desc[UR10][R6.64+0x1c4], R201 ;  /* 0x0001c4c906007985 */ /* 0x000fe2000c10190a */
[C---:B------:R-:W-:Y:S01]  /*411e0*/  FMUL.FTZ R25, R24.reuse, R25 ;  /* 0x0000001918197220 */ /* 0x040fe20000410000 */
[C---:B0-----:R-:W-:Y:S02]  /*411f0*/  FMUL.FTZ R197, R9.reuse, R92 ;  /* 0x0000005c09c57220 */ /* 0x041fe40000410000 */
[----:B------:R-:W-:Y:S01]  /*41200*/  ST.E desc[UR12][R6.64+0x1d0], R203 ;  /* 0x0001d0cb06007985 */ /* 0x000fe2000c10190c */
[----:B------:R-:W-:Y:S01]  /*41210*/  FMUL.FTZ R9, R9, R90 ;  /* 0x0000005a09097220 */ /* 0x000fe20000410000 */
[C---:B------:R-:W-:Y:S02]  /*41220*/  FMUL.FTZ R3, R24.reuse, R3 ;  /* 0x0000000318037220 */ /* 0x040fe40000410000 */
[----:B------:R-:W-:Y:S01]  /*41230*/  ST.E desc[UR14][R6.64+0x1d4], R205 ;  /* 0x0001d4cd06007985 */ /* 0x000fe2000c10190e */
[C---:B------:R-:W-:Y:S01]  /*41240*/  FMUL.FTZ R31, R24.reuse, R31 ;  /* 0x0000001f181f7220 */ /* 0x040fe20000410000 */
[----:B------:R-:W-:-:S02]  /*41250*/  FMUL.FTZ R27, R24, R27 ;  /* 0x0000001b181b7220 */ /* 0x000fc40000410000 */
[----:B------:R-:W-:Y:S01]  /*41260*/  ST.E desc[UR6][R6.64+0x1e0], R151 ;  /* 0x0001e09706007985 */ /* 0x000fe2000c101906 */
[----:B------:R-:W-:-:S03]  /*41270*/  FMUL.FTZ R29, R24, R29 ;  /* 0x0000001d181d7220 */ /* 0x000fc60000410000 */
        /* <DEDUP_REMOVED lines=8> */
[----:B------:R0:W-:Y:S01]  /*41300*/  ST.E desc[UR12][R6.64+0xc], R3 ;  /* 0x00000c0306007985 */ /* 0x0001e2000c10190c */
[----:B------:R-:W-:-:S03]  /*41310*/  FMUL.FTZ R35, R24, R35 ;  /* 0x0000002318237220 */ /* 0x000fc60000410000 */
[----:B------:R-:W-:Y:S01]  /*41320*/  ST.E desc[UR6][R6.64+0x18], R31 ;  /* 0x0000181f06007985 */ /* 0x000fe2000c101906 */
[----:B------:R-:W-:-:S03]  /*41330*/  FMUL.FTZ R39, R24, R39 ;  /* 0x0000002718277220 */ /* 0x000fc60000410000 */
[----:B------:R1:W-:Y:S01]  /*41340*/  ST.E desc[UR14][R6.64+0x1c], R27 ;  /* 0x00001c1b06007985 */ /* 0x0003e2000c10190e */
[----:B------:R-:W-:-:S03]  /*41350*/  FMUL.FTZ R37, R24, R37 ;  /* 0x0000002518257220 */ /* 0x000fc60000410000 */
[----:B------:R2:W-:Y:S01]  /*41360*/  ST.E desc[UR16][R6.64+0x28], R29 ;  /* 0x0000281d06007985 */ /* 0x0005e2000c101910 */
        /* <DEDUP_REMOVED lines=21> */
[----:B------:R4:W-:Y:S01]  /*414c0*/  ST.E desc[UR10][R6.64+0x7c], R51 ;  /* 0x00007c3306007985 */ /* 0x0009e2000c10190a */
        /* <DEDUP_REMOVED lines=81> */
[----:B------:R-:W-:Y:S04]  /*419e0*/  ST.E desc[UR4][R6.64+0x1c8], R139 ;  /* 0x0001c88b06007985 */ /* 0x000fe8000c101904 */
[----:B------:R4:W-:Y:S04]  /*419f0*/  ST.E desc[UR8][R6.64+0x1cc], R135 ;  /* 0x0001cc8706007985 */ /* 0x0009e8000c101908 */
[----:B------:R4:W-:Y:S04]  /*41a00*/  ST.E desc[UR10][R6.64+0x1d8], R137 ;  /* 0x0001d88906007985 */ /* 0x0009e8000c10190a */
[----:B------:R-:W-:Y:S04]  /*41a10*/  ST.E desc[UR6][R6.64+0x1dc], R147 ;  /* 0x0001dc9306007985 */ /* 0x000fe8000c101906 */
[----:B------:R4:W-:Y:S04]  /*41a20*/  ST.E desc[UR12][R6.64+0x1e8], R141 ;  /* 0x0001e88d06007985 */ /* 0x0009e8000c10190c */
[----:B------:R-:W-:Y:S04]  /*41a30*/  ST.E desc[UR14][R6.64+0x1ec], R145 ;  /* 0x0001ec9106007985 */ /* 0x000fe8000c10190e */
[----:B------:R4:W-:Y:S04]  /*41a40*/  ST.E desc[UR16][R6.64+0x1f8], R143 ;  /* 0x0001f88f06007985 */ /* 0x0009e8000c101910 */
[----:B------:R4:W-:Y:S04]  /*41a50*/  ST.E desc[UR18][R6.64+0x1fc], R149 ;  /* 0x0001fc9506007985 */ /* 0x0009e8000c101912 */
[----:B0-----:R-:W2:Y:S01]  /*41a60*/  LDL.64 R2, [R158+0x80] ;  /* 0x000080009e027983 */ /* 0x001ea20000100a00 */
[----:B------:R-:W-:-:S02]  /*41a70*/  LEA.HI R8, R8, 0x8, RZ, 0x19 ;  /* 0x0000000808087811 */ /* 0x000fc400078fc8ff */
[----:B------:R-:W-:Y:S01]  /*41a80*/  R2UR UR28, R4 ;  /* 0x00000000041c72ca */ /* 0x000fe200000e0000 */
[----:B-1----:R-:W4:Y:S02]  /*41a90*/  LDL.64 R26, [R158] ;  /* 0x000000009e1a7983 */ /* 0x002f240000100a00 */
[----:B------:R0:W-:Y:S01]  /*41aa0*/  BAR.SYNC.DEFER_BLOCKING R8, 0x100 ;  /* 0x000400080000751d */ /* 0x0001e20000010000 */
[----:B------:R-:W-:-:S05]  /*41ab0*/  R2UR UR29, R5 ;  /* 0x00000000051d72ca */ /* 0x000fca00000e0000 */
[----:B------:R-:W4:Y:S04]  /*41ac0*/  LDL.64 R24, [R158+0x98] ;  /* 0x000098009e187983 */ /* 0x000f280000100a00 */
[----:B0-----:R-:W4:Y:S04]  /*41ad0*/  LDL.64 R8, [R158+0x88] ;  /* 0x000088009e087983 */ /* 0x001f280000100a00 */
[----:B--2---:R-:W2:Y:S04]  /*41ae0*/  LD.E R29, desc[UR4][R2.64] ;  /* 0x00000004021d7980 */ /* 0x004ea8000c101900 */
[----:B------:R-:W2:Y:S04]  /*41af0*/  LD.E R31, desc[UR4][R2.64+0x4] ;  /* 0x00000404021f7980 */ /* 0x000ea8000c101900 */
[----:B---3--:R-:W3:Y:S04]  /*41b00*/  LD.E R33, desc[UR6][R2.64+0x8] ;  /* 0x0000080602217980 */ /* 0x008ee8000c101900 */
[----:B------:R-:W3:Y:S04]  /*41b10*/  LD.E R35, desc[UR8][R2.64+0xc] ;  /* 0x00000c0802237980 */ /* 0x000ee8000c101900 */
[----:B------:R-:W3:Y:S04]  /*41b20*/  LD.E R37, desc[UR10][R2.64+0x10] ;  /* 0x0000100a02257980 */ /* 0x000ee8000c101900 */
[----:B------:R-:W3:Y:S04]  /*41b30*/  LD.E R39, desc[UR12][R2.64+0x14] ;  /* 0x0000140c02277980 */ /* 0x000ee8000c101900 */
[----:B------:R-:W3:Y:S04]  /*41b40*/  LD.E R41, desc[UR14][R2.64+0x18] ;  /* 0x0000180e02297980 */ /* 0x000ee8000c101900 */
[----:B------:R-:W3:Y:S04]  /*41b50*/  LD.E R43, desc[UR16][R2.64+0x1c] ;  /* 0x00001c10022b7980 */ /* 0x000ee8000c101900 */
[----:B------:R-:W3:Y:S04]  /*41b60*/  LD.E R45, desc[UR18][R2.64+0x20] ;  /* 0x00002012022d7980 */ /* 0x000ee8000c101900 */
        /* <DEDUP_REMOVED lines=58> */
[----:B--2---:R0:W-:Y:S04]  /*41f10*/  ST.E desc[UR8][R2.64], R29 ;  /* 0x0000001d02007985 */ /* 0x0041e8000c101908 */
[----:B------:R1:W-:Y:S04]  /*41f20*/  ST.E desc[UR4][R2.64+0x4], R31 ;  /* 0x0000041f02007985 */ /* 0x0003e8000c101904 */
[----:B---3--:R2:W-:Y:S04]  /*41f30*/  ST.E desc[UR6][R2.64+0x8], R33 ;  /* 0x0000082102007985 */ /* 0x0085e8000c101906 */
[----:B------:R3:W-:Y:S04]  /*41f40*/  ST.E desc[UR8][R2.64+0xc], R35 ;  /* 0x00000c2302007985 */ /* 0x0007e8000c101908 */
[----:B------:R3:W-:Y:S04]  /*41f50*/  ST.E desc[UR10][R2.64+0x10], R37 ;  /* 0x0000102502007985 */ /* 0x0007e8000c10190a */
[----:B------:R3:W-:Y:S04]  /*41f60*/  ST.E desc[UR12][R2.64+0x14], R39 ;  /* 0x0000142702007985 */ /* 0x0007e8000c10190c */
[----:B------:R3:W-:Y:S04]  /*41f70*/  ST.E desc[UR14][R2.64+0x18], R41 ;  /* 0x0000182902007985 */ /* 0x0007e8000c10190e */
[----:B------:R3:W-:Y:S04]  /*41f80*/  ST.E desc[UR16][R2.64+0x1c], R43 ;  /* 0x00001c2b02007985 */ /* 0x0007e8000c101910 */
[----:B------:R3:W-:Y:S04]  /*41f90*/  ST.E desc[UR18][R2.64+0x20], R45 ;  /* 0x0000202d02007985 */ /* 0x0007e8000c101912 */
        /* <DEDUP_REMOVED lines=56> */
[----:B------:R-:W4:Y:S04]  /*42320*/  LD.E R25, desc[UR28][R2.64+0x104] ;  /* 0x0001041c02197980 */ /* 0x000f28000c101900 */
[----:B----4-:R4:W-:Y:S04]  /*42330*/  ST.E desc[UR4][R2.64+0x104], R25 ;  /* 0x0001041902007985 */ /* 0x0109e8000c101904 */
[----:B------:R-:W4:Y:S04]  /*42340*/  LD.E R27, desc[UR6][R2.64+0x108] ;  /* 0x00010806021b7980 */ /* 0x000f28000c101900 */
[----:B0-----:R-:W4:Y:S04]  /*42350*/  LD.E R29, desc[UR8][R2.64+0x10c] ;  /* 0x00010c08021d7980 */ /* 0x001f28000c101900 */
[----:B-1----:R-:W4:Y:S04]  /*42360*/  LD.E R31, desc[UR10][R2.64+0x110] ;  /* 0x0001100a021f7980 */ /* 0x002f28000c101900 */
[----:B--2---:R-:W2:Y:S04]  /*42370*/  LD.E R33, desc[UR12][R2.64+0x114] ;  /* 0x0001140c02217980 */ /* 0x004ea8000c101900 */
[----:B---3--:R-:W3:Y:S04]  /*42380*/  LD.E R35, desc[UR14][R2.64+0x118] ;  /* 0x0001180e02237980 */ /* 0x008ee8000c101900 */
        /* <DEDUP_REMOVED lines=59> */
[----:B------:R-:W-:Y:S04]  /*42740*/  ST.E desc[UR4][R2.64+0x108], R27 ;  /* 0x0001081b02007985 */ /* 0x000fe8000c101904 */
[----:B------:R-:W-:Y:S04]  /*42750*/  ST.E desc[UR6][R2.64+0x10c], R29 ;  /* 0x00010c1d02007985 */ /* 0x000fe8000c101906 */
[----:B------:R-:W-:Y:S04]  /*42760*/  ST.E desc[UR8][R2.64+0x110], R31 ;  /* 0x0001101f02007985 */ /* 0x000fe8000c101908 */
[----:B--2---:R-:W-:Y:S04]  /*42770*/  ST.E desc[UR10][R2.64+0x114], R33 ;  /* 0x0001142102007985 */ /* 0x004fe8000c10190a */
[----:B---3--:R-:W-:Y:S04]  /*42780*/  ST.E desc[UR12][R2.64+0x118], R35 ;  /* 0x0001182302007985 */ /* 0x008fe8000c10190c */
[----:B------:R-:W-:Y:S04]  /*42790*/  ST.E desc[UR14][R2.64+0x11c], R37 ;  /* 0x00011c2502007985 */ /* 0x000fe8000c10190e */
[----:B------:R-:W-:Y:S04]  /*427a0*/  ST.E desc[UR16][R2.64+0x120], R39 ;  /* 0x0001202702007985 */ /* 0x000fe8000c101910 */
[----:B------:R-:W-:Y:S04]  /*427b0*/  ST.E desc[UR18][R2.64+0x124], R41 ;  /* 0x0001242902007985 */ /* 0x000fe8000c101912 */
[----:B------:R-:W-:Y:S04]  /*427c0*/  ST.E desc[UR20][R2.64+0x128], R43 ;  /* 0x0001282b02007985 */ /* 0x000fe8000c101914 */
[----:B------:R-:W-:Y:S04]  /*427d0*/  ST.E desc[UR22][R2.64+0x12c], R45 ;  /* 0x00012c2d02007985 */ /* 0x000fe8000c101916 */
[----:B----4-:R0:W-:Y:S04]  /*427e0*/  ST.E desc[UR4][R2.64+0x130], R25 ;  /* 0x0001301902007985 */ /* 0x0101e8000c101904 */
        /* <DEDUP_REMOVED lines=47> */
[----:B------:R-:W-:-:S03]  /*42ae0*/  R2UR UR56, R4 ;  /* 0x00000000043872ca */ /* 0x000fc600000e0000 */
[----:B------:R4:W-:Y:S01]  /*42af0*/  ST.E desc[UR22][R2.64+0x1f0], R141 ;  /* 0x0001f08d02007985 */ /* 0x0009e2000c101916 */
[----:B------:R-:W-:-:S03]  /*42b00*/  R2UR UR57, R5 ;  /* 0x00000000053972ca */ /* 0x000fc600000e0000 */
[----:B------:R4:W-:Y:S01]  /*42b10*/  ST.E desc[UR24][R2.64+0x1f4], R143 ;  /* 0x0001f48f02007985 */ /* 0x0009e2000c101918 */
[C---:B------:R-:W-:Y:S02]  /*42b20*/  R2UR UR54, R4.reuse ;  /* 0x00000000043672ca */ /* 0x040fe400000e0000 */
[C---:B------:R-:W-:Y:S01]  /*42b30*/  R2UR UR55, R5.reuse ;  /* 0x00000000053772ca */ /* 0x040fe200000e0000 */
[----:B------:R4:W-:Y:S01]  /*42b40*/  ST.E desc[UR26][R2.64+0x1f8], R145 ;  /* 0x0001f89102007985 */ /* 0x0009e2000c10191a */
[C---:B------:R-:W-:Y:S02]  /*42b50*/  R2UR UR52, R4.reuse ;  /* 0x00000000043472ca */ /* 0x040fe400000e0000 */
[C---:B------:R-:W-:Y:S01]  /*42b60*/  R2UR UR53, R5.reuse ;  /* 0x00000000053572ca */ /* 0x040fe200000e0000 */
[----:B------:R4:W-:Y:S01]  /*42b70*/  ST.E desc[UR28][R2.64+0x1fc], R147 ;  /* 0x0001fc9302007985 */ /* 0x0009e2000c10191c */
[C---:B------:R-:W-:Y:S02]  /*42b80*/  R2UR UR50, R4.reuse ;  /* 0x00000000043272ca */ /* 0x040fe400000e0000 */
[----:B------:R-:W-:Y:S01]  /*42b90*/  R2UR UR51, R5 ;  /* 0x00000000053372ca */ /* 0x000fe200000e0000 */
[----:B------:R-:W4:Y:S01]  /*42ba0*/  LD.E R198, desc[UR34][R8.64] ;  /* 0x0000002208c67980 */ /* 0x000f22000c101900 */
[----:B------:R-:W-:-:S02]  /*42bb0*/  R2UR UR48, R4 ;  /* 0x00000000043072ca */ /* 0x000fc400000e0000 */
[C---:B------:R-:W-:Y:S01]  /*42bc0*/  R2UR UR49, R5.reuse ;  /* 0x00000000053172ca */ /* 0x040fe200000e0000 */
[----:B------:R-:W4:Y:S01]  /*42bd0*/  LD.E R24, desc[UR26][R2.64] ;  /* 0x0000001a02187980 */ /* 0x000f22000c101900 */
[C---:B------:R-:W-:Y:S02]  /*42be0*/  R2UR UR46, R4.reuse ;  /* 0x00000000042e72ca */ /* 0x040fe400000e0000 */
[C---:B------:R-:W-:Y:S01]  /*42bf0*/  R2UR UR47, R5.reuse ;  /* 0x00000000052f72ca */ /* 0x040fe200000e0000 */
[----:B0-----:R-:W4:Y:S01]  /*42c00*/  LD.E R25, desc[UR24][R2.64+0x4] ;  /* 0x0000041802197980 */ /* 0x001f22000c101900 */
        /* <DEDUP_REMOVED lines=8> */
[----:B------:R-:W4:Y:S01]  /*42c90*/  LD.E R28, desc[UR18][R2.64+0x10] ;  /* 0x00001012021c7980 */ /* 0x000f22000c101900 */
[----:B------:R-:W-:Y:S02]  /*42ca0*/  R2UR UR30, R4 ;  /* 0x00000000041e72ca */ /* 0x000fe400000e0000 */
        /* <DEDUP_REMOVED lines=132> */
[----:B------:R-:W-:Y:S01]  /*434f0*/  VOTEU.ANY UP0, P0 ;  /* 0x00000000003f7886 */ /* 0x000fe20000000100 */
[----:B------:R-:W-:-:S02]  /*43500*/  R2UR UR4, R4 ;  /* 0x00000000040472ca */ /* 0x000fc400000e0000 */
[C---:B------:R-:W-:Y:S02]  /*43510*/  R2UR UR5, R5.reuse ;  /* 0x00000000050572ca */ /* 0x040fe400000e0000 */
[C---:B------:R-:W-:Y:S02]  /*43520*/  R2UR UR8, R4.reuse ;  /* 0x00000000040872ca */ /* 0x040fe400000e0000 */
[C---:B------:R-:W-:Y:S02]  /*43530*/  R2UR UR9, R5.reuse ;  /* 0x00000000050972ca */ /* 0x040fe400000e0000 */
[C---:B------:R-:W-:Y:S02]  /*43540*/  R2UR UR10, R4.reuse ;  /* 0x00000000040a72ca */ /* 0x040fe400000e0000 */
[----:B------:R-:W-:Y:S02]  /*43550*/  R2UR UR11, R5 ;  /* 0x00000000050b72ca */ /* 0x000fe400000e0000 */
        /* <DEDUP_REMOVED lines=16> */
[----:B------:R-:W-:Y:S02]  /*43660*/  R2UR UR28, R4 ;  /* 0x00000000041c72ca */ /* 0x000fe400000e0000 */
[----:B------:R-:W-:Y:S01]  /*43670*/  R2UR UR29, R5 ;  /* 0x00000000051d72ca */ /* 0x000fe200000e0000 */
[----:B--2---:R-:W-:-:S06]  /*43680*/  WARPGROUP.ARRIVE ;  /* 0x00000000000079c5 */ /* 0x004fcc0000000000 */
[----:B------:R-:W-:Y:S01]  /*43690*/  HGMMA.64x256x16.F32.BF16 R24, R152, gdesc[UR4].tnspB, R24, UP0, gsb0 ;  /* 0x43e0000498187df0 */ /* 0x000fe2000b801818 */
        /* <DEDUP_REMOVED lines=23> */
[----:B------:R-:W-:Y:S01]  /*43810*/  R2UR UR31, R5 ;  /* 0x00000000051f72ca */ /* 0x000fe200000e0000 */
[----:B------:R-:W-:-:S02]  /*43820*/  WARPGROUP.DEPBAR.LE gsb0, 0x0 ;  /* 0x00008000000079c5 */ /* 0x000fc40000010000 */
        /* <DEDUP_REMOVED lines=9> */
[----:B------:R3:W-:Y:S01]  /*438c0*/  ST.E desc[UR10][R2.64+0xc], R27 ;  /* 0x00000c1b02007985 */ /* 0x0007e2000c10190a */
[----:B------:R-:W-:-:S02]  /*438d0*/  R2UR UR10, R4 ;  /* 0x00000000040a72ca */ /* 0x000fc400000e0000 */
        /* <DEDUP_REMOVED lines=324> */
[----:B------:R-:W-:Y:S01]  /*44d20*/  R2UR UR23, R5 ;  /* 0x00000000051772ca */ /* 0x000fe200000e0000 */
        /* <DEDUP_REMOVED lines=11> */
[----:B------:R-:W-:-:S03]  /*44de0*/  R2UR UR26, R4 ;  /* 0x00000000041a72ca */ /* 0x000fc600000e0000 */
[----:B------:R4:W-:Y:S01]  /*44df0*/  ST.E desc[UR16][R2.64+0x1e4], R145 ;  /* 0x0001e49102007985 */ /* 0x0009e2000c101910 */
[----:B------:R-:W-:-:S03]  /*44e00*/  R2UR UR27, R5 ;  /* 0x00000000051b72ca */ /* 0x000fc600000e0000 */
[----:B------:R4:W-:Y:S01]  /*44e10*/  ST.E desc[UR18][R2.64+0x1e8], R146 ;  /* 0x0001e89202007985 */ /* 0x0009e2000c101912 */
[C---:B------:R-:W-:Y:S02]  /*44e20*/  R2UR UR28, R4.reuse ;  /* 0x00000000041c72ca */ /* 0x040fe400000e0000 */
[----:B------:R-:W-:Y:S01]  /*44e30*/  R2UR UR29, R5 ;  /* 0x00000000051d72ca */ /* 0x000fe200000e0000 */
[----:B------:R4:W-:Y:S01]  /*44e40*/  ST.E desc[UR20][R2.64+0x1ec], R147 ;  /* 0x0001ec9302007985 */ /* 0x0009e2000c101914 */
[----:B------:R-:W-:-:S03]  /*44e50*/  R2UR UR20, R4 ;  /* 0x00000000041472ca */ /* 0x000fc600000e0000 */
[----:B------:R4:W-:Y:S01]  /*44e60*/  ST.E desc[UR22][R2.64+0x1f0], R148 ;  /* 0x0001f09402007985 */ /* 0x0009e2000c101916 */
        /* <DEDUP_REMOVED lines=12> */
[----:B------:R-:W-:Y:S01]  /*44f30*/  R2UR UR11, R5 ;  /* 0x00000000050b72ca */ /* 0x000fe200000e0000 */
[----:B------:R4:W-:Y:S04]  /*44f40*/  ST.E desc[UR24][R2.64+0x1f4], R149 ;  /* 0x0001f49502007985 */ /* 0x0009e8000c101918 */
[----:B------:R4:W-:Y:S01]  /*44f50*/  ST.E desc[UR26][R2.64+0x1f8], R150 ;  /* 0x0001f89602007985 */ /* 0x0009e2000c10191a */
[----:B------:R-:W-:-:S03]  /*44f60*/  R2UR UR8, R4 ;  /* 0x00000000040872ca */ /* 0x000fc600000e0000 */
[----:B------:R4:W-:Y:S01]  /*44f70*/  ST.E desc[UR28][R2.64+0x1fc], R151 ;  /* 0x0001fc9702007985 */ /* 0x0009e2000c10191c */
[----:B------:R-:W-:-:S03]  /*44f80*/  R2UR UR9, R5 ;  /* 0x00000000050972ca */ /* 0x000fc600000e0000 */
[----:B------:R-:W-:Y:S01]  /*44f90*/  ST.E desc[UR22][R8.64], R191 ;  /* 0x000000bf08007985 */ /* 0x000fe2000c101916 */
[C---:B------:R-:W-:Y:S02]  /*44fa0*/  R2UR UR6, R4.reuse ;  /* 0x00000000040672ca */ /* 0x040fe400000e0000 */
[C---:B------:R-:W-:Y:S01]  /*44fb0*/  R2UR UR7, R5.reuse ;  /* 0x00000000050772ca */ /* 0x040fe200000e0000 */
[----:B0-----:R-:W4:Y:S01]  /*44fc0*/  LD.E R24, desc[UR20][R2.64] ;  /* 0x0000001402187980 */ /* 0x001f22000c101900 */
[C---:B------:R-:W-:Y:S02]  /*44fd0*/  R2UR UR4, R4.reuse ;  /* 0x00000000040472ca */ /* 0x040fe400000e0000 */
[C---:B------:R-:W-:Y:S01]  /*44fe0*/  R2UR UR5, R5.reuse ;  /* 0x00000000050572ca */ /* 0x040fe200000e0000 */
[----:B-1----:R-:W4:Y:S01]  /*44ff0*/  LD.E R25, desc[UR18][R2.64+0x4] ;  /* 0x0000041202197980 */ /* 0x002f22000c101900 */
[C---:B------:R-:W-:Y:S02]  /*45000*/  R2UR UR28, R4.reuse ;  /* 0x00000000041c72ca */ /* 0x040fe400000e0000 */
[----:B------:R-:W-:Y:S01]  /*45010*/  R2UR UR29, R5 ;  /* 0x00000000051d72ca */ /* 0x000fe200000e0000 */
[----:B--2---:R-:W2:Y:S01]  /*45020*/  LD.E R26, desc[UR16][R2.64+0x8] ;  /* 0x00000810021a7980 */ /* 0x004ea2000c101900 */
[----:B------:R-:W-:-:S02]  /*45030*/  R2UR UR26, R4 ;  /* 0x00000000041a72ca */ /* 0x000fc400000e0000 */
[C---:B------:R-:W-:Y:S01]  /*45040*/  R2UR UR27, R5.reuse ;  /* 0x00000000051b72ca */ /* 0x040fe200000e0000 */
[----:B---3--:R-:W2:Y:S01]  /*45050*/  LD.E R27, desc[UR56][R2.64+0xc] ;  /* 0x00000c38021b7980 */ /* 0x008ea2000c101900 */
[C---:B------:R-:W-:Y:S02]  /*45060*/  R2UR UR24, R4.reuse ;  /* 0x00000000041872ca */ /* 0x040fe400000e0000 */
[C---:B------:R-:W-:Y:S01]  /*45070*/  R2UR UR25, R5.reuse ;  /* 0x00000000051972ca */ /* 0x040fe200000e0000 */
[----:B----4-:R-:W2:Y:S01]  /*45080*/  LD.E R28, desc[UR54][R2.64+0x10] ;  /* 0x00001036021c7980 */ /* 0x010ea2000c101900 */
[C---:B------:R-:W-:Y:S02]  /*45090*/  R2UR UR22, R4.reuse ;  /* 0x00000000041672ca */ /* 0x040fe400000e0000 */
[----:B------:R-:W-:Y:S01]  /*450a0*/  R2UR UR23, R5 ;  /* 0x00000000051772ca */ /* 0x000fe200000e0000 */
[----:B------:R-:W2:Y:S01]  /*450b0*/  LD.E R29, desc[UR14][R2.64+0x14] ;  /* 0x0000140e021d7980 */ /* 0x000ea2000c101900 */
[----:B------:R-:W-:-:S02]  /*450c0*/  R2UR UR20, R4 ;  /* 0x00000000041472ca */ /* 0x000fc400000e0000 */
[C---:B------:R-:W-:Y:S01]  /*450d0*/  R2UR UR21, R5.reuse ;  /* 0x00000000051572ca */ /* 0x040fe200000e0000 */
[----:B------:R-:W2:Y:S01]  /*450e0*/  LD.E R30, desc[UR12][R2.64+0x18] ;  /* 0x0000180c021e7980 */ /* 0x000ea2000c101900 */
[C---:B------:R-:W-:Y:S02]  /*450f0*/  R2UR UR18, R4.reuse ;  /* 0x00000000041272ca */ /* 0x040fe400000e0000 */
[C---:B------:R-:W-:Y:S01]  /*45100*/  R2UR UR19, R5.reuse ;  /* 0x00000000051372ca */ /* 0x040fe200000e0000 */
[----:B------:R-:W2:Y:S01]  /*45110*/  LD.E R31, desc[UR10][R2.64+0x1c] ;  /* 0x00001c0a021f7980 */ /* 0x000ea2000c101900 */
        /* <DEDUP_REMOVED lines=303> */
[----:B------:R-:W-:Y:S02]  /*46410*/  R2UR UR10, R4 ;  /* 0x00000000040a72ca */ /* 0x000fe400000e0000 */
[----:B------:R-:W-:Y:S01]  /*46420*/  R2UR UR11, R5 ;  /* 0x00000000050b72ca */ /* 0x000fe200000e0000 */
        /* <DEDUP_REMOVED lines=19> */
[----:B------:R-:W-:-:S02]  /*46560*/  VIADD R152, R6, 0x80 ;  /* 0x0000008006987836 */ /* 0x000fc40000000000 */
[----:B------:R-:W-:-:S03]  /*46570*/  IMAD.MOV.U32 R153, RZ, RZ, R7 ;  /* 0x000000ffff997224 */ /* 0x000fc600078e0007 */
[----:B------:R-:W-:Y:S02]  /*46580*/  R2UR UR6, R152 ;  /* 0x00000000980672ca */ /* 0x000fe400000e0000 */
[----:B------:R-:W-:Y:S02]  /*46590*/  R2UR UR7, R153 ;  /* 0x00000000990772ca */ /* 0x000fe400000e0000 */
[----:B------:R-:W-:Y:S02]  /*465a0*/  F2FP.BF16.F32.PACK_AB R152, R15, R18 ;  /* 0x000000120f98723e */ /* 0x000fe400000010ff */
[----:B------:R-:W-:Y:S02]  /*465b0*/  F2FP.BF16.F32.PACK_AB R154, R13, R14 ;  /* 0x0000000e0d9a723e */ /* 0x000fe400000010ff */
[----:B------:R-:W-:Y:S02]  /*465c0*/  F2FP.BF16.F32.PACK_AB R153, R11, R12 ;  /* 0x0000000c0b99723e */ /* 0x000fe400000010ff */
[----:B------:R-:W-:-:S02]  /*465d0*/  F2FP.BF16.F32.PACK_AB R155, R10, R0 ;  /* 0x000000000a9b723e */ /* 0x000fc400000010ff */
        /* <DEDUP_REMOVED lines=24> */
[----:B--2---:R-:W-:-:S06]  /*46760*/  WARPGROUP.ARRIVE ;  /* 0x00000000000079c5 */ /* 0x004fcc0000000000 */
[----:B------:R-:W-:Y:S01]  /*46770*/  HGMMA.64x256x16.F32.BF16 R24, R152, gdesc[UR4].tnspB, R24, gsb0 ;  /* 0x43e0000498187df0 */ /* 0x000fe20008001818 */
        /* <DEDUP_REMOVED lines=2698> */
[----:B------:R4:W-:Y:S04]  /*51020*/  ST.E desc[UR18][R2.64+0x1b4], R133 ;  /* 0x0001b48502007985 */ /* 0x0009e8000c101912 */
        /* <DEDUP_REMOVED lines=17> */
[----:B------:R-:W-:Y:S01]  /*51140*/  R2UR UR19, R5 ;  /* 0x00000000051372ca */ /* 0x000fe200000e0000 */
[----:B------:R4:W-:Y:S04]  /*51150*/  ST.E desc[UR6][R2.64+0x1d0], R140 ;  /* 0x0001d08c02007985 */ /* 0x0009e8000c101906 */
[----:B------:R4:W-:Y:S04]  /*51160*/  ST.E desc[UR8][R2.64+0x1d4], R141 ;  /* 0x0001d48d02007985 */ /* 0x0009e8000c101908 */
[----:B------:R4:W-:Y:S04]  /*51170*/  ST.E desc[UR10][R2.64+0x1d8], R142 ;  /* 0x0001d88e02007985 */ /* 0x0009e8000c10190a */
[----:B------:R4:W-:Y:S04]  /*51180*/  ST.E desc[UR12][R2.64+0x1dc], R143 ;  /* 0x0001dc8f02007985 */ /* 0x0009e8000c10190c */
[----:B------:R4:W-:Y:S04]  /*51190*/  ST.E desc[UR14][R2.64+0x1e0], R144 ;  /* 0x0001e09002007985 */ /* 0x0009e8000c10190e */
[----:B------:R4:W-:Y:S04]  /*511a0*/  ST.E desc[UR16][R2.64+0x1e4], R145 ;  /* 0x0001e49102007985 */ /* 0x0009e8000c101910 */
[----:B------:R-:W-:Y:S04]  /*511b0*/  ST.E desc[UR20][R2.64+0x1ec], R147 ;  /* 0x0001ec9302007985 */ /* 0x000fe8000c101914 */
[----:B------:R-:W-:Y:S01]  /*511c0*/  ST.E desc[UR22][R2.64+0x1f0], R148 ;  /* 0x0001f09402007985 */ /* 0x000fe2000c101916 */
[----:B------:R-:W-:-:S03]  /*511d0*/  R2UR UR22, R4 ;  /* 0x00000000041672ca */ /* 0x000fc600000e0000 */
[----:B------:R-:W-:Y:S01]  /*511e0*/  ST.E desc[UR24][R2.64+0x1f4], R149 ;  /* 0x0001f49502007985 */ /* 0x000fe2000c101918 */
[----:B------:R-:W-:-:S03]  /*511f0*/  R2UR UR23, R5 ;  /* 0x00000000051772ca */ /* 0x000fc600000e0000 */
[----:B------:R-:W-:Y:S01]  /*51200*/  ST.E desc[UR26][R2.64+0x1f8], R150 ;  /* 0x0001f89602007985 */ /* 0x000fe2000c10191a */
[----:B------:R-:W-:-:S03]  /*51210*/  R2UR UR20, R4 ;  /* 0x00000000041472ca */ /* 0x000fc600000e0000 */
[----:B------:R-:W-:Y:S01]  /*51220*/  ST.E desc[UR28][R2.64+0x1fc], R151 ;  /* 0x0001fc9702007985 */ /* 0x000fe2000c10191c */
[C---:B------:R-:W-:Y:S02]  /*51230*/  R2UR UR21, R5.reuse ;  /* 0x00000000051572ca */ /* 0x040fe400000e0000 */
[C---:B------:R-:W-:Y:S01]  /*51240*/  R2UR UR16, R4.reuse ;  /* 0x00000000041072ca */ /* 0x040fe200000e0000 */
[----:B------:R4:W-:Y:S01]  /*51250*/  ST.E desc[UR18][R2.64+0x1e8], R146 ;  /* 0x0001e89202007985 */ /* 0x0009e2000c101912 */
        /* <DEDUP_REMOVED lines=8> */
[----:B------:R-:W-:Y:S01]  /*512e0*/  R2UR UR11, R5 ;  /* 0x00000000050b72ca */ /* 0x000fe200000e0000 */
[----:B------:R-:W-:Y:S01]  /*512f0*/  ST.E desc[UR22][R8.64], R191 ;  /* 0x000000bf08007985 */ /* 0x000fe2000c101916 */
[----:B------:R-:W-:-:S02]  /*51300*/  R2UR UR8, R4 ;  /* 0x00000000040872ca */ /* 0x000fc400000e0000 */
        /* <DEDUP_REMOVED lines=349> */
[----:B------:R-:W-:Y:S01]  /*528e0*/  VIADD R6, R6, 0x280 ;  /* 0x0000028006067836 */ /* 0x000fe20000000000 */
[----:B------:R-:W-:-:S02]  /*528f0*/  R2UR UR7, R7 ;  /* 0x00000000070772ca */ /* 0x000fc400000e0000 */
[----:B------:R-:W-:Y:S02]  /*52900*/  F2FP.BF16.F32.PACK_AB R186, R186, R187 ;  /* 0x000000bbbaba723e */ /* 0x000fe400000010ff */
[----:B------:R-:W-:Y:S02]  /*52910*/  R2UR UR6, R6 ;  /* 0x00000000060672ca */ /* 0x000fe400000e0000 */
[----:B------:R-:W-:Y:S02]  /*52920*/  F2FP.BF16.F32.PACK_AB R184, R188, R189 ;  /* 0x000000bdbcb8723e */ /* 0x000fe400000010ff */
[----:B------:R-:W-:Y:S02]  /*52930*/  F2FP.BF16.F32.PACK_AB R185, R161, R162 ;  /* 0x000000a2a1b9723e */ /* 0x000fe400000010ff */
[----:B------:R-:W-:Y:S02]  /*52940*/  F2FP.BF16.F32.PACK_AB R187, R159, R160 ;  /* 0x000000a09fbb723e */ /* 0x000fe400000010ff */
        /* <DEDUP_REMOVED lines=27> */
[C---:B------:R-:W-:Y:S01]  /*52b00*/  R2UR UR7, R5.reuse ;  /* 0x00000000050772ca */ /* 0x040fe200000e0000 */
[----:B------:R-:W-:Y:S02]  /*52b10*/  WARPGROUP.DEPBAR.LE gsb0, 0x0 ;  /* 0x00008000000079c5 */ /* 0x000fe40000010000 */
[----:B------:R-:W-:Y:S01]  /*52b20*/  ST.E desc[UR4][R2.64], R24 ;  /* 0x0000001802007985 */ /* 0x000fe2000c101904 */
[----:B------:R-:W-:Y:S02]  /*52b30*/  R2UR UR4, R4 ;  /* 0x00000000040472ca */ /* 0x000fe400000e0000 */
[----:B------:R-:W-:-:S07]  /*52b40*/  R2UR UR5, R5 ;  /* 0x00000000050572ca */ /* 0x000fce00000e0000 */
[----:B------:R0:W-:Y:S01]  /*52b50*/  ST.E desc[UR6][R2.64+0x4], R25 ;  /* 0x0000041902007985 */ /* 0x0001e2000c101906 */
[C---:B------:R-:W-:Y:S02]  /*52b60*/  R2UR UR6, R4.reuse ;  /* 0x00000000040672ca */ /* 0x040fe400000e0000 */
[C---:B------:R-:W-:Y:S01]  /*52b70*/  R2UR UR7, R5.reuse ;  /* 0x00000000050772ca */ /* 0x040fe200000e0000 */
[----:B------:R-:W-:Y:S01]  /*52b80*/  ST.E desc[UR8][R2.64+0x8], R26 ;  /* 0x0000081a02007985 */ /* 0x000fe2000c101908 */
[C---:B------:R-:W-:Y:S02]  /*52b90*/  R2UR UR8, R4.reuse ;  /* 0x00000000040872ca */ /* 0x040fe400000e0000 */
[C---:B------:R-:W-:Y:S01]  /*52ba0*/  R2UR UR9, R5.reuse ;  /* 0x00000000050972ca */ /* 0x040fe200000e0000 */
[----:B------:R1:W-:Y:S01]  /*52bb0*/  ST.E desc[UR10][R2.64+0xc], R27 ;  /* 0x00000c1b02007985 */ /* 0x0003e2000c10190a */
[C---:B------:R-:W-:Y:S02]  /*52bc0*/  R2UR UR10, R4.reuse ;  /* 0x00000000040a72ca */ /* 0x040fe400000e0000 */
[----:B------:R-:W-:Y:S01]  /*52bd0*/  R2UR UR11, R5 ;  /* 0x00000000050b72ca */ /* 0x000fe200000e0000 */
[----:B------:R-:W-:Y:S01]  /*52be0*/  ST.E desc[UR12][R2.64+0x10], R28 ;  /* 0x0000101c02007985 */ /* 0x000fe2000c10190c */
[----:B------:R-:W-:-:S02]  /*52bf0*/  R2UR UR12, R4 ;  /* 0x00000000040c72ca */ /* 0x000fc400000e0000 */
[C---:B------:R-:W-:Y:S01]  /*52c00*/  R2UR UR13, R5.reuse ;  /* 0x00000000050d72ca */ /* 0x040fe200000e0000 */
[----:B------:R2:W-:Y:S01]  /*52c10*/  ST.E desc[UR14][R2.64+0x14], R29 ;  /* 0x0000141d02007985 */ /* 0x0005e2000c10190e */
[C---:B------:R-:W-:Y:S02]  /*52c20*/  R2UR UR14, R4.reuse ;  /* 0x00000000040e72ca */ /* 0x040fe400000e0000 */
[C---:B------:R-:W-:Y:S01]  /*52c30*/  R2UR UR15, R5.reuse ;  /* 0x00000000050f72ca */ /* 0x040fe200000e0000 */
[----:B------:R-:W-:Y:S01]  /*52c40*/  ST.E desc[UR16][R2.64+0x18], R30 ;  /* 0x0000181e02007985 */ /* 0x000fe2000c101910 */
[C---:B------:R-:W-:Y:S02]  /*52c50*/  R2UR UR16, R4.reuse ;  /* 0x00000000041072ca */ /* 0x040fe400000e0000 */
[----:B------:R-:W-:Y:S01]  /*52c60*/  R2UR UR17, R5 ;  /* 0x00000000051172ca */ /* 0x000fe200000e0000 */
[----:B------:R3:W-:Y:S01]  /*52c70*/  ST.E desc[UR18][R2.64+0x1c], R31 ;  /* 0x00001c1f02007985 */ /* 0x0007e2000c101912 */
[----:B------:R-:W-:-:S02]  /*52c80*/  R2UR UR18, R4 ;  /* 0x00000000041272ca */ /* 0x000fc400000e0000 */
        /* <DEDUP_REMOVED lines=10> */
[----:B------:R-:W-:Y:S01]  /*52d30*/  ST.E desc[UR6][R2.64+0x2c], R35 ;  /* 0x00002c2302007985 */ /* 0x000fe2000c101906 */
[C---:B------:R-:W-:Y:S02]  /*52d40*/  R2UR UR6, R4.reuse ;  /* 0x00000000040672ca */ /* 0x040fe400000e0000 */
[C---:B------:R-:W-:Y:S01]  /*52d50*/  R2UR UR7, R5.reuse ;  /* 0x00000000050772ca */ /* 0x040fe200000e0000 */
[----:B------:R-:W-:Y:S01]  /*52d60*/  ST.E desc[UR8][R2.64+0x30], R36 ;  /* 0x0000302402007985 */ /* 0x000fe2000c101908 */
        /* <DEDUP_REMOVED lines=345> */
[----:B------:R-:W-:-:S03]  /*54300*/  R2UR UR4, R4 ;  /* 0x00000000040472ca */ /* 0x000fc600000e0000 */
[----:B------:R4:W-:Y:S01]  /*54310*/  ST.E desc[UR6][R8.64], R191 ;  /* 0x000000bf08007985 */ /* 0x0009e2000c101906 */
[----:B------:R-:W-:-:S03]  /*54320*/  R2UR UR5, R5 ;  /* 0x00000000050572ca */ /* 0x000fc600000e0000 */
[----:B------:R-:W4:Y:S01]  /*54330*/  LD.E R7, desc[UR8][R2.64] ;  /* 0x0000000802077980 */ /* 0x000f22000c101900 */
[C---:B------:R-:W-:Y:S02]  /*54340*/  R2UR UR6, R4.reuse ;  /* 0x00000000040672ca */ /* 0x040fe400000e0000 */
[C---:B------:R-:W-:Y:S01]  /*54350*/  R2UR UR7, R5.reuse ;  /* 0x00000000050772ca */ /* 0x040fe200000e0000 */
[----:B------:R-:W4:Y:S01]  /*54360*/  LD.E R11, desc[UR10][R2.64+0x4] ;  /* 0x0000040a020b7980 */ /* 0x000f22000c101900 */
[C---:B------:R-:W-:Y:S02]  /*54370*/  R2UR UR8, R4.reuse ;  /* 0x00000000040872ca */ /* 0x040fe400000e0000 */
[C---:B------:R-:W-:Y:S01]  /*54380*/  R2UR UR9, R5.reuse ;  /* 0x00000000050972ca */ /* 0x040fe200000e0000 */
[----:B------:R-:W4:Y:S01]  /*54390*/  LD.E R13, desc[UR12][R2.64+0x8] ;  /* 0x0000080c020d7980 */ /* 0x000f22000c101900 */
        /* <DEDUP_REMOVED lines=11> */
[----:B-1----:R-:W4:Y:S01]  /*54450*/  LD.E R27, desc[UR20][R2.64+0x18] ;  /* 0x00001814021b7980 */ /* 0x002f22000c101900 */
[----:B------:R-:W-:-:S02]  /*54460*/  R2UR UR18, R4 ;  /* 0x00000000041272ca */ /* 0x000fc400000e0000 */
[C---:B------:R-:W-:Y:S01]  /*54470*/  R2UR UR19, R5.reuse ;  /* 0x00000000051372ca */ /* 0x040fe200000e0000 */
[----:B--2---:R-:W2:Y:S01]  /*54480*/  LD.E R29, desc[UR22][R2.64+0x1c] ;  /* 0x00001c16021d7980 */ /* 0x004ea2000c101900 */
[C---:B------:R-:W-:Y:S02]  /*54490*/  R2UR UR20, R4.reuse ;  /* 0x00000000041472ca */ /* 0x040fe400000e0000 */
[C---:B------:R-:W-:Y:S01]  /*544a0*/  R2UR UR21, R5.reuse ;  /* 0x00000000051572ca */ /* 0x040fe200000e0000 */
[----:B---3--:R-:W3:Y:S01]  /*544b0*/  LD.E R31, desc[UR24][R2.64+0x20] ;  /* 0x00002018021f7980 */ /* 0x008ee2000c101900 */
[C---:B------:R-:W-:Y:S02]  /*544c0*/  R2UR UR22, R4.reuse ;  /* 0x00000000041672ca */ /* 0x040fe400000e0000 */
[----:B------:R-:W-:Y:S01]  /*544d0*/  R2UR UR23, R5 ;  /* 0x00000000051772ca */ /* 0x000fe200000e0000 */
[----:B----4-:R-:W4:Y:S01]  /*544e0*/  LD.E R33, desc[UR26][R2.64+0x24] ;  /* 0x0000241a02217980 */ /* 0x010f22000c101900 */
[----:B------:R-:W-:-:S02]  /*544f0*/  R2UR UR24, R4 ;  /* 0x00000000041872ca */ /* 0x000fc400000e0000 */
        /* <DEDUP_REMOVED lines=374> */
[----:B--2---:R-:W-:Y:S01]  /*55c60*/  ST.E desc[UR18][R2.64+0x1c], R29 ;  /* 0x00001c1d02007985 */ /* 0x004fe2000c101912 */
[----:B------:R-:W-:-:S02]  /*55c70*/  R2UR UR18, R4 ;  /* 0x00000000041272ca */ /* 0x000fc400000e0000 */
[C---:B------:R-:W-:Y:S01]  /*55c80*/  R2UR UR19, R5.reuse ;  /* 0x00000000051372ca */ /* 0x040fe200000e0000 */
[----:B---3--:R-:W-:Y:S01]  /*55c90*/  ST.E desc[UR20][R2.64+0x20], R31 ;  /* 0x0000201f02007985 */ /* 0x008fe2000c101914 */
[C---:B------:R-:W-:Y:S02]  /*55ca0*/  R2UR UR20, R4.reuse ;  /* 0x00000000041472ca */ /* 0x040fe400000e0000 */
[C---:B------:R-:W-:Y:S01]  /*55cb0*/  R2UR UR21, R5.reuse ;  /* 0x00000000051572ca */ /* 0x040fe200000e0000 */
[----:B----4-:R-:W-:Y:S01]  /*55cc0*/  ST.E desc[UR22][R2.64+0x24], R33 ;  /* 0x0000242102007985 */ /* 0x010fe2000c101916 */
[C---:B------:R-:W-:Y:S02]  /*55cd0*/  R2UR UR22, R4.reuse ;  /* 0x00000000041672ca */ /* 0x040fe400000e0000 */
[----:B------:R-:W-:Y:S01]  /*55ce0*/  R2UR UR23, R5 ;  /* 0x00000000051772ca */ /* 0x000fe200000e0000 */
[----:B------:R-:W-:Y:S01]  /*55cf0*/  ST.E desc[UR24][R2.64+0x28], R9 ;  /* 0x0000280902007985 */ /* 0x000fe2000c101918 */
        /* <DEDUP_REMOVED lines=331> */
[----:B0-----:R-:W2:Y:S01]  /*571b0*/  LDL.64 R8, [R158+0x40] ;  /* 0x000040009e087983 */ /* 0x001ea20000100a00 */
[----:B------:R-:W-:-:S02]  /*571c0*/  R2UR UR4, R4 ;  /* 0x00000000040472ca */ /* 0x000fc400000e0000 */
[----:B------:R-:W-:Y:S01]  /*571d0*/  R2UR UR5, R5 ;  /* 0x00000000050572ca */ /* 0x000fe200000e0000 */
[----:B------:R-:W3:-:S12]  /*571e0*/  LDL.64 R6, [R158] ;  /* 0x000000009e067983 */ /* 0x000ed80000100a00 */
[----:B--2---:R-:W2:Y:S01]  /*571f0*/  LD.E R0, desc[UR4][R8.64] ;  /* 0x0000000408007980 */ /* 0x004ea2000c101900 */
[----:B------:R-:W-:Y:S02]  /*57200*/  R2UR UR4, R4 ;  /* 0x00000000040472ca */ /* 0x000fe400000e0000 */
[----:B------:R-:W-:Y:S01]  /*57210*/  R2UR UR5, R5 ;  /* 0x00000000050572ca */ /* 0x000fe200000e0000 */
[----:B------:R-:W-:-:S12]  /*57220*/  BSSY B2, `(.L_x_2488) ;  /* 0x0000006000027945 */ /* 0x000fd80003800000 */
[----:B---3--:R1:W5:Y:S01]  /*57230*/  LD.E R6, desc[UR4][R6.64] ;  /* 0x0000000406067980 */ /* 0x008362000c101900 */
[----:B--2---:R-:W-:-:S04]  /*57240*/  LOP3.LUT R0, R0, 0x1, RZ, 0xfc, !PT ;  /* 0x0000000100007812 */ /* 0x004fc800078efcff */
[----:B------:R-:W-:-:S13]  /*57250*/  ISETP.NE.AND P0, PT, R0, 0x3, PT ;  /* 0x000000030000780c */ /* 0x000fda0003f05270 */
[----:B-1----:R-:W-:Y:S05]  /*57260*/  @!P0 BRA `(.L_x_2489) ;  /* 0x0000000000048947 */ /* 0x002fea0003800000 */
[----:B------:R-:W-:Y:S01]  /*57270*/  BPT.TRAP 0x1 ;  /* 0x000000040000795c */ /* 0x000fe20000300000 */
.L_x_2489:
[----:B------:R-:W-:Y:S05]  /*57280*/  BSYNC B2 ;  /* 0x0000000000027941 */ /* 0x000fea0003800000 */
.L_x_2488:
[C---:B------:R-:W-:Y:S02]  /*57290*/  R2UR UR6, R4.reuse ;  /* 0x00000000040672ca */ /* 0x040fe400000e0000 */
[C---:B------:R-:W-:Y:S02]  /*572a0*/  R2UR UR7, R5.reuse ;  /* 0x00000000050772ca */ /* 0x040fe400000e0000 */
[----:B------:R-:W-:Y:S02]  /*572b0*/  R2UR UR4, R4 ;  /* 0x00000000040472ca */ /* 0x000fe400000e0000 */
[----:B------:R-:W-:-:S09]  /*572c0*/  R2UR UR5, R5 ;  /* 0x00000000050572ca */ /* 0x000fd200000e0000 */
[----:B------:R-:W2:Y:S04]  /*572d0*/  LD.E.64 R2, desc[UR6][R8.64+0x20] ;  /* 0x0000200608027980 */ /* 0x000ea8000c101b00 */
[----:B------:R-:W3:Y:S01]  /*572e0*/  LD.E R0, desc[UR4][R8.64+0xc] ;  /* 0x00000c0408007980 */ /* 0x000ee2000c101900 */
[----:B------:R-:W-:Y:S01]  /*572f0*/  IMAD.MOV.U32 R193, RZ, RZ, 0x0 ;  /* 0x00000000ffc17424 */ /* 0x000fe200078e00ff */
[----:B--2---:R-:W-:-:S05]  /*57300*/  MOV R3, R2 ;  /* 0x0000000200037202 */ /* 0x004fca0000000f00 */
[----:B-----5:R-:W-:-:S05]  /*57310*/  IMAD R3, R6, 0x8, R3 ;  /* 0x0000000806037824 */ /* 0x020fca00078e0203 */
[----:B---3--:R-:W-:-:S04]  /*57320*/  PRMT R0, R0, 0x654, R3 ;  /* 0x0000065400007816 */ /* 0x008fc80000000003 */
[----:B------:R0:W-:Y:S02]  /*57330*/  SYNCS.ARRIVE.TRANS64.RED.A1T0 RZ, [R0+URZ], RZ ;  /* 0x000000ff00ff79a7 */ /* 0x0001e4000810043f */
[----:B0-----:R-:W-:Y:S05]  /*57340*/  RET.REL.NODEC R192 `(_ZN7cutlass13device_kernelIN5flash11enable_sm90INS1_16FlashAttnFwdSm90INS1_25CollectiveMainloopFwdSm90ILi2EN4cute5tupleIJNS5_1CILi1EEES8_S8_EEENS6_IJNS7_ILi128EEENS7_ILi96EEENS7_ILi64EEEEEELi256ENS_10bfloat16_tEfNS_4arch4Sm90ELb0ELb1ELb1ELb0ELb1ELb0ELb1ELb1ELb0ELb1ELb1ELb0EEENS1_21CollectiveEpilogueFwdINS6_IJSA_NS7_ILi256EEESB_EEES9_SE_SG_Li256ELb0ELb1ELb1ELb0EEENS1_19SingleTileSchedulerILb0ELb1ELb1ELi128EEEEEEEEEvNT_6ParamsE) ;  /* 0xfffffa8cc02c7950 */ /* 0x001fea0003c3ffff */
.L_x_2464:
[----:B0-----:R0:W1:Y:S02]  /*57350*/  SYNCS.PHASECHK.TRANS64.TRYWAIT P0, [R10+URZ], R11 ;  /* 0x0000000b0a0075a7 */ /* 0x001064000800017f */
[----:B-1----:R-:W-:Y:S05]  /*57360*/  @!P0 NANOSLEEP.SYNCS 0x989680 ;  /* 0x009896800000895d */ /* 0x002fea0003900000 */
[----:B------:R-:W1:Y:S02]  /*57370*/  @!P0 SYNCS.PHASECHK.TRANS64 P0, [R10+URZ], R11 ;  /* 0x0000000b0a0085a7 */ /* 0x000e64000800007f */
[----:B-1----:R-:W-:Y:S05]  /*57380*/  @!P0 BRA `(.L_x_2464) ;  /* 0xfffffffc00f08947 */ /* 0x002fea000383ffff */
[----:B------:R-:W-:Y:S05]  /*57390*/  BRA `(.L_x_2463) ;  /* 0xfffffe48001c7947 */ /* 0x000fea000383ffff */
.L_x_2471:
[----:B0-----:R0:W1:Y:S02]  /*573a0*/  SYNCS.PHASECHK.TRANS64.TRYWAIT P0, [R10+URZ], R11 ;  /* 0x0000000b0a0075a7 */ /* 0x001064000800017f */
[----:B-1----:R-:W-:Y:S05]  /*573b0*/  @!P0 NANOSLEEP.SYNCS 0x989680 ;  /* 0x009896800000895d */ /* 0x002fea0003900000 */
[----:B------:R-:W1:Y:S02]  /*573c0*/  @!P0 SYNCS.PHASECHK.TRANS64 P0, [R10+URZ], R11 ;  /* 0x0000000b0a0085a7 */ /* 0x000e64000800007f */
[----:B-1----:R-:W-:Y:S05]  /*573d0*/  @!P0 BRA `(.L_x_2471) ;  /* 0xfffffffc00f08947 */ /* 0x002fea000383ffff */
[----:B------:R-:W-:Y:S05]  /*573e0*/  BRA `(.L_x_2470) ;  /* 0xfffffe4c00f07947 */ /* 0x000fea000383ffff */
.L_x_2490:
        /* <DEDUP_REMOVED lines=9> */
.L_x_6563:


//--------------------- .text._ZN7cutlass13device_kernelIN5flash11enable_sm90INS1_16FlashAttnFwdSm90INS1_25CollectiveMainloopFwdSm90ILi2EN4cute5tupleIJNS5_1CILi1EEES8_S8_EEENS6_IJNS7_ILi128EEENS7_ILi96EEENS7_ILi64EEEEEELi256ENS_10bfloat16_tEfNS_4arch4Sm90ELb0ELb1ELb1ELb1ELb1ELb0ELb0ELb1ELb0ELb1ELb1ELb0EEENS1_21CollectiveEpilogueFwdINS6_IJSA_NS7_ILi256EEESB_EEES9_SE_SG_Li256ELb1ELb1ELb1ELb0EEENS1_36VarlenDynamicPersistentTileSchedulerILi128ELi96ELi256ELi128ELb1ELb1ELb1ELb1ELb0ELb1EEEEEEEEEvNT_6ParamsE --------------------------
	.section	.text._ZN7cutlass13device_kernelIN5flash11enable_sm90INS1_16FlashAttnFwdSm90INS1_25CollectiveMainloopFwdSm90ILi2EN4cute5tupleIJNS5_1CILi1EEES8_S8_EEENS6_IJNS7_ILi128EEENS7_ILi96EEENS7_ILi64EEEEEELi256ENS_10bfloat16_tEfNS_4arch4Sm90ELb0ELb1ELb1ELb1ELb1ELb0ELb0ELb1ELb0ELb1ELb1ELb0EEENS1_21CollectiveEpilogueFwdINS6_IJSA_NS7_ILi256EEESB_EEES9_SE_SG_Li256ELb1ELb1ELb1ELb0EEENS1_36VarlenDynamicPersistentTileSchedulerILi128ELi96ELi256ELi128ELb1ELb1ELb1ELb1ELb0ELb1EEEEEEEEEvNT_6ParamsE,"ax",@progbits
	.align	128
.text._ZN7cutlass13device_kernelIN5flash11enable_sm90INS1_16FlashAttnFwdSm90INS1_25CollectiveMainloopFwdSm90ILi2EN4cute5tupleIJNS5_1CILi1EEES8_S8_EEENS6_IJNS7_ILi128EEENS7_ILi96EEENS7_ILi64EEEEEELi256ENS_10bfloat16_tEfNS_4arch4Sm90ELb0ELb1ELb1ELb1ELb1ELb0ELb0ELb1ELb0ELb1ELb1ELb0EEENS1_21CollectiveEpilogueFwdINS6_IJSA_NS7_ILi256EEESB_EEES9_SE_SG_Li256ELb1ELb1ELb1ELb0EEENS1_36VarlenDynamicPersistentTileSchedulerILi128ELi96ELi256ELi128ELb1ELb1ELb1ELb1ELb0ELb1EEEEEEEEEvNT_6ParamsE:
        .type           _ZN7cutlass13device_kernelIN5flash11enable_sm90INS1_16FlashAttnFwdSm90INS1_25CollectiveMainloopFwdSm90ILi2EN4cute5tupleIJNS5_1CILi1EEES8_S8_EEENS6_IJNS7_ILi128EEENS7_ILi96EEENS7_ILi64EEEEEELi256ENS_10bfloat16_tEfNS_4arch4Sm90ELb0ELb1ELb1ELb1ELb1ELb0ELb0ELb1ELb0ELb1ELb1ELb0EEENS1_21CollectiveEpilogueFwdINS6_IJSA_NS7_ILi256EEESB_EEES9_SE_SG_Li256ELb1ELb1ELb1ELb0EEENS1_36VarlenDynamicPersistentTileSchedulerILi128ELi96ELi256ELi128ELb1ELb1ELb1ELb1ELb0ELb1EEEEEEEEEvNT_6ParamsE,@function
        .size           _ZN7cutlass13device_kernelIN5flash11enable_sm90INS1_16FlashAttnFwdSm90INS1_25CollectiveMainloopFwdSm90ILi2EN4cute5tupleIJNS5_1CILi1EEES8_S8_EEENS6_IJNS7_ILi128EEENS7_ILi96EEENS7_ILi64EEEEEELi256ENS_10bfloat16_tEfNS_4arch4Sm90ELb0ELb1ELb1ELb1ELb1ELb0ELb0ELb1ELb0ELb1ELb1ELb0EEENS1_21CollectiveEpilogueFwdINS6_IJSA_NS7_ILi256EEESB_EEES9_SE_SG_Li256ELb1ELb1ELb1ELb0EEENS1_36VarlenDynamicPersistentTileSchedulerILi128ELi96ELi256ELi128ELb1ELb1ELb1ELb1ELb0ELb1EEEEEEEEEvNT_6ParamsE,(.L_x_6565 - _ZN7cutlass13device_kernelIN5flash11enable_sm90INS1_16FlashAttnFwdSm90INS1_25CollectiveMainloopFwdSm90ILi2EN4cute5tupleIJNS5_1CILi1EEES8_S8_EEENS6_IJNS7_ILi128EEENS7_ILi96EEENS7_ILi64EEEEEELi256ENS_10bfloat16_tEfNS_4arch4Sm90ELb0ELb1ELb1ELb1ELb1ELb0ELb0ELb1ELb0ELb1ELb1ELb0EEENS1_21CollectiveEpilogueFwdINS6_IJSA_NS7_ILi256EEESB_EEES9_SE_SG_Li256ELb1ELb1ELb1ELb0EEENS1_36VarlenDynamicPersistentTileSchedulerILi128ELi96ELi256ELi128ELb1ELb1ELb1ELb1ELb0ELb1EEEEEEEEEvNT_6ParamsE)
        .other          _ZN7cutlass13device_kernelIN5flash11enable_sm90INS1_16FlashAttnFwdSm90INS1_25CollectiveMainloopFwdSm90ILi2EN4cute5tupleIJNS5_1CILi1EEES8_S8_EEENS6_IJNS7_ILi128EEENS7_ILi96EEENS7_ILi64EEEEEELi256ENS_10bfloat16_tEfNS_4arch4Sm90ELb0ELb1ELb1ELb1ELb1ELb0ELb0ELb1ELb0ELb1ELb1ELb0EEENS1_21CollectiveEpilogueFwdINS6_IJSA_NS7_ILi256EEESB_EEES9_SE_SG_Li256ELb1ELb1ELb1ELb0EEENS1_36VarlenDynamicPersistentTileSchedulerILi128ELi96ELi256ELi128ELb1ELb1ELb1ELb1ELb0ELb1EEEEEEEEEvNT_6ParamsE,@"STO_CUDA_ENTRY STV_DEFAULT"
_ZN7cutlass13device_kernelIN5flash11enable_sm90INS1_16FlashAttnFwdSm90INS1_25CollectiveMainloopFwdSm90ILi2EN4cute5tupleIJNS5_1CILi1EEES8_S8_EEENS6_IJNS7_ILi128EEENS7_ILi96EEENS7_ILi64EEEEEELi256ENS_10bfloat16_tEfNS_4arch4Sm90ELb0ELb1ELb1ELb1ELb1ELb0ELb0ELb1ELb0ELb1ELb1ELb0EEENS1_21CollectiveEpilogueFwdINS6_IJSA_NS7_ILi256EEESB_EEES9_SE_SG_Li256ELb1ELb1ELb1ELb0EEENS1_36VarlenDynamicPersistentTileSchedulerILi128ELi96ELi256ELi128ELb1ELb1ELb1ELb1ELb0ELb1EEEEEEEEEvNT_6ParamsE:
        /* <DEDUP_REMOVED lines=45> */
.L_x_2491:
        /* <DEDUP_REMOVED lines=22> */
.L_x_2492:
        /* <DEDUP_REMOVED lines=18> */
.L_x_2493:
        /* <DEDUP_REMOVED lines=22> */
.L_x_2494:
        /* <DEDUP_REMOVED lines=23> */
.L_x_2495:
        /* <DEDUP_REMOVED lines=8> */
.L_x_2497:
        /* <DEDUP_REMOVED lines=28> */
[----:B------:R-:W-:-:S03]  /*0a60*/  LOP3.LUT R5, R2, 0xffffff80, RZ, 0xc0, !PT ;  /* 0xffffff8002057812 */ /* 0x000fc600078ec0ff */
[----:B------:R-:W-:Y:S02]  /*0a70*/  IMAD.SHL.U32 R6, R4, 0x20, RZ ;  /* 0x0000002004067824 */ /* 0x000fe400078e00ff */
[----:B------:R-:W-:Y:S01]  /*0a80*/  IMAD.IADD R226, R0, 0x1, -R5 ;  /* 0x0000000100e27824 */ /* 0x000fe200078e0a05 */
[CC--:B------:R-:W-:Y:S02]  /*0a90*/  LEA.HI R5, R3.reuse, R0.reuse, RZ, 0x2 ;  /* 0x0000000003057211 */ /* 0x0c0fe400078f10ff */
[----:B------:R-:W-:Y:S02]  /*0aa0*/  LEA.HI R3, R3, R0, RZ, 0x4 ;  /* 0x0000000003037211 */ /* 0x000fe400078f20ff */
[----:B------:R-:W-:Y:S02]  /*0ab0*/  SHF.R.S32.HI R9, RZ, 0x1f, R226 ;  /* 0x0000001fff097819 */ /* 0x000fe400000114e2 */
[----:B------:R-:W-:Y:S02]  /*0ac0*/  LOP3.LUT R11, R5, 0xfffffffc, RZ, 0xc0, !PT ;  /* 0xfffffffc050b7812 */ /* 0x000fe400078ec0ff */
[----:B------:R-:W-:-:S02]  /*0ad0*/  LOP3.LUT R5, R3, 0x3fffff0, RZ, 0xc0, !PT ;  /* 0x03fffff003057812 */ /* 0x000fc400078ec0ff */
[----:B------:R-:W-:Y:S01]  /*0ae0*/  SHF.R.S32.HI R4, RZ, 0x4, R3 ;  /* 0x00000004ff047819 */ /* 0x000fe20000011403 */
[C---:B------:R-:W-:Y:S01]  /*0af0*/  IMAD.IADD R12, R0.reuse, 0x1, -R11 ;  /* 0x00000001000c7824 */ /* 0x040fe200078e0a0b */
[----:B------:R-:W-:Y:S01]  /*0b00*/  LEA.HI R8, R9, R226, RZ, 0x2 ;  /* 0x000000e209087211 */ /* 0x000fe200078f10ff */
[----:B------:R-:W-:Y:S01]  /*0b10*/  IMAD.IADD R5, R0, 0x1, -R5 ;  /* 0x0000000100057824 */ /* 0x000fe200078e0a05 */
[----:B------:R-:W-:Y:S02]  /*0b20*/  LEA.HI R0, R3, R4, RZ, 0x1 ;  /* 0x0000000403007211 */ /* 0x000fe400078f08ff */
[--C-:B------:R-:W-:Y:S02]  /*0b30*/  SHF.R.S32.HI R10, RZ, 0x2, R8.reuse ;  /* 0x00000002ff0a7819 */ /* 0x100fe40000011408 */
[----:B------:R-:W-:Y:S02]  /*0b40*/  SHF.R.S32.HI R7, RZ, 0x1f, R8 ;  /* 0x0000001fff077819 */ /* 0x000fe40000011408 */
[----:B------:R-:W-:-:S02]  /*0b50*/  SHF.R.S32.HI R3, RZ, 0x7, R2 ;  /* 0x00000007ff037819 */ /* 0x000fc40000011402 */
[----:B------:R-:W-:Y:S02]  /*0b60*/  LEA.HI R11, R7, R10, RZ, 0x3 ;  /* 0x0000000a070b7211 */ /* 0x000fe400078f18ff */
[----:B------:R-:W-:Y:S02]  /*0b70*/  LEA.HI R2, R2, R3, RZ, 0x1 ;  /* 0x0000000302027211 */ /* 0x000fe400078f08ff */
[----:B------:R-:W-:Y:S02]  /*0b80*/  LOP3.LUT R6, R6, 0xfffffc00, RZ, 0xc0, !PT ;  /* 0xfffffc0006067812 */ /* 0x000fe400078ec0ff */
[----:B------:R-:W-:Y:S02]  /*0b90*/  LOP3.LUT R7, R0, 0x1ffffffe, RZ, 0xc0, !PT ;  /* 0x1ffffffe00077812 */ /* 0x000fe400078ec0ff */
[----:B------:R-:W-:Y:S01]  /*0ba0*/  LOP3.LUT R11, R11, 0xfffffff8, RZ, 0xc0, !PT ;  /* 0xfffffff80b0b7812 */ /* 0x000fe200078ec0ff */
[----:B------:R-:W-:Y:S01]  /*0bb0*/  IMAD R6, R5, 0x40, R6 ;  /* 0x0000004005067824 */ /* 0x000fe200078e0206 */
[----:B------:R-:W-:Y:S01]  /*0bc0*/  LEA.HI R9, R9, R226, RZ, 0x5 ;  /* 0x000000e209097211 */ /* 0x000fe200078f28ff */
[----:B------:R-:W-:Y:S01]  /*0bd0*/  IMAD.IADD R7, R4, 0x1, -R7 ;  /* 0x0000000104077824 */ /* 0x000fe200078e0a07 */
[----:B------:R-:W-:Y:S01]  /*0be0*/  LOP3.LUT R2, R2, 0x3fffffe, RZ, 0xc0, !PT ;  /* 0x03fffffe02027812 */ /* 0x000fe200078ec0ff */
[----:B------:R-:W-:Y:S01]  /*0bf0*/  IMAD.IADD R10, R10, 0x1, -R11 ;  /* 0x000000010a0a7824 */ /* 0x000fe200078e0a0b */
[----:B------:R-:W-:-:S02]  /*0c00*/  LEA.HI R0, R12, R12, RZ, 0x1 ;  /* 0x0000000c0c007211 */ /* 0x000fc400078f08ff */
[----:B------:R-:W-:Y:S01]  /*0c10*/  SHF.R.S32.HI R9, RZ, 0x5, R9 ;  /* 0x00000005ff097819 */ /* 0x000fe20000011409 */
[----:B------:R-:W-:Y:S01]  /*0c20*/  IMAD.IADD R2, R3, 0x1, -R2 ;  /* 0x0000000103027824 */ /* 0x000fe200078e0a02 */
[----:B------:R-:W-:Y:S01]  /*0c30*/  LOP3.LUT R3, R0, 0x1ffffffe, RZ, 0xc0, !PT ;  /* 0x1ffffffe00037812 */ /* 0x000fe200078ec0ff */
[----:B------:R-:W-:Y:S01]  /*0c40*/  IMAD R0, R7, 0x8, R6 ;  /* 0x0000000807007824 */ /* 0x000fe200078e0206 */
[----:B------:R-:W-:Y:S01]  /*0c50*/  LOP3.LUT R5, R8, 0x7ffffffc, RZ, 0xc0, !PT ;  /* 0x7ffffffc08057812 */ /* 0x000fe200078ec0ff */
[----:B------:R-:W-:Y:S02]  /*0c60*/  IMAD R9, R9, 0x10, R10 ;  /* 0x0000001009097824 */ /* 0x000fe400078e020a */
[----:B------:R-:W-:Y:S01]  /*0c70*/  IMAD.IADD R3, R12, 0x1, -R3 ;  /* 0x000000010c037824 */ /* 0x000fe200078e0a03 */
[----:B------:R0:W-:Y:S01]  /*0c80*/  STL [R1+0x18], R0 ;  /* 0x0000180001007387 */ /* 0x0001e20000100800 */
[----:B------:R-:W-:-:S04]  /*0c90*/  IMAD.IADD R5, R226, 0x1, -R5 ;  /* 0x00000001e2057824 */ /* 0x000fc800078e0a05 */
[----:B------:R-:W-:-:S04]  /*0ca0*/  IMAD.SHL.U32 R17, R5, 0x2, RZ ;  /* 0x0000000205117824 */ /* 0x000fc800078e00ff */
[C---:B------:R-:W-:Y:S02]  /*0cb0*/  VIADD R225, R17.reuse, 0x8 ;  /* 0x0000000811e17836 */ /* 0x040fe40000000000 */
[----:B0-----:R-:W-:Y:S02]  /*0cc0*/  IMAD R0, R2, 0x40, R9 ;  /* 0x0000004002007824 */ /* 0x001fe400078e0209 */
        /* <DEDUP_REMOVED lines=52> */
[----:B------:R-:W-:Y:S01]  /*1010*/  IMAD R22, R3, 0x8, R0 ;  /* 0x0000000803167824 */ /* 0x000fe200078e0200 */
[----:B0-----:R-:W-:-:S07]  /*1020*/  SHF.R.S32.HI R227, RZ, 0x1f, R200 ;  /* 0x0000001fffe37819 */ /* 0x001fce00000114c8 */
.L_x_2609:
[----:B------:R-:W-:Y:S01]  /*1030*/  ULDC.64 UR8, c[0x0][0xa28] ;  /* 0x00028a0000087ab9 */ /* 0x000fe20000000a00 */
[----:B0---4-:R-:W0:Y:S01]  /*1040*/  LDC.64 R6, c[0x0][0x418] ;  /* 0x00010600ff067b82 */ /* 0x011e220000000a00 */
[----:B------:R-:W-:Y:S01]  /*1050*/  UISETP.NE.U32.AND UP0, UPT, UR8, URZ, UPT ;  /* 0x0000003f0800728c */ /* 0x000fe2000bf05070 */
[----:B------:R-:W-:-:S03]  /*1060*/  IMAD.MOV.U32 R4, RZ, RZ, RZ ;  /* 0x000000ffff047224 */ /* 0x000fc600078e00ff */
[----:B------:R-:W-:-:S03]  /*1070*/  UISETP.NE.AND.EX UP0, UPT, UR9, URZ, UPT, UP0 ;  /* 0x0000003f0900728c */ /* 0x000fc6000bf05300 */
[----:B------:R-:W-:Y:S01]  /*1080*/  ULDC.64 UR8, c[0x0][0xa18] ;  /* 0x0002860000087ab9 */ /* 0x000fe20000000a00 */
[----:B-12---:R-:W1:Y:S01]  /*1090*/  LDC R0, c[0x0][0x424] ;  /* 0x00010900ff007b82 */ /* 0x006e620000000800 */
[----:B------:R-:W-:Y:S01]  /*10a0*/  UISETP.NE.U32.AND UP1, UPT, UR8, URZ, UPT ;  /* 0x0000003f0800728c */ /* 0x000fe2000bf25070 */
[----:B------:R-:W-:-:S03]  /*10b0*/  PLOP3.LUT P0, PT, PT, PT, UP0, 0x80, 0x0 ;  /* 0x000000000000781c */ /* 0x000fc60003f0f008 */
[----:B------:R-:W-:-:S03]  /*10c0*/  UISETP.NE.AND.EX UP1, UPT, UR9, URZ, UPT, UP1 ;  /* 0x0000003f0900728c */ /* 0x000fc6000bf25310 */
[----:B------:R-:W-:Y:S01]  /*10d0*/  @UP0 ULDC.64 UR8, c[0x0][0xa28] ;  /* 0x00028a0000080ab9 */ /* 0x000fe20000000a00 */
[----:B------:R-:W2:Y:S01]  /*10e0*/  LDC R9, c[0x0][0x2f0] ;  /* 0x0000bc00ff097b82 */ /* 0x000ea20000000800 */
[----:B------:R-:W-:Y:S01]  /*10f0*/  @UP0 UIMAD.WIDE UR8, UR7, 0x4, UR8 ;  /* 0x00000004070808a5 */ /* 0x000fe2000f8e0208 */
[----:B------:R-:W-:-:S05]  /*1100*/  PLOP3.LUT P2, PT, PT, PT, UP1, 0x80, 0x0 ;  /* 0x000000000000781c */ /* 0x000fca0003f4f018 */
[----:B------:R-:W-:Y:S01]  /*1110*/  @UP1 ULDC.64 UR10, c[0x0][0xa18] ;  /* 0x00028600000a1ab9 */ /* 0x000fe20000000a00 */
[----:B------:R-:W-:Y:S02]  /*1120*/  IMAD.U32 R2, RZ, RZ, UR8 ;  /* 0x00000008ff027e24 */ /* 0x000fe4000f8e00ff */
[----:B---3--:R-:W-:Y:S01]  /*1130*/  IMAD.U32 R3, RZ, RZ, UR9 ;  /* 0x00000009ff037e24 */ /* 0x008fe2000f8e00ff */
[----:B------:R-:W-:-:S04]  /*1140*/  @UP1 UIMAD.WIDE UR8, UR7, 0x4, UR10 ;  /* 0x00000004070818a5 */ /* 0x000fc8000f8e020a */
[----:B------:R3:W5:Y:S02]  /*1150*/  @P0 LDG.E R4, desc[UR48][R2.64] ;  /* 0x0000003002040981 */ /* 0x000764000c1e1900 */
[----:B------:R-:W-:Y:S02]  /*1160*/  IMAD.U32 R18, RZ, RZ, UR8 ;  /* 0x00000008ff127e24 */ /* 0x000fe4000f8e00ff */
[----:B------:R-:W-:Y:S01]  /*1170*/  IMAD.U32 R19, RZ, RZ, UR9 ;  /* 0x00000009ff137e24 */ /* 0x000fe2000f8e00ff */
[----:B------:R-:W-:-:S04]  /*1180*/  ULDC.64 UR8, c[0x0][0xa20] ;  /* 0x0002880000087ab9 */ /* 0x000fc80000000a00 */
[----:B------:R3:W5:Y:S01]  /*1190*/  @P2 LDG.E R18, desc[UR48][R18.64] ;  /* 0x0000003012122981 */ /* 0x000762000c1e1900 */
[----:B0-----:R-:W-:Y:S01]  /*11a0*/  ISETP.NE.U32.AND P0, PT, R6, RZ, PT ;  /* 0x000000ff0600720c */ /* 0x001fe20003f05070 */
[----:B------:R-:W-:Y:S01]  /*11b0*/  ULOP3.LUT UR40, UR5, 0xffff, URZ, 0xc0, !UPT ;  /* 0x0000ffff05287892 */ /* 0x000fe2000f8ec03f */
[----:B------:R-:W-:Y:S02]  /*11c0*/  ISETP.NE.U32.AND P1, PT, RZ, UR8, PT ;  /* 0x00000008ff007c0c */ /* 0x000fe4000bf25070 */
[----:B------:R-:W-:Y:S02]  /*11d0*/  ISETP.NE.AND.EX P0, PT, R7, RZ, PT, P0 ;  /* 0x000000ff0700720c */ /* 0x000fe40003f05300 */
[----:B------:R-:W-:Y:S02]  /*11e0*/  ISETP.NE.AND.EX P1, PT, RZ, UR9, PT, P1 ;  /* 0x00000009ff007c0c */ /* 0x000fe4000bf25310 */
[----:B-1----:R-:W-:Y:S01]  /*11f0*/  SEL R0, R0, 0x1, P0 ;  /* 0x0000000100007807 */ /* 0x002fe20000000000 */
[----:B---3--:R-:W-:Y:S10]  /*1200*/  @P2 BRA `(.L_x_2498) ;  /* 0x0000000000302947 */ /* 0x008ff40003800000 */
[----:B------:R-:W-:Y:S01]  /*1210*/  ULDC.64 UR8, c[0x0][0xa00] ;  /* 0x0002800000087ab9 */ /* 0x000fe20000000a00 */
[----:B-----5:R-:W0:Y:S01]  /*1220*/  LDC R18, c[0x0][0x288] ;  /* 0x0000a200ff127b82 */ /* 0x020e220000000800 */
[----:B------:R-:W-:-:S04]  /*1230*/  ISETP.NE.U32.AND P0, PT, RZ, UR8, PT ;  /* 0x00000008ff007c0c */ /* 0x000fc8000bf05070 */
[----:B------:R-:W-:-:S13]  /*1240*/  ISETP.NE.AND.EX P0, PT, RZ, UR9, PT, P0 ;  /* 0x00000009ff007c0c */ /* 0x000fda000bf05300 */
[----:B------:R-:W-:Y:S05]  /*1250*/  @!P0 BRA `(.L_x_2498) ;  /* 0x00000000001c8947 */ /* 0x000fea0003800000 */
[----:B------:R-:W-:Y:S02]  /*1260*/  ULDC.64 UR8, c[0x0][0xa00] ;  /* 0x0002800000087ab9 */ /* 0x000fe40000000a00 */
[----:B------:R-:W-:-:S06]  /*1270*/  UIMAD.WIDE UR8, UR7, 0x4, UR8 ;  /* 0x00000004070878a5 */ /* 0x000fcc000f8e0208 */
[----:B------:R-:W-:Y:S02]  /*1280*/  IMAD.U32 R2, RZ, RZ, UR8 ;  /* 0x00000008ff027e24 */ /* 0x000fe4000f8e00ff */
[----:B------:R-:W-:-:S05]  /*1290*/  IMAD.U32 R3, RZ, RZ, UR9 ;  /* 0x00000009ff037e24 */ /* 0x000fca000f8e00ff */
[----:B0-----:R-:W3:Y:S04]  /*12a0*/  LDG.E R18, desc[UR48][R2.64] ;  /* 0x0000003002127981 */ /* 0x001ee8000c1e1900 */
[----:B------:R-:W3:Y:S02]  /*12b0*/  LDG.E R5, desc[UR48][R2.64+0x4] ;  /* 0x0000043002057981 */ /* 0x000ee4000c1e1900 */
[----:B---3--:R-:W-:-:S07]  /*12c0*/  IMAD.IADD R18, R5, 0x1, -R18 ;  /* 0x0000000105127824 */ /* 0x008fce00078e0a12 */
.L_x_2498:
[----:B------:R-:W-:Y:S01]  /*12d0*/  UMOV UR41, UR7 ;  /* 0x0000000700297c82 */ /* 0x000fe20008000000 */
[----:B--2---:R-:W-:Y:S01]  /*12e0*/  IMAD R19, R0, R9, RZ ;  /* 0x0000000900137224 */ /* 0x004fe200078e02ff */
[----:B------:R-:W-:Y:S06]  /*12f0*/  @!P1 BRA `(.L_x_2499) ;  /* 0x0000000000189947 */ /* 0x000fec0003800000 */
[----:B------:R-:W-:Y:S02]  /*1300*/  ULDC.64 UR8, c[0x0][0xa20] ;  /* 0x0002880000087ab9 */ /* 0x000fe40000000a00 */
[----:B------:R-:W-:-:S06]  /*1310*/  UIMAD.WIDE UR8, UR7, 0x4, UR8 ;  /* 0x00000004070878a5 */ /* 0x000fcc000f8e0208 */
[----:B------:R-:W-:Y:S02]  /*1320*/  IMAD.U32 R2, RZ, RZ, UR8 ;  /* 0x00000008ff027e24 */ /* 0x000fe4000f8e00ff */
[----:B------:R-:W-:-:S05]  /*1330*/  IMAD.U32 R3, RZ, RZ, UR9 ;  /* 0x00000009ff037e24 */ /* 0x000fca000f8e00ff */
[----:B------:R1:W5:Y:S01]  /*1340*/  LDG.E R19, desc[UR48][R2.64] ;  /* 0x0000003002137981 */ /* 0x000362000c1e1900 */
[----:B------:R-:W-:Y:S05]  /*1350*/  BRA `(.L_x_2500) ;  /* 0x00000000002c7947 */ /* 0x000fea0003800000 */
.L_x_2499:
        /* <DEDUP_REMOVED lines=9> */
[----:B------:R-:W2:Y:S02]  /*13f0*/  LDG.E R0, desc[UR48][R2.64+0x4] ;  /* 0x0000043002007981 */ /* 0x000ea4000c1e1900 */
[----:B--2---:R-:W-:-:S07]  /*1400*/  IMAD.IADD R19, R0, 0x1, -R19 ;  /* 0x0000000100137824 */ /* 0x004fce00078e0a13 */
.L_x_2500:
[----:B------:R-:W2:Y:S01]  /*1410*/  LDC R0, c[0x0][0x448] ;  /* 0x00011200ff007b82 */ /* 0x000ea20000000800 */
[----:B------:R-:W-:Y:S01]  /*1420*/  USHF.L.U32 UR42, UR6, 0x7, URZ ;  /* 0x00000007062a7899 */ /* 0x000fe2000800063f */
[----:B-----5:R-:W-:Y:S01]  /*1430*/  IMAD.IADD R19, R19, 0x1, -R4 ;  /* 0x0000000113137824 */ /* 0x020fe200078e0a04 */
[----:B------:R-:W-:Y:S01]  /*1440*/  ULDC.64 UR12, c[0x0][0x9e0] ;  /* 0x00027800000c7ab9 */ /* 0x000fe20000000a00 */
[----:B------:R-:W-:Y:S01]  /*1450*/  LOP3.LUT R16, R16, 0xfff7ffff, RZ, 0xc0, !PT ;  /* 0xfff7ffff10107812 */ /* 0x000fe200078ec0ff */
[----:B------:R-:W-:Y:S02]  /*1460*/  UIADD3 UR4, UR42, 0x7f, URZ ;  /* 0x0000007f2a047890 */ /* 0x000fe4000fffe03f */
[----:B------:R-:W-:Y:S01]  /*1470*/  UISETP.GE.AND UP0, UPT, UR13, 0x1, UPT ;  /* 0x000000010d00788c */ /* 0x000fe2000bf06270 */
[----:B01----:R-:W-:-:S03]  /*1480*/  IADD3 R3, R19, 0x1, -R18 ;  /* 0x0000000113037810 */ /* 0x003fc60007ffe812 */
[----:B------:R-:W-:Y:S02]  /*1490*/  UP2UR UR47, UPR, URZ, 0x1 ;  /* 0x000000013f2f7883 */ /* 0x000fe40008000000 */
[----:B------:R-:W-:Y:S02]  /*14a0*/  PLOP3.LUT P0, PT, PT, PT, UP0, 0x40, 0x0 ;  /* 0x000000000000781c */ /* 0x000fe40003f0e808 */
[----:B--2---:R-:W-:Y:S01]  /*14b0*/  ISETP.NE.AND P1, PT, R0, 0x1, PT ;  /* 0x000000010000780c */ /* 0x004fe20003f25270 */
[----:B------:R-:W-:-:S12]  /*14c0*/  IMAD.U32 R0, RZ, RZ, UR4 ;  /* 0x00000004ff007e24 */ /* 0x000fd8000f8e00ff */
[----:B------:R-:W0:Y:S01]  /*14d0*/  @P1 LDC R2, c[0x0][0x44c] ;  /* 0x00011300ff021b82 */ /* 0x000e220000000800 */
[----:B------:R-:W-:-:S07]  /*14e0*/  @P1 LOP3.LUT R16, R16, 0x80000, RZ, 0xfc, !PT ;  /* 0x0008000010101812 */ /* 0x000fce00078efcff */
[----:B------:R-:W1:Y:S01]  /*14f0*/  @P1 LDC R5, c[0x0][0x450] ;  /* 0x00011400ff051b82 */ /* 0x000e620000000800 */
[----:B0-----:R-:W-:-:S05]  /*1500*/  @P1 IMAD.HI.U32 R2, R2, UR4, RZ ;  /* 0x0000000402021c27 */ /* 0x001fca000f8e00ff */
[----:B-1----:R-:W-:-:S05]  /*1510*/  @P1 SHF.R.U32.HI R0, RZ, R5, R2 ;  /* 0x00000005ff001219 */ /* 0x002fca0000011602 */
[----:B------:R-:W-:-:S04]  /*1520*/  IMAD.IADD R3, R3, 0x1, R0 ;  /* 0x0000000103037824 */ /* 0x000fc800078e0200 */
[----:B------:R-:W-:Y:S01]  /*1530*/  VIADD R0, R3, UR12 ;  /* 0x0000000c03007c36 */ /* 0x000fe20008000000 */
[----:B------:R-:W-:Y:S06]  /*1540*/  @P0 BRA `(.L_x_2501) ;  /* 0x0000000000480947 */ /* 0x000fec0003800000 */
[C---:B------:R-:W-:Y:S01]  /*1550*/  ISETP.GT.AND P0, PT, R3.reuse, RZ, PT ;  /* 0x000000ff0300720c */ /* 0x040fe20003f04270 */
[----:B------:R-:W-:-:S05]  /*1560*/  VIADD R2, R3, 0xffffffff ;  /* 0xffffffff03027836 */ /* 0x000fca0000000000 */
[----:B------:R-:W-:-:S07]  /*1570*/  R2UR UR4, R2 ;  /* 0x00000000020472ca */ /* 0x000fce00000e0000 */
[----:B------:R-:W-:Y:S08]  /*1580*/  @P0 BRA `(.L_x_2502) ;  /* 0x0000000000200947 */ /* 0x000ff00003800000 */
[----:B------:R-:W-:Y:S01]  /*1590*/  R2UR UR4, R3 ;  /* 0x00000000030472ca */ /* 0x000fe200000e0000 */
[----:B------:R-:W-:-:S11]  /*15a0*/  UISETP.NE.AND UP0, UPT, UR13, 0x1, UPT ;  /* 0x000000010d00788c */ /* 0x000fd6000bf05270 */
[----:B------:R-:W-:Y:S01]  /*15b0*/  @UP0 ULDC.64 UR8, c[0x0][0x9e8] ;  /* 0x00027a0000080ab9 */ /* 0x000fe20000000a00 */
[----:B------:R-:W-:-:S04]  /*15c0*/  UIADD3 UR4, -UR4, URZ, URZ ;  /* 0x0000003f04047290 */ /* 0x000fc8000fffe13f */
[----:B------:R-:W-:-:S04]  /*15d0*/  UIMAD.WIDE.U32 UR6, UR4, UR8, URZ ;  /* 0x00000008040672a5 */ /* 0x000fc8000f8e003f */
[----:B------:R-:W-:-:S04]  /*15e0*/  @UP0 USHF.R.U32.HI UR4, URZ, UR9, UR7 ;  /* 0x000000093f040299 */ /* 0x000fc80008011607 */
[----:B------:R-:W-:Y:S01]  /*15f0*/  ULOP3.LUT UR4, URZ, UR4, URZ, 0x33, !UPT ;  /* 0x000000043f047292 */ /* 0x000fe2000f8e333f */
[----:B------:R-:W-:Y:S11]  /*1600*/  BRA `(.L_x_2503) ;  /* 0x0000000000107947 */ /* 0x000ff60003800000 */
.L_x_2502:
[----:B------:R-:W-:-:S11]  /*1610*/  UISETP.NE.AND UP0, UPT, UR13, 0x1, UPT ;  /* 0x000000010d00788c */ /* 0x000fd6000bf05270 */
[----:B------:R-:W-:Y:S02]  /*1620*/  @UP0 ULDC.64 UR8, c[0x0][0x9e8] ;  /* 0x00027a0000080ab9 */ /* 0x000fe40000000a00 */
[----:B------:R-:W-:-:S04]  /*1630*/  UIMAD.WIDE.U32 UR6, UR4, UR8, URZ ;  /* 0x00000008040672a5 */ /* 0x000fc8000f8e003f */
[----:B------:R-:W-:-:S12]  /*1640*/  @UP0 USHF.R.U32.HI UR4, URZ, UR9, UR7 ;  /* 0x000000093f040299 */ /* 0x000fd80008011607 */
.L_x_2503:
[----:B------:R-:W-:-:S06]  /*1650*/  UIMAD UR4, UR4, UR13, UR13 ;  /* 0x0000000d040472a4 */ /* 0x000fcc000f8e020d */
[----:B------:R-:W-:-:S07]  /*1660*/  VIMNMX R0, R0, UR4, PT ;  /* 0x0000000400007c48 */ /* 0x000fce000bfe0100 */
.L_x_2501:
[----:B------:R-:W0:Y:S01]  /*1670*/  @P1 LDC R4, c[0x0][0x44c] ;  /* 0x00011300ff041b82 */ /* 0x000e220000000800 */
[----:B------:R-:W-:Y:S01]  /*1680*/  UISETP.GE.AND UP0, UPT, UR13, 0x1, UPT ;  /* 0x000000010d00788c */ /* 0x000fe2000bf06270 */
[----:B------:R-:W-:Y:S01]  /*1690*/  IMAD.U32 R3, RZ, RZ, UR42 ;  /* 0x0000002aff037e24 */ /* 0x000fe2000f8e00ff */
[----:B------:R-:W-:Y:S01]  /*16a0*/  ULDC UR4, c[0x0][0x9dc] ;  /* 0x0002770000047ab9 */ /* 0x000fe20000000800 */
[----:B------:R-:W-:Y:S02]  /*16b0*/  VIADD R2, R0, 0x5f ;  /* 0x0000005f00027836 */ /* 0x000fe40000000000 */
[----:B------:R-:W-:Y:S01]  /*16c0*/  VIADD R0, R19, 0x5f ;  /* 0x0000005f13007836 */ /* 0x000fe20000000000 */
[----:B------:R-:W-:Y:S01]  /*16d0*/  PLOP3.LUT P0, PT, PT, PT, UP0, 0x40, 0x0 ;  /* 0x000000000000781c */ /* 0x000fe20003f0e808 */
[----:B------:R-:W1:Y:S01]  /*16e0*/  @P1 LDC R5, c[0x0][0x450] ;  /* 0x00011400ff051b82 */ /* 0x000e620000000800 */
[----:B------:R-:W-:-:S04]  /*16f0*/  IMAD.HI R2, R2, 0x2aaaaaab, RZ ;  /* 0x2aaaaaab02027827 */ /* 0x000fc800078e02ff */
[----:B------:R-:W-:-:S04]  /*1700*/  IMAD.HI R0, R0, 0x2aaaaaab, RZ ;  /* 0x2aaaaaab00007827 */ /* 0x000fc800078e02ff */
[----:B0-----:R-:W-:-:S05]  /*1710*/  @P1 IMAD.HI.U32 R4, R4, UR42, RZ ;  /* 0x0000002a04041c27 */ /* 0x001fca000f8e00ff */
[----:B-1----:R-:W-:Y:S02]  /*1720*/  @P1 SHF.R.U32.HI R3, RZ, R5, R4 ;  /* 0x00000005ff031219 */ /* 0x002fe40000011604 */
[----:B------:R-:W-:Y:S02]  /*1730*/  SHF.R.U32.HI R5, RZ, 0x1f, R2 ;  /* 0x0000001fff057819 */ /* 0x000fe40000011602 */
[----:B------:R-:W-:Y:S02]  /*1740*/  IADD3 R4, R3, R19, -R18 ;  /* 0x0000001303047210 */ /* 0x000fe40007ffe812 */
[----:B------:R-:W-:Y:S02]  /*1750*/  SHF.R.U32.HI R3, RZ, 0x1f, R0 ;  /* 0x0000001fff037819 */ /* 0x000fe40000011600 */
[----:B------:R-:W-:Y:S01]  /*1760*/  LEA.HI.SX32 R2, R2, R5, 0x1c ;  /* 0x0000000502027211 */ /* 0x000fe200078fe2ff */
[----:B------:R-:W-:Y:S01]  /*1770*/  VIADD R6, R4, -UR4 ;  /* 0x8000000404067c36 */ /* 0x000fe20008000000 */
[----:B------:R-:W-:-:S04]  /*1780*/  LEA.HI.SX32 R3, R0, R3, 0x1c ;  /* 0x0000000300037211 */ /* 0x000fc800078fe2ff */
[----:B------:R-:W-:Y:S02]  /*1790*/  R2UR UR8, R6 ;  /* 0x00000000060872ca */ /* 0x000fe400000e0000 */
[----:B------:R-:W-:Y:S01]  /*17a0*/  VIMNMX R152, R3, R2, PT ;  /* 0x0000000203987248 */ /* 0x000fe20003fe0100 */
[----:B------:R-:W-:-:S12]  /*17b0*/  @P0 BRA `(.L_x_2504) ;  /* 0x0000000000480947 */ /* 0x000fd80003800000 */
[----:B------:R-:W-:-:S13]  /*17c0*/  R2UR UR4, R4 ;  /* 0x00000000040472ca */ /* 0x000fda00000e0000 */
        /* <DEDUP_REMOVED lines=10> */
.L_x_2505:
[----:B------:R-:W-:-:S11]  /*1870*/  UISETP.NE.AND UP0, UPT, UR13, 0x1, UPT ;  /* 0x000000010d00788c */ /* 0x000fd6000bf05270 */
[----:B------:R-:W-:Y:S02]  /*1880*/  @UP0 ULDC.64 UR10, c[0x0][0x9e8] ;  /* 0x00027a00000a0ab9 */ /* 0x000fe40000000a00 */
[----:B------:R-:W-:-:S04]  /*1890*/  UIMAD.WIDE.U32 UR6, UR4, UR10, URZ ;  /* 0x0000000a040672a5 */ /* 0x000fc8000f8e003f */
[----:B------:R-:W-:-:S12]  /*18a0*/  @UP0 USHF.R.U32.HI UR4, URZ, UR11, UR7 ;  /* 0x0000000b3f040299 */ /* 0x000fd80008011607 */
.L_x_2506:
[----:B------:R-:W-:-:S04]  /*18b0*/  UIMAD UR4, UR4, UR13, URZ ;  /* 0x0000000d040472a4 */ /* 0x000fc8000f8e023f */
[----:B------:R-:W-:-:S04]  /*18c0*/  UISETP.LT.AND UP0, UPT, UR8, UR4, UPT ;  /* 0x000000040800728c */ /* 0x000fc8000bf01270 */
[----:B------:R-:W-:-:S12]  /*18d0*/  USEL UR8, UR8, UR4, !UP0 ;  /* 0x0000000408087287 */ /* 0x000fd8000c000000 */
.L_x_2504:
[----:B------:R-:W-:-:S04]  /*18e0*/  UIMAD.WIDE UR6, UR8, 0x2aaaaaab, URZ ;  /* 0x2aaaaaab080678a5 */ /* 0x000fc8000f8e023f */
[----:B------:R-:W-:-:S04]  /*18f0*/  USHF.R.U32.HI UR4, URZ, 0x1f, UR7 ;  /* 0x0000001f3f047899 */ /* 0x000fc80008011607 */
[----:B------:R-:W-:Y:S02]  /*1900*/  ULEA.HI.SX32 UR7, UR7, UR4, 0x1c ;  /* 0x0000000407077291 */ /* 0x000fe4000f8fe23f */
[----:B------:R-:W-:Y:S02]  /*1910*/  ULOP3.LUT UR4, UR5, 0xff000000, URZ, 0xc0, !UPT ;  /* 0xff00000005047892 */ /* 0x000fe4000f8ec03f */
[----:B------:R-:W-:Y:S02]  /*1920*/  UISETP.LT.AND UP0, UPT, URZ, UR7, UPT ;  /* 0x000000073f00728c */ /* 0x000fe4000bf01270 */
[----:B------:R-:W-:Y:S02]  /*1930*/  ULOP3.LUT UR5, UR5, 0xff0000, URZ, 0xc0, !UPT ;  /* 0x00ff000005057892 */ /* 0x000fe4000f8ec03f */
[----:B------:R-:W-:Y:S02]  /*1940*/  USEL UR45, URZ, UR7, !UP0 ;  /* 0x000000073f2d7287 */ /* 0x000fe4000c000000 */
[----:B------:R-:W-:-:S04]  /*1950*/  USHF.R.U32.HI UR4, URZ, 0x8, UR4 ;  /* 0x000000083f047899 */ /* 0x000fc80008011604 */
[----:B------:R-:W-:Y:S01]  /*1960*/  ISETP.GT.AND P0, PT, R152, UR45, PT ;  /* 0x0000002d98007c0c */ /* 0x000fe2000bf04270 */
[----:B------:R-:W-:-:S03]  /*1970*/  ULEA.HI UR5, UR5, UR4, URZ, 0x10 ;  /* 0x0000000405057291 */ /* 0x000fc6000f8f803f */
[----:B------:R-:W-:Y:S01]  /*1980*/  UMOV UR4, URZ ;  /* 0x0000003f00047c82 */ /* 0x000fe20008000000 */
[----:B------:R-:W-:Y:S02]  /*1990*/  ULOP3.LUT UR43, UR5, 0xff, URZ, 0xc0, !UPT ;  /* 0x000000ff052b7892 */ /* 0x000fe4000f8ec03f */
[----:B------:R-:W-:-:S06]  /*19a0*/  USHF.R.U32.HI UR44, URZ, 0x10, UR5 ;  /* 0x000000103f2c7899 */ /* 0x000fcc0008011605 */
[----:B------:R-:W-:Y:S06]  /*19b0*/  @!P0 BRA `(.L_x_2507) ;  /* 0x0000000000988947 */ /* 0x000fec0003800000 */
[----:B------:R-:W-:Y:S01]  /*19c0*/  UISETP.NE.AND UP0, UPT, UR44, URZ, UPT ;  /* 0x0000003f2c00728c */ /* 0x000fe2000bf05270 */
[----:B------:R-:W-:-:S03]  /*19d0*/  ULDC UR4, c[0x0][0x9f0] ;  /* 0x00027c0000047ab9 */ /* 0x000fc60000000800 */
[----:B------:R-:W-:-:S03]  /*19e0*/  USEL UR9, UR44, UR4, UP0 ;  /* 0x000000042c097287 */ /* 0x000fc60008000000 */
[----:B------:R-:W-:-:S03]  /*19f0*/  UMOV UR4, URZ ;  /* 0x0000003f00047c82 */ /* 0x000fc60008000000 */
[----:B------:R-:W-:-:S05]  /*1a00*/  IMAD.U32 R5, RZ, RZ, UR9 ;  /* 0x00000009ff057e24 */ /* 0x000fca000f8e00ff */
        /* <DEDUP_REMOVED lines=33> */
.L_x_2507:
        /* <DEDUP_REMOVED lines=107> */
.L_x_2509:
        /* <DEDUP_REMOVED lines=13> */
.L_x_2704:
[----:B------:R-:W-:Y:S01]  /*23a0*/  IMAD.U32 R0, RZ, RZ, UR46 ;  /* 0x0000002eff007e24 */ /* 0x000fe2000f8e00ff */
[----:B------:R-:W-:Y:S05]  /*23b0*/  WARPSYNC.ALL ;  /* 0x0000000000007948 */ /* 0x000fea0003800000 */
[----:B------:R1:W-:Y:S01]  /*23c0*/  BAR.SYNC.DEFER_BLOCKING R7, 0x100 ;  /* 0x000400070000751d */ /* 0x0003e20000010000 */
[----:B------:R-:W-:-:S13]  /*23d0*/  ISETP.NE.AND P0, PT, R0, 0x3, PT ;  /* 0x000000030000780c */ /* 0x000fda0003f05270 */
[----:B-1----:R-:W-:Y:S05]  /*23e0*/  @!P0 BRA `(.L_x_2511) ;  /* 0x0000000000048947 */ /* 0x002fea0003800000 */
[----:B------:R-:W-:Y:S01]  /*23f0*/  BPT.TRAP 0x1 ;  /* 0x000000040000795c */ /* 0x000fe20000300000 */
.L_x_2511:
[----:B------:R-:W-:Y:S01]  /*2400*/  R2UR UR22, R8 ;  /* 0x00000000081672ca */ /* 0x000fe200000e0000 */
[----:B------:R-:W-:-:S05]  /*2410*/  IMAD.U32 R6, RZ, RZ, UR37 ;  /* 0x00000025ff067e24 */ /* 0x000fca000f8e00ff */
[----:B------:R-:W-:-:S07]  /*2420*/  SHF.L.U32 R6, R6, 0x1f, RZ ;  /* 0x0000001f06067819 */ /* 0x000fce00000006ff */
[----:B------:R-:W-:-:S09]  /*2430*/  ULEA UR22, UR38, UR22, 0x3 ;  /* 0x0000001626167291 */ /* 0x000fd2000f8e183f */
[----:B------:R1:W2:Y:S01]  /*2440*/  SYNCS.PHASECHK.TRANS64.TRYWAIT P1, [UR22+0x22830], R6 ;  /* 0x02283006ff0075a7 */ /* 0x0002a20008020156 */
[----:B------:R-:W-:Y:S05]  /*2450*/  @!P0 BRA `(.L_x_2512) ;  /* 0x0000000000048947 */ /* 0x000fea0003800000 */
[----:B------:R-:W-:Y:S01]  /*2460*/  BPT.TRAP 0x1 ;  /* 0x000000040000795c */ /* 0x000fe20000300000 */
.L_x_2512:
[----:B--2---:R-:W-:Y:S05]  /*2470*/  @P1 BRA `(.L_x_2513) ;  /* 0x0000000000081947 */ /* 0x004fea0003800000 */
[----:B------:R-:W2:Y:S02]  /*2480*/  SYNCS.PHASECHK.TRANS64.TRYWAIT P1, [UR22+0x22830], R6 ;  /* 0x02283006ff0075a7 */ /* 0x000ea40008020156 */
[----:B--2---:R-:W-:Y:S05]  /*2490*/  @!P1 BRA `(.L_x_2514) ;  /* 0x0000017800409947 */ /* 0x004fea0003800000 */
.L_x_2513:
        /* <DEDUP_REMOVED lines=8> */
[----:B------:R-:W2:Y:S01]  /*2520*/  S2R R0, SR_TID.X ;  /* 0x0000000000007919 */ /* 0x000ea20000002100 */
        /* <DEDUP_REMOVED lines=15> */
[----:B--2---:R-:W-:-:S04]  /*2620*/  SHF.R.U32.HI R0, RZ, 0x7, R0 ;  /* 0x00000007ff007819 */ /* 0x004fc80000011600 */
[----:B0-----:R-:W-:Y:S01]  /*2630*/  IADD3 R3, -R0, 0xb, RZ ;  /* 0x0000000b00037810 */ /* 0x001fe20007ffe1ff */
        /* <DEDUP_REMOVED lines=13> */
.L_x_2515:
[----:B------:R-:W2:Y:S01]  /*2710*/  LDC R12, c[0x0][0x448] ;  /* 0x00011200ff0c7b82 */ /* 0x000ea20000000800 */
[----:B------:R-:W-:Y:S01]  /*2720*/  ULDC UR10, c[0x0][0x9d8] ;  /* 0x00027600000a7ab9 */ /* 0x000fe20000000800 */
[----:B------:R-:W-:Y:S02]  /*2730*/  VIADD R13, R22, UR42 ;  /* 0x0000002a160d7c36 */ /* 0x000fe40008000000 */
[----:B------:R-:W-:Y:S01]  /*2740*/  FMUL.FTZ R48, R48, UR10 ;  /* 0x0000000a30307c20 */ /* 0x000fe20008410000 */
[----:B------:R-:W-:Y:S01]  /*2750*/  FMUL.FTZ R33, R33, UR10 ;  /* 0x0000000a21217c20 */ /* 0x000fe20008410000 */
[----:B------:R-:W-:Y:S01]  /*2760*/  FMUL.FTZ R0, R26, UR10 ;  /* 0x0000000a1a007c20 */ /* 0x000fe20008410000 */
[----:B------:R-:W-:Y:S01]  /*2770*/  FMUL.FTZ R11, R37, UR10 ;  /* 0x0000000a250b7c20 */ /* 0x000fe20008410000 */
[----:B------:R-:W3:Y:S01]  /*2780*/  MUFU.TANH R75, R48 ;  /* 0x00000030004b7308 */ /* 0x000ee20000002400 */
[----:B------:R-:W4:Y:S01]  /*2790*/  S2UR UR7, SR_CgaCtaId ;  /* 0x00000000000779c3 */ /* 0x000f220000008800 */
[----:B------:R-:W-:Y:S01]  /*27a0*/  FMUL.FTZ R37, R39, UR10 ;  /* 0x0000000a27257c20 */ /* 0x000fe20008410000 */
[----:B------:R-:W-:Y:S01]  /*27b0*/  FMUL.FTZ R39, R43, UR10 ;  /* 0x0000000a2b277c20 */ /* 0x000fe20008410000 */
[----:B------:R-:W-:Y:S01]  /*27c0*/  FMUL.FTZ R43, R51, UR10 ;  /* 0x0000000a332b7c20 */ /* 0x000fe20008410000 */
[----:B------:R-:W-:Y:S01]  /*27d0*/  FMUL.FTZ R40, R40, UR10 ;  /* 0x0000000a28287c20 */ /* 0x000fe20008410000 */
[----:B------:R-:W-:Y:S01]  /*27e0*/  FMUL.FTZ R41, R41, UR10 ;  /* 0x0000000a29297c20 */ /* 0x000fe20008410000 */
[----:B------:R-:W-:Y:S01]  /*27f0*/  UIADD3 UR6, UR22, 0x22840, URZ ;  /* 0x0002284016067890 */ /* 0x000fe2000fffe03f */
[----:B------:R5:W0:Y:S01]  /*2800*/  MUFU.TANH R26, R33 ;  /* 0x00000021001a7308 */ /* 0x000a220000002400 */
[----:B------:R-:W-:Y:S01]  /*2810*/  FMUL.FTZ R10, R36, UR10 ;  /* 0x0000000a240a7c20 */ /* 0x000fe20008410000 */
[----:B------:R-:W-:Y:S01]  /*2820*/  FMUL.FTZ R44, R44, UR10 ;  /* 0x0000000a2c2c7c20 */ /* 0x000fe20008410000 */
[----:B------:R-:W-:Y:S01]  /*2830*/  FMUL.FTZ R45, R45, UR10 ;  /* 0x0000000a2d2d7c20 */ /* 0x000fe20008410000 */
[----:B------:R-:W-:Y:S01]  /*2840*/  FMUL.FTZ R49, R49, UR10 ;  /* 0x0000000a31317c20 */ /* 0x000fe20008410000 */
[----:B------:R-:W-:Y:S01]  /*2850*/  UISETP.NE.AND UP0, UPT, UR47, URZ, UPT ;  /* 0x0000003f2f00728c */ /* 0x000fe2000bf05270 */
[----:B------:R-:W-:Y:S01]  /*2860*/  FMUL.FTZ R4, R24, UR10 ;  /* 0x0000000a18047c20 */ /* 0x000fe20008410000 */
[----:B------:R-:W-:Y:S01]  /*2870*/  FMUL.FTZ R9, R30, UR10 ;  /* 0x0000000a1e097c20 */ /* 0x000fe20008410000 */
[----:B------:R-:W-:Y:S01]  /*2880*/  FMUL.FTZ R72, R31, UR10 ;  /* 0x0000000a1f487c20 */ /* 0x000fe20008410000 */
[----:B--2---:R-:W-:Y:S01]  /*2890*/  ISETP.NE.AND P1, PT, R12, 0x1, PT ;  /* 0x000000010c00780c */ /* 0x004fe20003f25270 */
[----:B-----5:R-:W-:-:S02]  /*28a0*/  IMAD.MOV.U32 R33, RZ, RZ, R13 ;  /* 0x000000ffff217224 */ /* 0x020fc400078e000d */
[----:B------:R-:W-:Y:S01]  /*28b0*/  FMUL.FTZ R14, R28, UR10 ;  /* 0x0000000a1c0e7c20 */ /* 0x000fe20008410000 */
[----:B------:R-:W-:Y:S01]  /*28c0*/  FMUL.FTZ R24, R29, UR10 ;  /* 0x0000000a1d187c20 */ /* 0x000fe20008410000 */
[----:B------:R-:W-:Y:S01]  /*28d0*/  FMUL.FTZ R36, R38, UR10 ;  /* 0x0000000a26247c20 */ /* 0x000fe20008410000 */
[----:B------:R2:W0:Y:S01]  /*28e0*/  MUFU.TANH R30, R40 ;  /* 0x00000028001e7308 */ /* 0x0004220000002400 */
[----:B------:R-:W-:Y:S01]  /*28f0*/  FMUL.FTZ R38, R42, UR10 ;  /* 0x0000000a2a267c20 */ /* 0x000fe20008410000 */
[----:B------:R-:W-:Y:S01]  /*2900*/  FMUL.FTZ R5, R25, UR10 ;  /* 0x0000000a19057c20 */ /* 0x000fe20008410000 */
[----:B----4-:R-:W-:Y:S01]  /*2910*/  UPRMT UR6, UR7, 0x654, UR6 ;  /* 0x0000065407067896 */ /* 0x010fe20008000006 */
[----:B------:R-:W-:Y:S01]  /*2920*/  FMUL.FTZ R2, R27, UR10 ;  /* 0x0000000a1b027c20 */ /* 0x000fe20008410000 */
[----:B------:R-:W-:Y:S01]  /*2930*/  FMUL.FTZ R32, R32, UR10 ;  /* 0x0000000a20207c20 */ /* 0x000fe20008410000 */
[----:B------:R-:W-:Y:S01]  /*2940*/  FMUL.FTZ R34, R34, UR10 ;  /* 0x0000000a22227c20 */ /* 0x000fe20008410000 */
[----:B------:R-:W-:Y:S01]  /*2950*/  FMUL.FTZ R35, R35, UR10 ;  /* 0x0000000a23237c20 */ /* 0x000fe20008410000 */
[----:B------:R-:W4:Y:S01]  /*2960*/  @P1 LDC R20, c[0x0][0x44c] ;  /* 0x00011300ff141b82 */ /* 0x000f220000000800 */
[----:B------:R5:W0:Y:S01]  /*2970*/  MUFU.TANH R31, R41 ;  /* 0x00000029001f7308 */ /* 0x000a220000002400 */
[----:B--2---:R-:W-:Y:S01]  /*2980*/  FMUL.FTZ R40, R46, UR10 ;  /* 0x0000000a2e287c20 */ /* 0x004fe20008410000 */
[----:B------:R-:W-:Y:S01]  /*2990*/  FMUL.FTZ R42, R50, UR10 ;  /* 0x0000000a322a7c20 */ /* 0x000fe20008410000 */
[----:B------:R-:W-:Y:S01]  /*29a0*/  FMUL.FTZ R46, R58, UR10 ;  /* 0x0000000a3a2e7c20 */ /* 0x000fe20008410000 */
[----:B------:R-:W-:Y:S01]  /*29b0*/  FMUL.FTZ R64, R64, UR10 ;  /* 0x0000000a40407c20 */ /* 0x000fe20008410000 */
[----:B------:R-:W-:Y:S01]  /*29c0*/  FMUL.FTZ R65, R65, UR10 ;  /* 0x0000000a41417c20 */ /* 0x000fe20008410000 */
[----:B------:R-:W-:Y:S01]  /*29d0*/  FMUL.FTZ R12, R66, UR10 ;  /* 0x0000000a420c7c20 */ /* 0x000fe20008410000 */
[----:B------:R-:W2:Y:S01]  /*29e0*/  @P1 LDC R48, c[0x0][0x450] ;  /* 0x00011400ff301b82 */ /* 0x000ea20000000800 */
[----:B------:R1:W0:Y:S01]  /*29f0*/  MUFU.TANH R28, R10 ;  /* 0x0000000a001c7308 */ /* 0x0002220000002400 */
[----:B-----5:R-:W-:Y:S01]  /*2a00*/  FMUL.FTZ R41, R47, UR10 ;  /* 0x0000000a2f297c20 */ /* 0x020fe20008410000 */
[----:B------:R-:W-:Y:S01]  /*2a10*/  FMUL.FTZ R47, R59, UR10 ;  /* 0x0000000a3b2f7c20 */ /* 0x000fe20008410000 */
[----:B------:R-:W-:Y:S01]  /*2a20*/  FMUL.FTZ R68, R68, UR10 ;  /* 0x0000000a44447c20 */ /* 0x000fe20008410000 */
[----:B------:R-:W-:Y:S01]  /*2a30*/  FMUL.FTZ R69, R69, UR10 ;  /* 0x0000000a45457c20 */ /* 0x000fe20008410000 */
[----:B------:R-:W-:Y:S01]  /*2a40*/  FMUL.FTZ R52, R52, UR10 ;  /* 0x0000000a34347c20 */ /* 0x000fe20008410000 */
[----:B------:R-:W-:Y:S01]  /*2a50*/  FMUL.FTZ R53, R53, UR10 ;  /* 0x0000000a35357c20 */ /* 0x000fe20008410000 */
[----:B------:R-:W-:Y:S01]  /*2a60*/  FMUL.FTZ R56, R56, UR10 ;  /* 0x0000000a38387c20 */ /* 0x000fe20008410000 */
[----:B------:R5:W0:Y:S01]  /*2a70*/  MUFU.TANH R29, R11 ;  /* 0x0000000b001d7308 */ /* 0x000a220000002400 */
[----:B-1----:R-:W-:Y:S01]  /*2a80*/  FMUL.FTZ R10, R63, UR10 ;  /* 0x0000000a3f0a7c20 */ /* 0x002fe20008410000 */
[----:B------:R-:W-:Y:S01]  /*2a90*/  FMUL.FTZ R60, R60, UR10 ;  /* 0x0000000a3c3c7c20 */ /* 0x000fe20008410000 */
[----:B------:R-:W-:Y:S01]  /*2aa0*/  FMUL.FTZ R61, R61, UR10 ;  /* 0x0000000a3d3d7c20 */ /* 0x000fe20008410000 */
[----:B------:R-:W-:Y:S01]  /*2ab0*/  ULDC UR24, c[0x0][0x9dc] ;  /* 0x0002770000187ab9 */ /* 0x000fe20000000800 */
[----:B------:R-:W-:Y:S01]  /*2ac0*/  SYNCS.ARRIVE.TRANS64.RED.A1T0 RZ, [UR6], RZ ;  /* 0x000000ffffff79a7 */ /* 0x000fe20008100406 */
[----:B------:R-:W-:Y:S01]  /*2ad0*/  ULOP3.LUT UR6, URZ, UR24, URZ, 0x33, !UPT ;  /* 0x000000183f067292 */ /* 0x000fe2000f8e333f */
[----:B----4-:R-:W-:Y:S01]  /*2ae0*/  @P1 IMAD.HI.U32 R15, R13, R20, RZ ;  /* 0x000000140d0f1227 */ /* 0x010fe200078e00ff */
[----:B------:R1:W4:Y:S03]  /*2af0*/  MUFU.TANH R73, R44 ;  /* 0x0000002c00497308 */ /* 0x0003260000002400 */
[----:B-----5:R-:W-:Y:S01]  /*2b00*/  FMUL.FTZ R11, R67, UR10 ;  /* 0x0000000a430b7c20 */ /* 0x020fe20008410000 */
[----:B------:R-:W-:Y:S01]  /*2b10*/  FMUL.FTZ R13, R71, UR10 ;  /* 0x0000000a470d7c20 */ /* 0x000fe20008410000 */
[----:B------:R-:W-:Y:S01]  /*2b20*/  IMAD R20, R152, -0x60, R19 ;  /* 0xffffffa098147824 */ /* 0x000fe200078e0213 */
[----:B------:R-:W-:Y:S01]  /*2b30*/  ULDC UR14, c[0x0][0x9e0] ;  /* 0x00027800000e7ab9 */ /* 0x000fe20000000800 */
[----:B------:R-:W-:-:S02]  /*2b40*/  IMAD.MOV.U32 R25, RZ, RZ, -0x60 ;  /* 0xffffffa0ff197424 */ /* 0x000fc400078e00ff */
[----:B------:R-:W-:Y:S01]  /*2b50*/  FMUL.FTZ R57, R57, UR10 ;  /* 0x0000000a39397c20 */ /* 0x000fe20008410000 */
[----:B--2---:R-:W-:Y:S01]  /*2b60*/  @P1 SHF.R.U32.HI R33, RZ, R48, R15 ;  /* 0x00000030ff211219 */ /* 0x004fe2000001160f */
[----:B------:R2:W0:Y:S01]  /*2b70*/  MUFU.TANH R74, R45 ;  /* 0x0000002d004a7308 */ /* 0x0004220000002400 */
[----:B-1----:R-:W-:Y:S01]  /*2b80*/  FMUL.FTZ R44, R54, UR10 ;  /* 0x0000000a362c7c20 */ /* 0x002fe20008410000 */
[----:B------:R-:W-:Y:S01]  /*2b90*/  FMUL.FTZ R15, R70, UR10 ;  /* 0x0000000a460f7c20 */ /* 0x000fe20008410000 */
[----:B------:R-:W-:Y:S01]  /*2ba0*/  PLOP3.LUT P1, PT, PT, PT, UP0, 0x40, 0x0 ;  /* 0x000000000000781c */ /* 0x000fe20003f2e808 */
[----:B------:R-:W1:Y:S01]  /*2bb0*/  SHFL.IDX PT, R51, R33, RZ, 0x1c1f ;  /* 0x001c1fff21337589 */ /* 0x000e6200000e0000 */
[----:B------:R-:W-:Y:S01]  /*2bc0*/  IADD3 R21, -R17, 0x61, R20 ;  /* 0x0000006111157810 */ /* 0x000fe20007ffe114 */
[----:B------:R-:W-:Y:S02]  /*2bd0*/  IMAD R70, R152, R25, 0x60 ;  /* 0x0000006098467424 */ /* 0x000fe400078e0219 */
[----:B------:R5:W0:Y:S01]  /*2be0*/  MUFU.TANH R76, R49 ;  /* 0x00000031004c7308 */ /* 0x000a220000002400 */
[----:B--2---:R-:W-:Y:S01]  /*2bf0*/  FMUL.FTZ R45, R55, UR10 ;  /* 0x0000000a372d7c20 */ /* 0x004fe20008410000 */
[----:B------:R-:W-:-:S02]  /*2c00*/  IMAD.IADD R21, R21, 0x1, -R18 ;  /* 0x0000000115157824 */ /* 0x000fc400078e0a12 */
[----:B------:R-:W-:Y:S02]  /*2c10*/  IMAD.IADD R82, R70, 0x1, -R17 ;  /* 0x0000000146527824 */ /* 0x000fe400078e0a11 */
[----:B------:R-:W-:Y:S02]  /*2c20*/  VIADD R63, R21, UR14 ;  /* 0x0000000e153f7c36 */ /* 0x000fe40008000000 */
[----:B------:R-:W2:Y:S01]  /*2c30*/  MUFU.TANH R4, R4 ;  /* 0x0000000400047308 */ /* 0x000ea20000002400 */
[----:B-----5:R-:W-:Y:S01]  /*2c40*/  FMUL.FTZ R49, R62, UR10 ;  /* 0x0000000a3e317c20 */ /* 0x020fe20008410000 */
[----:B------:R-:W-:Y:S01]  /*2c50*/  IADD3 R62, -R17, 0x60, R20 ;  /* 0x00000060113e7810 */ /* 0x000fe20007ffe114 */
[----:B------:R-:W-:-:S05]  /*2c60*/  VIADD R66, R21, UR6 ;  /* 0x0000000615427c36 */ /* 0x000fca0008000000 */
[----:B------:R-:W0:Y:S01]  /*2c70*/  MUFU.TANH R5, R5 ;  /* 0x0000000500057308 */ /* 0x000e220000002400 */
[----:B-1----:R-:W-:-:S07]  /*2c80*/  VIADDMNMX R27, R51, R63, R62, PT ;  /* 0x0000003f331b7246 */ /* 0x002fce000380013e */
        /* <DEDUP_REMOVED lines=37> */
[----:B-----5:R-:W-:Y:S01]  /*2ee0*/  IMAD.IADD R57, R66, 0x1, R51 ;  /* 0x0000000142397824 */ /* 0x020fe200078e0233 */
[----:B-1234-:R-:W-:Y:S06]  /*2ef0*/  @P1 BRA `(.L_x_2516) ;  /* 0x00000000005c1947 */ /* 0x01efec0003800000 */
[----:B------:R-:W-:Y:S01]  /*2f00*/  IADD3 R25, -R18, R19, R51 ;  /* 0x0000001312197210 */ /* 0x000fe20007ffe133 */
        /* <DEDUP_REMOVED lines=12> */
.L_x_2518:
[----:B------:R-:W-:Y:S02]  /*2fd0*/  ULDC UR6, c[0x0][0x9e4] ;  /* 0x0002790000067ab9 */ /* 0x000fe40000000800 */
[----:B------:R-:W-:-:S05]  /*2fe0*/  IMAD.U32 R48, RZ, RZ, UR6 ;  /* 0x00000006ff307e24 */ /* 0x000fca000f8e00ff */
[----:B------:R-:W-:-:S13]  /*2ff0*/  ISETP.NE.AND P1, PT, R48, 0x1, PT ;  /* 0x000000013000780c */ /* 0x000fda0003f25270 */
[----:B------:R-:W1:Y:S02]  /*3000*/  @P1 LDC.64 R20, c[0x0][0x9e8] ;  /* 0x00027a00ff141b82 */ /* 0x000e640000000a00 */
[----:B-1----:R-:W-:-:S05]  /*3010*/  @P1 IMAD.HI.U32 R20, R25, R20, RZ ;  /* 0x0000001419141227 */ /* 0x002fca00078e00ff */
[----:B------:R-:W-:-:S07]  /*3020*/  @P1 SHF.R.U32.HI R25, RZ, R21, R20 ;  /* 0x00000015ff191219 */ /* 0x000fce0000011614 */
.L_x_2519:
[----:B------:R-:W-:Y:S05]  /*3030*/  BSYNC B0 ;  /* 0x0000000000007941 */ /* 0x000fea0003800000 */
.L_x_2517:
[----:B------:R-:W-:-:S05]  /*3040*/  IMAD R20, R25, R48, R82 ;  /* 0x0000003019147224 */ /* 0x000fca00078e0252 */
[----:B------:R-:W-:Y:S02]  /*3050*/  VIADDMNMX R27, R20, R48, R27, PT ;  /* 0x00000030141b7246 */ /* 0x000fe4000380011b */
[----:B------:R-:W-:-:S07]  /*3060*/  VIMNMX R57, R57, R20, !PT ;  /* 0x0000001439397248 */ /* 0x000fce0007fe0100 */
.L_x_2516:
[C---:B------:R-:W-:Y:S01]  /*3070*/  ISETP.GE.AND P1, PT, R70.reuse, 0x2, PT ;  /* 0x000000024600780c */ /* 0x040fe20003f26270 */
[----:B------:R-:W1:Y:S01]  /*3080*/  SHFL.IDX PT, R33, R33, 0x1, 0x1c1f ;  /* 0x003c1f0021217f89 */ /* 0x000e6200000e0000 */
[C---:B------:R-:W-:Y:S01]  /*3090*/  ISETP.GE.AND P5, PT, R70.reuse, 0xa, PT ;  /* 0x0000000a4600780c */ /* 0x040fe20003fa6270 */
[----:B------:R-:W-:Y:S01]  /*30a0*/  UISETP.NE.AND UP0, UPT, UR47, URZ, UPT ;  /* 0x0000003f2f00728c */ /* 0x000fe2000bf05270 */
[----:B------:R-:W-:Y:S02]  /*30b0*/  ISETP.GT.AND P3, PT, R57, 0x1, !P1 ;  /* 0x000000013900780c */ /* 0x000fe40004f64270 */
[----:B------:R-:W-:Y:S02]  /*30c0*/  ISETP.GE.AND P2, PT, R70, 0x9, PT ;  /* 0x000000094600780c */ /* 0x000fe40003f46270 */
[----:B------:R-:W-:Y:S02]  /*30d0*/  ISETP.LT.OR P3, PT, R27, 0x2, P3 ;  /* 0x000000021b00780c */ /* 0x000fe40001f61670 */
[----:B------:R-:W-:-:S02]  /*30e0*/  P2R R67, PR, RZ, 0x20 ;  /* 0x00000020ff437803 */ /* 0x000fc40000000000 */
[----:B0-----:R-:W-:Y:S02]  /*30f0*/  FSEL R61, R5, -INF , !P3 ;  /* 0xff800000053d7808 */ /* 0x001fe40005800000 */
[C---:B------:R-:W-:Y:S02]  /*3100*/  ISETP.GT.AND P3, PT, R57.reuse, 0x9, !P5 ;  /* 0x000000093900780c */ /* 0x040fe40006f64270 */
[----:B------:R-:W-:Y:S02]  /*3110*/  ISETP.GT.AND P4, PT, R57, 0x8, !P2 ;  /* 0x000000083900780c */ /* 0x000fe40005784270 */
[----:B------:R-:W-:Y:S02]  /*3120*/  ISETP.LT.OR P3, PT, R27, 0xa, P3 ;  /* 0x0000000a1b00780c */ /* 0x000fe40001f61670 */
[----:B------:R-:W-:Y:S02]  /*3130*/  ISETP.GE.AND P5, PT, R70, 0x11, PT ;  /* 0x000000114600780c */ /* 0x000fe40003fa6270 */
[----:B------:R-:W-:-:S02]  /*3140*/  FSEL R51, R24, -INF , !P3 ;  /* 0xff80000018337808 */ /* 0x000fc40005800000 */
[----:B------:R-:W-:Y:S02]  /*3150*/  ISETP.LT.OR P4, PT, R27, 0x9, P4 ;  /* 0x000000091b00780c */ /* 0x000fe40002781670 */
[----:B------:R-:W-:Y:S02]  /*3160*/  ISETP.GT.AND P3, PT, R57, 0x10, !P5 ;  /* 0x000000103900780c */ /* 0x000fe40006f64270 */
[----:B------:R-:W-:Y:S02]  /*3170*/  FSEL R60, R14, -INF , !P4 ;  /* 0xff8000000e3c7808 */ /* 0x000fe40006000000 */
        /* <DEDUP_REMOVED lines=51> */
[C---:B------:R-:W-:Y:S02]  /*34b0*/  ISETP.GE.AND P4, PT, R70.reuse, 0x3a, PT ;  /* 0x0000003a4600780c */ /* 0x040fe40003f86270 */
        /* <DEDUP_REMOVED lines=29> */
[----:B------:R-:W-:Y:S02]  /*3690*/  P2R R71, PR, RZ, 0x20 ;  /* 0x00000020ff477803 */ /* 0x000fe40000000000 */
[----:B------:R-:W-:Y:S02]  /*36a0*/  FSEL R20, R64, -INF , !P3 ;  /* 0xff80000040147808 */ /* 0x000fe40005800000 */
[C---:B------:R-:W-:Y:S02]  /*36b0*/  ISETP.GE.AND P3, PT, R70.reuse, 0x52, PT ;  /* 0x000000524600780c */ /* 0x040fe40003f66270 */
[----:B------:R-:W-:Y:S02]  /*36c0*/  ISETP.GE.AND P6, PT, R70, 0x1, PT ;  /* 0x000000014600780c */ /* 0x000fe40003fc6270 */
[----:B------:R-:W-:Y:S02]  /*36d0*/  ISETP.GT.AND P4, PT, R57, 0x51, !P3 ;  /* 0x000000513900780c */ /* 0x000fe40005f84270 */
[----:B-1----:R-:W-:Y:S01]  /*36e0*/  VIADDMNMX R59, R33, R63, R62, PT ;  /* 0x0000003f213b7246 */ /* 0x002fe2000380013e */
[----:B------:R-:W-:Y:S01]  /*36f0*/  IMAD.IADD R62, R66, 0x1, R33 ;  /* 0x00000001423e7824 */ /* 0x000fe200078e0221 */
[----:B------:R-:W-:-:S04]  /*3700*/  ISETP.LT.OR P4, PT, R27, 0x52, P4 ;  /* 0x000000521b00780c */ /* 0x000fc80002781670 */
[----:B------:R-:W-:Y:S02]  /*3710*/  FSEL R24, R65, -INF , !P4 ;  /* 0xff80000041187808 */ /* 0x000fe40006000000 */
[----:B------:R-:W-:Y:S02]  /*3720*/  ISETP.GE.AND P4, PT, R70, 0x59, PT ;  /* 0x000000594600780c */ /* 0x000fe40003f86270 */
[----:B------:R-:W-:Y:S02]  /*3730*/  P2R R65, PR, RZ, 0x40 ;  /* 0x00000040ff417803 */ /* 0x000fe40000000000 */
[----:B------:R-:W-:-:S04]  /*3740*/  ISETP.GT.AND P5, PT, R57, 0x58, !P4 ;  /* 0x000000583900780c */ /* 0x000fc800067a4270 */
[----:B------:R-:W-:-:S04]  /*3750*/  ISETP.LT.OR P5, PT, R27, 0x59, P5 ;  /* 0x000000591b00780c */ /* 0x000fc80002fa1670 */
[----:B------:R-:W-:Y:S02]  /*3760*/  FSEL R14, R68, -INF , !P5 ;  /* 0xff800000440e7808 */ /* 0x000fe40006800000 */
[----:B------:R-:W-:-:S04]  /*3770*/  ISETP.GT.AND P5, PT, R57, RZ, !P6 ;  /* 0x000000ff3900720c */ /* 0x000fc800077a4270 */
[----:B------:R-:W-:-:S04]  /*3780*/  ISETP.LT.OR P5, PT, R27, 0x1, P5 ;  /* 0x000000011b00780c */ /* 0x000fc80002fa1670 */
[----:B------:R-:W-:Y:S02]  /*3790*/  FSEL R156, R4, -INF , !P5 ;  /* 0xff800000049c7808 */ /* 0x000fe40006800000 */
[----:B------:R-:W-:-:S04]  /*37a0*/  ISETP.GE.AND P5, PT, R70, 0x5a, PT ;  /* 0x0000005a4600780c */ /* 0x000fc80003fa6270 */
[----:B------:R-:W-:-:S04]  /*37b0*/  ISETP.GT.AND P6, PT, R57, 0x59, !P5 ;  /* 0x000000593900780c */ /* 0x000fc80006fc4270 */
[----:B------:R-:W-:-:S04]  /*37c0*/  ISETP.LT.OR P6, PT, R27, 0x5a, P6 ;  /* 0x0000005a1b00780c */ /* 0x000fc800037c1670 */
[----:B------:R-:W-:Y:S02]  /*37d0*/  FSEL R27, R69, -INF , !P6 ;  /* 0xff800000451b7808 */ /* 0x000fe40007000000 */
[----:B------:R-:W-:-:S13]  /*37e0*/  PLOP3.LUT P6, PT, PT, PT, UP0, 0x40, 0x0 ;  /* 0x000000000000781c */ /* 0x000fda0003fce808 */
[----:B------:R-:W-:Y:S05]  /*37f0*/  @P6 BRA `(.L_x_2520) ;  /* 0x00000000005c6947 */ /* 0x000fea0003800000 */
        /* <DEDUP_REMOVED lines=13> */
.L_x_2522:
[----:B------:R-:W-:Y:S02]  /*38d0*/  ULDC UR6, c[0x0][0x9e4] ;  /* 0x0002790000067ab9 */ /* 0x000fe40000000800 */
[----:B------:R-:W-:-:S05]  /*38e0*/  IMAD.U32 R64, RZ, RZ, UR6 ;  /* 0x00000006ff407e24 */ /* 0x000fca000f8e00ff */
[----:B------:R-:W-:-:S13]  /*38f0*/  ISETP.NE.AND P6, PT, R64, 0x1, PT ;  /* 0x000000014000780c */ /* 0x000fda0003fc5270 */
[----:B------:R-:W0:Y:S02]  /*3900*/  @P6 LDC.64 R4, c[0x0][0x9e8] ;  /* 0x00027a00ff046b82 */ /* 0x000e240000000a00 */
[----:B0-----:R-:W-:-:S05]  /*3910*/  @P6 IMAD.HI.U32 R4, R33, R4, RZ ;  /* 0x0000000421046227 */ /* 0x001fca00078e00ff */
[----:B------:R-:W-:-:S07]  /*3920*/  @P6 SHF.R.U32.HI R33, RZ, R5, R4 ;  /* 0x00000005ff216219 */ /* 0x000fce0000011604 */
.L_x_2523:
[----:B------:R-:W-:Y:S05]  /*3930*/  BSYNC B0 ;  /* 0x0000000000007941 */ /* 0x000fea0003800000 */
.L_x_2521:
[----:B------:R-:W-:-:S05]  /*3940*/  IMAD R33, R33, R64, R82 ;  /* 0x0000004021217224 */ /* 0x000fca00078e0252 */
[----:B------:R-:W-:Y:S02]  /*3950*/  VIADDMNMX R59, R33, R64, R59, PT ;  /* 0x00000040213b7246 */ /* 0x000fe4000380013b */
[----:B------:R-:W-:-:S07]  /*3960*/  VIMNMX R62, R62, R33, !PT ;  /* 0x000000213e3e7248 */ /* 0x000fce0007fe0100 */
.L_x_2520:
[C---:B------:R-:W-:Y:S01]  /*3970*/  ISETP.GT.AND P1, PT, R62.reuse, 0x1, !P1 ;  /* 0x000000013e00780c */ /* 0x040fe20004f24270 */
[----:B------:R-:W-:Y:S01]  /*3980*/  ULDC UR10, c[0x0][0x988] ;  /* 0x00026200000a7ab9 */ /* 0x000fe20000000800 */
        /* <DEDUP_REMOVED lines=11> */
[----:B------:R-:W-:Y:S02]  /*3a40*/  ISETP.NE.AND P1, PT, R71, RZ, PT ;  /* 0x000000ff4700720c */ /* 0x000fe40003f25270 */
[----:B------:R-:W-:Y:S02]  /*3a50*/  FMNMX.FTZ R5, R156, R61, !PT ;  /* 0x0000003d9c057209 */ /* 0x000fe40007810000 */
[C---:B------:R-:W-:Y:S02]  /*3a60*/  ISETP.GT.AND P1, PT, R62.reuse, 0x10, !P1 ;  /* 0x000000103e00780c */ /* 0x040fe40004f24270 */
[C---:B------:R-:W-:Y:S02]  /*3a70*/  ISETP.GT.AND P3, PT, R62.reuse, 0x51, !P3 ;  /* 0x000000513e00780c */ /* 0x040fe40005f64270 */
[----:B------:R-:W-:Y:S02]  /*3a80*/  ISETP.LT.OR P1, PT, R59, 0x11, P1 ;  /* 0x000000113b00780c */ /* 0x000fe40000f21670 */
[----:B------:R-:W-:-:S02]  /*3a90*/  ISETP.GT.AND P4, PT, R62, 0x58, !P4 ;  /* 0x000000583e00780c */ /* 0x000fc40006784270 */
[----:B------:R-:W-:Y:S02]  /*3aa0*/  FSEL R34, R34, -INF , !P1 ;  /* 0xff80000022227808 */ /* 0x000fe40004800000 */
[----:B------:R-:W-:Y:S02]  /*3ab0*/  ISETP.NE.AND P1, PT, R83, RZ, PT ;  /* 0x000000ff5300720c */ /* 0x000fe40003f25270 */
[C---:B------:R-:W-:Y:S02]  /*3ac0*/  ISETP.LT.OR P3, PT, R59.reuse, 0x52, P3 ;  /* 0x000000523b00780c */ /* 0x040fe40001f61670 */
[C---:B------:R-:W-:Y:S02]  /*3ad0*/  ISETP.GT.AND P1, PT, R62.reuse, 0x11, !P1 ;  /* 0x000000113e00780c */ /* 0x040fe40004f24270 */
[----:B------:R-:W-:Y:S02]  /*3ae0*/  ISETP.GT.AND P5, PT, R62, 0x59, !P5 ;  /* 0x000000593e00780c */ /* 0x000fe40006fa4270 */
[----:B------:R-:W-:-:S02]  /*3af0*/  ISETP.LT.OR P1, PT, R59, 0x12, P1 ;  /* 0x000000123b00780c */ /* 0x000fc40000f21670 */
[----:B------:R-:W-:Y:S02]  /*3b00*/  ISETP.LT.OR P4, PT, R59, 0x59, P4 ;  /* 0x000000593b00780c */ /* 0x000fe40002781670 */
[----:B------:R-:W-:Y:S02]  /*3b10*/  FSEL R35, R35, -INF , !P1 ;  /* 0xff80000023237808 */ /* 0x000fe40004800000 */
[----:B------:R-:W-:Y:S02]  /*3b20*/  ISETP.GT.AND P1, PT, R62, 0x18, !P2 ;  /* 0x000000183e00780c */ /* 0x000fe40005724270 */
[----:B------:R-:W-:Y:S02]  /*3b30*/  ISETP.NE.AND P2, PT, R79, RZ, PT ;  /* 0x000000ff4f00720c */ /* 0x000fe40003f45270 */
[C---:B------:R-:W-:Y:S02]  /*3b40*/  ISETP.LT.OR P1, PT, R59.reuse, 0x19, P1 ;  /* 0x000000193b00780c */ /* 0x040fe40000f21670 */
[----:B------:R-:W-:-:S02]  /*3b50*/  ISETP.LT.OR P5, PT, R59, 0x5a, P5 ;  /* 0x0000005a3b00780c */ /* 0x000fc40002fa1670 */
        /* <DEDUP_REMOVED lines=46> */
[----:B------:R-:W-:Y:S02]  /*3e40*/  ISETP.NE.AND P6, PT, R80, RZ, PT ;  /* 0x000000ff5000720c */ /* 0x000fe40003fc5270 */
[----:B------:R-:W-:-:S04]  /*3e50*/  ISETP.LT.OR P1, PT, R59, 0x1, P1 ;  /* 0x000000013b00780c */ /* 0x000fc80000f21670 */
[----:B------:R-:W-:Y:S02]  /*3e60*/  FSEL R57, R0, -INF , !P1 ;  /* 0xff80000000397808 */ /* 0x000fe40004800000 */
[----:B------:R-:W-:Y:S02]  /*3e70*/  FMNMX.FTZ R0, R60, R5, !PT ;  /* 0x000000053c007209 */ /* 0x000fe40007810000 */
[----:B------:R-:W-:Y:S02]  /*3e80*/  FMNMX.FTZ R64, R57, R2, !PT ;  /* 0x0000000239407209 */ /* 0x000fe40007810000 */
[----:B------:R-:W-:Y:S02]  /*3e90*/  FMNMX.FTZ R5, R51, R0, !PT ;  /* 0x0000000033057209 */ /* 0x000fe40007810000 */
[----:B------:R-:W-:Y:S02]  /*3ea0*/  FMNMX.FTZ R64, R9, R64, !PT ;  /* 0x0000004009407209 */ /* 0x000fe40007810000 */
[----:B------:R-:W-:-:S04]  /*3eb0*/  FMNMX.FTZ R0, R58, R5, !PT ;  /* 0x000000053a007209 */ /* 0x000fc80007810000 */
        /* <DEDUP_REMOVED lines=18> */
[----:B------:R-:W-:-:S05]  /*3fe0*/  FMNMX.FTZ R5, R27, R0, !PT ;  /* 0x000000001b057209 */ /* 0x000fca0007810000 */
[----:B------:R-:W0:Y:S02]  /*3ff0*/  SHFL.BFLY PT, R0, R5, 0x2, 0x1f ;  /* 0x0c401f0005007f89 */ /* 0x000e2400000e0000 */
[----:B0-----:R-:W-:Y:S02]  /*4000*/  FMNMX.FTZ R63, R5, R0, !PT ;  /* 0x00000000053f7209 */ /* 0x001fe40007810000 */
[----:B------:R-:W-:-:S03]  /*4010*/  FMNMX.FTZ R5, R33, R64, !PT ;  /* 0x0000004021057209 */ /* 0x000fc60007810000 */
[----:B------:R-:W0:Y:S01]  /*4020*/  SHFL.BFLY PT, R4, R63, 0x1, 0x1f ;  /* 0x0c201f003f047f89 */ /* 0x000e2200000e0000 */
[----:B------:R-:W-:-:S04]  /*4030*/  FMNMX.FTZ R64, R34, R5, !PT ;  /* 0x0000000522407209 */ /* 0x000fc80007810000 */
[----:B------:R-:W-:Y:S02]  /*4040*/  FMNMX.FTZ R5, R35, R64, !PT ;  /* 0x0000004023057209 */ /* 0x000fe40007810000 */
[----:B0-----:R-:W-:-:S04]  /*4050*/  FMNMX.FTZ R4, R63, R4, !PT ;  /* 0x000000043f047209 */ /* 0x001fc80007810000 */
[C---:B------:R-:W-:Y:S01]  /*4060*/  FSETP.NEU.FTZ.AND P1, PT, R4.reuse, -INF , PT ;  /* 0xff8000000400780b */ /* 0x040fe20003f3d000 */
[----:B------:R-:W-:-:S05]  /*4070*/  FMUL.FTZ R0, R4, UR10 ;  /* 0x0000000a04007c20 */ /* 0x000fca0008410000 */
[----:B------:R-:W-:Y:S02]  /*4080*/  FSEL R65, R0, RZ, P1 ;  /* 0x000000ff00417208 */ /* 0x000fe40000800000 */
[----:B------:R-:W-:Y:S02]  /*4090*/  ISETP.GT.AND P1, PT, R62, 0x48, !P6 ;  /* 0x000000483e00780c */ /* 0x000fe40007724270 */
[----:B------:R-:W-:Y:S01]  /*40a0*/  ISETP.NE.AND P6, PT, R81, RZ, PT ;  /* 0x000000ff5100720c */ /* 0x000fe20003fc5270 */
[--C-:B------:R-:W-:Y:S01]  /*40b0*/  FFMA.FTZ R158, R60, UR10, -R65.reuse ;  /* 0x0000000a3c9e7c23 */ /* 0x100fe20008010841 */
[----:B------:R-:W-:Y:S01]  /*40c0*/  FMNMX.FTZ R60, R36, R5, !PT ;  /* 0x00000005243c7209 */ /* 0x000fe20007810000 */
[--C-:B------:R-:W-:Y:S01]  /*40d0*/  FFMA.FTZ R160, R58, UR10, -R65.reuse ;  /* 0x0000000a3aa07c23 */ /* 0x100fe20008010841 */
[--C-:B------:R-:W-:Y:S01]  /*40e0*/  FFMA.FTZ R162, R56, UR10, -R65.reuse ;  /* 0x0000000a38a27c23 */ /* 0x100fe20008010841 */
        /* <DEDUP_REMOVED lines=8> */
[C---:B------:R-:W-:Y:S01]  /*4170*/  ISETP.GT.AND P1, PT, R62.reuse, 0x49, !P2 ;  /* 0x000000493e00780c */ /* 0x040fe20005724270 */
[--C-:B------:R-:W-:Y:S01]  /*4180*/  FFMA.FTZ R25, R25, UR10, -R65.reuse ;  /* 0x0000000a19197c23 */ /* 0x100fe20008010841 */
[----:B------:R-:W-:Y:S01]  /*4190*/  FMNMX.FTZ R5, R39, R60, !PT ;  /* 0x0000003c27057209 */ /* 0x000fe20007810000 */
[----:B------:R-:W-:Y:S01]  /*41a0*/  MUFU.EX2 R156, R156 ;  /* 0x0000009c009c7308 */ /* 0x000fe20000000800 */
[----:B------:R-:W-:Y:S01]  /*41b0*/  ISETP.GT.AND P2, PT, R62, 0x50, !P6 ;  /* 0x000000503e00780c */ /* 0x000fe20007744270 */
[--C-:B------:R-:W-:Y:S01]  /*41c0*/  FFMA.FTZ R51, R51, UR10, -R65.reuse ;  /* 0x0000000a33337c23 */ /* 0x100fe20008010841 */
[----:B------:R-:W-:Y:S01]  /*41d0*/  FMNMX.FTZ R58, R40, R5, !PT ;  /* 0x00000005283a7209 */ /* 0x000fe20007810000 */
[--C-:B------:R-:W-:Y:S01]  /*41e0*/  FFMA.FTZ R24, R24, UR10, -R65.reuse ;  /* 0x0000000a18187c23 */ /* 0x100fe20008010841 */
[----:B------:R-:W-:Y:S01]  /*41f0*/  ISETP.LT.OR P1, PT, R59, 0x4a, P1 ;  /* 0x0000004a3b00780c */ /* 0x000fe20000f21670 */
[--C-:B------:R-:W-:Y:S01]  /*4200*/  FFMA.FTZ R53, R53, UR10, -R65.reuse ;  /* 0x0000000a35357c23 */ /* 0x100fe20008010841 */
[----:B------:R-:W-:Y:S01]  /*4210*/  FMNMX.FTZ R5, R41, R58, !PT ;  /* 0x0000003a29057209 */ /* 0x000fe20007810000 */
[----:B------:R-:W0:Y:S01]  /*4220*/  MUFU.EX2 R49, R49 ;  /* 0x0000003100317308 */ /* 0x000e220000000800 */
[----:B------:R-:W-:Y:S01]  /*4230*/  ISETP.LT.OR P2, PT, R59, 0x51, P2 ;  /* 0x000000513b00780c */ /* 0x000fe20001741670 */
[--C-:B------:R-:W-:Y:S01]  /*4240*/  FFMA.FTZ R55, R55, UR10, -R65.reuse ;  /* 0x0000000a37377c23 */ /* 0x100fe20008010841 */
[----:B------:R-:W-:Y:S01]  /*4250*/  FMNMX.FTZ R58, R42, R5, !PT ;  /* 0x000000052a3a7209 */ /* 0x000fe20007810000 */
[--C-:B------:R-:W-:Y:S01]  /*4260*/  FFMA.FTZ R172, R28, UR10, -R65.reuse ;  /* 0x0000000a1cac7c23 */ /* 0x100fe20008010841 */
[----:B------:R-:W-:Y:S01]  /*4270*/  FSEL R10, R10, -INF , !P1 ;  /* 0xff8000000a0a7808 */ /* 0x000fe20004800000 */
[--C-:B------:R-:W-:Y:S01]  /*4280*/  FFMA.FTZ R166, R50, UR10, -R65.reuse ;  /* 0x0000000a32a67c23 */ /* 0x100fe20008010841 */
[----:B------:R-:W-:Y:S01]  /*4290*/  FMNMX.FTZ R5, R43, R58, !PT ;  /* 0x0000003a2b057209 */ /* 0x000fe20007810000 */
[----:B------:R-:W-:Y:S01]  /*42a0*/  MUFU.EX2 R174, R25 ;  /* 0x0000001900ae7308 */ /* 0x000fe20000000800 */
[----:B------:R-:W-:Y:S01]  /*42b0*/  FSEL R12, R12, -INF , !P2 ;  /* 0xff8000000c0c7808 */ /* 0x000fe20005000000 */
        /* <DEDUP_REMOVED lines=11> */
[--C-:B------:R-:W-:Y:S01]  /*4370*/  FFMA.FTZ R21, R21, UR10, -R65.reuse ;  /* 0x0000000a15157c23 */ /* 0x100fe20008010841 */
[--C-:B------:R-:W-:Y:S01]  /*4380*/  FFMA.FTZ R20, R20, UR10, -R65.reuse ;  /* 0x0000000a14147c23 */ /* 0x100fe20008010841 */
[----:B------:R-:W-:Y:S01]  /*4390*/  FMNMX.FTZ R5, R47, R56, !PT ;  /* 0x000000382f057209 */ /* 0x000fe20007810000 */
[----:B------:R1:W-:Y:S01]  /*43a0*/  MUFU.EX2 R31, R26 ;  /* 0x0000001a001f7308 */ /* 0x0003e20000000800 */
[----:B------:R-:W-:Y:S01]  /*43b0*/  FSEL R56, R13, -INF , !P5 ;  /* 0xff8000000d387808 */ /* 0x000fe20006800000 */
[--C-:B------:R-:W-:Y:S01]  /*43c0*/  FFMA.FTZ R13, R48, UR10, -R65.reuse ;  /* 0x0000000a300d7c23 */ /* 0x100fe20008010841 */
[----:B------:R-:W-:Y:S01]  /*43d0*/  FMNMX.FTZ R5, R0, R5, !PT ;  /* 0x0000000500057209 */ /* 0x000fe20007810000 */
[--C-:B------:R-:W-:Y:S01]  /*43e0*/  FFMA.FTZ R14, R14, UR10, -R65.reuse ;  /* 0x0000000a0e0e7c23 */ /* 0x100fe20008010841 */
[----:B------:R-:W-:-:S02]  /*43f0*/  FFMA.FTZ R27, R27, UR10, -R65 ;  /* 0x0000000a1b1b7c23 */ /* 0x000fc40008010841 */
[----:B------:R-:W-:Y:S01]  /*4400*/  FMNMX.FTZ R5, R10, R5, !PT ;  /* 0x000000050a057209 */ /* 0x000fe20007810000 */
[----:B------:R-:W-:Y:S03]  /*4410*/  MUFU.EX2 R51, R51 ;  /* 0x0000003300337308 */ /* 0x000fe60000000800 */
[----:B------:R-:W-:-:S04]  /*4420*/  FMNMX.FTZ R5, R12, R5, !PT ;  /* 0x000000050c057209 */ /* 0x000fc80007810000 */
[----:B------:R-:W-:Y:S01]  /*4430*/  FMNMX.FTZ R5, R54, R5, !PT ;  /* 0x0000000536057209 */ /* 0x000fe20007810000 */
[----:B------:R-:W-:Y:S03]  /*4440*/  MUFU.EX2 R160, R160 ;  /* 0x000000a000a07308 */ /* 0x000fe60000000800 */
[----:B------:R-:W-:-:S04]  /*4450*/  FMNMX.FTZ R5, R52, R5, !PT ;  /* 0x0000000534057209 */ /* 0x000fc80007810000 */
[----:B------:R-:W-:Y:S01]  /*4460*/  FMNMX.FTZ R5, R56, R5, !PT ;  /* 0x0000000538057209 */ /* 0x000fe20007810000 */
[----:B------:R-:W-:Y:S04]  /*4470*/  MUFU.EX2 R59, R24 ;  /* 0x00000018003b7308 */ /* 0x000fe80000000800 */
[----:B------:R-:W2:Y:S04]  /*4480*/  SHFL.BFLY PT, R48, R5, 0x2, 0x1f ;  /* 0x0c401f0005307f89 */ /* 0x000ea800000e0000 */
[----:B------:R-:W-:Y:S08]  /*4490*/  MUFU.EX2 R53, R53 ;  /* 0x0000003500357308 */ /* 0x000ff00000000800 */
[----:B------:R-:W-:Y:S08]  /*44a0*/  MUFU.EX2 R162, R162 ;  /* 0x000000a200a27308 */ /* 0x000ff00000000800 */
[----:B------:R-:W-:Y:S01]  /*44b0*/  MUFU.EX2 R55, R55 ;  /* 0x0000003700377308 */ /* 0x000fe20000000800 */
[----:B--2---:R-:W-:-:S07]  /*44c0*/  FMNMX.FTZ R48, R5, R48, !PT ;  /* 0x0000003005307209 */ /* 0x004fce0007810000 */
[----:B------:R-:W-:Y:S01]  /*44d0*/  MUFU.EX2 R164, R164 ;  /* 0x000000a400a47308 */ /* 0x000fe20000000800 */
[----:B------:R-:W2:Y:S07]  /*44e0*/  SHFL.BFLY PT, R5, R48, 0x1, 0x1f ;  /* 0x0c201f0030057f89 */ /* 0x000eae00000e0000 */
[----:B------:R-:W-:Y:S08]  /*44f0*/  MUFU.EX2 R11, R11 ;  /* 0x0000000b000b7308 */ /* 0x000ff00000000800 */
[----:B------:R-:W-:Y:S08]  /*4500*/  MUFU.EX2 R166, R166 ;  /* 0x000000a600a67308 */ /* 0x000ff00000000800 */
[----:B------:R-:W-:Y:S01]  /*4510*/  MUFU.EX2 R13, R13 ;  /* 0x0000000d000d7308 */ /* 0x000fe20000000800 */
[----:B--2---:R-:W-:-:S04]  /*4520*/  FMNMX.FTZ R5, R48, R5, !PT ;  /* 0x0000000530057209 */ /* 0x004fc80007810000 */
[C---:B------:R-:W-:Y:S01]  /*4530*/  FSETP.NEU.FTZ.AND P1, PT, R5.reuse, -INF , PT ;  /* 0xff8000000500780b */ /* 0x040fe20003f3d000 */
[----:B-1----:R-:W-:Y:S02]  /*4540*/  FMUL.FTZ R26, R5, UR10 ;  /* 0x0000000a051a7c20 */ /* 0x002fe40008410000 */
[----:B------:R-:W-:Y:S03]  /*4550*/  MUFU.EX2 R168, R168 ;  /* 0x000000a800a87308 */ /* 0x000fe60000000800 */
[----:B------:R-:W-:-:S05]  /*4560*/  FSEL R25, R26, RZ, P1 ;  /* 0x000000ff1a197208 */ /* 0x000fca0000800000 */
        /* <DEDUP_REMOVED lines=26> */
[----:B------:R-:W-:-:S03]  /*4710*/  FFMA.FTZ R25, R56, UR10, -R25 ;  /* 0x0000000a38197c23 */ /* 0x000fc60008010819 */
[----:B------:R-:W2:Y:S01]  /*4720*/  MUFU.EX2 R9, R9 ;  /* 0x0000000900097308 */ /* 0x000ea20000000800 */
[----:B0-----:R-:W-:Y:S01]  /*4730*/  FADD.FTZ R33, R156, R49 ;  /* 0x000000319c217221 */ /* 0x001fe20000010000 */
[----:B------:R-:W-:Y:S02]  /*4740*/  F2FP.BF16.F32.PACK_AB R156, R49, R156 ;  /* 0x0000009c319c723e */ /* 0x000fe400000010ff */
[----:B-1----:R-:W-:Y:S01]  /*4750*/  F2FP.BF16.F32.PACK_AB R157, R24, R57 ;  /* 0x00000039189d723e */ /* 0x002fe200000010ff */
[----:B------:R-:W-:Y:S01]  /*4760*/  FADD.FTZ R2, R158, R33 ;  /* 0x000000219e027221 */ /* 0x000fe20000010000 */
[C---:B------:R-:W-:Y:S02]  /*4770*/  F2FP.BF16.F32.PACK_AB R158, R51.reuse, R158 ;  /* 0x0000009e339e723e */ /* 0x040fe400000010ff */
[----:B------:R-:W0:Y:S01]  /*4780*/  MUFU.EX2 R34, R34 ;  /* 0x0000002200227308 */ /* 0x000e220000000800 */
[----:B------:R-:W-:Y:S01]  /*4790*/  FADD.FTZ R33, R51, R2 ;  /* 0x0000000233217221 */ /* 0x000fe20000010000 */
[----:B------:R-:W-:-:S03]  /*47a0*/  FADD.FTZ R2, R57, R24 ;  /* 0x0000001839027221 */ /* 0x000fc60000010000 */
[----:B------:R-:W-:Y:S01]  /*47b0*/  FADD.FTZ R28, R160, R33 ;  /* 0x00000021a01c7221 */ /* 0x000fe20000010000 */
[C---:B------:R-:W-:Y:S02]  /*47c0*/  F2FP.BF16.F32.PACK_AB R160, R53.reuse, R160 ;  /* 0x000000a035a0723e */ /* 0x040fe400000010ff */
[----:B------:R-:W1:Y:S01]  /*47d0*/  MUFU.EX2 R35, R35 ;  /* 0x0000002300237308 */ /* 0x000e620000000800 */
[----:B------:R-:W-:Y:S01]  /*47e0*/  FADD.FTZ R61, R53, R28 ;  /* 0x0000001c353d7221 */ /* 0x000fe20000010000 */
[----:B--2---:R-:W-:Y:S01]  /*47f0*/  FADD.FTZ R33, R9, R2 ;  /* 0x0000000209217221 */ /* 0x004fe20000010000 */
[----:B------:R-:W-:Y:S02]  /*4800*/  F2FP.BF16.F32.PACK_AB R159, R26, R9 ;  /* 0x000000091a9f723e */ /* 0x000fe400000010ff */
[----:B------:R-:W-:Y:S01]  /*4810*/  FADD.FTZ R2, R162, R61 ;  /* 0x0000003da2027221 */ /* 0x000fe20000010000 */
[----:B------:R-:W-:Y:S01]  /*4820*/  FADD.FTZ R33, R26, R33 ;  /* 0x000000211a217221 */ /* 0x000fe20000010000 */
[C---:B------:R-:W-:Y:S01]  /*4830*/  F2FP.BF16.F32.PACK_AB R162, R55.reuse, R162 ;  /* 0x000000a237a2723e */ /* 0x040fe200000010ff */
[----:B------:R-:W2:Y:S01]  /*4840*/  MUFU.EX2 R36, R36 ;  /* 0x0000002400247308 */ /* 0x000ea20000000800 */
[----:B------:R-:W-:Y:S01]  /*4850*/  FADD.FTZ R61, R55, R2 ;  /* 0x00000002373d7221 */ /* 0x000fe20000010000 */
[----:B0-----:R-:W-:-:S03]  /*4860*/  FADD.FTZ R2, R34, R33 ;  /* 0x0000002122027221 */ /* 0x001fc60000010000 */
[----:B------:R-:W-:Y:S01]  /*4870*/  FADD.FTZ R28, R164, R61 ;  /* 0x0000003da41c7221 */ /* 0x000fe20000010000 */
[----:B------:R-:W-:Y:S02]  /*4880*/  F2FP.BF16.F32.PACK_AB R164, R11, R164 ;  /* 0x000000a40ba4723e */ /* 0x000fe400000010ff */
[----:B------:R-:W0:Y:S01]  /*4890*/  MUFU.EX2 R37, R37 ;  /* 0x0000002500257308 */ /* 0x000e220000000800 */
[----:B-1----:R-:W-:Y:S01]  /*48a0*/  FADD.FTZ R33, R35, R2 ;  /* 0x0000000223217221 */ /* 0x002fe20000010000 */
[----:B------:R-:W-:Y:S01]  /*48b0*/  FADD.FTZ R61, R11, R28 ;  /* 0x0000001c0b3d7221 */ /* 0x000fe20000010000 */
[----:B------:R-:W-:-:S03]  /*48c0*/  F2FP.BF16.F32.PACK_AB R161, R35, R34 ;  /* 0x0000002223a1723e */ /* 0x000fc600000010ff */
[----:B------:R-:W-:Y:S01]  /*48d0*/  FADD.FTZ R28, R166, R61 ;  /* 0x0000003da61c7221 */ /* 0x000fe20000010000 */
[C---:B------:R-:W-:Y:S01]  /*48e0*/  F2FP.BF16.F32.PACK_AB R166, R13.reuse, R166 ;  /* 0x000000a60da6723e */ /* 0x040fe200000010ff */
[----:B------:R-:W1:Y:S01]  /*48f0*/  MUFU.EX2 R38, R38 ;  /* 0x0000002600267308 */ /* 0x000e620000000800 */
[----:B--2---:R-:W-:Y:S01]  /*4900*/  FADD.FTZ R2, R36, R33 ;  /* 0x0000002124027221 */ /* 0x004fe20000010000 */
[----:B------:R-:W-:-:S04]  /*4910*/  FADD.FTZ R61, R13, R28 ;  /* 0x0000001c0d3d7221 */ /* 0x000fc80000010000 */
[----:B------:R-:W-:Y:S02]  /*4920*/  FADD.FTZ R28, R168, R61 ;  /* 0x0000003da81c7221 */ /* 0x000fe40000010000 */
        /* <DEDUP_REMOVED lines=25> */
[----:B------:R-:W-:-:S03]  /*4ac0*/  F2FP.BF16.F32.PACK_AB R172, R31, R172 ;  /* 0x000000ac1fac723e */ /* 0x000fc600000010ff */
[----:B------:R-:W-:-:S03]  /*4ad0*/  FADD.FTZ R28, R31, R28 ;  /* 0x0000001c1f1c7221 */ /* 0x000fc60000010000 */
[----:B------:R-:W0:Y:S01]  /*4ae0*/  MUFU.EX2 R21, R21 ;  /* 0x0000001500157308 */ /* 0x000e220000000800 */
[C---:B-1----:R-:W-:Y:S01]  /*4af0*/  FADD.FTZ R33, R43.reuse, R2 ;  /* 0x000000022b217221 */ /* 0x042fe20000010000 */
[----:B------:R-:W-:-:S06]  /*4b00*/  F2FP.BF16.F32.PACK_AB R169, R43, R42 ;  /* 0x0000002a2ba9723e */ /* 0x000fcc00000010ff */
[----:B------:R-:W1:Y:S01]  /*4b10*/  MUFU.EX2 R45, R45 ;  /* 0x0000002d002d7308 */ /* 0x000e620000000800 */
[----:B--2---:R-:W-:-:S07]  /*4b20*/  FADD.FTZ R2, R44, R33 ;  /* 0x000000212c027221 */ /* 0x004fce0000010000 */
        /* <DEDUP_REMOVED lines=8> */
[----:B--2---:R-:W-:-:S07]  /*4bb0*/  FADD.FTZ R2, R46, R11 ;  /* 0x0000000b2e027221 */ /* 0x004fce0000010000 */
[----:B------:R-:W2:Y:S01]  /*4bc0*/  MUFU.EX2 R0, R0 ;  /* 0x0000000000007308 */ /* 0x000ea20000000800 */
[----:B0-----:R-:W-:-:S07]  /*4bd0*/  F2FP.BF16.F32.PACK_AB R176, R59, R20 ;  /* 0x000000143bb0723e */ /* 0x001fce00000010ff */
[----:B------:R-:W0:Y:S01]  /*4be0*/  MUFU.EX2 R14, R14 ;  /* 0x0000000e000e7308 */ /* 0x000e220000000800 */
[C---:B-1----:R-:W-:Y:S01]  /*4bf0*/  FADD.FTZ R11, R47.reuse, R2 ;  /* 0x000000022f0b7221 */ /* 0x042fe20000010000 */
[----:B------:R-:W-:-:S06]  /*4c00*/  F2FP.BF16.F32.PACK_AB R173, R47, R46 ;  /* 0x0000002e2fad723e */ /* 0x000fcc00000010ff */
[----:B------:R1:W3:Y:S01]  /*4c10*/  MUFU.EX2 R175, R10 ;  /* 0x0000000a00af7308 */ /* 0x0002e20000000800 */
[----:B--2---:R-:W-:-:S07]  /*4c20*/  FADD.FTZ R2, R0, R11 ;  /* 0x0000000b00027221 */ /* 0x004fce0000010000 */
[----:B------:R-:W2:Y:S01]  /*4c30*/  MUFU.EX2 R27, R27 ;  /* 0x0000001b001b7308 */ /* 0x000ea20000000800 */
[----:B-1----:R-:W-:-:S04]  /*4c40*/  FADD.FTZ R10, R20, R33 ;  /* 0x00000021140a7221 */ /* 0x002fc80000010000 */
[----:B------:R-:W-:-:S03]  /*4c50*/  FADD.FTZ R13, R59, R10 ;  /* 0x0000000a3b0d7221 */ /* 0x000fc60000010000 */
[----:B------:R-:W1:Y:S01]  /*4c60*/  MUFU.EX2 R12, R12 ;  /* 0x0000000c000c7308 */ /* 0x000e620000000800 */
[----:B0-----:R-:W-:Y:S01]  /*4c70*/  FADD.FTZ R10, R14, R13 ;  /* 0x0000000d0e0a7221 */ /* 0x001fe20000010000 */
[C---:B---3--:R-:W-:Y:S01]  /*4c80*/  FADD.FTZ R11, R175.reuse, R2 ;  /* 0x00000002af0b7221 */ /* 0x048fe20000010000 */
[----:B------:R-:W-:-:S05]  /*4c90*/  F2FP.BF16.F32.PACK_AB R175, R175, R0 ;  /* 0x00000000afaf723e */ /* 0x000fca00000010ff */
[----:B------:R-:W0:Y:S01]  /*4ca0*/  MUFU.EX2 R177, R54 ;  /* 0x0000003600b17308 */ /* 0x000e220000000800 */
[C---:B--2---:R-:W-:Y:S01]  /*4cb0*/  FADD.FTZ R2, R27.reuse, R10 ;  /* 0x0000000a1b027221 */ /* 0x044fe20000010000 */
[----:B------:R-:W-:-:S06]  /*4cc0*/  F2FP.BF16.F32.PACK_AB R178, R27, R14 ;  /* 0x0000000e1bb2723e */ /* 0x000fcc00000010ff */
[----:B------:R-:W2:Y:S01]  /*4cd0*/  MUFU.EX2 R52, R52 ;  /* 0x0000003400347308 */ /* 0x000ea20000000800 */
[----:B-1----:R-:W-:-:S07]  /*4ce0*/  FADD.FTZ R10, R12, R11 ;  /* 0x0000000b0c0a7221 */ /* 0x002fce0000010000 */
[----:B------:R-:W1:Y:S01]  /*4cf0*/  MUFU.EX2 R25, R25 ;  /* 0x0000001900197308 */ /* 0x000e620000000800 */
[C---:B0-----:R-:W-:Y:S01]  /*4d00*/  FADD.FTZ R9, R177.reuse, R10 ;  /* 0x0000000ab1097221 */ /* 0x041fe20000010000 */
[----:B------:R-:W-:-:S03]  /*4d10*/  F2FP.BF16.F32.PACK_AB R177, R177, R12 ;  /* 0x0000000cb1b1723e */ /* 0x000fc600000010ff */
[----:B--2---:R-:W-:-:S04]  /*4d20*/  FADD.FTZ R10, R52, R9 ;  /* 0x00000009340a7221 */ /* 0x004fc80000010000 */
[C---:B-1----:R-:W-:Y:S01]  /*4d30*/  FADD.FTZ R0, R25.reuse, R10 ;  /* 0x0000000a19007221 */ /* 0x042fe20000010000 */
[----:B------:R-:W-:Y:S01]  /*4d40*/  F2FP.BF16.F32.PACK_AB R179, R25, R52 ;  /* 0x0000003419b3723e */ /* 0x000fe200000010ff */
[----:B------:R-:W-:Y:S06]  /*4d50*/  @!P0 BRA `(.L_x_2524) ;  /* 0x0000000000048947 */ /* 0x000fec0003800000 */
[----:B------:R-:W-:Y:S01]  /*4d60*/  BPT.TRAP 0x1 ;  /* 0x000000040000795c */ /* 0x000fe20000300000 */
.L_x_2524:
[----:B------:R0:W1:Y:S01]  /*4d70*/  SYNCS.PHASECHK.TRANS64.TRYWAIT P1, [UR22+0x22850], R6 ;  /* 0x02285006ff0075a7 */ /* 0x0000620008020156 */
[----:B------:R-:W-:Y:S05]  /*4d80*/  @!P0 BRA `(.L_x_2525) ;  /* 0x0000000000048947 */ /* 0x000fea0003800000 */
[----:B------:R-:W-:Y:S01]  /*4d90*/  BPT.TRAP 0x1 ;  /* 0x000000040000795c */ /* 0x000fe20000300000 */
.L_x_2525:
[----:B-1----:R-:W-:Y:S05]  /*4da0*/  @P1 BRA `(.L_x_2526) ;  /* 0x0000000000081947 */ /* 0x002fea0003800000 */
[----:B------:R-:W1:Y:S02]  /*4db0*/  SYNCS.PHASECHK.TRANS64.TRYWAIT P1, [UR22+0x22850], R6 ;  /* 0x02285006ff0075a7 */ /* 0x000e640008020156 */
[----:B-1----:R-:W-:Y:S05]  /*4dc0*/  @!P1 BRA `(.L_x_2527) ;  /* 0x00000150000c9947 */ /* 0x002fea0003800000 */
.L_x_2526:
        /* <DEDUP_REMOVED lines=42> */
[----:B--2---:R-:W-:Y:S05]  /*5070*/  @!P0 BRA `(.L_x_2528) ;  /* 0x0000000000048947 */ /* 0x004fea0003800000 */
[----:B------:R-:W-:Y:S01]  /*5080*/  BPT.TRAP 0x1 ;  /* 0x000000040000795c */ /* 0x000fe20000300000 */
.L_x_2528:
[----:B01----:R-:W0:Y:S01]  /*5090*/  LDC R6, c[0x0][0x448] ;  /* 0x00011200ff067b82 */ /* 0x003e220000000800 */
[----:B------:R-:W-:Y:S02]  /*50a0*/  UISETP.NE.AND UP0, UPT, UR47, URZ, UPT ;  /* 0x0000003f2f00728c */ /* 0x000fe4000bf05270 */
[----:B------:R-:W-:-:S05]  /*50b0*/  UIADD3 UR22, UR22, 0x22860, URZ ;  /* 0x0002286016167890 */ /* 0x000fca000fffe03f */
[----:B------:R-:W1:Y:S01]  /*50c0*/  S2UR UR6, SR_CgaCtaId ;  /* 0x00000000000679c3 */ /* 0x000e620000008800 */
[----:B0-----:R-:W-:Y:S01]  /*50d0*/  ISETP.NE.AND P1, PT, R6, 0x1, PT ;  /* 0x000000010600780c */ /* 0x001fe20003f25270 */
[----:B-1----:R-:W-:-:S12]  /*50e0*/  UPRMT UR22, UR6, 0x654, UR22 ;  /* 0x0000065406167896 */ /* 0x002fd80008000016 */
[----:B------:R-:W0:Y:S08]  /*50f0*/  @P1 LDC R6, c[0x0][0x44c] ;  /* 0x00011300ff061b82 */ /* 0x000e300000000800 */
[----:B------:R-:W1:Y:S01]  /*5100*/  @P1 LDC R8, c[0x0][0x450] ;  /* 0x00011400ff081b82 */ /* 0x000e620000000800 */
[----:B------:R-:W-:Y:S01]  /*5110*/  SYNCS.ARRIVE.TRANS64.RED.A1T0 RZ, [UR22], RZ ;  /* 0x000000ffffff79a7 */ /* 0x000fe20008100416 */
[----:B0-----:R-:W-:-:S04]  /*5120*/  @P1 IMAD.HI.U32 R7, R6, UR42, RZ ;  /* 0x0000002a06071c27 */ /* 0x001fc8000f8e00ff */
[----:B------:R-:W-:Y:S01]  /*5130*/  IMAD.U32 R6, RZ, RZ, UR42 ;  /* 0x0000002aff067e24 */ /* 0x000fe2000f8e00ff */
[----:B-1----:R-:W-:Y:S02]  /*5140*/  @P1 SHF.R.U32.HI R6, RZ, R8, R7 ;  /* 0x00000008ff061219 */ /* 0x002fe40000011607 */
[----:B------:R-:W-:Y:S02]  /*5150*/  PLOP3.LUT P1, PT, PT, PT, UP0, 0x40, 0x0 ;  /* 0x000000000000781c */ /* 0x000fe40003f2e808 */
[----:B------:R-:W-:-:S05]  /*5160*/  IADD3 R6, R6, R19, -R18 ;  /* 0x0000001306067210 */ /* 0x000fca0007ffe812 */
[----:B------:R-:W-:-:S05]  /*5170*/  VIADD R7, R6, UR14 ;  /* 0x0000000e06077c36 */ /* 0x000fca0008000000 */
[----:B------:R-:W-:Y:S01]  /*5180*/  R2UR UR11, R7 ;  /* 0x00000000070b72ca */ /* 0x000fe200000e0000 */
[----:B------:R-:W-:Y:S01]  /*5190*/  VIADD R7, R152, 0xfffffffe ;  /* 0xfffffffe98077836 */ /* 0x000fe20000000000 */
[----:B------:R-:W-:-:S13]  /*51a0*/  @P1 BRA `(.L_x_2529) ;  /* 0x0000000000541947 */ /* 0x000fda0003800000 */
[C---:B------:R-:W-:Y:S01]  /*51b0*/  ISETP.GT.AND P1, PT, R6.reuse, RZ, PT ;  /* 0x000000ff0600720c */ /* 0x040fe20003f24270 */
[----:B------:R-:W-:-:S05]  /*51c0*/  VIADD R8, R6, 0xffffffff ;  /* 0xffffffff06087836 */ /* 0x000fca0000000000 */
[----:B------:R-:W-:-:S07]  /*51d0*/  R2UR UR14, R8 ;  /* 0x00000000080e72ca */ /* 0x000fce00000e0000 */
[----:B------:R-:W-:Y:S08]  /*51e0*/  @P1 BRA `(.L_x_2530) ;  /* 0x0000000000241947 */ /* 0x000ff00003800000 */
[----:B------:R-:W-:Y:S01]  /*51f0*/  R2UR UR14, R6 ;  /* 0x00000000060e72ca */ /* 0x000fe200000e0000 */
[----:B------:R-:W-:Y:S02]  /*5200*/  ULDC UR15, c[0x0][0x9e4] ;  /* 0x00027900000f7ab9 */ /* 0x000fe40000000800 */
[----:B------:R-:W-:-:S10]  /*5210*/  UISETP.NE.AND UP0, UPT, UR15, 0x1, UPT ;  /* 0x000000010f00788c */ /* 0x000fd4000bf05270 */
[----:B------:R-:W-:Y:S01]  /*5220*/  UIADD3 UR14, -UR14, URZ, URZ ;  /* 0x0000003f0e0e7290 */ /* 0x000fe2000fffe13f */
[----:B------:R-:W-:-:S03]  /*5230*/  @UP0 ULDC.64 UR18, c[0x0][0x9e8] ;  /* 0x00027a0000120ab9 */ /* 0x000fc60000000a00 */
[----:B------:R-:W-:-:S04]  /*5240*/  UIMAD.WIDE.U32 UR6, UR14, UR18, URZ ;  /* 0x000000120e0672a5 */ /* 0x000fc8000f8e003f */
[----:B------:R-:W-:-:S04]  /*5250*/  @UP0 USHF.R.U32.HI UR14, URZ, UR19, UR7 ;  /* 0x000000133f0e0299 */ /* 0x000fc80008011607 */
[----:B------:R-:W-:Y:S01]  /*5260*/  ULOP3.LUT UR14, URZ, UR14, URZ, 0x33, !UPT ;  /* 0x0000000e3f0e7292 */ /* 0x000fe2000f8e333f */
[----:B------:R-:W-:Y:S11]  /*5270*/  BRA `(.L_x_2531) ;  /* 0x0000000000147947 */ /* 0x000ff60003800000 */
.L_x_2530:
[----:B------:R-:W-:Y:S02]  /*5280*/  ULDC UR15, c[0x0][0x9e4] ;  /* 0x00027900000f7ab9 */ /* 0x000fe40000000800 */
[----:B------:R-:W-:-:S11]  /*5290*/  UISETP.NE.AND UP0, UPT, UR15, 0x1, UPT ;  /* 0x000000010f00788c */ /* 0x000fd6000bf05270 */
[----:B------:R-:W-:Y:S02]  /*52a0*/  @UP0 ULDC.64 UR18, c[0x0][0x9e8] ;  /* 0x00027a0000120ab9 */ /* 0x000fe40000000a00 */
[----:B------:R-:W-:-:S04]  /*52b0*/  UIMAD.WIDE.U32 UR6, UR14, UR18, URZ ;  /* 0x000000120e0672a5 */ /* 0x000fc8000f8e003f */
[----:B------:R-:W-:-:S12]  /*52c0*/  @UP0 USHF.R.U32.HI UR14, URZ, UR19, UR7 ;  /* 0x000000133f0e0299 */ /* 0x000fd80008011607 */
.L_x_2531:
[----:B------:R-:W-:-:S04]  /*52d0*/  UIMAD UR14, UR14, UR15, UR15 ;  /* 0x0000000f0e0e72a4 */ /* 0x000fc8000f8e020f */
[----:B------:R-:W-:-:S04]  /*52e0*/  UISETP.LT.AND UP0, UPT, UR11, UR14, UPT ;  /* 0x0000000e0b00728c */ /* 0x000fc8000bf01270 */
[----:B------:R-:W-:-:S12]  /*52f0*/  USEL UR11, UR11, UR14, UP0 ;  /* 0x0000000e0b0b7287 */ /* 0x000fd80008000000 */
.L_x_2529:
        /* <DEDUP_REMOVED lines=10> */
[----:B------:R-:W-:Y:S01]  /*53a0*/  ULDC UR24, c[0x0][0x9dc] ;  /* 0x0002770000187ab9 */ /* 0x000fe20000000800 */
[----:B------:R-:W-:Y:S01]  /*53b0*/  IMAD.MOV.U32 R6, RZ, RZ, R7 ;  /* 0x000000ffff067224 */ /* 0x000fe200078e0007 */
[----:B------:R-:W-:Y:S01]  /*53c0*/  ULDC UR23, c[0x0][0x9d8] ;  /* 0x0002760000177ab9 */ /* 0x000fe20000000800 */
[----:B------:R-:W-:Y:S01]  /*53d0*/  ULDC UR29, c[0x0][0x988] ;  /* 0x00026200001d7ab9 */ /* 0x000fe20000000800 */
[----:B------:R-:W-:-:S05]  /*53e0*/  ULDC UR22, c[0x0][0x9e0] ;  /* 0x0002780000167ab9 */ /* 0x000fca0000000800 */
.L_x_2551:
[----:B------:R-:W-:-:S04]  /*53f0*/  UIADD3 UR38, UR38, 0x1, URZ ;  /* 0x0000000126267890 */ /* 0x000fc8000fffe03f */
[----:B------:R-:W-:-:S04]  /*5400*/  UISETP.NE.AND UP0, UPT, UR38, 0x2, UPT ;  /* 0x000000022600788c */ /* 0x000fc8000bf05270 */
[----:B------:R-:W-:Y:S02]  /*5410*/  USEL UR6, URZ, 0x1, UP0 ;  /* 0x000000013f067887 */ /* 0x000fe40008000000 */
[----:B------:R-:W-:Y:S02]  /*5420*/  USEL UR38, UR38, URZ, UP0 ;  /* 0x0000003f26267287 */ /* 0x000fe40008000000 */
[----:B------:R-:W-:Y:S01]  /*5430*/  ULOP3.LUT UR37, UR37, UR6, URZ, 0x3c, !UPT ;  /* 0x0000000625257292 */ /* 0x000fe2000f8e3c3f */
[----:B--2---:R-:W-:Y:S11]  /*5440*/  @!P0 BRA `(.L_x_2533) ;  /* 0x0000000000048947 */ /* 0x004ff60003800000 */
[----:B------:R-:W-:Y:S01]  /*5450*/  BPT.TRAP 0x1 ;  /* 0x000000040000795c */ /* 0x000fe20000300000 */
.L_x_2533:
[----:B------:R-:W0:Y:S01]  /*5460*/  S2UR UR27, SR_CgaCtaId ;  /* 0x00000000001b79c3 */ /* 0x000e220000008800 */
[----:B------:R-:W-:Y:S01]  /*5470*/  UMOV UR6, 0x400 ;  /* 0x0000040000067882 */ /* 0x000fe20000000000 */
[----:B------:R-:W-:-:S05]  /*5480*/  IMAD.U32 R7, RZ, RZ, UR37 ;  /* 0x00000025ff077e24 */ /* 0x000fca000f8e00ff */
[----:B------:R-:W-:Y:S01]  /*5490*/  SHF.L.U32 R7, R7, 0x1f, RZ ;  /* 0x0000001f07077819 */ /* 0x000fe200000006ff */
[----:B0-----:R-:W-:-:S04]  /*54a0*/  ULEA UR6, UR27, UR6, 0x18 ;  /* 0x000000061b067291 */ /* 0x001fc8000f8ec03f */
[----:B------:R-:W-:-:S09]  /*54b0*/  ULEA UR26, UR38, UR6, 0x3 ;  /* 0x00000006261a7291 */ /* 0x000fd2000f8e183f */
[----:B------:R0:W1:Y:S01]  /*54c0*/  SYNCS.PHASECHK.TRANS64.TRYWAIT P1, [UR26+0x22830], R7 ;  /* 0x02283007ff0075a7 */ /* 0x000062000802015a */
[----:B------:R-:W-:Y:S05]  /*54d0*/  @!P0 BRA `(.L_x_2534) ;  /* 0x0000000000048947 */ /* 0x000fea0003800000 */
[----:B------:R-:W-:Y:S01]  /*54e0*/  BPT.TRAP 0x1 ;  /* 0x000000040000795c */ /* 0x000fe20000300000 */
.L_x_2534:
[----:B-1----:R-:W-:Y:S05]  /*54f0*/  @P1 BRA `(.L_x_2535) ;  /* 0x0000000000081947 */ /* 0x002fea0003800000 */
[----:B------:R-:W1:Y:S02]  /*5500*/  SYNCS.PHASECHK.TRANS64.TRYWAIT P1, [UR26+0x22830], R7 ;  /* 0x02283007ff0075a7 */ /* 0x000e64000802015a */
[----:B-1----:R-:W-:Y:S05]  /*5510*/  @!P1 BRA `(.L_x_2536) ;  /* 0x0000014800509947 */ /* 0x002fea0003800000 */
.L_x_2535:
[----:B------:R-:W-:Y:S01]  /*5520*/  UIMAD UR18, UR38, 0x300, UR20 ;  /* 0x00000300261278a4 */ /* 0x000fe2000f8e0214 */
[----:B------:R-:W-:Y:S01]  /*5530*/  WARPGROUP.ARRIVE ;  /* 0x00000000000079c5 */ /* 0x000fe20000000000 */
[----:B------:R-:W-:Y:S01]  /*5540*/  UMOV UR19, 0x40000040 ;  /* 0x4000004000137882 */ /* 0x000fe20000000000 */
[----:B------:R-:W-:Y:S01]  /*5550*/  UMOV UR7, 0x40000040 ;  /* 0x4000004000077882 */ /* 0x000fe20000000000 */
[----:B------:R-:W-:-:S03]  /*5560*/  UIADD3 UR6, UR18, 0x2, URZ ;  /* 0x0000000212067890 */ /* 0x000fc6000fffe03f */
[----:B------:R-:W2:Y:S01]  /*5570*/  S2R R3, SR_TID.X ;  /* 0x0000000000037919 */ /* 0x000ea20000002100 */
[----:B------:R-:W-:Y:S01]  /*5580*/  UIADD3 UR10, UR18, 0x4, URZ ;  /* 0x00000004120a7890 */ /* 0x000fe2000fffe03f */
[----:B------:R-:W-:Y:S01]  /*5590*/  UMOV UR11, 0x40000040 ;  /* 0x40000040000b7882 */ /* 0x000fe20000000000 */
[----:B------:R-:W-:Y:S01]  /*55a0*/  HGMMA.64x96x16.F32.BF16 R152, gdesc[UR16], RZ, !UPT, gsb0 ;  /* 0x01600000109879f0 */ /* 0x000fe2000c0018ff */
[----:B------:R-:W-:Y:S01]  /*55b0*/  UIADD3 UR14, UR18, 0x6, URZ ;  /* 0x00000006120e7890 */ /* 0x000fe2000fffe03f */
[----:B------:R-:W-:Y:S01]  /*55c0*/  UMOV UR15, 0x40000040 ;  /* 0x40000040000f7882 */ /* 0x000fe20000000000 */
        /* <DEDUP_REMOVED lines=15> */
.L_x_2537:
[----:B-1----:R-:W1:Y:S01]  /*56c0*/  LDC R4, c[0x0][0x448] ;  /* 0x00011200ff047b82 */ /* 0x002e620000000800 */
        /* <DEDUP_REMOVED lines=22> */
[----:B------:R-:W-:Y:S01]  /*5830*/  UISETP.NE.AND UP0, UPT, UR47, URZ, UPT ;  /* 0x0000003f2f00728c */ /* 0x000fe2000bf05270 */
[----:B-1----:R-:W-:Y:S01]  /*5840*/  ISETP.NE.AND P1, PT, R4, 0x1, PT ;  /* 0x000000010400780c */ /* 0x002fe20003f25270 */
[----:B------:R-:W-:-:S02]  /*5850*/  VIADD R4, R22, UR42 ;  /* 0x0000002a16047c36 */ /* 0x000fc40008000000 */
        /* <DEDUP_REMOVED lines=10> */
[----:B------:R-:W-:Y:S01]  /*5900*/  UPRMT UR6, UR27, 0x654, UR6 ;  /* 0x000006541b067896 */ /* 0x000fe20008000006 */
[----:B------:R-:W1:Y:S01]  /*5910*/  @P1 LDC R10, c[0x0][0x44c] ;  /* 0x00011300ff0a1b82 */ /* 0x000e620000000800 */
[----:B------:R-:W-:Y:S01]  /*5920*/  FMUL.FTZ R174, R183, UR23 ;  /* 0x00000017b7ae7c20 */ /* 0x000fe20008410000 */
[----:B------:R-:W-:Y:S01]  /*5930*/  FMUL.FTZ R186, R189, UR23 ;  /* 0x00000017bdba7c20 */ /* 0x000fe20008410000 */
[----:B------:R-:W-:Y:S01]  /*5940*/  FMUL.FTZ R188, R192, UR23 ;  /* 0x00000017c0bc7c20 */ /* 0x000fe20008410000 */
[----:B------:R-:W-:Y:S01]  /*5950*/  FMUL.FTZ R190, R193, UR23 ;  /* 0x00000017c1be7c20 */ /* 0x000fe20008410000 */
[----:B------:R-:W-:-:S02]  /*5960*/  IMAD R191, R6, -0x60, RZ ;  /* 0xffffffa006bf7824 */ /* 0x000fc400078e02ff */
[----:B------:R-:W-:Y:S01]  /*5970*/  FMUL.FTZ R12, R155, UR23 ;  /* 0x000000179b0c7c20 */ /* 0x000fe20008410000 */
[----:B------:R-:W-:Y:S01]  /*5980*/  FMUL.FTZ R183, R194, UR23 ;  /* 0x00000017c2b77c20 */ /* 0x000fe20008410000 */
[----:B------:R-:W3:Y:S01]  /*5990*/  @P1 LDC R5, c[0x0][0x450] ;  /* 0x00011400ff051b82 */ /* 0x000ee20000000800 */
[----:B------:R-:W-:Y:S01]  /*59a0*/  FMUL.FTZ R192, R196, UR23 ;  /* 0x00000017c4c07c20 */ /* 0x000fe20008410000 */
[----:B------:R-:W-:Y:S01]  /*59b0*/  FMUL.FTZ R193, R197, UR23 ;  /* 0x00000017c5c17c20 */ /* 0x000fe20008410000 */
[----:B------:R-:W-:Y:S01]  /*59c0*/  FMUL.FTZ R189, R199, UR23 ;  /* 0x00000017c7bd7c20 */ /* 0x000fe20008410000 */
[----:B------:R-:W-:Y:S01]  /*59d0*/  IADD3 R196, -R17, 0x1, R191 ;  /* 0x0000000111c47810 */ /* 0x000fe20007ffe1bf */
[----:B------:R-:W4:Y:S01]  /*59e0*/  MUFU.TANH R11, R11 ;  /* 0x0000000b000b7308 */ /* 0x000f220000002400 */
[----:B------:R-:W-:Y:S01]  /*59f0*/  SYNCS.ARRIVE.TRANS64.RED.A1T0 RZ, [UR6], RZ ;  /* 0x000000ffffff79a7 */ /* 0x000fe20008100406 */
[----:B------:R-:W-:Y:S01]  /*5a00*/  ULOP3.LUT UR6, URZ, UR24, URZ, 0x33, !UPT ;  /* 0x000000183f067292 */ /* 0x000fe2000f8e333f */
[----:B------:R-:W-:-:S05]  /*5a10*/  IADD3 R196, -R18, R196, R19 ;  /* 0x000000c412c47210 */ /* 0x000fca0007ffe113 */
[----:B------:R-:W0:Y:S01]  /*5a20*/  MUFU.TANH R12, R12 ;  /* 0x0000000c000c7308 */ /* 0x000e220000002400 */
[----:B------:R-:W-:Y:S02]  /*5a30*/  VIADD R197, R196, UR22 ;  /* 0x00000016c4c57c36 */ /* 0x000fe40008000000 */
[----:B-1----:R-:W-:-:S05]  /*5a40*/  @P1 IMAD.HI.U32 R10, R4, R10, RZ ;  /* 0x0000000a040a1227 */ /* 0x002fca00078e00ff */
[----:B------:R-:W1:Y:S01]  /*5a50*/  MUFU.TANH R13, R13 ;  /* 0x0000000d000d7308 */ /* 0x000e620000002400 */
[----:B------:R-:W-:Y:S01]  /*5a60*/  VIADD R196, R196, UR6 ;  /* 0x00000006c4c47c36 */ /* 0x000fe20008000000 */
[----:B---3--:R-:W-:Y:S01]  /*5a70*/  @P1 SHF.R.U32.HI R4, RZ, R5, R10 ;  /* 0x00000005ff041219 */ /* 0x008fe2000001160a */
[----:B------:R-:W-:Y:S01]  /*5a80*/  FMUL.FTZ R5, R152, UR23 ;  /* 0x0000001798057c20 */ /* 0x000fe20008410000 */
[----:B------:R-:W-:Y:S01]  /*5a90*/  FMUL.FTZ R152, R161, UR23 ;  /* 0x00000017a1987c20 */ /* 0x000fe20008410000 */
[----:B------:R-:W-:Y:S01]  /*5aa0*/  FMUL.FTZ R161, R168, UR23 ;  /* 0x00000017a8a17c20 */ /* 0x000fe20008410000 */
[----:B------:R-:W-:Y:S01]  /*5ab0*/  FMUL.FTZ R168, R173, UR23 ;  /* 0x00000017ada87c20 */ /* 0x000fe20008410000 */
[----:B------:R-:W3:Y:S01]  /*5ac0*/  SHFL.IDX PT, R198, R4, RZ, 0x1c1f ;  /* 0x001c1fff04c67589 */ /* 0x000ee200000e0000 */
[----:B------:R-:W-:Y:S01]  /*5ad0*/  FMUL.FTZ R173, R182, UR23 ;  /* 0x00000017b6ad7c20 */ /* 0x000fe20008410000 */
[----:B------:R-:W-:Y:S01]  /*5ae0*/  FMUL.FTZ R182, R185, UR23 ;  /* 0x00000017b9b67c20 */ /* 0x000fe20008410000 */
[----:B------:R-:W-:Y:S01]  /*5af0*/  FMUL.FTZ R10, R154, UR23 ;  /* 0x000000179a0a7c20 */ /* 0x000fe20008410000 */
[----:B------:R-:W-:Y:S01]  /*5b00*/  FMUL.FTZ R185, R195, UR23 ;  /* 0x00000017c3b97c20 */ /* 0x000fe20008410000 */
[----:B------:R-:W-:Y:S01]  /*5b10*/  PLOP3.LUT P1, PT, PT, PT, UP0, 0x40, 0x0 ;  /* 0x000000000000781c */ /* 0x000fe20003f2e808 */
[----:B------:R-:W0:Y:S08]  /*5b20*/  MUFU.TANH R5, R5 ;  /* 0x0000000500057308 */ /* 0x000e300000002400 */
[----:B------:R-:W0:Y:S08]  /*5b30*/  MUFU.TANH R10, R10 ;  /* 0x0000000a000a7308 */ /* 0x000e300000002400 */
[----:B------:R-:W0:Y:S01]  /*5b40*/  MUFU.TANH R14, R14 ;  /* 0x0000000e000e7308 */ /* 0x000e220000002400 */
[----:B---3--:R-:W-:-:S02]  /*5b50*/  IMAD.IADD R195, R197, 0x1, R198 ;  /* 0x00000001c5c37824 */ /* 0x008fc400078e02c6 */
[----:B------:R-:W-:-:S05]  /*5b60*/  IMAD.IADD R194, R198, 0x1, R196 ;  /* 0x00000001c6c27824 */ /* 0x000fca00078e02c4 */
        /* <DEDUP_REMOVED lines=43> */
[----:B------:R-:W-:Y:S01]  /*5e20*/  IADD3 R198, -R18, R19, R198 ;  /* 0x0000001312c67210 */ /* 0x000fe20007ffe1c6 */
[----:B------:R-:W-:Y:S03]  /*5e30*/  BSSY B0, `(.L_x_2539) ;  /* 0x0000010000007945 */ /* 0x000fe60003800000 */
        /* <DEDUP_REMOVED lines=10> */
.L_x_2540:
[----:B------:R-:W-:-:S05]  /*5ee0*/  IMAD.U32 R199, RZ, RZ, UR25 ;  /* 0x00000019ffc77e24 */ /* 0x000fca000f8e00ff */
[----:B------:R-:W-:-:S13]  /*5ef0*/  ISETP.NE.AND P1, PT, R199, 0x1, PT ;  /* 0x00000001c700780c */ /* 0x000fda0003f25270 */
[----:B------:R-:W1:Y:S02]  /*5f00*/  @P1 LDC.64 R154, c[0x0][0x9e8] ;  /* 0x00027a00ff9a1b82 */ /* 0x000e640000000a00 */
[----:B-1----:R-:W-:-:S05]  /*5f10*/  @P1 IMAD.HI.U32 R154, R198, R154, RZ ;  /* 0x0000009ac69a1227 */ /* 0x002fca00078e00ff */
[----:B------:R-:W-:-:S07]  /*5f20*/  @P1 SHF.R.U32.HI R198, RZ, R155, R154 ;  /* 0x0000009bffc61219 */ /* 0x000fce000001169a */
.L_x_2541:
[----:B------:R-:W-:Y:S05]  /*5f30*/  BSYNC B0 ;  /* 0x0000000000007941 */ /* 0x000fea0003800000 */
.L_x_2539:
[----:B------:R-:W-:-:S04]  /*5f40*/  IMAD.IADD R154, R191, 0x1, -R17 ;  /* 0x00000001bf9a7824 */ /* 0x000fc800078e0a11 */
[----:B------:R-:W-:-:S05]  /*5f50*/  IMAD R154, R198, R199, R154 ;  /* 0x000000c7c69a7224 */ /* 0x000fca00078e029a */
[----:B------:R-:W-:Y:S02]  /*5f60*/  VIMNMX R194, R194, R154, !PT ;  /* 0x0000009ac2c27248 */ /* 0x000fe40007fe0100 */
[----:B------:R-:W-:-:S07]  /*5f70*/  VIADDMNMX R195, R154, R199, R195, PT ;  /* 0x000000c79ac37246 */ /* 0x000fce00038001c3 */
.L_x_2538:
[C---:B------:R-:W-:Y:S01]  /*5f80*/  ISETP.GE.AND P1, PT, R191.reuse, 0x1, PT ;  /* 0x00000001bf00780c */ /* 0x040fe20003f26270 */
[----:B------:R-:W1:Y:S01]  /*5f90*/  SHFL.IDX PT, R4, R4, 0x1, 0x1c1f ;  /* 0x003c1f0004047f89 */ /* 0x000e6200000e0000 */
[----:B------:R-:W-:Y:S01]  /*5fa0*/  ISETP.GE.AND P4, PT, R191, 0x9, PT ;  /* 0x00000009bf00780c */ /* 0x000fe20003f86270 */
[----:B------:R-:W-:Y:S01]  /*5fb0*/  UISETP.NE.AND UP0, UPT, UR47, URZ, UPT ;  /* 0x0000003f2f00728c */ /* 0x000fe2000bf05270 */
[----:B------:R-:W-:Y:S02]  /*5fc0*/  LOP3.LUT R16, R16, 0xfffbffff, RZ, 0xc0, !PT ;  /* 0xfffbffff10107812 */ /* 0x000fe400078ec0ff */
[----:B------:R-:W-:-:S04]  /*5fd0*/  ISETP.GT.AND P2, PT, R194, RZ, !P1 ;  /* 0x000000ffc200720c */ /* 0x000fc80004f44270 */
[----:B------:R-:W-:-:S03]  /*5fe0*/  ISETP.LT.OR P2, PT, R195, 0x1, P2 ;  /* 0x00000001c300780c */ /* 0x000fc60001741670 */
[----:B------:R-:W-:Y:S02]  /*5ff0*/  @P1 LOP3.LUT R16, R16, 0x40000, RZ, 0xfc, !PT ;  /* 0x0004000010101812 */ /* 0x000fe400078efcff */
[----:B------:R-:W-:Y:S02]  /*6000*/  ISETP.GE.AND P1, PT, R191, 0x2, PT ;  /* 0x00000002bf00780c */ /* 0x000fe40003f26270 */
[----:B------:R-:W-:Y:S02]  /*6010*/  LOP3.LUT R16, R16, 0xfffffffd, RZ, 0xc0, !PT ;  /* 0xfffffffd10107812 */ /* 0x000fe400078ec0ff */
[----:B0-----:R-:W-:Y:S02]  /*6020*/  FSEL R154, R5, -INF , !P2 ;  /* 0xff800000059a7808 */ /* 0x001fe40005000000 */
[----:B------:R-:W-:Y:S02]  /*6030*/  ISETP.GT.AND P3, PT, R194, 0x1, !P1 ;  /* 0x00000001c200780c */ /* 0x000fe40004f64270 */
[----:B------:R-:W-:-:S02]  /*6040*/  @P4 LOP3.LUT R16, R16, 0x2, RZ, 0xfc, !PT ;  /* 0x0000000210104812 */ /* 0x000fc400078efcff */
[----:B------:R-:W-:Y:S01]  /*6050*/  ISETP.GT.AND P2, PT, R194, 0x8, !P4 ;  /* 0x00000008c200780c */ /* 0x000fe20006744270 */
[--C-:B-1----:R-:W-:Y:S01]  /*6060*/  IMAD.IADD R197, R197, 0x1, R4.reuse ;  /* 0x00000001c5c57824 */ /* 0x102fe200078e0204 */
[----:B------:R-:W-:Y:S01]  /*6070*/  ISETP.GE.AND P4, PT, R191, 0xa, PT ;  /* 0x0000000abf00780c */ /* 0x000fe20003f86270 */
[----:B------:R-:W-:Y:S01]  /*6080*/  IMAD.IADD R196, R196, 0x1, R4 ;  /* 0x00000001c4c47824 */ /* 0x000fe200078e0204 */
[C---:B------:R-:W-:Y:S02]  /*6090*/  ISETP.LT.OR P3, PT, R195.reuse, 0x2, P3 ;  /* 0x00000002c300780c */ /* 0x040fe40001f61670 */
[----:B------:R-:W-:Y:S02]  /*60a0*/  ISETP.LT.OR P2, PT, R195, 0x9, P2 ;  /* 0x00000009c300780c */ /* 0x000fe40001741670 */
[----:B------:R-:W-:Y:S02]  /*60b0*/  FSEL R11, R11, -INF , !P3 ;  /* 0xff8000000b0b7808 */ /* 0x000fe40005800000 */
[----:B------:R-:W-:-:S02]  /*60c0*/  ISETP.GE.AND P3, PT, R191, 0x11, PT ;  /* 0x00000011bf00780c */ /* 0x000fc40003f66270 */
[----:B------:R-:W-:Y:S02]  /*60d0*/  LOP3.LUT R16, R16, 0xfffffffb, RZ, 0xc0, !PT ;  /* 0xfffffffb10107812 */ /* 0x000fe400078ec0ff */
[----:B------:R-:W-:Y:S02]  /*60e0*/  FSEL R13, R13, -INF , !P2 ;  /* 0xff8000000d0d7808 */ /* 0x000fe40005000000 */
[----:B------:R-:W-:Y:S02]  /*60f0*/  ISETP.GT.AND P2, PT, R194, 0x9, !P4 ;  /* 0x00000009c200780c */ /* 0x000fe40006744270 */
[----:B------:R-:W-:Y:S02]  /*6100*/  @P4 LOP3.LUT R16, R16, 0x4, RZ, 0xfc, !PT ;  /* 0x0000000410104812 */ /* 0x000fe400078efcff */
[----:B------:R-:W-:Y:S02]  /*6110*/  ISETP.LT.OR P2, PT, R195, 0xa, P2 ;  /* 0x0000000ac300780c */ /* 0x000fe40001741670 */
[----:B------:R-:W-:-:S02]  /*6120*/  LOP3.LUT R16, R16, 0xfffffff7, RZ, 0xc0, !PT ;  /* 0xfffffff710107812 */ /* 0x000fc400078ec0ff */
[----:B------:R-:W-:Y:S02]  /*6130*/  FSEL R14, R14, -INF , !P2 ;  /* 0xff8000000e0e7808 */ /* 0x000fe40005000000 */
[----:B------:R-:W-:Y:S02]  /*6140*/  @P3 LOP3.LUT R16, R16, 0x8, RZ, 0xfc, !PT ;  /* 0x0000000810103812 */ /* 0x000fe400078efcff */
[----:B------:R-:W-:Y:S02]  /*6150*/  ISETP.GT.AND P2, PT, R194, 0x10, !P3 ;  /* 0x00000010c200780c */ /* 0x000fe40005f44270 */
[----:B------:R-:W-:Y:S02]  /*6160*/  ISETP.GE.AND P3, PT, R191, 0x12, PT ;  /* 0x00000012bf00780c */ /* 0x000fe40003f66270 */
[----:B------:R-:W-:Y:S02]  /*6170*/  ISETP.LT.OR P2, PT, R195, 0x11, P2 ;  /* 0x00000011c300780c */ /* 0x000fe40001741670 */
[----:B------:R-:W-:-:S02]  /*6180*/  LOP3.LUT R16, R16, 0xffffffef, RZ, 0xc0, !PT ;  /* 0xffffffef10107812 */ /* 0x000fc400078ec0ff */
[----:B------:R-:W-:Y:S02]  /*6190*/  FSEL R21, R21, -INF , !P2 ;  /* 0xff80000015157808 */ /* 0x000fe40005000000 */
        /* <DEDUP_REMOVED lines=118> */
.L_x_2544:
[----:B------:R-:W-:-:S05]  /*6900*/  IMAD.U32 R194, RZ, RZ, UR25 ;  /* 0x00000019ffc27e24 */ /* 0x000fca000f8e00ff */
[----:B------:R-:W-:-:S13]  /*6910*/  ISETP.NE.AND P6, PT, R194, 0x1, PT ;  /* 0x00000001c200780c */ /* 0x000fda0003fc5270 */
[----:B------:R-:W0:Y:S02]  /*6920*/  @P6 LDC.64 R4, c[0x0][0x9e8] ;  /* 0x00027a00ff046b82 */ /* 0x000e240000000a00 */
[----:B0-----:R-:W-:-:S05]  /*6930*/  @P6 IMAD.HI.U32 R4, R155, R4, RZ ;  /* 0x000000049b046227 */ /* 0x001fca00078e00ff */
[----:B------:R-:W-:-:S07]  /*6940*/  @P6 SHF.R.U32.HI R155, RZ, R5, R4 ;  /* 0x00000005ff9b6219 */ /* 0x000fce0000011604 */
.L_x_2545:
[----:B------:R-:W-:Y:S05]  /*6950*/  BSYNC B0 ;  /* 0x0000000000007941 */ /* 0x000fea0003800000 */
.L_x_2543:
[----:B------:R-:W-:-:S04]  /*6960*/  IMAD.IADD R191, R191, 0x1, -R17 ;  /* 0x00000001bfbf7824 */ /* 0x000fc800078e0a11 */
[----:B------:R-:W-:-:S05]  /*6970*/  IMAD R191, R155, R194, R191 ;  /* 0x000000c29bbf7224 */ /* 0x000fca00078e02bf */
[----:B------:R-:W-:Y:S02]  /*6980*/  VIMNMX R196, R196, R191, !PT ;  /* 0x000000bfc4c47248 */ /* 0x000fe40007fe0100 */
[----:B------:R-:W-:-:S07]  /*6990*/  VIADDMNMX R197, R191, R194, R197, PT ;  /* 0x000000c2bfc57246 */ /* 0x000fce00038001c5 */
.L_x_2542:
[----:B------:R-:W-:Y:S01]  /*69a0*/  ISETP.GT.AND P1, PT, R196, 0x1, !P1 ;  /* 0x00000001c400780c */ /* 0x000fe20004f24270 */
[----:B------:R-:W-:Y:S01]  /*69b0*/  UMOV UR10, UR29 ;  /* 0x0000001d000a7c82 */ /* 0x000fe20008000000 */
[----:B------:R-:W-:Y:S02]  /*69c0*/  FMNMX.FTZ R4, R154, R9, !PT ;  /* 0x000000099a047209 */ /* 0x000fe40007810000 */
[----:B------:R-:W-:Y:S02]  /*69d0*/  ISETP.LT.OR P1, PT, R197, 0x2, P1 ;  /* 0x00000002c500780c */ /* 0x000fe40000f21670 */
[----:B------:R-:W-:Y:S02]  /*69e0*/  LOP3.LUT P6, RZ, R16, 0x10000, RZ, 0xc0, !PT ;  /* 0x0001000010ff7812 */ /* 0x000fe400078cc0ff */
        /* <DEDUP_REMOVED lines=72> */
[----:B------:R-:W-:Y:S02]  /*6e70*/  ISETP.GT.AND P1, PT, R196, 0x30, !P1 ;  /* 0x00000030c400780c */ /* 0x000fe40004f24270 */
[----:B------:R-:W-:Y:S01]  /*6e80*/  FSEL R180, R180, -INF , !P2 ;  /* 0xff800000b4b47808 */ /* 0x000fe20005000000 */
[----:B------:R-:W0:Y:S01]  /*6e90*/  SHFL.BFLY PT, R5, R4, 0x1, 0x1f ;  /* 0x0c201f0004057f89 */ /* 0x000e2200000e0000 */
[----:B------:R-:W-:Y:S02]  /*6ea0*/  ISETP.LT.OR P1, PT, R197, 0x31, P1 ;  /* 0x00000031c500780c */ /* 0x000fe40000f21670 */
[----:B------:R-:W-:-:S02]  /*6eb0*/  ISETP.GT.AND P5, PT, R196, 0x58, !P5 ;  /* 0x00000058c400780c */ /* 0x000fc40006fa4270 */
[----:B------:R-:W-:Y:S02]  /*6ec0*/  FSEL R169, R169, -INF , !P1 ;  /* 0xff800000a9a97808 */ /* 0x000fe40004800000 */
[----:B------:R-:W-:Y:S02]  /*6ed0*/  LOP3.LUT P1, RZ, R16, 0x200, RZ, 0xc0, !PT ;  /* 0x0000020010ff7812 */ /* 0x000fe4000782c0ff */
[----:B------:R-:W-:Y:S02]  /*6ee0*/  ISETP.LT.OR P4, PT, R197, 0x52, P4 ;  /* 0x00000052c500780c */ /* 0x000fe40002781670 */
[----:B------:R-:W-:Y:S02]  /*6ef0*/  ISETP.GT.AND P1, PT, R196, 0x31, !P1 ;  /* 0x00000031c400780c */ /* 0x000fe40004f24270 */
[----:B------:R-:W-:Y:S02]  /*6f00*/  FSEL R183, R183, -INF , !P3 ;  /* 0xff800000b7b77808 */ /* 0x000fe40005800000 */
[----:B------:R-:W-:-:S02]  /*6f10*/  ISETP.LT.OR P1, PT, R197, 0x32, P1 ;  /* 0x00000032c500780c */ /* 0x000fc40000f21670 */
[----:B------:R-:W-:Y:S02]  /*6f20*/  ISETP.LT.OR P5, PT, R197, 0x59, P5 ;  /* 0x00000059c500780c */ /* 0x000fe40002fa1670 */
[----:B------:R-:W-:Y:S02]  /*6f30*/  FSEL R170, R170, -INF , !P1 ;  /* 0xff800000aaaa7808 */ /* 0x000fe40004800000 */
[----:B------:R-:W-:Y:S02]  /*6f40*/  LOP3.LUT P1, RZ, R16, 0x100, RZ, 0xc0, !PT ;  /* 0x0000010010ff7812 */ /* 0x000fe4000782c0ff */
[----:B------:R-:W-:Y:S02]  /*6f50*/  FSEL R185, R185, -INF , !P4 ;  /* 0xff800000b9b97808 */ /* 0x000fe40006000000 */
[----:B------:R-:W-:Y:S02]  /*6f60*/  ISETP.GT.AND P1, PT, R196, 0x38, !P1 ;  /* 0x00000038c400780c */ /* 0x000fe40004f24270 */
[----:B0-----:R-:W-:-:S02]  /*6f70*/  FMNMX.FTZ R4, R4, R5, !PT ;  /* 0x0000000504047209 */ /* 0x001fc40007810000 */
[----:B------:R-:W-:Y:S02]  /*6f80*/  ISETP.LT.OR P1, PT, R197, 0x39, P1 ;  /* 0x00000039c500780c */ /* 0x000fe40000f21670 */
[----:B------:R-:W-:Y:S02]  /*6f90*/  FSEL R187, R187, -INF , !P5 ;  /* 0xff800000bbbb7808 */ /* 0x000fe40006800000 */
[----:B------:R-:W-:Y:S02]  /*6fa0*/  FSEL R173, R173, -INF , !P1 ;  /* 0xff800000adad7808 */ /* 0x000fe40004800000 */
[----:B------:R-:W-:-:S04]  /*6fb0*/  LOP3.LUT P1, RZ, R16, 0x80, RZ, 0xc0, !PT ;  /* 0x0000008010ff7812 */ /* 0x000fc8000782c0ff */
[----:B------:R-:W-:-:S04]  /*6fc0*/  ISETP.GT.AND P1, PT, R196, 0x39, !P1 ;  /* 0x00000039c400780c */ /* 0x000fc80004f24270 */
[----:B------:R-:W-:-:S04]  /*6fd0*/  ISETP.LT.OR P1, PT, R197, 0x3a, P1 ;  /* 0x0000003ac500780c */ /* 0x000fc80000f21670 */
[----:B------:R-:W-:Y:S02]  /*6fe0*/  FSEL R174, R174, -INF , !P1 ;  /* 0xff800000aeae7808 */ /* 0x000fe40004800000 */
[----:B------:R-:W-:-:S04]  /*6ff0*/  LOP3.LUT P1, RZ, R16, 0x40, RZ, 0xc0, !PT ;  /* 0x0000004010ff7812 */ /* 0x000fc8000782c0ff */
[----:B------:R-:W-:-:S04]  /*7000*/  ISETP.GT.AND P1, PT, R196, 0x40, !P1 ;  /* 0x00000040c400780c */ /* 0x000fc80004f24270 */
[----:B------:R-:W-:-:S04]  /*7010*/  ISETP.LT.OR P1, PT, R197, 0x41, P1 ;  /* 0x00000041c500780c */ /* 0x000fc80000f21670 */
[----:B------:R-:W-:Y:S02]  /*7020*/  FSEL R177, R177, -INF , !P1 ;  /* 0xff800000b1b17808 */ /* 0x000fe40004800000 */
[----:B------:R-:W-:Y:S02]  /*7030*/  ISETP.GT.AND P1, PT, R196, 0x41, !P6 ;  /* 0x00000041c400780c */ /* 0x000fe40007724270 */
[----:B------:R-:W-:Y:S02]  /*7040*/  LOP3.LUT P6, RZ, R16, 0x20000, RZ, 0xc0, !PT ;  /* 0x0002000010ff7812 */ /* 0x000fe400078cc0ff */
[----:B------:R-:W-:-:S04]  /*7050*/  ISETP.LT.OR P1, PT, R197, 0x42, P1 ;  /* 0x00000042c500780c */ /* 0x000fc80000f21670 */
[----:B------:R-:W-:Y:S02]  /*7060*/  FSEL R178, R178, -INF , !P1 ;  /* 0xff800000b2b27808 */ /* 0x000fe40004800000 */
[----:B------:R-:W-:-:S04]  /*7070*/  FSETP.NEU.FTZ.AND P1, PT, R4, -INF , PT ;  /* 0xff8000000400780b */ /* 0x000fc80003f3d000 */
[----:B------:R-:W-:-:S05]  /*7080*/  FSEL R5, R4, RZ, P1 ;  /* 0x000000ff04057208 */ /* 0x000fca0000800000 */
[----:B------:R-:W-:Y:S01]  /*7090*/  FADD.FTZ R9, -R5, R9 ;  /* 0x0000000905097221 */ /* 0x000fe20000010100 */
[----:B------:R-:W-:-:S03]  /*70a0*/  FMUL.FTZ R5, R4, UR10 ;  /* 0x0000000a04057c20 */ /* 0x000fc60008410000 */
[----:B------:R-:W-:Y:S02]  /*70b0*/  FMUL.FTZ R9, R9, UR10 ;  /* 0x0000000a09097c20 */ /* 0x000fe40008410000 */
[----:B------:R-:W-:Y:S02]  /*70c0*/  FSEL R5, R5, RZ, P1 ;  /* 0x000000ff05057208 */ /* 0x000fe40000800000 */
[----:B------:R-:W-:Y:S02]  /*70d0*/  ISETP.GT.AND P1, PT, R196, 0x48, !P6 ;  /* 0x00000048c400780c */ /* 0x000fe40007724270 */
[----:B------:R-:W0:Y:S01]  /*70e0*/  MUFU.EX2 R9, R9 ;  /* 0x0000000900097308 */ /* 0x000e220000000800 */
[--C-:B------:R-:W-:Y:S01]  /*70f0*/  FFMA.FTZ R154, R154, UR10, -R5.reuse ;  /* 0x0000000a9a9a7c23 */ /* 0x100fe20008010805 */
[----:B------:R-:W-:Y:S01]  /*7100*/  ISETP.LT.OR P1, PT, R197, 0x49, P1 ;  /* 0x00000049c500780c */ /* 0x000fe20000f21670 */
[--C-:B------:R-:W-:Y:S01]  /*7110*/  FFMA.FTZ R11, R11, UR10, -R5.reuse ;  /* 0x0000000a0b0b7c23 */ /* 0x100fe20008010805 */
[--C-:B------:R-:W-:Y:S01]  /*7120*/  FFMA.FTZ R13, R13, UR10, -R5.reuse ;  /* 0x0000000a0d0d7c23 */ /* 0x100fe20008010805 */
[--C-:B------:R-:W-:Y:S01]  /*7130*/  FFMA.FTZ R14, R14, UR10, -R5.reuse ;  /* 0x0000000a0e0e7c23 */ /* 0x100fe20008010805 */
[----:B------:R-:W-:Y:S01]  /*7140*/  FSEL R181, R181, -INF , !P1 ;  /* 0xff800000b5b57808 */ /* 0x000fe20004800000 */
[--C-:B------:R-:W-:Y:S01]  /*7150*/  FFMA.FTZ R21, R21, UR10, -R5.reuse ;  /* 0x0000000a15157c23 */ /* 0x100fe20008010805 */
[----:B------:R-:W-:Y:S01]  /*7160*/  LOP3.LUT P1, RZ, R16, 0x40000, RZ, 0xc0, !PT ;  /* 0x0004000010ff7812 */ /* 0x000fe2000782c0ff */
[--C-:B------:R-:W-:Y:S01]  /*7170*/  FFMA.FTZ R155, R152, UR10, -R5.reuse ;  /* 0x0000000a989b7c23 */ /* 0x100fe20008010805 */
[--C-:B------:R-:W-:Y:S01]  /*7180*/  FFMA.FTZ R157, R157, UR10, -R5.reuse ;  /* 0x0000000a9d9d7c23 */ /* 0x100fe20008010805 */
[--C-:B------:R-:W-:Y:S01]  /*7190*/  FFMA.FTZ R158, R158, UR10, -R5.reuse ;  /* 0x0000000a9e9e7c23 */ /* 0x100fe20008010805 */
[----:B------:R-:W-:Y:S01]  /*71a0*/  ISETP.GT.AND P1, PT, R196, RZ, !P1 ;  /* 0x000000ffc400720c */ /* 0x000fe20004f24270 */
[--C-:B------:R-:W-:Y:S01]  /*71b0*/  FFMA.FTZ R161, R161, UR10, -R5.reuse ;  /* 0x0000000aa1a17c23 */ /* 0x100fe20008010805 */
[--C-:B------:R-:W-:Y:S01]  /*71c0*/  FFMA.FTZ R162, R162, UR10, -R5.reuse ;  /* 0x0000000aa2a27c23 */ /* 0x100fe20008010805 */
[--C-:B------:R-:W-:Y:S01]  /*71d0*/  FFMA.FTZ R167, R167, UR10, -R5.reuse ;  /* 0x0000000aa7a77c23 */ /* 0x100fe20008010805 */
[----:B------:R-:W-:Y:S01]  /*71e0*/  ISETP.LT.OR P1, PT, R197, 0x1, P1 ;  /* 0x00000001c500780c */ /* 0x000fe20000f21670 */
[--C-:B------:R-:W-:Y:S01]  /*71f0*/  FFMA.FTZ R168, R168, UR10, -R5.reuse ;  /* 0x0000000aa8a87c23 */ /* 0x100fe20008010805 */
[--C-:B------:R-:W-:Y:S01]  /*7200*/  FFMA.FTZ R171, R171, UR10, -R5.reuse ;  /* 0x0000000aabab7c23 */ /* 0x100fe20008010805 */
[--C-:B------:R-:W-:Y:S01]  /*7210*/  FFMA.FTZ R172, R172, UR10, -R5.reuse ;  /* 0x0000000aacac7c23 */ /* 0x100fe20008010805 */
[----:B------:R-:W-:Y:S01]  /*7220*/  FSEL R10, R10, -INF , !P1 ;  /* 0xff8000000a0a7808 */ /* 0x000fe20004800000 */
        /* <DEDUP_REMOVED lines=10> */
[----:B------:R-:W-:Y:S01]  /*72d0*/  FMNMX.FTZ R5, R10, R8, !PT ;  /* 0x000000080a057209 */ /* 0x000fe20007810000 */
[----:B------:R-:W1:Y:S01]  /*72e0*/  MUFU.EX2 R152, R154 ;  /* 0x0000009a00987308 */ /* 0x000e620000000800 */
[----:B------:R-:W-:Y:S01]  /*72f0*/  LOP3.LUT P6, RZ, R16, 0x1, RZ, 0xc0, !PT ;  /* 0x0000000110ff7812 */ /* 0x000fe200078cc0ff */
[----:B0-----:R-:W-:Y:S01]  /*7300*/  FMUL.FTZ R24, R24, R9 ;  /* 0x0000000918187220 */ /* 0x001fe20000410000 */
[----:B------:R-:W-:Y:S01]  /*7310*/  FMNMX.FTZ R5, R12, R5, !PT ;  /* 0x000000050c057209 */ /* 0x000fe20007810000 */
[-C--:B------:R-:W-:Y:S01]  /*7320*/  FMUL.FTZ R25, R25, R9.reuse ;  /* 0x0000000919197220 */ /* 0x080fe20000410000 */
[----:B------:R-:W-:Y:S01]  /*7330*/  ISETP.GT.AND P1, PT, R196, 0x59, !P6 ;  /* 0x00000059c400780c */ /* 0x000fe20007724270 */
[----:B------:R-:W-:Y:S01]  /*7340*/  FMUL.FTZ R28, R28, R9 ;  /* 0x000000091c1c7220 */ /* 0x000fe20000410000 */
[----:B------:R-:W-:Y:S01]  /*7350*/  FMNMX.FTZ R5, R15, R5, !PT ;  /* 0x000000050f057209 */ /* 0x000fe20007810000 */
[----:B------:R-:W0:Y:S01]  /*7360*/  MUFU.EX2 R11, R11 ;  /* 0x0000000b000b7308 */ /* 0x000e220000000800 */
[----:B------:R-:W-:Y:S01]  /*7370*/  ISETP.LT.OR P1, PT, R197, 0x5a, P1 ;  /* 0x0000005ac500780c */ /* 0x000fe20000f21670 */
[----:B------:R-:W-:Y:S01]  /*7380*/  FMUL.FTZ R29, R29, R9 ;  /* 0x000000091d1d7220 */ /* 0x000fe20000410000 */
[----:B------:R-:W-:Y:S01]  /*7390*/  FMNMX.FTZ R5, R20, R5, !PT ;  /* 0x0000000514057209 */ /* 0x000fe20007810000 */
[-C--:B------:R-:W-:Y:S01]  /*73a0*/  FMUL.FTZ R32, R32, R9.reuse ;  /* 0x0000000920207220 */ /* 0x080fe20000410000 */
[----:B------:R-:W-:Y:S01]  /*73b0*/  FSEL R189, R189, -INF , !P1 ;  /* 0xff800000bdbd7808 */ /* 0x000fe20004800000 */
[----:B------:R-:W-:Y:S01]  /*73c0*/  FMUL.FTZ R33, R33, R9 ;  /* 0x0000000921217220 */ /* 0x000fe20000410000 */
[----:B------:R-:W-:Y:S01]  /*73d0*/  FMNMX.FTZ R5, R153, R5, !PT ;  /* 0x0000000599057209 */ /* 0x000fe20007810000 */
[----:B------:R-:W3:Y:S01]  /*73e0*/  MUFU.EX2 R13, R13 ;  /* 0x0000000d000d7308 */ /* 0x000ee20000000800 */
[----:B-1----:R-:W-:Y:S01]  /*73f0*/  FFMA.FTZ R2, R9, R2, R152 ;  /* 0x0000000209027223 */ /* 0x002fe20000010098 */
[----:B------:R-:W-:Y:S01]  /*7400*/  FMUL.FTZ R36, R36, R9 ;  /* 0x0000000924247220 */ /* 0x000fe20000410000 */
[----:B------:R-:W-:Y:S01]  /*7410*/  FMNMX.FTZ R5, R156, R5, !PT ;  /* 0x000000059c057209 */ /* 0x000fe20007810000 */
[-C--:B------:R-:W-:Y:S01]  /*7420*/  FMUL.FTZ R37, R37, R9.reuse ;  /* 0x0000000925257220 */ /* 0x080fe20000410000 */
[-C--:B------:R-:W-:Y:S01]  /*7430*/  FMUL.FTZ R40, R40, R9.reuse ;  /* 0x0000000928287220 */ /* 0x080fe20000410000 */
[----:B------:R-:W-:Y:S01]  /*7440*/  FMUL.FTZ R41, R41, R9 ;  /* 0x0000000929297220 */ /* 0x000fe20000410000 */
[----:B------:R-:W-:Y:S01]  /*7450*/  FMNMX.FTZ R5, R159, R5, !PT ;  /* 0x000000059f057209 */ /* 0x000fe20007810000 */
[----:B------:R-:W1:Y:S01]  /*7460*/  MUFU.EX2 R14, R14 ;  /* 0x0000000e000e7308 */ /* 0x000e620000000800 */
[C---:B0-----:R-:W-:Y:S01]  /*7470*/  FADD.FTZ R2, R11.reuse, R2 ;  /* 0x000000020b027221 */ /* 0x041fe20000010000 */
[----:B------:R-:W-:Y:S01]  /*7480*/  F2FP.BF16.F32.PACK_AB R152, R11, R152 ;  /* 0x000000980b98723e */ /* 0x000fe200000010ff */
[----:B------:R-:W-:Y:S01]  /*7490*/  FMUL.FTZ R44, R44, R9 ;  /* 0x000000092c2c7220 */ /* 0x000fe20000410000 */
[----:B------:R-:W-:Y:S01]  /*74a0*/  FMNMX.FTZ R5, R160, R5, !PT ;  /* 0x00000005a0057209 */ /* 0x000fe20007810000 */
[-C--:B------:R-:W-:Y:S01]  /*74b0*/  FMUL.FTZ R45, R45, R9.reuse ;  /* 0x000000092d2d7220 */ /* 0x080fe20000410000 */
[-C--:B------:R-:W-:Y:S01]  /*74c0*/  FMUL.FTZ R48, R48, R9.reuse ;  /* 0x0000000930307220 */ /* 0x080fe20000410000 */
[----:B------:R-:W-:Y:S01]  /*74d0*/  FMUL.FTZ R49, R49, R9 ;  /* 0x0000000931317220 */ /* 0x000fe20000410000 */
[----:B------:R-:W-:Y:S01]  /*74e0*/  FMNMX.FTZ R5, R163, R5, !PT ;  /* 0x00000005a3057209 */ /* 0x000fe20007810000 */
[----:B---3--:R-:W-:Y:S01]  /*74f0*/  FADD.FTZ R2, R13, R2 ;  /* 0x000000020d027221 */ /* 0x008fe20000010000 */
[----:B------:R-:W0:Y:S01]  /*7500*/  MUFU.EX2 R21, R21 ;  /* 0x0000001500157308 */ /* 0x000e220000000800 */
[----:B------:R-:W-:Y:S01]  /*7510*/  FMUL.FTZ R52, R52, R9 ;  /* 0x0000000934347220 */ /* 0x000fe20000410000 */
[----:B------:R-:W-:Y:S01]  /*7520*/  FMNMX.FTZ R5, R164, R5, !PT ;  /* 0x00000005a4057209 */ /* 0x000fe20007810000 */
[-C--:B------:R-:W-:Y:S01]  /*7530*/  FMUL.FTZ R53, R53, R9.reuse ;  /* 0x0000000935357220 */ /* 0x080fe20000410000 */
[-C--:B------:R-:W-:Y:S01]  /*7540*/  FMUL.FTZ R56, R56, R9.reuse ;  /* 0x0000000938387220 */ /* 0x080fe20000410000 */
[----:B------:R-:W-:Y:S01]  /*7550*/  FMUL.FTZ R57, R57, R9 ;  /* 0x0000000939397220 */ /* 0x000fe20000410000 */
[----:B------:R-:W-:Y:S01]  /*7560*/  FMNMX.FTZ R5, R165, R5, !PT ;  /* 0x00000005a5057209 */ /* 0x000fe20007810000 */
[C---:B-1----:R-:W-:Y:S01]  /*7570*/  FADD.FTZ R2, R14.reuse, R2 ;  /* 0x000000020e027221 */ /* 0x042fe20000010000 */
[----:B------:R-:W-:Y:S01]  /*7580*/  F2FP.BF16.F32.PACK_AB R154, R14, R13 ;  /* 0x0000000d0e9a723e */ /* 0x000fe200000010ff */
[----:B------:R-:W1:Y:S01]  /*7590*/  MUFU.EX2 R155, R155 ;  /* 0x0000009b009b7308 */ /* 0x000e620000000800 */
[----:B------:R-:W-:Y:S01]  /*75a0*/  FMNMX.FTZ R5, R166, R5, !PT ;  /* 0x00000005a6057209 */ /* 0x000fe20007810000 */
[-C--:B------:R-:W-:Y:S01]  /*75b0*/  FMUL.FTZ R60, R60, R9.reuse ;  /* 0x000000093c3c7220 */ /* 0x080fe20000410000 */
[-C--:B------:R-:W-:Y:S01]  /*75c0*/  FMUL.FTZ R61, R61, R9.reuse ;  /* 0x000000093d3d7220 */ /* 0x080fe20000410000 */
[----:B------:R-:W-:Y:S01]  /*75d0*/  FMUL.FTZ R64, R64, R9 ;  /* 0x0000000940407220 */ /* 0x000fe20000410000 */
[----:B------:R-:W-:Y:S01]  /*75e0*/  FMNMX.FTZ R5, R169, R5, !PT ;  /* 0x00000005a9057209 */ /* 0x000fe20007810000 */
[-C--:B------:R-:W-:Y:S01]  /*75f0*/  FMUL.FTZ R65, R65, R9.reuse ;  /* 0x0000000941417220 */ /* 0x080fe20000410000 */
[----:B------:R-:W-:Y:S01]  /*7600*/  FMUL.FTZ R68, R68, R9 ;  /* 0x0000000944447220 */ /* 0x000fe20000410000 */
[----:B------:R-:W3:Y:S01]  /*7610*/  MUFU.EX2 R157, R157 ;  /* 0x0000009d009d7308 */ /* 0x000ee20000000800 */
[----:B------:R-:W-:Y:S01]  /*7620*/  FMNMX.FTZ R5, R170, R5, !PT ;  /* 0x00000005aa057209 */ /* 0x000fe20007810000 */
[----:B0-----:R-:W-:Y:S01]  /*7630*/  FADD.FTZ R2, R21, R2 ;  /* 0x0000000215027221 */ /* 0x001fe20000010000 */
[-C--:B------:R-:W-:Y:S01]  /*7640*/  FMUL.FTZ R69, R69, R9.reuse ;  /* 0x0000000945457220 */ /* 0x080fe20000410000 */
[----:B------:R-:W-:Y:S01]  /*7650*/  FMUL.FTZ R72, R72, R9 ;  /* 0x0000000948487220 */ /* 0x000fe20000410000 */
[----:B------:R-:W-:Y:S01]  /*7660*/  FMNMX.FTZ R5, R173, R5, !PT ;  /* 0x00000005ad057209 */ /* 0x000fe20007810000 */
[-C--:B------:R-:W-:Y:S01]  /*7670*/  FMUL.FTZ R73, R73, R9.reuse ;  /* 0x0000000949497220 */ /* 0x080fe20000410000 */
[----:B------:R-:W-:Y:S01]  /*7680*/  FMUL.FTZ R76, R76, R9 ;  /* 0x000000094c4c7220 */ /* 0x000fe20000410000 */
[----:B------:R-:W0:Y:S01]  /*7690*/  MUFU.EX2 R158, R158 ;  /* 0x0000009e009e7308 */ /* 0x000e220000000800 */
[----:B------:R-:W-:Y:S01]  /*76a0*/  FMNMX.FTZ R5, R174, R5, !PT ;  /* 0x00000005ae057209 */ /* 0x000fe20007810000 */
[----:B-1----:R-:W-:Y:S01]  /*76b0*/  FADD.FTZ R2, R155, R2 ;  /* 0x000000029b027221 */ /* 0x002fe20000010000 */
[-C--:B------:R-:W-:Y:S01]  /*76c0*/  FMUL.FTZ R77, R77, R9.reuse ;  /* 0x000000094d4d7220 */ /* 0x080fe20000410000 */
[----:B------:R-:W-:Y:S01]  /*76d0*/  FMUL.FTZ R80, R80, R9 ;  /* 0x0000000950507220 */ /* 0x000fe20000410000 */
[----:B------:R-:W-:Y:S01]  /*76e0*/  FMNMX.FTZ R5, R177, R5, !PT ;  /* 0x00000005b1057209 */ /* 0x000fe20007810000 */
[-C--:B------:R-:W-:Y:S01]  /*76f0*/  FMUL.FTZ R81, R81, R9.reuse ;  /* 0x0000000951517220 */ /* 0x080fe20000410000 */
[----:B------:R-:W-:Y:S01]  /*7700*/  FMUL.FTZ R84, R84, R9 ;  /* 0x0000000954547220 */ /* 0x000fe20000410000 */
[----:B------:R-:W1:Y:S01]  /*7710*/  MUFU.EX2 R161, R161 ;  /* 0x000000a100a17308 */ /* 0x000e620000000800 */
[----:B------:R-:W-:Y:S01]  /*7720*/  FMNMX.FTZ R5, R178, R5, !PT ;  /* 0x00000005b2057209 */ /* 0x000fe20007810000 */
[----:B---3--:R-:W-:Y:S01]  /*7730*/  FADD.FTZ R2, R157, R2 ;  /* 0x000000029d027221 */ /* 0x008fe20000010000 */
[-C--:B------:R-:W-:Y:S01]  /*7740*/  FMUL.FTZ R85, R85, R9.reuse ;  /* 0x0000000955557220 */ /* 0x080fe20000410000 */
[----:B------:R-:W-:Y:S01]  /*7750*/  FMUL.FTZ R88, R88, R9 ;  /* 0x0000000958587220 */ /* 0x000fe20000410000 */
[----:B------:R-:W-:Y:S01]  /*7760*/  FMNMX.FTZ R5, R181, R5, !PT ;  /* 0x00000005b5057209 */ /* 0x000fe20007810000 */
[-C--:B------:R-:W-:Y:S01]  /*7770*/  FMUL.FTZ R89, R89, R9.reuse ;  /* 0x0000000959597220 */ /* 0x080fe20000410000 */
[----:B------:R-:W-:Y:S01]  /*7780*/  FMUL.FTZ R92, R92, R9 ;  /* 0x000000095c5c7220 */ /* 0x000fe20000410000 */
[----:B------:R-:W3:Y:S01]  /*7790*/  MUFU.EX2 R162, R162 ;  /* 0x000000a200a27308 */ /* 0x000ee20000000800 */
[----:B------:R-:W-:Y:S01]  /*77a0*/  FMNMX.FTZ R5, R180, R5, !PT ;  /* 0x00000005b4057209 */ /* 0x000fe20007810000 */
[C---:B0-----:R-:W-:Y:S01]  /*77b0*/  FADD.FTZ R2, R158.reuse, R2 ;  /* 0x000000029e027221 */ /* 0x041fe20000010000 */
[----:B------:R-:W-:Y:S01]  /*77c0*/  F2FP.BF16.F32.PACK_AB R158, R158, R157 ;  /* 0x0000009d9e9e723e */ /* 0x000fe200000010ff */
        /* <DEDUP_REMOVED lines=16> */
[-C--:B------:R-:W-:Y:S01]  /*78d0*/  FMUL.FTZ R109, R109, R9.reuse ;  /* 0x000000096d6d7220 */ /* 0x080fe20000410000 */
[-C--:B------:R-:W-:Y:S01]  /*78e0*/  FMUL.FTZ R112, R112, R9.reuse ;  /* 0x0000000970707220 */ /* 0x080fe20000410000 */
[----:B------:R-:W3:Y:S01]  /*78f0*/  SHFL.BFLY PT, R11, R5, 0x2, 0x1f ;  /* 0x0c401f00050b7f89 */ /* 0x000ee200000e0000 */
[-C--:B------:R-:W-:Y:S01]  /*7900*/  FMUL.FTZ R113, R113, R9.reuse ;  /* 0x0000000971717220 */ /* 0x080fe20000410000 */
[----:B------:R-:W4:Y:S01]  /*7910*/  MUFU.EX2 R171, R171 ;  /* 0x000000ab00ab7308 */ /* 0x000f220000000800 */
        /* <DEDUP_REMOVED lines=16> */
[----:B----4-:R-:W-:Y:S01]  /*7a20*/  FADD.FTZ R2, R171, R2 ;  /* 0x00000002ab027221 */ /* 0x010fe20000010000 */
[-C--:B------:R-:W-:Y:S01]  /*7a30*/  FMUL.FTZ R140, R140, R9.reuse ;  /* 0x000000098c8c7220 */ /* 0x080fe20000410000 */
[-C--:B------:R-:W-:Y:S01]  /*7a40*/  FMUL.FTZ R141, R141, R9.reuse ;  /* 0x000000098d8d7220 */ /* 0x080fe20000410000 */
[-C--:B------:R-:W-:Y:S01]  /*7a50*/  FMUL.FTZ R144, R144, R9.reuse ;  /* 0x0000000990907220 */ /* 0x080fe20000410000 */
[----:B------:R-:W-:Y:S01]  /*7a60*/  FMUL.FTZ R145, R145, R9 ;  /* 0x0000000991917220 */ /* 0x000fe20000410000 */
[----:B---3--:R-:W-:Y:S01]  /*7a70*/  FMNMX.FTZ R5, R5, R11, !PT ;  /* 0x0000000b05057209 */ /* 0x008fe20007810000 */
[-C--:B------:R-:W-:Y:S01]  /*7a80*/  FMUL.FTZ R148, R148, R9.reuse ;  /* 0x0000000994947220 */ /* 0x080fe20000410000 */
[----:B------:R-:W3:Y:S01]  /*7a90*/  MUFU.EX2 R176, R176 ;  /* 0x000000b000b07308 */ /* 0x000ee20000000800 */
[----:B0-----:R-:W-:Y:S01]  /*7aa0*/  FADD.FTZ R2, R172, R2 ;  /* 0x00000002ac027221 */ /* 0x001fe20000010000 */
[----:B------:R-:W-:Y:S01]  /*7ab0*/  FMUL.FTZ R149, R149, R9 ;  /* 0x0000000995957220 */ /* 0x000fe20000410000 */
[----:B------:R-:W0:Y:S05]  /*7ac0*/  SHFL.BFLY PT, R11, R5, 0x1, 0x1f ;  /* 0x0c201f00050b7f89 */ /* 0x000e2a00000e0000 */
[----:B------:R-:W4:Y:S01]  /*7ad0*/  MUFU.EX2 R179, R179 ;  /* 0x000000b300b37308 */ /* 0x000f220000000800 */
[----:B-1----:R-:W-:-:S07]  /*7ae0*/  FADD.FTZ R2, R175, R2 ;  /* 0x00000002af027221 */ /* 0x002fce0000010000 */
[----:B------:R-:W1:Y:S01]  /*7af0*/  MUFU.EX2 R182, R182 ;  /* 0x000000b600b67308 */ /* 0x000e620000000800 */
[----:B---3--:R-:W-:-:S07]  /*7b00*/  FADD.FTZ R2, R176, R2 ;  /* 0x00000002b0027221 */ /* 0x008fce0000010000 */
[----:B------:R-:W-:Y:S01]  /*7b10*/  MUFU.EX2 R184, R184 ;  /* 0x000000b800b87308 */ /* 0x000fe20000000800 */
[----:B----4-:R-:W-:Y:S01]  /*7b20*/  FADD.FTZ R2, R179, R2 ;  /* 0x00000002b3027221 */ /* 0x010fe20000010000 */
[----:B0-----:R-:W-:-:S04]  /*7b30*/  FMNMX.FTZ R5, R5, R11, !PT ;  /* 0x0000000b05057209 */ /* 0x001fc80007810000 */
[C---:B------:R-:W-:Y:S01]  /*7b40*/  FSETP.NEU.FTZ.AND P1, PT, R5.reuse, -INF , PT ;  /* 0xff8000000500780b */ /* 0x040fe20003f3d000 */
[C---:B------:R-:W-:Y:S01]  /*7b50*/  FMUL.FTZ R11, R5.reuse, UR10 ;  /* 0x0000000a050b7c20 */ /* 0x040fe20008410000 */
[----:B------:R-:W-:Y:S01]  /*7b60*/  MUFU.EX2 R186, R186 ;  /* 0x000000ba00ba7308 */ /* 0x000fe20000000800 */
[----:B-1----:R-:W-:Y:S01]  /*7b70*/  FADD.FTZ R2, R182, R2 ;  /* 0x00000002b6027221 */ /* 0x002fe20000010000 */
[----:B------:R-:W-:Y:S02]  /*7b80*/  FSEL R14, R5, RZ, P1 ;  /* 0x000000ff050e7208 */ /* 0x000fe40000800000 */
[----:B------:R-:W-:-:S03]  /*7b90*/  FSEL R11, R11, RZ, P1 ;  /* 0x000000ff0b0b7208 */ /* 0x000fc60000800000 */
[----:B------:R-:W-:Y:S01]  /*7ba0*/  FADD.FTZ R14, -R14, R8 ;  /* 0x000000080e0e7221 */ /* 0x000fe20000010100 */
[----:B------:R-:W-:Y:S01]  /*7bb0*/  MUFU.EX2 R188, R188 ;  /* 0x000000bc00bc7308 */ /* 0x000fe20000000800 */
[--C-:B------:R-:W-:Y:S01]  /*7bc0*/  FFMA.FTZ R196, R10, UR10, -R11.reuse ;  /* 0x0000000a0ac47c23 */ /* 0x100fe2000801080b */
[--C-:B------:R-:W-:Y:S01]  /*7bd0*/  FFMA.FTZ R12, R12, UR10, -R11.reuse ;  /* 0x0000000a0c0c7c23 */ /* 0x100fe2000801080b */
[----:B------:R-:W-:Y:S01]  /*7be0*/  FMUL.FTZ R8, R14, UR10 ;  /* 0x0000000a0e087c20 */ /* 0x000fe20008410000 */
[--C-:B------:R-:W-:Y:S01]  /*7bf0*/  FFMA.FTZ R195, R15, UR10, -R11.reuse ;  /* 0x0000000a0fc37c23 */ /* 0x100fe2000801080b */
[--C-:B------:R-:W-:Y:S01]  /*7c00*/  FFMA.FTZ R20, R20, UR10, -R11.reuse ;  /* 0x0000000a14147c23 */ /* 0x100fe2000801080b */
[--C-:B------:R-:W-:Y:S01]  /*7c10*/  FFMA.FTZ R15, R156, UR10, -R11.reuse ;  /* 0x0000000a9c0f7c23 */ /* 0x100fe2000801080b */
[----:B------:R-:W-:Y:S01]  /*7c20*/  F2FP.BF16.F32.PACK_AB R156, R155, R21 ;  /* 0x000000159b9c723e */ /* 0x000fe200000010ff */
[----:B------:R-:W-:Y:S01]  /*7c30*/  MUFU.EX2 R196, R196 ;  /* 0x000000c400c47308 */ /* 0x000fe20000000800 */
[--C-:B------:R-:W-:Y:S01]  /*7c40*/  FFMA.FTZ R194, R153, UR10, -R11.reuse ;  /* 0x0000000a99c27c23 */ /* 0x100fe2000801080b */
[--C-:B------:R-:W-:Y:S01]  /*7c50*/  FFMA.FTZ R191, R159, UR10, -R11.reuse ;  /* 0x0000000a9fbf7c23 */ /* 0x100fe2000801080b */
[--C-:B------:R-:W-:Y:S01]  /*7c60*/  FFMA.FTZ R159, R160, UR10, -R11.reuse ;  /* 0x0000000aa09f7c23 */ /* 0x100fe2000801080b */
[--C-:B------:R-:W-:Y:S01]  /*7c70*/  FFMA.FTZ R163, R163, UR10, -R11.reuse ;  /* 0x0000000aa3a37c23 */ /* 0x100fe2000801080b */
[----:B------:R-:W-:Y:S01]  /*7c80*/  F2FP.BF16.F32.PACK_AB R160, R162, R161 ;  /* 0x000000a1a2a0723e */ /* 0x000fe200000010ff */
        /* <DEDUP_REMOVED lines=8> */
[----:B------:R-:W-:Y:S01]  /*7d10*/  F2FP.BF16.F32.PACK_AB R162, R168, R167 ;  /* 0x000000a7a8a2723e */ /* 0x000fe200000010ff */
[--C-:B------:R-:W-:Y:S01]  /*7d20*/  FFMA.FTZ R177, R177, UR10, -R11.reuse ;  /* 0x0000000ab1b17c23 */ /* 0x100fe2000801080b */
[----:B------:R-:W1:Y:S01]  /*7d30*/  MUFU.EX2 R12, R12 ;  /* 0x0000000c000c7308 */ /* 0x000e620000000800 */
[--C-:B------:R-:W-:Y:S01]  /*7d40*/  FFMA.FTZ R178, R178, UR10, -R11.reuse ;  /* 0x0000000ab2b27c23 */ /* 0x100fe2000801080b */
[--C-:B------:R-:W-:Y:S01]  /*7d50*/  FFMA.FTZ R181, R181, UR10, -R11.reuse ;  /* 0x0000000ab5b57c23 */ /* 0x100fe2000801080b */
[--C-:B------:R-:W-:Y:S01]  /*7d60*/  FFMA.FTZ R180, R180, UR10, -R11.reuse ;  /* 0x0000000ab4b47c23 */ /* 0x100fe2000801080b */
[----:B------:R-:W-:Y:S01]  /*7d70*/  F2FP.BF16.F32.PACK_AB R164, R172, R171 ;  /* 0x000000abaca4723e */ /* 0x000fe200000010ff */
[--C-:B------:R-:W-:Y:S01]  /*7d80*/  FFMA.FTZ R183, R183, UR10, -R11.reuse ;  /* 0x0000000ab7b77c23 */ /* 0x100fe2000801080b */
[--C-:B------:R-:W-:Y:S01]  /*7d90*/  FFMA.FTZ R185, R185, UR10, -R11.reuse ;  /* 0x0000000ab9b97c23 */ /* 0x100fe2000801080b */
[--C-:B------:R-:W-:Y:S01]  /*7da0*/  FFMA.FTZ R187, R187, UR10, -R11.reuse ;  /* 0x0000000abbbb7c23 */ /* 0x100fe2000801080b */
[----:B------:R-:W3:Y:S01]  /*7db0*/  MUFU.EX2 R155, R195 ;  /* 0x000000c3009b7308 */ /* 0x000ee20000000800 */
[----:B0-----:R-:W-:Y:S01]  /*7dc0*/  FFMA.FTZ R0, R8, R0, R196 ;  /* 0x0000000008007223 */ /* 0x001fe200000100c4 */
[----:B------:R-:W-:Y:S01]  /*7dd0*/  FFMA.FTZ R11, R189, UR10, -R11 ;  /* 0x0000000abd0b7c23 */ /* 0x000fe2000801080b */
[----:B------:R-:W-:Y:S01]  /*7de0*/  F2FP.BF16.F32.PACK_AB R166, R176, R175 ;  /* 0x000000afb0a6723e */ /* 0x000fe200000010ff */
[----:B------:R-:W-:Y:S01]  /*7df0*/  FADD.FTZ R2, R184, R2 ;  /* 0x00000002b8027221 */ /* 0x000fe20000010000 */
[----:B------:R-:W-:Y:S01]  /*7e00*/  F2FP.BF16.F32.PACK_AB R168, R182, R179 ;  /* 0x000000b3b6a8723e */ /* 0x000fe200000010ff */
[----:B------:R-:W-:Y:S01]  /*7e10*/  FMUL.FTZ R26, R26, R8 ;  /* 0x000000081a1a7220 */ /* 0x000fe20000410000 */
[----:B------:R-:W-:Y:S01]  /*7e20*/  F2FP.BF16.F32.PACK_AB R170, R186, R184 ;  /* 0x000000b8baaa723e */ /* 0x000fe200000010ff */
        /* <DEDUP_REMOVED lines=9> */
[----:B---3--:R-:W-:Y:S01]  /*7ec0*/  FADD.FTZ R0, R155, R0 ;  /* 0x000000009b007221 */ /* 0x008fe20000010000 */
[-C--:B------:R-:W-:Y:S01]  /*7ed0*/  FMUL.FTZ R35, R35, R8.reuse ;  /* 0x0000000823237220 */ /* 0x080fe20000410000 */
[-C--:B------:R-:W-:Y:S01]  /*7ee0*/  FMUL.FTZ R38, R38, R8.reuse ;  /* 0x0000000826267220 */ /* 0x080fe20000410000 */
[-C--:B------:R-:W-:Y:S01]  /*7ef0*/  FMUL.FTZ R39, R39, R8.reuse ;  /* 0x0000000827277220 */ /* 0x080fe20000410000 */
[-C--:B------:R-:W-:Y:S01]  /*7f00*/  FMUL.FTZ R42, R42, R8.reuse ;  /* 0x000000082a2a7220 */ /* 0x080fe20000410000 */
[-C--:B------:R-:W-:Y:S01]  /*7f10*/  FMUL.FTZ R43, R43, R8.reuse ;  /* 0x000000082b2b7220 */ /* 0x080fe20000410000 */
[-C--:B------:R-:W-:Y:S01]  /*7f20*/  FMUL.FTZ R46, R46, R8.reuse ;  /* 0x000000082e2e7220 */ /* 0x080fe20000410000 */
[----:B------:R-:W3:Y:S01]  /*7f30*/  MUFU.EX2 R15, R15 ;  /* 0x0000000f000f7308 */ /* 0x000ee20000000800 */
        /* <DEDUP_REMOVED lines=16> */
[C---:B---3--:R-:W-:Y:S01]  /*8040*/  FADD.FTZ R0, R15.reuse, R0 ;  /* 0x000000000f007221 */ /* 0x048fe20000010000 */
[----:B------:R-:W-:Y:S01]  /*8050*/  F2FP.BF16.F32.PACK_AB R157, R15, R157 ;  /* 0x0000009d0f9d723e */ /* 0x000fe200000010ff */
[-C--:B------:R-:W-:Y:S01]  /*8060*/  FMUL.FTZ R70, R70, R8.reuse ;  /* 0x0000000846467220 */ /* 0x080fe20000410000 */
[-C--:B------:R-:W-:Y:S01]  /*8070*/  FMUL.FTZ R71, R71, R8.reuse ;  /* 0x0000000847477220 */ /* 0x080fe20000410000 */
[-C--:B------:R-:W-:Y:S01]  /*8080*/  FMUL.FTZ R74, R74, R8.reuse ;  /* 0x000000084a4a7220 */ /* 0x080fe20000410000 */
[-C--:B------:R-:W-:Y:S01]  /*8090*/  FMUL.FTZ R75, R75, R8.reuse ;  /* 0x000000084b4b7220 */ /* 0x080fe20000410000 */
[-C--:B------:R-:W-:Y:S01]  /*80a0*/  FMUL.FTZ R78, R78, R8.reuse ;  /* 0x000000084e4e7220 */ /* 0x080fe20000410000 */
[----:B------:R-:W3:Y:S01]  /*80b0*/  MUFU.EX2 R161, R163 ;  /* 0x000000a300a17308 */ /* 0x000ee20000000800 */
[----:B0-----:R-:W-:Y:S01]  /*80c0*/  FADD.FTZ R0, R191, R0 ;  /* 0x00000000bf007221 */ /* 0x001fe20000010000 */
[-C--:B------:R-:W-:Y:S01]  /*80d0*/  FMUL.FTZ R79, R79, R8.reuse ;  /* 0x000000084f4f7220 */ /* 0x080fe20000410000 */
[-C--:B------:R-:W-:Y:S01]  /*80e0*/  FMUL.FTZ R82, R82, R8.reuse ;  /* 0x0000000852527220 */ /* 0x080fe20000410000 */
[-C--:B------:R-:W-:Y:S01]  /*80f0*/  FMUL.FTZ R83, R83, R8.reuse ;  /* 0x0000000853537220 */ /* 0x080fe20000410000 */
[-C--:B------:R-:W-:Y:S01]  /*8100*/  FMUL.FTZ R86, R86, R8.reuse ;  /* 0x0000000856567220 */ /* 0x080fe20000410000 */
[-C--:B------:R-:W-:Y:S01]  /*8110*/  FMUL.FTZ R87, R87, R8.reuse ;  /* 0x0000000857577220 */ /* 0x080fe20000410000 */
[-C--:B------:R-:W-:Y:S01]  /*8120*/  FMUL.FTZ R90, R90, R8.reuse ;  /* 0x000000085a5a7220 */ /* 0x080fe20000410000 */
[----:B------:R0:W4:Y:S01]  /*8130*/  MUFU.EX2 R13, R153 ;  /* 0x00000099000d7308 */ /* 0x0001220000000800 */
[C---:B-1----:R-:W-:Y:S01]  /*8140*/  FADD.FTZ R0, R159.reuse, R0 ;  /* 0x000000009f007221 */ /* 0x042fe20000010000 */
[----:B------:R-:W-:Y:S01]  /*8150*/  F2FP.BF16.F32.PACK_AB R159, R159, R191 ;  /* 0x000000bf9f9f723e */ /* 0x000fe200000010ff */
[-C--:B------:R-:W-:Y:S01]  /*8160*/  FMUL.FTZ R91, R91, R8.reuse ;  /* 0x000000085b5b7220 */ /* 0x080fe20000410000 */
[-C--:B------:R-:W-:Y:S01]  /*8170*/  FMUL.FTZ R94, R94, R8.reuse ;  /* 0x000000085e5e7220 */ /* 0x080fe20000410000 */
[-C--:B------:R-:W-:Y:S01]  /*8180*/  FMUL.FTZ R95, R95, R8.reuse ;  /* 0x000000085f5f7220 */ /* 0x080fe20000410000 */
[-C--:B------:R-:W-:Y:S01]  /*8190*/  FMUL.FTZ R98, R98, R8.reuse ;  /* 0x0000000862627220 */ /* 0x080fe20000410000 */
[----:B------:R-:W-:Y:S01]  /*81a0*/  FMUL.FTZ R99, R99, R8 ;  /* 0x0000000863637220 */ /* 0x000fe20000410000 */
[----:B------:R-:W1:Y:S01]  /*81b0*/  MUFU.EX2 R163, R165 ;  /* 0x000000a500a37308 */ /* 0x000e620000000800 */
[----:B---3--:R-:W-:Y:S01]  /*81c0*/  FADD.FTZ R0, R161, R0 ;  /* 0x00000000a1007221 */ /* 0x008fe20000010000 */
[----:B0-----:R-:W-:Y:S01]  /*81d0*/  F2FP.BF16.F32.PACK_AB R153, R12, R196 ;  /* 0x000000c40c99723e */ /* 0x001fe200000010ff */
[-C--:B------:R-:W-:Y:S01]  /*81e0*/  FMUL.FTZ R102, R102, R8.reuse ;  /* 0x0000000866667220 */ /* 0x080fe20000410000 */
[-C--:B------:R-:W-:Y:S01]  /*81f0*/  FMUL.FTZ R103, R103, R8.reuse ;  /* 0x0000000867677220 */ /* 0x080fe20000410000 */
[-C--:B------:R-:W-:Y:S01]  /*8200*/  FMUL.FTZ R106, R106, R8.reuse ;  /* 0x000000086a6a7220 */ /* 0x080fe20000410000 */
[-C--:B------:R-:W-:Y:S01]  /*8210*/  FMUL.FTZ R107, R107, R8.reuse ;  /* 0x000000086b6b7220 */ /* 0x080fe20000410000 */
[-C--:B------:R-:W-:Y:S01]  /*8220*/  FMUL.FTZ R110, R110, R8.reuse ;  /* 0x000000086e6e7220 */ /* 0x080fe20000410000 */
[----:B------:R-:W0:Y:S01]  /*8230*/  MUFU.EX2 R10, R10 ;  /* 0x0000000a000a7308 */ /* 0x000e220000000800 */
[C---:B----4-:R-:W-:Y:S01]  /*8240*/  FADD.FTZ R0, R13.reuse, R0 ;  /* 0x000000000d007221 */ /* 0x050fe20000010000 */
[----:B------:R-:W-:Y:S01]  /*8250*/  F2FP.BF16.F32.PACK_AB R161, R13, R161 ;  /* 0x000000a10da1723e */ /* 0x000fe200000010ff */
[-C--:B------:R-:W-:Y:S01]  /*8260*/  FMUL.FTZ R111, R111, R8.reuse ;  /* 0x000000086f6f7220 */ /* 0x080fe20000410000 */
[-C--:B------:R-:W-:Y:S01]  /*8270*/  FMUL.FTZ R114, R114, R8.reuse ;  /* 0x0000000872727220 */ /* 0x080fe20000410000 */
[-C--:B------:R-:W-:Y:S01]  /*8280*/  FMUL.FTZ R115, R115, R8.reuse ;  /* 0x0000000873737220 */ /* 0x080fe20000410000 */
[-C--:B------:R-:W-:Y:S01]  /*8290*/  FMUL.FTZ R118, R118, R8.reuse ;  /* 0x0000000876767220 */ /* 0x080fe20000410000 */
[-C--:B------:R-:W-:Y:S01]  /*82a0*/  FMUL.FTZ R119, R119, R8.reuse ;  /* 0x0000000877777220 */ /* 0x080fe20000410000 */
[----:B------:R-:W3:Y:S01]  /*82b0*/  MUFU.EX2 R165, R169 ;  /* 0x000000a900a57308 */ /* 0x000ee20000000800 */
        /* <DEDUP_REMOVED lines=21> */
[----:B------:R-:W-:-:S02]  /*8410*/  FMUL.FTZ R151, R151, R8 ;  /* 0x0000000897977220 */ /* 0x000fc40000410000 */
[----:B------:R-:W3:Y:S01]  /*8420*/  MUFU.EX2 R198, R198 ;  /* 0x000000c600c67308 */ /* 0x000ee20000000800 */
[C---:B-1----:R-:W-:Y:S01]  /*8430*/  FADD.FTZ R0, R197.reuse, R0 ;  /* 0x00000000c5007221 */ /* 0x042fe20000010000 */
[----:B------:R-:W-:-:S06]  /*8440*/  F2FP.BF16.F32.PACK_AB R165, R197, R165 ;  /* 0x000000a5c5a5723e */ /* 0x000fcc00000010ff */
[----:B------:R-:W1:Y:S01]  /*8450*/  MUFU.EX2 R169, R177 ;  /* 0x000000b100a97308 */ /* 0x000e620000000800 */
[----:B0-----:R-:W-:-:S07]  /*8460*/  FADD.FTZ R0, R167, R0 ;  /* 0x00000000a7007221 */ /* 0x001fce0000010000 */
[----:B------:R-:W0:Y:S01]  /*8470*/  MUFU.EX2 R178, R178 ;  /* 0x000000b200b27308 */ /* 0x000e220000000800 */
[C---:B---3--:R-:W-:Y:S01]  /*8480*/  FADD.FTZ R0, R198.reuse, R0 ;  /* 0x00000000c6007221 */ /* 0x048fe20000010000 */
[----:B------:R-:W-:-:S06]  /*8490*/  F2FP.BF16.F32.PACK_AB R167, R198, R167 ;  /* 0x000000a7c6a7723e */ /* 0x000fcc00000010ff */
[----:B------:R-:W3:Y:S01]  /*84a0*/  MUFU.EX2 R171, R181 ;  /* 0x000000b500ab7308 */ /* 0x000ee20000000800 */
[----:B-1----:R-:W-:-:S07]  /*84b0*/  FADD.FTZ R0, R169, R0 ;  /* 0x00000000a9007221 */ /* 0x002fce0000010000 */
[----:B------:R-:W1:Y:S01]  /*84c0*/  MUFU.EX2 R180, R180 ;  /* 0x000000b400b47308 */ /* 0x000e620000000800 */
[C---:B0-----:R-:W-:Y:S01]  /*84d0*/  FADD.FTZ R0, R178.reuse, R0 ;  /* 0x00000000b2007221 */ /* 0x041fe20000010000 */
[----:B------:R-:W-:-:S06]  /*84e0*/  F2FP.BF16.F32.PACK_AB R169, R178, R169 ;  /* 0x000000a9b2a9723e */ /* 0x000fcc00000010ff */
[----:B------:R-:W0:Y:S01]  /*84f0*/  MUFU.EX2 R173, R183 ;  /* 0x000000b700ad7308 */ /* 0x000e220000000800 */
[----:B---3--:R-:W-:-:S07]  /*8500*/  FADD.FTZ R0, R171, R0 ;  /* 0x00000000ab007221 */ /* 0x008fce0000010000 */
        /* <DEDUP_REMOVED lines=9> */
[C---:B-1----:R-:W-:Y:S01]  /*85a0*/  FADD.FTZ R0, R185.reuse, R0 ;  /* 0x00000000b9007221 */ /* 0x042fe20000010000 */
[----:B------:R-:W-:-:S06]  /*85b0*/  F2FP.BF16.F32.PACK_AB R173, R185, R173 ;  /* 0x000000adb9ad723e */ /* 0x000fcc00000010ff */
[----:B------:R-:W1:Y:S01]  /*85c0*/  MUFU.EX2 R174, R193 ;  /* 0x000000c100ae7308 */ /* 0x000e620000000800 */
[----:B0-----:R-:W-:-:S07]  /*85d0*/  FADD.FTZ R2, R192, R2 ;  /* 0x00000002c0027221 */ /* 0x001fce0000010000 */
[----:B------:R-:W0:Y:S01]  /*85e0*/  MUFU.EX2 R11, R11 ;  /* 0x0000000b000b7308 */ /* 0x000e220000000800 */
[----:B---3--:R-:W-:Y:S01]  /*85f0*/  FADD.FTZ R0, R175, R0 ;  /* 0x00000000af007221 */ /* 0x008fe20000010000 */
[C---:B-1----:R-:W-:Y:S01]  /*8600*/  FADD.FTZ R2, R174.reuse, R2 ;  /* 0x00000002ae027221 */ /* 0x042fe20000010000 */
[----:B------:R-:W-:Y:S02]  /*8610*/  F2FP.BF16.F32.PACK_AB R174, R174, R192 ;  /* 0x000000c0aeae723e */ /* 0x000fe400000010ff */
[C---:B0-----:R-:W-:Y:S01]  /*8620*/  FADD.FTZ R0, R11.reuse, R0 ;  /* 0x000000000b007221 */ /* 0x041fe20000010000 */
[----:B------:R-:W-:Y:S01]  /*8630*/  F2FP.BF16.F32.PACK_AB R175, R11, R175 ;  /* 0x000000af0baf723e */ /* 0x000fe200000010ff */
[----:B------:R-:W-:Y:S06]  /*8640*/  @!P0 BRA `(.L_x_2546) ;  /* 0x0000000000048947 */ /* 0x000fec0003800000 */
[----:B------:R-:W-:Y:S01]  /*8650*/  BPT.TRAP 0x1 ;  /* 0x000000040000795c */ /* 0x000fe20000300000 */
.L_x_2546:
[----:B------:R0:W1:Y:S01]  /*8660*/  SYNCS.PHASECHK.TRANS64.TRYWAIT P1, [UR26+0x22850], R7 ;  /* 0x02285007ff0075a7 */ /* 0x000062000802015a */
[----:B------:R-:W-:Y:S05]  /*8670*/  @!P0 BRA `(.L_x_2547) ;  /* 0x0000000000048947 */ /* 0x000fea0003800000 */
[----:B------:R-:W-:Y:S01]  /*8680*/  BPT.TRAP 0x1 ;  /* 0x000000040000795c */ /* 0x000fe20000300000 */
.L_x_2547:
[----:B-1----:R-:W-:Y:S05]  /*8690*/  @P1 BRA `(.L_x_2548) ;  /* 0x0000000000081947 */ /* 0x002fea0003800000 */
[----:B------:R-:W1:Y:S02]  /*86a0*/  SYNCS.PHASECHK.TRANS64.TRYWAIT P1, [UR26+0x22850], R7 ;  /* 0x02285007ff0075a7 */ /* 0x000e64000802015a */
[----:B-1----:R-:W-:Y:S05]  /*86b0*/  @!P1 BRA `(.L_x_2549) ;  /* 0x0000011800009947 */ /* 0x002fea0003800000 */
.L_x_2548:
        /* <DEDUP_REMOVED lines=42> */
.L_x_2550:
[----:B------:R-:W-:Y:S01]  /*8960*/  UIADD3 UR26, UR26, 0x22860, URZ ;  /* 0x000228601a1a7890 */ /* 0x000fe2000fffe03f */
[C---:B------:R-:W-:Y:S01]  /*8970*/  ISETP.GT.AND P1, PT, R6.reuse, UR28, PT ;  /* 0x0000001c06007c0c */ /* 0x040fe2000bf24270 */
[----:B------:R-:W-:Y:S02]  /*8980*/  VIADD R6, R6, 0xffffffff ;  /* 0xffffffff06067836 */ /* 0x000fe40000000000 */
[----:B------:R-:W-:Y:S01]  /*8990*/  UPRMT UR26, UR27, 0x654, UR26 ;  /* 0x000006541b1a7896 */ /* 0x000fe2000800001a */
[----:B------:R-:W-:Y:S02]  /*89a0*/  IMAD.MOV.U32 R8, RZ, RZ, R5 ;  /* 0x000000ffff087224 */ /* 0x000fe400078e0005 */
[----:B------:R-:W-:-:S06]  /*89b0*/  IMAD.MOV.U32 R9, RZ, RZ, R4 ;  /* 0x000000ffff097224 */ /* 0x000fcc00078e0004 */
[----:B------:R-:W-:Y:S01]  /*89c0*/  SYNCS.ARRIVE.TRANS64.RED.A1T0 RZ, [UR26], RZ ;  /* 0x000000ffffff79a7 */ /* 0x000fe2000810041a */
[----:B------:R-:W-:Y:S05]  /*89d0*/  @P1 BRA `(.L_x_2551) ;  /* 0xffffffc800841947 */ /* 0x000fea000383ffff */
[----:B------:R-:W-:-:S07]  /*89e0*/  IMAD.MOV.U32 R7, RZ, RZ, R6 ;  /* 0x000000ffff077224 */ /* 0x000fce00078e0006 */
.L_x_2532:
[----:B------:R-:W0:Y:S01]  /*89f0*/  LDC R6, c[0x0][0x448] ;  /* 0x00011200ff067b82 */ /* 0x000e220000000800 */
[----:B------:R-:W-:Y:S01]  /*8a00*/  UIADD3 UR6, UR42, 0x7f, URZ ;  /* 0x0000007f2a067890 */ /* 0x000fe2000fffe03f */
[----:B------:R-:W-:Y:S01]  /*8a10*/  IADD3 R11, R19, 0x1, -R18 ;  /* 0x00000001130b7810 */ /* 0x000fe20007ffe812 */
[----:B------:R-:W-:Y:S01]  /*8a20*/  UISETP.NE.AND UP0, UPT, UR47, URZ, UPT ;  /* 0x0000003f2f00728c */ /* 0x000fe2000bf05270 */
[----:B0-----:R-:W-:-:S13]  /*8a30*/  ISETP.NE.AND P1, PT, R6, 0x1, PT ;  /* 0x000000010600780c */ /* 0x001fda0003f25270 */
[----:B------:R-:W0:Y:S08]  /*8a40*/  @P1 LDC R6, c[0x0][0x44c] ;  /* 0x00011300ff061b82 */ /* 0x000e300000000800 */
[----:B------:R-:W1:Y:S01]  /*8a50*/  @P1 LDC R9, c[0x0][0x450] ;  /* 0x00011400ff091b82 */ /* 0x000e620000000800 */
[----:B0-----:R-:W-:-:S04]  /*8a60*/  @P1 IMAD.HI.U32 R8, R6, UR6, RZ ;  /* 0x0000000606081c27 */ /* 0x001fc8000f8e00ff */
[----:B------:R-:W-:Y:S01]  /*8a70*/  IMAD.U32 R6, RZ, RZ, UR6 ;  /* 0x00000006ff067e24 */ /* 0x000fe2000f8e00ff */
[----:B-1----:R-:W-:Y:S02]  /*8a80*/  @P1 SHF.R.U32.HI R6, RZ, R9, R8 ;  /* 0x00000009ff061219 */ /* 0x002fe40000011608 */
[----:B------:R-:W-:-:S03]  /*8a90*/  PLOP3.LUT P1, PT, PT, PT, UP0, 0x40, 0x0 ;  /* 0x000000000000781c */ /* 0x000fc60003f2e808 */
[----:B------:R-:W-:-:S04]  /*8aa0*/  IMAD.IADD R6, R11, 0x1, R6 ;  /* 0x000000010b067824 */ /* 0x000fc800078e0206 */
[----:B------:R-:W-:-:S05]  /*8ab0*/  VIADD R8, R6, -UR24 ;  /* 0x8000001806087c36 */ /* 0x000fca0008000000 */
[----:B------:R-:W-:Y:S01]  /*8ac0*/  R2UR UR14, R8 ;  /* 0x00000000080e72ca */ /* 0x000fe200000e0000 */
[----:B------:R-:W-:-:S14]  /*8ad0*/  @P1 BRA `(.L_x_2552) ;  /* 0x0000000000501947 */ /* 0x000fdc0003800000 */
[----:B------:R-:W-:-:S13]  /*8ae0*/  R2UR UR11, R6 ;  /* 0x00000000060b72ca */ /* 0x000fda00000e0000 */
        /* <DEDUP_REMOVED lines=11> */
.L_x_2553:
[----:B------:R-:W-:Y:S02]  /*8ba0*/  ULDC UR15, c[0x0][0x9e4] ;  /* 0x00027900000f7ab9 */ /* 0x000fe40000000800 */
[----:B------:R-:W-:-:S11]  /*8bb0*/  UISETP.NE.AND UP0, UPT, UR15, 0x1, UPT ;  /* 0x000000010f00788c */ /* 0x000fd6000bf05270 */
[----:B------:R-:W-:Y:S02]  /*8bc0*/  @UP0 ULDC.64 UR18, c[0x0][0x9e8] ;  /* 0x00027a0000120ab9 */ /* 0x000fe40000000a00 */
[----:B------:R-:W-:-:S04]  /*8bd0*/  UIMAD.WIDE.U32 UR6, UR11, UR18, URZ ;  /* 0x000000120b0672a5 */ /* 0x000fc8000f8e003f */
[----:B------:R-:W-:-:S12]  /*8be0*/  @UP0 USHF.R.U32.HI UR11, URZ, UR19, UR7 ;  /* 0x000000133f0b0299 */ /* 0x000fd80008011607 */
.L_x_2554:
[----:B------:R-:W-:-:S04]  /*8bf0*/  UIMAD UR11, UR11, UR15, URZ ;  /* 0x0000000f0b0b72a4 */ /* 0x000fc8000f8e023f */
[----:B------:R-:W-:-:S04]  /*8c00*/  UISETP.LT.AND UP0, UPT, UR14, UR11, UPT ;  /* 0x0000000b0e00728c */ /* 0x000fc8000bf01270 */
[----:B------:R-:W-:-:S12]  /*8c10*/  USEL UR14, UR14, UR11, !UP0 ;  /* 0x0000000b0e0e7287 */ /* 0x000fd8000c000000 */
.L_x_2552:
        /* <DEDUP_REMOVED lines=12> */
.L_x_2566:
[----:B------:R-:W-:Y:S01]  /*8ce0*/  UIADD3 UR38, UR38, 0x1, URZ ;  /* 0x0000000126267890 */ /* 0x000fe2000fffe03f */
[C---:B------:R-:W-:Y:S01]  /*8cf0*/  ISETP.GT.AND P1, PT, R7.reuse, UR22, PT ;  /* 0x0000001607007c0c */ /* 0x040fe2000bf24270 */
[----:B------:R-:W-:Y:S02]  /*8d00*/  VIADD R7, R7, 0xffffffff ;  /* 0xffffffff07077836 */ /* 0x000fe40000000000 */
[----:B------:R-:W-:-:S04]  /*8d10*/  UISETP.NE.AND UP0, UPT, UR38, 0x2, UPT ;  /* 0x000000022600788c */ /* 0x000fc8000bf05270 */
[----:B------:R-:W-:Y:S02]  /*8d20*/  USEL UR6, URZ, 0x1, UP0 ;  /* 0x000000013f067887 */ /* 0x000fe40008000000 */
[----:B------:R-:W-:Y:S02]  /*8d30*/  USEL UR38, UR38, URZ, UP0 ;  /* 0x0000003f26267287 */ /* 0x000fe40008000000 */
[----:B------:R-:W-:Y:S01]  /*8d40*/  ULOP3.LUT UR37, UR37, UR6, URZ, 0x3c, !UPT ;  /* 0x0000000625257292 */ /* 0x000fe2000f8e3c3f */
[----:B------:R-:W-:Y:S11]  /*8d50*/  @!P0 BRA `(.L_x_2556) ;  /* 0x0000000000048947 */ /* 0x000ff60003800000 */
[----:B------:R-:W-:Y:S01]  /*8d60*/  BPT.TRAP 0x1 ;  /* 0x000000040000795c */ /* 0x000fe20000300000 */
.L_x_2556:
        /* <DEDUP_REMOVED lines=9> */
.L_x_2557:
[----:B-1----:R-:W-:Y:S05]  /*8e00*/  @P2 BRA `(.L_x_2558) ;  /* 0x0000000000082947 */ /* 0x002fea0003800000 */
[----:B------:R-:W1:Y:S02]  /*8e10*/  SYNCS.PHASECHK.TRANS64.TRYWAIT P2, [UR24+0x22830], R6 ;  /* 0x02283006ff0075a7 */ /* 0x000e640008040158 */
[----:B-1----:R-:W-:Y:S05]  /*8e20*/  @!P2 BRA `(.L_x_2559) ;  /* 0x00000110003ca947 */ /* 0x002fea0003800000 */
.L_x_2558:
[----:B------:R-:W-:Y:S01]  /*8e30*/  UIMAD UR18, UR38, 0x300, UR20 ;  /* 0x00000300261278a4 */ /* 0x000fe2000f8e0214 */
[----:B------:R-:W-:Y:S01]  /*8e40*/  WARPGROUP.ARRIVE ;  /* 0x00000000000079c5 */ /* 0x000fe20000000000 */
[----:B------:R-:W-:Y:S01]  /*8e50*/  UMOV UR19, 0x40000040 ;  /* 0x4000004000137882 */ /* 0x000fe20000000000 */
[----:B------:R-:W-:Y:S01]  /*8e60*/  UMOV UR7, 0x40000040 ;  /* 0x4000004000077882 */ /* 0x000fe20000000000 */
[----:B------:R-:W-:-:S03]  /*8e70*/  UIADD3 UR6, UR18, 0x2, URZ ;  /* 0x0000000212067890 */ /* 0x000fc6000fffe03f */
[----:B-12---:R-:W1:Y:S01]  /*8e80*/  S2R R3, SR_TID.X ;  /* 0x0000000000037919 */ /* 0x006e620000002100 */
        /* <DEDUP_REMOVED lines=20> */
.L_x_2560:
        /* <DEDUP_REMOVED lines=163> */
[----:B------:R-:W-:Y:S01]  /*9a00*/  FMUL.FTZ R49, R49, R9 ;  /* 0x0000000931317220 */ /* 0x000fe20000410000 */
[----:B------:R-:W4:Y:S01]  /*9a10*/  MUFU.TANH R2, R2 ;  /* 0x0000000200027308 */ /* 0x000f220000002400 */
[----:B--2---:R-:W-:Y:S01]  /*9a20*/  FADD.FTZ R11, R5, R154 ;  /* 0x0000009a050b7221 */ /* 0x004fe20000010000 */
[C---:B------:R-:W-:Y:S01]  /*9a30*/  F2FP.BF16.F32.PACK_AB R154, R185.reuse, R5 ;  /* 0x00000005b99a723e */ /* 0x040fe200000010ff */
[-C--:B------:R-:W-:Y:S01]  /*9a40*/  FMUL.FTZ R52, R52, R9.reuse ;  /* 0x0000000934347220 */ /* 0x080fe20000410000 */
[----:B------:R-:W-:Y:S01]  /*9a50*/  FMNMX.FTZ R5, R176, R8, !PT ;  /* 0x00000008b0057209 */ /* 0x000fe20007810000 */
[----:B------:R-:W-:Y:S01]  /*9a60*/  FADD.FTZ R11, R185, R11 ;  /* 0x0000000bb90b7221 */ /* 0x000fe20000010000 */
[----:B------:R-:W-:Y:S01]  /*9a70*/  FMUL.FTZ R185, R191, UR26 ;  /* 0x0000001abfb97c20 */ /* 0x000fe20008410000 */
[----:B------:R-:W-:Y:S01]  /*9a80*/  FMUL.FTZ R53, R53, R9 ;  /* 0x0000000935357220 */ /* 0x000fe20000410000 */
[----:B------:R-:W-:Y:S01]  /*9a90*/  FMNMX.FTZ R5, R155, R5, !PT ;  /* 0x000000059b057209 */ /* 0x000fe20007810000 */
[----:B------:R-:W2:Y:S01]  /*9aa0*/  MUFU.TANH R12, R12 ;  /* 0x0000000c000c7308 */ /* 0x000ea20000002400 */
[-C--:B------:R-:W-:Y:S01]  /*9ab0*/  FMUL.FTZ R56, R56, R9.reuse ;  /* 0x0000000938387220 */ /* 0x080fe20000410000 */
[----:B------:R-:W-:Y:S01]  /*9ac0*/  FMUL.FTZ R57, R57, R9 ;  /* 0x0000000939397220 */ /* 0x000fe20000410000 */
[----:B------:R-:W-:Y:S01]  /*9ad0*/  FMNMX.FTZ R5, R158, R5, !PT ;  /* 0x000000059e057209 */ /* 0x000fe20007810000 */
[-C--:B------:R-:W-:Y:S01]  /*9ae0*/  FMUL.FTZ R60, R60, R9.reuse ;  /* 0x000000093c3c7220 */ /* 0x080fe20000410000 */
[-C--:B------:R-:W-:Y:S01]  /*9af0*/  FMUL.FTZ R61, R61, R9.reuse ;  /* 0x000000093d3d7220 */ /* 0x080fe20000410000 */
[----:B------:R-:W-:Y:S01]  /*9b00*/  FMUL.FTZ R64, R64, R9 ;  /* 0x0000000940407220 */ /* 0x000fe20000410000 */
[----:B------:R-:W-:Y:S01]  /*9b10*/  FMNMX.FTZ R5, R159, R5, !PT ;  /* 0x000000059f057209 */ /* 0x000fe20007810000 */
[----:B------:R-:W5:Y:S01]  /*9b20*/  MUFU.TANH R174, R174 ;  /* 0x000000ae00ae7308 */ /* 0x000f620000002400 */
[-C--:B------:R-:W-:Y:S01]  /*9b30*/  FMUL.FTZ R65, R65, R9.reuse ;  /* 0x0000000941417220 */ /* 0x080fe20000410000 */
[----:B------:R-:W-:Y:S01]  /*9b40*/  FMUL.FTZ R68, R68, R9 ;  /* 0x0000000944447220 */ /* 0x000fe20000410000 */
[----:B------:R-:W-:Y:S01]  /*9b50*/  FMNMX.FTZ R5, R162, R5, !PT ;  /* 0x00000005a2057209 */ /* 0x000fe20007810000 */
[-C--:B------:R-:W-:Y:S01]  /*9b60*/  FMUL.FTZ R69, R69, R9.reuse ;  /* 0x0000000945457220 */ /* 0x080fe20000410000 */
[-C--:B------:R-:W-:Y:S01]  /*9b70*/  FMUL.FTZ R72, R72, R9.reuse ;  /* 0x0000000948487220 */ /* 0x080fe20000410000 */
[----:B------:R-:W-:Y:S01]  /*9b80*/  FMUL.FTZ R73, R73, R9 ;  /* 0x0000000949497220 */ /* 0x000fe20000410000 */
[----:B------:R-:W-:Y:S01]  /*9b90*/  FMNMX.FTZ R5, R163, R5, !PT ;  /* 0x00000005a3057209 */ /* 0x000fe20007810000 */
[----:B------:R-:W0:Y:S01]  /*9ba0*/  MUFU.TANH R175, R175 ;  /* 0x000000af00af7308 */ /* 0x000e220000002400 */
[-C--:B------:R-:W-:Y:S01]  /*9bb0*/  FMUL.FTZ R76, R76, R9.reuse ;  /* 0x000000094c4c7220 */ /* 0x080fe20000410000 */
[----:B------:R-:W-:Y:S01]  /*9bc0*/  FMUL.FTZ R77, R77, R9 ;  /* 0x000000094d4d7220 */ /* 0x000fe20000410000 */
[----:B------:R-:W-:Y:S01]  /*9bd0*/  FMNMX.FTZ R5, R166, R5, !PT ;  /* 0x00000005a6057209 */ /* 0x000fe20007810000 */
[-C--:B------:R-:W-:Y:S01]  /*9be0*/  FMUL.FTZ R80, R80, R9.reuse ;  /* 0x0000000950507220 */ /* 0x080fe20000410000 */
[-C--:B------:R-:W-:Y:S01]  /*9bf0*/  FMUL.FTZ R81, R81, R9.reuse ;  /* 0x0000000951517220 */ /* 0x080fe20000410000 */
[----:B------:R-:W-:Y:S01]  /*9c00*/  FMUL.FTZ R84, R84, R9 ;  /* 0x0000000954547220 */ /* 0x000fe20000410000 */
[----:B------:R-:W-:Y:S01]  /*9c10*/  FMNMX.FTZ R5, R167, R5, !PT ;  /* 0x00000005a7057209 */ /* 0x000fe20007810000 */
[----:B------:R-:W1:Y:S01]  /*9c20*/  MUFU.TANH R178, R178 ;  /* 0x000000b200b27308 */ /* 0x000e620000002400 */
        /* <DEDUP_REMOVED lines=10> */
[----:B---3--:R-:W-:Y:S01]  /*9cd0*/  FMNMX.FTZ R5, R171, R5, !PT ;  /* 0x00000005ab057209 */ /* 0x008fe20007810000 */
[-C--:B------:R-:W-:Y:S01]  /*9ce0*/  FMUL.FTZ R100, R100, R9.reuse ;  /* 0x0000000964647220 */ /* 0x080fe20000410000 */
[-C--:B------:R-:W-:Y:S01]  /*9cf0*/  FMUL.FTZ R101, R101, R9.reuse ;  /* 0x0000000965657220 */ /* 0x080fe20000410000 */
[----:B------:R-:W-:Y:S01]  /*9d00*/  FMUL.FTZ R104, R104, R9 ;  /* 0x0000000968687220 */ /* 0x000fe20000410000 */
[----:B----4-:R-:W-:Y:S01]  /*9d10*/  FMNMX.FTZ R5, R2, R5, !PT ;  /* 0x0000000502057209 */ /* 0x010fe20007810000 */
[----:B------:R-:W3:Y:S01]  /*9d20*/  MUFU.TANH R182, R182 ;  /* 0x000000b600b67308 */ /* 0x000ee20000002400 */
[-C--:B------:R-:W-:Y:S01]  /*9d30*/  FMUL.FTZ R105, R105, R9.reuse ;  /* 0x0000000969697220 */ /* 0x080fe20000410000 */
[----:B------:R-:W-:Y:S01]  /*9d40*/  FMUL.FTZ R108, R108, R9 ;  /* 0x000000096c6c7220 */ /* 0x000fe20000410000 */
[----:B--2---:R-:W-:Y:S01]  /*9d50*/  FMNMX.FTZ R5, R12, R5, !PT ;  /* 0x000000050c057209 */ /* 0x004fe20007810000 */
[-C--:B------:R-:W-:Y:S01]  /*9d60*/  FMUL.FTZ R109, R109, R9.reuse ;  /* 0x000000096d6d7220 */ /* 0x080fe20000410000 */
[-C--:B------:R-:W-:Y:S01]  /*9d70*/  FMUL.FTZ R112, R112, R9.reuse ;  /* 0x0000000970707220 */ /* 0x080fe20000410000 */
[----:B------:R-:W-:Y:S01]  /*9d80*/  FMUL.FTZ R113, R113, R9 ;  /* 0x0000000971717220 */ /* 0x000fe20000410000 */
[----:B-----5:R-:W-:Y:S01]  /*9d90*/  FMNMX.FTZ R5, R174, R5, !PT ;  /* 0x00000005ae057209 */ /* 0x020fe20007810000 */
[----:B------:R-:W2:Y:S01]  /*9da0*/  MUFU.TANH R183, R183 ;  /* 0x000000b700b77308 */ /* 0x000ea20000002400 */
[-C--:B------:R-:W-:Y:S01]  /*9db0*/  FMUL.FTZ R116, R116, R9.reuse ;  /* 0x0000000974747220 */ /* 0x080fe20000410000 */
[----:B------:R-:W-:Y:S01]  /*9dc0*/  FMUL.FTZ R117, R117, R9 ;  /* 0x0000000975757220 */ /* 0x000fe20000410000 */
[----:B0-----:R-:W-:Y:S01]  /*9dd0*/  FMNMX.FTZ R5, R175, R5, !PT ;  /* 0x00000005af057209 */ /* 0x001fe20007810000 */
[-C--:B------:R-:W-:Y:S01]  /*9de0*/  FMUL.FTZ R120, R120, R9.reuse ;  /* 0x0000000978787220 */ /* 0x080fe20000410000 */
[-C--:B------:R-:W-:Y:S01]  /*9df0*/  FMUL.FTZ R121, R121, R9.reuse ;  /* 0x0000000979797220 */ /* 0x080fe20000410000 */
[----:B------:R-:W-:Y:S01]  /*9e00*/  FMUL.FTZ R124, R124, R9 ;  /* 0x000000097c7c7220 */ /* 0x000fe20000410000 */
[----:B-1----:R-:W-:Y:S01]  /*9e10*/  FMNMX.FTZ R5, R178, R5, !PT ;  /* 0x00000005b2057209 */ /* 0x002fe20007810000 */
[----:B------:R-:W0:Y:S01]  /*9e20*/  MUFU.TANH R185, R185 ;  /* 0x000000b900b97308 */ /* 0x000e220000002400 */
[-C--:B------:R-:W-:Y:S01]  /*9e30*/  FMUL.FTZ R125, R125, R9.reuse ;  /* 0x000000097d7d7220 */ /* 0x080fe20000410000 */
[----:B------:R-:W-:Y:S01]  /*9e40*/  FMUL.FTZ R128, R128, R9 ;  /* 0x0000000980807220 */ /* 0x000fe20000410000 */
[----:B------:R-:W-:Y:S01]  /*9e50*/  FMNMX.FTZ R5, R179, R5, !PT ;  /* 0x00000005b3057209 */ /* 0x000fe20007810000 */
[-C--:B------:R-:W-:Y:S01]  /*9e60*/  FMUL.FTZ R129, R129, R9.reuse ;  /* 0x0000000981817220 */ /* 0x080fe20000410000 */
[-C--:B------:R-:W-:Y:S01]  /*9e70*/  FMUL.FTZ R132, R132, R9.reuse ;  /* 0x0000000984847220 */ /* 0x080fe20000410000 */
[----:B------:R-:W-:Y:S01]  /*9e80*/  FMUL.FTZ R133, R133, R9 ;  /* 0x0000000985857220 */ /* 0x000fe20000410000 */
[----:B---3--:R-:W-:Y:S01]  /*9e90*/  FMNMX.FTZ R5, R182, R5, !PT ;  /* 0x00000005b6057209 */ /* 0x008fe20007810000 */
[----:B------:R-:W1:Y:S01]  /*9ea0*/  MUFU.TANH R186, R186 ;  /* 0x000000ba00ba7308 */ /* 0x000e620000002400 */
[-C--:B------:R-:W-:Y:S01]  /*9eb0*/  FMUL.FTZ R136, R136, R9.reuse ;  /* 0x0000000988887220 */ /* 0x080fe20000410000 */
[----:B------:R-:W-:Y:S01]  /*9ec0*/  FMUL.FTZ R137, R137, R9 ;  /* 0x0000000989897220 */ /* 0x000fe20000410000 */
[----:B--2---:R-:W-:Y:S01]  /*9ed0*/  FMNMX.FTZ R5, R183, R5, !PT ;  /* 0x00000005b7057209 */ /* 0x004fe20007810000 */
[-C--:B------:R-:W-:Y:S01]  /*9ee0*/  FMUL.FTZ R140, R140, R9.reuse ;  /* 0x000000098c8c7220 */ /* 0x080fe20000410000 */
[-C--:B------:R-:W-:Y:S01]  /*9ef0*/  FMUL.FTZ R141, R141, R9.reuse ;  /* 0x000000098d8d7220 */ /* 0x080fe20000410000 */
[-C--:B------:R-:W-:Y:S01]  /*9f00*/  FMUL.FTZ R144, R144, R9.reuse ;  /* 0x0000000990907220 */ /* 0x080fe20000410000 */
[----:B------:R-:W-:Y:S01]  /*9f10*/  FMUL.FTZ R145, R145, R9 ;  /* 0x0000000991917220 */ /* 0x000fe20000410000 */
        /* <DEDUP_REMOVED lines=35> */
[--C-:B---3--:R-:W-:Y:S01]  /*a150*/  FFMA.FTZ R160, R10, UR10, -R153.reuse ;  /* 0x0000000a0aa07c23 */ /* 0x108fe20008010899 */
[--C-:B------:R-:W-:Y:S01]  /*a160*/  FFMA.FTZ R171, R171, UR10, -R153.reuse ;  /* 0x0000000aabab7c23 */ /* 0x100fe20008010899 */
[--C-:B------:R-:W-:Y:S01]  /*a170*/  FFMA.FTZ R2, R2, UR10, -R153.reuse ;  /* 0x0000000a02027c23 */ /* 0x100fe20008010899 */
[--C-:B------:R-:W-:Y:S01]  /*a180*/  FFMA.FTZ R12, R12, UR10, -R153.reuse ;  /* 0x0000000a0c0c7c23 */ /* 0x100fe20008010899 */
[--C-:B----4-:R-:W-:Y:S01]  /*a190*/  FFMA.FTZ R161, R174, UR10, -R153.reuse ;  /* 0x0000000aaea17c23 */ /* 0x110fe20008010899 */
[--C-:B0-----:R-:W-:Y:S01]  /*a1a0*/  FFMA.FTZ R164, R175, UR10, -R153.reuse ;  /* 0x0000000aafa47c23 */ /* 0x101fe20008010899 */
        /* <DEDUP_REMOVED lines=92> */
[C---:B--2---:R-:W-:Y:S01]  /*a770*/  FADD.FTZ R11, R166.reuse, R11 ;  /* 0x0000000ba60b7221 */ /* 0x044fe20000010000 */
[----:B------:R-:W-:Y:S01]  /*a780*/  F2FP.BF16.F32.PACK_AB R159, R166, R159 ;  /* 0x0000009fa69f723e */ /* 0x000fe200000010ff */
[-C--:B------:R-:W-:Y:S01]  /*a790*/  FMUL.FTZ R138, R138, R10.reuse ;  /* 0x0000000a8a8a7220 */ /* 0x080fe20000410000 */
[----:B------:R-:W-:Y:S01]  /*a7a0*/  F2FP.BF16.F32.PACK_AB R166, R191, R13 ;  /* 0x0000000dbfa6723e */ /* 0x000fe200000010ff */
[-C--:B------:R-:W-:Y:S01]  /*a7b0*/  FMUL.FTZ R139, R139, R10.reuse ;  /* 0x0000000a8b8b7220 */ /* 0x080fe20000410000 */
[-C--:B------:R-:W-:Y:S01]  /*a7c0*/  FMUL.FTZ R142, R142, R10.reuse ;  /* 0x0000000a8e8e7220 */ /* 0x080fe20000410000 */
[----:B------:R-:W-:Y:S01]  /*a7d0*/  FMUL.FTZ R143, R143, R10 ;  /* 0x0000000a8f8f7220 */ /* 0x000fe20000410000 */
[----:B------:R-:W-:Y:S01]  /*a7e0*/  MUFU.EX2 R170, R169 ;  /* 0x000000a900aa7308 */ /* 0x000fe20000000800 */
[----:B0-----:R-:W-:Y:S01]  /*a7f0*/  FADD.FTZ R0, R21, R0 ;  /* 0x0000000015007221 */ /* 0x001fe20000010000 */
[----:B-1----:R-:W-:Y:S01]  /*a800*/  F2FP.BF16.F32.PACK_AB R157, R165, R158 ;  /* 0x0000009ea59d723e */ /* 0x002fe200000010ff */
        /* <DEDUP_REMOVED lines=8> */
[----:B------:R-:W-:-:S03]  /*a890*/  FMUL.FTZ R151, R151, R10 ;  /* 0x0000000a97977220 */ /* 0x000fc60000410000 */
[----:B------:R-:W-:Y:S02]  /*a8a0*/  FADD.FTZ R0, R184, R0 ;  /* 0x00000000b8007221 */ /* 0x000fe40000010000 */
[----:B------:R-:W2:Y:S01]  /*a8b0*/  MUFU.EX2 R163, R171 ;  /* 0x000000ab00a37308 */ /* 0x000ea20000000800 */
[----:B0-----:R-:W-:Y:S01]  /*a8c0*/  F2FP.BF16.F32.PACK_AB R160, R193, R21 ;  /* 0x00000015c1a0723e */ /* 0x001fe200000010ff */
[----:B------:R-:W-:-:S04]  /*a8d0*/  FADD.FTZ R0, R14, R0 ;  /* 0x000000000e007221 */ /* 0x000fc80000010000 */
[----:B------:R-:W-:Y:S02]  /*a8e0*/  FADD.FTZ R0, R192, R0 ;  /* 0x00000000c0007221 */ /* 0x000fe40000010000 */
[----:B------:R-:W0:Y:S01]  /*a8f0*/  MUFU.EX2 R2, R2 ;  /* 0x0000000200027308 */ /* 0x000e220000000800 */
[----:B-1----:R-:W-:Y:S01]  /*a900*/  FADD.FTZ R11, R169, R11 ;  /* 0x0000000ba90b7221 */ /* 0x002fe20000010000 */
[----:B------:R-:W-:-:S04]  /*a910*/  FADD.FTZ R0, R13, R0 ;  /* 0x000000000d007221 */ /* 0x000fc80000010000 */
[----:B------:R-:W-:Y:S02]  /*a920*/  FADD.FTZ R0, R191, R0 ;  /* 0x00000000bf007221 */ /* 0x000fe40000010000 */
[----:B------:R-:W1:Y:S01]  /*a930*/  MUFU.EX2 R12, R12 ;  /* 0x0000000c000c7308 */ /* 0x000e620000000800 */
[----:B--2---:R-:W-:Y:S01]  /*a940*/  FADD.FTZ R11, R163, R11 ;  /* 0x0000000ba30b7221 */ /* 0x004fe20000010000 */
[----:B------:R-:W-:-:S06]  /*a950*/  FADD.FTZ R0, R8, R0 ;  /* 0x0000000008007221 */ /* 0x000fcc0000010000 */
[----:B------:R2:W3:Y:S01]  /*a960*/  MUFU.EX2 R171, R161 ;  /* 0x000000a100ab7308 */ /* 0x0004e20000000800 */
[C---:B0-----:R-:W-:Y:S01]  /*a970*/  FADD.FTZ R11, R2.reuse, R11 ;  /* 0x0000000b020b7221 */ /* 0x041fe20000010000 */
[----:B------:R-:W-:-:S06]  /*a980*/  F2FP.BF16.F32.PACK_AB R163, R2, R163 ;  /* 0x000000a302a3723e */ /* 0x000fcc00000010ff */
[----:B------:R0:W4:Y:S01]  /*a990*/  MUFU.EX2 R167, R164 ;  /* 0x000000a400a77308 */ /* 0x0001220000000800 */
[----:B-1----:R-:W-:Y:S01]  /*a9a0*/  FADD.FTZ R11, R12, R11 ;  /* 0x0000000b0c0b7221 */ /* 0x002fe20000010000 */
[----:B--2---:R-:W-:Y:S02]  /*a9b0*/  F2FP.BF16.F32.PACK_AB R161, R169, R162 ;  /* 0x000000a2a9a1723e */ /* 0x004fe400000010ff */
[----:B------:R-:W-:-:S04]  /*a9c0*/  F2FP.BF16.F32.PACK_AB R162, R184, R15 ;  /* 0x0000000fb8a2723e */ /* 0x000fc800000010ff */
[----:B------:R-:W1:Y:S01]  /*a9d0*/  MUFU.EX2 R178, R178 ;  /* 0x000000b200b27308 */ /* 0x000e620000000800 */
[C---:B---3--:R-:W-:Y:S01]  /*a9e0*/  FADD.FTZ R11, R171.reuse, R11 ;  /* 0x0000000bab0b7221 */ /* 0x048fe20000010000 */
[----:B------:R-:W-:Y:S02]  /*a9f0*/  F2FP.BF16.F32.PACK_AB R165, R171, R12 ;  /* 0x0000000caba5723e */ /* 0x000fe400000010ff */
        /* <DEDUP_REMOVED lines=43> */
.L_x_2561:
[----:B------:R0:W1:Y:S01]  /*acb0*/  SYNCS.PHASECHK.TRANS64.TRYWAIT P2, [UR24+0x22850], R6 ;  /* 0x02285006ff0075a7 */ /* 0x0000620008040158 */
[----:B------:R-:W-:Y:S05]  /*acc0*/  @!P0 BRA `(.L_x_2562) ;  /* 0x0000000000048947 */ /* 0x000fea0003800000 */
[----:B------:R-:W-:Y:S01]  /*acd0*/  BPT.TRAP 0x1 ;  /* 0x000000040000795c */ /* 0x000fe20000300000 */
.L_x_2562:
[----:B-1----:R-:W-:Y:S05]  /*ace0*/  @P2 BRA `(.L_x_2563) ;  /* 0x0000000000082947 */ /* 0x002fea0003800000 */
[----:B------:R-:W1:Y:S02]  /*acf0*/  SYNCS.PHASECHK.TRANS64.TRYWAIT P2, [UR24+0x22850], R6 ;  /* 0x02285006ff0075a7 */ /* 0x000e640008040158 */
[----:B-1----:R-:W-:Y:S05]  /*ad00*/  @!P2 BRA `(.L_x_2564) ;  /* 0x000000f0009ca947 */ /* 0x002fea0003800000 */
.L_x_2563:
[----:B------:R-:W2:Y:S01]  /*ad10*/  S2R R8, SR_TID.X ;  /* 0x0000000000087919 */ /* 0x000ea20000002100 */
[----:B------:R-:W-:Y:S01]  /*ad20*/  UIMAD UR11, UR38, 0xc00, UR21 ;  /* 0x00000c00260b78a4 */ /* 0x000fe2000f8e0215 */
[----:B------:R-:W-:-:S06]  /*ad30*/  UMOV UR7, 0x40000040 ;  /* 0x4000004000077882 */ /* 0x000fcc0000000000 */
[----:B------:R-:W-:Y:S01]  /*ad40*/  UMOV UR6, UR11 ;  /* 0x0000000b00067c82 */ /* 0x000fe20008000000 */
[----:B--2---:R-:W-:-:S05]  /*ad50*/  SHF.R.U32.HI R8, RZ, 0x7, R8 ;  /* 0x00000007ff087819 */ /* 0x004fca0000011608 */
[----:B01----:R-:W-:-:S05]  /*ad60*/  VIADD R6, R8, 0x8 ;  /* 0x0000000808067836 */ /* 0x003fca0000000000 */
        /* <DEDUP_REMOVED lines=36> */
.L_x_2565:
[----:B------:R-:W-:Y:S01]  /*afb0*/  UIADD3 UR24, UR24, 0x22860, URZ ;  /* 0x0002286018187890 */ /* 0x000fe2000fffe03f */
[----:B------:R-:W-:Y:S02]  /*afc0*/  IMAD.MOV.U32 R8, RZ, RZ, R5 ;  /* 0x000000ffff087224 */ /* 0x000fe400078e0005 */
[----:B------:R-:W-:Y:S01]  /*afd0*/  IMAD.MOV.U32 R9, RZ, RZ, R4 ;  /* 0x000000ffff097224 */ /* 0x000fe200078e0004 */
[----:B------:R-:W-:-:S09]  /*afe0*/  UPRMT UR24, UR23, 0x654, UR24 ;  /* 0x0000065417187896 */ /* 0x000fd20008000018 */
[----:B------:R-:W-:Y:S01]  /*aff0*/  SYNCS.ARRIVE.TRANS64.RED.A1T0 RZ, [UR24], RZ ;  /* 0x000000ffffff79a7 */ /* 0x000fe20008100418 */
[----:B------:R-:W-:Y:S05]  /*b000*/  @P1 BRA `(.L_x_2566) ;  /* 0xffffffdc00341947 */ /* 0x000fea000383ffff */
.L_x_2555:
        /* <DEDUP_REMOVED lines=8> */
[----:B------:R-:W-:-:S05]  /*b090*/  ULDC UR22, c[0x0][0x9e0] ;  /* 0x0002780000167ab9 */ /* 0x000fca0000000800 */
.L_x_2586:
[----:B------:R-:W-:-:S04]  /*b0a0*/  UIADD3 UR38, UR38, 0x1, URZ ;  /* 0x0000000126267890 */ /* 0x000fc8000fffe03f */
[----:B------:R-:W-:-:S04]  /*b0b0*/  UISETP.NE.AND UP0, UPT, UR38, 0x2, UPT ;  /* 0x000000022600788c */ /* 0x000fc8000bf05270 */
[----:B------:R-:W-:Y:S02]  /*b0c0*/  USEL UR6, URZ, 0x1, UP0 ;  /* 0x000000013f067887 */ /* 0x000fe40008000000 */
[----:B------:R-:W-:Y:S02]  /*b0d0*/  USEL UR38, UR38, URZ, UP0 ;  /* 0x0000003f26267287 */ /* 0x000fe40008000000 */
[----:B------:R-:W-:Y:S01]  /*b0e0*/  ULOP3.LUT UR37, UR37, UR6, URZ, 0x3c, !UPT ;  /* 0x0000000625257292 */ /* 0x000fe2000f8e3c3f */
[----:B-1----:R-:W-:Y:S11]  /*b0f0*/  @!P0 BRA `(.L_x_2568) ;  /* 0x0000000000048947 */ /* 0x002ff60003800000 */
[----:B------:R-:W-:Y:S01]  /*b100*/  BPT.TRAP 0x1 ;  /* 0x000000040000795c */ /* 0x000fe20000300000 */
.L_x_2568:
        /* <DEDUP_REMOVED lines=9> */
.L_x_2569:
[----:B-1----:R-:W-:Y:S05]  /*b1a0*/  @P1 BRA `(.L_x_2570) ;  /* 0x0000000000081947 */ /* 0x002fea0003800000 */
[----:B------:R-:W1:Y:S02]  /*b1b0*/  SYNCS.PHASECHK.TRANS64.TRYWAIT P1, [UR26+0x22830], R6 ;  /* 0x02283006ff0075a7 */ /* 0x000e64000802015a */
[----:B-1----:R-:W-:Y:S05]  /*b1c0*/  @!P1 BRA `(.L_x_2571) ;  /* 0x000000ec00849947 */ /* 0x002fea0003800000 */
.L_x_2570:
        /* <DEDUP_REMOVED lines=26> */
.L_x_2572:
[----:B------:R-:W2:Y:S01]  /*b370*/  LDC R4, c[0x0][0x448] ;  /* 0x00011200ff047b82 */ /* 0x000ea20000000800 */
        /* <DEDUP_REMOVED lines=23> */
[----:B--2---:R-:W-:Y:S01]  /*b4f0*/  ISETP.NE.AND P1, PT, R4, 0x1, PT ;  /* 0x000000010400780c */ /* 0x004fe20003f25270 */
        /* <DEDUP_REMOVED lines=12> */
[----:B------:R-:W2:Y:S01]  /*b5c0*/  @P1 LDC R10, c[0x0][0x44c] ;  /* 0x00011300ff0a1b82 */ /* 0x000ea20000000800 */
        /* <DEDUP_REMOVED lines=18> */
[----:B--2---:R-:W-:-:S05]  /*b6f0*/  @P1 IMAD.HI.U32 R10, R4, R10, RZ ;  /* 0x0000000a040a1227 */ /* 0x004fca00078e00ff */
[----:B------:R-:W2:Y:S01]  /*b700*/  MUFU.TANH R13, R13 ;  /* 0x0000000d000d7308 */ /* 0x000ea20000002400 */
        /* <DEDUP_REMOVED lines=59> */
[----:B--234-:R-:W-:Y:S05]  /*bac0*/  @P1 BRA `(.L_x_2573) ;  /* 0x0000000000581947 */ /* 0x01cfea0003800000 */
[----:B------:R-:W-:Y:S01]  /*bad0*/  IADD3 R198, -R18, R19, R198 ;  /* 0x0000001312c67210 */ /* 0x000fe20007ffe1c6 */
[----:B------:R-:W-:Y:S03]  /*bae0*/  BSSY B0, `(.L_x_2574) ;  /* 0x0000010000007945 */ /* 0x000fe60003800000 */
[----:B------:R-:W-:-:S13]  /*baf0*/  ISETP.GT.AND P1, PT, R198, -0x1, PT ;  /* 0xffffffffc600780c */ /* 0x000fda0003f24270 */
[----:B------:R-:W-:Y:S05]  /*bb00*/  @P1 BRA `(.L_x_2575) ;  /* 0x0000000000201947 */ /* 0x000fea0003800000 */
[----:B------:R-:W-:Y:S01]  /*bb10*/  IMAD.U32 R199, RZ, RZ, UR25 ;  /* 0x00000019ffc77e24 */ /* 0x000fe2000f8e00ff */
[----:B------:R-:W-:-:S04]  /*bb20*/  LOP3.LUT R198, RZ, R198, RZ, 0x33, !PT ;  /* 0x000000c6ffc67212 */ /* 0x000fc800078e33ff */
[----:B------:R-:W-:-:S13]  /*bb30*/  ISETP.NE.AND P1, PT, R199, 0x1, PT ;  /* 0x00000001c700780c */ /* 0x000fda0003f25270 */
[----:B------:R-:W2:Y:S02]  /*bb40*/  @P1 LDC.64 R154, c[0x0][0x9e8] ;  /* 0x00027a00ff9a1b82 */ /* 0x000ea40000000a00 */
[----:B--2---:R-:W-:-:S05]  /*bb50*/  @P1 IMAD.HI.U32 R154, R198, R154, RZ ;  /* 0x0000009ac69a1227 */ /* 0x004fca00078e00ff */
[----:B------:R-:W-:-:S04]  /*bb60*/  @P1 SHF.R.U32.HI R198, RZ, R155, R154 ;  /* 0x0000009bffc61219 */ /* 0x000fc8000001169a */
[----:B------:R-:W-:Y:S01]  /*bb70*/  LOP3.LUT R198, RZ, R198, RZ, 0x33, !PT ;  /* 0x000000c6ffc67212 */ /* 0x000fe200078e33ff */
[----:B------:R-:W-:Y:S06]  /*bb80*/  BRA `(.L_x_2576) ;  /* 0x0000000000147947 */ /* 0x000fec0003800000 */
.L_x_2575:
[----:B------:R-:W-:-:S05]  /*bb90*/  IMAD.U32 R199, RZ, RZ, UR25 ;  /* 0x00000019ffc77e24 */ /* 0x000fca000f8e00ff */
[----:B------:R-:W-:-:S13]  /*bba0*/  ISETP.NE.AND P1, PT, R199, 0x1, PT ;  /* 0x00000001c700780c */ /* 0x000fda0003f25270 */
[----:B------:R-:W2:Y:S02]  /*bbb0*/  @P1 LDC.64 R154, c[0x0][0x9e8] ;  /* 0x00027a00ff9a1b82 */ /* 0x000ea40000000a00 */
[----:B--2---:R-:W-:-:S05]  /*bbc0*/  @P1 IMAD.HI.U32 R154, R198, R154, RZ ;  /* 0x0000009ac69a1227 */ /* 0x004fca00078e00ff */
[----:B------:R-:W-:-:S07]  /*bbd0*/  @P1 SHF.R.U32.HI R198, RZ, R155, R154 ;  /* 0x0000009bffc61219 */ /* 0x000fce000001169a */
.L_x_2576:
[----:B------:R-:W-:Y:S05]  /*bbe0*/  BSYNC B0 ;  /* 0x0000000000007941 */ /* 0x000fea0003800000 */
.L_x_2574:
[----:B------:R-:W-:-:S04]  /*bbf0*/  IMAD.IADD R154, R191, 0x1, -R17 ;  /* 0x00000001bf9a7824 */ /* 0x000fc800078e0a11 */
[----:B------:R-:W-:-:S05]  /*bc00*/  IMAD R154, R198, R199, R154 ;  /* 0x000000c7c69a7224 */ /* 0x000fca00078e029a */
[----:B------:R-:W-:Y:S02]  /*bc10*/  VIMNMX R194, R194, R154, !PT ;  /* 0x0000009ac2c27248 */ /* 0x000fe40007fe0100 */
[----:B------:R-:W-:-:S07]  /*bc20*/  VIADDMNMX R195, R154, R199, R195, PT ;  /* 0x000000c79ac37246 */ /* 0x000fce00038001c3 */
.L_x_2573:
[C---:B------:R-:W-:Y:S01]  /*bc30*/  ISETP.GE.AND P1, PT, R191.reuse, 0x1, PT ;  /* 0x00000001bf00780c */ /* 0x040fe20003f26270 */
[----:B------:R-:W2:Y:S01]  /*bc40*/  SHFL.IDX PT, R4, R4, 0x1, 0x1c1f ;  /* 0x003c1f0004047f89 */ /* 0x000ea200000e0000 */
        /* <DEDUP_REMOVED lines=12> */
[--C-:B--2---:R-:W-:Y:S01]  /*bd10*/  IMAD.IADD R197, R197, 0x1, R4.reuse ;  /* 0x00000001c5c57824 */ /* 0x104fe200078e0204 */
        /* <DEDUP_REMOVED lines=137> */
.L_x_2579:
[----:B------:R-:W-:-:S05]  /*c5b0*/  IMAD.U32 R194, RZ, RZ, UR25 ;  /* 0x00000019ffc27e24 */ /* 0x000fca000f8e00ff */
[----:B------:R-:W-:-:S13]  /*c5c0*/  ISETP.NE.AND P6, PT, R194, 0x1, PT ;  /* 0x00000001c200780c */ /* 0x000fda0003fc5270 */
[----:B------:R-:W0:Y:S02]  /*c5d0*/  @P6 LDC.64 R4, c[0x0][0x9e8] ;  /* 0x00027a00ff046b82 */ /* 0x000e240000000a00 */
[----:B0-----:R-:W-:-:S05]  /*c5e0*/  @P6 IMAD.HI.U32 R4, R155, R4, RZ ;  /* 0x000000049b046227 */ /* 0x001fca00078e00ff */
[----:B------:R-:W-:-:S07]  /*c5f0*/  @P6 SHF.R.U32.HI R155, RZ, R5, R4 ;  /* 0x00000005ff9b6219 */ /* 0x000fce0000011604 */
.L_x_2580:
[----:B------:R-:W-:Y:S05]  /*c600*/  BSYNC B0 ;  /* 0x0000000000007941 */ /* 0x000fea0003800000 */
.L_x_2578:
[----:B------:R-:W-:-:S04]  /*c610*/  IMAD.IADD R191, R191, 0x1, -R17 ;  /* 0x00000001bfbf7824 */ /* 0x000fc800078e0a11 */
[----:B------:R-:W-:-:S05]  /*c620*/  IMAD R191, R155, R194, R191 ;  /* 0x000000c29bbf7224 */ /* 0x000fca00078e02bf */
[----:B------:R-:W-:Y:S02]  /*c630*/  VIMNMX R196, R196, R191, !PT ;  /* 0x000000bfc4c47248 */ /* 0x000fe40007fe0100 */
[----:B------:R-:W-:-:S07]  /*c640*/  VIADDMNMX R197, R191, R194, R197, PT ;  /* 0x000000c2bfc57246 */ /* 0x000fce00038001c5 */
.L_x_2577:
        /* <DEDUP_REMOVED lines=148> */
[----:B------:R-:W2:Y:S01]  /*cf90*/  MUFU.EX2 R154, R154 ;  /* 0x0000009a009a7308 */ /* 0x000ea20000000800 */
        /* <DEDUP_REMOVED lines=16> */
[----:B--2---:R-:W-:Y:S01]  /*d0a0*/  FFMA.FTZ R2, R9, R2, R154 ;  /* 0x0000000209027223 */ /* 0x004fe2000001009a */
[----:B------:R-:W-:Y:S01]  /*d0b0*/  FMUL.FTZ R36, R36, R9 ;  /* 0x0000000924247220 */ /* 0x000fe20000410000 */
[----:B------:R-:W-:Y:S01]  /*d0c0*/  FMNMX.FTZ R5, R155, R5, !PT ;  /* 0x000000059b057209 */ /* 0x000fe20007810000 */
[-C--:B------:R-:W-:Y:S01]  /*d0d0*/  FMUL.FTZ R37, R37, R9.reuse ;  /* 0x0000000925257220 */ /* 0x080fe20000410000 */
[-C--:B------:R-:W-:Y:S01]  /*d0e0*/  FMUL.FTZ R40, R40, R9.reuse ;  /* 0x0000000928287220 */ /* 0x080fe20000410000 */
[----:B------:R-:W-:Y:S01]  /*d0f0*/  FMUL.FTZ R41, R41, R9 ;  /* 0x0000000929297220 */ /* 0x000fe20000410000 */
[----:B------:R-:W-:Y:S01]  /*d100*/  FMNMX.FTZ R5, R159, R5, !PT ;  /* 0x000000059f057209 */ /* 0x000fe20007810000 */
[----:B------:R-:W2:Y:S01]  /*d110*/  MUFU.EX2 R14, R14 ;  /* 0x0000000e000e7308 */ /* 0x000ea20000000800 */
        /* <DEDUP_REMOVED lines=8> */
[----:B------:R-:W0:Y:S01]  /*d1a0*/  MUFU.EX2 R21, R21 ;  /* 0x0000001500157308 */ /* 0x000e220000000800 */
[----:B---3--:R-:W-:Y:S01]  /*d1b0*/  FADD.FTZ R2, R13, R2 ;  /* 0x000000020d027221 */ /* 0x008fe20000010000 */
[----:B------:R-:W-:Y:S01]  /*d1c0*/  FMUL.FTZ R52, R52, R9 ;  /* 0x0000000934347220 */ /* 0x000fe20000410000 */
[----:B------:R-:W-:Y:S01]  /*d1d0*/  FMNMX.FTZ R5, R164, R5, !PT ;  /* 0x00000005a4057209 */ /* 0x000fe20007810000 */
[-C--:B------:R-:W-:Y:S01]  /*d1e0*/  FMUL.FTZ R53, R53, R9.reuse ;  /* 0x0000000935357220 */ /* 0x080fe20000410000 */
[-C--:B------:R-:W-:Y:S01]  /*d1f0*/  FMUL.FTZ R56, R56, R9.reuse ;  /* 0x0000000938387220 */ /* 0x080fe20000410000 */
[----:B------:R-:W-:Y:S01]  /*d200*/  FMUL.FTZ R57, R57, R9 ;  /* 0x0000000939397220 */ /* 0x000fe20000410000 */
[----:B------:R-:W-:Y:S01]  /*d210*/  FMNMX.FTZ R5, R165, R5, !PT ;  /* 0x00000005a5057209 */ /* 0x000fe20007810000 */
[----:B------:R-:W3:Y:S01]  /*d220*/  MUFU.EX2 R152, R152 ;  /* 0x0000009800987308 */ /* 0x000ee20000000800 */
[----:B--2---:R-:W-:Y:S01]  /*d230*/  FADD.FTZ R2, R14, R2 ;  /* 0x000000020e027221 */ /* 0x004fe20000010000 */
[----:B------:R-:W-:Y:S01]  /*d240*/  FMUL.FTZ R60, R60, R9 ;  /* 0x000000093c3c7220 */ /* 0x000fe20000410000 */
[----:B------:R-:W-:Y:S01]  /*d250*/  FMNMX.FTZ R5, R166, R5, !PT ;  /* 0x00000005a6057209 */ /* 0x000fe20007810000 */
[-C--:B------:R-:W-:Y:S01]  /*d260*/  FMUL.FTZ R61, R61, R9.reuse ;  /* 0x000000093d3d7220 */ /* 0x080fe20000410000 */
[-C--:B------:R-:W-:Y:S01]  /*d270*/  FMUL.FTZ R64, R64, R9.reuse ;  /* 0x0000000940407220 */ /* 0x080fe20000410000 */
[----:B------:R-:W-:Y:S01]  /*d280*/  FMUL.FTZ R65, R65, R9 ;  /* 0x0000000941417220 */ /* 0x000fe20000410000 */
[----:B------:R-:W-:Y:S01]  /*d290*/  FMNMX.FTZ R5, R169, R5, !PT ;  /* 0x00000005a9057209 */ /* 0x000fe20007810000 */
[----:B------:R-:W2:Y:S01]  /*d2a0*/  MUFU.EX2 R157, R157 ;  /* 0x0000009d009d7308 */ /* 0x000ea20000000800 */
[----:B0-----:R-:W-:Y:S01]  /*d2b0*/  FADD.FTZ R2, R21, R2 ;  /* 0x0000000215027221 */ /* 0x001fe20000010000 */
[----:B------:R-:W-:Y:S01]  /*d2c0*/  FMUL.FTZ R68, R68, R9 ;  /* 0x0000000944447220 */ /* 0x000fe20000410000 */
[----:B------:R-:W-:Y:S01]  /*d2d0*/  FMNMX.FTZ R5, R170, R5, !PT ;  /* 0x00000005aa057209 */ /* 0x000fe20007810000 */
[-C--:B------:R-:W-:Y:S01]  /*d2e0*/  FMUL.FTZ R69, R69, R9.reuse ;  /* 0x0000000945457220 */ /* 0x080fe20000410000 */
[-C--:B------:R-:W-:Y:S01]  /*d2f0*/  FMUL.FTZ R72, R72, R9.reuse ;  /* 0x0000000948487220 */ /* 0x080fe20000410000 */
[----:B------:R-:W-:Y:S01]  /*d300*/  FMUL.FTZ R73, R73, R9 ;  /* 0x0000000949497220 */ /* 0x000fe20000410000 */
[----:B------:R-:W-:Y:S01]  /*d310*/  FMNMX.FTZ R5, R173, R5, !PT ;  /* 0x00000005ad057209 */ /* 0x000fe20007810000 */
[----:B------:R-:W-:Y:S01]  /*d320*/  MUFU.EX2 R154, R162 ;  /* 0x000000a2009a7308 */ /* 0x000fe20000000800 */
[----:B---3--:R-:W-:Y:S01]  /*d330*/  FADD.FTZ R2, R152, R2 ;  /* 0x0000000298027221 */ /* 0x008fe20000010000 */
[----:B------:R-:W-:Y:S01]  /*d340*/  FMUL.FTZ R76, R76, R9 ;  /* 0x000000094c4c7220 */ /* 0x000fe20000410000 */
[----:B------:R-:W-:Y:S01]  /*d350*/  FMNMX.FTZ R5, R174, R5, !PT ;  /* 0x00000005ae057209 */ /* 0x000fe20007810000 */
[-C--:B------:R-:W-:Y:S01]  /*d360*/  FMUL.FTZ R77, R77, R9.reuse ;  /* 0x000000094d4d7220 */ /* 0x080fe20000410000 */
[-C--:B------:R-:W-:Y:S01]  /*d370*/  FMUL.FTZ R80, R80, R9.reuse ;  /* 0x0000000950507220 */ /* 0x080fe20000410000 */
[----:B------:R-:W-:Y:S01]  /*d380*/  FMUL.FTZ R81, R81, R9 ;  /* 0x0000000951517220 */ /* 0x000fe20000410000 */
[----:B------:R-:W-:Y:S01]  /*d390*/  FMNMX.FTZ R5, R177, R5, !PT ;  /* 0x00000005b1057209 */ /* 0x000fe20007810000 */
[----:B------:R-:W-:Y:S01]  /*d3a0*/  MUFU.EX2 R161, R161 ;  /* 0x000000a100a17308 */ /* 0x000fe20000000800 */
[----:B--2---:R-:W-:Y:S01]  /*d3b0*/  FADD.FTZ R2, R157, R2 ;  /* 0x000000029d027221 */ /* 0x004fe20000010000 */
[----:B------:R-:W-:Y:S01]  /*d3c0*/  FMUL.FTZ R84, R84, R9 ;  /* 0x0000000954547220 */ /* 0x000fe20000410000 */
[----:B------:R-:W-:Y:S01]  /*d3d0*/  FMNMX.FTZ R5, R178, R5, !PT ;  /* 0x00000005b2057209 */ /* 0x000fe20007810000 */
[-C--:B------:R-:W-:Y:S01]  /*d3e0*/  FMUL.FTZ R85, R85, R9.reuse ;  /* 0x0000000955557220 */ /* 0x080fe20000410000 */
[-C--:B------:R-:W-:Y:S01]  /*d3f0*/  FMUL.FTZ R88, R88, R9.reuse ;  /* 0x0000000958587220 */ /* 0x080fe20000410000 */
[----:B------:R-:W-:Y:S01]  /*d400*/  FMUL.FTZ R89, R89, R9 ;  /* 0x0000000959597220 */ /* 0x000fe20000410000 */
[----:B------:R-:W-:Y:S01]  /*d410*/  FMNMX.FTZ R5, R181, R5, !PT ;  /* 0x00000005b5057209 */ /* 0x000fe20007810000 */
[----:B------:R-:W-:Y:S01]  /*d420*/  MUFU.EX2 R167, R167 ;  /* 0x000000a700a77308 */ /* 0x000fe20000000800 */
[-C--:B------:R-:W-:Y:S01]  /*d430*/  FMUL.FTZ R92, R92, R9.reuse ;  /* 0x000000095c5c7220 */ /* 0x080fe20000410000 */
        /* <DEDUP_REMOVED lines=20> */
[-C--:B------:R-:W-:Y:S01]  /*d580*/  FMUL.FTZ R120, R120, R9.reuse ;  /* 0x0000000978787220 */ /* 0x080fe20000410000 */
[-C--:B------:R-:W-:Y:S01]  /*d590*/  FMUL.FTZ R121, R121, R9.reuse ;  /* 0x0000000979797220 */ /* 0x080fe20000410000 */
[----:B------:R-:W0:Y:S01]  /*d5a0*/  SHFL.BFLY PT, R11, R5, 0x2, 0x1f ;  /* 0x0c401f00050b7f89 */ /* 0x000e2200000e0000 */
        /* <DEDUP_REMOVED lines=15> */
[----:B------:R-:W-:Y:S01]  /*d6a0*/  FMUL.FTZ R149, R149, R9 ;  /* 0x0000000995957220 */ /* 0x000fe20000410000 */
[----:B------:R-:W-:Y:S01]  /*d6b0*/  MUFU.EX2 R176, R176 ;  /* 0x000000b000b07308 */ /* 0x000fe20000000800 */
[----:B0-----:R-:W-:-:S07]  /*d6c0*/  FMNMX.FTZ R5, R5, R11, !PT ;  /* 0x0000000b05057209 */ /* 0x001fce0007810000 */
[----:B------:R-:W-:Y:S01]  /*d6d0*/  MUFU.EX2 R179, R179 ;  /* 0x000000b300b37308 */ /* 0x000fe20000000800 */
[----:B------:R-:W0:Y:S07]  /*d6e0*/  SHFL.BFLY PT, R191, R5, 0x1, 0x1f ;  /* 0x0c201f0005bf7f89 */ /* 0x000e2e00000e0000 */
[----:B------:R-:W2:Y:S08]  /*d6f0*/  MUFU.EX2 R11, R158 ;  /* 0x0000009e000b7308 */ /* 0x000eb00000000800 */
[----:B------:R-:W-:Y:S08]  /*d700*/  MUFU.EX2 R182, R182 ;  /* 0x000000b600b67308 */ /* 0x000ff00000000800 */
[----:B------:R-:W-:Y:S01]  /*d710*/  MUFU.EX2 R184, R184 ;  /* 0x000000b800b87308 */ /* 0x000fe20000000800 */
[----:B--2---:R-:W-:Y:S01]  /*d720*/  FADD.FTZ R2, R11, R2 ;  /* 0x000000020b027221 */ /* 0x004fe20000010000 */
[----:B0-----:R-:W-:-:S03]  /*d730*/  FMNMX.FTZ R5, R5, R191, !PT ;  /* 0x000000bf05057209 */ /* 0x001fc60007810000 */
[----:B------:R-:W-:Y:S01]  /*d740*/  FADD.FTZ R2, R161, R2 ;  /* 0x00000002a1027221 */ /* 0x000fe20000010000 */
[C---:B------:R-:W-:Y:S01]  /*d750*/  FSETP.NEU.FTZ.AND P1, PT, R5.reuse, -INF , PT ;  /* 0xff8000000500780b */ /* 0x040fe20003f3d000 */
[----:B------:R-:W-:Y:S02]  /*d760*/  FMUL.FTZ R158, R5, UR10 ;  /* 0x0000000a059e7c20 */ /* 0x000fe40008410000 */
[----:B------:R-:W-:Y:S01]  /*d770*/  FADD.FTZ R2, R154, R2 ;  /* 0x000000029a027221 */ /* 0x000fe20000010000 */
[----:B------:R-:W0:Y:S02]  /*d780*/  MUFU.EX2 R186, R186 ;  /* 0x000000ba00ba7308 */ /* 0x000e240000000800 */
[----:B------:R-:W-:Y:S01]  /*d790*/  FSEL R158, R158, RZ, P1 ;  /* 0x000000ff9e9e7208 */ /* 0x000fe20000800000 */
[----:B------:R-:W-:-:S04]  /*d7a0*/  FADD.FTZ R2, R167, R2 ;  /* 0x00000002a7027221 */ /* 0x000fc80000010000 */
[--C-:B------:R-:W-:Y:S01]  /*d7b0*/  FFMA.FTZ R194, R15, UR10, -R158.reuse ;  /* 0x0000000a0fc27c23 */ /* 0x100fe2000801089e */
[--C-:B------:R-:W-:Y:S01]  /*d7c0*/  FFMA.FTZ R15, R160, UR10, -R158.reuse ;  /* 0x0000000aa00f7c23 */ /* 0x100fe2000801089e */
[----:B------:R-:W-:Y:S01]  /*d7d0*/  F2FP.BF16.F32.PACK_AB R160, R152, R21 ;  /* 0x0000001598a0723e */ /* 0x000fe200000010ff */
[--C-:B------:R-:W-:Y:S01]  /*d7e0*/  FFMA.FTZ R162, R10, UR10, -R158.reuse ;  /* 0x0000000a0aa27c23 */ /* 0x100fe2000801089e */
[----:B------:R-:W-:Y:S01]  /*d7f0*/  FSEL R21, R5, RZ, P1 ;  /* 0x000000ff05157208 */ /* 0x000fe20000800000 */
[--C-:B------:R-:W-:Y:S01]  /*d800*/  FFMA.FTZ R191, R153, UR10, -R158.reuse ;  /* 0x0000000a99bf7c23 */ /* 0x100fe2000801089e */
[--C-:B------:R-:W-:Y:S01]  /*d810*/  FFMA.FTZ R12, R12, UR10, -R158.reuse ;  /* 0x0000000a0c0c7c23 */ /* 0x100fe2000801089e */
[--C-:B------:R-:W-:Y:S01]  /*d820*/  FFMA.FTZ R20, R20, UR10, -R158.reuse ;  /* 0x0000000a14147c23 */ /* 0x100fe2000801089e */
[----:B------:R-:W-:Y:S01]  /*d830*/  FFMA.FTZ R155, R155, UR10, -R158 ;  /* 0x0000000a9b9b7c23 */ /* 0x000fe2000801089e */
[----:B------:R-:W-:Y:S01]  /*d840*/  FADD.FTZ R21, -R21, R8 ;  /* 0x0000000815157221 */ /* 0x000fe20000010100 */
[--C-:B------:R-:W-:Y:S01]  /*d850*/  FFMA.FTZ R159, R159, UR10, -R158.reuse ;  /* 0x0000000a9f9f7c23 */ /* 0x100fe2000801089e */
[--C-:B------:R-:W-:Y:S01]  /*d860*/  FFMA.FTZ R163, R163, UR10, -R158.reuse ;  /* 0x0000000aa3a37c23 */ /* 0x100fe2000801089e */
[--C-:B------:R-:W-:Y:S01]  /*d870*/  FFMA.FTZ R10, R164, UR10, -R158.reuse ;  /* 0x0000000aa40a7c23 */ /* 0x100fe2000801089e */
        /* <DEDUP_REMOVED lines=15> */
[----:B------:R-:W-:Y:S01]  /*d970*/  F2FP.BF16.F32.PACK_AB R158, R14, R13 ;  /* 0x0000000d0e9e723e */ /* 0x000fe200000010ff */
[----:B------:R-:W2:Y:S01]  /*d980*/  MUFU.EX2 R8, R8 ;  /* 0x0000000800087308 */ /* 0x000ea20000000800 */
[----:B------:R-:W-:Y:S01]  /*d990*/  F2FP.BF16.F32.PACK_AB R164, R154, R161 ;  /* 0x000000a19aa4723e */ /* 0x000fe200000010ff */
[C---:B------:R-:W-:Y:S01]  /*d9a0*/  FADD.FTZ R2, R168.reuse, R2 ;  /* 0x00000002a8027221 */ /* 0x040fe20000010000 */
[----:B------:R-:W-:-:S02]  /*d9b0*/  F2FP.BF16.F32.PACK_AB R166, R168, R167 ;  /* 0x000000a7a8a6723e */ /* 0x000fc400000010ff */
[----:B------:R-:W-:Y:S01]  /*d9c0*/  F2FP.BF16.F32.PACK_AB R168, R172, R171 ;  /* 0x000000abaca8723e */ /* 0x000fe200000010ff */
[----:B------:R-:W-:Y:S01]  /*d9d0*/  FADD.FTZ R2, R171, R2 ;  /* 0x00000002ab027221 */ /* 0x000fe20000010000 */
[----:B------:R-:W-:Y:S01]  /*d9e0*/  F2FP.BF16.F32.PACK_AB R170, R176, R175 ;  /* 0x000000afb0aa723e */ /* 0x000fe200000010ff */
[----:B------:R3:W4:Y:S01]  /*d9f0*/  MUFU.EX2 R13, R162 ;  /* 0x000000a2000d7308 */ /* 0x0007220000000800 */
[----:B0-----:R-:W-:Y:S01]  /*da00*/  F2FP.BF16.F32.PACK_AB R174, R186, R184 ;  /* 0x000000b8baae723e */ /* 0x001fe200000010ff */
[----:B------:R-:W-:Y:S01]  /*da10*/  FADD.FTZ R2, R172, R2 ;  /* 0x00000002ac027221 */ /* 0x000fe20000010000 */
[----:B------:R-:W-:-:S03]  /*da20*/  F2FP.BF16.F32.PACK_AB R172, R182, R179 ;  /* 0x000000b3b6ac723e */ /* 0x000fc600000010ff */
[----:B------:R-:W-:Y:S02]  /*da30*/  FADD.FTZ R2, R175, R2 ;  /* 0x00000002af027221 */ /* 0x000fe40000010000 */
[----:B------:R-:W0:Y:S01]  /*da40*/  MUFU.EX2 R12, R12 ;  /* 0x0000000c000c7308 */ /* 0x000e220000000800 */
[----:B---3--:R-:W-:Y:S01]  /*da50*/  F2FP.BF16.F32.PACK_AB R162, R11, R157 ;  /* 0x0000009d0ba2723e */ /* 0x008fe200000010ff */
[----:B------:R-:W-:Y:S01]  /*da60*/  FADD.FTZ R2, R176, R2 ;  /* 0x00000002b0027221 */ /* 0x000fe20000010000 */
[-C--:B--2---:R-:W-:Y:S01]  /*da70*/  FMUL.FTZ R26, R26, R8.reuse ;  /* 0x000000081a1a7220 */ /* 0x084fe20000410000 */
[-C--:B------:R-:W-:Y:S01]  /*da80*/  FMUL.FTZ R27, R27, R8.reuse ;  /* 0x000000081b1b7220 */ /* 0x080fe20000410000 */
[-C--:B------:R-:W-:Y:S01]  /*da90*/  FMUL.FTZ R30, R30, R8.reuse ;  /* 0x000000081e1e7220 */ /* 0x080fe20000410000 */
[----:B------:R-:W-:Y:S01]  /*daa0*/  FADD.FTZ R2, R179, R2 ;  /* 0x00000002b3027221 */ /* 0x000fe20000010000 */
[----:B------:R-:W-:Y:S01]  /*dab0*/  FMUL.FTZ R31, R31, R8 ;  /* 0x000000081f1f7220 */ /* 0x000fe20000410000 */
[----:B------:R-:W2:Y:S01]  /*dac0*/  MUFU.EX2 R194, R194 ;  /* 0x000000c200c27308 */ /* 0x000ea20000000800 */
[----:B----4-:R-:W-:Y:S01]  /*dad0*/  FFMA.FTZ R0, R8, R0, R13 ;  /* 0x0000000008007223 */ /* 0x010fe2000001000d */
[----:B------:R-:W-:Y:S01]  /*dae0*/  FADD.FTZ R2, R182, R2 ;  /* 0x00000002b6027221 */ /* 0x000fe20000010000 */
[-C--:B------:R-:W-:Y:S01]  /*daf0*/  FMUL.FTZ R34, R34, R8.reuse ;  /* 0x0000000822227220 */ /* 0x080fe20000410000 */
[-C--:B------:R-:W-:Y:S01]  /*db00*/  FMUL.FTZ R35, R35, R8.reuse ;  /* 0x0000000823237220 */ /* 0x080fe20000410000 */
[-C--:B------:R-:W-:Y:S01]  /*db10*/  FMUL.FTZ R38, R38, R8.reuse ;  /* 0x0000000826267220 */ /* 0x080fe20000410000 */
[----:B------:R-:W-:Y:S01]  /*db20*/  FADD.FTZ R2, R184, R2 ;  /* 0x00000002b8027221 */ /* 0x000fe20000010000 */
[-C--:B------:R-:W-:Y:S01]  /*db30*/  FMUL.FTZ R39, R39, R8.reuse ;  /* 0x0000000827277220 */ /* 0x080fe20000410000 */
[----:B------:R-:W3:Y:S01]  /*db40*/  MUFU.EX2 R20, R20 ;  /* 0x0000001400147308 */ /* 0x000ee20000000800 */
[----:B0-----:R-:W-:Y:S01]  /*db50*/  FADD.FTZ R0, R12, R0 ;  /* 0x000000000c007221 */ /* 0x001fe20000010000 */
[----:B------:R-:W-:Y:S01]  /*db60*/  FADD.FTZ R2, R186, R2 ;  /* 0x00000002ba027221 */ /* 0x000fe20000010000 */
[----:B------:R-:W-:Y:S01]  /*db70*/  F2FP.BF16.F32.PACK_AB R157, R12, R13 ;  /* 0x0000000d0c9d723e */ /* 0x000fe200000010ff */
        /* <DEDUP_REMOVED lines=13> */
[----:B---3--:R-:W-:Y:S01]  /*dc50*/  FADD.FTZ R0, R20, R0 ;  /* 0x0000000014007221 */ /* 0x008fe20000010000 */
[-C--:B------:R-:W-:Y:S01]  /*dc60*/  FMUL.FTZ R62, R62, R8.reuse ;  /* 0x000000083e3e7220 */ /* 0x080fe20000410000 */
[-C--:B------:R-:W-:Y:S01]  /*dc70*/  FMUL.FTZ R63, R63, R8.reuse ;  /* 0x000000083f3f7220 */ /* 0x080fe20000410000 */
[-C--:B------:R-:W-:Y:S01]  /*dc80*/  FMUL.FTZ R66, R66, R8.reuse ;  /* 0x0000000842427220 */ /* 0x080fe20000410000 */
[-C--:B------:R-:W-:Y:S01]  /*dc90*/  FMUL.FTZ R67, R67, R8.reuse ;  /* 0x0000000843437220 */ /* 0x080fe20000410000 */
[-C--:B------:R-:W-:Y:S01]  /*dca0*/  FMUL.FTZ R70, R70, R8.reuse ;  /* 0x0000000846467220 */ /* 0x080fe20000410000 */
[-C--:B------:R-:W-:Y:S01]  /*dcb0*/  FMUL.FTZ R71, R71, R8.reuse ;  /* 0x0000000847477220 */ /* 0x080fe20000410000 */
[----:B------:R3:W4:Y:S01]  /*dcc0*/  MUFU.EX2 R11, R159 ;  /* 0x0000009f000b7308 */ /* 0x0007220000000800 */
        /* <DEDUP_REMOVED lines=9> */
[----:B---3--:R-:W-:Y:S01]  /*dd60*/  F2FP.BF16.F32.PACK_AB R159, R20, R194 ;  /* 0x000000c2149f723e */ /* 0x008fe200000010ff */
[-C--:B------:R-:W-:Y:S01]  /*dd70*/  FMUL.FTZ R86, R86, R8.reuse ;  /* 0x0000000856567220 */ /* 0x080fe20000410000 */
[----:B------:R-:W-:Y:S01]  /*dd80*/  F2FP.BF16.F32.PACK_AB R161, R155, R161 ;  /* 0x000000a19ba1723e */ /* 0x000fe200000010ff */
[-C--:B------:R-:W-:Y:S01]  /*dd90*/  FMUL.FTZ R87, R87, R8.reuse ;  /* 0x0000000857577220 */ /* 0x080fe20000410000 */
[-C--:B------:R-:W-:Y:S01]  /*dda0*/  FMUL.FTZ R90, R90, R8.reuse ;  /* 0x000000085a5a7220 */ /* 0x080fe20000410000 */
[-C--:B------:R-:W-:Y:S01]  /*ddb0*/  FMUL.FTZ R91, R91, R8.reuse ;  /* 0x000000085b5b7220 */ /* 0x080fe20000410000 */
[----:B------:R2:W3:Y:S01]  /*ddc0*/  MUFU.EX2 R14, R163 ;  /* 0x000000a3000e7308 */ /* 0x0004e20000000800 */
[----:B----4-:R-:W-:Y:S01]  /*ddd0*/  FADD.FTZ R0, R11, R0 ;  /* 0x000000000b007221 */ /* 0x010fe20000010000 */
[-C--:B------:R-:W-:Y:S01]  /*dde0*/  FMUL.FTZ R94, R94, R8.reuse ;  /* 0x000000085e5e7220 */ /* 0x080fe20000410000 */
[-C--:B------:R-:W-:Y:S01]  /*ddf0*/  FMUL.FTZ R95, R95, R8.reuse ;  /* 0x000000085f5f7220 */ /* 0x080fe20000410000 */
[-C--:B------:R-:W-:Y:S01]  /*de00*/  FMUL.FTZ R98, R98, R8.reuse ;  /* 0x0000000862627220 */ /* 0x080fe20000410000 */
[-C--:B------:R-:W-:Y:S01]  /*de10*/  FMUL.FTZ R99, R99, R8.reuse ;  /* 0x0000000863637220 */ /* 0x080fe20000410000 */
[-C--:B------:R-:W-:Y:S01]  /*de20*/  FMUL.FTZ R102, R102, R8.reuse ;  /* 0x0000000866667220 */ /* 0x080fe20000410000 */
[-C--:B------:R-:W-:Y:S01]  /*de30*/  FMUL.FTZ R103, R103, R8.reuse ;  /* 0x0000000867677220 */ /* 0x080fe20000410000 */
[----:B------:R-:W4:Y:S01]  /*de40*/  MUFU.EX2 R10, R10 ;  /* 0x0000000a000a7308 */ /* 0x000f220000000800 */
[C---:B0-----:R-:W-:Y:S01]  /*de50*/  FADD.FTZ R0, R15.reuse, R0 ;  /* 0x000000000f007221 */ /* 0x041fe20000010000 */
[----:B--2---:R-:W-:Y:S01]  /*de60*/  F2FP.BF16.F32.PACK_AB R163, R15, R11 ;  /* 0x0000000b0fa3723e */ /* 0x004fe200000010ff */
[-C--:B------:R-:W-:Y:S01]  /*de70*/  FMUL.FTZ R106, R106, R8.reuse ;  /* 0x000000086a6a7220 */ /* 0x080fe20000410000 */
[-C--:B------:R-:W-:Y:S01]  /*de80*/  FMUL.FTZ R107, R107, R8.reuse ;  /* 0x000000086b6b7220 */ /* 0x080fe20000410000 */
[-C--:B------:R-:W-:Y:S01]  /*de90*/  FMUL.FTZ R110, R110, R8.reuse ;  /* 0x000000086e6e7220 */ /* 0x080fe20000410000 */
[-C--:B------:R-:W-:Y:S01]  /*dea0*/  FMUL.FTZ R111, R111, R8.reuse ;  /* 0x000000086f6f7220 */ /* 0x080fe20000410000 */
[-C--:B------:R-:W-:Y:S01]  /*deb0*/  FMUL.FTZ R114, R114, R8.reuse ;  /* 0x0000000872727220 */ /* 0x080fe20000410000 */
[----:B------:R0:W2:Y:S01]  /*dec0*/  MUFU.EX2 R167, R165 ;  /* 0x000000a500a77308 */ /* 0x0000a20000000800 */
[----:B---3--:R-:W-:Y:S01]  /*ded0*/  FADD.FTZ R0, R14, R0 ;  /* 0x000000000e007221 */ /* 0x008fe20000010000 */
[-C--:B------:R-:W-:Y:S01]  /*dee0*/  FMUL.FTZ R115, R115, R8.reuse ;  /* 0x0000000873737220 */ /* 0x080fe20000410000 */
[-C--:B------:R-:W-:Y:S01]  /*def0*/  FMUL.FTZ R118, R118, R8.reuse ;  /* 0x0000000876767220 */ /* 0x080fe20000410000 */
[-C--:B------:R-:W-:Y:S01]  /*df00*/  FMUL.FTZ R119, R119, R8.reuse ;  /* 0x0000000877777220 */ /* 0x080fe20000410000 */
[-C--:B------:R-:W-:Y:S01]  /*df10*/  FMUL.FTZ R122, R122, R8.reuse ;  /* 0x000000087a7a7220 */ /* 0x080fe20000410000 */
[-C--:B------:R-:W-:Y:S01]  /*df20*/  FMUL.FTZ R123, R123, R8.reuse ;  /* 0x000000087b7b7220 */ /* 0x080fe20000410000 */
[----:B------:R-:W-:Y:S01]  /*df30*/  FMUL.FTZ R126, R126, R8 ;  /* 0x000000087e7e7220 */ /* 0x000fe20000410000 */
[----:B------:R-:W3:Y:S01]  /*df40*/  MUFU.EX2 R153, R153 ;  /* 0x0000009900997308 */ /* 0x000ee20000000800 */
[C---:B----4-:R-:W-:Y:S01]  /*df50*/  FADD.FTZ R0, R10.reuse, R0 ;  /* 0x000000000a007221 */ /* 0x050fe20000010000 */
[----:B0-----:R-:W-:Y:S01]  /*df60*/  F2FP.BF16.F32.PACK_AB R165, R10, R14 ;  /* 0x0000000e0aa5723e */ /* 0x001fe200000010ff */
        /* <DEDUP_REMOVED lines=14> */
[C---:B---3--:R-:W-:Y:S01]  /*e050*/  FADD.FTZ R0, R153.reuse, R0 ;  /* 0x0000000099007221 */ /* 0x048fe20000010000 */
[----:B------:R-:W-:Y:S01]  /*e060*/  F2FP.BF16.F32.PACK_AB R167, R153, R167 ;  /* 0x000000a799a7723e */ /* 0x000fe200000010ff */
[-C--:B------:R-:W-:Y:S01]  /*e070*/  FMUL.FTZ R150, R150, R8.reuse ;  /* 0x0000000896967220 */ /* 0x080fe20000410000 */
[----:B------:R-:W-:-:S04]  /*e080*/  FMUL.FTZ R151, R151, R8 ;  /* 0x0000000897977220 */ /* 0x000fc80000410000 */
[----:B------:R-:W3:Y:S01]  /*e090*/  MUFU.EX2 R171, R173 ;  /* 0x000000ad00ab7308 */ /* 0x000ee20000000800 */
[----:B0-----:R-:W-:-:S07]  /*e0a0*/  FADD.FTZ R0, R169, R0 ;  /* 0x00000000a9007221 */ /* 0x001fce0000010000 */
[----:B------:R-:W0:Y:S01]  /*e0b0*/  MUFU.EX2 R196, R196 ;  /* 0x000000c400c47308 */ /* 0x000e220000000800 */
[C---:B--2---:R-:W-:Y:S01]  /*e0c0*/  FADD.FTZ R0, R195.reuse, R0 ;  /* 0x00000000c3007221 */ /* 0x044fe20000010000 */
[----:B------:R-:W-:-:S06]  /*e0d0*/  F2FP.BF16.F32.PACK_AB R169, R195, R169 ;  /* 0x000000a9c3a9723e */ /* 0x000fcc00000010ff */
[----:B------:R-:W2:Y:S01]  /*e0e0*/  MUFU.EX2 R173, R177 ;  /* 0x000000b100ad7308 */ /* 0x000ea20000000800 */
[----:B---3--:R-:W-:-:S07]  /*e0f0*/  FADD.FTZ R0, R171, R0 ;  /* 0x00000000ab007221 */ /* 0x008fce0000010000 */
[----:B------:R-:W3:Y:S01]  /*e100*/  MUFU.EX2 R197, R197 ;  /* 0x000000c500c57308 */ /* 0x000ee20000000800 */
[C---:B0-----:R-:W-:Y:S01]  /*e110*/  FADD.FTZ R0, R196.reuse, R0 ;  /* 0x00000000c4007221 */ /* 0x041fe20000010000 */
[----:B------:R-:W-:-:S06]  /*e120*/  F2FP.BF16.F32.PACK_AB R171, R196, R171 ;  /* 0x000000abc4ab723e */ /* 0x000fcc00000010ff */
[----:B------:R-:W0:Y:S01]  /*e130*/  MUFU.EX2 R175, R181 ;  /* 0x000000b500af7308 */ /* 0x000e220000000800 */
[----:B--2---:R-:W-:-:S07]  /*e140*/  FADD.FTZ R0, R173, R0 ;  /* 0x00000000ad007221 */ /* 0x004fce0000010000 */
[----:B------:R-:W2:Y:S01]  /*e150*/  MUFU.EX2 R180, R180 ;  /* 0x000000b400b47308 */ /* 0x000ea20000000800 */
[C---:B---3--:R-:W-:Y:S01]  /*e160*/  FADD.FTZ R0, R197.reuse, R0 ;  /* 0x00000000c5007221 */ /* 0x048fe20000010000 */
[----:B------:R-:W-:-:S06]  /*e170*/  F2FP.BF16.F32.PACK_AB R173, R197, R173 ;  /* 0x000000adc5ad723e */ /* 0x000fcc00000010ff */
        /* <DEDUP_REMOVED lines=8> */
[----:B0-----:R-:W-:-:S07]  /*e200*/  FADD.FTZ R0, R177, R0 ;  /* 0x00000000b1007221 */ /* 0x001fce0000010000 */
[----:B------:R-:W0:Y:S01]  /*e210*/  MUFU.EX2 R192, R192 ;  /* 0x000000c000c07308 */ /* 0x000e220000000800 */
[C---:B--2---:R-:W-:Y:S01]  /*e220*/  FADD.FTZ R2, R190.reuse, R2 ;  /* 0x00000002be027221 */ /* 0x044fe20000010000 */
[----:B------:R-:W-:-:S06]  /*e230*/  F2FP.BF16.F32.PACK_AB R176, R190, R188 ;  /* 0x000000bcbeb0723e */ /* 0x000fcc00000010ff */
[----:B------:R-:W2:Y:S01]  /*e240*/  MUFU.EX2 R179, R187 ;  /* 0x000000bb00b37308 */ /* 0x000ea20000000800 */
[C---:B---3--:R-:W-:Y:S01]  /*e250*/  FADD.FTZ R0, R185.reuse, R0 ;  /* 0x00000000b9007221 */ /* 0x048fe20000010000 */
[----:B------:R-:W-:-:S06]  /*e260*/  F2FP.BF16.F32.PACK_AB R177, R185, R177 ;  /* 0x000000b1b9b1723e */ /* 0x000fcc00000010ff */
[----:B------:R-:W3:Y:S01]  /*e270*/  MUFU.EX2 R178, R193 ;  /* 0x000000c100b27308 */ /* 0x000ee20000000800 */
[----:B0-----:R-:W-:-:S07]  /*e280*/  FADD.FTZ R2, R192, R2 ;  /* 0x00000002c0027221 */ /* 0x001fce0000010000 */
[----:B------:R-:W0:Y:S01]  /*e290*/  MUFU.EX2 R189, R189 ;  /* 0x000000bd00bd7308 */ /* 0x000e220000000800 */
[----:B--2---:R-:W-:Y:S01]  /*e2a0*/  FADD.FTZ R0, R179, R0 ;  /* 0x00000000b3007221 */ /* 0x004fe20000010000 */
[C---:B---3--:R-:W-:Y:S01]  /*e2b0*/  FADD.FTZ R2, R178.reuse, R2 ;  /* 0x00000002b2027221 */ /* 0x048fe20000010000 */
[----:B------:R-:W-:Y:S02]  /*e2c0*/  F2FP.BF16.F32.PACK_AB R178, R178, R192 ;  /* 0x000000c0b2b2723e */ /* 0x000fe400000010ff */
[C---:B0-----:R-:W-:Y:S01]  /*e2d0*/  FADD.FTZ R0, R189.reuse, R0 ;  /* 0x00000000bd007221 */ /* 0x041fe20000010000 */
[----:B------:R-:W-:Y:S01]  /*e2e0*/  F2FP.BF16.F32.PACK_AB R179, R189, R179 ;  /* 0x000000b3bdb3723e */ /* 0x000fe200000010ff */
[----:B------:R-:W-:Y:S06]  /*e2f0*/  @!P0 BRA `(.L_x_2581) ;  /* 0x0000000000048947 */ /* 0x000fec0003800000 */
[----:B------:R-:W-:Y:S01]  /*e300*/  BPT.TRAP 0x1 ;  /* 0x000000040000795c */ /* 0x000fe20000300000 */
.L_x_2581:
[----:B------:R0:W2:Y:S01]  /*e310*/  SYNCS.PHASECHK.TRANS64.TRYWAIT P1, [UR26+0x22850], R6 ;  /* 0x02285006ff0075a7 */ /* 0x0000a2000802015a */
[----:B------:R-:W-:Y:S05]  /*e320*/  @!P0 BRA `(.L_x_2582) ;  /* 0x0000000000048947 */ /* 0x000fea0003800000 */
[----:B------:R-:W-:Y:S01]  /*e330*/  BPT.TRAP 0x1 ;  /* 0x000000040000795c */ /* 0x000fe20000300000 */
.L_x_2582:
[----:B--2---:R-:W-:Y:S05]  /*e340*/  @P1 BRA `(.L_x_2583) ;  /* 0x0000000000081947 */ /* 0x004fea0003800000 */
[----:B------:R-:W2:Y:S02]  /*e350*/  SYNCS.PHASECHK.TRANS64.TRYWAIT P1, [UR26+0x22850], R6 ;  /* 0x02285006ff0075a7 */ /* 0x000ea4000802015a */
[----:B--2---:R-:W-:Y:S05]  /*e360*/  @!P1 BRA `(.L_x_2584) ;  /* 0x000000bc00349947 */ /* 0x004fea0003800000 */
.L_x_2583:
[----:B------:R-:W3:Y:S01]  /*e370*/  S2R R8, SR_TID.X ;  /* 0x0000000000087919 */ /* 0x000ee20000002100 */
[----:B------:R-:W-:Y:S01]  /*e380*/  UIMAD UR11, UR38, 0xc00, UR21 ;  /* 0x00000c00260b78a4 */ /* 0x000fe2000f8e0215 */
[----:B------:R-:W-:-:S06]  /*e390*/  UMOV UR7, 0x40000040 ;  /* 0x4000004000077882 */ /* 0x000fcc0000000000 */
[----:B------:R-:W-:Y:S01]  /*e3a0*/  UMOV UR6, UR11 ;  /* 0x0000000b00067c82 */ /* 0x000fe20008000000 */
[----:B---3--:R-:W-:-:S05]  /*e3b0*/  SHF.R.U32.HI R8, RZ, 0x7, R8 ;  /* 0x00000007ff087819 */ /* 0x008fca0000011608 */
[----:B0-2---:R-:W-:-:S05]  /*e3c0*/  VIADD R6, R8, 0x8 ;  /* 0x0000000808067836 */ /* 0x005fca0000000000 */
        /* <DEDUP_REMOVED lines=36> */
.L_x_2585:
        /* <DEDUP_REMOVED lines=8> */
.L_x_2567:
[----:B------:R-:W0:Y:S01]  /*e690*/  SHFL.BFLY PT, R7, R2, 0x2, 0x1f ;  /* 0x0c401f0002077f89 */ /* 0x000e2200000e0000 */
[----:B------:R-:W-:Y:S01]  /*e6a0*/  UIADD3 UR38, UR38, 0x1, URZ ;  /* 0x0000000126267890 */ /* 0x000fe2000fffe03f */
[----:B------:R1:W-:Y:S06]  /*e6b0*/  BAR.ARV R3, 0x100 ;  /* 0x000400030000751d */ /* 0x0003ec0000002000 */
[----:B------:R-:W-:Y:S02]  /*e6c0*/  UISETP.NE.AND UP0, UPT, UR38, 0x2, UPT ;  /* 0x000000022600788c */ /* 0x000fe4000bf05270 */
[----:B------:R-:W-:Y:S06]  /*e6d0*/  BAR.ARV 0x8, 0x180 ;  /* 0x0206000000007b1d */ /* 0x000fec0000002000 */
[----:B-12---:R-:W-:Y:S01]  /*e6e0*/  IMAD.MOV.U32 R3, RZ, RZ, -0x800000 ;  /* 0xff800000ff037424 */ /* 0x006fe200078e00ff */
[----:B------:R-:W-:Y:S01]  /*e6f0*/  USEL UR4, URZ, 0x1, UP0 ;  /* 0x000000013f047887 */ /* 0x000fe20008000000 */
[----:B------:R-:W1:Y:S01]  /*e700*/  SHFL.BFLY PT, R9, R0, 0x2, 0x1f ;  /* 0x0c401f0000097f89 */ /* 0x000e6200000e0000 */
[----:B------:R-:W-:Y:S01]  /*e710*/  PLOP3.LUT P0, PT, PT, PT, PT, 0x8, 0x0 ;  /* 0x000000000000781c */ /* 0x000fe20003f0e170 */
[----:B------:R-:W-:Y:S01]  /*e720*/  UIADD3 UR36, UR36, 0x1, URZ ;  /* 0x0000000124247890 */ /* 0x000fe2000fffe03f */
[----:B0-----:R-:W-:Y:S01]  /*e730*/  FADD.FTZ R8, R7, R2 ;  /* 0x0000000207087221 */ /* 0x001fe20000010000 */
[----:B------:R-:W-:-:S02]  /*e740*/  USEL UR38, UR38, URZ, UP0 ;  /* 0x0000003f26267287 */ /* 0x000fc40008000000 */
[----:B------:R-:W-:Y:S02]  /*e750*/  ULOP3.LUT UR37, UR37, UR4, URZ, 0x3c, !UPT ;  /* 0x0000000425257292 */ /* 0x000fe4000f8e3c3f */
[----:B------:R-:W0:Y:S01]  /*e760*/  SHFL.BFLY PT, R7, R8, 0x1, 0x1f ;  /* 0x0c201f0008077f89 */ /* 0x000e2200000e0000 */
[----:B-1----:R-:W-:Y:S01]  /*e770*/  FADD.FTZ R9, R9, R0 ;  /* 0x0000000009097221 */ /* 0x002fe20000010000 */
[----:B------:R-:W-:-:S04]  /*e780*/  IMAD.MOV.U32 R0, RZ, RZ, RZ ;  /* 0x000000ffff007224 */ /* 0x000fc800078e00ff */
        /* <DEDUP_REMOVED lines=147> */
.L_x_2508:
        /* <DEDUP_REMOVED lines=16> */
[----:B------:R-:W-:Y:S02]  /*f1c0*/  F2FP.BF16.F32.PACK_AB R7, R31, R30 ;  /* 0x0000001e1f07723e */ /* 0x000fe400000010ff */
[----:B------:R-:W-:Y:S02]  /*f1d0*/  F2FP.BF16.F32.PACK_AB R10, R37, R36 ;  /* 0x00000024250a723e */ /* 0x000fe400000010ff */
[----:B------:R-:W-:Y:S01]  /*f1e0*/  BAR.SYNC.DEFER_BLOCKING 0x1, 0x100 ;  /* 0x0044000000007b1d */ /* 0x000fe20000010000 */
[----:B------:R-:W-:-:S05]  /*f1f0*/  UISETP.NE.AND UP0, UPT, UR44, URZ, UPT ;  /* 0x0000003f2c00728c */ /* 0x000fca000bf05270 */
[----:B------:R-:W-:Y:S01]  /*f200*/  ULDC UR20, c[0x0][0xbe8] ;  /* 0x0002fa0000147ab9 */ /* 0x000fe20000000800 */
[----:B------:R-:W-:Y:S01]  /*f210*/  UMOV UR10, UR8 ;  /* 0x00000008000a7c82 */ /* 0x000fe20008000000 */
[----:B0-----:R-:W-:Y:S01]  /*f220*/  UMOV UR11, UR4 ;  /* 0x00000004000b7c82 */ /* 0x001fe20008000000 */
[----:B------:R-:W-:Y:S01]  /*f230*/  ULDC UR4, c[0x0][0xad4] ;  /* 0x0002b50000047ab9 */ /* 0x000fe20000000800 */
[----:B--2---:R-:W-:-:S03]  /*f240*/  IMAD.WIDE R18, R0, R18, UR10 ;  /* 0x0000000a00127e25 */ /* 0x004fc6000f8e0212 */
[C---:B------:R-:W-:Y:S02]  /*f250*/  IADD3 R9, P1, R18.reuse, 0x20, RZ ;  /* 0x0000002012097810 */ /* 0x040fe40007f3e0ff */
[----:B------:R-:W-:Y:S02]  /*f260*/  LOP3.LUT R5, R18, 0x380, RZ, 0xc0, !PT ;  /* 0x0000038012057812 */ /* 0x000fe400078ec0ff */
[----:B------:R-:W-:Y:S02]  /*f270*/  LOP3.LUT R8, R9, 0x380, RZ, 0xc0, !PT ;  /* 0x0000038009087812 */ /* 0x000fe400078ec0ff */
[----:B------:R-:W-:Y:S02]  /*f280*/  SHF.R.U64 R5, R5, 0x3, RZ ;  /* 0x0000000305057819 */ /* 0x000fe400000012ff */
[----:B------:R-:W-:Y:S02]  /*f290*/  SHF.R.U64 R8, R8, 0x3, RZ ;  /* 0x0000000308087819 */ /* 0x000fe400000012ff */
[----:B------:R-:W-:-:S02]  /*f2a0*/  IADD3 R157, P0, R18, 0x40, RZ ;  /* 0x00000040129d7810 */ /* 0x000fc40007f1e0ff */
[----:B------:R-:W-:Y:S01]  /*f2b0*/  LOP3.LUT R8, R8, R9, RZ, 0x3c, !PT ;  /* 0x0000000908087212 */ /* 0x000fe200078e3cff */
[--C-:B------:R-:W-:Y:S01]  /*f2c0*/  IMAD.X R9, RZ, RZ, R19.reuse, P1 ;  /* 0x000000ffff097224 */ /* 0x100fe200008e0613 */
[C---:B------:R-:W-:Y:S02]  /*f2d0*/  IADD3 R163, P3, R18.reuse, 0x4000, RZ ;  /* 0x0000400012a37810 */ /* 0x040fe40007f7e0ff */
[C---:B------:R-:W-:Y:S02]  /*f2e0*/  IADD3 R165, P6, R18.reuse, 0x4020, RZ ;  /* 0x0000402012a57810 */ /* 0x040fe40007fde0ff */
[----:B------:R-:W-:Y:S02]  /*f2f0*/  IADD3 R169, P1, R18, 0x8000, RZ ;  /* 0x0000800012a97810 */ /* 0x000fe40007f3e0ff */
[----:B------:R-:W-:Y:S01]  /*f300*/  LOP3.LUT R4, R5, R18, RZ, 0x3c, !PT ;  /* 0x0000001205047212 */ /* 0x000fe200078e3cff */
[----:B------:R-:W-:Y:S01]  /*f310*/  IMAD.MOV.U32 R5, RZ, RZ, R19 ;  /* 0x000000ffff057224 */ /* 0x000fe200078e0013 */
[----:B------:R-:W-:-:S02]  /*f320*/  LOP3.LUT R156, R157, 0x380, RZ, 0xc0, !PT ;  /* 0x000003809d9c7812 */ /* 0x000fc400078ec0ff */
[C---:B------:R-:W-:Y:S02]  /*f330*/  IADD3 R159, P4, R18.reuse, 0x60, RZ ;  /* 0x00000060129f7810 */ /* 0x040fe40007f9e0ff */
[----:B------:R-:W-:Y:S02]  /*f340*/  IADD3 R167, P5, R18, 0x4040, RZ ;  /* 0x0000404012a77810 */ /* 0x000fe40007fbe0ff */
[----:B------:R-:W-:Y:S02]  /*f350*/  LOP3.LUT R162, R163, 0x380, RZ, 0xc0, !PT ;  /* 0x00000380a3a27812 */ /* 0x000fe400078ec0ff */
[----:B------:R-:W-:Y:S02]  /*f360*/  LOP3.LUT R164, R165, 0x380, RZ, 0xc0, !PT ;  /* 0x00000380a5a47812 */ /* 0x000fe400078ec0ff */
[----:B------:R-:W-:Y:S02]  /*f370*/  LOP3.LUT R168, R169, 0x380, RZ, 0xc0, !PT ;  /* 0x00000380a9a87812 */ /* 0x000fe400078ec0ff */
[----:B------:R-:W-:-:S02]  /*f380*/  SHF.R.U64 R156, R156, 0x3, RZ ;  /* 0x000000039c9c7819 */ /* 0x000fc400000012ff */
[----:B------:R-:W-:Y:S02]  /*f390*/  LOP3.LUT R158, R159, 0x380, RZ, 0xc0, !PT ;  /* 0x000003809f9e7812 */ /* 0x000fe400078ec0ff */
[----:B------:R-:W-:Y:S02]  /*f3a0*/  MOV R13, R4 ;  /* 0x00000004000d7202 */ /* 0x000fe40000000f00 */
[----:B------:R-:W-:Y:S02]  /*f3b0*/  LOP3.LUT R166, R167, 0x380, RZ, 0xc0, !PT ;  /* 0x00000380a7a67812 */ /* 0x000fe400078ec0ff */
[----:B------:R-:W-:Y:S02]  /*f3c0*/  SHF.R.U64 R162, R162, 0x3, RZ ;  /* 0x00000003a2a27819 */ /* 0x000fe400000012ff */
[----:B------:R-:W-:Y:S02]  /*f3d0*/  SHF.R.U64 R164, R164, 0x3, RZ ;  /* 0x00000003a4a47819 */ /* 0x000fe400000012ff */
[----:B------:R-:W-:-:S02]  /*f3e0*/  F2FP.BF16.F32.PACK_AB R4, R25, R24 ;  /* 0x000000181904723e */ /* 0x000fc400000010ff */
[----:B------:R-:W-:Y:S02]  /*f3f0*/  F2FP.BF16.F32.PACK_AB R5, R27, R26 ;  /* 0x0000001a1b05723e */ /* 0x000fe400000010ff */
[----:B------:R-:W-:Y:S02]  /*f400*/  SHF.R.U64 R168, R168, 0x3, RZ ;  /* 0x00000003a8a87819 */ /* 0x000fe400000012ff */
[----:B------:R-:W-:Y:S01]  /*f410*/  IADD3 R11, P2, R18, 0x4060, RZ ;  /* 0x00004060120b7810 */ /* 0x000fe20007f5e0ff */
[----:B------:R0:W-:Y:S01]  /*f420*/  STSM.16.M88.4 [R13], R4 ;  /* 0x000000040d007844 */ /* 0x0001e20000000200 */
[----:B------:R-:W-:Y:S01]  /*f430*/  LOP3.LUT R156, R156, R157, RZ, 0x3c, !PT ;  /* 0x0000009d9c9c7212 */ /* 0x000fe200078e3cff */
[----:B------:R-:W-:Y:S01]  /*f440*/  IMAD.X R157, RZ, RZ, R19, P0 ;  /* 0x000000ffff9d7224 */ /* 0x000fe200000e0613 */
        /* <DEDUP_REMOVED lines=8> */
[----:B------:R-:W-:Y:S02]  /*f4d0*/  LOP3.LUT R12, R11, 0x380, RZ, 0xc0, !PT ;  /* 0x000003800b0c7812 */ /* 0x000fe400078ec0ff */
[C---:B------:R-:W-:Y:S01]  /*f4e0*/  IADD3 R15, P0, R18.reuse, 0x8020, RZ ;  /* 0x00008020120f7810 */ /* 0x040fe20007f1e0ff */
[----:B0-----:R-:W-:Y:S01]  /*f4f0*/  IMAD.X R13, RZ, RZ, R19, P2 ;  /* 0x000000ffff0d7224 */ /* 0x001fe200010e0613 */
[----:B------:R-:W-:-:S02]  /*f500*/  IADD3 R153, P3, R18, 0x8060, RZ ;  /* 0x0000806012997810 */ /* 0x000fc40007f7e0ff */
[C---:B------:R-:W-:Y:S02]  /*f510*/  IADD3 R155, P6, R18.reuse, 0xc000, RZ ;  /* 0x0000c000129b7810 */ /* 0x040fe40007fde0ff */
[----:B------:R-:W-:Y:S02]  /*f520*/  IADD3 R5, P1, R18, 0xc060, RZ ;  /* 0x0000c06012057810 */ /* 0x000fe40007f3e0ff */
[----:B------:R-:W-:Y:S01]  /*f530*/  LOP3.LUT R158, R158, R159, RZ, 0x3c, !PT ;  /* 0x0000009f9e9e7212 */ /* 0x000fe200078e3cff */
[--C-:B------:R-:W-:Y:S01]  /*f540*/  IMAD.X R159, RZ, RZ, R19.reuse, P4 ;  /* 0x000000ffff9f7224 */ /* 0x100fe200020e0613 */
[----:B------:R-:W-:Y:S01]  /*f550*/  LOP3.LUT R166, R166, R167, RZ, 0x3c, !PT ;  /* 0x000000a7a6a67212 */ /* 0x000fe200078e3cff */
[----:B------:R-:W-:Y:S01]  /*f560*/  IMAD.X R167, RZ, RZ, R19, P5 ;  /* 0x000000ffffa77224 */ /* 0x000fe200028e0613 */
[----:B------:R-:W-:Y:S02]  /*f570*/  SHF.R.U64 R12, R12, 0x3, RZ ;  /* 0x000000030c0c7819 */ /* 0x000fe400000012ff */
[----:B------:R-:W-:-:S02]  /*f580*/  LOP3.LUT R14, R15, 0x380, RZ, 0xc0, !PT ;  /* 0x000003800f0e7812 */ /* 0x000fc400078ec0ff */
[C---:B------:R-:W-:Y:S02]  /*f590*/  IADD3 R171, P4, R18.reuse, 0x8040, RZ ;  /* 0x0000804012ab7810 */ /* 0x040fe40007f9e0ff */
[C---:B------:R-:W-:Y:S02]  /*f5a0*/  IADD3 R161, P5, R18.reuse, 0xc020, RZ ;  /* 0x0000c02012a17810 */ /* 0x040fe40007fbe0ff */
[----:B------:R-:W-:Y:S02]  /*f5b0*/  IADD3 R21, P2, R18, 0xc040, RZ ;  /* 0x0000c04012157810 */ /* 0x000fe40007f5e0ff */
[----:B------:R-:W-:Y:S02]  /*f5c0*/  LOP3.LUT R152, R153, 0x380, RZ, 0xc0, !PT ;  /* 0x0000038099987812 */ /* 0x000fe400078ec0ff */
[----:B------:R-:W-:Y:S02]  /*f5d0*/  LOP3.LUT R154, R155, 0x380, RZ, 0xc0, !PT ;  /* 0x000003809b9a7812 */ /* 0x000fe400078ec0ff */
[----:B------:R-:W-:-:S02]  /*f5e0*/  LOP3.LUT R18, R5, 0x380, RZ, 0xc0, !PT ;  /* 0x0000038005127812 */ /* 0x000fc400078ec0ff */
[----:B------:R-:W-:Y:S02]  /*f5f0*/  LOP3.LUT R12, R12, R11, RZ, 0x3c, !PT ;  /* 0x0000000b0c0c7212 */ /* 0x000fe400078e3cff */
[----:B------:R-:W-:Y:S02]  /*f600*/  MOV R0, R8 ;  /* 0x0000000800007202 */ /* 0x000fe40000000f00 */
[----:B------:R-:W-:Y:S02]  /*f610*/  SHF.R.U64 R14, R14, 0x3, RZ ;  /* 0x000000030e0e7819 */ /* 0x000fe400000012ff */
[----:B------:R-:W-:Y:S02]  /*f620*/  F2FP.BF16.F32.PACK_AB R8, R33, R32 ;  /* 0x000000202108723e */ /* 0x000fe400000010ff */
[----:B------:R-:W-:Y:S02]  /*f630*/  F2FP.BF16.F32.PACK_AB R9, R35, R34 ;  /* 0x000000222309723e */ /* 0x000fe400000010ff */
[----:B------:R-:W-:-:S02]  /*f640*/  F2FP.BF16.F32.PACK_AB R11, R39, R38 ;  /* 0x00000026270b723e */ /* 0x000fc400000010ff */
[----:B------:R-:W-:Y:S02]  /*f650*/  SHF.R.U64 R152, R152, 0x3, RZ ;  /* 0x0000000398987819 */ /* 0x000fe400000012ff */
[----:B------:R-:W-:Y:S01]  /*f660*/  SHF.R.U64 R154, R154, 0x3, RZ ;  /* 0x000000039a9a7819 */ /* 0x000fe200000012ff */
[----:B------:R0:W-:Y:S01]  /*f670*/  STSM.16.M88.4 [R0], R8 ;  /* 0x0000000800007844 */ /* 0x0001e20000000200 */
[----:B------:R-:W-:Y:S02]  /*f680*/  LOP3.LUT R20, R21, 0x380, RZ, 0xc0, !PT ;  /* 0x0000038015147812 */ /* 0x000fe400078ec0ff */
[----:B------:R-:W-:Y:S02]  /*f690*/  SHF.R.U64 R18, R18, 0x3, RZ ;  /* 0x0000000312127819 */ /* 0x000fe400000012ff */
[----:B------:R-:W-:Y:S01]  /*f6a0*/  LOP3.LUT R14, R14, R15, RZ, 0x3c, !PT ;  /* 0x0000000f0e0e7212 */ /* 0x000fe200078e3cff */
[----:B------:R-:W-:Y:S01]  /*f6b0*/  IMAD.X R15, RZ, RZ, R19, P0 ;  /* 0x000000ffff0f7224 */ /* 0x000fe200000e0613 */
[----:B------:R-:W-:-:S02]  /*f6c0*/  LOP3.LUT R170, R171, 0x380, RZ, 0xc0, !PT ;  /* 0x00000380abaa7812 */ /* 0x000fc400078ec0ff */
[----:B------:R-:W-:Y:S01]  /*f6d0*/  LOP3.LUT R152, R152, R153, RZ, 0x3c, !PT ;  /* 0x0000009998987212 */ /* 0x000fe200078e3cff */
[--C-:B------:R-:W-:Y:S01]  /*f6e0*/  IMAD.X R153, RZ, RZ, R19.reuse, P3 ;  /* 0x000000ffff997224 */ /* 0x100fe200018e0613 */
[----:B------:R-:W-:Y:S01]  /*f6f0*/  LOP3.LUT R154, R154, R155, RZ, 0x3c, !PT ;  /* 0x0000009b9a9a7212 */ /* 0x000fe200078e3cff */
[----:B------:R-:W-:Y:S01]  /*f700*/  IMAD.X R155, RZ, RZ, R19, P6 ;  /* 0x000000ffff9b7224 */ /* 0x000fe200030e0613 */
[----:B------:R-:W-:Y:S02]  /*f710*/  SHF.R.U64 R20, R20, 0x3, RZ ;  /* 0x0000000314147819 */ /* 0x000fe400000012ff */
[----:B------:R-:W-:Y:S02]  /*f720*/  LOP3.LUT R18, R18, R5, RZ, 0x3c, !PT ;  /* 0x0000000512127212 */ /* 0x000fe400078e3cff */
[----:B------:R-:W-:Y:S02]  /*f730*/  MOV R156, R156 ;  /* 0x0000009c009c7202 */ /* 0x000fe40000000f00 */
[----:B------:R-:W-:-:S02]  /*f740*/  F2FP.BF16.F32.PACK_AB R4, R41, R40 ;  /* 0x000000282904723e */ /* 0x000fc400000010ff */
[----:B------:R-:W-:Y:S02]  /*f750*/  F2FP.BF16.F32.PACK_AB R5, R43, R42 ;  /* 0x0000002a2b05723e */ /* 0x000fe400000010ff */
[----:B------:R-:W-:Y:S02]  /*f760*/  F2FP.BF16.F32.PACK_AB R6, R45, R44 ;  /* 0x0000002c2d06723e */ /* 0x000fe400000010ff */
[----:B------:R-:W-:Y:S02]  /*f770*/  F2FP.BF16.F32.PACK_AB R7, R47, R46 ;  /* 0x0000002e2f07723e */ /* 0x000fe400000010ff */
[----:B------:R-:W-:Y:S02]  /*f780*/  MOV R158, R158 ;  /* 0x0000009e009e7202 */ /* 0x000fe40000000f00 */
[----:B0-----:R-:W-:Y:S01]  /*f790*/  F2FP.BF16.F32.PACK_AB R8, R49, R48 ;  /* 0x000000303108723e */ /* 0x001fe200000010ff */
[----:B------:R0:W-:Y:S01]  /*f7a0*/  STSM.16.M88.4 [R156], R4 ;  /* 0x000000049c007844 */ /* 0x0001e20000000200 */
[----:B------:R-:W-:-:S02]  /*f7b0*/  F2FP.BF16.F32.PACK_AB R9, R51, R50 ;  /* 0x000000323309723e */ /* 0x000fc400000010ff */
[----:B------:R-:W-:Y:S02]  /*f7c0*/  F2FP.BF16.F32.PACK_AB R10, R53, R52 ;  /* 0x00000034350a723e */ /* 0x000fe400000010ff */
[----:B------:R-:W-:Y:S02]  /*f7d0*/  F2FP.BF16.F32.PACK_AB R11, R55, R54 ;  /* 0x00000036370b723e */ /* 0x000fe400000010ff */
[----:B------:R-:W-:Y:S02]  /*f7e0*/  SHF.R.U64 R170, R170, 0x3, RZ ;  /* 0x00000003aaaa7819 */ /* 0x000fe400000012ff */
[----:B------:R-:W-:Y:S01]  /*f7f0*/  LOP3.LUT R160, R161, 0x380, RZ, 0xc0, !PT ;  /* 0x00000380a1a07812 */ /* 0x000fe200078ec0ff */
[----:B------:R-:W-:Y:S01]  /*f800*/  STSM.16.M88.4 [R158], R8 ;  /* 0x000000089e007844 */ /* 0x000fe20000000200 */
[----:B------:R-:W-:Y:S02]  /*f810*/  LOP3.LUT R20, R20, R21, RZ, 0x3c, !PT ;  /* 0x0000001514147212 */ /* 0x000fe400078e3cff */
[----:B------:R-:W-:-:S02]  /*f820*/  MOV R165, R164 ;  /* 0x000000a400a57202 */ /* 0x000fc40000000f00 */
[----:B------:R-:W-:Y:S02]  /*f830*/  MOV R21, R162 ;  /* 0x000000a200157202 */ /* 0x000fe40000000f00 */
[----:B------:R-:W-:Y:S02]  /*f840*/  MOV R0, R12 ;  /* 0x0000000c00007202 */ /* 0x000fe40000000f00 */
[----:B------:R-:W-:Y:S02]  /*f850*/  MOV R164, R14 ;  /* 0x0000000e00a47202 */ /* 0x000fe40000000f00 */
[----:B------:R-:W-:Y:S02]  /*f860*/  F2FP.BF16.F32.PACK_AB R12, R57, R56 ;  /* 0x00000038390c723e */ /* 0x000fe400000010ff */
[----:B------:R-:W-:Y:S02]  /*f870*/  F2FP.BF16.F32.PACK_AB R13, R59, R58 ;  /* 0x0000003a3b0d723e */ /* 0x000fe400000010ff */
[----:B------:R-:W-:-:S02]  /*f880*/  F2FP.BF16.F32.PACK_AB R14, R61, R60 ;  /* 0x0000003c3d0e723e */ /* 0x000fc400000010ff */
[----:B------:R-:W-:Y:S02]  /*f890*/  F2FP.BF16.F32.PACK_AB R15, R63, R62 ;  /* 0x0000003e3f0f723e */ /* 0x000fe400000010ff */
[----:B------:R-:W-:Y:S02]  /*f8a0*/  MOV R162, R152 ;  /* 0x0000009800a27202 */ /* 0x000fe40000000f00 */
[----:B------:R-:W-:Y:S01]  /*f8b0*/  MOV R163, R154 ;  /* 0x0000009a00a37202 */ /* 0x000fe20000000f00 */
[----:B------:R1:W-:Y:S01]  /*f8c0*/  STSM.16.M88.4 [R21], R12 ;  /* 0x0000000c15007844 */ /* 0x0003e20000000200 */
[----:B------:R-:W-:Y:S01]  /*f8d0*/  LOP3.LUT R170, R170, R171, RZ, 0x3c, !PT ;  /* 0x000000abaaaa7212 */ /* 0x000fe200078e3cff */
[----:B------:R-:W-:Y:S01]  /*f8e0*/  IMAD.X R171, RZ, RZ, R19, P4 ;  /* 0x000000ffffab7224 */ /* 0x000fe200020e0613 */
[----:B------:R-:W-:Y:S02]  /*f8f0*/  F2FP.BF16.F32.PACK_AB R152, R65, R64 ;  /* 0x000000404198723e */ /* 0x000fe400000010ff */
[----:B------:R-:W-:-:S02]  /*f900*/  F2FP.BF16.F32.PACK_AB R153, R67, R66 ;  /* 0x000000424399723e */ /* 0x000fc400000010ff */
[----:B------:R-:W-:Y:S02]  /*f910*/  F2FP.BF16.F32.PACK_AB R154, R69, R68 ;  /* 0x00000044459a723e */ /* 0x000fe400000010ff */
[----:B------:R-:W-:Y:S02]  /*f920*/  F2FP.BF16.F32.PACK_AB R155, R71, R70 ;  /* 0x00000046479b723e */ /* 0x000fe400000010ff */
[----:B------:R-:W-:Y:S02]  /*f930*/  SHF.R.U64 R160, R160, 0x3, RZ ;  /* 0x00000003a0a07819 */ /* 0x000fe400000012ff */
[----:B------:R-:W-:Y:S01]  /*f940*/  MOV R166, R166 ;  /* 0x000000a600a67202 */ /* 0x000fe20000000f00 */
[----:B------:R2:W-:Y:S01]  /*f950*/  STSM.16.M88.4 [R165], R152 ;  /* 0x00000098a5007844 */ /* 0x0005e20000000200 */
[----:B0-----:R-:W-:Y:S01]  /*f960*/  F2FP.BF16.F32.PACK_AB R156, R73, R72 ;  /* 0x00000048499c723e */ /* 0x001fe200000010ff */
[----:B-1----:R-:W-:Y:S01]  /*f970*/  IMAD.X R21, RZ, RZ, R19, P2 ;  /* 0x000000ffff157224 */ /* 0x002fe200010e0613 */
[----:B------:R-:W-:-:S02]  /*f980*/  F2FP.BF16.F32.PACK_AB R157, R75, R74 ;  /* 0x0000004a4b9d723e */ /* 0x000fc400000010ff */
[----:B------:R-:W-:Y:S02]  /*f990*/  F2FP.BF16.F32.PACK_AB R158, R77, R76 ;  /* 0x0000004c4d9e723e */ /* 0x000fe400000010ff */
[----:B------:R-:W-:Y:S02]  /*f9a0*/  F2FP.BF16.F32.PACK_AB R159, R79, R78 ;  /* 0x0000004e4f9f723e */ /* 0x000fe400000010ff */
[----:B------:R-:W-:Y:S02]  /*f9b0*/  F2FP.BF16.F32.PACK_AB R4, R81, R80 ;  /* 0x000000505104723e */ /* 0x000fe400000010ff */
[----:B------:R-:W-:Y:S01]  /*f9c0*/  F2FP.BF16.F32.PACK_AB R5, R83, R82 ;  /* 0x000000525305723e */ /* 0x000fe200000010ff */
[----:B------:R0:W-:Y:S01]  /*f9d0*/  STSM.16.M88.4 [R166], R156 ;  /* 0x0000009ca6007844 */ /* 0x0001e20000000200 */
[----:B------:R-:W-:Y:S02]  /*f9e0*/  F2FP.BF16.F32.PACK_AB R6, R85, R84 ;  /* 0x000000545506723e */ /* 0x000fe400000010ff */
[----:B------:R-:W-:-:S02]  /*f9f0*/  F2FP.BF16.F32.PACK_AB R7, R87, R86 ;  /* 0x000000565707723e */ /* 0x000fc400000010ff */
[----:B------:R-:W-:Y:S02]  /*fa00*/  MOV R168, R168 ;  /* 0x000000a800a87202 */ /* 0x000fe40000000f00 */
[----:B------:R-:W-:Y:S01]  /*fa10*/  F2FP.BF16.F32.PACK_AB R8, R89, R88 ;  /* 0x000000585908723e */ /* 0x000fe200000010ff */
[----:B------:R1:W-:Y:S01]  /*fa20*/  STSM.16.M88.4 [R0], R4 ;  /* 0x0000000400007844 */ /* 0x0003e20000000200 */
[----:B------:R-:W-:Y:S02]  /*fa30*/  F2FP.BF16.F32.PACK_AB R9, R91, R90 ;  /* 0x0000005a5b09723e */ /* 0x000fe400000010ff */
[----:B------:R-:W-:Y:S02]  /*fa40*/  F2FP.BF16.F32.PACK_AB R10, R93, R92 ;  /* 0x0000005c5d0a723e */ /* 0x000fe400000010ff */
[----:B------:R-:W-:Y:S02]  /*fa50*/  F2FP.BF16.F32.PACK_AB R11, R95, R94 ;  /* 0x0000005e5f0b723e */ /* 0x000fe400000010ff */
[----:B------:R-:W-:Y:S01]  /*fa60*/  LOP3.LUT R160, R160, R161, RZ, 0x3c, !PT ;  /* 0x000000a1a0a07212 */ /* 0x000fe200078e3cff */
[--C-:B------:R-:W-:Y:S01]  /*fa70*/  IMAD.X R161, RZ, RZ, R19.reuse, P5 ;  /* 0x000000ffffa17224 */ /* 0x100fe200028e0613 */
[----:B------:R-:W-:Y:S01]  /*fa80*/  F2FP.BF16.F32.PACK_AB R12, R97, R96 ;  /* 0x00000060610c723e */ /* 0x000fe200000010ff */
[----:B------:R-:W-:Y:S01]  /*fa90*/  STSM.16.M88.4 [R168], R8 ;  /* 0x00000008a8007844 */ /* 0x000fe20000000200 */
[----:B------:R-:W-:Y:S01]  /*faa0*/  F2FP.BF16.F32.PACK_AB R13, R99, R98 ;  /* 0x00000062630d723e */ /* 0x000fe200000010ff */
[----:B------:R-:W-:Y:S01]  /*fab0*/  IMAD.X R19, RZ, RZ, R19, P1 ;  /* 0x000000ffff137224 */ /* 0x000fe200008e0613 */
[----:B------:R-:W-:-:S02]  /*fac0*/  F2FP.BF16.F32.PACK_AB R14, R101, R100 ;  /* 0x00000064650e723e */ /* 0x000fc400000010ff */
[----:B------:R-:W-:Y:S02]  /*fad0*/  F2FP.BF16.F32.PACK_AB R15, R103, R102 ;  /* 0x00000066670f723e */ /* 0x000fe400000010ff */
[----:B------:R-:W-:Y:S02]  /*fae0*/  MOV R170, R170 ;  /* 0x000000aa00aa7202 */ /* 0x000fe40000000f00 */
[----:B--2---:R-:W-:Y:S01]  /*faf0*/  F2FP.BF16.F32.PACK_AB R152, R105, R104 ;  /* 0x000000686998723e */ /* 0x004fe200000010ff */
[----:B------:R2:W-:Y:S01]  /*fb00*/  STSM.16.M88.4 [R164], R12 ;  /* 0x0000000ca4007844 */ /* 0x0005e20000000200 */
[----:B------:R-:W-:Y:S02]  /*fb10*/  F2FP.BF16.F32.PACK_AB R153, R107, R106 ;  /* 0x0000006a6b99723e */ /* 0x000fe400000010ff */
[----:B------:R-:W-:Y:S02]  /*fb20*/  F2FP.BF16.F32.PACK_AB R154, R109, R108 ;  /* 0x0000006c6d9a723e */ /* 0x000fe400000010ff */
[----:B------:R-:W-:-:S02]  /*fb30*/  F2FP.BF16.F32.PACK_AB R155, R111, R110 ;  /* 0x0000006e6f9b723e */ /* 0x000fc400000010ff */
[----:B0-----:R-:W-:Y:S02]  /*fb40*/  F2FP.BF16.F32.PACK_AB R156, R113, R112 ;  /* 0x00000070719c723e */ /* 0x001fe400000010ff */
[----:B------:R-:W-:Y:S01]  /*fb50*/  F2FP.BF16.F32.PACK_AB R157, R115, R114 ;  /* 0x00000072739d723e */ /* 0x000fe200000010ff */
[----:B------:R-:W-:Y:S01]  /*fb60*/  STSM.16.M88.4 [R170], R152 ;  /* 0x00000098aa007844 */ /* 0x000fe20000000200 */
[----:B------:R-:W-:Y:S02]  /*fb70*/  F2FP.BF16.F32.PACK_AB R158, R117, R116 ;  /* 0x00000074759e723e */ /* 0x000fe400000010ff */
[----:B------:R-:W-:Y:S02]  /*fb80*/  F2FP.BF16.F32.PACK_AB R159, R119, R118 ;  /* 0x00000076779f723e */ /* 0x000fe400000010ff */
[----:B-1----:R-:W-:Y:S01]  /*fb90*/  F2FP.BF16.F32.PACK_AB R4, R121, R120 ;  /* 0x000000787904723e */ /* 0x002fe200000010ff */
[----:B--2---:R-:W0:Y:S01]  /*fba0*/  LDC.64 R164, c[0x0][0xc00] ;  /* 0x00030000ffa47b82 */ /* 0x004e220000000a00 */
[----:B------:R-:W-:Y:S01]  /*fbb0*/  F2FP.BF16.F32.PACK_AB R5, R123, R122 ;  /* 0x0000007a7b05723e */ /* 0x000fe200000010ff */
[----:B------:R-:W-:Y:S01]  /*fbc0*/  STSM.16.M88.4 [R162], R156 ;  /* 0x0000009ca2007844 */ /* 0x000fe20000000200 */
[----:B------:R-:W-:-:S02]  /*fbd0*/  F2FP.BF16.F32.PACK_AB R6, R125, R124 ;  /* 0x0000007c7d06723e */ /* 0x000fc400000010ff */
[----:B------:R-:W-:Y:S02]  /*fbe0*/  F2FP.BF16.F32.PACK_AB R7, R127, R126 ;  /* 0x0000007e7f07723e */ /* 0x000fe400000010ff */
[----:B------:R-:W-:Y:S02]  /*fbf0*/  MOV R160, R160 ;  /* 0x000000a000a07202 */ /* 0x000fe40000000f00 */
[----:B------:R-:W-:Y:S01]  /*fc00*/  MOV R161, R20 ;  /* 0x0000001400a17202 */ /* 0x000fe20000000f00 */
[----:B------:R1:W-:Y:S01]  /*fc10*/  STSM.16.M88.4 [R163], R4 ;  /* 0x00000004a3007844 */ /* 0x0003e20000000200 */
[----:B------:R-:W2:Y:S01]  /*fc20*/  LDC.64 R20, c[0x0][0xc08] ;  /* 0x00030200ff147b82 */ /* 0x000ea20000000a00 */
[----:B------:R-:W-:Y:S02]  /*fc30*/  F2FP.BF16.F32.PACK_AB R8, R129, R128 ;  /* 0x000000808108723e */ /* 0x000fe400000010ff */
[----:B------:R-:W-:Y:S02]  /*fc40*/  F2FP.BF16.F32.PACK_AB R9, R131, R130 ;  /* 0x000000828309723e */ /* 0x000fe400000010ff */
[----:B------:R-:W-:-:S02]  /*fc50*/  F2FP.BF16.F32.PACK_AB R10, R133, R132 ;  /* 0x00000084850a723e */ /* 0x000fc400000010ff */
[----:B------:R-:W-:Y:S02]  /*fc60*/  F2FP.BF16.F32.PACK_AB R11, R135, R134 ;  /* 0x00000086870b723e */ /* 0x000fe400000010ff */
[----:B------:R-:W-:Y:S01]  /*fc70*/  MOV R18, R18 ;  /* 0x0000001200127202 */ /* 0x000fe20000000f00 */
[----:B------:R-:W-:Y:S01]  /*fc80*/  IMAD.U32 R19, RZ, RZ, UR41 ;  /* 0x00000029ff137e24 */ /* 0x000fe2000f8e00ff */
[----:B------:R-:W-:Y:S01]  /*fc90*/  F2FP.BF16.F32.PACK_AB R12, R145, R144 ;  /* 0x00000090910c723e */ /* 0x000fe200000010ff */
[----:B------:R0:W-:Y:S01]  /*fca0*/  STSM.16.M88.4 [R160], R8 ;  /* 0x00000008a0007844 */ /* 0x0001e20000000200 */
[----:B------:R-:W-:Y:S02]  /*fcb0*/  F2FP.BF16.F32.PACK_AB R13, R147, R146 ;  /* 0x00000092930d723e */ /* 0x000fe400000010ff */
[----:B-1----:R-:W-:Y:S02]  /*fcc0*/  F2FP.BF16.F32.PACK_AB R4, R137, R136 ;  /* 0x000000888904723e */ /* 0x002fe400000010ff */
[----:B------:R-:W-:-:S02]  /*fcd0*/  F2FP.BF16.F32.PACK_AB R5, R139, R138 ;  /* 0x0000008a8b05723e */ /* 0x000fc400000010ff */
[----:B------:R-:W-:Y:S02]  /*fce0*/  F2FP.BF16.F32.PACK_AB R6, R141, R140 ;  /* 0x0000008c8d06723e */ /* 0x000fe400000010ff */
[----:B------:R-:W-:Y:S02]  /*fcf0*/  F2FP.BF16.F32.PACK_AB R7, R143, R142 ;  /* 0x0000008e8f07723e */ /* 0x000fe400000010ff */
[----:B------:R-:W-:Y:S02]  /*fd00*/  F2FP.BF16.F32.PACK_AB R14, R149, R148 ;  /* 0x00000094950e723e */ /* 0x000fe400000010ff */
[----:B------:R-:W-:Y:S01]  /*fd10*/  F2FP.BF16.F32.PACK_AB R15, R151, R150 ;  /* 0x00000096970f723e */ /* 0x000fe200000010ff */
[----:B------:R1:W-:Y:S01]  /*fd20*/  STSM.16.M88.4 [R161], R4 ;  /* 0x00000004a1007844 */ /* 0x0003e20000000200 */
[----:B------:R-:W-:Y:S01]  /*fd30*/  ISETP.NE.U32.AND P1, PT, RZ, UR12, PT ;  /* 0x0000000cff007c0c */ /* 0x000fe2000bf25070 */
[----:B0-----:R-:W-:Y:S01]  /*fd40*/  IMAD.WIDE R8, R19, 0x4, R164 ;  /* 0x0000000413087825 */ /* 0x001fe200078e02a4 */
[----:B--2---:R-:W-:Y:S01]  /*fd50*/  ISETP.NE.U32.AND P0, PT, R20, RZ, PT ;  /* 0x000000ff1400720c */ /* 0x004fe20003f05070 */
[----:B------:R0:W-:Y:S01]  /*fd60*/  STSM.16.M88.4 [R18], R12 ;  /* 0x0000000c12007844 */ /* 0x0001e20000000200 */
[----:B------:R-:W-:Y:S01]  /*fd70*/  BAR.SYNC.DEFER_BLOCKING 0x1, 0x100 ;  /* 0x0044000000007b1d */ /* 0x000fe20000010000 */
[----:B------:R-:W-:-:S02]  /*fd80*/  ISETP.NE.AND.EX P1, PT, RZ, UR13, PT, P1 ;  /* 0x0000000dff007c0c */ /* 0x000fc4000bf25310 */
[----:B------:R-:W-:-:S13]  /*fd90*/  ISETP.NE.AND.EX P0, PT, R21, RZ, PT, P0 ;  /* 0x000000ff1500720c */ /* 0x000fda0003f05300 */
[----:B-1----:R-:W1:Y:S01]  /*fda0*/  @P0 LDC.64 R4, c[0x0][0xc08] ;  /* 0x00030200ff040b82 */ /* 0x002e620000000a00 */
[----:B------:R-:W2:Y:S01]  /*fdb0*/  @P1 LDG.E R0, desc[UR48][R8.64] ;  /* 0x0000003008001981 */ /* 0x000ea2000c1e1900 */
[----:B-1----:R-:W-:-:S05]  /*fdc0*/  @P0 IMAD.WIDE R4, R19, 0x4, R4 ;  /* 0x0000000413040825 */ /* 0x002fca00078e0204 */
[----:B------:R1:W3:Y:S01]  /*fdd0*/  @P0 LDG.E R10, desc[UR48][R4.64] ;  /* 0x00000030040a0981 */ /* 0x0002e2000c1e1900 */
[----:B------:R-:W-:Y:S01]  /*fde0*/  USEL UR4, UR44, UR4, UP0 ;  /* 0x000000042c047287 */ /* 0x000fe20008000000 */
[----:B0-----:R-:W-:Y:S01]  /*fdf0*/  VIADD R14, R22, UR42 ;  /* 0x0000002a160e7c36 */ /* 0x001fe20008000000 */
[----:B------:R-:W-:Y:S02]  /*fe00*/  UISETP.NE.AND UP1, UPT, UR20, 0x1, UPT ;  /* 0x000000011400788c */ /* 0x000fe4000bf25270 */
[----:B------:R-:W-:Y:S01]  /*fe10*/  UISETP.GT.AND UP2, UPT, UR4, 0x1, UPT ;  /* 0x000000010400788c */ /* 0x000fe2000bf44270 */
[----:B------:R-:W-:Y:S01]  /*fe20*/  UMOV UR23, 0x9b8 ;  /* 0x000009b800177882 */ /* 0x000fe20000000000 */
[----:B------:R-:W-:Y:S02]  /*fe30*/  UISETP.NE.U32.AND UP0, UPT, UR12, URZ, UPT ;  /* 0x0000003f0c00728c */ /* 0x000fe4000bf05070 */
[----:B------:R-:W-:Y:S01]  /*fe40*/  PLOP3.LUT P2, PT, PT, PT, UP1, 0x80, 0x0 ;  /* 0x000000000000781c */ /* 0x000fe20003f4f018 */
[----:B------:R-:W-:-:S02]  /*fe50*/  USEL UR23, UR23, 0x978, UP2 ;  /* 0x0000097817177887 */ /* 0x000fc40009000000 */
[----:B------:R-:W-:Y:S01]  /*fe60*/  UISETP.NE.AND.EX UP0, UPT, UR13, URZ, UPT, UP0 ;  /* 0x0000003f0d00728c */ /* 0x000fe2000bf05300 */
[----:B------:R-:W-:Y:S01]  /*fe70*/  UMOV UR4, URZ ;  /* 0x0000003f00047c82 */ /* 0x000fe20008000000 */
[----:B------:R-:W-:Y:S02]  /*fe80*/  USHF.R.S32.HI UR12, URZ, 0x1f, UR41 ;  /* 0x0000001f3f0c7899 */ /* 0x000fe40008011429 */
[----:B------:R-:W-:Y:S01]  /*fe90*/  USEL UR9, UR41, URZ, !UP0 ;  /* 0x0000003f29097287 */ /* 0x000fe2000c000000 */
[----:B------:R-:W-:Y:S01]  /*fea0*/  @UP1 ULDC UR25, c[0x0][0xbec] ;  /* 0x0002fb0000191ab9 */ /* 0x000fe20000000800 */
[----:B------:R-:W-:-:S04]  /*feb0*/  USEL UR21, UR43, URZ, UP2 ;  /* 0x0000003f2b157287 */ /* 0x000fc80009000000 */
[----:B------:R-:W-:Y:S01]  /*fec0*/  ULDC.64 UR16, c[0x0][UR23+0x220] ;  /* 0x0000880017107abb */ /* 0x000fe20008000a00 */
[----:B-1----:R-:W-:Y:S01]  /*fed0*/  @P2 IMAD.HI.U32 R4, R14, UR25, RZ ;  /* 0x000000190e042c27 */ /* 0x002fe2000f8e00ff */
[----:B------:R-:W-:Y:S01]  /*fee0*/  USEL UR22, UR12, URZ, !UP0 ;  /* 0x0000003f0c167287 */ /* 0x000fe2000c000000 */
[----:B------:R-:W-:Y:S01]  /*fef0*/  ULDC.64 UR14, c[0x0][UR23+0x218] ;  /* 0x00008600170e7abb */ /* 0x000fe20008000a00 */
[----:B------:R-:W-:Y:S01]  /*ff00*/  ULDC.64 UR18, c[0x0][UR23+0x228] ;  /* 0x00008a0017127abb */ /* 0x000fe20008000a00 */
[----:B------:R-:W-:Y:S01]  /*ff10*/  UIMAD UR17, UR17, UR9, URZ ;  /* 0x00000009111172a4 */ /* 0x000fe2000f8e023f */
[----:B------:R-:W-:Y:S01]  /*ff20*/  @UP1 ULDC UR28, c[0x0][0xbf0] ;  /* 0x0002fc00001c1ab9 */ /* 0x000fe20000000800 */
[----:B------:R-:W-:Y:S02]  /*ff30*/  UIMAD.WIDE.U32 UR12, UR14, UR40, URZ ;  /* 0x000000280e0c72a5 */ /* 0x000fe4000f8e003f */
[----:B------:R-:W-:Y:S02]  /*ff40*/  UIMAD UR24, UR15, UR40, URZ ;  /* 0x000000280f1872a4 */ /* 0x000fe4000f8e023f */
[----:B------:R-:W-:-:S02]  /*ff50*/  UIMAD.WIDE.U32 UR26, UR18, UR21, URZ ;  /* 0x00000015121a72a5 */ /* 0x000fc4000f8e003f */
[----:B------:R-:W-:Y:S02]  /*ff60*/  UIMAD.WIDE.U32 UR14, UR16, UR9, URZ ;  /* 0x00000009100e72a5 */ /* 0x000fe4000f8e003f */
[----:B------:R-:W-:Y:S02]  /*ff70*/  UIMAD UR18, UR19, UR21, URZ ;  /* 0x00000015131272a4 */ /* 0x000fe4000f8e023f */
[----:B------:R-:W-:Y:S01]  /*ff80*/  UIMAD UR17, UR16, UR22, UR17 ;  /* 0x00000016101172a4 */ /* 0x000fe2000f8e0211 */
[----:B------:R-:W-:Y:S01]  /*ff90*/  IMAD.U32 R5, RZ, RZ, UR26 ;  /* 0x0000001aff057e24 */ /* 0x000fe2000f8e00ff */
[----:B------:R-:W-:Y:S02]  /*ffa0*/  UIADD3 UR18, UR27, UR18, URZ ;  /* 0x000000121b127290 */ /* 0x000fe4000fffe03f */
[----:B------:R-:W-:Y:S02]  /*ffb0*/  UIADD3 UR24, UR13, UR24, URZ ;  /* 0x000000180d187290 */ /* 0x000fe4000fffe03f */
[----:B------:R-:W-:-:S02]  /*ffc0*/  UIADD3 UR17, UR15, UR17, URZ ;  /* 0x000000110f117290 */ /* 0x000fc4000fffe03f */
[----:B------:R-:W-:Y:S01]  /*ffd0*/  IMAD.U32 R6, RZ, RZ, UR18 ;  /* 0x00000012ff067e24 */ /* 0x000fe2000f8e00ff */
[----:B--2---:R-:W-:Y:S01]  /*ffe0*/  @P1 R2UR UR4, R0 ;  /* 0x00000000000412ca */ /* 0x004fe200000e0000 */
[----:B------:R-:W-:Y:S01]  /*fff0*/  IMAD.MOV.U32 R0, RZ, RZ, R14 ;  /* 0x000000ffff007224 */ /* 0x000fe200078e000e */
[----:B------:R-:W-:-:S05]  /*10000*/  @P2 SHF.R.U32.HI R0, RZ, UR28, R4 ;  /* 0x0000001cff002c19 */ /* 0x000fca0008011604 */
[----:B------:R-:W-:-:S04]  /*10010*/  IMAD.MOV R7, RZ, RZ, -R0 ;  /* 0x000000ffff077224 */ /* 0x000fc800078e0a00 */
[----:B------:R-:W-:Y:S02]  /*10020*/  IMAD R7, R7, UR20, R14 ;  /* 0x0000001407077c24 */ /* 0x000fe4000f8e020e */
[----:B------:R-:W-:Y:S02]  /*10030*/  UIADD3 UR12, UP0, UP3, UR14, UR12, UR4 ;  /* 0x0000000c0e0c7290 */ /* 0x000fe4000fb1e004 */
[----:B------:R-:W-:-:S04]  /*10040*/  USHF.R.S32.HI UR16, URZ, 0x1f, UR4 ;  /* 0x0000001f3f107899 */ /* 0x000fc80008011404 */
[----:B------:R-:W-:Y:S01]  /*10050*/  UIADD3.X UR14, UR17, UR24, UR16, UP0, UP3 ;  /* 0x00000018110e7290 */ /* 0x000fe200087e6410 */
[----:B------:R-:W-:Y:S01]  /*10060*/  IADD3 R4, P3, P4, R0, UR12, R5 ;  /* 0x0000000c00047c10 */ /* 0x000fe2000fc7e005 */
[----:B------:R-:W-:Y:S01]  /*10070*/  ULDC.64 UR12, c[0x0][UR23+0x210] ;  /* 0x00008400170c7abb */ /* 0x000fe20008000a00 */
[----:B------:R-:W-:Y:S01]  /*10080*/  SHF.R.S32.HI R5, RZ, 0x1f, R0 ;  /* 0x0000001fff057819 */ /* 0x000fe20000011400 */
[----:B------:R-:W-:Y:S01]  /*10090*/  IMAD R11, R7, UR13, RZ ;  /* 0x0000000d070b7c24 */ /* 0x000fe2000f8e02ff */
[----:B------:R-:W-:Y:S02]  /*100a0*/  SHF.R.S32.HI R0, RZ, 0x1f, R7 ;  /* 0x0000001fff007819 */ /* 0x000fe40000011407 */
[----:B------:R-:W-:Y:S01]  /*100b0*/  IADD3.X R5, R5, UR14, R6, P3, P4 ;  /* 0x0000000e05057c10 */ /* 0x000fe20009fe8406 */
[----:B------:R-:W-:Y:S01]  /*100c0*/  ULDC.64 UR14, c[0x0][0xba8] ;  /* 0x0002ea00000e7ab9 */ /* 0x000fe20000000a00 */
[----:B------:R-:W-:Y:S01]  /*100d0*/  @!UP2 ULDC UR14, c[0x0][0xb50] ;  /* 0x0002d400000eaab9 */ /* 0x000fe20000000800 */
[----:B------:R-:W-:Y:S01]  /*100e0*/  IMAD R11, R0, UR12, R11 ;  /* 0x0000000c000b7c24 */ /* 0x000fe2000f8e020b */
[----:B------:R-:W-:Y:S01]  /*100f0*/  @!UP2 ULDC UR15, c[0x0][0xb54] ;  /* 0x0002d500000faab9 */ /* 0x000fe20000000800 */
[----:B------:R-:W-:Y:S01]  /*10100*/  IMAD.WIDE.U32 R4, R7, UR12, R4 ;  /* 0x0000000c07047c25 */ /* 0x000fe2000f8e0004 */
[----:B------:R-:W-:Y:S01]  /*10110*/  ULDC UR12, c[0x0][0xa88] ;  /* 0x0002a200000c7ab9 */ /* 0x000fe20000000800 */
[----:B---3--:R-:W-:-:S02]  /*10120*/  @P0 R2UR UR12, R10 ;  /* 0x000000000a0c02ca */ /* 0x008fc400000e0000 */
[----:B------:R-:W-:Y:S01]  /*10130*/  IMAD.IADD R5, R5, 0x1, R11 ;  /* 0x0000000105057824 */ /* 0x000fe200078e020b */
[----:B------:R-:W-:-:S04]  /*10140*/  LEA R11, P3, R4, UR14, 0x2 ;  /* 0x0000000e040b7c11 */ /* 0x000fc8000f8610ff */
[----:B------:R-:W-:Y:S01]  /*10150*/  LEA.HI.X R12, R4, UR15, R5, 0x2, P3 ;  /* 0x0000000f040c7c11 */ /* 0x000fe200098f1405 */
[----:B------:R-:W-:Y:S08]  /*10160*/  @P0 BRA `(.L_x_2589) ;  /* 0x0000000000180947 */ /* 0x000ff00003800000 */
[----:B------:R-:W-:Y:S05]  /*10170*/  @!P1 BRA `(.L_x_2589) ;  /* 0x0000000000149947 */ /* 0x000fea0003800000 */
[----:B------:R-:W2:Y:S04]  /*10180*/  LDG.E R4, desc[UR48][R8.64] ;  /* 0x0000003008047981 */ /* 0x000ea8000c1e1900 */
[----:B------:R-:W3:Y:S01]  /*10190*/  LDG.E R0, desc[UR48][R8.64+0x4] ;  /* 0x0000043008007981 */ /* 0x000ee2000c1e1900 */
[----:B--2---:R-:W-:Y:S02]  /*101a0*/  R2UR UR13, R4 ;  /* 0x00000000040d72ca */ /* 0x004fe400000e0000 */
[----:B---3--:R-:W-:-:S13]  /*101b0*/  R2UR UR12, R0 ;  /* 0x00000000000c72ca */ /* 0x008fda00000e0000 */
[----:B------:R-:W-:-:S12]  /*101c0*/  UIADD3 UR12, -UR13, UR12, URZ ;  /* 0x0000000c0d0c7290 */ /* 0x000fd8000fffe13f */
.L_x_2589:
[----:B------:R-:W2:Y:S01]  /*101d0*/  LDL R0, [R1+0x14] ;  /* 0x0000140001007983 */ /* 0x000ea20000100800 */
[----:B------:R-:W-:Y:S01]  /*101e0*/  UIMAD UR17, UR12, UR20, URZ ;  /* 0x000000140c1172a4 */ /* 0x000fe2000f8e023f */
[----:B------:R-:W-:Y:S02]  /*101f0*/  LOP3.LUT P0, RZ, R226, 0x3, RZ, 0xc0, !PT ;  /* 0x00000003e2ff7812 */ /* 0x000fe4000780c0ff */
[----:B------:R-:W-:Y:S04]  /*10200*/  SHFL.IDX PT, R4, R11, RZ, 0x1c1f ;  /* 0x001c1fff0b047589 */ /* 0x000fe800000e0000 */
[----:B------:R-:W0:Y:S04]  /*10210*/  SHFL.IDX PT, R5, R12, RZ, 0x1c1f ;  /* 0x001c1fff0c057589 */ /* 0x000e2800000e0000 */
[----:B------:R-:W-:Y:S04]  /*10220*/  SHFL.IDX PT, R6, R11, 0x1, 0x1c1f ;  /* 0x003c1f000b067f89 */ /* 0x000fe800000e0000 */
[----:B------:R-:W1:Y:S01]  /*10230*/  SHFL.IDX PT, R7, R12, 0x1, 0x1c1f ;  /* 0x003c1f000c077f89 */ /* 0x000e6200000e0000 */
[----:B--2---:R-:W-:-:S04]  /*10240*/  VIADD R8, R0, UR42 ;  /* 0x0000002a00087c36 */ /* 0x004fc80008000000 */
[C---:B------:R-:W-:Y:S01]  /*10250*/  VIADD R0, R8.reuse, 0x8 ;  /* 0x0000000808007836 */ /* 0x040fe20000000000 */
[C---:B------:R-:W-:Y:S02]  /*10260*/  ISETP.GE.OR P1, PT, R8.reuse, UR17, P0 ;  /* 0x0000001108007c0c */ /* 0x040fe40008726670 */
[----:B------:R-:W-:Y:S02]  /*10270*/  ISETP.GE.AND P3, PT, R8, UR17, PT ;  /* 0x0000001108007c0c */ /* 0x000fe4000bf66270 */
[----:B------:R-:W-:-:S09]  /*10280*/  ISETP.GE.OR P0, PT, R0, UR17, P0 ;  /* 0x0000001100007c0c */ /* 0x000fd20008706670 */
[----:B0-----:R0:W-:Y:S01]  /*10290*/  @!P1 ST.E desc[UR48][R4.64], R3 ;  /* 0x0000000304009985 */ /* 0x0011e2000c101930 */
[----:B------:R-:W-:-:S03]  /*102a0*/  PLOP3.LUT P1, PT, PT, PT, UP2, 0x80, 0x0 ;  /* 0x000000000000781c */ /* 0x000fc60003f2f028 */
[----:B-1----:R0:W-:Y:S01]  /*102b0*/  @!P0 ST.E desc[UR48][R6.64], R2 ;  /* 0x0000000206008985 */ /* 0x0021e2000c101930 */
[----:B------:R-:W-:-:S09]  /*102c0*/  ISETP.GE.AND P0, PT, R0, UR17, PT ;  /* 0x0000001100007c0c */ /* 0x000fd2000bf06270 */
[----:B------:R-:W-:Y:S05]  /*102d0*/  @P1 BRA `(.L_x_2590) ;  /* 0x0000001000081947 */ /* 0x000fea0003800000 */
[----:B------:R-:W1:Y:S01]  /*102e0*/  S2R R0, SR_TID.X ;  /* 0x0000000000007919 */ /* 0x000e620000002100 */
[----:B------:R-:W-:Y:S01]  /*102f0*/  ULDC.64 UR14, c[0x0][0xaa0] ;  /* 0x0002a800000e7ab9 */ /* 0x000fe20000000a00 */
[----:B-1----:R-:W-:-:S05]  /*10300*/  VIADD R0, R0, 0xffffff80 ;  /* 0xffffff8000007836 */ /* 0x002fca0000000000 */
[----:B0-----:R-:W-:-:S04]  /*10310*/  SHF.R.S32.HI R3, RZ, 0x1f, R0 ;  /* 0x0000001fff037819 */ /* 0x001fc80000011400 */
[----:B------:R-:W-:-:S04]  /*10320*/  LEA.HI R3, R3, R0, RZ, 0x3 ;  /* 0x0000000003037211 */ /* 0x000fc800078f18ff */
[----:B------:R-:W-:Y:S02]  /*10330*/  LOP3.LUT R5, R3, 0xfffffff8, RZ, 0xc0, !PT ;  /* 0xfffffff803057812 */ /* 0x000fe400078ec0ff */
[----:B------:R-:W-:Y:S01]  /*10340*/  SHF.R.S32.HI R77, RZ, 0x3, R3 ;  /* 0x00000003ff4d7819 */ /* 0x000fe20000011403 */
[----:B------:R-:W-:Y:S02]  /*10350*/  IMAD.MOV.U32 R3, RZ, RZ, 0x2 ;  /* 0x00000002ff037424 */ /* 0x000fe400078e00ff */
[----:B------:R-:W-:-:S04]  /*10360*/  IMAD.IADD R18, R0, 0x1, -R5 ;  /* 0x0000000100127824 */ /* 0x000fc800078e0a05 */
[----:B------:R-:W-:-:S04]  /*10370*/  IMAD.SHL.U32 R0, R18, 0x8, RZ ;  /* 0x0000000812007824 */ /* 0x000fc800078e00ff */
[----:B------:R-:W-:-:S04]  /*10380*/  IMAD R2, R77, 0x40, R0 ;  /* 0x000000404d027824 */ /* 0x000fc800078e0200 */
[----:B------:R-:W-:-:S03]  /*10390*/  IMAD.WIDE R2, R2, R3, UR10 ;  /* 0x0000000a02027e25 */ /* 0x000fc6000f8e0203 */
[C---:B------:R-:W-:Y:S02]  /*103a0*/  IADD3 R25, P1, R2.reuse, 0x3000, RZ ;  /* 0x0000300002197810 */ /* 0x040fe40007f3e0ff */
[C---:B------:R-:W-:Y:S02]  /*103b0*/  IADD3 R9, P4, R2.reuse, 0x1000, RZ ;  /* 0x0000100002097810 */ /* 0x040fe40007f9e0ff */
[----:B------:R-:W-:Y:S02]  /*103c0*/  LOP3.LUT R24, R25, 0x380, RZ, 0xc0, !PT ;  /* 0x0000038019187812 */ /* 0x000fe400078ec0ff */
[----:B------:R-:W-:Y:S02]  /*103d0*/  IADD3 R13, P3, R2, 0x2000, RZ ;  /* 0x00002000020d7810 */ /* 0x000fe40007f7e0ff */
[----:B------:R-:W-:Y:S02]  /*103e0*/  SHF.R.U64 R24, R24, 0x3, RZ ;  /* 0x0000000318187819 */ /* 0x000fe400000012ff */
[----:B------:R-:W-:-:S02]  /*103f0*/  LOP3.LUT R8, R9, 0x380, RZ, 0xc0, !PT ;  /* 0x0000038009087812 */ /* 0x000fc400078ec0ff */
[----:B------:R-:W-:Y:S02]  /*10400*/  LOP3.LUT R12, R13, 0x380, RZ, 0xc0, !PT ;  /* 0x000003800d0c7812 */ /* 0x000fe400078ec0ff */
[----:B------:R-:W-:Y:S01]  /*10410*/  LOP3.LUT R24, R24, R25, RZ, 0x3c, !PT ;  /* 0x0000001918187212 */ /* 0x000fe200078e3cff */
[--C-:B------:R-:W-:Y:S01]  /*10420*/  IMAD.X R25, RZ, RZ, R3.reuse, P1 ;  /* 0x000000ffff197224 */ /* 0x100fe200008e0603 */
[----:B------:R-:W-:Y:S02]  /*10430*/  IADD3 R49, P1, R2, 0x9000, RZ ;  /* 0x0000900002317810 */ /* 0x000fe40007f3e0ff */
[----:B------:R-:W-:Y:S02]  /*10440*/  SHF.R.U64 R8, R8, 0x3, RZ ;  /* 0x0000000308087819 */ /* 0x000fe400000012ff */
[----:B------:R-:W-:Y:S01]  /*10450*/  SHF.R.U64 R12, R12, 0x3, RZ ;  /* 0x000000030c0c7819 */ /* 0x000fe200000012ff */
[----:B------:R-:W-:Y:S01]  /*10460*/  UIMAD UR12, UR16, UR14, URZ ;  /* 0x0000000e100c72a4 */ /* 0x000fe2000f8e023f */
[----:B------:R-:W-:Y:S01]  /*10470*/  LOP3.LUT R48, R49, 0x380, RZ, 0xc0, !PT ;  /* 0x0000038031307812 */ /* 0x000fe200078ec0ff */
[----:B------:R-:W-:Y:S01]  /*10480*/  UIMAD.WIDE.U32 UR10, UR4, UR14, URZ ;  /* 0x0000000e040a72a5 */ /* 0x000fe2000f8e003f */
[----:B------:R-:W-:Y:S01]  /*10490*/  LOP3.LUT R8, R8, R9, RZ, 0x3c, !PT ;  /* 0x0000000908087212 */ /* 0x000fe200078e3cff */
[--C-:B------:R-:W-:Y:S01]  /*104a0*/  IMAD.X R9, RZ, RZ, R3.reuse, P4 ;  /* 0x000000ffff097224 */ /* 0x100fe200020e0603 */
[----:B------:R-:W-:Y:S01]  /*104b0*/  LOP3.LUT R12, R12, R13, RZ, 0x3c, !PT ;  /* 0x0000000d0c0c7212 */ /* 0x000fe200078e3cff */
[----:B------:R-:W-:Y:S01]  /*104c0*/  IMAD.X R13, RZ, RZ, R3, P3 ;  /* 0x000000ffff0d7224 */ /* 0x000fe200018e0603 */
[----:B------:R-:W-:-:S02]  /*104d0*/  IADD3 R29, P0, R2, 0x4000, RZ ;  /* 0x00004000021d7810 */ /* 0x000fc40007f1e0ff */
[C---:B------:R-:W-:Y:S02]  /*104e0*/  IADD3 R33, P6, R2.reuse, 0x5000, RZ ;  /* 0x0000500002217810 */ /* 0x040fe40007fde0ff */
[C---:B------:R-:W-:Y:S02]  /*104f0*/  IADD3 R37, P5, R2.reuse, 0x6000, RZ ;  /* 0x0000600002257810 */ /* 0x040fe40007fbe0ff */
[C---:B------:R-:W-:Y:S01]  /*10500*/  LOP3.LUT R7, R2.reuse, 0x380, RZ, 0xc0, !PT ;  /* 0x0000038002077812 */ /* 0x040fe200078ec0ff */
[----:B------:R-:W-:Y:S01]  /*10510*/  UIMAD UR12, UR4, UR15, UR12 ;  /* 0x0000000f040c72a4 */ /* 0x000fe2000f8e020c */
[C---:B------:R-:W-:Y:S01]  /*10520*/  IADD3 R41, P4, R2.reuse, 0x7000, RZ ;  /* 0x0000700002297810 */ /* 0x040fe20007f9e0ff */
[----:B------:R-:W-:Y:S01]  /*10530*/  @UP1 ULDC UR14, c[0x0][0xbec] ;  /* 0x0002fb00000e1ab9 */ /* 0x000fe20000000800 */
[----:B------:R-:W-:Y:S01]  /*10540*/  IADD3 R45, P3, R2, 0x8000, RZ ;  /* 0x00008000022d7810 */ /* 0x000fe20007f7e0ff */
[----:B------:R-:W5:Y:S01]  /*10550*/  LD.E.128 R8, desc[UR48][R8.64] ;  /* 0x0000003008087980 */ /* 0x000f62000c101d00 */
[----:B------:R-:W-:-:S02]  /*10560*/  SHF.R.U64 R48, R48, 0x3, RZ ;  /* 0x0000000330307819 */ /* 0x000fc400000012ff */
[----:B------:R-:W-:Y:S01]  /*10570*/  LOP3.LUT R28, R29, 0x380, RZ, 0xc0, !PT ;  /* 0x000003801d1c7812 */ /* 0x000fe200078ec0ff */
[----:B------:R-:W5:Y:S01]  /*10580*/  LD.E.128 R12, desc[UR48][R12.64] ;  /* 0x000000300c0c7980 */ /* 0x000f62000c101d00 */
[----:B------:R-:W-:Y:S02]  /*10590*/  LOP3.LUT R32, R33, 0x380, RZ, 0xc0, !PT ;  /* 0x0000038021207812 */ /* 0x000fe400078ec0ff */
[----:B------:R-:W-:Y:S01]  /*105a0*/  LOP3.LUT R36, R37, 0x380, RZ, 0xc0, !PT ;  /* 0x0000038025247812 */ /* 0x000fe200078ec0ff */
[----:B------:R-:W5:Y:S01]  /*105b0*/  LD.E.128 R24, desc[UR48][R24.64] ;  /* 0x0000003018187980 */ /* 0x000f62000c101d00 */
[----:B------:R-:W-:Y:S02]  /*105c0*/  LOP3.LUT R40, R41, 0x380, RZ, 0xc0, !PT ;  /* 0x0000038029287812 */ /* 0x000fe400078ec0ff */
[----:B------:R-:W-:Y:S02]  /*105d0*/  LOP3.LUT R44, R45, 0x380, RZ, 0xc0, !PT ;  /* 0x000003802d2c7812 */ /* 0x000fe400078ec0ff */
[----:B------:R-:W-:Y:S01]  /*105e0*/  LOP3.LUT R48, R48, R49, RZ, 0x3c, !PT ;  /* 0x0000003130307212 */ /* 0x000fe200078e3cff */
[----:B------:R-:W-:Y:S01]  /*105f0*/  IMAD.X R49, RZ, RZ, R3, P1 ;  /* 0x000000ffff317224 */ /* 0x000fe200008e0603 */
[----:B------:R-:W-:-:S02]  /*10600*/  IADD3 R5, P1, R2, 0xf000, RZ ;  /* 0x0000f00002057810 */ /* 0x000fc40007f3e0ff */
[----:B------:R-:W-:Y:S02]  /*10610*/  SHF.R.U64 R28, R28, 0x3, RZ ;  /* 0x000000031c1c7819 */ /* 0x000fe400000012ff */
[----:B------:R-:W-:Y:S02]  /*10620*/  SHF.R.U64 R32, R32, 0x3, RZ ;  /* 0x0000000320207819 */ /* 0x000fe400000012ff */
[----:B------:R-:W-:Y:S01]  /*10630*/  SHF.R.U64 R7, R7, 0x3, RZ ;  /* 0x0000000307077819 */ /* 0x000fe200000012ff */
[----:B------:R-:W-:Y:S01]  /*10640*/  UIADD3 UR11, UR11, UR12, URZ ;  /* 0x0000000c0b0b7290 */ /* 0x000fe2000fffe03f */
[----:B------:R-:W-:Y:S01]  /*10650*/  SHF.R.U64 R36, R36, 0x3, RZ ;  /* 0x0000000324247819 */ /* 0x000fe200000012ff */
[----:B------:R-:W-:Y:S01]  /*10660*/  USHF.R.S32.HI UR4, URZ, 0x1f, UR9 ;  /* 0x0000001f3f047899 */ /* 0x000fe20008011409 */
[----:B------:R-:W-:Y:S01]  /*10670*/  SHF.R.U64 R40, R40, 0x3, RZ ;  /* 0x0000000328287819 */ /* 0x000fe200000012ff */
[----:B------:R-:W-:Y:S01]  /*10680*/  ULDC.64 UR12, c[0x0][0xae8] ;  /* 0x0002ba00000c7ab9 */ /* 0x000fe20000000a00 */
[----:B------:R-:W-:Y:S01]  /*10690*/  SHF.R.U64 R44, R44, 0x3, RZ ;  /* 0x000000032c2c7819 */ /* 0x000fe200000012ff */
[--C-:B------:R-:W-:Y:S01]  /*106a0*/  IMAD.X R73, RZ, RZ, R3.reuse, P1 ;  /* 0x000000ffff497224 */ /* 0x100fe200008e0603 */
[----:B------:R-:W-:Y:S01]  /*106b0*/  LOP3.LUT R4, R5, 0x380, RZ, 0xc0, !PT ;  /* 0x0000038005047812 */ /* 0x000fe200078ec0ff */
[----:B------:R-:W5:Y:S01]  /*106c0*/  LD.E.128 R48, desc[UR48][R48.64] ;  /* 0x0000003030307980 */ /* 0x000f62000c101d00 */
        /* <DEDUP_REMOVED lines=11> */
[----:B------:R-:W-:Y:S01]  /*10780*/  UIMAD.WIDE.U32 UR10, UR40, UR12, UR10 ;  /* 0x0000000c280a72a5 */ /* 0x000fe2000f8e000a */
        /* <DEDUP_REMOVED lines=8> */
[----:B------:R-:W-:Y:S02]  /*10810*/  LOP3.LUT R2, R7, R2, RZ, 0x3c, !PT ;  /* 0x0000000207027212 */ /* 0x000fe400078e3cff */
[----:B------:R-:W-:Y:S01]  /*10820*/  LOP3.LUT R72, R4, R5, RZ, 0x3c, !PT ;  /* 0x0000000504487212 */ /* 0x000fe200078e3cff */
[----:B------:R-:W-:Y:S01]  /*10830*/  UIMAD UR11, UR40, UR13, UR11 ;  /* 0x0000000d280b72a4 */ /* 0x000fe2000f8e020b */
[----:B------:R-:W-:Y:S01]  /*10840*/  LOP3.LUT R52, R53, 0x380, RZ, 0xc0, !PT ;  /* 0x0000038035347812 */ /* 0x000fe200078ec0ff */
[----:B------:R0:W5:Y:S01]  /*10850*/  LD.E.128 R4, desc[UR48][R2.64] ;  /* 0x0000003002047980 */ /* 0x000162000c101d00 */
[----:B------:R-:W-:Y:S01]  /*10860*/  ULDC.64 UR12, c[0x0][0xaf0] ;  /* 0x0002bc00000c7ab9 */ /* 0x000fe20000000a00 */
[----:B------:R-:W-:Y:S01]  /*10870*/  LOP3.LUT R56, R57, 0x380, RZ, 0xc0, !PT ;  /* 0x0000038039387812 */ /* 0x000fe200078ec0ff */
[----:B------:R-:W-:Y:S01]  /*10880*/  UIMAD UR4, UR4, UR12, URZ ;  /* 0x0000000c040472a4 */ /* 0x000fe2000f8e023f */
[----:B------:R-:W-:Y:S01]  /*10890*/  LOP3.LUT R60, R61, 0x380, RZ, 0xc0, !PT ;  /* 0x000003803d3c7812 */ /* 0x000fe200078ec0ff */
[----:B------:R-:W5:Y:S01]  /*108a0*/  LD.E.128 R40, desc[UR48][R40.64] ;  /* 0x0000003028287980 */ /* 0x000f62000c101d00 */
[----:B------:R-:W-:-:S02]  /*108b0*/  LOP3.LUT R64, R65, 0x380, RZ, 0xc0, !PT ;  /* 0x0000038041407812 */ /* 0x000fc400078ec0ff */
[----:B------:R-:W-:Y:S01]  /*108c0*/  LOP3.LUT R68, R69, 0x380, RZ, 0xc0, !PT ;  /* 0x0000038045447812 */ /* 0x000fe200078ec0ff */
[----:B------:R-:W5:Y:S01]  /*108d0*/  LD.E.128 R44, desc[UR48][R44.64] ;  /* 0x000000302c2c7980 */ /* 0x000f62000c101d00 */
[----:B0-----:R-:W-:Y:S01]  /*108e0*/  IMAD R2, R18, 0x20, R77 ;  /* 0x0000002012027824 */ /* 0x001fe200078e024d */
[----:B------:R-:W-:Y:S01]  /*108f0*/  UIMAD UR4, UR9, UR13, UR4 ;  /* 0x0000000d090472a4 */ /* 0x000fe2000f8e0204 */
[----:B------:R-:W-:Y:S01]  /*10900*/  SHF.R.U64 R52, R52, 0x3, RZ ;  /* 0x0000000334347819 */ /* 0x000fe200000012ff */
[----:B------:R-:W5:Y:S01]  /*10910*/  LD.E.128 R72, desc[UR48][R72.64] ;  /* 0x0000003048487980 */ /* 0x000f62000c101d00 */
[----:B------:R-:W-:Y:S01]  /*10920*/  VIADD R20, R2, UR42 ;  /* 0x0000002a02147c36 */ /* 0x000fe20008000000 */
[----:B------:R-:W-:Y:S01]  /*10930*/  UIMAD.WIDE.U32 UR10, UR9, UR12, UR10 ;  /* 0x0000000c090a72a5 */ /* 0x000fe2000f8e000a */
[----:B------:R-:W-:Y:S02]  /*10940*/  SHF.R.U64 R56, R56, 0x3, RZ ;  /* 0x0000000338387819 */ /* 0x000fe400000012ff */
[----:B------:R-:W-:Y:S01]  /*10950*/  @P2 IMAD.HI.U32 R2, R20, UR14, RZ ;  /* 0x0000000e14022c27 */ /* 0x000fe2000f8e00ff */
[----:B------:R-:W-:Y:S01]  /*10960*/  @UP1 ULDC UR9, c[0x0][0xbf0] ;  /* 0x0002fc0000091ab9 */ /* 0x000fe20000000800 */
[----:B------:R-:W-:-:S02]  /*10970*/  SHF.R.U64 R60, R60, 0x3, RZ ;  /* 0x000000033c3c7819 */ /* 0x000fc400000012ff */
[----:B------:R-:W-:Y:S01]  /*10980*/  IMAD.MOV.U32 R19, RZ, RZ, R20 ;  /* 0x000000ffff137224 */ /* 0x000fe200078e0014 */
[----:B------:R-:W-:Y:S02]  /*10990*/  SHF.R.U64 R64, R64, 0x3, RZ ;  /* 0x0000000340407819 */ /* 0x000fe400000012ff */
[----:B------:R-:W-:Y:S02]  /*109a0*/  SHF.R.U64 R68, R68, 0x3, RZ ;  /* 0x0000000344447819 */ /* 0x000fe400000012ff */
[----:B------:R-:W-:Y:S01]  /*109b0*/  @P2 SHF.R.U32.HI R19, RZ, UR9, R2 ;  /* 0x00000009ff132c19 */ /* 0x000fe20008011602 */
[----:B------:R-:W-:Y:S01]  /*109c0*/  UIADD3 UR4, UR11, UR4, URZ ;  /* 0x000000040b047290 */ /* 0x000fe2000fffe03f */
        /* <DEDUP_REMOVED lines=10> */
[--C-:B------:R-:W-:Y:S01]  /*10a70*/  SHF.R.S32.HI R18, RZ, 0x1f, R19.reuse ;  /* 0x0000001fff127819 */ /* 0x100fe20000011413 */
[----:B------:R-:W-:Y:S01]  /*10a80*/  IMAD.MOV R21, RZ, RZ, -R19 ;  /* 0x000000ffff157224 */ /* 0x000fe200078e0a13 */
[----:B------:R-:W5:Y:S01]  /*10a90*/  LD.E.128 R52, desc[UR48][R52.64] ;  /* 0x0000003034347980 */ /* 0x000f62000c101d00 */
[----:B------:R-:W-:-:S02]  /*10aa0*/  IMAD.U32 R2, RZ, RZ, UR10 ;  /* 0x0000000aff027e24 */ /* 0x000fc4000f8e00ff */
[----:B------:R-:W-:Y:S01]  /*10ab0*/  IMAD.U32 R3, RZ, RZ, UR11 ;  /* 0x0000000bff037e24 */ /* 0x000fe2000f8e00ff */
[----:B------:R-:W-:Y:S01]  /*10ac0*/  ULDC.64 UR10, c[0x0][0xae0] ;  /* 0x0002b800000a7ab9 */ /* 0x000fe20000000a00 */
[----:B------:R-:W-:Y:S01]  /*10ad0*/  IMAD.U32 R3, RZ, RZ, UR4 ;  /* 0x00000004ff037e24 */ /* 0x000fe2000f8e00ff */
[----:B------:R-:W5:Y:S01]  /*10ae0*/  LD.E.128 R56, desc[UR48][R56.64] ;  /* 0x0000003038387980 */ /* 0x000f62000c101d00 */
[----:B------:R-:W-:Y:S02]  /*10af0*/  IMAD R18, R18, UR10, RZ ;  /* 0x0000000a12127c24 */ /* 0x000fe4000f8e02ff */
[----:B------:R-:W-:Y:S01]  /*10b00*/  IMAD R21, R21, UR20, R20 ;  /* 0x0000001415157c24 */ /* 0x000fe2000f8e0214 */
[----:B------:R-:W5:Y:S01]  /*10b10*/  LD.E.128 R60, desc[UR48][R60.64] ;  /* 0x000000303c3c7980 */ /* 0x000f62000c101d00 */
[----:B------:R-:W-:-:S03]  /*10b20*/  IMAD.WIDE.U32 R2, R19, UR10, R2 ;  /* 0x0000000a13027c25 */ /* 0x000fc6000f8e0002 */
[----:B------:R-:W5:Y:S01]  /*10b30*/  LD.E.128 R64, desc[UR48][R64.64] ;  /* 0x0000003040407980 */ /* 0x000f62000c101d00 */
[----:B------:R-:W-:Y:S01]  /*10b40*/  IMAD R19, R19, UR11, R18 ;  /* 0x0000000b13137c24 */ /* 0x000fe2000f8e0212 */
[----:B------:R-:W-:Y:S01]  /*10b50*/  SHF.R.S32.HI R18, RZ, 0x1f, R21 ;  /* 0x0000001fff127819 */ /* 0x000fe20000011415 */
[----:B------:R-:W-:Y:S01]  /*10b60*/  ULDC.64 UR10, c[0x0][0xad8] ;  /* 0x0002b600000a7ab9 */ /* 0x000fe20000000a00 */
[----:B------:R-:W5:Y:S01]  /*10b70*/  LD.E.128 R68, desc[UR48][R68.64] ;  /* 0x0000003044447980 */ /* 0x000f62000c101d00 */
[----:B------:R-:W-:Y:S02]  /*10b80*/  IMAD.IADD R3, R3, 0x1, R19 ;  /* 0x0000000103037824 */ /* 0x000fe400078e0213 */
[----:B------:R-:W-:Y:S01]  /*10b90*/  IMAD R18, R18, UR10, RZ ;  /* 0x0000000a12127c24 */ /* 0x000fe2000f8e02ff */
[----:B------:R-:W-:Y:S01]  /*10ba0*/  @!PT LDS RZ, [RZ] ;  /* 0x00000000fffff984 */ /* 0x000fe20000000800 */
[----:B------:R-:W-:Y:S01]  /*10bb0*/  @!PT LDS RZ, [RZ] ;  /* 0x00000000fffff984 */ /* 0x000fe20000000800 */
[----:B------:R-:W-:Y:S01]  /*10bc0*/  @!PT LDS RZ, [RZ] ;  /* 0x00000000fffff984 */ /* 0x000fe20000000800 */
[----:B------:R-:W-:Y:S01]  /*10bd0*/  @!PT LDS RZ, [RZ] ;  /* 0x00000000fffff984 */ /* 0x000fe20000000800 */
[----:B------:R0:W-:Y:S06]  /*10be0*/  MEMBAR.ALL.CTA ;  /* 0x0000000000007992 */ /* 0x0001ec0000008000 */
[----:B0-----:R-:W0:Y:S01]  /*10bf0*/  FENCE.VIEW.ASYNC.S ;  /* 0x00000000000073c6 */ /* 0x001e220000000000 */
[----:B------:R-:W-:-:S04]  /*10c00*/  IMAD.WIDE.U32 R2, R21, UR10, R2 ;  /* 0x0000000a15027c25 */ /* 0x000fc8000f8e0002 */
[----:B------:R-:W-:Y:S01]  /*10c10*/  IMAD R19, R21, UR11, R18 ;  /* 0x0000000b15137c24 */ /* 0x000fe2000f8e0212 */
[----:B------:R-:W-:Y:S01]  /*10c20*/  ULDC.64 UR10, c[0x0][0xa80] ;  /* 0x0002a000000a7ab9 */ /* 0x000fe20000000a00 */
[----:B------:R-:W-:Y:S01]  /*10c30*/  VIADD R80, R77, UR42 ;  /* 0x0000002a4d507c36 */ /* 0x000fe20008000000 */
[----:B------:R-:W-:Y:S01]  /*10c40*/  LEA R78, P2, R2, UR10, 0x1 ;  /* 0x0000000a024e7c11 */ /* 0x000fe2000f8408ff */
[----:B------:R-:W-:Y:S01]  /*10c50*/  IMAD.IADD R3, R3, 0x1, R19 ;  /* 0x0000000103037824 */ /* 0x000fe200078e0213 */
[----:B------:R-:W-:-:S04]  /*10c60*/  UIADD3 UR8, UR8, 0x22820, URZ ;  /* 0x0002282008087890 */ /* 0x000fc8000fffe03f */
[----:B------:R-:W-:Y:S02]  /*10c70*/  LEA.HI.X R79, R2, UR11, R3, 0x1, P2 ;  /* 0x0000000b024f7c11 */ /* 0x000fe400090f0c03 */
[C---:B------:R-:W-:Y:S01]  /*10c80*/  ISETP.GE.AND P2, PT, R80.reuse, UR17, PT ;  /* 0x0000001150007c0c */ /* 0x040fe2000bf46270 */
[----:B------:R-:W-:Y:S01]  /*10c90*/  UPRMT UR8, URZ, 0x654, UR8 ;  /* 0x000006543f087896 */ /* 0x000fe20008000008 */
[C---:B------:R-:W-:Y:S02]  /*10ca0*/  VIADD R18, R80.reuse, 0x20 ;  /* 0x0000002050127836 */ /* 0x040fe40000000000 */
[----:B------:R-:W-:Y:S02]  /*10cb0*/  VIADD R20, R80, 0x40 ;  /* 0x0000004050147836 */ /* 0x000fe40000000000 */
[C---:B------:R-:W-:Y:S02]  /*10cc0*/  VIADD R84, R0.reuse, 0x80 ;  /* 0x0000008000547836 */ /* 0x040fe40000000000 */
[----:B------:R-:W-:-:S02]  /*10cd0*/  VIADD R86, R0, 0xc0 ;  /* 0x000000c000567836 */ /* 0x000fc40000000000 */
[----:B------:R-:W-:Y:S01]  /*10ce0*/  VIADD R82, R0, 0x40 ;  /* 0x0000004000527836 */ /* 0x000fe20000000000 */
[----:B0-----:R-:W-:Y:S01]  /*10cf0*/  SYNCS.ARRIVE.TRANS64.RED.A1T0 RZ, [UR8], RZ ;  /* 0x000000ffffff79a7 */ /* 0x001fe20008100408 */
[----:B------:R0:W1:Y:S01]  /*10d00*/  SHFL.IDX PT, R81, R78, RZ, 0x181f ;  /* 0x00181fff4e517589 */ /* 0x00006200000e0000 */
[----:B------:R-:W-:Y:S03]  /*10d10*/  BSSY B1, `(.L_x_2591) ;  /* 0x000001a000017945 */ /* 0x000fe60003800000 */
[----:B------:R0:W2:Y:S01]  /*10d20*/  SHFL.IDX PT, R77, R79, RZ, 0x181f ;  /* 0x00181fff4f4d7589 */ /* 0x0000a200000e0000 */
[----:B------:R-:W-:Y:S02]  /*10d30*/  ISETP.GE.AND P1, PT, R18, UR17, PT ;  /* 0x0000001112007c0c */ /* 0x000fe4000bf26270 */
[----:B------:R-:W-:Y:S02]  /*10d40*/  ISETP.GE.AND P0, PT, R20, UR17, PT ;  /* 0x0000001114007c0c */ /* 0x000fe4000bf06270 */
        /* <DEDUP_REMOVED lines=22> */
.L_x_2592:
[----:B------:R-:W-:Y:S05]  /*10eb0*/  BSYNC B1 ;  /* 0x0000000000017941 */ /* 0x000fea0003800000 */
.L_x_2591:
[----:B0-----:R0:W3:Y:S01]  /*10ec0*/  SHFL.IDX PT, R19, R79, 0x1, 0x181f ;  /* 0x00381f004f137f89 */ /* 0x0010e200000e0000 */
[----:B------:R-:W-:Y:S03]  /*10ed0*/  BSSY B1, `(.L_x_2593) ;  /* 0x0000014000017945 */ /* 0x000fe60003800000 */
[----:B-----5:R0:W4:Y:S01]  /*10ee0*/  SHFL.IDX PT, R7, R78, 0x1, 0x181f ;  /* 0x00381f004e077f89 */ /* 0x02012200000e0000 */
        /* <DEDUP_REMOVED lines=18> */
.L_x_2594:
[----:B------:R-:W-:Y:S05]  /*11010*/  BSYNC B1 ;  /* 0x0000000000017941 */ /* 0x000fea0003800000 */
.L_x_2593:
        /* <DEDUP_REMOVED lines=21> */
.L_x_2596:
[----:B------:R-:W-:Y:S05]  /*11170*/  BSYNC B1 ;  /* 0x0000000000017941 */ /* 0x000fea0003800000 */
.L_x_2595:
[----:B0-----:R-:W-:Y:S01]  /*11180*/  VIADD R2, R80, 0x60 ;  /* 0x0000006050027836 */ /* 0x001fe20000000000 */
[----:B---3--:R-:W0:Y:S04]  /*11190*/  SHFL.IDX PT, R79, R79, 0x3, 0x181f ;  /* 0x00781f004f4f7f89 */ /* 0x008e2800000e0000 */
[----:B------:R-:W-:Y:S01]  /*111a0*/  ISETP.GE.AND P0, PT, R2, UR17, PT ;  /* 0x0000001102007c0c */ /* 0x000fe2000bf06270 */
        /* <DEDUP_REMOVED lines=21> */
.L_x_2590:
[----:B------:R-:W-:Y:S01]  /*11300*/  ULDC.64 UR14, c[0x0][0xb08] ;  /* 0x0002c200000e7ab9 */ /* 0x000fe20000000a00 */
[----:B0-----:R-:W-:Y:S01]  /*11310*/  IMAD.MOV.U32 R5, RZ, RZ, R14 ;  /* 0x000000ffff057224 */ /* 0x001fe200078e000e */
        /* <DEDUP_REMOVED lines=20> */
[----:B------:R-:W-:Y:S01]  /*11460*/  UIADD3 UR8, UR8, 0x22820, URZ ;  /* 0x0002282008087890 */ /* 0x000fe2000fffe03f */
[----:B------:R-:W-:Y:S01]  /*11470*/  SHF.R.S32.HI R158, RZ, 0x1f, R211 ;  /* 0x0000001fff9e7819 */ /* 0x000fe200000114d3 */
[----:B------:R-:W-:Y:S01]  /*11480*/  UIMAD.WIDE.U32 UR10, UR9, UR14, UR10 ;  /* 0x0000000e090a72a5 */ /* 0x000fe2000f8e000a */
[----:B------:R-:W-:Y:S01]  /*11490*/  SHF.R.S32.HI R159, RZ, 0x1f, R212 ;  /* 0x0000001fff9f7819 */ /* 0x000fe200000114d4 */
[----:B------:R-:W-:Y:S01]  /*114a0*/  ULDC.64 UR12, c[0x0][0xb48] ;  /* 0x0002d200000c7ab9 */ /* 0x000fe20000000a00 */
[----:B------:R-:W-:Y:S01]  /*114b0*/  @UP1 ULDC UR9, c[0x0][0xbec] ;  /* 0x0002fb0000091ab9 */ /* 0x000fe20000000800 */
[----:B------:R-:W-:Y:S01]  /*114c0*/  UIADD3 UR11, UR11, UR4, URZ ;  /* 0x000000040b0b7290 */ /* 0x000fe2000fffe03f */
[----:B------:R-:W-:Y:S01]  /*114d0*/  @P2 IMAD.HI.U32 R0, R14, UR9, RZ ;  /* 0x000000090e002c27 */ /* 0x000fe2000f8e00ff */
[----:B------:R-:W-:Y:S01]  /*114e0*/  UPRMT UR8, URZ, 0x654, UR8 ;  /* 0x000006543f087896 */ /* 0x000fe20008000008 */
[----:B------:R-:W-:Y:S01]  /*114f0*/  SHF.R.S32.HI R160, RZ, 0x1f, R213 ;  /* 0x0000001fffa07819 */ /* 0x000fe200000114d5 */
[----:B------:R-:W-:Y:S01]  /*11500*/  @UP1 ULDC UR4, c[0x0][0xbf0] ;  /* 0x0002fc0000041ab9 */ /* 0x000fe20000000800 */
[----:B------:R-:W-:Y:S01]  /*11510*/  UIMAD.WIDE.U32 UR10, UR43, UR12, UR10 ;  /* 0x0000000c2b0a72a5 */ /* 0x000fe2000f8e000a */
[----:B------:R-:W-:-:S02]  /*11520*/  @P2 SHF.R.U32.HI R5, RZ, UR4, R0 ;  /* 0x00000004ff052c19 */ /* 0x000fc40008011600 */
[----:B------:R-:W-:Y:S01]  /*11530*/  SHF.R.S32.HI R161, RZ, 0x1f, R214 ;  /* 0x0000001fffa17819 */ /* 0x000fe200000114d6 */
[----:B------:R-:W-:Y:S01]  /*11540*/  UIMAD UR43, UR43, UR13, UR11 ;  /* 0x0000000d2b2b72a4 */ /* 0x000fe2000f8e020b */
[--C-:B------:R-:W-:Y:S01]  /*11550*/  SHF.R.S32.HI R0, RZ, 0x1f, R5.reuse ;  /* 0x0000001fff007819 */ /* 0x100fe20000011405 */
[----:B------:R-:W-:Y:S01]  /*11560*/  IMAD.MOV R7, RZ, RZ, -R5 ;  /* 0x000000ffff077224 */ /* 0x000fe200078e0a05 */
[----:B------:R-:W-:Y:S01]  /*11570*/  ULDC.64 UR12, c[0x0][0xb30] ;  /* 0x0002cc00000c7ab9 */ /* 0x000fe20000000a00 */
[----:B------:R-:W-:Y:S01]  /*11580*/  IMAD.U32 R3, RZ, RZ, UR11 ;  /* 0x0000000bff037e24 */ /* 0x000fe2000f8e00ff */
[----:B------:R-:W-:Y:S01]  /*11590*/  SYNCS.ARRIVE.TRANS64.RED.A1T0 RZ, [UR8], RZ ;  /* 0x000000ffffff79a7 */ /* 0x000fe20008100408 */
        /* <DEDUP_REMOVED lines=23> */
[----:B------:R-:W-:-:S02]  /*11710*/  LEA R0, P1, R2, UR10, 0x2 ;  /* 0x0000000a02007c11 */ /* 0x000fc4000f8210ff */
[----:B------:R-:W-:Y:S02]  /*11720*/  SHF.R.S32.HI R171, RZ, 0x1f, R224 ;  /* 0x0000001fffab7819 */ /* 0x000fe400000114e0 */
[----:B------:R-:W-:Y:S02]  /*11730*/  LEA.HI.X R14, R2, UR11, R3, 0x2, P1 ;  /* 0x0000000b020e7c11 */ /* 0x000fe400088f1403 */
[----:B------:R0:W1:Y:S01]  /*11740*/  SHFL.IDX PT, R2, R0, RZ, 0x1c1f ;  /* 0x001c1fff00027589 */ /* 0x00006200000e0000 */
[----:B------:R-:W-:-:S03]  /*11750*/  SHF.R.S32.HI R172, RZ, 0x1f, R225 ;  /* 0x0000001fffac7819 */ /* 0x000fc600000114e1 */
[----:B------:R0:W2:Y:S01]  /*11760*/  SHFL.IDX PT, R3, R14, RZ, 0x1c1f ;  /* 0x001c1fff0e037589 */ /* 0x0000a200000e0000 */
[----:B------:R-:W-:Y:S05]  /*11770*/  @P3 BRA `(.L_x_2599) ;  /* 0x0000000800243947 */ /* 0x000fea0003800000 */
[----:B------:R-:W-:Y:S01]  /*11780*/  ULDC UR4, c[0x0][0xac8] ;  /* 0x0002b20000047ab9 */ /* 0x000fe20000000800 */
[----:B------:R-:W-:Y:S01]  /*11790*/  VIADD R15, R17, 0xe0 ;  /* 0x000000e0110f7836 */ /* 0x000fe20000000000 */
[----:B------:R-:W-:Y:S01]  /*117a0*/  ISETP.GE.AND P2, PT, R225, UR4, PT ;  /* 0x00000004e1007c0c */ /* 0x000fe2000bf46270 */
[C---:B------:R-:W-:Y:S01]  /*117b0*/  VIADD R19, R17.reuse, 0xf0 ;  /* 0x000000f011137836 */ /* 0x040fe20000000000 */
[C---:B------:R-:W-:Y:S01]  /*117c0*/  ISETP.GE.AND P3, PT, R17.reuse, UR4, PT ;  /* 0x0000000411007c0c */ /* 0x040fe2000bf66270 */
[----:B------:R-:W-:Y:S01]  /*117d0*/  VIADD R21, R17, 0xf8 ;  /* 0x000000f811157836 */ /* 0x000fe20000000000 */
        /* <DEDUP_REMOVED lines=51> */
[-C--:B------:R-:W-:Y:S02]  /*11b10*/  @!P3 LEA.HI.X R5, R214, R3.reuse, R161, 0x2, P6 ;  /* 0x00000003d605b211 */ /* 0x080fe400030f14a1 */
[CC--:B--2---:R-:W-:Y:S02]  /*11b20*/  @!P2 LEA R6, P5, R213.reuse, R2.reuse, 0x2 ;  /* 0x00000002d506a211 */ /* 0x0c4fe400078a10ff */
[----:B------:R-:W-:Y:S01]  /*11b30*/  @!P1 LEA R8, P6, R212, R2, 0x2 ;  /* 0x00000002d4089211 */ /* 0x000fe200078c10ff */
[----:B------:R1:W-:Y:S01]  /*11b40*/  @!P3 ST.E.64 desc[UR48][R4.64], R72 ;  /* 0x000000480400b985 */ /* 0x0003e2000c101b30 */
[-C--:B------:R-:W-:Y:S02]  /*11b50*/  @!P2 LEA.HI.X R7, R213, R3.reuse, R160, 0x2, P5 ;  /* 0x00000003d507a211 */ /* 0x080fe400028f14a0 */
[----:B------:R-:W-:Y:S02]  /*11b60*/  ISETP.GE.AND P3, PT, R210, UR4, PT ;  /* 0x00000004d2007c0c */ /* 0x000fe4000bf66270 */
[----:B------:R-:W-:Y:S01]  /*11b70*/  @!P1 LEA.HI.X R9, R212, R3, R159, 0x2, P6 ;  /* 0x00000003d4099211 */ /* 0x000fe200030f149f */
[----:B------:R2:W-:Y:S01]  /*11b80*/  @!P2 ST.E.64 desc[UR48][R6.64], R76 ;  /* 0x0000004c0600a985 */ /* 0x0005e2000c101b30 */
[----:B------:R-:W-:-:S02]  /*11b90*/  ISETP.GE.AND P2, PT, R209, UR4, PT ;  /* 0x00000004d1007c0c */ /* 0x000fc4000bf46270 */
[C---:B------:R-:W-:Y:S01]  /*11ba0*/  @!P4 LEA R10, P5, R211.reuse, R2, 0x2 ;  /* 0x00000002d30ac211 */ /* 0x040fe200078a10ff */
[----:B------:R3:W-:Y:S01]  /*11bb0*/  @!P1 ST.E.64 desc[UR48][R8.64], R80 ;  /* 0x0000005008009985 */ /* 0x0007e2000c101b30 */
[----:B------:R-:W-:Y:S02]  /*11bc0*/  ISETP.GE.AND P1, PT, R208, UR4, PT ;  /* 0x00000004d0007c0c */ /* 0x000fe4000bf26270 */
[----:B------:R-:W-:-:S03]  /*11bd0*/  @!P4 LEA.HI.X R11, R211, R3, R158, 0x2, P5 ;  /* 0x00000003d30bc211 */ /* 0x000fc600028f149e */
[CC--:B------:R-:W-:Y:S02]  /*11be0*/  @!P3 LEA R12, P6, R210.reuse, R2.reuse, 0x2 ;  /* 0x00000002d20cb211 */ /* 0x0c0fe400078c10ff */
        /* <DEDUP_REMOVED lines=40> */
[----:B------:R2:W-:Y:S01]  /*11e70*/  @!P2 ST.E.64 desc[UR48][R10.64], R124 ;  /* 0x0000007c0a00a985 */ /* 0x0005e2000c101b30 */
        /* <DEDUP_REMOVED lines=13> */
[CC--:B------:R-:W-:Y:S01]  /*11f50*/  @!P2 LEA R8, P6, R25.reuse, R2.reuse, 0x2 ;  /* 0x000000021908a211 */ /* 0x0c0fe200078c10ff */
[----:B------:R4:W-:Y:S01]  /*11f60*/  @!P3 ST.E.64 desc[UR48][R6.64], R136 ;  /* 0x000000880600b985 */ /* 0x0009e2000c101b30 */
[----:B--2---:R-:W-:Y:S02]  /*11f70*/  SHF.R.S32.HI R11, RZ, 0x1f, R19 ;  /* 0x0000001fff0b7819 */ /* 0x004fe40000011413 */
[-C--:B------:R-:W-:Y:S02]  /*11f80*/  @!P2 LEA.HI.X R9, R25, R3.reuse, R9, 0x2, P6 ;  /* 0x000000031909a211 */ /* 0x080fe400030f1409 */
[C---:B------:R-:W-:Y:S02]  /*11f90*/  @!P1 LEA R10, P6, R19.reuse, R2, 0x2 ;  /* 0x00000002130a9211 */ /* 0x040fe400078c10ff */
[----:B---3--:R-:W-:Y:S01]  /*11fa0*/  SHF.R.S32.HI R12, RZ, 0x1f, R21 ;  /* 0x0000001fff0c7819 */ /* 0x008fe20000011415 */
[----:B------:R4:W-:Y:S01]  /*11fb0*/  @!P2 ST.E.64 desc[UR48][R8.64], R140 ;  /* 0x0000008c0800a985 */ /* 0x0009e2000c101b30 */
[----:B------:R-:W-:-:S02]  /*11fc0*/  @!P1 LEA.HI.X R11, R19, R3, R11, 0x2, P6 ;  /* 0x00000003130b9211 */ /* 0x000fc400030f140b */
[----:B------:R-:W-:-:S03]  /*11fd0*/  @!P5 LEA R2, P6, R21, R2, 0x2 ;  /* 0x000000021502d211 */ /* 0x000fc600078c10ff */
[----:B------:R4:W-:Y:S01]  /*11fe0*/  @!P1 ST.E.64 desc[UR48][R10.64], R144 ;  /* 0x000000900a009985 */ /* 0x0009e2000c101b30 */
[----:B------:R-:W-:-:S05]  /*11ff0*/  @!P5 LEA.HI.X R3, R21, R3, R12, 0x2, P6 ;  /* 0x000000031503d211 */ /* 0x000fca00030f140c */
[----:B------:R4:W-:Y:S04]  /*12000*/  @!P5 ST.E.64 desc[UR48][R2.64], R148 ;  /* 0x000000940200d985 */ /* 0x0009e8000c101b30 */
.L_x_2599:
[----:B------:R-:W-:Y:S05]  /*12010*/  BSYNC B1 ;  /* 0x0000000000017941 */ /* 0x000fea0003800000 */
.L_x_2598:
[----:B--2-4-:R2:W3:Y:S04]  /*12020*/  SHFL.IDX PT, R3, R14, 0x1, 0x1c1f ;  /* 0x003c1f000e037f89 */ /* 0x0144e800000e0000 */
[----:B-1----:R2:W1:Y:S01]  /*12030*/  SHFL.IDX PT, R2, R0, 0x1, 0x1c1f ;  /* 0x003c1f0000027f89 */ /* 0x00246200000e0000 */
[----:B------:R-:W-:Y:S05]  /*12040*/  @P0 BRA `(.L_x_2597) ;  /* 0x0000001800200947 */ /* 0x000fea0003800000 */
[----:B------:R-:W-:Y:S01]  /*12050*/  ULDC UR4, c[0x0][0xac8] ;  /* 0x0002b20000047ab9 */ /* 0x000fe20000000800 */
[----:B------:R-:W-:Y:S01]  /*12060*/  VIADD R21, R17, 0xe0 ;  /* 0x000000e011157836 */ /* 0x000fe20000000000 */
[----:B------:R-:W-:Y:S01]  /*12070*/  ISETP.GE.AND P5, PT, R225, UR4, PT ;  /* 0x00000004e1007c0c */ /* 0x000fe2000bfa6270 */
[C---:B------:R-:W-:Y:S01]  /*12080*/  VIADD R19, R17.reuse, 0xe8 ;  /* 0x000000e811137836 */ /* 0x040fe20000000000 */
[----:B------:R-:W-:Y:S02]  /*12090*/  ISETP.GE.AND P4, PT, R17, UR4, PT ;  /* 0x0000000411007c0c */ /* 0x000fe4000bf86270 */
[----:B------:R-:W-:Y:S02]  /*120a0*/  ISETP.GE.AND P2, PT, R224, UR4, PT ;  /* 0x00000004e0007c0c */ /* 0x000fe4000bf46270 */
[----:B------:R-:W-:Y:S02]  /*120b0*/  ISETP.GE.AND P1, PT, R223, UR4, PT ;  /* 0x00000004df007c0c */ /* 0x000fe4000bf26270 */
[----:B------:R-:W-:-:S02]  /*120c0*/  ISETP.GE.AND P0, PT, R222, UR4, PT ;  /* 0x00000004de007c0c */ /* 0x000fc4000bf06270 */
[----:B0-2---:R-:W-:-:S03]  /*120d0*/  SHF.R.S32.HI R0, RZ, 0x1f, R23 ;  /* 0x0000001fff007819 */ /* 0x005fc60000011417 */
        /* <DEDUP_REMOVED lines=130> */
.L_x_2588:
[----:B------:R-:W0:Y:S01]  /*12900*/  LDC.64 R2, c[0x0][0xc00] ;  /* 0x00030000ff027b82 */ /* 0x000e220000000a00 */
[----:B------:R-:W-:Y:S01]  /*12910*/  ULDC.64 UR8, c[0x0][0xc00] ;  /* 0x0003000000087ab9 */ /* 0x000fe20000000a00 */
[----:B------:R-:W-:Y:S01]  /*12920*/  IMAD.MOV.U32 R7, RZ, RZ, RZ ;  /* 0x000000ffff077224 */ /* 0x000fe200078e00ff */
[----:B------:R-:W-:-:S05]  /*12930*/  UIMAD.WIDE UR8, UR41, 0x4, UR8 ;  /* 0x00000004290878a5 */ /* 0x000fca000f8e0208 */
[----:B------:R-:W1:Y:S01]  /*12940*/  LDC.64 R4, c[0x0][0xc08] ;  /* 0x00030200ff047b82 */ /* 0x000e620000000a00 */
[----:B0-----:R-:W-:Y:S01]  /*12950*/  ISETP.NE.U32.AND P0, PT, R2, RZ, PT ;  /* 0x000000ff0200720c */ /* 0x001fe20003f05070 */
[----:B------:R-:W-:Y:S01]  /*12960*/  IMAD.U32 R2, RZ, RZ, UR8 ;  /* 0x00000008ff027e24 */ /* 0x000fe2000f8e00ff */
[----:B------:R-:W-:Y:S01]  /*12970*/  R2UR UR4, R3 ;  /* 0x00000000030472ca */ /* 0x000fe200000e0000 */
[----:B------:R-:W-:Y:S01]  /*12980*/  IMAD.U32 R3, RZ, RZ, UR9 ;  /* 0x00000009ff037e24 */ /* 0x000fe2000f8e00ff */
[----:B-1----:R-:W-:-:S09]  /*12990*/  ISETP.NE.U32.AND P1, PT, R4, RZ, PT ;  /* 0x000000ff0400720c */ /* 0x002fd20003f25070 */
[----:B------:R-:W-:Y:S02]  /*129a0*/  VOTEU.ANY UP0, P0 ;  /* 0x00000000003f7886 */ /* 0x000fe40000000100 */
[----:B------:R-:W-:Y:S01]  /*129b0*/  UISETP.NE.AND.EX UP0, UPT, UR4, URZ, UPT, UP0 ;  /* 0x0000003f0400728c */ /* 0x000fe2000bf05300 */
[----:B------:R-:W-:Y:S01]  /*129c0*/  R2UR UR4, R5 ;  /* 0x00000000050472ca */ /* 0x000fe200000e0000 */
[----:B------:R-:W-:-:S04]  /*129d0*/  VOTEU.ANY UP1, P1 ;  /* 0x00000000003f7886 */ /* 0x000fc80000820100 */
[----:B------:R-:W-:-:S08]  /*129e0*/  PLOP3.LUT P0, PT, PT, PT, UP0, 0x80, 0x0 ;  /* 0x000000000000781c */ /* 0x000fd00003f0f008 */
[----:B------:R-:W-:-:S06]  /*129f0*/  UISETP.NE.AND.EX UP1, UPT, UR4, URZ, UPT, UP1 ;  /* 0x0000003f0400728c */ /* 0x000fcc000bf25310 */
[----:B------:R-:W-:Y:S01]  /*12a00*/  PLOP3.LUT P1, PT, PT, PT, UP1, 0x80, 0x0 ;  /* 0x000000000000781c */ /* 0x000fe20003f2f018 */
[----:B------:R0:W5:Y:S01]  /*12a10*/  @P0 LDG.E R7, desc[UR48][R2.64] ;  /* 0x0000003002070981 */ /* 0x000162000c1e1900 */
[----:B------:R-:W-:Y:S02]  /*12a20*/  ULDC UR4, c[0x0][0xa88] ;  /* 0x0002a20000047ab9 */ /* 0x000fe40000000800 */
[----:B------:R-:W-:Y:S01]  /*12a30*/  IMAD.U32 R0, RZ, RZ, UR4 ;  /* 0x00000004ff007e24 */ /* 0x000fe2000f8e00ff */
[----:B------:R-:W-:Y:S02]  /*12a40*/  @UP1 ULDC.64 UR8, c[0x0][0xc08] ;  /* 0x0003020000081ab9 */ /* 0x000fe40000000a00 */
[----:B------:R-:W-:-:S06]  /*12a50*/  @UP1 UIMAD.WIDE UR8, UR41, 0x4, UR8 ;  /* 0x00000004290818a5 */ /* 0x000fcc000f8e0208 */
[----:B------:R-:W-:Y:S02]  /*12a60*/  IMAD.U32 R4, RZ, RZ, UR8 ;  /* 0x00000008ff047e24 */ /* 0x000fe4000f8e00ff */
[----:B------:R-:W-:-:S05]  /*12a70*/  IMAD.U32 R5, RZ, RZ, UR9 ;  /* 0x00000009ff057e24 */ /* 0x000fca000f8e00ff */
[----:B------:R0:W5:Y:S01]  /*12a80*/  @P1 LDG.E R0, desc[UR48][R4.64] ;  /* 0x0000003004001981 */ /* 0x000162000c1e1900 */
[----:B------:R-:W-:Y:S01]  /*12a90*/  UISETP.NE.AND UP1, UPT, UR44, URZ, UPT ;  /* 0x0000003f2c00728c */ /* 0x000fe2000bf25270 */
[----:B------:R-:W1:Y:S10]  /*12aa0*/  S2R R6, SR_TID.X ;  /* 0x0000000000067919 */ /* 0x000e740000002100 */
[----:B------:R-:W-:Y:S01]  /*12ab0*/  @!UP1 ULDC UR44, c[0x0][0xad4] ;  /* 0x0002b500002c9ab9 */ /* 0x000fe20000000800 */
[----:B0-----:R-:W-:Y:S05]  /*12ac0*/  @P1 BRA `(.L_x_2600) ;  /* 0x0000000000101947 */ /* 0x001fea0003800000 */
[----:B------:R-:W-:Y:S05]  /*12ad0*/  @!P0 BRA `(.L_x_2600) ;  /* 0x00000000000c8947 */ /* 0x000fea0003800000 */
[----:B------:R-:W2:Y:S04]  /*12ae0*/  LDG.E R5, desc[UR48][R2.64] ;  /* 0x0000003002057981 */ /* 0x000ea8000c1e1900 */
[----:B-----5:R-:W2:Y:S02]  /*12af0*/  LDG.E R0, desc[UR48][R2.64+0x4] ;  /* 0x0000043002007981 */ /* 0x020ea4000c1e1900 */
[----:B--2---:R-:W-:-:S07]  /*12b00*/  IMAD.IADD R0, R0, 0x1, -R5 ;  /* 0x0000000100007824 */ /* 0x004fce00078e0a05 */
.L_x_2600:
[----:B-1----:R-:W-:Y:S01]  /*12b10*/  VIADD R10, R6, 0xffffff80 ;  /* 0xffffff80060a7836 */ /* 0x002fe20000000000 */
[----:B-----5:R-:W-:Y:S01]  /*12b20*/  R2UR UR20, R7 ;  /* 0x00000000071472ca */ /* 0x020fe200000e0000 */
[----:B------:R-:W-:Y:S01]  /*12b30*/  USHF.R.S32.HI UR8, URZ, 0x1f, UR41 ;  /* 0x0000001f3f087899 */ /* 0x000fe20008011429 */
[----:B------:R-:W-:Y:S01]  /*12b40*/  BSSY B1, `(.L_x_2601) ;  /* 0x000003c000017945 */ /* 0x000fe20003800000 */
[----:B------:R-:W-:Y:S01]  /*12b50*/  USEL UR4, UR41, URZ, !UP0 ;  /* 0x0000003f29047287 */ /* 0x000fe2000c000000 */
[----:B------:R-:W-:Y:S01]  /*12b60*/  ISETP.GT.AND P0, PT, R10, 0x7f, PT ;  /* 0x0000007f0a00780c */ /* 0x000fe20003f04270 */
[----:B------:R-:W-:-:S08]  /*12b70*/  USEL UR8, UR8, URZ, !UP0 ;  /* 0x0000003f08087287 */ /* 0x000fd0000c000000 */
[----:B------:R-:W-:-:S04]  /*12b80*/  USHF.R.S32.HI UR20, URZ, 0x1f, UR20 ;  /* 0x0000001f3f147899 */ /* 0x000fc80008011414 */
[----:B------:R-:W-:Y:S08]  /*12b90*/  @P0 BRA `(.L_x_2602) ;  /* 0x0000000000d80947 */ /* 0x000ff00003800000 */
[----:B------:R-:W0:Y:S01]  /*12ba0*/  S2R R6, SR_TID.X ;  /* 0x0000000000067919 */ /* 0x000e220000002100 */
[----:B------:R-:W1:Y:S01]  /*12bb0*/  LDC R9, c[0x0][0xbe8] ;  /* 0x0002fa00ff097b82 */ /* 0x000e620000000800 */
[----:B------:R-:W-:Y:S02]  /*12bc0*/  IMAD.U32 R3, RZ, RZ, UR42 ;  /* 0x0000002aff037e24 */ /* 0x000fe4000f8e00ff */
[----:B-1----:R-:W-:-:S03]  /*12bd0*/  IMAD R2, R0, R9, RZ ;  /* 0x0000000900027224 */ /* 0x002fc600078e02ff */
[----:B0-----:R-:W-:-:S04]  /*12be0*/  IADD3 R6, R3, -0x80, R6 ;  /* 0xffffff8003067810 */ /* 0x001fc80007ffe006 */
[----:B------:R-:W-:-:S13]  /*12bf0*/  ISETP.GE.AND P0, PT, R6, R2, PT ;  /* 0x000000020600720c */ /* 0x000fda0003f06270 */
[----:B------:R-:W-:Y:S05]  /*12c00*/  @P0 BRA `(.L_x_2602) ;  /* 0x0000000000bc0947 */ /* 0x000fea0003800000 */
[----:B------:R-:W-:Y:S01]  /*12c10*/  ISETP.NE.AND P0, PT, R9, 0x1, PT ;  /* 0x000000010900780c */ /* 0x000fe20003f05270 */
[----:B------:R-:W-:Y:S01]  /*12c20*/  UISETP.GT.AND UP0, UPT, UR44, 0x1, UPT ;  /* 0x000000012c00788c */ /* 0x000fe2000bf04270 */
[----:B------:R-:W-:Y:S01]  /*12c30*/  IMAD.MOV.U32 R4, RZ, RZ, R6 ;  /* 0x000000ffff047224 */ /* 0x000fe200078e0006 */
[----:B------:R-:W-:Y:S02]  /*12c40*/  UMOV UR18, 0x9b8 ;  /* 0x000009b800127882 */ /* 0x000fe40000000000 */
[----:B------:R-:W-:Y:S02]  /*12c50*/  USEL UR18, UR18, 0x978, UP0 ;  /* 0x0000097812127887 */ /* 0x000fe40008000000 */
[----:B------:R-:W-:-:S06]  /*12c60*/  USEL UR9, UR43, URZ, UP0 ;  /* 0x0000003f2b097287 */ /* 0x000fcc0008000000 */
[----:B------:R-:W0:Y:S04]  /*12c70*/  @P0 LDC R5, c[0x0][0xbec] ;  /* 0x0002fb00ff050b82 */ /* 0x000e280000000800 */
[----:B------:R-:W-:Y:S01]  /*12c80*/  ULDC.64 UR10, c[0x0][UR18+0x218] ;  /* 0x00008600120a7abb */ /* 0x000fe20008000a00 */
[----:B------:R-:W-:Y:S01]  /*12c90*/  ULDC.64 UR12, c[0x0][UR18+0x220] ;  /* 0x00008800120c7abb */ /* 0x000fe20008000a00 */
[----:B------:R-:W-:Y:S02]  /*12ca0*/  UIMAD.WIDE.U32 UR16, UR10, UR40, URZ ;  /* 0x000000280a1072a5 */ /* 0x000fe4000f8e003f */
[----:B------:R-:W1:Y:S01]  /*12cb0*/  @P0 LDC R8, c[0x0][0xbf0] ;  /* 0x0002fc00ff080b82 */ /* 0x000e620000000800 */
[----:B------:R-:W-:Y:S02]  /*12cc0*/  UIMAD UR19, UR11, UR40, URZ ;  /* 0x000000280b1372a4 */ /* 0x000fe4000f8e023f */
[----:B------:R-:W-:Y:S01]  /*12cd0*/  UIMAD UR13, UR13, UR4, URZ ;  /* 0x000000040d0d72a4 */ /* 0x000fe2000f8e023f */
[----:B------:R-:W-:Y:S01]  /*12ce0*/  IMAD.U32 R2, RZ, RZ, UR16 ;  /* 0x00000010ff027e24 */ /* 0x000fe2000f8e00ff */
[----:B------:R-:W-:Y:S01]  /*12cf0*/  UIMAD.WIDE.U32 UR10, UR12, UR4, URZ ;  /* 0x000000040c0a72a5 */ /* 0x000fe2000f8e003f */
[----:B------:R-:W-:Y:S01]  /*12d00*/  IMAD.U32 R3, RZ, RZ, UR17 ;  /* 0x00000011ff037e24 */ /* 0x000fe2000f8e00ff */
[----:B------:R-:W-:-:S02]  /*12d10*/  UIADD3 UR19, UR17, UR19, URZ ;  /* 0x0000001311137290 */ /* 0x000fc4000fffe03f */
[----:B------:R-:W-:Y:S01]  /*12d20*/  UIMAD UR13, UR12, UR8, UR13 ;  /* 0x000000080c0d72a4 */ /* 0x000fe2000f8e020d */
[----:B------:R-:W-:-:S03]  /*12d30*/  ULDC.64 UR14, c[0x0][UR18+0x228] ;  /* 0x00008a00120e7abb */ /* 0x000fc60008000a00 */
[----:B------:R-:W-:Y:S01]  /*12d40*/  UIADD3 UR13, UR11, UR13, URZ ;  /* 0x0000000d0b0d7290 */ /* 0x000fe2000fffe03f */
[----:B------:R-:W-:Y:S01]  /*12d50*/  IMAD.U32 R11, RZ, RZ, UR19 ;  /* 0x00000013ff0b7e24 */ /* 0x000fe2000f8e00ff */
[----:B------:R-:W-:Y:S01]  /*12d60*/  UIMAD.WIDE.U32 UR16, UR14, UR9, URZ ;  /* 0x000000090e1072a5 */ /* 0x000fe2000f8e003f */
[----:B0-----:R-:W-:Y:S01]  /*12d70*/  @P0 IMAD.HI.U32 R5, R6, R5, RZ ;  /* 0x0000000506050227 */ /* 0x001fe200078e00ff */
[----:B------:R-:W-:-:S04]  /*12d80*/  UIMAD UR9, UR15, UR9, URZ ;  /* 0x000000090f0972a4 */ /* 0x000fc8000f8e023f */
[----:B------:R-:W-:Y:S01]  /*12d90*/  UIADD3 UR9, UR17, UR9, URZ ;  /* 0x0000000911097290 */ /* 0x000fe2000fffe03f */
[----:B-1----:R-:W-:Y:S02]  /*12da0*/  @P0 SHF.R.U32.HI R4, RZ, R8, R5 ;  /* 0x00000008ff040219 */ /* 0x002fe40000011605 */
[----:B------:R-:W-:Y:S01]  /*12db0*/  IADD3 R3, P0, P1, R2, UR10, R7 ;  /* 0x0000000a02037c10 */ /* 0x000fe2000f91e007 */
[----:B------:R-:W-:Y:S01]  /*12dc0*/  IMAD.U32 R2, RZ, RZ, UR20 ;  /* 0x00000014ff027e24 */ /* 0x000fe2000f8e00ff */
[----:B------:R-:W-:Y:S01]  /*12dd0*/  ULDC.64 UR10, c[0x0][UR18+0x210] ;  /* 0x00008400120a7abb */ /* 0x000fe20008000a00 */
[----:B------:R-:W-:-:S04]  /*12de0*/  IMAD.MOV R5, RZ, RZ, -R4 ;  /* 0x000000ffff057224 */ /* 0x000fc800078e0a04 */
[----:B------:R-:W-:Y:S01]  /*12df0*/  IMAD R5, R9, R5, R6 ;  /* 0x0000000509057224 */ /* 0x000fe200078e0206 */
[----:B------:R-:W-:Y:S01]  /*12e00*/  IADD3.X R6, R11, UR13, R2, P0, P1 ;  /* 0x0000000d0b067c10 */ /* 0x000fe200087e2402 */
[----:B------:R-:W-:Y:S01]  /*12e10*/  ULDC.64 UR12, c[0x0][0xba8] ;  /* 0x0002ea00000c7ab9 */ /* 0x000fe20000000a00 */
[----:B------:R-:W-:Y:S01]  /*12e20*/  IADD3 R2, P0, P1, R4, UR16, R3 ;  /* 0x0000001004027c10 */ /* 0x000fe2000f91e003 */
[----:B------:R-:W-:Y:S01]  /*12e30*/  IMAD R9, R5, UR11, RZ ;  /* 0x0000000b05097c24 */ /* 0x000fe2000f8e02ff */
[----:B------:R-:W-:Y:S01]  /*12e40*/  SHF.R.S32.HI R3, RZ, 0x1f, R4 ;  /* 0x0000001fff037819 */ /* 0x000fe20000011404 */
[----:B------:R-:W-:Y:S01]  /*12e50*/  @!UP0 ULDC UR12, c[0x0][0xb50] ;  /* 0x0002d400000c8ab9 */ /* 0x000fe20000000800 */
[----:B------:R-:W-:Y:S01]  /*12e60*/  SHF.R.S32.HI R4, RZ, 0x1f, R5 ;  /* 0x0000001fff047819 */ /* 0x000fe20000011405 */
[----:B------:R-:W-:Y:S01]  /*12e70*/  @!UP0 ULDC UR13, c[0x0][0xb54] ;  /* 0x0002d500000d8ab9 */ /* 0x000fe20000000800 */
[----:B------:R-:W-:-:S03]  /*12e80*/  IADD3.X R3, R3, UR9, R6, P0, P1 ;  /* 0x0000000903037c10 */ /* 0x000fc600087e2406 */
[----:B------:R-:W-:Y:S02]  /*12e90*/  IMAD R9, R4, UR10, R9 ;  /* 0x0000000a04097c24 */ /* 0x000fe4000f8e0209 */
[----:B------:R-:W-:-:S04]  /*12ea0*/  IMAD.WIDE.U32 R2, R5, UR10, R2 ;  /* 0x0000000a05027c25 */ /* 0x000fc8000f8e0002 */
[----:B------:R-:W-:Y:S01]  /*12eb0*/  IMAD.IADD R3, R3, 0x1, R9 ;  /* 0x0000000103037824 */ /* 0x000fe200078e0209 */
[----:B------:R-:W-:-:S04]  /*12ec0*/  LEA R4, P0, R2, UR12, 0x2 ;  /* 0x0000000c02047c11 */ /* 0x000fc8000f8010ff */
[----:B------:R-:W-:Y:S01]  /*12ed0*/  LEA.HI.X R5, R2, UR13, R3, 0x2, P0 ;  /* 0x0000000d02057c11 */ /* 0x000fe200080f1403 */
[----:B------:R-:W-:-:S05]  /*12ee0*/  IMAD.MOV.U32 R3, RZ, RZ, -0x800000 ;  /* 0xff800000ff037424 */ /* 0x000fca00078e00ff */
[----:B------:R0:W-:Y:S03]  /*12ef0*/  STG.E desc[UR48][R4.64], R3 ;  /* 0x0000000304007986 */ /* 0x0001e6000c101930 */
.L_x_2602:
[----:B------:R-:W-:Y:S05]  /*12f00*/  BSYNC B1 ;  /* 0x0000000000017941 */ /* 0x000fea0003800000 */
.L_x_2601:
[----:B------:R-:W-:-:S06]  /*12f10*/  UISETP.GT.AND UP0, UPT, UR44, 0x1, UPT ;  /* 0x000000012c00788c */ /* 0x000fcc000bf04270 */
[----:B------:R-:W-:-:S13]  /*12f20*/  PLOP3.LUT P0, PT, PT, PT, UP0, 0x80, 0x0 ;  /* 0x000000000000781c */ /* 0x000fda0003f0f008 */
[----:B------:R-:W-:Y:S05]  /*12f30*/  @P0 BRA `(.L_x_2597) ;  /* 0x0000000800640947 */ /* 0x000fea0003800000 */
[----:B------:R-:W1:Y:S01]  /*12f40*/  LDC R11, c[0x0][0xbe8] ;  /* 0x0002fa00ff0b7b82 */ /* 0x000e620000000800 */
[C---:B------:R-:W-:Y:S01]  /*12f50*/  R2UR UR10, R7.reuse ;  /* 0x00000000070a72ca */ /* 0x040fe200000e0000 */
[----:B------:R-:W-:Y:S01]  /*12f60*/  ULDC.64 UR12, c[0x0][0xaa0] ;  /* 0x0002a800000c7ab9 */ /* 0x000fe20000000a00 */
[----:B------:R-:W-:Y:S01]  /*12f70*/  R2UR UR14, R7 ;  /* 0x00000000070e72ca */ /* 0x000fe200000e0000 */
[----:B------:R-:W-:Y:S01]  /*12f80*/  UIMAD UR9, UR20, UR12, URZ ;  /* 0x0000000c140972a4 */ /* 0x000fe2000f8e023f */
[----:B0-----:R-:W-:Y:S01]  /*12f90*/  SHF.R.S32.HI R3, RZ, 0x1f, R10 ;  /* 0x0000001fff037819 */ /* 0x001fe2000001140a */
[----:B------:R-:W-:Y:S03]  /*12fa0*/  BSSY B1, `(.L_x_2603) ;  /* 0x0000050000017945 */ /* 0x000fe60003800000 */
[----:B------:R-:W-:-:S04]  /*12fb0*/  LEA.HI R2, R3, R10, RZ, 0x3 ;  /* 0x0000000a03027211 */ /* 0x000fc800078f18ff */
[----:B------:R-:W-:Y:S01]  /*12fc0*/  LOP3.LUT R5, R2, 0xfffffff8, RZ, 0xc0, !PT ;  /* 0xfffffff802057812 */ /* 0x000fe200078ec0ff */
[----:B------:R-:W-:Y:S01]  /*12fd0*/  UIMAD.WIDE.U32 UR10, UR10, UR12, URZ ;  /* 0x0000000c0a0a72a5 */ /* 0x000fe2000f8e003f */
[----:B------:R-:W-:Y:S01]  /*12fe0*/  SHF.R.S32.HI R13, RZ, 0x3, R2 ;  /* 0x00000003ff0d7819 */ /* 0x000fe20000011402 */
[----:B------:R-:W-:Y:S02]  /*12ff0*/  UIMAD UR9, UR14, UR13, UR9 ;  /* 0x0000000d0e0972a4 */ /* 0x000fe4000f8e0209 */
[----:B------:R-:W-:Y:S01]  /*13000*/  IMAD.IADD R10, R10, 0x1, -R5 ;  /* 0x000000010a0a7824 */ /* 0x000fe200078e0a05 */
[----:B------:R-:W-:Y:S01]  /*13010*/  ULDC.64 UR12, c[0x0][0xae8] ;  /* 0x0002ba00000c7ab9 */ /* 0x000fe20000000a00 */
[----:B------:R-:W-:Y:S02]  /*13020*/  UIADD3 UR11, UR11, UR9, URZ ;  /* 0x000000090b0b7290 */ /* 0x000fe4000fffe03f */
[----:B------:R-:W-:Y:S01]  /*13030*/  IMAD R2, R10, 0x20, R13 ;  /* 0x000000200a027824 */ /* 0x000fe200078e020d */
[----:B-1----:R-:W-:Y:S01]  /*13040*/  ISETP.NE.AND P0, PT, R11, 0x1, PT ;  /* 0x000000010b00780c */ /* 0x002fe20003f05270 */
[----:B------:R-:W-:-:S02]  /*13050*/  UIMAD.WIDE.U32 UR10, UR40, UR12, UR10 ;  /* 0x0000000c280a72a5 */ /* 0x000fc4000f8e000a */
[----:B------:R-:W-:Y:S02]  /*13060*/  VIADD R6, R2, UR42 ;  /* 0x0000002a02067c36 */ /* 0x000fe40008000000 */
[----:B------:R-:W-:Y:S02]  /*13070*/  UIMAD UR9, UR40, UR13, UR11 ;  /* 0x0000000d280972a4 */ /* 0x000fe4000f8e020b */
[----:B------:R-:W-:Y:S01]  /*13080*/  IMAD.MOV.U32 R5, RZ, RZ, R6 ;  /* 0x000000ffff057224 */ /* 0x000fe200078e0006 */
[----:B------:R-:W-:Y:S02]  /*13090*/  ULDC.64 UR12, c[0x0][0xaf0] ;  /* 0x0002bc00000c7ab9 */ /* 0x000fe40000000a00 */
[----:B------:R-:W-:-:S03]  /*130a0*/  UIMAD UR8, UR8, UR12, URZ ;  /* 0x0000000c080872a4 */ /* 0x000fc6000f8e023f */
[----:B------:R-:W0:Y:S01]  /*130b0*/  @P0 LDC R3, c[0x0][0xbec] ;  /* 0x0002fb00ff030b82 */ /* 0x000e220000000800 */
[----:B------:R-:W-:-:S03]  /*130c0*/  UIMAD UR11, UR4, UR13, UR8 ;  /* 0x0000000d040b72a4 */ /* 0x000fc6000f8e0208 */
[----:B------:R-:W-:Y:S02]  /*130d0*/  UMOV UR8, UR10 ;  /* 0x0000000a00087c82 */ /* 0x000fe40008000000 */
[----:B------:R-:W-:Y:S02]  /*130e0*/  UIMAD.WIDE.U32 UR8, UR4, UR12, UR8 ;  /* 0x0000000c040872a5 */ /* 0x000fe4000f8e0008 */
[----:B------:R-:W1:Y:S02]  /*130f0*/  @P0 LDC R7, c[0x0][0xbf0] ;  /* 0x0002fc00ff070b82 */ /* 0x000e640000000800 */
[----:B------:R-:W-:-:S03]  /*13100*/  UIADD3 UR4, UR9, UR11, URZ ;  /* 0x0000000b09047290 */ /* 0x000fc6000fffe03f */
[----:B------:R-:W-:Y:S01]  /*13110*/  ULDC.64 UR10, c[0x0][0xae0] ;  /* 0x0002b800000a7ab9 */ /* 0x000fe20000000a00 */
        /* <DEDUP_REMOVED lines=11> */
[----:B------:R-:W-:Y:S02]  /*131d0*/  VIADD R6, R13, UR42 ;  /* 0x0000002a0d067c36 */ /* 0x000fe40008000000 */
[----:B------:R-:W-:Y:S01]  /*131e0*/  IMAD R9, R5, UR11, R4 ;  /* 0x0000000b05097c24 */ /* 0x000fe2000f8e0204 */
[----:B------:R-:W-:Y:S01]  /*131f0*/  SHF.R.S32.HI R4, RZ, 0x1f, R7 ;  /* 0x0000001fff047819 */ /* 0x000fe20000011407 */
[----:B------:R-:W-:Y:S02]  /*13200*/  IMAD R11, R0, R11, RZ ;  /* 0x0000000b000b7224 */ /* 0x000fe400078e02ff */
[----:B------:R-:W-:-:S02]  /*13210*/  IMAD.IADD R3, R3, 0x1, R9 ;  /* 0x0000000103037824 */ /* 0x000fc400078e0209 */
[----:B------:R-:W-:Y:S02]  /*13220*/  IMAD R4, R4, UR8, RZ ;  /* 0x0000000804047c24 */ /* 0x000fe4000f8e02ff */
[----:B------:R-:W-:-:S04]  /*13230*/  IMAD.WIDE.U32 R2, R7, UR8, R2 ;  /* 0x0000000807027c25 */ /* 0x000fc8000f8e0002 */
[----:B------:R-:W-:Y:S01]  /*13240*/  IMAD R5, R7, UR9, R4 ;  /* 0x0000000907057c24 */ /* 0x000fe2000f8e0204 */
[----:B------:R-:W-:Y:S01]  /*13250*/  ULDC.64 UR8, c[0x0][0xa80] ;  /* 0x0002a00000087ab9 */ /* 0x000fe20000000a00 */
        /* <DEDUP_REMOVED lines=36> */
.L_x_2604:
[----:B------:R-:W-:Y:S05]  /*134a0*/  BSYNC B1 ;  /* 0x0000000000017941 */ /* 0x000fea0003800000 */
.L_x_2603:
        /* <DEDUP_REMOVED lines=21> */
.L_x_2606:
[----:B------:R-:W-:Y:S05]  /*13600*/  BSYNC B1 ;  /* 0x0000000000017941 */ /* 0x000fea0003800000 */
.L_x_2605:
        /* <DEDUP_REMOVED lines=21> */
.L_x_2608:
[----:B------:R-:W-:Y:S05]  /*13760*/  BSYNC B1 ;  /* 0x0000000000017941 */ /* 0x000fea0003800000 */
.L_x_2607:
        /* <DEDUP_REMOVED lines=22> */
.L_x_2597:
[----:B------:R-:W-:Y:S05]  /*138d0*/  BSYNC B0 ;  /* 0x0000000000007941 */ /* 0x000fea0003800000 */
.L_x_2587:
[----:B------:R-:W-:Y:S02]  /*138e0*/  ULDC UR4, c[0x0][0xc3c] ;  /* 0x00030f0000047ab9 */ /* 0x000fe40000000800 */
[----:B------:R-:W-:-:S06]  /*138f0*/  UISETP.GE.AND UP0, UPT, UR7, UR4, UPT ;  /* 0x000000040700728c */ /* 0x000fcc000bf06270 */
[----:B------:R-:W-:-:S13]  /*13900*/  PLOP3.LUT P0, PT, PT, PT, UP0, 0x80, 0x0 ;  /* 0x000000000000781c */ /* 0x000fda0003f0f008 */
[----:B------:R-:W-:Y:S05]  /*13910*/  @!P0 BRA `(.L_x_2609) ;  /* 0xfffffed400c48947 */ /* 0x000fea000383ffff */
[----:B------:R-:W-:Y:S05]  /*13920*/  EXIT ;  /* 0x000000000000794d */ /* 0x000fea0003800000 */
.L_x_2496:
        /* <DEDUP_REMOVED lines=16> */
.L_x_2610:
        /* <DEDUP_REMOVED lines=43> */
.L_x_2614:
        /* <DEDUP_REMOVED lines=35> */
.L_x_2612:
        /* <DEDUP_REMOVED lines=9> */
[----:B0-----:R-:W-:-:S07]  /*13fa0*/  ISETP.NE.AND P1, PT, R9, 0x1, PT ;  /* 0x000000010900780c */ /* 0x001fce0003f25270 */
[----:B-1----:R-:W-:Y:S06]  /*13fb0*/  @!P0 BRA `(.L_x_2615) ;  /* 0x0000000000088947 */ /* 0x002fec0003800000 */
[----:B------:R-:W-:-:S06]  /*13fc0*/  VIADD R24, R27, 0xffffffff ;  /* 0xffffffff1b187836 */ /* 0x000fcc0000000000 */
[----:B------:R0:W1:Y:S02]  /*13fd0*/  SHFL.IDX PT, R24, R5, R24, 0x1f ;  /* 0x00001f1805187589 */ /* 0x00006400000e0000 */
.L_x_2615:
[----:B-1----:R-:W-:Y:S02]  /*13fe0*/  IMAD R24, R24, UR5, R3 ;  /* 0x0000000518187c24 */ /* 0x002fe4000f8e0203 */
[----:B------:R-:W-:-:S03]  /*13ff0*/  VIADD R27, R27, UR4 ;  /* 0x000000041b1b7c36 */ /* 0x000fc60008000000 */
[----:B0-----:R-:W-:Y:S01]  /*14000*/  IADD3 R5, -R24, UR6, RZ ;  /* 0x0000000618057c10 */ /* 0x001fe2000fffe1ff */
[----:B------:R-:W-:Y:S06]  /*14010*/  @!P1 BRA `(.L_x_2616) ;  /* 0x0000000000e89947 */ /* 0x000fec0003800000 */
[-C--:B--2---:R-:W-:Y:S02]  /*14020*/  IABS R12, R6.reuse ;  /* 0x00000006000c7213 */ /* 0x084fe40000000000 */
[----:B------:R-:W-:Y:S02]  /*14030*/  IABS R4, R9 ;  /* 0x0000000900047213 */ /* 0x000fe40000000000 */
[----:B------:R-:W0:Y:S01]  /*14040*/  I2F.RP R8, R12 ;  /* 0x0000000c00087306 */ /* 0x000e220000209400 */
[----:B------:R-:W-:-:S07]  /*14050*/  IABS R13, R6 ;  /* 0x00000006000d7213 */ /* 0x000fce0000000000 */
[----:B------:R-:W1:Y:S08]  /*14060*/  I2F.RP R10, R4 ;  /* 0x00000004000a7306 */ /* 0x000e700000209400 */
[----:B0-----:R-:W0:Y:S08]  /*14070*/  MUFU.RCP R8, R8 ;  /* 0x0000000800087308 */ /* 0x001e300000001000 */
[----:B-1----:R-:W-:Y:S01]  /*14080*/  MUFU.RCP R10, R10 ;  /* 0x0000000a000a7308 */ /* 0x002fe20000001000 */
[----:B0-----:R-:W-:Y:S01]  /*14090*/  VIADD R2, R8, 0xffffffe ;  /* 0x0ffffffe08027836 */ /* 0x001fe20000000000 */
[----:B------:R-:W-:-:S06]  /*140a0*/  IABS R8, R5 ;  /* 0x0000000500087213 */ /* 0x000fcc0000000000 */
[----:B------:R0:W1:Y:S02]  /*140b0*/  F2I.FTZ.U32.TRUNC.NTZ R3, R2 ;  /* 0x0000000200037305 */ /* 0x000064000021f000 */
[----:B0-----:R-:W-:Y:S02]  /*140c0*/  IMAD.MOV.U32 R2, RZ, RZ, RZ ;  /* 0x000000ffff027224 */ /* 0x001fe400078e00ff */
[----:B-1----:R-:W-:-:S04]  /*140d0*/  IMAD.MOV R11, RZ, RZ, -R3 ;  /* 0x000000ffff0b7224 */ /* 0x002fc800078e0a03 */
[----:B------:R-:W-:-:S04]  /*140e0*/  IMAD R11, R11, R12, RZ ;  /* 0x0000000c0b0b7224 */ /* 0x000fc800078e02ff */
[----:B------:R-:W-:-:S04]  /*140f0*/  IMAD.HI.U32 R3, R3, R11, R2 ;  /* 0x0000000b03037227 */ /* 0x000fc800078e0002 */
[----:B------:R-:W-:Y:S02]  /*14100*/  IMAD.MOV R11, RZ, RZ, -R13 ;  /* 0x000000ffff0b7224 */ /* 0x000fe400078e0a0d */
[----:B------:R-:W-:-:S04]  /*14110*/  IMAD.HI.U32 R2, R3, R8, RZ ;  /* 0x0000000803027227 */ /* 0x000fc800078e00ff */
[----:B------:R-:W-:Y:S01]  /*14120*/  IMAD R3, R2, R11, R8 ;  /* 0x0000000b02037224 */ /* 0x000fe200078e0208 */
[----:B------:R-:W-:Y:S01]  /*14130*/  LOP3.LUT R8, R5, R6, RZ, 0x3c, !PT ;  /* 0x0000000605087212 */ /* 0x000fe200078e3cff */
[----:B------:R-:W-:-:S03]  /*14140*/  VIADD R11, R10, 0xffffffe ;  /* 0x0ffffffe0a0b7836 */ /* 0x000fc60000000000 */
[----:B------:R-:W-:Y:S02]  /*14150*/  ISETP.GT.U32.AND P1, PT, R12, R3, PT ;  /* 0x000000030c00720c */ /* 0x000fe40003f24070 */
[----:B------:R-:W-:-:S11]  /*14160*/  ISETP.GE.AND P2, PT, R8, RZ, PT ;  /* 0x000000ff0800720c */ /* 0x000fd60003f46270 */
[----:B------:R-:W-:Y:S02]  /*14170*/  @!P1 IMAD.IADD R3, R3, 0x1, -R12 ;  /* 0x0000000103039824 */ /* 0x000fe400078e0a0c */
[----:B------:R-:W-:Y:S01]  /*14180*/  @!P1 VIADD R2, R2, 0x1 ;  /* 0x0000000102029836 */ /* 0x000fe20000000000 */
[----:B------:R-:W-:Y:S02]  /*14190*/  ISETP.NE.AND P1, PT, R6, RZ, PT ;  /* 0x000000ff0600720c */ /* 0x000fe40003f25270 */
[----:B------:R-:W-:Y:S02]  /*141a0*/  ISETP.GE.U32.AND P0, PT, R3, R12, PT ;  /* 0x0000000c0300720c */ /* 0x000fe40003f06070 */
[----:B------:R-:W0:Y:S11]  /*141b0*/  F2I.FTZ.U32.TRUNC.NTZ R3, R11 ;  /* 0x0000000b00037305 */ /* 0x000e36000021f000 */
        /* <DEDUP_REMOVED lines=9> */
[----:B------:R-:W-:-:S04]  /*14250*/  IMAD.MOV.U32 R2, RZ, RZ, RZ ;  /* 0x000000ffff027224 */ /* 0x000fc800078e00ff */
[----:B------:R-:W-:-:S04]  /*14260*/  IMAD.HI.U32 R2, R3, R11, R2 ;  /* 0x0000000b03027227 */ /* 0x000fc800078e0002 */
[----:B------:R-:W-:Y:S02]  /*14270*/  IMAD.MOV.U32 R3, RZ, RZ, R8 ;  /* 0x000000ffff037224 */ /* 0x000fe400078e0008 */
[----:B------:R-:W-:Y:S02]  /*14280*/  IMAD.MOV.U32 R8, RZ, RZ, R12 ;  /* 0x000000ffff087224 */ /* 0x000fe400078e000c */
[----:B------:R-:W-:-:S04]  /*14290*/  IMAD.HI.U32 R2, R2, R3, RZ ;  /* 0x0000000302027227 */ /* 0x000fc800078e00ff */
[----:B------:R-:W-:-:S05]  /*142a0*/  IMAD R3, R2, R8, R3 ;  /* 0x0000000802037224 */ /* 0x000fca00078e0203 */
[----:B------:R-:W-:-:S13]  /*142b0*/  ISETP.GT.U32.AND P1, PT, R4, R3, PT ;  /* 0x000000030400720c */ /* 0x000fda0003f24070 */
[----:B------:R-:W-:Y:S02]  /*142c0*/  @!P1 IMAD.IADD R3, R3, 0x1, -R4 ;  /* 0x0000000103039824 */ /* 0x000fe400078e0a04 */
[----:B------:R-:W-:Y:S01]  /*142d0*/  @!P1 VIADD R2, R2, 0x1 ;  /* 0x0000000102029836 */ /* 0x000fe20000000000 */
[----:B------:R-:W-:Y:S02]  /*142e0*/  ISETP.NE.AND P1, PT, R9, RZ, PT ;  /* 0x000000ff0900720c */ /* 0x000fe40003f25270 */
[----:B------:R-:W-:Y:S02]  /*142f0*/  ISETP.GE.U32.AND P0, PT, R3, R4, PT ;  /* 0x000000040300720c */ /* 0x000fe40003f06070 */
[----:B------:R-:W-:-:S04]  /*14300*/  LOP3.LUT R3, R10, R9, RZ, 0x3c, !PT ;  /* 0x000000090a037212 */ /* 0x000fc800078e3cff */
[----:B------:R-:W-:Y:S01]  /*14310*/  ISETP.GE.AND P2, PT, R3, RZ, PT ;  /* 0x000000ff0300720c */ /* 0x000fe20003f46270 */
[----:B------:R-:W-:-:S06]  /*14320*/  IMAD.MOV R3, RZ, RZ, -R10 ;  /* 0x000000ffff037224 */ /* 0x000fcc00078e0a0a */
[----:B------:R-:W-:-:S06]  /*14330*/  @P0 VIADD R2, R2, 0x1 ;  /* 0x0000000102020836 */ /* 0x000fcc0000000000 */
[----:B------:R-:W-:Y:S01]  /*14340*/  @!P2 IMAD.MOV R2, RZ, RZ, -R2 ;  /* 0x000000ffff02a224 */ /* 0x000fe200078e0a02 */
[----:B------:R-:W-:-:S05]  /*14350*/  @!P1 LOP3.LUT R2, RZ, R9, RZ, 0x33, !PT ;  /* 0x00000009ff029212 */ /* 0x000fca00078e33ff */
[----:B------:R-:W-:-:S04]  /*14360*/  IMAD.MOV R26, RZ, RZ, -R2 ;  /* 0x000000ffff1a7224 */ /* 0x000fc800078e0a02 */
[C---:B------:R-:W-:Y:S02]  /*14370*/  IMAD R26, R9.reuse, R26, R10 ;  /* 0x0000001a091a7224 */ /* 0x040fe400078e020a */
[----:B------:R-:W-:Y:S02]  /*14380*/  IMAD R9, R9, 0x1000000, R2 ;  /* 0x0100000009097824 */ /* 0x000fe400078e0202 */
[----:B------:R-:W-:Y:S02]  /*14390*/  IMAD R2, R6, R3, R5 ;  /* 0x0000000306027224 */ /* 0x000fe400078e0205 */
[----:B------:R-:W-:Y:S01]  /*143a0*/  IMAD R26, R26, 0x10000, R9 ;  /* 0x000100001a1a7824 */ /* 0x000fe200078e0209 */
[----:B------:R-:W-:Y:S06]  /*143b0*/  BRA `(.L_x_2617) ;  /* 0x0000000000f47947 */ /* 0x000fec0003800000 */
.L_x_2616:
[----:B------:R-:W0:Y:S02]  /*143c0*/  LDC.64 R2, c[0x0][0xc90] ;  /* 0x00032400ff027b82 */ /* 0x000e240000000a00 */
[----:B0-----:R-:W-:-:S05]  /*143d0*/  IMAD.WIDE R2, R27, 0x4, R2 ;  /* 0x000000041b027825 */ /* 0x001fca00078e0202 */
[----:B------:R0:W2:Y:S01]  /*143e0*/  LDG.E R13, desc[UR48][R2.64] ;  /* 0x00000030020d7981 */ /* 0x0000a2000c1e1900 */
[----:B------:R-:W-:Y:S01]  /*143f0*/  IABS R15, R5 ;  /* 0x00000005000f7213 */ /* 0x000fe20000000000 */
[----:B0-----:R-:W-:Y:S02]  /*14400*/  IMAD.MOV.U32 R2, RZ, RZ, RZ ;  /* 0x000000ffff027224 */ /* 0x001fe400078e00ff */
[----:B--2---:R-:W-:-:S05]  /*14410*/  IMAD R4, R6, R13, RZ ;  /* 0x0000000d06047224 */ /* 0x004fca00078e02ff */
[-C--:B------:R-:W-:Y:S02]  /*14420*/  IABS R10, R4.reuse ;  /* 0x00000004000a7213 */ /* 0x080fe40000000000 */
[----:B------:R-:W-:Y:S02]  /*14430*/  IABS R12, R4 ;  /* 0x00000004000c7213 */ /* 0x000fe40000000000 */
[----:B------:R-:W0:Y:S08]  /*14440*/  I2F.RP R8, R10 ;  /* 0x0000000a00087306 */ /* 0x000e300000209400 */
[----:B0-----:R-:W0:Y:S02]  /*14450*/  MUFU.RCP R8, R8 ;  /* 0x0000000800087308 */ /* 0x001e240000001000 */
[----:B0-----:R-:W-:-:S06]  /*14460*/  VIADD R9, R8, 0xffffffe ;  /* 0x0ffffffe08097836 */ /* 0x001fcc0000000000 */
[----:B------:R-:W0:Y:S02]  /*14470*/  F2I.FTZ.U32.TRUNC.NTZ R3, R9 ;  /* 0x0000000900037305 */ /* 0x000e24000021f000 */
[----:B0-----:R-:W-:-:S04]  /*14480*/  IMAD.MOV R11, RZ, RZ, -R3 ;  /* 0x000000ffff0b7224 */ /* 0x001fc800078e0a03 */
[----:B------:R-:W-:-:S04]  /*14490*/  IMAD R11, R11, R10, RZ ;  /* 0x0000000a0b0b7224 */ /* 0x000fc800078e02ff */
[----:B------:R-:W-:-:S04]  /*144a0*/  IMAD.HI.U32 R2, R3, R11, R2 ;  /* 0x0000000b03027227 */ /* 0x000fc800078e0002 */
[----:B------:R-:W-:Y:S02]  /*144b0*/  IMAD.MOV R3, RZ, RZ, -R12 ;  /* 0x000000ffff037224 */ /* 0x000fe400078e0a0c */
        /* <DEDUP_REMOVED lines=12> */
[----:B------:R-:W-:Y:S02]  /*14580*/  IMAD R11, R13, R2, RZ ;  /* 0x000000020d0b7224 */ /* 0x000fe400078e02ff */
[----:B------:R-:W-:Y:S02]  /*14590*/  IMAD.MOV R2, RZ, RZ, -R2 ;  /* 0x000000ffff027224 */ /* 0x000fe400078e0a02 */
[----:B------:R-:W-:Y:S02]  /*145a0*/  IMAD.MOV R3, RZ, RZ, -R11 ;  /* 0x000000ffff037224 */ /* 0x000fe400078e0a0b */
[----:B------:R-:W-:Y:S02]  /*145b0*/  IMAD R4, R4, R2, R5 ;  /* 0x0000000204047224 */ /* 0x000fe400078e0205 */
[----:B------:R-:W-:Y:S01]  /*145c0*/  IMAD.MOV.U32 R2, RZ, RZ, RZ ;  /* 0x000000ffff027224 */ /* 0x000fe200078e00ff */
[----:B------:R-:W-:-:S04]  /*145d0*/  VIADDMNMX R13, R3, UR5, R13, PT ;  /* 0x00000005030d7c46 */ /* 0x000fc8000b80010d */
[-C--:B------:R-:W-:Y:S01]  /*145e0*/  IABS R10, R13.reuse ;  /* 0x0000000d000a7213 */ /* 0x080fe20000000000 */
[----:B------:R-:W-:Y:S01]  /*145f0*/  IMAD.MOV R26, RZ, RZ, -R13 ;  /* 0x000000ffff1a7224 */ /* 0x000fe200078e0a0d */
[----:B------:R-:W-:Y:S02]  /*14600*/  IABS R12, R13 ;  /* 0x0000000d000c7213 */ /* 0x000fe40000000000 */
[----:B------:R-:W0:Y:S08]  /*14610*/  I2F.RP R8, R10 ;  /* 0x0000000a00087306 */ /* 0x000e300000209400 */
[----:B0-----:R-:W0:Y:S02]  /*14620*/  MUFU.RCP R8, R8 ;  /* 0x0000000800087308 */ /* 0x001e240000001000 */
[----:B0-----:R-:W-:-:S06]  /*14630*/  VIADD R3, R8, 0xffffffe ;  /* 0x0ffffffe08037836 */ /* 0x001fcc0000000000 */
[----:B------:R-:W0:Y:S02]  /*14640*/  F2I.FTZ.U32.TRUNC.NTZ R3, R3 ;  /* 0x0000000300037305 */ /* 0x000e24000021f000 */
[----:B0-----:R-:W-:-:S04]  /*14650*/  IMAD.MOV R9, RZ, RZ, -R3 ;  /* 0x000000ffff097224 */ /* 0x001fc800078e0a03 */
[----:B------:R-:W-:Y:S01]  /*14660*/  IMAD.MOV.U32 R5, RZ, RZ, R9 ;  /* 0x000000ffff057224 */ /* 0x000fe200078e0009 */
[----:B------:R-:W-:-:S03]  /*14670*/  IABS R9, R4 ;  /* 0x0000000400097213 */ /* 0x000fc60000000000 */
        /* <DEDUP_REMOVED lines=11> */
[----:B------:R-:W-:Y:S02]  /*14730*/  ISETP.GE.AND P2, PT, R3, RZ, PT ;  /* 0x000000ff0300720c */ /* 0x000fe40003f46270 */
[----:B------:R-:W-:-:S05]  /*14740*/  IADD3 R3, R11, 0x1000000, R4 ;  /* 0x010000000b037810 */ /* 0x000fca0007ffe004 */
[----:B------:R-:W-:-:S06]  /*14750*/  @P0 VIADD R2, R2, 0x1 ;  /* 0x0000000102020836 */ /* 0x000fcc0000000000 */
[----:B------:R-:W-:Y:S01]  /*14760*/  @!P2 IMAD.MOV R2, RZ, RZ, -R2 ;  /* 0x000000ffff02a224 */ /* 0x000fe200078e0a02 */
[----:B------:R-:W-:-:S05]  /*14770*/  @!P1 LOP3.LUT R2, RZ, R13, RZ, 0x33, !PT ;  /* 0x0000000dff029212 */ /* 0x000fca00078e33ff */
[----:B------:R-:W-:-:S07]  /*14780*/  IMAD R26, R2, R26, R3 ;  /* 0x0000001a021a7224 */ /* 0x000fce00078e0203 */
.L_x_2617:
[----:B------:R-:W-:-:S05]  /*14790*/  LOP3.LUT R25, RZ, R2, RZ, 0x33, !PT ;  /* 0x00000002ff197212 */ /* 0x000fca00078e33ff */
[----:B------:R-:W-:Y:S01]  /*147a0*/  IMAD.IADD R25, R6, 0x1, R25 ;  /* 0x0000000106197824 */ /* 0x000fe200078e0219 */
[----:B------:R-:W-:Y:S06]  /*147b0*/  BRA `(.L_x_2618) ;  /* 0x0000000000147947 */ /* 0x000fec0003800000 */
.L_x_2613:
[----:B------:R-:W-:Y:S01]  /*147c0*/  ULDC UR4, c[0x0][0xc3c] ;  /* 0x00030f0000047ab9 */ /* 0x000fe20000000800 */
[----:B------:R-:W-:Y:S02]  /*147d0*/  IMAD.MOV.U32 R25, RZ, RZ, RZ ;  /* 0x000000ffff197224 */ /* 0x000fe400078e00ff */
[----:B------:R-:W-:Y:S02]  /*147e0*/  IMAD.U32 R24, RZ, RZ, UR6 ;  /* 0x00000006ff187e24 */ /* 0x000fe4000f8e00ff */
[----:B------:R-:W-:Y:S02]  /*147f0*/  IMAD.MOV.U32 R26, RZ, RZ, RZ ;  /* 0x000000ffff1a7224 */ /* 0x000fe400078e00ff */
[----:B------:R-:W-:-:S07]  /*14800*/  IMAD.U32 R27, RZ, RZ, UR4 ;  /* 0x00000004ff1b7e24 */ /* 0x000fce000f8e00ff */
.L_x_2618:
[----:B------:R-:W-:-:S13]  /*14810*/  ISETP.NE.AND P0, PT, R7, RZ, PT ;  /* 0x000000ff0700720c */ /* 0x000fda0003f05270 */
[----:B------:R-:W0:Y:S01]  /*14820*/  @!P0 S2R R3, SR_CgaCtaId ;  /* 0x0000000000038919 */ /* 0x000e220000008800 */
[----:B------:R-:W-:-:S04]  /*14830*/  @!P0 MOV R2, 0x400 ;  /* 0x0000040000028802 */ /* 0x000fc80000000f00 */
[----:B0-----:R-:W-:-:S05]  /*14840*/  @!P0 LEA R2, R3, R2, 0x18 ;  /* 0x0000000203028211 */ /* 0x001fca00078ec0ff */
[----:B------:R1:W-:Y:S01]  /*14850*/  @!P0 STS.128 [R2+0x228d0], R24 ;  /* 0x0228d01802008388 */ /* 0x0003e20000000c00 */
[----:B------:R-:W-:Y:S06]  /*14860*/  BAR.ARV 0x5, 0x180 ;  /* 0x0146000000007b1d */ /* 0x000fec0000002000 */
.L_x_2611:
        /* <DEDUP_REMOVED lines=29> */
.L_x_2690:
[----:B------:R-:W-:Y:S05]  /*14a40*/  YIELD ;  /* 0x0000000000007946 */ /* 0x000fea0003800000 */
[----:B------:R-:W-:Y:S01]  /*14a50*/  ULDC.64 UR4, c[0x0][0xa28] ;  /* 0x00028a0000047ab9 */ /* 0x000fe20000000a00 */
[----:B------:R-:W-:Y:S01]  /*14a60*/  IMAD.MOV.U32 R30, RZ, RZ, RZ ;  /* 0x000000ffff1e7224 */ /* 0x000fe200078e00ff */
[----:B------:R-:W-:-:S04]  /*14a70*/  ISETP.NE.U32.AND P0, PT, RZ, UR4, PT ;  /* 0x00000004ff007c0c */ /* 0x000fc8000bf05070 */
[----:B------:R-:W-:Y:S01]  /*14a80*/  ISETP.NE.AND.EX P0, PT, RZ, UR5, PT, P0 ;  /* 0x00000005ff007c0c */ /* 0x000fe2000bf05300 */
[----:B------:R-:W-:-:S12]  /*14a90*/  ULDC.64 UR4, c[0x0][0xa18] ;  /* 0x0002860000047ab9 */ /* 0x000fd80000000a00 */
[----:B0-----:R-:W0:Y:S02]  /*14aa0*/  @P0 LDC.64 R2, c[0x0][0xa28] ;  /* 0x00028a00ff020b82 */ /* 0x001e240000000a00 */
[----:B0-----:R-:W-:-:S05]  /*14ab0*/  @P0 IMAD.WIDE R2, R27, 0x4, R2 ;  /* 0x000000041b020825 */ /* 0x001fca00078e0202 */
[----:B------:R0:W5:Y:S01]  /*14ac0*/  @P0 LDG.E R30, desc[UR48][R2.64] ;  /* 0x00000030021e0981 */ /* 0x000162000c1e1900 */
[----:B------:R-:W-:Y:S01]  /*14ad0*/  ISETP.NE.U32.AND P0, PT, RZ, UR4, PT ;  /* 0x00000004ff007c0c */ /* 0x000fe2000bf05070 */
[----:B------:R-:W-:Y:S01]  /*14ae0*/  IMAD.MOV.U32 R37, RZ, RZ, RZ ;  /* 0x000000ffff257224 */ /* 0x000fe200078e00ff */
[----:B------:R-:W-:Y:S02]  /*14af0*/  LOP3.LUT R16, R16, 0xfffffdff, RZ, 0xc0, !PT ;  /* 0xfffffdff10107812 */ /* 0x000fe400078ec0ff */
[----:B------:R-:W-:Y:S01]  /*14b00*/  ISETP.NE.AND.EX P1, PT, RZ, UR5, PT, P0 ;  /* 0x00000005ff007c0c */ /* 0x000fe2000bf25300 */
[----:B------:R-:W-:Y:S02]  /*14b10*/  ULDC.64 UR4, c[0x0][0xa00] ;  /* 0x0002800000047ab9 */ /* 0x000fe40000000a00 */
[----:B------:R-:W-:Y:S01]  /*14b20*/  ISETP.NE.U32.AND P0, PT, RZ, UR4, PT ;  /* 0x00000004ff007c0c */ /* 0x000fe2000bf05070 */
[----:B0-----:R-:W0:Y:S03]  /*14b30*/  LDC.64 R2, c[0x0][0xa00] ;  /* 0x00028000ff027b82 */ /* 0x001e260000000a00 */
[----:B------:R-:W-:Y:S01]  /*14b40*/  ISETP.NE.AND.EX P2, PT, RZ, UR5, PT, P0 ;  /* 0x00000005ff007c0c */ /* 0x000fe2000bf45300 */
[----:B------:R-:W-:-:S05]  /*14b50*/  ULDC.64 UR4, c[0x0][0x418] ;  /* 0x0001060000047ab9 */ /* 0x000fca0000000a00 */
[----:B-1----:R-:W1:Y:S07]  /*14b60*/  @P1 LDC.64 R4, c[0x0][0xa18] ;  /* 0x00028600ff041b82 */ /* 0x002e6e0000000a00 */
[----:B------:R-:W-:Y:S01]  /*14b70*/  @P2 LOP3.LUT R16, R16, 0x200, RZ, 0xfc, !PT ;  /* 0x0000020010102812 */ /* 0x000fe200078efcff */
[----:B0-----:R-:W-:-:S05]  /*14b80*/  IMAD.WIDE R2, R27, 0x4, R2 ;  /* 0x000000041b027825 */ /* 0x001fca00078e0202 */
[----:B------:R0:W5:Y:S01]  /*14b90*/  @P2 LDG.E R37, desc[UR48][R2.64] ;  /* 0x0000003002252981 */ /* 0x000162000c1e1900 */
[----:B-1----:R-:W-:-:S05]  /*14ba0*/  @P1 IMAD.WIDE R4, R27, 0x4, R4 ;  /* 0x000000041b041825 */ /* 0x002fca00078e0204 */
[----:B------:R0:W5:Y:S01]  /*14bb0*/  @P1 LDG.E R35, desc[UR48][R4.64] ;  /* 0x0000003004231981 */ /* 0x000162000c1e1900 */
[----:B------:R-:W-:-:S03]  /*14bc0*/  UISETP.NE.U32.AND UP0, UPT, UR4, URZ, UPT ;  /* 0x0000003f0400728c */ /* 0x000fc6000bf05070 */
[----:B------:R-:W-:Y:S01]  /*14bd0*/  ULDC UR4, c[0x0][0x424] ;  /* 0x0001090000047ab9 */ /* 0x000fe20000000800 */
[----:B------:R-:W-:-:S03]  /*14be0*/  UISETP.NE.AND.EX UP0, UPT, UR5, URZ, UPT, UP0 ;  /* 0x0000003f0500728c */ /* 0x000fc6000bf05300 */
[----:B------:R-:W-:Y:S01]  /*14bf0*/  ULDC UR5, c[0x0][0x2f0] ;  /* 0x0000bc0000057ab9 */ /* 0x000fe20000000800 */
[----:B------:R-:W-:-:S04]  /*14c00*/  USEL UR4, UR4, 0x1, UP0 ;  /* 0x0000000104047887 */ /* 0x000fc80008000000 */
[----:B------:R-:W-:-:S06]  /*14c10*/  UIMAD UR4, UR4, UR5, URZ ;  /* 0x00000005040472a4 */ /* 0x000fcc000f8e023f */
[----:B------:R-:W-:Y:S01]  /*14c20*/  IMAD.U32 R19, RZ, RZ, UR4 ;  /* 0x00000004ff137e24 */ /* 0x000fe2000f8e00ff */
[----:B0-2-4-:R-:W-:Y:S06]  /*14c30*/  @P1 BRA `(.L_x_2620) ;  /* 0x0000000000181947 */ /* 0x015fec0003800000 */
[----:B------:R-:W-:Y:S02]  /*14c40*/  ULDC UR4, c[0x0][0x288] ;  /* 0x0000a20000047ab9 */ /* 0x000fe40000000800 */
[----:B-----5:R-:W-:Y:S01]  /*14c50*/  IMAD.U32 R35, RZ, RZ, UR4 ;  /* 0x00000004ff237e24 */ /* 0x020fe2000f8e00ff */
[----:B------:R-:W-:Y:S06]  /*14c60*/  @!P2 BRA `(.L_x_2620) ;  /* 0x00000000000ca947 */ /* 0x000fec0003800000 */
[----:B------:R-:W2:Y:S04]  /*14c70*/  LDG.E R0, desc[UR48][R2.64] ;  /* 0x0000003002007981 */ /* 0x000ea8000c1e1900 */
[----:B------:R-:W2:Y:S02]  /*14c80*/  LDG.E R35, desc[UR48][R2.64+0x4] ;  /* 0x0000043002237981 */ /* 0x000ea4000c1e1900 */
[----:B--2---:R-:W-:-:S07]  /*14c90*/  IMAD.IADD R35, R35, 0x1, -R0 ;  /* 0x0000000123237824 */ /* 0x004fce00078e0a00 */
.L_x_2620:
[----:B------:R-:W-:Y:S02]  /*14ca0*/  ULDC.64 UR4, c[0x0][0xa20] ;  /* 0x0002880000047ab9 */ /* 0x000fe40000000a00 */
[----:B------:R-:W-:-:S04]  /*14cb0*/  ISETP.NE.U32.AND P0, PT, RZ, UR4, PT ;  /* 0x00000004ff007c0c */ /* 0x000fc8000bf05070 */
[----:B------:R-:W-:-:S13]  /*14cc0*/  ISETP.NE.AND.EX P0, PT, RZ, UR5, PT, P0 ;  /* 0x00000005ff007c0c */ /* 0x000fda000bf05300 */
[----:B------:R-:W-:Y:S05]  /*14cd0*/  @!P0 BRA `(.L_x_2621) ;  /* 0x0000000000108947 */ /* 0x000fea0003800000 */
[----:B------:R-:W0:Y:S02]  /*14ce0*/  LDC.64 R2, c[0x0][0xa20] ;  /* 0x00028800ff027b82 */ /* 0x000e240000000a00 */
[----:B0-----:R-:W-:-:S05]  /*14cf0*/  IMAD.WIDE R2, R27, 0x4, R2 ;  /* 0x000000041b027825 */ /* 0x001fca00078e0202 */
[----:B------:R0:W5:Y:S01]  /*14d00*/  LDG.E R19, desc[UR48][R2.64] ;  /* 0x0000003002137981 */ /* 0x000162000c1e1900 */
[----:B------:R-:W-:Y:S05]  /*14d10*/  BRA `(.L_x_2622) ;  /* 0x0000000000247947 */ /* 0x000fea0003800000 */
.L_x_2621:
        /* <DEDUP_REMOVED lines=9> */
.L_x_2622:
[----:B------:R-:W1:Y:S01]  /*14db0*/  LDC R0, c[0x0][0x448] ;  /* 0x00011200ff007b82 */ /* 0x000e620000000800 */
[----:B------:R-:W-:Y:S01]  /*14dc0*/  IMAD.SHL.U32 R33, R25, 0x80, RZ ;  /* 0x0000008019217824 */ /* 0x000fe200078e00ff */
[----:B------:R-:W-:Y:S01]  /*14dd0*/  LOP3.LUT R16, R16, 0xfffffeff, RZ, 0xc0, !PT ;  /* 0xfffffeff10107812 */ /* 0x000fe200078ec0ff */
[----:B-----5:R-:W-:-:S05]  /*14de0*/  IMAD.IADD R19, R19, 0x1, -R30 ;  /* 0x0000000113137824 */ /* 0x020fca00078e0a1e */
[----:B0-----:R-:W0:Y:S01]  /*14df0*/  LDC.64 R2, c[0x0][0x9e0] ;  /* 0x00027800ff027b82 */ /* 0x001e220000000a00 */
[----:B-1----:R-:W-:Y:S01]  /*14e00*/  ISETP.NE.AND P2, PT, R0, 0x1, PT ;  /* 0x000000010000780c */ /* 0x002fe20003f45270 */
[----:B------:R-:W-:Y:S01]  /*14e10*/  VIADD R0, R33, 0x7f ;  /* 0x0000007f21007836 */ /* 0x000fe20000000000 */
[----:B0-----:R-:W-:-:S11]  /*14e20*/  ISETP.GE.AND P1, PT, R3, 0x1, PT ;  /* 0x000000010300780c */ /* 0x001fd60003f26270 */
[----:B------:R-:W0:Y:S01]  /*14e30*/  @P2 LDC R5, c[0x0][0x44c] ;  /* 0x00011300ff052b82 */ /* 0x000e220000000800 */
[----:B------:R-:W-:-:S07]  /*14e40*/  @P2 LOP3.LUT R16, R16, 0x100, RZ, 0xfc, !PT ;  /* 0x0000010010102812 */ /* 0x000fce00078efcff */
[----:B------:R-:W1:Y:S01]  /*14e50*/  @P2 LDC R7, c[0x0][0x450] ;  /* 0x00011400ff072b82 */ /* 0x000e620000000800 */
[----:B0-----:R-:W-:Y:S01]  /*14e60*/  @P2 IMAD.HI.U32 R4, R0, R5, RZ ;  /* 0x0000000500042227 */ /* 0x001fe200078e00ff */
[----:B------:R-:W-:-:S04]  /*14e70*/  IADD3 R5, R19, 0x1, -R35 ;  /* 0x0000000113057810 */ /* 0x000fc80007ffe823 */
[----:B-1----:R-:W-:-:S05]  /*14e80*/  @P2 SHF.R.U32.HI R0, RZ, R7, R4 ;  /* 0x00000007ff002219 */ /* 0x002fca0000011604 */
[----:B------:R-:W-:-:S04]  /*14e90*/  IMAD.IADD R7, R5, 0x1, R0 ;  /* 0x0000000105077824 */ /* 0x000fc800078e0200 */
[----:B------:R-:W-:Y:S01]  /*14ea0*/  IMAD.IADD R2, R7, 0x1, R2 ;  /* 0x0000000107027824 */ /* 0x000fe200078e0202 */
[----:B------:R-:W-:Y:S06]  /*14eb0*/  @!P1 BRA `(.L_x_2623) ;  /* 0x0000000000489947 */ /* 0x000fec0003800000 */
[C---:B------:R-:W-:Y:S01]  /*14ec0*/  ISETP.GT.AND P0, PT, R7.reuse, RZ, PT ;  /* 0x000000ff0700720c */ /* 0x040fe20003f04270 */
[----:B------:R-:W-:Y:S01]  /*14ed0*/  BSSY B0, `(.L_x_2624) ;  /* 0x000000e000007945 */ /* 0x000fe20003800000 */
[----:B------:R-:W-:-:S11]  /*14ee0*/  VIADD R0, R7, 0xffffffff ;  /* 0xffffffff07007836 */ /* 0x000fd60000000000 */
[----:B------:R-:W-:Y:S05]  /*14ef0*/  @P0 BRA `(.L_x_2625) ;  /* 0x00000000001c0947 */ /* 0x000fea0003800000 */
[----:B------:R-:W-:Y:S01]  /*14f00*/  ISETP.NE.AND P0, PT, R3, 0x1, PT ;  /* 0x000000010300780c */ /* 0x000fe20003f05270 */
[----:B------:R-:W-:-:S12]  /*14f10*/  IMAD.MOV R7, RZ, RZ, -R7 ;  /* 0x000000ffff077224 */ /* 0x000fd800078e0a07 */
[----:B------:R-:W0:Y:S02]  /*14f20*/  @P0 LDC.64 R4, c[0x0][0x9e8] ;  /* 0x00027a00ff040b82 */ /* 0x000e240000000a00 */
[----:B0-----:R-:W-:-:S05]  /*14f30*/  @P0 IMAD.HI.U32 R4, R7, R4, RZ ;  /* 0x0000000407040227 */ /* 0x001fca00078e00ff */
[----:B------:R-:W-:-:S04]  /*14f40*/  @P0 SHF.R.U32.HI R7, RZ, R5, R4 ;  /* 0x00000005ff070219 */ /* 0x000fc80000011604 */
[----:B------:R-:W-:Y:S01]  /*14f50*/  LOP3.LUT R0, RZ, R7, RZ, 0x33, !PT ;  /* 0x00000007ff007212 */ /* 0x000fe200078e33ff */
[----:B------:R-:W-:Y:S06]  /*14f60*/  BRA `(.L_x_2626) ;  /* 0x0000000000107947 */ /* 0x000fec0003800000 */
.L_x_2625:
[----:B------:R-:W-:-:S13]  /*14f70*/  ISETP.NE.AND P0, PT, R3, 0x1, PT ;  /* 0x000000010300780c */ /* 0x000fda0003f05270 */
[----:B------:R-:W0:Y:S02]  /*14f80*/  @P0 LDC.64 R4, c[0x0][0x9e8] ;  /* 0x00027a00ff040b82 */ /* 0x000e240000000a00 */
[----:B0-----:R-:W-:-:S05]  /*14f90*/  @P0 IMAD.HI.U32 R4, R0, R4, RZ ;  /* 0x0000000400040227 */ /* 0x001fca00078e00ff */
[----:B------:R-:W-:-:S07]  /*14fa0*/  @P0 SHF.R.U32.HI R0, RZ, R5, R4 ;  /* 0x00000005ff000219 */ /* 0x000fce0000011604 */
.L_x_2626:
[----:B------:R-:W-:Y:S05]  /*14fb0*/  BSYNC B0 ;  /* 0x0000000000007941 */ /* 0x000fea0003800000 */
.L_x_2624:
[----:B------:R-:W-:-:S05]  /*14fc0*/  IMAD R5, R0, R3, R3 ;  /* 0x0000000300057224 */ /* 0x000fca00078e0203 */
[----:B------:R-:W-:-:S07]  /*14fd0*/  VIMNMX R2, R2, R5, PT ;  /* 0x0000000502027248 */ /* 0x000fce0003fe0100 */
.L_x_2623:
[----:B------:R-:W0:Y:S01]  /*14fe0*/  @P2 LDC R0, c[0x0][0x44c] ;  /* 0x00011300ff002b82 */ /* 0x000e220000000800 */
[----:B------:R-:W-:Y:S01]  /*14ff0*/  VIADD R2, R2, 0x5f ;  /* 0x0000005f02027836 */ /* 0x000fe20000000000 */
[----:B------:R-:W-:Y:S01]  /*15000*/  ULDC UR4, c[0x0][0x9dc] ;  /* 0x0002770000047ab9 */ /* 0x000fe20000000800 */
[----:B------:R-:W-:Y:S02]  /*15010*/  IMAD.MOV.U32 R4, RZ, RZ, R33 ;  /* 0x000000ffff047224 */ /* 0x000fe400078e0021 */
[----:B------:R-:W-:-:S03]  /*15020*/  IMAD.HI R2, R2, 0x2aaaaaab, RZ ;  /* 0x2aaaaaab02027827 */ /* 0x000fc600078e02ff */
[----:B------:R-:W1:Y:S01]  /*15030*/  @P2 LDC R5, c[0x0][0x450] ;  /* 0x00011400ff052b82 */ /* 0x000e620000000800 */
[----:B0-----:R-:W-:-:S05]  /*15040*/  @P2 IMAD.HI.U32 R0, R33, R0, RZ ;  /* 0x0000000021002227 */ /* 0x001fca00078e00ff */
[----:B-1----:R-:W-:Y:S01]  /*15050*/  @P2 SHF.R.U32.HI R4, RZ, R5, R0 ;  /* 0x00000005ff042219 */ /* 0x002fe20000011600 */
[----:B------:R-:W-:Y:S01]  /*15060*/  VIADD R0, R19, 0x5f ;  /* 0x0000005f13007836 */ /* 0x000fe20000000000 */
[----:B------:R-:W-:Y:S02]  /*15070*/  SHF.R.U32.HI R5, RZ, 0x1f, R2 ;  /* 0x0000001fff057819 */ /* 0x000fe40000011602 */
[----:B------:R-:W-:Y:S01]  /*15080*/  IADD3 R4, R4, R19, -R35 ;  /* 0x0000001304047210 */ /* 0x000fe20007ffe823 */
[----:B------:R-:W-:Y:S01]  /*15090*/  IMAD.HI R0, R0, 0x2aaaaaab, RZ ;  /* 0x2aaaaaab00007827 */ /* 0x000fe200078e02ff */
[----:B------:R-:W-:-:S03]  /*150a0*/  LEA.HI.SX32 R7, R2, R5, 0x1c ;  /* 0x0000000502077211 */ /* 0x000fc600078fe2ff */
[----:B------:R-:W-:Y:S01]  /*150b0*/  VIADD R2, R4, -UR4 ;  /* 0x8000000404027c36 */ /* 0x000fe20008000000 */
[----:B------:R-:W-:-:S04]  /*150c0*/  SHF.R.U32.HI R5, RZ, 0x1f, R0 ;  /* 0x0000001fff057819 */ /* 0x000fc80000011600 */
[----:B------:R-:W-:-:S04]  /*150d0*/  LEA.HI.SX32 R0, R0, R5, 0x1c ;  /* 0x0000000500007211 */ /* 0x000fc800078fe2ff */
[----:B------:R-:W-:Y:S01]  /*150e0*/  VIMNMX R0, R0, R7, PT ;  /* 0x0000000700007248 */ /* 0x000fe20003fe0100 */
[----:B------:R-:W-:Y:S06]  /*150f0*/  @!P1 BRA `(.L_x_2627) ;  /* 0x0000000000489947 */ /* 0x000fec0003800000 */
[----:B------:R-:W-:Y:S01]  /*15100*/  IMAD.MOV.U32 R6, RZ, RZ, R4 ;  /* 0x000000ffff067224 */ /* 0x000fe200078e0004 */
[----:B------:R-:W-:Y:S04]  /*15110*/  BSSY B0, `(.L_x_2628) ;  /* 0x000000e000007945 */ /* 0x000fe80003800000 */
[----:B------:R-:W-:-:S13]  /*15120*/  ISETP.GT.AND P0, PT, R6, -0x1, PT ;  /* 0xffffffff0600780c */ /* 0x000fda0003f04270 */
[----:B------:R-:W-:Y:S05]  /*15130*/  @P0 BRA `(.L_x_2629) ;  /* 0x00000000001c0947 */ /* 0x000fea0003800000 */
[----:B------:R-:W-:Y:S02]  /*15140*/  ISETP.NE.AND P0, PT, R3, 0x1, PT ;  /* 0x000000010300780c */ /* 0x000fe40003f05270 */
[----:B------:R-:W-:-:S11]  /*15150*/  LOP3.LUT R7, RZ, R6, RZ, 0x33, !PT ;  /* 0x00000006ff077212 */ /* 0x000fd600078e33ff */
[----:B------:R-:W0:Y:S02]  /*15160*/  @P0 LDC.64 R4, c[0x0][0x9e8] ;  /* 0x00027a00ff040b82 */ /* 0x000e240000000a00 */
[----:B0-----:R-:W-:-:S05]  /*15170*/  @P0 IMAD.HI.U32 R4, R7, R4, RZ ;  /* 0x0000000407040227 */ /* 0x001fca00078e00ff */
[----:B------:R-:W-:-:S04]  /*15180*/  @P0 SHF.R.U32.HI R7, RZ, R5, R4 ;  /* 0x00000005ff070219 */ /* 0x000fc80000011604 */
[----:B------:R-:W-:Y:S01]  /*15190*/  LOP3.LUT R6, RZ, R7, RZ, 0x33, !PT ;  /* 0x00000007ff067212 */ /* 0x000fe200078e33ff */
[----:B------:R-:W-:Y:S06]  /*151a0*/  BRA `(.L_x_2630) ;  /* 0x0000000000107947 */ /* 0x000fec0003800000 */
.L_x_2629:
[----:B------:R-:W-:-:S13]  /*151b0*/  ISETP.NE.AND P0, PT, R3, 0x1, PT ;  /* 0x000000010300780c */ /* 0x000fda0003f05270 */
[----:B------:R-:W0:Y:S02]  /*151c0*/  @P0 LDC.64 R4, c[0x0][0x9e8] ;  /* 0x00027a00ff040b82 */ /* 0x000e240000000a00 */
[----:B0-----:R-:W-:-:S05]  /*151d0*/  @P0 IMAD.HI.U32 R4, R6, R4, RZ ;  /* 0x0000000406040227 */ /* 0x001fca00078e00ff */
[----:B------:R-:W-:-:S07]  /*151e0*/  @P0 SHF.R.U32.HI R6, RZ, R5, R4 ;  /* 0x00000005ff060219 */ /* 0x000fce0000011604 */
.L_x_2630:
[----:B------:R-:W-:Y:S05]  /*151f0*/  BSYNC B0 ;  /* 0x0000000000007941 */ /* 0x000fea0003800000 */
.L_x_2628:
[----:B------:R-:W-:-:S05]  /*15200*/  IMAD R3, R6, R3, RZ ;  /* 0x0000000306037224 */ /* 0x000fca00078e02ff */
[----:B------:R-:W-:-:S07]  /*15210*/  VIMNMX R2, R2, R3, !PT ;  /* 0x0000000302027248 */ /* 0x000fce0007fe0100 */
.L_x_2627:
[----:B------:R-:W-:Y:S01]  /*15220*/  IMAD.HI R2, R2, 0x2aaaaaab, RZ ;  /* 0x2aaaaaab02027827 */ /* 0x000fe200078e02ff */
[----:B------:R-:W-:Y:S04]  /*15230*/  BSSY B0, `(.L_x_2631) ;  /* 0x0000029000007945 */ /* 0x000fe80003800000 */
[----:B------:R-:W-:-:S04]  /*15240*/  SHF.R.U32.HI R3, RZ, 0x1f, R2 ;  /* 0x0000001fff037819 */ /* 0x000fc80000011602 */
[----:B------:R-:W-:Y:S02]  /*15250*/  LEA.HI.SX32 R3, R2, R3, 0x1c ;  /* 0x0000000302037211 */ /* 0x000fe400078fe2ff */
[----:B------:R-:W-:Y:S02]  /*15260*/  LOP3.LUT R2, R26, 0xff000000, RZ, 0xc0, !PT ;  /* 0xff0000001a027812 */ /* 0x000fe400078ec0ff */
[----:B------:R-:W-:Y:S02]  /*15270*/  VIMNMX R29, RZ, R3, !PT ;  /* 0x00000003ff1d7248 */ /* 0x000fe40007fe0100 */
[----:B------:R-:W-:Y:S02]  /*15280*/  SHF.R.U32.HI R3, RZ, 0x8, R2 ;  /* 0x00000008ff037819 */ /* 0x000fe40000011602 */
[----:B------:R-:W-:Y:S02]  /*15290*/  ISETP.GT.AND P0, PT, R0, R29, PT ;  /* 0x0000001d0000720c */ /* 0x000fe40003f04270 */
[----:B------:R-:W-:-:S04]  /*152a0*/  LOP3.LUT R2, R26, 0xff0000, RZ, 0xc0, !PT ;  /* 0x00ff00001a027812 */ /* 0x000fc800078ec0ff */
[----:B------:R-:W-:Y:S01]  /*152b0*/  LEA.HI R3, R2, R3, RZ, 0x10 ;  /* 0x0000000302037211 */ /* 0x000fe200078f80ff */
[----:B------:R-:W-:-:S03]  /*152c0*/  IMAD.MOV.U32 R2, RZ, RZ, RZ ;  /* 0x000000ffff027224 */ /* 0x000fc600078e00ff */
[----:B------:R-:W-:-:S03]  /*152d0*/  LOP3.LUT R4, R3, 0xff, RZ, 0xc0, !PT ;  /* 0x000000ff03047812 */ /* 0x000fc600078ec0ff */
[----:B------:R-:W-:Y:S05]  /*152e0*/  @!P0 BRA `(.L_x_2632) ;  /* 0x0000000000748947 */ /* 0x000fea0003800000 */
[----:B------:R-:W-:Y:S01]  /*152f0*/  SHF.R.U32.HI R5, RZ, 0x10, R3 ;  /* 0x00000010ff057819 */ /* 0x000fe20000011603 */
[----:B------:R-:W-:-:S03]  /*15300*/  IMAD.MOV.U32 R2, RZ, RZ, RZ ;  /* 0x000000ffff027224 */ /* 0x000fc600078e00ff */
[----:B------:R-:W-:-:S13]  /*15310*/  ISETP.NE.AND P0, PT, R5, RZ, PT ;  /* 0x000000ff0500720c */ /* 0x000fda0003f05270 */
[----:B------:R-:W0:Y:S02]  /*15320*/  @!P0 LDC R5, c[0x0][0x9f0] ;  /* 0x00027c00ff058b82 */ /* 0x000e240000000800 */
[----:B0-----:R-:W-:Y:S02]  /*15330*/  IABS R6, R5 ;  /* 0x0000000500067213 */ /* 0x001fe40000000000 */
[----:B------:R-:W-:Y:S02]  /*15340*/  IADD3 R8, R5, -0x1, R0 ;  /* 0xffffffff05087810 */ /* 0x000fe40007ffe000 */
[----:B------:R-:W0:Y:S03]  /*15350*/  I2F.RP R7, R6 ;  /* 0x0000000600077306 */ /* 0x000e260000209400 */
[----:B------:R-:W-:-:S05]  /*15360*/  IMAD.IADD R8, R8, 0x1, -R29 ;  /* 0x0000000108087824 */ /* 0x000fca00078e0a1d */
[----:B0-----:R-:W0:Y:S02]  /*15370*/  MUFU.RCP R7, R7 ;  /* 0x0000000700077308 */ /* 0x001e240000001000 */
[----:B0-----:R-:W-:Y:S01]  /*15380*/  VIADD R3, R7, 0xffffffe ;  /* 0x0ffffffe07037836 */ /* 0x001fe20000000000 */
[----:B------:R-:W-:-:S05]  /*15390*/  IABS R7, R5 ;  /* 0x0000000500077213 */ /* 0x000fca0000000000 */
[----:B------:R-:W0:Y:S01]  /*153a0*/  F2I.FTZ.U32.TRUNC.NTZ R3, R3 ;  /* 0x0000000300037305 */ /* 0x000e22000021f000 */
[----:B------:R-:W-:Y:S02]  /*153b0*/  IMAD.MOV R7, RZ, RZ, -R7 ;  /* 0x000000ffff077224 */ /* 0x000fe400078e0a07 */
[----:B0-----:R-:W-:-:S04]  /*153c0*/  IMAD.MOV R9, RZ, RZ, -R3 ;  /* 0x000000ffff097224 */ /* 0x001fc800078e0a03 */
[----:B------:R-:W-:-:S04]  /*153d0*/  IMAD R9, R9, R6, RZ ;  /* 0x0000000609097224 */ /* 0x000fc800078e02ff */
[----:B------:R-:W-:Y:S01]  /*153e0*/  IMAD.HI.U32 R2, R3, R9, R2 ;  /* 0x0000000903027227 */ /* 0x000fe200078e0002 */
        /* <DEDUP_REMOVED lines=13> */
.L_x_2632:
[----:B------:R-:W-:Y:S05]  /*154c0*/  BSYNC B0 ;  /* 0x0000000000007941 */ /* 0x000fea0003800000 */
.L_x_2631:
[-C--:B------:R-:W-:Y:S01]  /*154d0*/  IMAD R29, R4, R2.reuse, R29 ;  /* 0x00000002041d7224 */ /* 0x080fe200078e021d */
[----:B------:R-:W-:Y:S04]  /*154e0*/  BSSY B7, `(.L_x_2633) ;  /* 0x0000348000077945 */ /* 0x000fe80003800000 */
[----:B------:R-:W-:-:S04]  /*154f0*/  VIADDMNMX R31, R29, R2, R0, PT ;  /* 0x000000021d1f7246 */ /* 0x000fc80003800100 */
[----:B------:R-:W-:Y:S01]  /*15500*/  ISETP.GT.AND P0, PT, R31, R29, PT ;  /* 0x0000001d1f00720c */ /* 0x000fe20003f04270 */
[----:B------:R0:W-:-:S12]  /*15510*/  STL [R1], R31 ;  /* 0x0000001f01007387 */ /* 0x0001d80000100800 */
        /* <DEDUP_REMOVED lines=18> */
.L_x_2634:
        /* <DEDUP_REMOVED lines=20> */
.L_x_2637:
[----:B------:R-:W-:Y:S05]  /*15780*/  BSYNC B6 ;  /* 0x0000000000067941 */ /* 0x000fea0003800000 */
.L_x_2636:
        /* <DEDUP_REMOVED lines=20> */
.L_x_2640:
        /* <DEDUP_REMOVED lines=15> */
.L_x_2639:
[----:B------:R-:W-:Y:S05]  /*159c0*/  BSYNC B6 ;  /* 0x0000000000067941 */ /* 0x000fea0003800000 */
.L_x_2638:
[----:B------:R-:W-:Y:S01]  /*159d0*/  ULDC.64 UR4, c[0x0][0x9f8] ;  /* 0x00027e0000047ab9 */ /* 0x000fe20000000a00 */
[----:B------:R-:W0:Y:S01]  /*159e0*/  S2R R20, SR_TID.X ;  /* 0x0000000000147919 */ /* 0x000e220000002100 */
[----:B------:R-:W-:Y:S01]  /*159f0*/  ISETP.NE.U32.AND P0, PT, RZ, UR4, PT ;  /* 0x00000004ff007c0c */ /* 0x000fe2000bf05070 */
[----:B------:R-:W-:Y:S01]  /*15a00*/  IMAD.MOV.U32 R25, RZ, RZ, R27 ;  /* 0x000000ffff197224 */ /* 0x000fe200078e001b */
[----:B------:R-:W-:Y:S01]  /*15a10*/  ULDC UR4, c[0x0][0x320] ;  /* 0x0000c80000047ab9 */ /* 0x000fe20000000800 */
[----:B------:R-:W1:Y:S01]  /*15a20*/  S2R R21, SR_TID.X ;  /* 0x0000000000157919 */ /* 0x000e620000002100 */
[----:B------:R-:W-:Y:S01]  /*15a30*/  ISETP.NE.AND.EX P0, PT, RZ, UR5, PT, P0 ;  /* 0x00000005ff007c0c */ /* 0x000fe2000bf05300 */
[----:B------:R-:W2:-:S12]  /*15a40*/  LDC R8, c[0x0][0x430] ;  /* 0x00010c00ff087b82 */ /* 0x000e980000000800 */
[----:B------:R-:W3:Y:S01]  /*15a50*/  @P0 LDC.64 R2, c[0x0][0x9f8] ;  /* 0x00027e00ff020b82 */ /* 0x000ee20000000a00 */
[----:B0-----:R-:W-:-:S05]  /*15a60*/  IMAD.SHL.U32 R20, R20, 0x8, RZ ;  /* 0x0000000814147824 */ /* 0x001fca00078e00ff */
[----:B------:R-:W-:-:S04]  /*15a70*/  LOP3.LUT R20, R20, 0x38, RZ, 0xc0, !PT ;  /* 0x0000003814147812 */ /* 0x000fc800078ec0ff */
[C---:B------:R-:W-:Y:S01]  /*15a80*/  LOP3.LUT R22, R20.reuse, 0x40, RZ, 0xfc, !PT ;  /* 0x0000004014167812 */ /* 0x040fe200078efcff */
[----:B---3--:R-:W-:Y:S01]  /*15a90*/  @P0 IMAD.WIDE R2, R27, 0x4, R2 ;  /* 0x000000041b020825 */ /* 0x008fe200078e0202 */
[----:B------:R-:W-:-:S04]  /*15aa0*/  LOP3.LUT R20, R20, 0x80, RZ, 0xfc, !PT ;  /* 0x0000008014147812 */ /* 0x000fc800078efcff */
[----:B------:R0:W5:Y:S01]  /*15ab0*/  @P0 LDG.E R25, desc[UR48][R2.64] ;  /* 0x0000003002190981 */ /* 0x000162000c1e1900 */
[----:B------:R-:W-:Y:S01]  /*15ac0*/  ISETP.GE.AND P0, PT, R20, UR4, PT ;  /* 0x0000000414007c0c */ /* 0x000fe2000bf06270 */
[----:B-1----:R-:W-:Y:S01]  /*15ad0*/  IMAD.SHL.U32 R21, R21, 0x8, RZ ;  /* 0x0000000815157824 */ /* 0x002fe200078e00ff */
[----:B------:R-:W-:Y:S01]  /*15ae0*/  ISETP.GE.AND P1, PT, R22, UR4, PT ;  /* 0x0000000416007c0c */ /* 0x000fe2000bf26270 */
[----:B------:R-:W1:Y:S01]  /*15af0*/  S2R R20, SR_TID.X ;  /* 0x0000000000147919 */ /* 0x000e620000002100 */
[----:B------:R-:W-:Y:S01]  /*15b00*/  LOP3.LUT R16, R16, 0xfffffffe, RZ, 0xc0, !PT ;  /* 0xfffffffe10107812 */ /* 0x000fe200078ec0ff */
[----:B------:R-:W-:Y:S01]  /*15b10*/  UMOV UR5, 0xffffffff ;  /* 0xffffffff00057882 */ /* 0x000fe20000000000 */
[----:B------:R-:W-:Y:S01]  /*15b20*/  LOP3.LUT R21, R21, 0x38, RZ, 0xc0, !PT ;  /* 0x0000003815157812 */ /* 0x000fe200078ec0ff */
[----:B------:R-:W-:Y:S01]  /*15b30*/  VIADD R0, R31, 0xffffffff ;  /* 0xffffffff1f007836 */ /* 0x000fe20000000000 */
[----:B------:R-:W-:Y:S02]  /*15b40*/  LOP3.LUT R16, R16, 0xffffffef, RZ, 0xc0, !PT ;  /* 0xffffffef10107812 */ /* 0x000fe400078ec0ff */
[----:B------:R-:W-:-:S02]  /*15b50*/  ISETP.GE.AND P2, PT, R21, UR4, PT ;  /* 0x0000000415007c0c */ /* 0x000fc4000bf46270 */
[----:B------:R-:W-:-:S03]  /*15b60*/  LOP3.LUT R21, R21, 0xc0, RZ, 0xfc, !PT ;  /* 0x000000c015157812 */ /* 0x000fc600078efcff */
[----:B------:R-:W-:-:S08]  /*15b70*/  @P1 LOP3.LUT R16, R16, 0x10, RZ, 0xfc, !PT ;  /* 0x0000001010101812 */ /* 0x000fd000078efcff */
[----:B------:R-:W-:-:S04]  /*15b80*/  @P2 LOP3.LUT R16, R16, 0x1, RZ, 0xfc, !PT ;  /* 0x0000000110102812 */ /* 0x000fc800078efcff */
[----:B------:R-:W-:-:S04]  /*15b90*/  LOP3.LUT R16, R16, 0xfffffff7, RZ, 0xc0, !PT ;  /* 0xfffffff710107812 */ /* 0x000fc800078ec0ff */
[----:B------:R-:W-:Y:S02]  /*15ba0*/  @P0 LOP3.LUT R16, R16, 0x8, RZ, 0xfc, !PT ;  /* 0x0000000810100812 */ /* 0x000fe400078efcff */
[----:B------:R-:W-:Y:S02]  /*15bb0*/  ISETP.GE.AND P0, PT, R21, UR4, PT ;  /* 0x0000000415007c0c */ /* 0x000fe4000bf06270 */
[----:B-1----:R-:W-:Y:S02]  /*15bc0*/  LOP3.LUT R20, R20, 0x7f, RZ, 0xc0, !PT ;  /* 0x0000007f14147812 */ /* 0x002fe400078ec0ff */
[----:B------:R-:W-:Y:S02]  /*15bd0*/  LOP3.LUT R16, R16, 0xfffffffb, RZ, 0xc0, !PT ;  /* 0xfffffffb10107812 */ /* 0x000fe400078ec0ff */
[----:B------:R-:W-:Y:S02]  /*15be0*/  SHF.R.U32.HI R22, RZ, 0x3, R20 ;  /* 0x00000003ff167819 */ /* 0x000fe40000011614 */
[----:B------:R-:W1:Y:S05]  /*15bf0*/  S2R R20, SR_TID.X ;  /* 0x0000000000147919 */ /* 0x000e6a0000002100 */
[----:B------:R-:W-:Y:S01]  /*15c00*/  @P0 LOP3.LUT R16, R16, 0x4, RZ, 0xfc, !PT ;  /* 0x0000000410100812 */ /* 0x000fe200078efcff */
[----:B-1----:R-:W-:-:S05]  /*15c10*/  IMAD.SHL.U32 R20, R20, 0x10, RZ ;  /* 0x0000001014147824 */ /* 0x002fca00078e00ff */
[----:B------:R-:W-:-:S05]  /*15c20*/  LOP3.LUT R20, R22, 0x70, R20, 0xf8, !PT ;  /* 0x0000007016147812 */ /* 0x000fca00078ef814 */
[----:B------:R-:W-:Y:S01]  /*15c30*/  IMAD R34, R0, 0x60, R20 ;  /* 0x0000006000227824 */ /* 0x000fe200078e0214 */
[----:B0-2---:R-:W-:Y:S06]  /*15c40*/  BRA.DIV UR5, `(.L_x_2641) ;  /* 0x0000004605147947 */ /* 0x005fec000b800000 */
.L_x_2707:
[----:B------:R-:W-:Y:S01]  /*15c50*/  ISETP.NE.AND P1, PT, R8, 0x1, PT ;  /* 0x000000010800780c */ /* 0x000fe20003f25270 */
[----:B------:R-:W-:Y:S01]  /*15c60*/  IMAD.MOV.U32 R32, RZ, RZ, RZ ;  /* 0x000000ffff207224 */ /* 0x000fe200078e00ff */
[C---:B------:R-:W-:Y:S01]  /*15c70*/  ISETP.GE.AND P0, PT, R34.reuse, R19, PT ;  /* 0x000000132200720c */ /* 0x040fe20003f06270 */
[----:B------:R-:W-:Y:S01]  /*15c80*/  IMAD.IADD R34, R34, 0x1, R30 ;  /* 0x0000000122227824 */ /* 0x000fe200078e021e */
[----:B-----5:R-:W-:Y:S02]  /*15c90*/  SHF.R.S32.HI R31, RZ, 0x1f, R25 ;  /* 0x0000001fff1f7819 */ /* 0x020fe40000011419 */
[----:B------:R-:W-:Y:S01]  /*15ca0*/  ISETP.GT.U32.OR P0, PT, R20, 0x5f, P0 ;  /* 0x0000005f1400780c */ /* 0x000fe20000704470 */
[----:B------:R-:W-:Y:S01]  /*15cb0*/  IMAD.MOV.U32 R6, RZ, RZ, R34 ;  /* 0x000000ffff067224 */ /* 0x000fe200078e0022 */
[----:B------:R-:W-:-:S05]  /*15cc0*/  LOP3.LUT R16, R16, 0xffffff7f, RZ, 0xc0, !PT ;  /* 0xffffff7f10107812 */ /* 0x000fca00078ec0ff */
[----:B------:R-:W0:Y:S01]  /*15cd0*/  @P1 LDC R3, c[0x0][0x434] ;  /* 0x00010d00ff031b82 */ /* 0x000e220000000800 */
[----:B------:R-:W-:-:S07]  /*15ce0*/  @P1 LOP3.LUT R16, R16, 0x80, RZ, 0xfc, !PT ;  /* 0x0000008010101812 */ /* 0x000fce00078efcff */
[----:B------:R-:W1:Y:S08]  /*15cf0*/  @P1 LDC R2, c[0x0][0x438] ;  /* 0x00010e00ff021b82 */ /* 0x000e700000000800 */
[----:B------:R-:W2:Y:S01]  /*15d00*/  @!P0 LDC.64 R4, c[0x0][0x428] ;  /* 0x00010a00ff048b82 */ /* 0x000ea20000000a00 */
[----:B0-----:R-:W-:-:S05]  /*15d10*/  @P1 IMAD.HI.U32 R3, R34, R3, RZ ;  /* 0x0000000322031227 */ /* 0x001fca00078e00ff */
[----:B-1----:R-:W-:-:S04]  /*15d20*/  @P1 SHF.R.U32.HI R6, RZ, R2, R3 ;  /* 0x00000002ff061219 */ /* 0x002fc80000011603 */
[--C-:B------:R-:W-:Y:S01]  /*15d30*/  @!P0 SHF.R.S32.HI R3, RZ, 0x1f, R6.reuse ;  /* 0x0000001fff038819 */ /* 0x100fe20000011406 */
[----:B------:R-:W-:Y:S02]  /*15d40*/  @!P0 IMAD.MOV.U32 R2, RZ, RZ, R6 ;  /* 0x000000ffff028224 */ /* 0x000fe400078e0006 */
[-C--:B--2---:R-:W-:Y:S02]  /*15d50*/  @!P0 IMAD R7, R31, R4.reuse, RZ ;  /* 0x000000041f078224 */ /* 0x084fe400078e02ff */
[----:B------:R-:W-:-:S04]  /*15d60*/  @!P0 IMAD.WIDE.U32 R2, R25, R4, R2 ;  /* 0x0000000419028225 */ /* 0x000fc800078e0002 */
[----:B------:R-:W-:Y:S02]  /*15d70*/  @!P0 IMAD R7, R25, R5, R7 ;  /* 0x0000000519078224 */ /* 0x000fe400078e0207 */
[----:B------:R-:W0:Y:S02]  /*15d80*/  @!P0 LDC.64 R4, c[0x0][0x418] ;  /* 0x00010600ff048b82 */ /* 0x000e240000000a00 */
[----:B------:R-:W-:Y:S02]  /*15d90*/  @!P0 IMAD.IADD R7, R3, 0x1, R7 ;  /* 0x0000000103078824 */ /* 0x000fe400078e0207 */
[----:B------:R-:W-:-:S04]  /*15da0*/  IMAD.MOV R3, RZ, RZ, -R6 ;  /* 0x000000ffff037224 */ /* 0x000fc800078e0a06 */
[----:B------:R-:W-:Y:S01]  /*15db0*/  IMAD R34, R8, R3, R34 ;  /* 0x0000000308227224 */ /* 0x000fe200078e0222 */
[----:B------:R-:W-:Y:S02]  /*15dc0*/  SEL R3, RZ, 0x1, P2 ;  /* 0x00000001ff037807 */ /* 0x000fe40001000000 */
[----:B0-----:R-:W-:-:S04]  /*15dd0*/  @!P0 LEA R4, P1, R2, R4, 0x2 ;  /* 0x0000000402048211 */ /* 0x001fc800078210ff */
[----:B------:R-:W-:Y:S01]  /*15de0*/  @!P0 LEA.HI.X R5, R2, R5, R7, 0x2, P1 ;  /* 0x0000000502058211 */ /* 0x000fe200008f1407 */
[----:B------:R-:W-:Y:S01]  /*15df0*/  IMAD.U32 R2, RZ, RZ, UR36 ;  /* 0x00000024ff027e24 */ /* 0x000fe2000f8e00ff */
[----:B------:R0:W-:Y:S04]  /*15e00*/  STL [R1+0x10], R3 ;  /* 0x0000100301007387 */ /* 0x0001e80000100800 */
[----:B------:R0:W5:Y:S01]  /*15e10*/  @!P0 LDG.E R32, desc[UR48][R4.64] ;  /* 0x0000003004208981 */ /* 0x000162000c1e1900 */
[----:B------:R-:W-:Y:S02]  /*15e20*/  ISETP.NE.AND P0, PT, R2, 0x3, PT ;  /* 0x000000030200780c */ /* 0x000fe40003f05270 */
[----:B------:R-:W-:Y:S02]  /*15e30*/  ISETP.GT.U32.AND P1, PT, R20, 0x5f, PT ;  /* 0x0000005f1400780c */ /* 0x000fe40003f24070 */
[----:B------:R-:W-:-:S02]  /*15e40*/  LOP3.LUT R16, R16, 0xffffffbf, RZ, 0xc0, !PT ;  /* 0xffffffbf10107812 */ /* 0x000fc400078ec0ff */
[----:B------:R-:W-:-:S07]  /*15e50*/  LOP3.LUT R26, R26, 0xffff, RZ, 0xc0, !PT ;  /* 0x0000ffff1a1a7812 */ /* 0x000fce00078ec0ff */
[----:B------:R-:W-:-:S04]  /*15e60*/  @P0 LOP3.LUT R16, R16, 0x40, RZ, 0xfc, !PT ;  /* 0x0000004010100812 */ /* 0x000fc800078efcff */
[----:B------:R-:W-:-:S04]  /*15e70*/  LOP3.LUT R16, R16, 0xffffffdf, RZ, 0xc0, !PT ;  /* 0xffffffdf10107812 */ /* 0x000fc800078ec0ff */
[----:B------:R-:W-:Y:S01]  /*15e80*/  @P1 LOP3.LUT R16, R16, 0x20, RZ, 0xfc, !PT ;  /* 0x0000002010101812 */ /* 0x000fe200078efcff */
[----:B0-----:R-:W-:Y:S06]  /*15e90*/  @!P0 BRA `(.L_x_2642) ;  /* 0x0000000000048947 */ /* 0x001fec0003800000 */
[----:B------:R-:W-:Y:S01]  /*15ea0*/  BPT.TRAP 0x1 ;  /* 0x000000040000795c */ /* 0x000fe20000300000 */
.L_x_2642:
[----:B------:R-:W-:Y:S01]  /*15eb0*/  IMAD R22, R0, -0x60, R19 ;  /* 0xffffffa000167824 */ /* 0x000fe200078e0213 */
[----:B------:R-:W-:Y:S01]  /*15ec0*/  SHF.L.U32 R0, R23, 0x1f, RZ ;  /* 0x0000001f17007819 */ /* 0x000fe200000006ff */
[----:B------:R-:W-:Y:S01]  /*15ed0*/  IMAD R19, R18, 0x8, R17 ;  /* 0x0000000812137824 */ /* 0x000fe200078e0211 */
[----:B------:R-:W-:Y:S03]  /*15ee0*/  BSSY B0, `(.L_x_2643) ;  /* 0x0000003000007945 */ /* 0x000fe60003800000 */
[----:B------:R-:W0:Y:S02]  /*15ef0*/  SYNCS.PHASECHK.TRANS64.TRYWAIT P0, [R19+URZ+0x22840], R0 ;  /* 0x02284000130075a7 */ /* 0x000e24000800017f */
[----:B0-----:R-:W-:Y:S05]  /*15f00*/  @!P0 BRA `(.L_x_2644) ;  /* 0x0000004000988947 */ /* 0x001fea0003800000 */
.L_x_2708:
[----:B------:R-:W-:Y:S05]  /*15f10*/  BSYNC B0 ;  /* 0x0000000000007941 */ /* 0x000fea0003800000 */
.L_x_2643:
[----:B0-----:R-:W-:Y:S01]  /*15f20*/  SHF.R.S32.HI R0, RZ, 0x1f, R34 ;  /* 0x0000001fff007819 */ /* 0x001fe20000011422 */
[----:B------:R-:W-:Y:S01]  /*15f30*/  ULDC.64 UR4, c[0x0][0x300] ;  /* 0x0000c00000047ab9 */ /* 0x000fe20000000a00 */
[----:B------:R-:W0:Y:S01]  /*15f40*/  S2R R7, SR_TID.X ;  /* 0x0000000000077919 */ /* 0x000e220000002100 */
[----:B-----5:R-:W-:Y:S01]  /*15f50*/  SHF.R.S32.HI R4, RZ, 0x1f, R32 ;  /* 0x0000001fff047819 */ /* 0x020fe20000011420 */
[----:B------:R-:W-:Y:S01]  /*15f60*/  ULDC.64 UR6, c[0x0][0x2e8] ;  /* 0x0000ba0000067ab9 */ /* 0x000fe20000000a00 */
[----:B------:R-:W-:Y:S01]  /*15f70*/  IMAD R3, R0, UR4, RZ ;  /* 0x0000000400037c24 */ /* 0x000fe2000f8e02ff */
[----:B------:R1:W-:Y:S01]  /*15f80*/  STL [R1+0x4], R0 ;  /* 0x0000040001007387 */ /* 0x0003e20000100800 */
[----:B------:R-:W-:-:S03]  /*15f90*/  LOP3.LUT R16, R16, 0xfffffffd, RZ, 0xc0, !PT ;  /* 0xfffffffd10107812 */ /* 0x000fc600078ec0ff */
[----:B------:R2:W-:Y:S01]  /*15fa0*/  STL [R1+0x8], R4 ;  /* 0x0000080401007387 */ /* 0x0005e20000100800 */
[C---:B-1----:R-:W-:Y:S02]  /*15fb0*/  IMAD R0, R34.reuse, UR5, R3 ;  /* 0x0000000522007c24 */ /* 0x042fe4000f8e0203 */
[----:B------:R-:W-:Y:S01]  /*15fc0*/  IMAD.WIDE.U32 R2, R34, UR4, RZ ;  /* 0x0000000422027c25 */ /* 0x000fe2000f8e00ff */
        /* <DEDUP_REMOVED lines=76> */
.L_x_2722:
        /* <DEDUP_REMOVED lines=10> */
.L_x_2646:
        /* <DEDUP_REMOVED lines=11> */
.L_x_2647:
[----:B------:R-:W-:Y:S01]  /*165e0*/  VIADD R0, R17, 0x18400 ;  /* 0x0001840011007836 */ /* 0x000fe20000000000 */
[----:B------:R1:W-:Y:S06]  /*165f0*/  SYNCS.ARRIVE.TRANS64.A1T0 RZ, [R19+URZ+0x22830], RZ ;  /* 0x022830ff13ff79a7 */ /* 0x0003ec000810003f */
[----:B------:R-:W-:Y:S05]  /*16600*/  WARPSYNC.ALL ;  /* 0x0000000000007948 */ /* 0x000fea0003800000 */
[----:B------:R-:W-:Y:S01]  /*16610*/  BAR.SYNC.DEFER_BLOCKING 0x8, 0x180 ;  /* 0x0206000000007b1d */ /* 0x000fe20000010000 */
[----:B------:R-:W-:-:S05]  /*16620*/  LOP3.LUT P0, RZ, R0, 0x3ff, RZ, 0xc0, !PT ;  /* 0x000003ff00ff7812 */ /* 0x000fca000780c0ff */
[----:B------:R-:W-:Y:S08]  /*16630*/  BSSY B6, `(.L_x_2648) ;  /* 0x0000012000067945 */ /* 0x000ff00003800000 */
        /* <DEDUP_REMOVED lines=17> */
.L_x_2649:
[----:B------:R-:W-:Y:S05]  /*16750*/  BSYNC B6 ;  /* 0x0000000000067941 */ /* 0x000fea0003800000 */
.L_x_2648:
[----:B------:R-:W2:Y:S01]  /*16760*/  S2R R20, SR_TID.X ;  /* 0x0000000000147919 */ /* 0x000ea20000002100 */
[----:B------:R-:W3:Y:S01]  /*16770*/  LDC R21, c[0x0][0x448] ;  /* 0x00011200ff157b82 */ /* 0x000ee20000000800 */
[----:B------:R-:W-:Y:S01]  /*16780*/  SHF.R.S32.HI R0, RZ, 0x1f, R37 ;  /* 0x0000001fff007819 */ /* 0x000fe20000011425 */
[----:B------:R-:W-:Y:S01]  /*16790*/  ULDC.64 UR4, c[0x0][0x298] ;  /* 0x0000a60000047ab9 */ /* 0x000fe20000000a00 */
[----:B------:R-:W-:Y:S01]  /*167a0*/  LOP3.LUT P6, RZ, R16, 0x200, RZ, 0xc0, !PT ;  /* 0x0000020010ff7812 */ /* 0x000fe200078cc0ff */
[----:B0-----:R-:W-:Y:S01]  /*167b0*/  IMAD.WIDE.U32 R2, R37, UR4, RZ ;  /* 0x0000000425027c25 */ /* 0x001fe2000f8e00ff */
[----:B------:R-:W-:Y:S01]  /*167c0*/  SHF.R.S32.HI R4, RZ, 0x1f, R27 ;  /* 0x0000001fff047819 */ /* 0x000fe2000001141b */
[----:B------:R-:W0:Y:S02]  /*167d0*/  S2R R7, SR_TID.X ;  /* 0x0000000000077919 */ /* 0x000e240000002100 */
[----:B------:R-:W-:Y:S01]  /*167e0*/  IMAD R0, R0, UR4, RZ ;  /* 0x0000000400007c24 */ /* 0x000fe2000f8e02ff */
[----:B------:R-:W-:-:S03]  /*167f0*/  SEL R4, R4, RZ, !P6 ;  /* 0x000000ff04047207 */ /* 0x000fc60007000000 */
[----:B------:R-:W-:Y:S01]  /*16800*/  IMAD R0, R37, UR5, R0 ;  /* 0x0000000525007c24 */ /* 0x000fe2000f8e0200 */
[----:B------:R-:W-:-:S03]  /*16810*/  ULDC.64 UR4, c[0x0][0x2d8] ;  /* 0x0000b60000047ab9 */ /* 0x000fc60000000a00 */
[----:B------:R-:W-:Y:S01]  /*16820*/  IMAD.IADD R3, R3, 0x1, R0 ;  /* 0x0000000103037824 */ /* 0x000fe200078e0200 */
[----:B------:R-:W-:Y:S01]  /*16830*/  SEL R0, R27, RZ, !P6 ;  /* 0x000000ff1b007207 */ /* 0x000fe20007000000 */
[----:B------:R-:W-:Y:S01]  /*16840*/  IMAD.WIDE.U32 R2, R26, UR4, R2 ;  /* 0x000000041a027c25 */ /* 0x000fe2000f8e0002 */
[----:B---3--:R-:W-:-:S03]  /*16850*/  ISETP.NE.AND P6, PT, R21, 0x1, PT ;  /* 0x000000011500780c */ /* 0x008fc60003fc5270 */
[----:B------:R-:W-:Y:S01]  /*16860*/  IMAD R3, R26, UR5, R3 ;  /* 0x000000051a037c24 */ /* 0x000fe2000f8e0203 */
[----:B------:R-:W-:Y:S02]  /*16870*/  ULDC.64 UR4, c[0x0][0x2e0] ;  /* 0x0000b80000047ab9 */ /* 0x000fe40000000a00 */
[----:B------:R-:W-:Y:S02]  /*16880*/  IMAD R4, R4, UR4, RZ ;  /* 0x0000000404047c24 */ /* 0x000fe4000f8e02ff */
[----:B------:R-:W-:Y:S01]  /*16890*/  IMAD.WIDE.U32 R2, R0, UR4, R2 ;  /* 0x0000000400027c25 */ /* 0x000fe2000f8e0002 */
[----:B--2---:R-:W-:-:S03]  /*168a0*/  LOP3.LUT R20, R20, 0x7f, RZ, 0xc0, !PT ;  /* 0x0000007f14147812 */ /* 0x004fc600078ec0ff */
[----:B------:R-:W-:Y:S01]  /*168b0*/  IMAD R4, R0, UR5, R4 ;  /* 0x0000000500047c24 */ /* 0x000fe2000f8e0204 */
[----:B------:R-:W-:Y:S01]  /*168c0*/  SHF.R.U32.HI R21, RZ, 0x3, R20 ;  /* 0x00000003ff157819 */ /* 0x000fe20000011614 */
[----:B------:R-:W-:Y:S01]  /*168d0*/  ULDC.64 UR4, c[0x0][0x2d0] ;  /* 0x0000b40000047ab9 */ /* 0x000fe20000000a00 */
[----:B------:R-:W2:Y:S01]  /*168e0*/  S2R R20, SR_TID.X ;  /* 0x0000000000147919 */ /* 0x000ea20000002100 */
[----:B------:R-:W3:Y:S01]  /*168f0*/  @P6 LDC R6, c[0x0][0x44c] ;  /* 0x00011300ff066b82 */ /* 0x000ee20000000800 */
[----:B------:R-:W-:Y:S02]  /*16900*/  IMAD.IADD R3, R3, 0x1, R4 ;  /* 0x0000000103037824 */ /* 0x000fe400078e0204 */
[----:B0-----:R-:W-:-:S05]  /*16910*/  IMAD.SHL.U32 R7, R7, 0x8, RZ ;  /* 0x0000000807077824 */ /* 0x001fca00078e00ff */
[----:B------:R-:W0:Y:S01]  /*16920*/  @P6 LDC R5, c[0x0][0x450] ;  /* 0x00011400ff056b82 */ /* 0x000e220000000800 */
[----:B------:R-:W-:Y:S01]  /*16930*/  LOP3.LUT R7, R7, 0x38, RZ, 0xc0, !PT ;  /* 0x0000003807077812 */ /* 0x000fe200078ec0ff */
[----:B--2---:R-:W-:-:S05]  /*16940*/  IMAD.SHL.U32 R20, R20, 0x10, RZ ;  /* 0x0000001014147824 */ /* 0x004fca00078e00ff */
[----:B------:R-:W-:-:S05]  /*16950*/  LOP3.LUT R20, R21, 0x70, R20, 0xf8, !PT ;  /* 0x0000007015147812 */ /* 0x000fca00078ef814 */
[----:B------:R-:W-:Y:S02]  /*16960*/  IMAD.IADD R0, R20, 0x1, R33 ;  /* 0x0000000114007824 */ /* 0x000fe400078e0221 */
[----:B------:R-:W2:Y:S02]  /*16970*/  S2R R20, SR_TID.X ;  /* 0x0000000000147919 */ /* 0x000ea40000002100 */
[----:B---3--:R-:W-:-:S04]  /*16980*/  @P6 IMAD.HI.U32 R6, R0, R6, RZ ;  /* 0x0000000600066227 */ /* 0x008fc800078e00ff */
[----:B------:R-:W-:Y:S01]  /*16990*/  IMAD.MOV.U32 R4, RZ, RZ, R0 ;  /* 0x000000ffff047224 */ /* 0x000fe200078e0000 */
[----:B0-----:R-:W-:Y:S02]  /*169a0*/  @P6 SHF.R.U32.HI R4, RZ, R5, R6 ;  /* 0x00000005ff046219 */ /* 0x001fe40000011606 */
[----:B------:R-:W0:Y:S03]  /*169b0*/  LDC R6, c[0x0][0x448] ;  /* 0x00011200ff067b82 */ /* 0x000e260000000800 */
[----:B------:R-:W-:Y:S02]  /*169c0*/  IMAD.MOV R5, RZ, RZ, -R4 ;  /* 0x000000ffff057224 */ /* 0x000fe400078e0a04 */
[----:B------:R-:W-:Y:S01]  /*169d0*/  IMAD.WIDE.U32 R2, R4, UR4, R2 ;  /* 0x0000000404027c25 */ /* 0x000fe2000f8e0002 */
[----:B--2---:R-:W-:-:S03]  /*169e0*/  LOP3.LUT R20, R20, 0x7f, RZ, 0xc0, !PT ;  /* 0x0000007f14147812 */ /* 0x004fc600078ec0ff */
[----:B0-----:R-:W-:Y:S01]  /*169f0*/  IMAD R0, R6, R5, R0 ;  /* 0x0000000506007224 */ /* 0x001fe200078e0200 */
[----:B------:R-:W-:Y:S02]  /*16a00*/  SHF.R.S32.HI R5, RZ, 0x1f, R4 ;  /* 0x0000001fff057819 */ /* 0x000fe40000011404 */
[----:B------:R-:W-:-:S03]  /*16a10*/  SHF.R.U32.HI R8, RZ, 0x3, R20 ;  /* 0x00000003ff087819 */ /* 0x000fc60000011614 */
        /* <DEDUP_REMOVED lines=14> */
[----:B------:R-:W-:-:S03]  /*16b00*/  UMOV UR5, 0xffffffff ;  /* 0xffffffff00057882 */ /* 0x000fc60000000000 */
[----:B------:R-:W-:Y:S07]  /*16b10*/  BRA.DIV UR5, `(.L_x_2650) ;  /* 0x0000003e05a87947 */ /* 0x000fee000b800000 */
[----:B------:R-:W0:Y:S01]  /*16b20*/  SHFL.IDX PT, R3, R0, RZ, 0x181f ;  /* 0x00181fff00037589 */ /* 0x000e2200000e0000 */
[----:B------:R-:W-:Y:S02]  /*16b30*/  IMAD R35, R35, R6, RZ ;  /* 0x0000000623237224 */ /* 0x000fe400078e02ff */
[----:B------:R-:W-:Y:S01]  /*16b40*/  IMAD.IADD R33, R8, 0x1, R33 ;  /* 0x0000000108217824 */ /* 0x000fe200078e0221 */
[----:B------:R-:W2:Y:S03]  /*16b50*/  SHFL.IDX PT, R2, R4, RZ, 0x181f ;  /* 0x00181fff04027589 */ /* 0x000ea600000e0000 */
[C---:B------:R-:W-:Y:S01]  /*16b60*/  VIADD R5, R33.reuse, 0x10 ;  /* 0x0000001021057836 */ /* 0x040fe20000000000 */
[----:B------:R-:W-:Y:S01]  /*16b70*/  ISETP.GE.AND P0, PT, R33, R35, PT ;  /* 0x000000232100720c */ /* 0x000fe20003f06270 */
[----:B------:R-:W-:-:S12]  /*16b80*/  SHFL.IDX PT, R14, R0, 0x7, 0x181f ;  /* 0x00f81f00000e7f89 */ /* 0x000fd800000e0000 */
[----:B0-----:R-:W-:-:S05]  /*16b90*/  @!P0 LEA R3, P2, R7, R3, 0x1 ;  /* 0x0000000307038211 */ /* 0x001fca00078408ff */
[----:B--2---:R-:W-:-:S05]  /*16ba0*/  @!P0 IMAD.X R2, RZ, RZ, R2, P2 ;  /* 0x000000ffff028224 */ /* 0x004fca00010e0602 */
[----:B------:R-:W-:-:S04]  /*16bb0*/  @!P0 LOP3.LUT R3, R3, R2, RZ, 0x3c, !PT ;  /* 0x0000000203038212 */ /* 0x000fc800078e3cff */
[----:B------:R-:W-:-:S04]  /*16bc0*/  @!P0 LOP3.LUT R2, R3, R2, RZ, 0x3c, !PT ;  /* 0x0000000203028212 */ /* 0x000fc800078e3cff */
[----:B------:R-:W-:-:S05]  /*16bd0*/  @!P0 LOP3.LUT R3, R3, R2, RZ, 0x3c, !PT ;  /* 0x0000000203038212 */ /* 0x000fca00078e3cff */
[----:B------:R0:W-:Y:S01]  /*16be0*/  @!P0 LDGSTS.E.BYPASS.LTC128B.128 [R36+0x18400], desc[UR48][R2.64], !P1 ;  /* 0x1840000002248fae */ /* 0x0001e2000c901d70 */
[----:B------:R-:W-:Y:S01]  /*16bf0*/  ISETP.GE.AND P0, PT, R5, R35, PT ;  /* 0x000000230500720c */ /* 0x000fe20003f06270 */
[----:B------:R-:W-:Y:S02]  /*16c00*/  VIADD R5, R33, 0x20 ;  /* 0x0000002021057836 */ /* 0x000fe40000000000 */
[----:B0-----:R-:W0:Y:S04]  /*16c10*/  SHFL.IDX PT, R3, R0, 0x1, 0x181f ;  /* 0x00381f0000037f89 */ /* 0x001e2800000e0000 */
[----:B------:R-:W2:Y:S06]  /*16c20*/  SHFL.IDX PT, R2, R4, 0x1, 0x181f ;  /* 0x00381f0004027f89 */ /* 0x000eac00000e0000 */
        /* <DEDUP_REMOVED lines=46> */
[----:B------:R-:W-:-:S03]  /*16f10*/  ISETP.GE.AND P0, PT, R5, R35, PT ;  /* 0x000000230500720c */ /* 0x000fc60003f06270 */
[----:B0-----:R-:W0:Y:S04]  /*16f20*/  SHFL.IDX PT, R3, R0, 0x6, 0x181f ;  /* 0x00d81f0000037f89 */ /* 0x001e2800000e0000 */
[----:B------:R-:W2:Y:S04]  /*16f30*/  SHFL.IDX PT, R2, R4, 0x6, 0x181f ;  /* 0x00d81f0004027f89 */ /* 0x000ea800000e0000 */
[----:B------:R-:W3:Y:S02]  /*16f40*/  SHFL.IDX PT, R4, R4, 0x7, 0x181f ;  /* 0x00f81f0004047f89 */ /* 0x000ee400000e0000 */
[----:B0-----:R-:W-:-:S05]  /*16f50*/  @!P0 LEA R3, P2, R7, R3, 0x1 ;  /* 0x0000000307038211 */ /* 0x001fca00078408ff */
[----:B--2---:R-:W-:-:S05]  /*16f60*/  @!P0 IMAD.X R2, RZ, RZ, R2, P2 ;  /* 0x000000ffff028224 */ /* 0x004fca00010e0602 */
[----:B------:R-:W-:-:S04]  /*16f70*/  @!P0 LOP3.LUT R3, R3, R2, RZ, 0x3c, !PT ;  /* 0x0000000203038212 */ /* 0x000fc800078e3cff */
[----:B------:R-:W-:-:S04]  /*16f80*/  @!P0 LOP3.LUT R2, R3, R2, RZ, 0x3c, !PT ;  /* 0x0000000203028212 */ /* 0x000fc800078e3cff */
[----:B------:R-:W-:-:S05]  /*16f90*/  @!P0 LOP3.LUT R3, R3, R2, RZ, 0x3c, !PT ;  /* 0x0000000203038212 */ /* 0x000fca00078e3cff */
[----:B---3--:R0:W-:Y:S02]  /*16fa0*/  @!P0 LDGSTS.E.BYPASS.LTC128B.128 [R36+0x1b400], desc[UR48][R2.64], !P1 ;  /* 0x1b40000002248fae */ /* 0x0081e4000c901d70 */
.L_x_2739:
        /* <DEDUP_REMOVED lines=10> */
.L_x_2651:
        /* <DEDUP_REMOVED lines=16> */
[----:B------:R-:W2:Y:S03]  /*17150*/  SYNCS.PHASECHK.TRANS64.TRYWAIT P0, [R17+URZ+0x22820], R0 ;  /* 0x02282000110075a7 */ /* 0x000ea6000800017f */
[----:B0-2---:R-:W-:Y:S05]  /*17160*/  @!P0 BRA `(.L_x_2653) ;  /* 0x0000004000b48947 */ /* 0x005fea0003800000 */
.L_x_2740:
[----:B------:R-:W-:Y:S05]  /*17170*/  BSYNC B0 ;  /* 0x0000000000007941 */ /* 0x000fea0003800000 */
.L_x_2652:
[----:B------:R-:W-:-:S05]  /*17180*/  IMAD.U32 R2, RZ, RZ, UR36 ;  /* 0x00000024ff027e24 */ /* 0x000fca000f8e00ff */
[----:B------:R-:W-:-:S13]  /*17190*/  ISETP.NE.AND P0, PT, R2, 0x3, PT ;  /* 0x000000030200780c */ /* 0x000fda0003f05270 */
[----:B------:R-:W-:Y:S05]  /*171a0*/  @!P0 BRA `(.L_x_2654) ;  /* 0x0000000000048947 */ /* 0x000fea0003800000 */
[----:B------:R-:W-:Y:S01]  /*171b0*/  BPT.TRAP 0x1 ;  /* 0x000000040000795c */ /* 0x000fe20000300000 */
.L_x_2654:
[----:B0-----:R-:W-:Y:S01]  /*171c0*/  SHF.L.U32 R0, R23, 0x1f, RZ ;  /* 0x0000001f17007819 */ /* 0x001fe200000006ff */
[----:B------:R-:W-:Y:S03]  /*171d0*/  BSSY B0, `(.L_x_2655) ;  /* 0x0000003000007945 */ /* 0x000fe60003800000 */
[----:B------:R-:W0:Y:S02]  /*171e0*/  SYNCS.PHASECHK.TRANS64.TRYWAIT P0, [R19+URZ+0x22860], R0 ;  /* 0x02286000130075a7 */ /* 0x000e24000800017f */
[----:B0-----:R-:W-:Y:S05]  /*171f0*/  @!P0 BRA `(.L_x_2656) ;  /* 0x0000004000a48947 */ /* 0x001fea0003800000 */
.L_x_2741:
[----:B------:R-:W-:Y:S05]  /*17200*/  BSYNC B0 ;  /* 0x0000000000007941 */ /* 0x000fea0003800000 */
.L_x_2655:
[----:B------:R-:W2:Y:S01]  /*17210*/  LDL.LU R2, [R1+0x4] ;  /* 0x0000040001027983 */ /* 0x000ea20000300800 */
[----:B------:R-:W-:Y:S01]  /*17220*/  ULDC.64 UR4, c[0x0][0x328] ;  /* 0x0000ca0000047ab9 */ /* 0x000fe20000000a00 */
[----:B------:R-:W-:Y:S02]  /*17230*/  ULDC.64 UR6, c[0x0][0x318] ;  /* 0x0000c60000067ab9 */ /* 0x000fe40000000a00 */
[----:B------:R-:W3:Y:S04]  /*17240*/  LDL.LU R6, [R1+0x8] ;  /* 0x0000080001067983 */ /* 0x000ee80000300800 */
[----:B------:R-:W4:Y:S01]  /*17250*/  LDL.LU R4, [R1+0x10] ;  /* 0x0000100001047983 */ /* 0x000f220000300800 */
[C---:B------:R-:W-:Y:S02]  /*17260*/  LOP3.LUT P3, RZ, R16.reuse, 0x10, RZ, 0xc0, !PT ;  /* 0x0000001010ff7812 */ /* 0x040fe4000786c0ff */
[----:B------:R-:W-:-:S02]  /*17270*/  LOP3.LUT P2, RZ, R16, 0x8, RZ, 0xc0, !PT ;  /* 0x0000000810ff7812 */ /* 0x000fc4000784c0ff */
[C---:B------:R-:W-:Y:S02]  /*17280*/  LOP3.LUT P1, RZ, R16.reuse, 0x4, RZ, 0xc0, !PT ;  /* 0x0000000410ff7812 */ /* 0x040fe4000782c0ff */
[----:B0-----:R-:W-:Y:S02]  /*17290*/  SEL R0, RZ, 0x2, P3 ;  /* 0x00000002ff007807 */ /* 0x001fe40001800000 */
[----:B------:R-:W-:Y:S02]  /*172a0*/  SEL R7, RZ, 0x8, P1 ;  /* 0x00000008ff077807 */ /* 0x000fe40000800000 */
[----:B------:R-:W-:Y:S01]  /*172b0*/  LOP3.LUT P4, RZ, R16, 0x1, RZ, 0xc0, !PT ;  /* 0x0000000110ff7812 */ /* 0x000fe2000788c0ff */
[----:B--2---:R-:W-:-:S04]  /*172c0*/  IMAD R3, R2, UR4, RZ ;  /* 0x0000000402037c24 */ /* 0x004fc8000f8e02ff */
[C---:B------:R-:W-:Y:S02]  /*172d0*/  IMAD R5, R34.reuse, UR5, R3 ;  /* 0x0000000522057c24 */ /* 0x040fe4000f8e0203 */
[----:B------:R-:W-:Y:S01]  /*172e0*/  IMAD.WIDE.U32 R2, R34, UR4, RZ ;  /* 0x0000000422027c25 */ /* 0x000fe2000f8e00ff */
[----:B------:R-:W-:-:S03]  /*172f0*/  ULDC.64 UR4, c[0x0][0x338] ;  /* 0x0000ce0000047ab9 */ /* 0x000fc60000000a00 */
[----:B------:R-:W-:Y:S02]  /*17300*/  IMAD.IADD R3, R3, 0x1, R5 ;  /* 0x0000000103037824 */ /* 0x000fe400078e0205 */
[----:B---3--:R-:W-:Y:S02]  /*17310*/  IMAD R5, R6, UR4, RZ ;  /* 0x0000000406057c24 */ /* 0x008fe4000f8e02ff */
        /* <DEDUP_REMOVED lines=10> */
[----:B----4-:R-:W-:Y:S01]  /*173c0*/  IADD3 R0, R3, R0, R4 ;  /* 0x0000000003007210 */ /* 0x010fe20007ffe004 */
[----:B------:R-:W-:-:S04]  /*173d0*/  IMAD R4, R18, 0x6000, R28 ;  /* 0x0000600012047824 */ /* 0x000fc800078e021c */
[----:B------:R-:W-:Y:S01]  /*173e0*/  IMAD.IADD R7, R0, 0x1, R7 ;  /* 0x0000000100077824 */ /* 0x000fe200078e0207 */
[----:B------:R-:W-:Y:S06]  /*173f0*/  BRA.DIV UR4, `(.L_x_2657) ;  /* 0x0000004204387947 */ /* 0x000fec000b800000 */
[----:B------:R-:W0:Y:S01]  /*17400*/  S2R R2, SR_TID.X ;  /* 0x0000000000027919 */ /* 0x000e220000002100 */
[----:B------:R-:W-:Y:S01]  /*17410*/  IMAD R4, R4, 0x2, R17 ;  /* 0x0000000204047824 */ /* 0x000fe200078e0211 */
[C---:B------:R-:W-:Y:S01]  /*17420*/  LOP3.LUT P2, RZ, R7.reuse, 0x2, RZ, 0xc0, !PT ;  /* 0x0000000207ff7812 */ /* 0x040fe2000784c0ff */
[----:B------:R-:W2:Y:S01]  /*17430*/  SHFL.IDX PT, R14, R5, RZ, 0x181f ;  /* 0x00181fff050e7589 */ /* 0x000ea200000e0000 */
[----:B------:R-:W-:-:S03]  /*17440*/  LOP3.LUT P1, RZ, R7, 0x4, RZ, 0xc0, !PT ;  /* 0x0000000407ff7812 */ /* 0x000fc6000782c0ff */
[----:B------:R-:W3:Y:S01]  /*17450*/  SHFL.IDX PT, R3, R6, RZ, 0x181f ;  /* 0x00181fff06037589 */ /* 0x000ee200000e0000 */
[----:B0-----:R-:W-:-:S05]  /*17460*/  IMAD.SHL.U32 R2, R2, 0x8, RZ ;  /* 0x0000000802027824 */ /* 0x001fca00078e00ff */
[----:B------:R-:W-:-:S05]  /*17470*/  LOP3.LUT R2, R2, 0x38, RZ, 0xc0, !PT ;  /* 0x0000003802027812 */ /* 0x000fca00078ec0ff */
[----:B------:R-:W-:-:S05]  /*17480*/  IMAD.SHL.U32 R0, R2, 0x2, RZ ;  /* 0x0000000202007824 */ /* 0x000fca00078e00ff */
[----:B--2---:R-:W-:Y:S02]  /*17490*/  IADD3 R2, P0, R14, R0, RZ ;  /* 0x000000000e027210 */ /* 0x004fe40007f1e0ff */
[----:B------:R-:W0:Y:S03]  /*174a0*/  SHFL.IDX PT, R14, R5, 0x1, 0x181f ;  /* 0x00381f00050e7f89 */ /* 0x000e2600000e0000 */
[----:B---3--:R-:W-:Y:S01]  /*174b0*/  IMAD.X R3, RZ, RZ, R3, P0 ;  /* 0x000000ffff037224 */ /* 0x008fe200000e0603 */
        /* <DEDUP_REMOVED lines=9> */
[----:B--2---:R-:W2:Y:S01]  /*17550*/  SHFL.IDX PT, R3, R6, 0x1, 0x181f ;  /* 0x00381f0006037f89 */ /* 0x004ea200000e0000 */
[----:B0-----:R-:W-:-:S03]  /*17560*/  IADD3 R2, P3, R14, R0, RZ ;  /* 0x000000000e027210 */ /* 0x001fc60007f7e0ff */
[----:B------:R-:W0:Y:S02]  /*17570*/  SHFL.IDX PT, R14, R5, 0x2, 0x181f ;  /* 0x00581f00050e7f89 */ /* 0x000e2400000e0000 */
[----:B--2---:R-:W-:Y:S01]  /*17580*/  IMAD.X R3, RZ, RZ, R3, P3 ;  /* 0x000000ffff037224 */ /* 0x004fe200018e0603 */
        /* <DEDUP_REMOVED lines=10> */
[----:B--2---:R-:W0:Y:S02]  /*17630*/  SHFL.IDX PT, R3, R6, 0x2, 0x181f ;  /* 0x00581f0006037f89 */ /* 0x004e2400000e0000 */
        /* <DEDUP_REMOVED lines=11> */
[----:B------:R-:W2:Y:S02]  /*176f0*/  SHFL.IDX PT, R14, R5, 0x4, 0x181f ;  /* 0x00981f00050e7f89 */ /* 0x000ea400000e0000 */
        /* <DEDUP_REMOVED lines=10> */
[----:B--2---:R-:W-:-:S03]  /*177a0*/  IADD3 R2, P3, R14, R0, RZ ;  /* 0x000000000e027210 */ /* 0x004fc60007f7e0ff */
[----:B------:R-:W2:Y:S04]  /*177b0*/  SHFL.IDX PT, R6, R6, 0x5, 0x181f ;  /* 0x00b81f0006067f89 */ /* 0x000ea800000e0000 */
[----:B------:R3:W4:Y:S01]  /*177c0*/  SHFL.IDX PT, R14, R5, 0x5, 0x181f ;  /* 0x00b81f00050e7f89 */ /* 0x00072200000e0000 */
        /* <DEDUP_REMOVED lines=9> */
.L_x_2755:
[----:B0--3--:R-:W-:Y:S02]  /*17860*/  IADD3 R2, P3, R14, R0, RZ ;  /* 0x000000000e027210 */ /* 0x009fe40007f7e0ff */
        /* <DEDUP_REMOVED lines=14> */
.L_x_2658:
        /* <DEDUP_REMOVED lines=11> */
.L_x_2659:
[----:B------:R-:W2:Y:S01]  /*17a00*/  LDL.LU R2, [R1] ;  /* 0x0000000001027983 */ /* 0x000ea20000300800 */
[----:B------:R0:W-:Y:S01]  /*17a10*/  SYNCS.ARRIVE.TRANS64.A1T0 RZ, [R19+URZ+0x22850], RZ ;  /* 0x022850ff13ff79a7 */ /* 0x0001e2000810003f */
[----:B------:R-:W-:Y:S01]  /*17a20*/  BSSY B0, `(.L_x_2660) ;  /* 0x00000dc000007945 */ /* 0x000fe20003800000 */
[----:B--2---:R-:W-:-:S05]  /*17a30*/  VIADD R21, R2, 0xfffffffe ;  /* 0xfffffffe02157836 */ /* 0x004fca0000000000 */
[----:B------:R-:W-:-:S13]  /*17a40*/  ISETP.GE.AND P0, PT, R21, R29, PT ;  /* 0x0000001d1500720c */ /* 0x000fda0003f06270 */
[----:B0-----:R-:W-:Y:S05]  /*17a50*/  @!P0 BRA `(.L_x_2661) ;  /* 0x0000000c00608947 */ /* 0x001fea0003800000 */
.L_x_2674:
[----:B0-----:R-:W0:Y:S01]  /*17a60*/  S2R R2, SR_TID.X ;  /* 0x0000000000027919 */ /* 0x001e220000002100 */
[----:B------:R-:W2:Y:S01]  /*17a70*/  LDC R3, c[0x0][0x430] ;  /* 0x00010c00ff037b82 */ /* 0x000ea20000000800 */
[----:B------:R-:W-:Y:S02]  /*17a80*/  IMAD R8, R21, 0x60, R30 ;  /* 0x0000006015087824 */ /* 0x000fe400078e021e */
[----:B------:R-:W-:Y:S01]  /*17a90*/  VIADD R18, R18, 0x1 ;  /* 0x0000000112127836 */ /* 0x000fe20000000000 */
[----:B--2---:R-:W-:Y:S02]  /*17aa0*/  ISETP.NE.AND P0, PT, R3, 0x1, PT ;  /* 0x000000010300780c */ /* 0x004fe40003f05270 */
[----:B0-----:R-:W-:-:S04]  /*17ab0*/  LOP3.LUT R2, R2, 0x7f, RZ, 0xc0, !PT ;  /* 0x0000007f02027812 */ /* 0x001fc800078ec0ff */
[----:B------:R-:W-:Y:S02]  /*17ac0*/  SHF.R.U32.HI R4, RZ, 0x3, R2 ;  /* 0x00000003ff047819 */ /* 0x000fe40000011602 */
[----:B------:R-:W0:Y:S05]  /*17ad0*/  S2R R2, SR_TID.X ;  /* 0x0000000000027919 */ /* 0x000e2a0000002100 */
[----:B------:R-:W2:Y:S08]  /*17ae0*/  @P0 LDC R3, c[0x0][0x434] ;  /* 0x00010d00ff030b82 */ /* 0x000eb00000000800 */
[----:B------:R-:W3:Y:S01]  /*17af0*/  @P0 LDC R7, c[0x0][0x438] ;  /* 0x00010e00ff070b82 */ /* 0x000ee20000000800 */
[----:B0-----:R-:W-:-:S05]  /*17b00*/  IMAD.SHL.U32 R2, R2, 0x10, RZ ;  /* 0x0000001002027824 */ /* 0x001fca00078e00ff */
[----:B------:R-:W-:-:S04]  /*17b10*/  LOP3.LUT R2, R4, 0x70, R2, 0xf8, !PT ;  /* 0x0000007004027812 */ /* 0x000fc800078ef802 */
[C---:B------:R-:W-:Y:S01]  /*17b20*/  ISETP.GT.U32.AND P1, PT, R2.reuse, 0x5f, PT ;  /* 0x0000005f0200780c */ /* 0x040fe20003f24070 */
[----:B------:R-:W-:-:S04]  /*17b30*/  IMAD.IADD R8, R2, 0x1, R8 ;  /* 0x0000000102087824 */ /* 0x000fc800078e0208 */
[----:B--2---:R-:W-:-:S04]  /*17b40*/  @P0 IMAD.HI.U32 R2, R8, R3, RZ ;  /* 0x0000000308020227 */ /* 0x004fc800078e00ff */
[----:B------:R-:W-:Y:S01]  /*17b50*/  IMAD.MOV.U32 R9, RZ, RZ, R8 ;  /* 0x000000ffff097224 */ /* 0x000fe200078e0008 */
[----:B---3--:R-:W-:-:S03]  /*17b60*/  @P0 SHF.R.U32.HI R9, RZ, R7, R2 ;  /* 0x00000007ff090219 */ /* 0x008fc60000011602 */
[----:B------:R-:W0:Y:S01]  /*17b70*/  @!P1 LDC.64 R4, c[0x0][0x428] ;  /* 0x00010a00ff049b82 */ /* 0x000e220000000a00 */
[----:B------:R-:W-:-:S07]  /*17b80*/  @!P1 SHF.R.S32.HI R3, RZ, 0x1f, R9 ;  /* 0x0000001fff039819 */ /* 0x000fce0000011409 */
[----:B------:R-:W2:Y:S01]  /*17b90*/  @!P1 LDC.64 R6, c[0x0][0x418] ;  /* 0x00010600ff069b82 */ /* 0x000ea20000000a00 */
[----:B0-----:R-:W-:-:S04]  /*17ba0*/  @!P1 IMAD R2, R31, R4, RZ ;  /* 0x000000041f029224 */ /* 0x001fc800078e02ff */
[----:B------:R-:W-:Y:S02]  /*17bb0*/  @!P1 IMAD R5, R25, R5, R2 ;  /* 0x0000000519059224 */ /* 0x000fe400078e0202 */
[----:B------:R-:W-:-:S04]  /*17bc0*/  @!P1 IMAD.MOV.U32 R2, RZ, RZ, R9 ;  /* 0x000000ffff029224 */ /* 0x000fc800078e0009 */
[----:B------:R-:W-:-:S04]  /*17bd0*/  @!P1 IMAD.WIDE.U32 R2, R25, R4, R2 ;  /* 0x0000000419029225 */ /* 0x000fc800078e0002 */
[----:B------:R-:W-:Y:S01]  /*17be0*/  @!P1 IMAD.IADD R3, R5, 0x1, R3 ;  /* 0x0000000105039824 */ /* 0x000fe200078e0203 */
[C---:B--2---:R-:W-:Y:S01]  /*17bf0*/  @!P1 LEA R6, P0, R2.reuse, R6, 0x2 ;  /* 0x0000000602069211 */ /* 0x044fe200078010ff */
[----:B------:R-:W-:Y:S02]  /*17c00*/  IMAD.MOV.U32 R4, RZ, RZ, RZ ;  /* 0x000000ffff047224 */ /* 0x000fe400078e00ff */
[----:B-1----:R-:W-:Y:S01]  /*17c10*/  IMAD.U32 R10, RZ, RZ, UR36 ;  /* 0x00000024ff0a7e24 */ /* 0x002fe2000f8e00ff */
[----:B------:R-:W-:Y:S02]  /*17c20*/  @!P1 LEA.HI.X R7, R2, R7, R3, 0x2, P0 ;  /* 0x0000000702079211 */ /* 0x000fe400000f1403 */
[----:B------:R-:W-:-:S03]  /*17c30*/  ISETP.NE.AND P0, PT, R18, 0x2, PT ;  /* 0x000000021200780c */ /* 0x000fc60003f05270 */
[----:B------:R0:W5:Y:S01]  /*17c40*/  @!P1 LDG.E R4, desc[UR48][R6.64] ;  /* 0x0000003006049981 */ /* 0x000162000c1e1900 */
[----:B------:R-:W-:Y:S02]  /*17c50*/  ISETP.NE.AND P1, PT, R10, 0x3, PT ;  /* 0x000000030a00780c */ /* 0x000fe40003f25270 */
[----:B------:R-:W-:Y:S01]  /*17c60*/  SEL R2, RZ, 0x1, P0 ;  /* 0x00000001ff027807 */ /* 0x000fe20000000000 */
[----:B------:R-:W-:Y:S01]  /*17c70*/  IMAD.MOV R5, RZ, RZ, -R9 ;  /* 0x000000ffff057224 */ /* 0x000fe200078e0a09 */
[----:B------:R-:W-:Y:S05]  /*17c80*/  YIELD ;  /* 0x0000000000007946 */ /* 0x000fea0003800000 */
[----:B------:R-:W-:Y:S01]  /*17c90*/  LOP3.LUT R23, R23, R2, RZ, 0x3c, !PT ;  /* 0x0000000217177212 */ /* 0x000fe200078e3cff */
[----:B------:R-:W-:Y:S01]  /*17ca0*/  ULDC UR4, c[0x0][0x430] ;  /* 0x00010c0000047ab9 */ /* 0x000fe20000000800 */
[----:B------:R-:W-:Y:S01]  /*17cb0*/  IMAD.MOV.U32 R2, RZ, RZ, R21 ;  /* 0x000000ffff027224 */ /* 0x000fe200078e0015 */
[----:B------:R-:W-:Y:S01]  /*17cc0*/  SEL R18, R18, RZ, P0 ;  /* 0x000000ff12127207 */ /* 0x000fe20000000000 */
[----:B------:R-:W-:-:S02]  /*17cd0*/  IMAD R5, R5, UR4, R8 ;  /* 0x0000000405057c24 */ /* 0x000fc4000f8e0208 */
[----:B------:R-:W-:Y:S01]  /*17ce0*/  VIADD R21, R21, 0xffffffff ;  /* 0xffffffff15157836 */ /* 0x000fe20000000000 */
[----:B------:R-:W-:Y:S01]  /*17cf0*/  ISETP.GT.AND P2, PT, R2, R29, PT ;  /* 0x0000001d0200720c */ /* 0x000fe20003f44270 */
[----:B0-----:R-:W-:-:S12]  /*17d00*/  @!P1 BRA `(.L_x_2662) ;  /* 0x0000000000049947 */ /* 0x001fd80003800000 */
[----:B------:R-:W-:Y:S01]  /*17d10*/  BPT.TRAP 0x1 ;  /* 0x000000040000795c */ /* 0x000fe20000300000 */
.L_x_2662:
[----:B------:R-:W-:Y:S01]  /*17d20*/  IMAD R10, R18, 0x8, R17 ;  /* 0x00000008120a7824 */ /* 0x000fe200078e0211 */
[----:B------:R-:W-:Y:S01]  /*17d30*/  SHF.L.U32 R20, R23, 0x1f, RZ ;  /* 0x0000001f17147819 */ /* 0x000fe200000006ff */
[----:B------:R-:W-:Y:S01]  /*17d40*/  BSSY B1, `(.L_x_2663) ;  /* 0x0000004000017945 */ /* 0x000fe20003800000 */
[----:B------:R-:W-:Y:S02]  /*17d50*/  SHF.R.S32.HI R9, RZ, 0x1f, R5 ;  /* 0x0000001fff097819 */ /* 0x000fe40000011405 */
[----:B------:R-:W0:Y:S02]  /*17d60*/  SYNCS.PHASECHK.TRANS64.TRYWAIT P0, [R10+URZ+0x22840], R20 ;  /* 0x022840140a0075a7 */ /* 0x000e24000800017f */
[----:B0-----:R-:W-:Y:S05]  /*17d70*/  @!P0 BRA `(.L_x_2664) ;  /* 0x0000004000188947 */ /* 0x001fea0003800000 */
.L_x_2756:
[----:B------:R-:W-:Y:S05]  /*17d80*/  BSYNC B1 ;  /* 0x0000000000017941 */ /* 0x000fea0003800000 */
.L_x_2663:
[----:B------:R-:W-:Y:S01]  /*17d90*/  ULDC.64 UR4, c[0x0][0x300] ;  /* 0x0000c00000047ab9 */ /* 0x000fe20000000a00 */
[----:B-1---5:R-:W-:Y:S01]  /*17da0*/  SHF.R.S32.HI R19, RZ, 0x1f, R4 ;  /* 0x0000001fff137819 */ /* 0x022fe20000011404 */
        /* <DEDUP_REMOVED lines=47> */
.L_x_2770:
        /* <DEDUP_REMOVED lines=8> */
.L_x_2666:
        /* <DEDUP_REMOVED lines=11> */
.L_x_2667:
[----:B------:R1:W-:Y:S01]  /*181d0*/  SYNCS.ARRIVE.TRANS64.A1T0 RZ, [R10+URZ+0x22830], RZ ;  /* 0x022830ff0aff79a7 */ /* 0x0003e2000810003f */
[----:B------:R-:W-:Y:S05]  /*181e0*/  @!P3 BRA `(.L_x_2668) ;  /* 0x000000000004b947 */ /* 0x000fea0003800000 */
[----:B------:R-:W-:Y:S01]  /*181f0*/  BPT.TRAP 0x1 ;  /* 0x000000040000795c */ /* 0x000fe20000300000 */
.L_x_2668:
[----:B------:R-:W2:Y:S01]  /*18200*/  SYNCS.PHASECHK.TRANS64.TRYWAIT P0, [R10+URZ+0x22860], R20 ;  /* 0x022860140a0075a7 */ /* 0x000ea2000800017f */
[----:B------:R-:W-:Y:S04]  /*18210*/  BSSY B1, `(.L_x_2669) ;  /* 0x0000002000017945 */ /* 0x000fe80003800000 */
[----:B--2---:R-:W-:Y:S05]  /*18220*/  @!P0 BRA `(.L_x_2670) ;  /* 0x0000004000a08947 */ /* 0x004fea0003800000 */
.L_x_2771:
[----:B------:R-:W-:Y:S05]  /*18230*/  BSYNC B1 ;  /* 0x0000000000017941 */ /* 0x000fea0003800000 */
.L_x_2669:
[----:B------:R-:W-:Y:S01]  /*18240*/  ULDC.64 UR4, c[0x0][0x328] ;  /* 0x0000ca0000047ab9 */ /* 0x000fe20000000a00 */
[----:B------:R-:W-:Y:S01]  /*18250*/  ULDC.64 UR6, c[0x0][0x318] ;  /* 0x0000c60000067ab9 */ /* 0x000fe20000000a00 */
[----:B------:R-:W-:Y:S01]  /*18260*/  IMAD R2, R9, UR4, RZ ;  /* 0x0000000409027c24 */ /* 0x000fe2000f8e02ff */
[----:B------:R-:W-:Y:S01]  /*18270*/  LOP3.LUT P5, RZ, R16, 0x1, RZ, 0xc0, !PT ;  /* 0x0000000110ff7812 */ /* 0x000fe200078ac0ff */
[----:B0-2---:R-:W-:Y:S01]  /*18280*/  IMAD R20, R18, 0x6000, R28 ;  /* 0x0000600012147824 */ /* 0x005fe200078e021c */
[C---:B------:R-:W-:Y:S01]  /*18290*/  LOP3.LUT P4, RZ, R16.reuse, 0x10, RZ, 0xc0, !PT ;  /* 0x0000001010ff7812 */ /* 0x040fe2000788c0ff */
[C---:B------:R-:W-:Y:S01]  /*182a0*/  IMAD R7, R5.reuse, UR5, R2 ;  /* 0x0000000505077c24 */ /* 0x040fe2000f8e0202 */
[C---:B------:R-:W-:Y:S01]  /*182b0*/  LOP3.LUT P3, RZ, R16.reuse, 0x8, RZ, 0xc0, !PT ;  /* 0x0000000810ff7812 */ /* 0x040fe2000786c0ff */
        /* <DEDUP_REMOVED lines=58> */
.L_x_2785:
        /* <DEDUP_REMOVED lines=11> */
.L_x_2672:
        /* <DEDUP_REMOVED lines=11> */
.L_x_2673:
[----:B------:R0:W-:Y:S01]  /*187c0*/  SYNCS.ARRIVE.TRANS64.A1T0 RZ, [R10+URZ+0x22850], RZ ;  /* 0x022850ff0aff79a7 */ /* 0x0001e2000810003f */
[----:B------:R-:W-:Y:S05]  /*187d0*/  @P2 BRA `(.L_x_2674) ;  /* 0xfffffff000a02947 */ /* 0x000fea000383ffff */
.L_x_2661:
[----:B------:R-:W-:Y:S05]  /*187e0*/  BSYNC B0 ;  /* 0x0000000000007941 */ /* 0x000fea0003800000 */
.L_x_2660:
        /* <DEDUP_REMOVED lines=20> */
.L_x_2676:
[----:B------:R-:W-:Y:S05]  /*18930*/  BSYNC B0 ;  /* 0x0000000000007941 */ /* 0x000fea0003800000 */
.L_x_2675:
[----:B------:R-:W-:Y:S02]  /*18940*/  SEL R18, R18, RZ, P0 ;  /* 0x000000ff12127207 */ /* 0x000fe40000000000 */
[----:B------:R-:W-:-:S07]  /*18950*/  LOP3.LUT R23, R23, R0, RZ, 0x3c, !PT ;  /* 0x0000000017177212 */ /* 0x000fce00078e3cff */
.L_x_2635:
[----:B------:R-:W-:Y:S05]  /*18960*/  BSYNC B7 ;  /* 0x0000000000077941 */ /* 0x000fea0003800000 */
.L_x_2633:
        /* <DEDUP_REMOVED lines=8> */
[----:B------:R2:W3:Y:S01]  /*189f0*/  LDS.128 R24, [R17+0x228d0] ;  /* 0x0228d00011187984 */ /* 0x0004e20000000c00 */
[----:B------:R-:W-:Y:S06]  /*18a00*/  BAR.ARV 0x4, 0x180 ;  /* 0x0106000000007b1d */ /* 0x000fec0000002000 */
[----:B------:R-:W-:Y:S05]  /*18a10*/  BRA `(.L_x_2678) ;  /* 0x0000000c00d47947 */ /* 0x000fea0003800000 */
.L_x_2677:
        /* <DEDUP_REMOVED lines=43> */
.L_x_2795:
[----:B------:R-:W-:Y:S02]  /*18cd0*/  ULDC UR4, c[0x0][0xc38] ;  /* 0x00030e0000047ab9 */ /* 0x000fe40000000800 */
[----:B------:R-:W-:-:S04]  /*18ce0*/  IMAD.U32 R5, RZ, RZ, UR4 ;  /* 0x00000004ff057e24 */ /* 0x000fc8000f8e00ff */
[----:B---3--:R-:W-:-:S04]  /*18cf0*/  IMAD R14, R14, R5, RZ ;  /* 0x000000050e0e7224 */ /* 0x008fc800078e02ff */
[----:B------:R-:W-:-:S05]  /*18d00*/  IMAD.IADD R7, R7, 0x1, R14 ;  /* 0x0000000107077824 */ /* 0x000fca00078e020e */
[----:B------:R-:W-:-:S13]  /*18d10*/  ISETP.GT.AND P6, PT, R7, R0, PT ;  /* 0x000000000700720c */ /* 0x000fda0003fc4270 */
[----:B------:R-:W-:Y:S05]  /*18d20*/  @P6 BRA `(.L_x_2680) ;  /* 0x0000000000a46947 */ /* 0x000fea0003800000 */
.L_x_2683:
        /* <DEDUP_REMOVED lines=35> */
.L_x_2803:
[----:B------:R-:W-:Y:S02]  /*18f60*/  ULDC UR4, c[0x0][0xc38] ;  /* 0x00030e0000047ab9 */ /* 0x000fe40000000800 */
[----:B------:R-:W-:-:S04]  /*18f70*/  IMAD.U32 R5, RZ, RZ, UR4 ;  /* 0x00000004ff057e24 */ /* 0x000fc8000f8e00ff */
[----:B---3--:R-:W-:-:S04]  /*18f80*/  IMAD R14, R14, R5, RZ ;  /* 0x000000050e0e7224 */ /* 0x008fc800078e02ff */
[----:B------:R-:W-:-:S05]  /*18f90*/  IMAD.IADD R7, R14, 0x1, R7 ;  /* 0x000000010e077824 */ /* 0x000fca00078e0207 */
[----:B------:R-:W-:-:S13]  /*18fa0*/  ISETP.GT.AND P6, PT, R7, R0, PT ;  /* 0x000000000700720c */ /* 0x000fda0003fc4270 */
[----:B------:R-:W-:Y:S05]  /*18fb0*/  @!P6 BRA `(.L_x_2683) ;  /* 0xfffffffc005ce947 */ /* 0x000fea000383ffff */
.L_x_2680:
[----:B------:R-:W-:Y:S01]  /*18fc0*/  IMAD.IADD R7, R7, 0x1, -R14 ;  /* 0x0000000107077824 */ /* 0x000fe200078e0a0e */
[----:B------:R-:W-:-:S03]  /*18fd0*/  UMOV UR4, 0xffffffff ;  /* 0xffffffff00047882 */ /* 0x000fc60000000000 */
[----:B------:R-:W-:-:S05]  /*18fe0*/  IMAD R3, R2, R5, R7 ;  /* 0x0000000502037224 */ /* 0x000fca00078e0207 */
[----:B------:R-:W-:Y:S01]  /*18ff0*/  ISETP.GT.AND P6, PT, R3, R0, PT ;  /* 0x000000000300720c */ /* 0x000fe20003fc4270 */
[----:B------:R-:W-:-:S12]  /*19000*/  BRA.DIV UR4, `(.L_x_2684) ;  /* 0x0000004204fc7947 */ /* 0x000fd8000b800000 */
[----:B------:R-:W-:-:S04]  /*19010*/  VOTE.ANY R3, PT, !P6 ;  /* 0x0000000000037806 */ /* 0x000fc800070e0100 */
[----:B------:R-:W3:Y:S02]  /*19020*/  POPC R12, R3 ;  /* 0x00000003000c7309 */ /* 0x000ee40000000000 */
[----:B---3--:R3:W4:Y:S01]  /*19030*/  SHFL.IDX PT, R25, R25, R12, 0x1f ;  /* 0x00001f0c19197589 */ /* 0x00872200000e0000 */
[----:B------:R-:W-:-:S03]  /*19040*/  IMAD.IADD R27, R12, 0x1, R27 ;  /* 0x000000010c1b7824 */ /* 0x000fc600078e021b */
[----:B------:R3:W0:Y:S04]  /*19050*/  SHFL.IDX PT, R4, R4, R12, 0x1f ;  /* 0x00001f0c04047589 */ /* 0x00062800000e0000 */
.L_x_2808:
[----:B------:R-:W-:-:S13]  /*19060*/  ISETP.NE.AND P0, PT, R3, RZ, PT ;  /* 0x000000ff0300720c */ /* 0x000fda0003f05270 */
[----:B------:R-:W-:Y:S05]  /*19070*/  @!P0 BRA `(.L_x_2685) ;  /* 0x0000000000108947 */ /* 0x000fea0003800000 */
[----:B------:R-:W-:Y:S01]  /*19080*/  UMOV UR4, 0xffffffff ;  /* 0xffffffff00047882 */ /* 0x000fe20000000000 */
[----:B---3--:R-:W-:Y:S02]  /*19090*/  VIADD R12, R12, 0xffffffff ;  /* 0xffffffff0c0c7836 */ /* 0x008fe40000000000 */
[----:B------:R-:W-:Y:S05]  /*190a0*/  BRA.DIV UR4, `(.L_x_2686) ;  /* 0x0000004604307947 */ /* 0x000fea000b800000 */
[----:B------:R3:W0:Y:S02]  /*190b0*/  SHFL.IDX PT, R6, R2, R12, 0x1f ;  /* 0x00001f0c02067589 */ /* 0x00062400000e0000 */
.L_x_2685:
[----:B0-----:R-:W-:Y:S01]  /*190c0*/  ISETP.NE.AND P0, PT, R4, 0x1, PT ;  /* 0x000000010400780c */ /* 0x001fe20003f05270 */
[----:B------:R-:W-:-:S04]  /*190d0*/  IMAD R24, R6, R5, R7 ;  /* 0x0000000506187224 */ /* 0x000fc800078e0207 */
[----:B------:R-:W-:-:S08]  /*190e0*/  IMAD.IADD R0, R0, 0x1, -R24 ;  /* 0x0000000100007824 */ /* 0x000fd000078e0a18 */
[----:B------:R-:W-:Y:S05]  /*190f0*/  @!P0 BRA `(.L_x_2687) ;  /* 0x0000000000dc8947 */ /* 0x000fea0003800000 */
[-C--:B----4-:R-:W-:Y:S02]  /*19100*/  IABS R6, R25.reuse ;  /* 0x0000001900067213 */ /* 0x090fe40000000000 */
[----:B------:R-:W-:Y:S02]  /*19110*/  IABS R5, R4 ;  /* 0x0000000400057213 */ /* 0x000fe40000000000 */
[----:B------:R-:W0:Y:S08]  /*19120*/  I2F.RP R7, R6 ;  /* 0x0000000600077306 */ /* 0x000e300000209400 */
[----:B------:R-:W4:Y:S08]  /*19130*/  I2F.RP R8, R5 ;  /* 0x0000000500087306 */ /* 0x000f300000209400 */
[----:B0-----:R-:W2:Y:S08]  /*19140*/  MUFU.RCP R7, R7 ;  /* 0x0000000700077308 */ /* 0x001eb00000001000 */
[----:B----4-:R-:W-:Y:S01]  /*19150*/  MUFU.RCP R8, R8 ;  /* 0x0000000800087308 */ /* 0x010fe20000001000 */
[----:B--23--:R-:W-:Y:S01]  /*19160*/  VIADD R2, R7, 0xffffffe ;  /* 0x0ffffffe07027836 */ /* 0x00cfe20000000000 */
[----:B------:R-:W-:-:S06]  /*19170*/  IABS R7, R25 ;  /* 0x0000001900077213 */ /* 0x000fcc0000000000 */
[----:B------:R0:W2:Y:S02]  /*19180*/  F2I.FTZ.U32.TRUNC.NTZ R3, R2 ;  /* 0x0000000200037305 */ /* 0x0000a4000021f000 */
[----:B0-----:R-:W-:Y:S02]  /*19190*/  IMAD.MOV.U32 R2, RZ, RZ, RZ ;  /* 0x000000ffff027224 */ /* 0x001fe400078e00ff */
[----:B--2---:R-:W-:-:S04]  /*191a0*/  IMAD.MOV R9, RZ, RZ, -R3 ;  /* 0x000000ffff097224 */ /* 0x004fc800078e0a03 */
[----:B------:R-:W-:-:S04]  /*191b0*/  IMAD R9, R9, R6, RZ ;  /* 0x0000000609097224 */ /* 0x000fc800078e02ff */
[----:B------:R-:W-:Y:S01]  /*191c0*/  IMAD.HI.U32 R3, R3, R9, R2 ;  /* 0x0000000903037227 */ /* 0x000fe200078e0002 */
        /* <DEDUP_REMOVED lines=22> */
[----:B------:R-:W-:-:S05]  /*19330*/  IABS R3, R7 ;  /* 0x0000000700037213 */ /* 0x000fca0000000000 */
        /* <DEDUP_REMOVED lines=9> */
[----:B------:R-:W-:-:S04]  /*193d0*/  IMAD.MOV R2, RZ, RZ, -R7 ;  /* 0x000000ffff027224 */ /* 0x000fc800078e0a07 */
[----:B------:R-:W-:Y:S02]  /*193e0*/  IMAD R2, R25, R2, R0 ;  /* 0x0000000219027224 */ /* 0x000fe400078e0200 */
        /* <DEDUP_REMOVED lines=8> */
.L_x_2687:
[----:B--23--:R-:W0:Y:S02]  /*19470*/  LDC.64 R2, c[0x0][0xc90] ;  /* 0x00032400ff027b82 */ /* 0x00ce240000000a00 */
[----:B0-----:R-:W-:-:S05]  /*19480*/  IMAD.WIDE R2, R27, 0x4, R2 ;  /* 0x000000041b027825 */ /* 0x001fca00078e0202 */
[----:B------:R0:W4:Y:S02]  /*19490*/  LDG.E R6, desc[UR48][R2.64] ;  /* 0x0000003002067981 */ /* 0x000124000c1e1900 */
[----:B0-----:R-:W-:Y:S02]  /*194a0*/  IMAD.MOV.U32 R2, RZ, RZ, RZ ;  /* 0x000000ffff027224 */ /* 0x001fe400078e00ff */
[----:B----4-:R-:W-:-:S05]  /*194b0*/  IMAD R7, R25, R6, RZ ;  /* 0x0000000619077224 */ /* 0x010fca00078e02ff */
[----:B------:R-:W-:-:S04]  /*194c0*/  IABS R4, R7 ;  /* 0x0000000700047213 */ /* 0x000fc80000000000 */
[----:B------:R-:W0:Y:S08]  /*194d0*/  I2F.RP R8, R4 ;  /* 0x0000000400087306 */ /* 0x000e300000209400 */
        /* <DEDUP_REMOVED lines=26> */
[----:B------:R-:W-:-:S04]  /*19680*/  VIADDMNMX R5, R3, R5, R6, PT ;  /* 0x0000000503057246 */ /* 0x000fc80003800106 */
[----:B------:R-:W-:-:S04]  /*19690*/  IABS R6, R5 ;  /* 0x0000000500067213 */ /* 0x000fc80000000000 */
[----:B------:R-:W0:Y:S08]  /*196a0*/  I2F.RP R8, R6 ;  /* 0x0000000600087306 */ /* 0x000e300000209400 */
[----:B0-----:R-:W0:Y:S02]  /*196b0*/  MUFU.RCP R8, R8 ;  /* 0x0000000800087308 */ /* 0x001e240000001000 */
[----:B0-----:R-:W-:Y:S01]  /*196c0*/  VIADD R3, R8, 0xffffffe ;  /* 0x0ffffffe08037836 */ /* 0x001fe20000000000 */
[----:B------:R-:W-:-:S05]  /*196d0*/  IABS R8, R5 ;  /* 0x0000000500087213 */ /* 0x000fca0000000000 */
[----:B------:R-:W0:Y:S02]  /*196e0*/  F2I.FTZ.U32.TRUNC.NTZ R3, R3 ;  /* 0x0000000300037305 */ /* 0x000e24000021f000 */
[----:B0-----:R-:W-:-:S04]  /*196f0*/  IMAD.MOV R7, RZ, RZ, -R3 ;  /* 0x000000ffff077224 */ /* 0x001fc800078e0a03 */
[----:B------:R-:W-:-:S04]  /*19700*/  IMAD R7, R7, R6, RZ ;  /* 0x0000000607077224 */ /* 0x000fc800078e02ff */
[----:B------:R-:W-:Y:S01]  /*19710*/  IMAD.HI.U32 R2, R3, R7, R2 ;  /* 0x0000000703027227 */ /* 0x000fe200078e0002 */
[----:B------:R-:W-:-:S03]  /*19720*/  IABS R7, R0 ;  /* 0x0000000000077213 */ /* 0x000fc60000000000 */
        /* <DEDUP_REMOVED lines=13> */
[----:B------:R-:W-:Y:S01]  /*19800*/  @!P1 LOP3.LUT R2, RZ, R5, RZ, 0x33, !PT ;  /* 0x00000005ff029212 */ /* 0x000fe200078e33ff */
[----:B------:R-:W-:-:S04]  /*19810*/  IMAD.MOV R5, RZ, RZ, -R5 ;  /* 0x000000ffff057224 */ /* 0x000fc800078e0a05 */
[----:B------:R-:W-:-:S07]  /*19820*/  IMAD R26, R2, R5, R3 ;  /* 0x00000005021a7224 */ /* 0x000fce00078e0203 */
.L_x_2688:
[----:B------:R-:W-:-:S05]  /*19830*/  LOP3.LUT R2, RZ, R2, RZ, 0x33, !PT ;  /* 0x00000002ff027212 */ /* 0x000fca00078e33ff */
[----:B------:R-:W-:Y:S01]  /*19840*/  IMAD.IADD R25, R25, 0x1, R2 ;  /* 0x0000000119197824 */ /* 0x000fe200078e0202 */
[----:B------:R-:W-:Y:S06]  /*19850*/  BRA `(.L_x_2689) ;  /* 0x00000000001c7947 */ /* 0x000fec0003800000 */
.L_x_2681:
[----:B------:R-:W-:Y:S01]  /*19860*/  UMOV UR4, URZ ;  /* 0x0000003f00047c82 */ /* 0x000fe20008000000 */
[----:B------:R-:W-:Y:S01]  /*19870*/  UMOV UR5, URZ ;  /* 0x0000003f00057c82 */ /* 0x000fe20008000000 */
[----:B------:R-:W-:Y:S01]  /*19880*/  ULDC UR6, c[0x0][0xc3c] ;  /* 0x00030f0000067ab9 */ /* 0x000fe20000000800 */
[----:B------:R-:W-:Y:S02]  /*19890*/  IMAD.MOV.U32 R24, RZ, RZ, R0 ;  /* 0x000000ffff187224 */ /* 0x000fe400078e0000 */
[----:B------:R-:W-:Y:S02]  /*198a0*/  IMAD.U32 R25, RZ, RZ, UR4 ;  /* 0x00000004ff197e24 */ /* 0x000fe4000f8e00ff */
[----:B------:R-:W-:Y:S02]  /*198b0*/  IMAD.U32 R26, RZ, RZ, UR5 ;  /* 0x00000005ff1a7e24 */ /* 0x000fe4000f8e00ff */
[----:B------:R-:W-:-:S07]  /*198c0*/  IMAD.U32 R27, RZ, RZ, UR6 ;  /* 0x00000006ff1b7e24 */ /* 0x000fce000f8e00ff */
.L_x_2689:
        /* <DEDUP_REMOVED lines=10> */
.L_x_2678:
[----:B------:R-:W-:Y:S02]  /*19970*/  ULDC UR4, c[0x0][0xc3c] ;  /* 0x00030f0000047ab9 */ /* 0x000fe40000000800 */
[----:B---3--:R-:W-:-:S13]  /*19980*/  ISETP.GE.AND P0, PT, R27, UR4, PT ;  /* 0x000000041b007c0c */ /* 0x008fda000bf06270 */
[----:B------:R-:W-:Y:S05]  /*19990*/  @!P0 BRA `(.L_x_2690) ;  /* 0xffffffb000288947 */ /* 0x000fea000383ffff */
[----:B------:R-:W-:Y:S05]  /*199a0*/  BSYNC B8 ;  /* 0x0000000000087941 */ /* 0x000fea0003800000 */
.L_x_2619:
        /* <DEDUP_REMOVED lines=12> */
.L_x_2811:
[----:B------:R-:W-:Y:S05]  /*19a70*/  BSYNC B0 ;  /* 0x0000000000007941 */ /* 0x000fea0003800000 */
.L_x_2691:
[----:B------:R-:W-:-:S03]  /*19a80*/  UMOV UR4, 0xffffffff ;  /* 0xffffffff00047882 */ /* 0x000fc60000000000 */
[----:B------:R-:W-:Y:S05]  /*19a90*/  BRA.DIV UR4, `(.L_x_2693) ;  /* 0x0000003a04f07947 */ /* 0x000fea000b800000 */
[----:B-1----:R-:W1:Y:S02]  /*19aa0*/  S2R R0, SR_TID.X ;  /* 0x0000000000007919 */ /* 0x002e640000002100 */
[----:B-1----:R-:W-:-:S04]  /*19ab0*/  SHF.R.U32.HI R0, RZ, 0x5, R0 ;  /* 0x00000005ff007819 */ /* 0x002fc80000011600 */
[----:B------:R-:W-:-:S05]  /*19ac0*/  LOP3.LUT R0, R0, 0x3, RZ, 0xc0, !PT ;  /* 0x0000000300007812 */ /* 0x000fca00078ec0ff */
[----:B------:R1:W3:Y:S02]  /*19ad0*/  SHFL.IDX PT, R14, R0, RZ, 0x1f ;  /* 0x00001fff000e7589 */ /* 0x0002e400000e0000 */
.L_x_2814:
[----:B---3--:R-:W-:Y:S01]  /*19ae0*/  ISETP.NE.AND P0, PT, R14, RZ, PT ;  /* 0x000000ff0e00720c */ /* 0x008fe20003f05270 */
[----:B------:R-:W-:-:S12]  /*19af0*/  BSSY B0, `(.L_x_2694) ;  /* 0x0000024000007945 */ /* 0x000fd80003800000 */
[----:B------:R-:W-:Y:S05]  /*19b00*/  @P0 BRA `(.L_x_2695) ;  /* 0x0000000000880947 */ /* 0x000fea0003800000 */
[----:B------:R-:W-:-:S03]  /*19b10*/  UMOV UR4, 0xffffffff ;  /* 0xffffffff00047882 */ /* 0x000fc60000000000 */
[----:B------:R-:W-:Y:S05]  /*19b20*/  BRA.DIV UR4, `(.L_x_2696) ;  /* 0x0000003e04007947 */ /* 0x000fea000b800000 */
[----:B------:R-:W-:-:S13]  /*19b30*/  ELECT P6, URZ, PT ;  /* 0x00000000003f782f */ /* 0x000fda00038c0000 */
.L_x_2817:
[----:B------:R-:W-:Y:S05]  /*19b40*/  @!P6 BRA `(.L_x_2695) ;  /* 0x000000000078e947 */ /* 0x000fea0003800000 */
[----:B------:R-:W-:-:S06]  /*19b50*/  ULOP3.LUT UR4, UR39, 0x2, URZ, 0xfc, !UPT ;  /* 0x0000000227047892 */ /* 0x000fcc000f8efc3f */
[----:B-1----:R-:W-:-:S05]  /*19b60*/  IMAD.U32 R0, RZ, RZ, UR4 ;  /* 0x00000004ff007e24 */ /* 0x002fca000f8e00ff */
[----:B------:R-:W-:-:S13]  /*19b70*/  ISETP.NE.AND P0, PT, R0, 0x3, PT ;  /* 0x000000030000780c */ /* 0x000fda0003f05270 */
[----:B------:R-:W-:Y:S05]  /*19b80*/  @!P0 BRA `(.L_x_2697) ;  /* 0x0000000000048947 */ /* 0x000fea0003800000 */
[----:B------:R-:W-:Y:S01]  /*19b90*/  BPT.TRAP 0x1 ;  /* 0x000000040000795c */ /* 0x000fe20000300000 */
.L_x_2697:
[C---:B------:R-:W-:Y:S01]  /*19ba0*/  IMAD R3, R18.reuse, 0x8, R5 ;  /* 0x0000000812037824 */ /* 0x040fe200078e0205 */
[----:B------:R-:W-:Y:S01]  /*19bb0*/  SHF.L.U32 R2, R23, 0x1f, RZ ;  /* 0x0000001f17027819 */ /* 0x000fe200000006ff */
[----:B------:R-:W-:-:S03]  /*19bc0*/  VIADD R18, R18, 0x1 ;  /* 0x0000000112127836 */ /* 0x000fc60000000000 */
[----:B------:R-:W1:Y:S02]  /*19bd0*/  SYNCS.PHASECHK.TRANS64.TRYWAIT P1, [R3+URZ+0x22840], R2 ;  /* 0x02284002030075a7 */ /* 0x000e64000802017f */
[----:B------:R-:W-:-:S04]  /*19be0*/  ISETP.NE.AND P2, PT, R18, 0x2, PT ;  /* 0x000000021200780c */ /* 0x000fc80003f45270 */
[----:B------:R-:W-:Y:S01]  /*19bf0*/  SEL R0, RZ, 0x1, P2 ;  /* 0x00000001ff007807 */ /* 0x000fe20001000000 */
[----:B-1----:R-:W-:Y:S08]  /*19c00*/  @!P1 BRA `(.L_x_2698) ;  /* 0x0000003800e89947 */ /* 0x002ff00003800000 */
.L_x_2818:
[----:B------:R-:W-:Y:S02]  /*19c10*/  SEL R18, R18, RZ, P2 ;  /* 0x000000ff12127207 */ /* 0x000fe40001000000 */
[----:B------:R-:W-:Y:S01]  /*19c20*/  LOP3.LUT R0, R23, R0, RZ, 0x3c, !PT ;  /* 0x0000000017007212 */ /* 0x000fe200078e3cff */
[----:B------:R-:W-:Y:S06]  /*19c30*/  @!P0 BRA `(.L_x_2699) ;  /* 0x0000000000048947 */ /* 0x000fec0003800000 */
[----:B------:R-:W-:Y:S01]  /*19c40*/  BPT.TRAP 0x1 ;  /* 0x000000040000795c */ /* 0x000fe20000300000 */
.L_x_2699:
[----:B------:R-:W-:Y:S01]  /*19c50*/  IMAD R5, R18, 0x8, R5 ;  /* 0x0000000812057824 */ /* 0x000fe200078e0205 */
[----:B------:R-:W-:-:S04]  /*19c60*/  SHF.L.U32 R0, R0, 0x1f, RZ ;  /* 0x0000001f00007819 */ /* 0x000fc800000006ff */
[----:B------:R-:W3:Y:S02]  /*19c70*/  SYNCS.PHASECHK.TRANS64.TRYWAIT P1, [R5+URZ+0x22840], R0 ;  /* 0x02284000050075a7 */ /* 0x000ee4000802017f */
[----:B---3--:R-:W-:Y:S05]  /*19c80*/  @!P1 BRA `(.L_x_2700) ;  /* 0x0000003800dc9947 */ /* 0x008fea0003800000 */
.L_x_2819:
[----:B------:R-:W-:Y:S05]  /*19c90*/  @!P0 BRA `(.L_x_2701) ;  /* 0x0000000000048947 */ /* 0x000fea0003800000 */
[----:B------:R-:W-:Y:S01]  /*19ca0*/  BPT.TRAP 0x1 ;  /* 0x000000040000795c */ /* 0x000fe20000300000 */
.L_x_2701:
[----:B------:R-:W5:Y:S02]  /*19cb0*/  SYNCS.PHASECHK.TRANS64.TRYWAIT P1, [R3+URZ+0x22860], R2 ;  /* 0x02286002030075a7 */ /* 0x000f64000802017f */
[----:B-----5:R-:W-:Y:S05]  /*19cc0*/  @!P1 BRA `(.L_x_2702) ;  /* 0x0000003800e09947 */ /* 0x020fea0003800000 */
.L_x_2820:
[----:B------:R-:W-:Y:S05]  /*19cd0*/  @!P0 BRA `(.L_x_2703) ;  /* 0x0000000000048947 */ /* 0x000fea0003800000 */
[----:B------:R-:W-:Y:S01]  /*19ce0*/  BPT.TRAP 0x1 ;  /* 0x000000040000795c */ /* 0x000fe20000300000 */
.L_x_2703:
[----:B------:R0:W0:Y:S02]  /*19cf0*/  SYNCS.PHASECHK.TRANS64.TRYWAIT P0, [R5+URZ+0x22860], R0 ;  /* 0x02286000050075a7 */ /* 0x000024000800017f */
[----:B0-----:R-:W-:Y:S05]  /*19d00*/  @!P0 NANOSLEEP.SYNCS 0x989680 ;  /* 0x009896800000895d */ /* 0x001fea0003900000 */
[----:B------:R-:W0:Y:S02]  /*19d10*/  @!P0 SYNCS.PHASECHK.TRANS64 P0, [R5+URZ+0x22860], R0 ;  /* 0x02286000050085a7 */ /* 0x000e24000800007f */
[----:B0-----:R-:W-:Y:S05]  /*19d20*/  @!P0 BRA `(.L_x_2703) ;  /* 0xfffffffc00f08947 */ /* 0x001fea000383ffff */
.L_x_2695:
[----:B------:R-:W-:Y:S05]  /*19d30*/  BSYNC B0 ;  /* 0x0000000000007941 */ /* 0x000fea0003800000 */
.L_x_2694:
[----:B------:R-:W-:Y:S05]  /*19d40*/  EXIT ;  /* 0x000000000000794d */ /* 0x000fea0003800000 */
.L_x_2510:
[----:B0-----:R0:W1:Y:S02]  /*19d50*/  SYNCS.PHASECHK.TRANS64.TRYWAIT P0, [R8+URZ+0x22800], R3 ;  /* 0x02280003080075a7 */ /* 0x001064000800017f */
[----:B-1----:R-:W-:Y:S05]  /*19d60*/  @!P0 NANOSLEEP.SYNCS 0x989680 ;  /* 0x009896800000895d */ /* 0x002fea0003900000 */
[----:B------:R-:W1:Y:S02]  /*19d70*/  @!P0 SYNCS.PHASECHK.TRANS64 P0, [R8+URZ+0x22800], R3 ;  /* 0x02280003080085a7 */ /* 0x000e64000800007f */
[----:B-1----:R-:W-:Y:S05]  /*19d80*/  @!P0 BRA `(.L_x_2510) ;  /* 0xfffffffc00f08947 */ /* 0x002fea000383ffff */
[----:B------:R-:W-:Y:S05]  /*19d90*/  BRA `(.L_x_2704) ;  /* 0xfffffe8400807947 */ /* 0x000fea000383ffff */
.L_x_2514:
[----:B0-----:R-:W-:-:S04]  /*19da0*/  IMAD.U32 R3, RZ, RZ, UR22 ;  /* 0x00000016ff037e24 */ /* 0x001fc8000f8e00ff */
[----:B------:R0:W2:Y:S03]  /*19db0*/  SYNCS.PHASECHK.TRANS64.TRYWAIT P1, [R3+URZ+0x22830], R6 ;  /* 0x02283006030075a7 */ /* 0x0000a6000802017f */
[----:B--2---:R-:W-:Y:S05]  /*19dc0*/  @!P1 NANOSLEEP.SYNCS 0x989680 ;  /* 0x009896800000995d */ /* 0x004fea0003900000 */
[----:B------:R-:W2:Y:S02]  /*19dd0*/  @!P1 SYNCS.PHASECHK.TRANS64 P1, [R3+URZ+0x22830], R6 ;  /* 0x02283006030095a7 */ /* 0x000ea4000802007f */
[----:B--2---:R-:W-:Y:S05]  /*19de0*/  @!P1 BRA `(.L_x_2514) ;  /* 0xfffffffc00ec9947 */ /* 0x004fea000383ffff */
[----:B------:R-:W-:Y:S05]  /*19df0*/  BRA `(.L_x_2513) ;  /* 0xfffffe8400a87947 */ /* 0x000fea000383ffff */
.L_x_2527:
[----:B-1----:R-:W-:-:S04]  /*19e00*/  IMAD.U32 R9, RZ, RZ, UR22 ;  /* 0x00000016ff097e24 */ /* 0x002fc8000f8e00ff */
[----:B------:R1:W2:Y:S03]  /*19e10*/  SYNCS.PHASECHK.TRANS64.TRYWAIT P1, [R9+URZ+0x22850], R6 ;  /* 0x02285006090075a7 */ /* 0x0002a6000802017f */
[----:B--2---:R-:W-:Y:S05]  /*19e20*/  @!P1 NANOSLEEP.SYNCS 0x989680 ;  /* 0x009896800000995d */ /* 0x004fea0003900000 */
[----:B------:R-:W2:Y:S02]  /*19e30*/  @!P1 SYNCS.PHASECHK.TRANS64 P1, [R9+URZ+0x22850], R6 ;  /* 0x02285006090095a7 */ /* 0x000ea4000802007f */
[----:B--2---:R-:W-:Y:S05]  /*19e40*/  @!P1 BRA `(.L_x_2527) ;  /* 0xfffffffc00ec9947 */ /* 0x004fea000383ffff */
[----:B------:R-:W-:Y:S05]  /*19e50*/  BRA `(.L_x_2526) ;  /* 0xfffffeac00dc7947 */ /* 0x000fea000383ffff */
.L_x_2536:
[----:B-1----:R-:W-:-:S04]  /*19e60*/  IMAD.U32 R4, RZ, RZ, UR26 ;  /* 0x0000001aff047e24 */ /* 0x002fc8000f8e00ff */
[----:B------:R1:W2:Y:S03]  /*19e70*/  SYNCS.PHASECHK.TRANS64.TRYWAIT P1, [R4+URZ+0x22830], R7 ;  /* 0x02283007040075a7 */ /* 0x0002a6000802017f */
[----:B--2---:R-:W-:Y:S05]  /*19e80*/  @!P1 NANOSLEEP.SYNCS 0x989680 ;  /* 0x009896800000995d */ /* 0x004fea0003900000 */
[----:B------:R-:W2:Y:S02]  /*19e90*/  @!P1 SYNCS.PHASECHK.TRANS64 P1, [R4+URZ+0x22830], R7 ;  /* 0x02283007040095a7 */ /* 0x000ea4000802007f */
[----:B--2---:R-:W-:Y:S05]  /*19ea0*/  @!P1 BRA `(.L_x_2536) ;  /* 0xfffffffc00ec9947 */ /* 0x004fea000383ffff */
[----:B------:R-:W-:Y:S05]  /*19eb0*/  BRA `(.L_x_2535) ;  /* 0xfffffeb400987947 */ /* 0x000fea000383ffff */
.L_x_2549:
[----:B-1----:R-:W-:-:S04]  /*19ec0*/  IMAD.U32 R8, RZ, RZ, UR26 ;  /* 0x0000001aff087e24 */ /* 0x002fc8000f8e00ff */
[----:B------:R1:W3:Y:S03]  /*19ed0*/  SYNCS.PHASECHK.TRANS64.TRYWAIT P1, [R8+URZ+0x22850], R7 ;  /* 0x02285007080075a7 */ /* 0x0002e6000802017f */
[----:B---3--:R-:W-:Y:S05]  /*19ee0*/  @!P1 NANOSLEEP.SYNCS 0x989680 ;  /* 0x009896800000995d */ /* 0x008fea0003900000 */
[----:B------:R-:W3:Y:S02]  /*19ef0*/  @!P1 SYNCS.PHASECHK.TRANS64 P1, [R8+URZ+0x22850], R7 ;  /* 0x02285007080095a7 */ /* 0x000ee4000802007f */
[----:B---3--:R-:W-:Y:S05]  /*19f00*/  @!P1 BRA `(.L_x_2549) ;  /* 0xfffffffc00ec9947 */ /* 0x008fea000383ffff */
[----:B------:R-:W-:Y:S05]  /*19f10*/  BRA `(.L_x_2548) ;  /* 0xfffffee400e87947 */ /* 0x000fea000383ffff */
.L_x_2559:
[----:B-12---:R-:W-:-:S04]  /*19f20*/  IMAD.U32 R3, RZ, RZ, UR24 ;  /* 0x00000018ff037e24 */ /* 0x006fc8000f8e00ff */
[----:B------:R1:W2:Y:S03]  /*19f30*/  SYNCS.PHASECHK.TRANS64.TRYWAIT P2, [R3+URZ+0x22830], R6 ;  /* 0x02283006030075a7 */ /* 0x0002a6000804017f */
[----:B--2---:R-:W-:Y:S05]  /*19f40*/  @!P2 NANOSLEEP.SYNCS 0x989680 ;  /* 0x009896800000a95d */ /* 0x004fea0003900000 */
[----:B------:R-:W2:Y:S02]  /*19f50*/  @!P2 SYNCS.PHASECHK.TRANS64 P2, [R3+URZ+0x22830], R6 ;  /* 0x022830060300a5a7 */ /* 0x000ea4000804007f */
[----:B--2---:R-:W-:Y:S05]  /*19f60*/  @!P2 BRA `(.L_x_2559) ;  /* 0xfffffffc00eca947 */ /* 0x004fea000383ffff */
[----:B------:R-:W-:Y:S05]  /*19f70*/  BRA `(.L_x_2558) ;  /* 0xfffffeec00ac7947 */ /* 0x000fea000383ffff */
.L_x_2564:
[----:B-1----:R-:W-:-:S04]  /*19f80*/  IMAD.U32 R9, RZ, RZ, UR24 ;  /* 0x00000018ff097e24 */ /* 0x002fc8000f8e00ff */
[----:B------:R1:W2:Y:S03]  /*19f90*/  SYNCS.PHASECHK.TRANS64.TRYWAIT P2, [R9+URZ+0x22850], R6 ;  /* 0x02285006090075a7 */ /* 0x0002a6000804017f */
[----:B--2---:R-:W-:Y:S05]  /*19fa0*/  @!P2 NANOSLEEP.SYNCS 0x989680 ;  /* 0x009896800000a95d */ /* 0x004fea0003900000 */
[----:B------:R-:W2:Y:S02]  /*19fb0*/  @!P2 SYNCS.PHASECHK.TRANS64 P2, [R9+URZ+0x22850], R6 ;  /* 0x022850060900a5a7 */ /* 0x000ea4000804007f */
[----:B--2---:R-:W-:Y:S05]  /*19fc0*/  @!P2 BRA `(.L_x_2564) ;  /* 0xfffffffc00eca947 */ /* 0x004fea000383ffff */
[----:B------:R-:W-:Y:S05]  /*19fd0*/  BRA `(.L_x_2563) ;  /* 0xffffff0c004c7947 */ /* 0x000fea000383ffff */
.L_x_2571:
[----:B-12---:R-:W-:-:S04]  /*19fe0*/  IMAD.U32 R3, RZ, RZ, UR26 ;  /* 0x0000001aff037e24 */ /* 0x006fc8000f8e00ff */
[----:B------:R1:W2:Y:S03]  /*19ff0*/  SYNCS.PHASECHK.TRANS64.TRYWAIT P1, [R3+URZ+0x22830], R6 ;  /* 0x02283006030075a7 */ /* 0x0002a6000802017f */
[----:B--2---:R-:W-:Y:S05]  /*1a000*/  @!P1 NANOSLEEP.SYNCS 0x989680 ;  /* 0x009896800000995d */ /* 0x004fea0003900000 */
[----:B------:R-:W2:Y:S02]  /*1a010*/  @!P1 SYNCS.PHASECHK.TRANS64 P1, [R3+URZ+0x22830], R6 ;  /* 0x02283006030095a7 */ /* 0x000ea4000802007f */
[----:B--2---:R-:W-:Y:S05]  /*1a020*/  @!P1 BRA `(.L_x_2571) ;  /* 0xfffffffc00ec9947 */ /* 0x004fea000383ffff */
[----:B------:R-:W-:Y:S05]  /*1a030*/  BRA `(.L_x_2570) ;  /* 0xffffff1000647947 */ /* 0x000fea000383ffff */
.L_x_2584:
[----:B--2---:R-:W-:-:S04]  /*1a040*/  IMAD.U32 R9, RZ, RZ, UR26 ;  /* 0x0000001aff097e24 */ /* 0x004fc8000f8e00ff */
[----:B------:R2:W3:Y:S03]  /*1a050*/  SYNCS.PHASECHK.TRANS64.TRYWAIT P1, [R9+URZ+0x22850], R6 ;  /* 0x02285006090075a7 */ /* 0x0004e6000802017f */
[----:B---3--:R-:W-:Y:S05]  /*1a060*/  @!P1 NANOSLEEP.SYNCS 0x989680 ;  /* 0x009896800000995d */ /* 0x008fea0003900000 */
[----:B------:R-:W3:Y:S02]  /*1a070*/  @!P1 SYNCS.PHASECHK.TRANS64 P1, [R9+URZ+0x22850], R6 ;  /* 0x02285006090095a7 */ /* 0x000ee4000802007f */
[----:B---3--:R-:W-:Y:S05]  /*1a080*/  @!P1 BRA `(.L_x_2584) ;  /* 0xfffffffc00ec9947 */ /* 0x008fea000383ffff */
[----:B------:R-:W-:Y:S05]  /*1a090*/  BRA `(.L_x_2583) ;  /* 0xffffff4000b47947 */ /* 0x000fea000383ffff */
.L_x_2641:
        /* <DEDUP_REMOVED lines=11> */
.L_x_2706:
[----:B------:R-:W-:Y:S05]  /*1a150*/  BSYNC B0 ;  /* 0x0000000000007941 */ /* 0x000fea0003800000 */
.L_x_2705:
[----:B------:R-:W-:Y:S05]  /*1a160*/  BRA `(.L_x_2707) ;  /* 0xffffffb800b87947 */ /* 0x000fea000383ffff */
.L_x_2644:
[----:B0-----:R0:W1:Y:S02]  /*1a170*/  SYNCS.PHASECHK.TRANS64.TRYWAIT P0, [R19+URZ+0x22840], R0 ;  /* 0x02284000130075a7 */ /* 0x001064000800017f */
[----:B-1----:R-:W-:Y:S05]  /*1a180*/  @!P0 NANOSLEEP.SYNCS 0x989680 ;  /* 0x009896800000895d */ /* 0x002fea0003900000 */
[----:B------:R-:W1:Y:S02]  /*1a190*/  @!P0 SYNCS.PHASECHK.TRANS64 P0, [R19+URZ+0x22840], R0 ;  /* 0x02284000130085a7 */ /* 0x000e64000800007f */
[----:B-1----:R-:W-:Y:S05]  /*1a1a0*/  @!P0 BRA `(.L_x_2644) ;  /* 0xfffffffc00f08947 */ /* 0x002fea000383ffff */
[----:B------:R-:W-:Y:S05]  /*1a1b0*/  BRA `(.L_x_2708) ;  /* 0xffffffbc00547947 */ /* 0x000fea000383ffff */
.L_x_2645:
        /* <DEDUP_REMOVED lines=8> */
.L_x_2710:
[----:B------:R-:W-:Y:S05]  /*1a240*/  BSYNC B0 ;  /* 0x0000000000007941 */ /* 0x000fea0003800000 */
.L_x_2709:
        /* <DEDUP_REMOVED lines=9> */
.L_x_2711:
[----:B------:R-:W-:Y:S02]  /*1a2e0*/  IMAD.MOV.U32 R13, RZ, RZ, R4 ;  /* 0x000000ffff0d7224 */ /* 0x000fe400078e0004 */
[----:B------:R-:W-:Y:S02]  /*1a2f0*/  IMAD.MOV.U32 R12, RZ, RZ, 0x1 ;  /* 0x00000001ff0c7424 */ /* 0x000fe400078e00ff */
[----:B------:R-:W-:-:S07]  /*1a300*/  IMAD.MOV.U32 R3, RZ, RZ, R14 ;  /* 0x000000ffff037224 */ /* 0x000fce00078e000e */
[----:B------:R-:W-:Y:S05]  /*1a310*/  WARPSYNC.COLLECTIVE R15, `(.L_x_2712) ;  /* 0x000000000f087348 */ /* 0x000fea0003c00000 */
[----:B------:R0:W1:Y:S02]  /*1a320*/  SHFL.IDX P6, R14, R13, R12, R11 ;  /* 0x0000000c0d0e7389 */ /* 0x00006400000c000b */
[----:B01----:R-:W-:Y:S01]  /*1a330*/  ENDCOLLECTIVE ;  /* 0x000000000000791b */ /* 0x003fe20003800000 */
.L_x_2712:
        /* <DEDUP_REMOVED lines=15> */
.L_x_2713:
[----:B------:R-:W-:Y:S02]  /*1a430*/  @P0 IMAD R6, R5, 0x2, R17 ;  /* 0x0000000205060824 */ /* 0x000fe400078e0211 */
[----:B------:R-:W-:Y:S02]  /*1a440*/  IMAD.MOV.U32 R13, RZ, RZ, R4 ;  /* 0x000000ffff0d7224 */ /* 0x000fe400078e0004 */
[----:B------:R-:W-:Y:S02]  /*1a450*/  IMAD.MOV.U32 R12, RZ, RZ, 0x2 ;  /* 0x00000002ff0c7424 */ /* 0x000fe400078e00ff */
[----:B------:R-:W-:-:S07]  /*1a460*/  IMAD.MOV.U32 R3, RZ, RZ, R14 ;  /* 0x000000ffff037224 */ /* 0x000fce00078e000e */
[----:B------:R-:W-:Y:S05]  /*1a470*/  WARPSYNC.COLLECTIVE R15, `(.L_x_2714) ;  /* 0x000000000f087348 */ /* 0x000fea0003c00000 */
[----:B------:R0:W1:Y:S02]  /*1a480*/  SHFL.IDX P6, R14, R13, R12, R11 ;  /* 0x0000000c0d0e7389 */ /* 0x00006400000c000b */
[----:B01----:R-:W-:Y:S01]  /*1a490*/  ENDCOLLECTIVE ;  /* 0x000000000000791b */ /* 0x003fe20003800000 */
.L_x_2714:
        /* <DEDUP_REMOVED lines=15> */
.L_x_2715:
[----:B------:R-:W-:Y:S02]  /*1a590*/  @P0 IMAD R6, R5, 0x2, R17 ;  /* 0x0000000205060824 */ /* 0x000fe400078e0211 */
[----:B------:R-:W-:Y:S02]  /*1a5a0*/  IMAD.MOV.U32 R13, RZ, RZ, R4 ;  /* 0x000000ffff0d7224 */ /* 0x000fe400078e0004 */
[----:B------:R-:W-:Y:S02]  /*1a5b0*/  IMAD.MOV.U32 R12, RZ, RZ, 0x3 ;  /* 0x00000003ff0c7424 */ /* 0x000fe400078e00ff */
[----:B------:R-:W-:-:S07]  /*1a5c0*/  IMAD.MOV.U32 R3, RZ, RZ, R14 ;  /* 0x000000ffff037224 */ /* 0x000fce00078e000e */
[----:B------:R-:W-:Y:S05]  /*1a5d0*/  WARPSYNC.COLLECTIVE R15, `(.L_x_2716) ;  /* 0x000000000f087348 */ /* 0x000fea0003c00000 */
[----:B------:R0:W1:Y:S02]  /*1a5e0*/  SHFL.IDX P6, R14, R13, R12, R11 ;  /* 0x0000000c0d0e7389 */ /* 0x00006400000c000b */
[----:B01----:R-:W-:Y:S01]  /*1a5f0*/  ENDCOLLECTIVE ;  /* 0x000000000000791b */ /* 0x003fe20003800000 */
.L_x_2716:
        /* <DEDUP_REMOVED lines=15> */
.L_x_2717:
[----:B------:R-:W-:Y:S02]  /*1a6f0*/  @P0 IMAD R6, R5, 0x2, R17 ;  /* 0x0000000205060824 */ /* 0x000fe400078e0211 */
[----:B------:R-:W-:Y:S02]  /*1a700*/  IMAD.MOV.U32 R13, RZ, RZ, R4 ;  /* 0x000000ffff0d7224 */ /* 0x000fe400078e0004 */
[----:B------:R-:W-:Y:S02]  /*1a710*/  IMAD.MOV.U32 R12, RZ, RZ, 0x4 ;  /* 0x00000004ff0c7424 */ /* 0x000fe400078e00ff */
[----:B------:R-:W-:-:S07]  /*1a720*/  IMAD.MOV.U32 R3, RZ, RZ, R14 ;  /* 0x000000ffff037224 */ /* 0x000fce00078e000e */
[----:B------:R-:W-:Y:S05]  /*1a730*/  WARPSYNC.COLLECTIVE R15, `(.L_x_2718) ;  /* 0x000000000f087348 */ /* 0x000fea0003c00000 */
[----:B------:R0:W1:Y:S02]  /*1a740*/  SHFL.IDX P6, R14, R13, R12, R11 ;  /* 0x0000000c0d0e7389 */ /* 0x00006400000c000b */
[----:B01----:R-:W-:Y:S01]  /*1a750*/  ENDCOLLECTIVE ;  /* 0x000000000000791b */ /* 0x003fe20003800000 */
.L_x_2718:
        /* <DEDUP_REMOVED lines=15> */
.L_x_2719:
[----:B------:R-:W-:Y:S02]  /*1a850*/  @P0 IMAD R6, R5, 0x2, R17 ;  /* 0x0000000205060824 */ /* 0x000fe400078e0211 */
[----:B------:R-:W-:Y:S02]  /*1a860*/  IMAD.MOV.U32 R13, RZ, RZ, R4 ;  /* 0x000000ffff0d7224 */ /* 0x000fe400078e0004 */
[----:B------:R-:W-:Y:S02]  /*1a870*/  IMAD.MOV.U32 R12, RZ, RZ, 0x5 ;  /* 0x00000005ff0c7424 */ /* 0x000fe400078e00ff */
[----:B------:R-:W-:-:S07]  /*1a880*/  IMAD.MOV.U32 R3, RZ, RZ, R14 ;  /* 0x000000ffff037224 */ /* 0x000fce00078e000e */
[----:B------:R-:W-:Y:S05]  /*1a890*/  WARPSYNC.COLLECTIVE R15, `(.L_x_2720) ;  /* 0x000000000f087348 */ /* 0x000fea0003c00000 */
[----:B------:R0:W1:Y:S02]  /*1a8a0*/  SHFL.IDX P6, R14, R13, R12, R11 ;  /* 0x0000000c0d0e7389 */ /* 0x00006400000c000b */
[----:B01----:R-:W-:Y:S01]  /*1a8b0*/  ENDCOLLECTIVE ;  /* 0x000000000000791b */ /* 0x003fe20003800000 */
.L_x_2720:
        /* <DEDUP_REMOVED lines=10> */
.L_x_2721:
[----:B------:R-:W-:Y:S01]  /*1a960*/  @!PT LDS RZ, [RZ] ;  /* 0x00000000fffff984 */ /* 0x000fe20000000800 */
[----:B------:R-:W-:Y:S01]  /*1a970*/  @!PT LDS RZ, [RZ] ;  /* 0x00000000fffff984 */ /* 0x000fe20000000800 */
[----:B------:R-:W-:Y:S01]  /*1a980*/  @!PT LDS RZ, [RZ] ;  /* 0x00000000fffff984 */ /* 0x000fe20000000800 */
[----:B------:R1:W-:Y:S01]  /*1a990*/  @P0 LDGSTS.E.BYPASS.LTC128B.128 [R6+0x1e400], desc[UR48][R2.64], !P2 ;  /* 0x1e40000002060fae */ /* 0x0003e2000d101d70 */
[----:B------:R-:W-:Y:S01]  /*1a9a0*/  IMAD.MOV.U32 R0, RZ, RZ, R14 ;  /* 0x000000ffff007224 */ /* 0x000fe200078e000e */
[----:B------:R-:W-:Y:S06]  /*1a9b0*/  BRA `(.L_x_2722) ;  /* 0xffffffb800b47947 */ /* 0x000fec000383ffff */
.L_x_2650:
[----:B------:R-:W-:Y:S02]  /*1a9c0*/  IMAD.MOV.U32 R13, RZ, RZ, R4 ;  /* 0x000000ffff0d7224 */ /* 0x000fe400078e0004 */
[----:B------:R-:W-:Y:S02]  /*1a9d0*/  IMAD.MOV.U32 R12, RZ, RZ, RZ ;  /* 0x000000ffff0c7224 */ /* 0x000fe400078e00ff */
[----:B------:R-:W-:Y:S02]  /*1a9e0*/  IMAD.MOV.U32 R11, RZ, RZ, 0x181f ;  /* 0x0000181fff0b7424 */ /* 0x000fe400078e00ff */
[----:B------:R-:W-:Y:S02]  /*1a9f0*/  IMAD.MOV.U32 R15, RZ, RZ, -0x1 ;  /* 0xffffffffff0f7424 */ /* 0x000fe400078e00ff */
[----:B------:R-:W-:Y:S02]  /*1aa00*/  IMAD R35, R35, R6, RZ ;  /* 0x0000000623237224 */ /* 0x000fe400078e02ff */
[----:B------:R-:W-:-:S07]  /*1aa10*/  IMAD.IADD R33, R8, 0x1, R33 ;  /* 0x0000000108217824 */ /* 0x000fce00078e0221 */
[----:B-1----:R-:W-:Y:S05]  /*1aa20*/  WARPSYNC.COLLECTIVE R15, `(.L_x_2723) ;  /* 0x000000000f087348 */ /* 0x002fea0003c00000 */
[----:B------:R0:W2:Y:S02]  /*1aa30*/  SHFL.IDX P6, R14, R13, R12, R11 ;  /* 0x0000000c0d0e7389 */ /* 0x0000a400000c000b */
[----:B012---:R-:W-:Y:S01]  /*1aa40*/  ENDCOLLECTIVE ;  /* 0x000000000000791b */ /* 0x007fe20003800000 */
.L_x_2723:
[C---:B------:R-:W-:Y:S01]  /*1aa50*/  VIADD R6, R33.reuse, 0x10 ;  /* 0x0000001021067836 */ /* 0x040fe20000000000 */
[----:B------:R-:W-:Y:S01]  /*1aa60*/  ISETP.GE.AND P0, PT, R33, R35, PT ;  /* 0x000000232100720c */ /* 0x000fe20003f06270 */
[----:B------:R-:W-:Y:S02]  /*1aa70*/  IMAD.MOV.U32 R13, RZ, RZ, R0 ;  /* 0x000000ffff0d7224 */ /* 0x000fe400078e0000 */
[----:B------:R-:W-:-:S10]  /*1aa80*/  IMAD.MOV.U32 R2, RZ, RZ, R14 ;  /* 0x000000ffff027224 */ /* 0x000fd400078e000e */
[----:B------:R-:W-:Y:S05]  /*1aa90*/  WARPSYNC.COLLECTIVE R15, `(.L_x_2724) ;  /* 0x000000000f087348 */ /* 0x000fea0003c00000 */
[----:B------:R0:W1:Y:S02]  /*1aaa0*/  SHFL.IDX P6, R14, R13, R12, R11 ;  /* 0x0000000c0d0e7389 */ /* 0x00006400000c000b */
[----:B01----:R-:W-:Y:S01]  /*1aab0*/  ENDCOLLECTIVE ;  /* 0x000000000000791b */ /* 0x003fe20003800000 */
.L_x_2724:
[----:B------:R-:W-:Y:S02]  /*1aac0*/  IMAD.MOV.U32 R13, RZ, RZ, R4 ;  /* 0x000000ffff0d7224 */ /* 0x000fe400078e0004 */
[----:B------:R-:W-:Y:S02]  /*1aad0*/  IMAD.MOV.U32 R12, RZ, RZ, 0x1 ;  /* 0x00000001ff0c7424 */ /* 0x000fe400078e00ff */
[----:B------:R-:W-:-:S07]  /*1aae0*/  IMAD.MOV.U32 R3, RZ, RZ, R14 ;  /* 0x000000ffff037224 */ /* 0x000fce00078e000e */
[----:B------:R-:W-:Y:S05]  /*1aaf0*/  WARPSYNC.COLLECTIVE R15, `(.L_x_2725) ;  /* 0x000000000f087348 */ /* 0x000fea0003c00000 */
[----:B------:R0:W1:Y:S02]  /*1ab00*/  SHFL.IDX P6, R14, R13, R12, R11 ;  /* 0x0000000c0d0e7389 */ /* 0x00006400000c000b */
[----:B01----:R-:W-:Y:S01]  /*1ab10*/  ENDCOLLECTIVE ;  /* 0x000000000000791b */ /* 0x003fe20003800000 */
.L_x_2725:
        /* <DEDUP_REMOVED lines=15> */
.L_x_2726:
[----:B------:R-:W-:Y:S02]  /*1ac10*/  IMAD.MOV.U32 R13, RZ, RZ, R4 ;  /* 0x000000ffff0d7224 */ /* 0x000fe400078e0004 */
[----:B------:R-:W-:Y:S02]  /*1ac20*/  IMAD.MOV.U32 R12, RZ, RZ, 0x2 ;  /* 0x00000002ff0c7424 */ /* 0x000fe400078e00ff */
[----:B------:R-:W-:-:S07]  /*1ac30*/  IMAD.MOV.U32 R3, RZ, RZ, R14 ;  /* 0x000000ffff037224 */ /* 0x000fce00078e000e */
[----:B------:R-:W-:Y:S05]  /*1ac40*/  WARPSYNC.COLLECTIVE R15, `(.L_x_2727) ;  /* 0x000000000f087348 */ /* 0x000fea0003c00000 */
[----:B------:R0:W1:Y:S02]  /*1ac50*/  SHFL.IDX P6, R14, R13, R12, R11 ;  /* 0x0000000c0d0e7389 */ /* 0x00006400000c000b */
[----:B01----:R-:W-:Y:S01]  /*1ac60*/  ENDCOLLECTIVE ;  /* 0x000000000000791b */ /* 0x003fe20003800000 */
.L_x_2727:
        /* <DEDUP_REMOVED lines=16> */
.L_x_2728:
[----:B------:R-:W-:Y:S02]  /*1ad70*/  IMAD.MOV.U32 R13, RZ, RZ, R4 ;  /* 0x000000ffff0d7224 */ /* 0x000fe400078e0004 */
[----:B------:R-:W-:Y:S02]  /*1ad80*/  IMAD.MOV.U32 R12, RZ, RZ, 0x3 ;  /* 0x00000003ff0c7424 */ /* 0x000fe400078e00ff */
[----:B------:R-:W-:-:S07]  /*1ad90*/  IMAD.MOV.U32 R3, RZ, RZ, R14 ;  /* 0x000000ffff037224 */ /* 0x000fce00078e000e */
[----:B------:R-:W-:Y:S05]  /*1ada0*/  WARPSYNC.COLLECTIVE R15, `(.L_x_2729) ;  /* 0x000000000f087348 */ /* 0x000fea0003c00000 */
[----:B------:R0:W1:Y:S02]  /*1adb0*/  SHFL.IDX P6, R14, R13, R12, R11 ;  /* 0x0000000c0d0e7389 */ /* 0x00006400000c000b */
[----:B01----:R-:W-:Y:S01]  /*1adc0*/  ENDCOLLECTIVE ;  /* 0x000000000000791b */ /* 0x003fe20003800000 */
.L_x_2729:
        /* <DEDUP_REMOVED lines=16> */
.L_x_2730:
[----:B------:R-:W-:Y:S02]  /*1aed0*/  IMAD.MOV.U32 R13, RZ, RZ, R4 ;  /* 0x000000ffff0d7224 */ /* 0x000fe400078e0004 */
[----:B------:R-:W-:Y:S02]  /*1aee0*/  IMAD.MOV.U32 R12, RZ, RZ, 0x4 ;  /* 0x00000004ff0c7424 */ /* 0x000fe400078e00ff */
[----:B------:R-:W-:-:S07]  /*1aef0*/  IMAD.MOV.U32 R3, RZ, RZ, R14 ;  /* 0x000000ffff037224 */ /* 0x000fce00078e000e */
[----:B------:R-:W-:Y:S05]  /*1af00*/  WARPSYNC.COLLECTIVE R15, `(.L_x_2731) ;  /* 0x000000000f087348 */ /* 0x000fea0003c00000 */
[----:B------:R0:W1:Y:S02]  /*1af10*/  SHFL.IDX P6, R14, R13, R12, R11 ;  /* 0x0000000c0d0e7389 */ /* 0x00006400000c000b */
[----:B01----:R-:W-:Y:S01]  /*1af20*/  ENDCOLLECTIVE ;  /* 0x000000000000791b */ /* 0x003fe20003800000 */
.L_x_2731:
        /* <DEDUP_REMOVED lines=16> */
.L_x_2732:
[----:B------:R-:W-:Y:S02]  /*1b030*/  IMAD.MOV.U32 R13, RZ, RZ, R4 ;  /* 0x000000ffff0d7224 */ /* 0x000fe400078e0004 */
[----:B------:R-:W-:Y:S02]  /*1b040*/  IMAD.MOV.U32 R12, RZ, RZ, 0x5 ;  /* 0x00000005ff0c7424 */ /* 0x000fe400078e00ff */
[----:B------:R-:W-:-:S07]  /*1b050*/  IMAD.MOV.U32 R3, RZ, RZ, R14 ;  /* 0x000000ffff037224 */ /* 0x000fce00078e000e */
[----:B------:R-:W-:Y:S05]  /*1b060*/  WARPSYNC.COLLECTIVE R15, `(.L_x_2733) ;  /* 0x000000000f087348 */ /* 0x000fea0003c00000 */
[----:B------:R0:W1:Y:S02]  /*1b070*/  SHFL.IDX P6, R14, R13, R12, R11 ;  /* 0x0000000c0d0e7389 */ /* 0x00006400000c000b */
[----:B01----:R-:W-:Y:S01]  /*1b080*/  ENDCOLLECTIVE ;  /* 0x000000000000791b */ /* 0x003fe20003800000 */
.L_x_2733:
        /* <DEDUP_REMOVED lines=16> */
.L_x_2734:
[----:B------:R-:W-:Y:S02]  /*1b190*/  IMAD.MOV.U32 R13, RZ, RZ, R4 ;  /* 0x000000ffff0d7224 */ /* 0x000fe400078e0004 */
[----:B------:R-:W-:Y:S02]  /*1b1a0*/  IMAD.MOV.U32 R12, RZ, RZ, 0x6 ;  /* 0x00000006ff0c7424 */ /* 0x000fe400078e00ff */
[----:B------:R-:W-:-:S07]  /*1b1b0*/  IMAD.MOV.U32 R3, RZ, RZ, R14 ;  /* 0x000000ffff037224 */ /* 0x000fce00078e000e */
[----:B------:R-:W-:Y:S05]  /*1b1c0*/  WARPSYNC.COLLECTIVE R15, `(.L_x_2735) ;  /* 0x000000000f087348 */ /* 0x000fea0003c00000 */
[----:B------:R0:W1:Y:S02]  /*1b1d0*/  SHFL.IDX P6, R14, R13, R12, R11 ;  /* 0x0000000c0d0e7389 */ /* 0x00006400000c000b */
[----:B01----:R-:W-:Y:S01]  /*1b1e0*/  ENDCOLLECTIVE ;  /* 0x000000000000791b */ /* 0x003fe20003800000 */
.L_x_2735:
        /* <DEDUP_REMOVED lines=16> */
.L_x_2736:
[----:B------:R-:W-:Y:S02]  /*1b2f0*/  IMAD.MOV.U32 R13, RZ, RZ, R4 ;  /* 0x000000ffff0d7224 */ /* 0x000fe400078e0004 */
[----:B------:R-:W-:Y:S02]  /*1b300*/  IMAD.MOV.U32 R12, RZ, RZ, 0x7 ;  /* 0x00000007ff0c7424 */ /* 0x000fe400078e00ff */
[----:B------:R-:W-:-:S07]  /*1b310*/  IMAD.MOV.U32 R3, RZ, RZ, R14 ;  /* 0x000000ffff037224 */ /* 0x000fce00078e000e */
[----:B------:R-:W-:Y:S05]  /*1b320*/  WARPSYNC.COLLECTIVE R15, `(.L_x_2737) ;  /* 0x000000000f087348 */ /* 0x000fea0003c00000 */
[----:B------:R0:W1:Y:S02]  /*1b330*/  SHFL.IDX P6, R14, R13, R12, R11 ;  /* 0x0000000c0d0e7389 */ /* 0x00006400000c000b */
[----:B01----:R-:W-:Y:S01]  /*1b340*/  ENDCOLLECTIVE ;  /* 0x000000000000791b */ /* 0x003fe20003800000 */
.L_x_2737:
        /* <DEDUP_REMOVED lines=14> */
.L_x_2738:
[----:B------:R-:W-:Y:S05]  /*1b430*/  BRA `(.L_x_2739) ;  /* 0xffffffb800dc7947 */ /* 0x000fea000383ffff */
.L_x_2653:
[----:B0-----:R0:W2:Y:S02]  /*1b440*/  SYNCS.PHASECHK.TRANS64.TRYWAIT P0, [R17+URZ+0x22820], R0 ;  /* 0x02282000110075a7 */ /* 0x0010a4000800017f */
[----:B--2---:R-:W-:Y:S05]  /*1b450*/  @!P0 NANOSLEEP.SYNCS 0x989680 ;  /* 0x009896800000895d */ /* 0x004fea0003900000 */
[----:B------:R-:W2:Y:S02]  /*1b460*/  @!P0 SYNCS.PHASECHK.TRANS64 P0, [R17+URZ+0x22820], R0 ;  /* 0x02282000110085a7 */ /* 0x000ea4000800007f */
[----:B--2---:R-:W-:Y:S05]  /*1b470*/  @!P0 BRA `(.L_x_2653) ;  /* 0xfffffffc00f08947 */ /* 0x004fea000383ffff */
[----:B------:R-:W-:Y:S05]  /*1b480*/  BRA `(.L_x_2740) ;  /* 0xffffffbc00387947 */ /* 0x000fea000383ffff */
.L_x_2656:
[----:B0-----:R0:W2:Y:S02]  /*1b490*/  SYNCS.PHASECHK.TRANS64.TRYWAIT P0, [R19+URZ+0x22860], R0 ;  /* 0x02286000130075a7 */ /* 0x0010a4000800017f */
[----:B--2---:R-:W-:Y:S05]  /*1b4a0*/  @!P0 NANOSLEEP.SYNCS 0x989680 ;  /* 0x009896800000895d */ /* 0x004fea0003900000 */
[----:B------:R-:W2:Y:S02]  /*1b4b0*/  @!P0 SYNCS.PHASECHK.TRANS64 P0, [R19+URZ+0x22860], R0 ;  /* 0x02286000130085a7 */ /* 0x000ea4000800007f */
[----:B--2---:R-:W-:Y:S05]  /*1b4c0*/  @!P0 BRA `(.L_x_2656) ;  /* 0xfffffffc00f08947 */ /* 0x004fea000383ffff */
[----:B------:R-:W-:Y:S05]  /*1b4d0*/  BRA `(.L_x_2741) ;  /* 0xffffffbc00487947 */ /* 0x000fea000383ffff */
.L_x_2657:
        /* <DEDUP_REMOVED lines=8> */
.L_x_2743:
[----:B------:R-:W-:Y:S05]  /*1b560*/  BSYNC B0 ;  /* 0x0000000000007941 */ /* 0x000fea0003800000 */
.L_x_2742:
        /* <DEDUP_REMOVED lines=13> */
.L_x_2744:
        /* <DEDUP_REMOVED lines=9> */
.L_x_2745:
        /* <DEDUP_REMOVED lines=17> */
.L_x_2746:
[----:B------:R-:W-:Y:S02]  /*1b7e0*/  IMAD.MOV.U32 R13, RZ, RZ, R6 ;  /* 0x000000ffff0d7224 */ /* 0x000fe400078e0006 */
[----:B------:R-:W-:Y:S01]  /*1b7f0*/  IMAD.MOV.U32 R12, RZ, RZ, 0x2 ;  /* 0x00000002ff0c7424 */ /* 0x000fe200078e00ff */
[----:B------:R-:W-:-:S13]  /*1b800*/  IADD3 R2, P3, R14, R0, RZ ;  /* 0x000000000e027210 */ /* 0x000fda0007f7e0ff */
[----:B------:R-:W-:Y:S05]  /*1b810*/  WARPSYNC.COLLECTIVE R15, `(.L_x_2747) ;  /* 0x000000000f087348 */ /* 0x000fea0003c00000 */
[----:B------:R0:W1:Y:S02]  /*1b820*/  SHFL.IDX P6, R14, R13, R12, R11 ;  /* 0x0000000c0d0e7389 */ /* 0x00006400000c000b */
[----:B01----:R-:W-:Y:S01]  /*1b830*/  ENDCOLLECTIVE ;  /* 0x000000000000791b */ /* 0x003fe20003800000 */
.L_x_2747:
        /* <DEDUP_REMOVED lines=17> */
.L_x_2748:
[----:B------:R-:W-:Y:S02]  /*1b950*/  IMAD.MOV.U32 R13, RZ, RZ, R6 ;  /* 0x000000ffff0d7224 */ /* 0x000fe400078e0006 */
[----:B------:R-:W-:Y:S01]  /*1b960*/  IMAD.MOV.U32 R12, RZ, RZ, 0x3 ;  /* 0x00000003ff0c7424 */ /* 0x000fe200078e00ff */
[----:B------:R-:W-:-:S13]  /*1b970*/  IADD3 R2, P3, R14, R0, RZ ;  /* 0x000000000e027210 */ /* 0x000fda0007f7e0ff */
[----:B------:R-:W-:Y:S05]  /*1b980*/  WARPSYNC.COLLECTIVE R15, `(.L_x_2749) ;  /* 0x000000000f087348 */ /* 0x000fea0003c00000 */
[----:B------:R0:W1:Y:S02]  /*1b990*/  SHFL.IDX P6, R14, R13, R12, R11 ;  /* 0x0000000c0d0e7389 */ /* 0x00006400000c000b */
[----:B01----:R-:W-:Y:S01]  /*1b9a0*/  ENDCOLLECTIVE ;  /* 0x000000000000791b */ /* 0x003fe20003800000 */
.L_x_2749:
        /* <DEDUP_REMOVED lines=17> */
.L_x_2750:
[----:B------:R-:W-:Y:S02]  /*1bac0*/  IMAD.MOV.U32 R13, RZ, RZ, R6 ;  /* 0x000000ffff0d7224 */ /* 0x000fe400078e0006 */
[----:B------:R-:W-:Y:S01]  /*1bad0*/  IMAD.MOV.U32 R12, RZ, RZ, 0x4 ;  /* 0x00000004ff0c7424 */ /* 0x000fe200078e00ff */
[----:B------:R-:W-:-:S13]  /*1bae0*/  IADD3 R2, P3, R14, R0, RZ ;  /* 0x000000000e027210 */ /* 0x000fda0007f7e0ff */
[----:B------:R-:W-:Y:S05]  /*1baf0*/  WARPSYNC.COLLECTIVE R15, `(.L_x_2751) ;  /* 0x000000000f087348 */ /* 0x000fea0003c00000 */
[----:B------:R0:W1:Y:S02]  /*1bb00*/  SHFL.IDX P6, R14, R13, R12, R11 ;  /* 0x0000000c0d0e7389 */ /* 0x00006400000c000b */
[----:B01----:R-:W-:Y:S01]  /*1bb10*/  ENDCOLLECTIVE ;  /* 0x000000000000791b */ /* 0x003fe20003800000 */
.L_x_2751:
        /* <DEDUP_REMOVED lines=17> */
.L_x_2752:
[----:B------:R-:W-:Y:S02]  /*1bc30*/  IMAD.MOV.U32 R13, RZ, RZ, R6 ;  /* 0x000000ffff0d7224 */ /* 0x000fe400078e0006 */
[----:B------:R-:W-:Y:S01]  /*1bc40*/  IMAD.MOV.U32 R12, RZ, RZ, 0x5 ;  /* 0x00000005ff0c7424 */ /* 0x000fe200078e00ff */
[----:B------:R-:W-:-:S13]  /*1bc50*/  IADD3 R2, P3, R14, R0, RZ ;  /* 0x000000000e027210 */ /* 0x000fda0007f7e0ff */
[----:B------:R-:W-:Y:S05]  /*1bc60*/  WARPSYNC.COLLECTIVE R15, `(.L_x_2753) ;  /* 0x000000000f087348 */ /* 0x000fea0003c00000 */
[----:B------:R0:W1:Y:S02]  /*1bc70*/  SHFL.IDX P6, R14, R13, R12, R11 ;  /* 0x0000000c0d0e7389 */ /* 0x00006400000c000b */
[----:B01----:R-:W-:Y:S01]  /*1bc80*/  ENDCOLLECTIVE ;  /* 0x000000000000791b */ /* 0x003fe20003800000 */
.L_x_2753:
        /* <DEDUP_REMOVED lines=12> */
.L_x_2754:
        /* <DEDUP_REMOVED lines=9> */
.L_x_2664:
[----:B0-----:R0:W2:Y:S02]  /*1bde0*/  SYNCS.PHASECHK.TRANS64.TRYWAIT P0, [R10+URZ+0x22840], R20 ;  /* 0x022840140a0075a7 */ /* 0x0010a4000800017f */
[----:B--2---:R-:W-:Y:S05]  /*1bdf0*/  @!P0 NANOSLEEP.SYNCS 0x989680 ;  /* 0x009896800000895d */ /* 0x004fea0003900000 */
[----:B------:R-:W2:Y:S02]  /*1be00*/  @!P0 SYNCS.PHASECHK.TRANS64 P0, [R10+URZ+0x22840], R20 ;  /* 0x022840140a0085a7 */ /* 0x000ea4000800007f */
[----:B--2---:R-:W-:Y:S05]  /*1be10*/  @!P0 BRA `(.L_x_2664) ;  /* 0xfffffffc00f08947 */ /* 0x004fea000383ffff */
[----:B------:R-:W-:Y:S05]  /*1be20*/  BRA `(.L_x_2756) ;  /* 0xffffffbc00d47947 */ /* 0x000fea000383ffff */
.L_x_2665:
        /* <DEDUP_REMOVED lines=8> */
.L_x_2758:
[----:B------:R-:W-:Y:S05]  /*1beb0*/  BSYNC B1 ;  /* 0x0000000000017941 */ /* 0x000fea0003800000 */
.L_x_2757:
        /* <DEDUP_REMOVED lines=9> */
.L_x_2759:
[----:B------:R-:W-:Y:S02]  /*1bf50*/  IMAD.MOV.U32 R13, RZ, RZ, R8 ;  /* 0x000000ffff0d7224 */ /* 0x000fe400078e0008 */
[----:B------:R-:W-:Y:S02]  /*1bf60*/  IMAD.MOV.U32 R12, RZ, RZ, 0x1 ;  /* 0x00000001ff0c7424 */ /* 0x000fe400078e00ff */
[----:B------:R-:W-:-:S07]  /*1bf70*/  IMAD.MOV.U32 R2, RZ, RZ, R14 ;  /* 0x000000ffff027224 */ /* 0x000fce00078e000e */
[----:B------:R-:W-:Y:S05]  /*1bf80*/  WARPSYNC.COLLECTIVE R15, `(.L_x_2760) ;  /* 0x000000000f087348 */ /* 0x000fea0003c00000 */
[----:B------:R0:W1:Y:S02]  /*1bf90*/  SHFL.IDX P6, R14, R13, R12, R11 ;  /* 0x0000000c0d0e7389 */ /* 0x00006400000c000b */
[----:B01----:R-:W-:Y:S01]  /*1bfa0*/  ENDCOLLECTIVE ;  /* 0x000000000000791b */ /* 0x003fe20003800000 */
.L_x_2760:
        /* <DEDUP_REMOVED lines=11> */
.L_x_2761:
[----:B------:R-:W-:Y:S02]  /*1c060*/  IMAD.MOV.U32 R13, RZ, RZ, R8 ;  /* 0x000000ffff0d7224 */ /* 0x000fe400078e0008 */
[----:B------:R-:W-:Y:S02]  /*1c070*/  IMAD.MOV.U32 R12, RZ, RZ, 0x2 ;  /* 0x00000002ff0c7424 */ /* 0x000fe400078e00ff */
[----:B------:R-:W-:-:S07]  /*1c080*/  IMAD.MOV.U32 R2, RZ, RZ, R14 ;  /* 0x000000ffff027224 */ /* 0x000fce00078e000e */
[----:B------:R-:W-:Y:S05]  /*1c090*/  WARPSYNC.COLLECTIVE R15, `(.L_x_2762) ;  /* 0x000000000f087348 */ /* 0x000fea0003c00000 */
[----:B------:R0:W1:Y:S02]  /*1c0a0*/  SHFL.IDX P6, R14, R13, R12, R11 ;  /* 0x0000000c0d0e7389 */ /* 0x00006400000c000b */
[----:B01----:R-:W-:Y:S01]  /*1c0b0*/  ENDCOLLECTIVE ;  /* 0x000000000000791b */ /* 0x003fe20003800000 */
.L_x_2762:
        /* <DEDUP_REMOVED lines=11> */
.L_x_2763:
[----:B------:R-:W-:Y:S02]  /*1c170*/  IMAD.MOV.U32 R13, RZ, RZ, R8 ;  /* 0x000000ffff0d7224 */ /* 0x000fe400078e0008 */
[----:B------:R-:W-:Y:S02]  /*1c180*/  IMAD.MOV.U32 R12, RZ, RZ, 0x3 ;  /* 0x00000003ff0c7424 */ /* 0x000fe400078e00ff */
[----:B------:R-:W-:-:S07]  /*1c190*/  IMAD.MOV.U32 R2, RZ, RZ, R14 ;  /* 0x000000ffff027224 */ /* 0x000fce00078e000e */
[----:B------:R-:W-:Y:S05]  /*1c1a0*/  WARPSYNC.COLLECTIVE R15, `(.L_x_2764) ;  /* 0x000000000f087348 */ /* 0x000fea0003c00000 */
[----:B------:R0:W1:Y:S02]  /*1c1b0*/  SHFL.IDX P6, R14, R13, R12, R11 ;  /* 0x0000000c0d0e7389 */ /* 0x00006400000c000b */
[----:B01----:R-:W-:Y:S01]  /*1c1c0*/  ENDCOLLECTIVE ;  /* 0x000000000000791b */ /* 0x003fe20003800000 */
.L_x_2764:
        /* <DEDUP_REMOVED lines=11> */
.L_x_2765:
[----:B------:R-:W-:Y:S02]  /*1c280*/  IMAD.MOV.U32 R13, RZ, RZ, R8 ;  /* 0x000000ffff0d7224 */ /* 0x000fe400078e0008 */
[----:B------:R-:W-:Y:S02]  /*1c290*/  IMAD.MOV.U32 R12, RZ, RZ, 0x4 ;  /* 0x00000004ff0c7424 */ /* 0x000fe400078e00ff */
[----:B------:R-:W-:-:S07]  /*1c2a0*/  IMAD.MOV.U32 R2, RZ, RZ, R14 ;  /* 0x000000ffff027224 */ /* 0x000fce00078e000e */
[----:B------:R-:W-:Y:S05]  /*1c2b0*/  WARPSYNC.COLLECTIVE R15, `(.L_x_2766) ;  /* 0x000000000f087348 */ /* 0x000fea0003c00000 */
[----:B------:R0:W1:Y:S02]  /*1c2c0*/  SHFL.IDX P6, R14, R13, R12, R11 ;  /* 0x0000000c0d0e7389 */ /* 0x00006400000c000b */
[----:B01----:R-:W-:Y:S01]  /*1c2d0*/  ENDCOLLECTIVE ;  /* 0x000000000000791b */ /* 0x003fe20003800000 */
.L_x_2766:
        /* <DEDUP_REMOVED lines=11> */
.L_x_2767:
[----:B------:R-:W-:Y:S02]  /*1c390*/  IMAD.MOV.U32 R13, RZ, RZ, R8 ;  /* 0x000000ffff0d7224 */ /* 0x000fe400078e0008 */
[----:B------:R-:W-:Y:S02]  /*1c3a0*/  IMAD.MOV.U32 R12, RZ, RZ, 0x5 ;  /* 0x00000005ff0c7424 */ /* 0x000fe400078e00ff */
[----:B------:R-:W-:-:S07]  /*1c3b0*/  IMAD.MOV.U32 R2, RZ, RZ, R14 ;  /* 0x000000ffff027224 */ /* 0x000fce00078e000e */
[----:B------:R-:W-:Y:S05]  /*1c3c0*/  WARPSYNC.COLLECTIVE R15, `(.L_x_2768) ;  /* 0x000000000f087348 */ /* 0x000fea0003c00000 */
[----:B------:R0:W1:Y:S02]  /*1c3d0*/  SHFL.IDX P6, R14, R13, R12, R11 ;  /* 0x0000000c0d0e7389 */ /* 0x00006400000c000b */
[----:B01----:R-:W-:Y:S01]  /*1c3e0*/  ENDCOLLECTIVE ;  /* 0x000000000000791b */ /* 0x003fe20003800000 */
.L_x_2768:
        /* <DEDUP_REMOVED lines=11> */
.L_x_2769:
[----:B------:R-:W-:Y:S05]  /*1c4a0*/  BRA `(.L_x_2770) ;  /* 0xffffffb800fc7947 */ /* 0x000fea000383ffff */
.L_x_2670:
[----:B--2---:R2:W3:Y:S02]  /*1c4b0*/  SYNCS.PHASECHK.TRANS64.TRYWAIT P0, [R10+URZ+0x22860], R20 ;  /* 0x022860140a0075a7 */ /* 0x0044e4000800017f */
[----:B---3--:R-:W-:Y:S05]  /*1c4c0*/  @!P0 NANOSLEEP.SYNCS 0x989680 ;  /* 0x009896800000895d */ /* 0x008fea0003900000 */
[----:B------:R-:W3:Y:S02]  /*1c4d0*/  @!P0 SYNCS.PHASECHK.TRANS64 P0, [R10+URZ+0x22860], R20 ;  /* 0x022860140a0085a7 */ /* 0x000ee4000800007f */
[----:B---3--:R-:W-:Y:S05]  /*1c4e0*/  @!P0 BRA `(.L_x_2670) ;  /* 0xfffffffc00f08947 */ /* 0x008fea000383ffff */
[----:B------:R-:W-:Y:S05]  /*1c4f0*/  BRA `(.L_x_2771) ;  /* 0xffffffbc004c7947 */ /* 0x000fea000383ffff */
.L_x_2671:
        /* <DEDUP_REMOVED lines=8> */
.L_x_2773:
[----:B------:R-:W-:Y:S05]  /*1c580*/  BSYNC B1 ;  /* 0x0000000000017941 */ /* 0x000fea0003800000 */
.L_x_2772:
        /* <DEDUP_REMOVED lines=9> */
.L_x_2774:
[----:B------:R-:W-:Y:S02]  /*1c620*/  IMAD.MOV.U32 R13, RZ, RZ, R22 ;  /* 0x000000ffff0d7224 */ /* 0x000fe400078e0016 */
[----:B------:R-:W-:Y:S01]  /*1c630*/  IMAD.MOV.U32 R12, RZ, RZ, 0x1 ;  /* 0x00000001ff0c7424 */ /* 0x000fe200078e00ff */
[----:B------:R-:W-:-:S13]  /*1c640*/  IADD3 R2, P0, R14, R0, RZ ;  /* 0x000000000e027210 */ /* 0x000fda0007f1e0ff */
[----:B------:R-:W-:Y:S05]  /*1c650*/  WARPSYNC.COLLECTIVE R15, `(.L_x_2775) ;  /* 0x000000000f087348 */ /* 0x000fea0003c00000 */
[----:B------:R0:W1:Y:S02]  /*1c660*/  SHFL.IDX P6, R14, R13, R12, R11 ;  /* 0x0000000c0d0e7389 */ /* 0x00006400000c000b */
[----:B01----:R-:W-:Y:S01]  /*1c670*/  ENDCOLLECTIVE ;  /* 0x000000000000791b */ /* 0x003fe20003800000 */
.L_x_2775:
        /* <DEDUP_REMOVED lines=13> */
.L_x_2776:
[----:B------:R-:W-:Y:S02]  /*1c750*/  IMAD.MOV.U32 R13, RZ, RZ, R22 ;  /* 0x000000ffff0d7224 */ /* 0x000fe400078e0016 */
[----:B------:R-:W-:Y:S01]  /*1c760*/  IMAD.MOV.U32 R12, RZ, RZ, 0x2 ;  /* 0x00000002ff0c7424 */ /* 0x000fe200078e00ff */
[----:B------:R-:W-:-:S13]  /*1c770*/  IADD3 R2, P0, R14, R0, RZ ;  /* 0x000000000e027210 */ /* 0x000fda0007f1e0ff */
[----:B------:R-:W-:Y:S05]  /*1c780*/  WARPSYNC.COLLECTIVE R15, `(.L_x_2777) ;  /* 0x000000000f087348 */ /* 0x000fea0003c00000 */
[----:B------:R0:W1:Y:S02]  /*1c790*/  SHFL.IDX P6, R14, R13, R12, R11 ;  /* 0x0000000c0d0e7389 */ /* 0x00006400000c000b */
[----:B01----:R-:W-:Y:S01]  /*1c7a0*/  ENDCOLLECTIVE ;  /* 0x000000000000791b */ /* 0x003fe20003800000 */
.L_x_2777:
        /* <DEDUP_REMOVED lines=13> */
.L_x_2778:
[----:B------:R-:W-:Y:S02]  /*1c880*/  IMAD.MOV.U32 R13, RZ, RZ, R22 ;  /* 0x000000ffff0d7224 */ /* 0x000fe400078e0016 */
[----:B------:R-:W-:Y:S02]  /*1c890*/  IMAD.MOV.U32 R12, RZ, RZ, 0x3 ;  /* 0x00000003ff0c7424 */ /* 0x000fe400078e00ff */
[----:B------:R-:W-:-:S07]  /*1c8a0*/  IMAD.MOV.U32 R8, RZ, RZ, R14 ;  /* 0x000000ffff087224 */ /* 0x000fce00078e000e */
[----:B------:R-:W-:Y:S05]  /*1c8b0*/  WARPSYNC.COLLECTIVE R15, `(.L_x_2779) ;  /* 0x000000000f087348 */ /* 0x000fea0003c00000 */
[----:B------:R0:W1:Y:S02]  /*1c8c0*/  SHFL.IDX P6, R14, R13, R12, R11 ;  /* 0x0000000c0d0e7389 */ /* 0x00006400000c000b */
[----:B01----:R-:W-:Y:S01]  /*1c8d0*/  ENDCOLLECTIVE ;  /* 0x000000000000791b */ /* 0x003fe20003800000 */
.L_x_2779:
        /* <DEDUP_REMOVED lines=14> */
.L_x_2780:
[----:B------:R-:W-:Y:S02]  /*1c9c0*/  IMAD.MOV.U32 R13, RZ, RZ, R22 ;  /* 0x000000ffff0d7224 */ /* 0x000fe400078e0016 */
[----:B------:R-:W-:Y:S01]  /*1c9d0*/  IMAD.MOV.U32 R12, RZ, RZ, 0x4 ;  /* 0x00000004ff0c7424 */ /* 0x000fe200078e00ff */
[----:B------:R-:W-:-:S13]  /*1c9e0*/  IADD3 R2, P0, R14, R0, RZ ;  /* 0x000000000e027210 */ /* 0x000fda0007f1e0ff */
[----:B------:R-:W-:Y:S05]  /*1c9f0*/  WARPSYNC.COLLECTIVE R15, `(.L_x_2781) ;  /* 0x000000000f087348 */ /* 0x000fea0003c00000 */
[----:B------:R0:W1:Y:S02]  /*1ca00*/  SHFL.IDX P6, R14, R13, R12, R11 ;  /* 0x0000000c0d0e7389 */ /* 0x00006400000c000b */
[----:B01----:R-:W-:Y:S01]  /*1ca10*/  ENDCOLLECTIVE ;  /* 0x000000000000791b */ /* 0x003fe20003800000 */
.L_x_2781:
        /* <DEDUP_REMOVED lines=13> */
.L_x_2782:
[----:B------:R-:W-:Y:S02]  /*1caf0*/  IMAD.MOV.U32 R13, RZ, RZ, R22 ;  /* 0x000000ffff0d7224 */ /* 0x000fe400078e0016 */
[----:B------:R-:W-:Y:S01]  /*1cb00*/  IMAD.MOV.U32 R12, RZ, RZ, 0x5 ;  /* 0x00000005ff0c7424 */ /* 0x000fe200078e00ff */
[----:B------:R-:W-:-:S13]  /*1cb10*/  IADD3 R2, P0, R14, R0, RZ ;  /* 0x000000000e027210 */ /* 0x000fda0007f1e0ff */
[----:B------:R-:W-:Y:S05]  /*1cb20*/  WARPSYNC.COLLECTIVE R15, `(.L_x_2783) ;  /* 0x000000000f087348 */ /* 0x000fea0003c00000 */
[----:B------:R0:W1:Y:S02]  /*1cb30*/  SHFL.IDX P6, R14, R13, R12, R11 ;  /* 0x0000000c0d0e7389 */ /* 0x00006400000c000b */
[----:B01----:R-:W-:Y:S01]  /*1cb40*/  ENDCOLLECTIVE ;  /* 0x000000000000791b */ /* 0x003fe20003800000 */
.L_x_2783:
        /* <DEDUP_REMOVED lines=13> */
.L_x_2784:
[----:B------:R-:W-:Y:S05]  /*1cc20*/  BRA `(.L_x_2785) ;  /* 0xffffffb8008c7947 */ /* 0x000fea000383ffff */
.L_x_2679:
        /* <DEDUP_REMOVED lines=8> */
.L_x_2787:
[----:B------:R-:W-:Y:S05]  /*1ccb0*/  BSYNC B0 ;  /* 0x0000000000007941 */ /* 0x000fea0003800000 */
.L_x_2786:
        /* <DEDUP_REMOVED lines=9> */
.L_x_2788:
[----:B------:R-:W-:Y:S02]  /*1cd50*/  ULDC UR4, c[0x0][0xc3c] ;  /* 0x00030f0000047ab9 */ /* 0x000fe40000000800 */
[----:B------:R-:W-:-:S13]  /*1cd60*/  ISETP.GE.OR P1, PT, R9, UR4, !P0 ;  /* 0x0000000409007c0c */ /* 0x000fda000c726670 */
[----:B------:R-:W0:Y:S08]  /*1cd70*/  @!P1 LDC.64 R2, c[0x0][0xc80] ;  /* 0x00032000ff029b82 */ /* 0x000e300000000a00 */
[----:B------:R-:W1:Y:S01]  /*1cd80*/  @!P1 LDC.64 R4, c[0x0][0xc78] ;  /* 0x00031e00ff049b82 */ /* 0x000e620000000a00 */
[----:B------:R-:W-:Y:S02]  /*1cd90*/  IMAD.MOV.U32 R25, RZ, RZ, RZ ;  /* 0x000000ffff197224 */ /* 0x000fe400078e00ff */
[----:B------:R-:W-:-:S02]  /*1cda0*/  IMAD.MOV.U32 R11, RZ, RZ, RZ ;  /* 0x000000ffff0b7224 */ /* 0x000fc400078e00ff */
[----:B------:R-:W-:Y:S02]  /*1cdb0*/  IMAD.MOV.U32 R7, RZ, RZ, R14 ;  /* 0x000000ffff077224 */ /* 0x000fe400078e000e */
[----:B0-----:R-:W-:-:S05]  /*1cdc0*/  @!P1 IMAD.WIDE R2, R9, 0x4, R2 ;  /* 0x0000000409029825 */ /* 0x001fca00078e0202 */
[----:B------:R1:W2:Y:S02]  /*1cdd0*/  @!P1 LDG.E R6, desc[UR48][R2.64] ;  /* 0x0000003002069981 */ /* 0x0002a4000c1e1900 */
[----:B-1----:R-:W-:-:S05]  /*1cde0*/  @!P1 IMAD.WIDE R2, R9, 0x4, R4 ;  /* 0x0000000409029825 */ /* 0x002fca00078e0204 */
[----:B------:R-:W3:Y:S01]  /*1cdf0*/  @!P1 LDG.E R5, desc[UR48][R2.64] ;  /* 0x0000003002059981 */ /* 0x000ee2000c1e1900 */
[----:B------:R-:W-:Y:S01]  /*1ce00*/  IMAD.MOV.U32 R4, RZ, RZ, RZ ;  /* 0x000000ffff047224 */ /* 0x000fe200078e00ff */
[C---:B------:R-:W-:Y:S02]  /*1ce10*/  ISETP.GE.U32.AND P2, PT, R8.reuse, 0x2, PT ;  /* 0x000000020800780c */ /* 0x040fe40003f46070 */
        /* <DEDUP_REMOVED lines=11> */
.L_x_2789:
[----:B------:R-:W-:Y:S01]  /*1ced0*/  IMAD.MOV.U32 R12, RZ, RZ, 0x2 ;  /* 0x00000002ff0c7424 */ /* 0x000fe200078e00ff */
[----:B------:R-:W-:-:S05]  /*1cee0*/  SEL R14, R14, RZ, P1 ;  /* 0x000000ff0e0e7207 */ /* 0x000fca0000800000 */
[----:B------:R-:W-:-:S04]  /*1cef0*/  IMAD.IADD R5, R13, 0x1, R14 ;  /* 0x000000010d057824 */ /* 0x000fc800078e020e */
[----:B------:R-:W-:-:S07]  /*1cf00*/  IMAD.MOV.U32 R13, RZ, RZ, R5 ;  /* 0x000000ffff0d7224 */ /* 0x000fce00078e0005 */
[----:B------:R-:W-:Y:S05]  /*1cf10*/  WARPSYNC.COLLECTIVE R15, `(.L_x_2790) ;  /* 0x000000000f087348 */ /* 0x000fea0003c00000 */
[----:B------:R0:W1:Y:S02]  /*1cf20*/  SHFL.UP P6, R14, R13, R12, R11 ;  /* 0x0400000c0d0e7389 */ /* 0x00006400000c000b */
[----:B01----:R-:W-:Y:S01]  /*1cf30*/  ENDCOLLECTIVE ;  /* 0x000000000000791b */ /* 0x003fe20003800000 */
.L_x_2790:
[----:B------:R-:W-:Y:S01]  /*1cf40*/  IMAD.MOV.U32 R12, RZ, RZ, 0x4 ;  /* 0x00000004ff0c7424 */ /* 0x000fe200078e00ff */
[----:B------:R-:W-:-:S05]  /*1cf50*/  SEL R2, R14, RZ, P2 ;  /* 0x000000ff0e027207 */ /* 0x000fca0001000000 */
[----:B------:R-:W-:-:S04]  /*1cf60*/  IMAD.IADD R2, R5, 0x1, R2 ;  /* 0x0000000105027824 */ /* 0x000fc800078e0202 */
[----:B------:R-:W-:-:S07]  /*1cf70*/  IMAD.MOV.U32 R13, RZ, RZ, R2 ;  /* 0x000000ffff0d7224 */ /* 0x000fce00078e0002 */
[----:B------:R-:W-:Y:S05]  /*1cf80*/  WARPSYNC.COLLECTIVE R15, `(.L_x_2791) ;  /* 0x000000000f087348 */ /* 0x000fea0003c00000 */
[----:B------:R0:W1:Y:S02]  /*1cf90*/  SHFL.UP P6, R14, R13, R12, R11 ;  /* 0x0400000c0d0e7389 */ /* 0x00006400000c000b */
[----:B01----:R-:W-:Y:S01]  /*1cfa0*/  ENDCOLLECTIVE ;  /* 0x000000000000791b */ /* 0x003fe20003800000 */
.L_x_2791:
[----:B------:R-:W-:Y:S01]  /*1cfb0*/  IMAD.MOV.U32 R12, RZ, RZ, 0x8 ;  /* 0x00000008ff0c7424 */ /* 0x000fe200078e00ff */
[----:B------:R-:W-:-:S05]  /*1cfc0*/  SEL R3, R14, RZ, P3 ;  /* 0x000000ff0e037207 */ /* 0x000fca0001800000 */
[----:B------:R-:W-:-:S04]  /*1cfd0*/  IMAD.IADD R3, R2, 0x1, R3 ;  /* 0x0000000102037824 */ /* 0x000fc800078e0203 */
[----:B------:R-:W-:-:S07]  /*1cfe0*/  IMAD.MOV.U32 R13, RZ, RZ, R3 ;  /* 0x000000ffff0d7224 */ /* 0x000fce00078e0003 */
[----:B------:R-:W-:Y:S05]  /*1cff0*/  WARPSYNC.COLLECTIVE R15, `(.L_x_2792) ;  /* 0x000000000f087348 */ /* 0x000fea0003c00000 */
[----:B------:R0:W1:Y:S02]  /*1d000*/  SHFL.UP P6, R14, R13, R12, R11 ;  /* 0x0400000c0d0e7389 */ /* 0x00006400000c000b */
[----:B01----:R-:W-:Y:S01]  /*1d010*/  ENDCOLLECTIVE ;  /* 0x000000000000791b */ /* 0x003fe20003800000 */
.L_x_2792:
[----:B------:R-:W-:Y:S01]  /*1d020*/  IMAD.MOV.U32 R12, RZ, RZ, 0x10 ;  /* 0x00000010ff0c7424 */ /* 0x000fe200078e00ff */
[----:B------:R-:W-:-:S05]  /*1d030*/  SEL R14, R14, RZ, P4 ;  /* 0x000000ff0e0e7207 */ /* 0x000fca0002000000 */
[----:B------:R-:W-:-:S04]  /*1d040*/  IMAD.IADD R5, R3, 0x1, R14 ;  /* 0x0000000103057824 */ /* 0x000fc800078e020e */
[----:B------:R-:W-:-:S07]  /*1d050*/  IMAD.MOV.U32 R13, RZ, RZ, R5 ;  /* 0x000000ffff0d7224 */ /* 0x000fce00078e0005 */
[----:B------:R-:W-:Y:S05]  /*1d060*/  WARPSYNC.COLLECTIVE R15, `(.L_x_2793) ;  /* 0x000000000f087348 */ /* 0x000fea0003c00000 */
[----:B------:R0:W1:Y:S02]  /*1d070*/  SHFL.UP P6, R14, R13, R12, R11 ;  /* 0x0400000c0d0e7389 */ /* 0x00006400000c000b */
[----:B01----:R-:W-:Y:S01]  /*1d080*/  ENDCOLLECTIVE ;  /* 0x000000000000791b */ /* 0x003fe20003800000 */
.L_x_2793:
        /* <DEDUP_REMOVED lines=8> */
.L_x_2794:
[----:B------:R-:W-:Y:S05]  /*1d110*/  BRA `(.L_x_2795) ;  /* 0xffffffb800ec7947 */ /* 0x000fea000383ffff */
.L_x_2682:
[----:B------:R-:W-:Y:S01]  /*1d120*/  BSSY B0, `(.L_x_2796) ;  /* 0x0000007000007945 */ /* 0x000fe20003800000 */
[----:B------:R-:W-:Y:S02]  /*1d130*/  IMAD.MOV.U32 R12, RZ, RZ, 0x1 ;  /* 0x00000001ff0c7424 */ /* 0x000fe400078e00ff */
[----:B------:R-:W-:Y:S02]  /*1d140*/  IMAD.MOV.U32 R11, RZ, RZ, RZ ;  /* 0x000000ffff0b7224 */ /* 0x000fe400078e00ff */
[----:B------:R-:W-:-:S07]  /*1d150*/  IMAD.MOV.U32 R15, RZ, RZ, -0x1 ;  /* 0xffffffffff0f7424 */ /* 0x000fce00078e00ff */
[----:B01----:R-:W-:Y:S05]  /*1d160*/  WARPSYNC.COLLECTIVE R15, `(.L_x_2797) ;  /* 0x000000000f087348 */ /* 0x003fea0003c00000 */
[----:B------:R2:W3:Y:S02]  /*1d170*/  SHFL.UP P6, R14, R13, R12, R11 ;  /* 0x0400000c0d0e7389 */ /* 0x0004e400000c000b */
[----:B0123--:R-:W-:Y:S01]  /*1d180*/  ENDCOLLECTIVE ;  /* 0x000000000000791b */ /* 0x00ffe20003800000 */
.L_x_2797:
[----:B------:R-:W-:Y:S05]  /*1d190*/  BSYNC B0 ;  /* 0x0000000000007941 */ /* 0x000fea0003800000 */
.L_x_2796:
        /* <DEDUP_REMOVED lines=8> */
.L_x_2798:
[----:B------:R-:W-:Y:S01]  /*1d220*/  IMAD.MOV.U32 R12, RZ, RZ, 0x4 ;  /* 0x00000004ff0c7424 */ /* 0x000fe200078e00ff */
[----:B------:R-:W-:-:S05]  /*1d230*/  SEL R2, R14, RZ, P2 ;  /* 0x000000ff0e027207 */ /* 0x000fca0001000000 */
[----:B------:R-:W-:-:S04]  /*1d240*/  IMAD.IADD R2, R13, 0x1, R2 ;  /* 0x000000010d027824 */ /* 0x000fc800078e0202 */
[----:B------:R-:W-:-:S07]  /*1d250*/  IMAD.MOV.U32 R13, RZ, RZ, R2 ;  /* 0x000000ffff0d7224 */ /* 0x000fce00078e0002 */
[----:B------:R-:W-:Y:S05]  /*1d260*/  WARPSYNC.COLLECTIVE R15, `(.L_x_2799) ;  /* 0x000000000f087348 */ /* 0x000fea0003c00000 */
[----:B------:R0:W1:Y:S02]  /*1d270*/  SHFL.UP P6, R14, R13, R12, R11 ;  /* 0x0400000c0d0e7389 */ /* 0x00006400000c000b */
[----:B01----:R-:W-:Y:S01]  /*1d280*/  ENDCOLLECTIVE ;  /* 0x000000000000791b */ /* 0x003fe20003800000 */
.L_x_2799:
[----:B------:R-:W-:Y:S01]  /*1d290*/  IMAD.MOV.U32 R12, RZ, RZ, 0x8 ;  /* 0x00000008ff0c7424 */ /* 0x000fe200078e00ff */
[----:B------:R-:W-:-:S05]  /*1d2a0*/  SEL R3, R14, RZ, P3 ;  /* 0x000000ff0e037207 */ /* 0x000fca0001800000 */
[----:B------:R-:W-:-:S04]  /*1d2b0*/  IMAD.IADD R3, R2, 0x1, R3 ;  /* 0x0000000102037824 */ /* 0x000fc800078e0203 */
[----:B------:R-:W-:-:S07]  /*1d2c0*/  IMAD.MOV.U32 R13, RZ, RZ, R3 ;  /* 0x000000ffff0d7224 */ /* 0x000fce00078e0003 */
[----:B------:R-:W-:Y:S05]  /*1d2d0*/  WARPSYNC.COLLECTIVE R15, `(.L_x_2800) ;  /* 0x000000000f087348 */ /* 0x000fea0003c00000 */
[----:B------:R0:W1:Y:S02]  /*1d2e0*/  SHFL.UP P6, R14, R13, R12, R11 ;  /* 0x0400000c0d0e7389 */ /* 0x00006400000c000b */
[----:B01----:R-:W-:Y:S01]  /*1d2f0*/  ENDCOLLECTIVE ;  /* 0x000000000000791b */ /* 0x003fe20003800000 */
.L_x_2800:
[----:B------:R-:W-:Y:S01]  /*1d300*/  IMAD.MOV.U32 R12, RZ, RZ, 0x10 ;  /* 0x00000010ff0c7424 */ /* 0x000fe200078e00ff */
[----:B------:R-:W-:-:S05]  /*1d310*/  SEL R14, R14, RZ, P4 ;  /* 0x000000ff0e0e7207 */ /* 0x000fca0002000000 */
[----:B------:R-:W-:-:S04]  /*1d320*/  IMAD.IADD R5, R3, 0x1, R14 ;  /* 0x0000000103057824 */ /* 0x000fc800078e020e */
[----:B------:R-:W-:-:S07]  /*1d330*/  IMAD.MOV.U32 R13, RZ, RZ, R5 ;  /* 0x000000ffff0d7224 */ /* 0x000fce00078e0005 */
[----:B------:R-:W-:Y:S05]  /*1d340*/  WARPSYNC.COLLECTIVE R15, `(.L_x_2801) ;  /* 0x000000000f087348 */ /* 0x000fea0003c00000 */
[----:B------:R0:W1:Y:S02]  /*1d350*/  SHFL.UP P6, R14, R13, R12, R11 ;  /* 0x0400000c0d0e7389 */ /* 0x00006400000c000b */
[----:B01----:R-:W-:Y:S01]  /*1d360*/  ENDCOLLECTIVE ;  /* 0x000000000000791b */ /* 0x003fe20003800000 */
.L_x_2801:
        /* <DEDUP_REMOVED lines=8> */
.L_x_2802:
[----:B------:R-:W-:Y:S05]  /*1d3f0*/  BRA `(.L_x_2803) ;  /* 0xffffffb800d87947 */ /* 0x000fea000383ffff */
.L_x_2684:
[----:B------:R-:W-:Y:S01]  /*1d400*/  BSSY B0, `(.L_x_2804) ;  /* 0x0000006000007945 */ /* 0x000fe20003800000 */
[----:B------:R-:W-:Y:S01]  /*1d410*/  PLOP3.LUT P6, PT, P6, PT, PT, 0x8, 0x0 ;  /* 0x000000000000781c */ /* 0x000fe200037ce170 */
[----:B------:R-:W-:-:S12]  /*1d420*/  IMAD.MOV.U32 R15, RZ, RZ, -0x1 ;  /* 0xffffffffff0f7424 */ /* 0x000fd800078e00ff */
[----:B012---:R-:W-:Y:S05]  /*1d430*/  WARPSYNC.COLLECTIVE R15, `(.L_x_2805) ;  /* 0x000000000f087348 */ /* 0x007fea0003c00000 */
[----:B------:R-:W-:Y:S01]  /*1d440*/  VOTE.ANY R14, PT, P6 ;  /* 0x00000000000e7806 */ /* 0x000fe200030e0100 */
[----:B012---:R-:W-:Y:S06]  /*1d450*/  ENDCOLLECTIVE ;  /* 0x000000000000791b */ /* 0x007fec0003800000 */
.L_x_2805:
[----:B------:R-:W-:Y:S05]  /*1d460*/  BSYNC B0 ;  /* 0x0000000000007941 */ /* 0x000fea0003800000 */
.L_x_2804:
[----:B------:R-:W-:Y:S02]  /*1d470*/  IMAD.MOV.U32 R3, RZ, RZ, R14 ;  /* 0x000000ffff037224 */ /* 0x000fe400078e000e */
[----:B------:R-:W-:Y:S02]  /*1d480*/  IMAD.MOV.U32 R13, RZ, RZ, R25 ;  /* 0x000000ffff0d7224 */ /* 0x000fe400078e0019 */
[----:B------:R0:W1:Y:S01]  /*1d490*/  POPC R12, R3 ;  /* 0x00000003000c7309 */ /* 0x0000620000000000 */
[----:B------:R-:W-:Y:S02]  /*1d4a0*/  IMAD.MOV.U32 R11, RZ, RZ, 0x1f ;  /* 0x0000001fff0b7424 */ /* 0x000fe400078e00ff */
[----:B------:R-:W-:-:S07]  /*1d4b0*/  IMAD.MOV.U32 R15, RZ, RZ, -0x1 ;  /* 0xffffffffff0f7424 */ /* 0x000fce00078e00ff */
[----:B01----:R-:W-:Y:S05]  /*1d4c0*/  WARPSYNC.COLLECTIVE R15, `(.L_x_2806) ;  /* 0x000000000f087348 */ /* 0x003fea0003c00000 */
[----:B-1----:R1:W2:Y:S02]  /*1d4d0*/  SHFL.IDX P6, R14, R13, R12, R11 ;  /* 0x0000000c0d0e7389 */ /* 0x0022a400000c000b */
[----:B012---:R-:W-:Y:S01]  /*1d4e0*/  ENDCOLLECTIVE ;  /* 0x000000000000791b */ /* 0x007fe20003800000 */
.L_x_2806:
[----:B------:R-:W-:Y:S02]  /*1d4f0*/  IMAD.IADD R27, R12, 0x1, R27 ;  /* 0x000000010c1b7824 */ /* 0x000fe400078e021b */
[----:B------:R-:W-:Y:S02]  /*1d500*/  IMAD.MOV.U32 R13, RZ, RZ, R4 ;  /* 0x000000ffff0d7224 */ /* 0x000fe400078e0004 */
[----:B------:R-:W-:-:S07]  /*1d510*/  IMAD.MOV.U32 R25, RZ, RZ, R14 ;  /* 0x000000ffff197224 */ /* 0x000fce00078e000e */
[----:B------:R-:W-:Y:S05]  /*1d520*/  WARPSYNC.COLLECTIVE R15, `(.L_x_2807) ;  /* 0x000000000f087348 */ /* 0x000fea0003c00000 */
[----:B------:R0:W1:Y:S02]  /*1d530*/  SHFL.IDX P6, R14, R13, R12, R11 ;  /* 0x0000000c0d0e7389 */ /* 0x00006400000c000b */
[----:B01----:R-:W-:Y:S01]  /*1d540*/  ENDCOLLECTIVE ;  /* 0x000000000000791b */ /* 0x003fe20003800000 */
.L_x_2807:
[----:B------:R-:W-:Y:S01]  /*1d550*/  IMAD.MOV.U32 R4, RZ, RZ, R14 ;  /* 0x000000ffff047224 */ /* 0x000fe200078e000e */
[----:B------:R-:W-:Y:S06]  /*1d560*/  BRA `(.L_x_2808) ;  /* 0xffffffb800bc7947 */ /* 0x000fec000383ffff */
.L_x_2686:
[----:B------:R-:W-:Y:S01]  /*1d570*/  BSSY B0, `(.L_x_2809) ;  /* 0x0000007000007945 */ /* 0x000fe20003800000 */
[----:B------:R-:W-:Y:S02]  /*1d580*/  IMAD.MOV.U32 R13, RZ, RZ, R2 ;  /* 0x000000ffff0d7224 */ /* 0x000fe400078e0002 */
[----:B------:R-:W-:Y:S02]  /*1d590*/  IMAD.MOV.U32 R11, RZ, RZ, 0x1f ;  /* 0x0000001fff0b7424 */ /* 0x000fe400078e00ff */
[----:B------:R-:W-:-:S07]  /*1d5a0*/  IMAD.MOV.U32 R15, RZ, RZ, -0x1 ;  /* 0xffffffffff0f7424 */ /* 0x000fce00078e00ff */
[----:B012-4-:R-:W-:Y:S05]  /*1d5b0*/  WARPSYNC.COLLECTIVE R15, `(.L_x_2810) ;  /* 0x000000000f087348 */ /* 0x017fea0003c00000 */
[----:B------:R3:W0:Y:S02]  /*1d5c0*/  SHFL.IDX P6, R14, R13, R12, R11 ;  /* 0x0000000c0d0e7389 */ /* 0x00062400000c000b */
[----:B01234-:R-:W-:Y:S01]  /*1d5d0*/  ENDCOLLECTIVE ;  /* 0x000000000000791b */ /* 0x01ffe20003800000 */
.L_x_2810:
[----:B------:R-:W-:Y:S05]  /*1d5e0*/  BSYNC B0 ;  /* 0x0000000000007941 */ /* 0x000fea0003800000 */
.L_x_2809:
[----:B------:R-:W-:Y:S01]  /*1d5f0*/  IMAD.MOV.U32 R6, RZ, RZ, R14 ;  /* 0x000000ffff067224 */ /* 0x000fe200078e000e */
[----:B------:R-:W-:Y:S06]  /*1d600*/  BRA `(.L_x_2685) ;  /* 0xffffffb800ac7947 */ /* 0x000fec000383ffff */
.L_x_2692:
[----:B-1----:R1:W3:Y:S02]  /*1d610*/  SYNCS.PHASECHK.TRANS64.TRYWAIT P0, [R5+URZ+0x22820], R0 ;  /* 0x02282000050075a7 */ /* 0x0022e4000800017f */
[----:B---3--:R-:W-:Y:S05]  /*1d620*/  @!P0 NANOSLEEP.SYNCS 0x989680 ;  /* 0x009896800000895d */ /* 0x008fea0003900000 */
[----:B------:R-:W3:Y:S02]  /*1d630*/  @!P0 SYNCS.PHASECHK.TRANS64 P0, [R5+URZ+0x22820], R0 ;  /* 0x02282000050085a7 */ /* 0x000ee4000800007f */
[----:B---3--:R-:W-:Y:S05]  /*1d640*/  @!P0 BRA `(.L_x_2692) ;  /* 0xfffffffc00f08947 */ /* 0x008fea000383ffff */
[----:B------:R-:W-:Y:S05]  /*1d650*/  BRA `(.L_x_2811) ;  /* 0xffffffc400047947 */ /* 0x000fea000383ffff */
.L_x_2693:
        /* <DEDUP_REMOVED lines=11> */
.L_x_2813:
[----:B------:R-:W-:Y:S05]  /*1d710*/  BSYNC B0 ;  /* 0x0000000000007941 */ /* 0x000fea0003800000 */
.L_x_2812:
[----:B------:R-:W-:Y:S05]  /*1d720*/  BRA `(.L_x_2814) ;  /* 0xffffffc000ec7947 */ /* 0x000fea000383ffff */
.L_x_2696:
[----:B------:R-:W-:Y:S01]  /*1d730*/  BSSY B1, `(.L_x_2815) ;  /* 0x0000006000017945 */ /* 0x000fe20003800000 */
[----:B------:R-:W-:-:S07]  /*1d740*/  IMAD.MOV.U32 R15, RZ, RZ, -0x1 ;  /* 0xffffffffff0f7424 */ /* 0x000fce00078e00ff */
[----:B012-4-:R-:W-:Y:S05]  /*1d750*/  WARPSYNC.COLLECTIVE R15, `(.L_x_2816) ;  /* 0x000000000f0c7348 */ /* 0x017fea0003c00000 */
[----:B------:R-:W-:Y:S02]  /*1d760*/  ELECT P6, UR62, PT ;  /* 0x00000000003e782f */ /* 0x000fe400038c0000 */
[----:B------:R-:W-:Y:S01]  /*1d770*/  MOV R14, UR62 ;  /* 0x0000003e000e7c02 */ /* 0x000fe20008000f00 */
[----:B012-4-:R-:W-:Y:S10]  /*1d780*/  ENDCOLLECTIVE ;  /* 0x000000000000791b */ /* 0x017ff40003800000 */
.L_x_2816:
[----:B------:R-:W-:Y:S05]  /*1d790*/  BSYNC B1 ;  /* 0x0000000000017941 */ /* 0x000fea0003800000 */
.L_x_2815:
[----:B------:R-:W-:Y:S05]  /*1d7a0*/  BRA `(.L_x_2817) ;  /* 0xffffffc000e47947 */ /* 0x000fea000383ffff */
.L_x_2698:
[----:B-1----:R1:W3:Y:S02]  /*1d7b0*/  SYNCS.PHASECHK.TRANS64.TRYWAIT P1, [R3+URZ+0x22840], R2 ;  /* 0x02284002030075a7 */ /* 0x0022e4000802017f */
[----:B---3--:R-:W-:Y:S05]  /*1d7c0*/  @!P1 NANOSLEEP.SYNCS 0x989680 ;  /* 0x009896800000995d */ /* 0x008fea0003900000 */
[----:B------:R-:W3:Y:S02]  /*1d7d0*/  @!P1 SYNCS.PHASECHK.TRANS64 P1, [R3+URZ+0x22840], R2 ;  /* 0x02284002030095a7 */ /* 0x000ee4000802007f */
[----:B---3--:R-:W-:Y:S05]  /*1d7e0*/  @!P1 BRA `(.L_x_2698) ;  /* 0xfffffffc00f09947 */ /* 0x008fea000383ffff */
[----:B------:R-:W-:Y:S05]  /*1d7f0*/  BRA `(.L_x_2818) ;  /* 0xffffffc400047947 */ /* 0x000fea000383ffff */
.L_x_2700:
[----:B---3--:R3:W0:Y:S02]  /*1d800*/  SYNCS.PHASECHK.TRANS64.TRYWAIT P1, [R5+URZ+0x22840], R0 ;  /* 0x02284000050075a7 */ /* 0x008624000802017f */
[----:B0-----:R-:W-:Y:S05]  /*1d810*/  @!P1 NANOSLEEP.SYNCS 0x989680 ;  /* 0x009896800000995d */ /* 0x001fea0003900000 */
[----:B------:R-:W0:Y:S02]  /*1d820*/  @!P1 SYNCS.PHASECHK.TRANS64 P1, [R5+URZ+0x22840], R0 ;  /* 0x02284000050095a7 */ /* 0x000e24000802007f */
[----:B0-----:R-:W-:Y:S05]  /*1d830*/  @!P1 BRA `(.L_x_2700) ;  /* 0xfffffffc00f09947 */ /* 0x001fea000383ffff */
[----:B------:R-:W-:Y:S05]  /*1d840*/  BRA `(.L_x_2819) ;  /* 0xffffffc400107947 */ /* 0x000fea000383ffff */
.L_x_2702:
[----:B------:R0:W0:Y:S02]  /*1d850*/  SYNCS.PHASECHK.TRANS64.TRYWAIT P1, [R3+URZ+0x22860], R2 ;  /* 0x02286002030075a7 */ /* 0x000024000802017f */
[----:B0-----:R-:W-:Y:S05]  /*1d860*/  @!P1 NANOSLEEP.SYNCS 0x989680 ;  /* 0x009896800000995d */ /* 0x001fea0003900000 */
[----:B------:R-:W0:Y:S02]  /*1d870*/  @!P1 SYNCS.PHASECHK.TRANS64 P1, [R3+URZ+0x22860], R2 ;  /* 0x02286002030095a7 */ /* 0x000e24000802007f */
[----:B0-----:R-:W-:Y:S05]  /*1d880*/  @!P1 BRA `(.L_x_2702) ;  /* 0xfffffffc00f09947 */ /* 0x001fea000383ffff */
[----:B------:R-:W-:Y:S05]  /*1d890*/  BRA `(.L_x_2820) ;  /* 0xffffffc4000c7947 */ /* 0x000fea000383ffff */
.L_x_2821:
        /* <DEDUP_REMOVED lines=14> */
.L_x_6565:


//--------------------- .text._ZN7cutlass13device_kernelIN5flash11enable_sm90INS1_16FlashAttnFwdSm90INS1_25CollectiveMainloopFwdSm90ILi2EN4cute5tupleIJNS5_1CILi1EEES8_S8_EEENS6_IJNS7_ILi128EEENS7_ILi96EEENS7_ILi64EEEEEELi256ENS_10bfloat16_tEfNS_4arch4Sm90ELb0ELb1ELb1ELb1ELb1ELb1ELb0ELb1ELb0ELb1ELb1ELb0EEENS1_21CollectiveEpilogueFwdINS6_IJSA_NS7_ILi256EEESB_EEES9_SE_SG_Li256ELb1ELb1ELb1ELb0EEENS1_36VarlenDynamicPersistentTileSchedulerILi128ELi96ELi256ELi128ELb1ELb1ELb1ELb1ELb0ELb1EEEEEEEEEvNT_6ParamsE --------------------------
	.section	.text._ZN7cutlass13device_kernelIN5flash11enable_sm90INS1_16FlashAttnFwdSm90INS1_25CollectiveMainloopFwdSm90ILi2EN4cute5tupleIJNS5_1CILi1EEES8_S8_EEENS6_IJNS7_ILi128EEENS7_ILi96EEENS7_ILi64EEEEEELi256ENS_10bfloat16_tEfNS_4arch4Sm90ELb0ELb1ELb1ELb1ELb1ELb1ELb0ELb1ELb0ELb1ELb1ELb0EEENS1_21CollectiveEpilogueFwdINS6_IJSA_NS7_ILi256EEESB_EEES9_SE_SG_Li256ELb1ELb1ELb1ELb0EEENS1_36VarlenDynamicPersistentTileSchedulerILi128ELi96ELi256ELi128ELb1ELb1ELb1ELb1ELb0ELb1EEEEEEEEEvNT_6ParamsE,"ax",@progbits
	.align	128
.text._ZN7cutlass13device_kernelIN5flash11enable_sm90INS1_16FlashAttnFwdSm90INS1_25CollectiveMainloopFwdSm90ILi2EN4cute5tupleIJNS5_1CILi1EEES8_S8_EEENS6_IJNS7_ILi128EEENS7_ILi96EEENS7_ILi64EEEEEELi256ENS_10bfloat16_tEfNS_4arch4Sm90ELb0ELb1ELb1ELb1ELb1ELb1ELb0ELb1ELb0ELb1ELb1ELb0EEENS1_21CollectiveEpilogueFwdINS6_IJSA_NS7_ILi256EEESB_EEES9_SE_SG_Li256ELb1ELb1ELb1ELb0EEENS1_36VarlenDynamicPersistentTileSchedulerILi128ELi96ELi256ELi128ELb1ELb1ELb1ELb1ELb0ELb1EEEEEEEEEvNT_6ParamsE:
        .type           _ZN7cutlass13device_kernelIN5flash11enable_sm90INS1_16FlashAttnFwdSm90INS1_25CollectiveMainloopFwdSm90ILi2EN4cute5tupleIJNS5_1CILi1EEES8_S8_EEENS6_IJNS7_ILi128EEENS7_ILi96EEENS7_ILi64EEEEEELi256ENS_10bfloat16_tEfNS_4arch4Sm90ELb0ELb1ELb1ELb1ELb1ELb1ELb0ELb1ELb0ELb1ELb1ELb0EEENS1_21CollectiveEpilogueFwdINS6_IJSA_NS7_ILi256EEESB_EEES9_SE_SG_Li256ELb1ELb1ELb1ELb0EEENS1_36VarlenDynamicPersistentTileSchedulerILi128ELi96ELi256ELi128ELb1ELb1ELb1ELb1ELb0ELb1EEEEEEEEEvNT_6ParamsE,@function
        .size           _ZN7cutlass13device_kernelIN5flash11enable_sm90INS1_16FlashAttnFwdSm90INS1_25CollectiveMainloopFwdSm90ILi2EN4cute5tupleIJNS5_1CILi1EEES8_S8_EEENS6_IJNS7_ILi128EEENS7_ILi96EEENS7_ILi64EEEEEELi256ENS_10bfloat16_tEfNS_4arch4Sm90ELb0ELb1ELb1ELb1ELb1ELb1ELb0ELb1ELb0ELb1ELb1ELb0EEENS1_21CollectiveEpilogueFwdINS6_IJSA_NS7_ILi256EEESB_EEES9_SE_SG_Li256ELb1ELb1ELb1ELb0EEENS1_36VarlenDynamicPersistentTileSchedulerILi128ELi96ELi256ELi128ELb1ELb1ELb1ELb1ELb0ELb1EEEEEEEEEvNT_6ParamsE,(.L_x_6566 - _ZN7cutlass13device_kernelIN5flash11enable_sm90INS1_16FlashAttnFwdSm90INS1_25CollectiveMainloopFwdSm90ILi2EN4cute5tupleIJNS5_1CILi1EEES8_S8_EEENS6_IJNS7_ILi128EEENS7_ILi96EEENS7_ILi64EEEEEELi256ENS_10bfloat16_tEfNS_4arch4Sm90ELb0ELb1ELb1ELb1ELb1ELb1ELb0ELb1ELb0ELb1ELb1ELb0EEENS1_21CollectiveEpilogueFwdINS6_IJSA_NS7_ILi256EEESB_EEES9_SE_SG_Li256ELb1ELb1ELb1ELb0EEENS1_36VarlenDynamicPersistentTileSchedulerILi128ELi96ELi256ELi128ELb1ELb1ELb1ELb1ELb0ELb1EEEEEEEEEvNT_6ParamsE)
        .other          _ZN7cutlass13device_kernelIN5flash11enable_sm90INS1_16FlashAttnFwdSm90INS1_25CollectiveMainloopFwdSm90ILi2EN4cute5tupleIJNS5_1CILi1EEES8_S8_EEENS6_IJNS7_ILi128EEENS7_ILi96EEENS7_ILi64EEEEEELi256ENS_10bfloat16_tEfNS_4arch4Sm90ELb0ELb1ELb1ELb1ELb1ELb1ELb0ELb1ELb0ELb1ELb1ELb0EEENS1_21CollectiveEpilogueFwdINS6_IJSA_NS7_ILi256EEESB_EEES9_SE_SG_Li256ELb1ELb1ELb1ELb0EEENS1_36VarlenDynamicPersistentTileSchedulerILi128ELi96ELi256ELi128ELb1ELb1ELb1ELb1ELb0ELb1EEEEEEEEEvNT_6ParamsE,@"STO_CUDA_ENTRY STV_DEFAULT"
_ZN7cutlass13device_kernelIN5flash11enable_sm90INS1_16FlashAttnFwdSm90INS1_25CollectiveMainloopFwdSm90ILi2EN4cute5tupleIJNS5_1CILi1EEES8_S8_EEENS6_IJNS7_ILi128EEENS7_ILi96EEENS7_ILi64EEEEEELi256ENS_10bfloat16_tEfNS_4arch4Sm90ELb0ELb1ELb1ELb1ELb1ELb1ELb0ELb1ELb0ELb1ELb1ELb0EEENS1_21CollectiveEpilogueFwdINS6_IJSA_NS7_ILi256EEESB_EEES9_SE_SG_Li256ELb1ELb1ELb1ELb0EEENS1_36VarlenDynamicPersistentTileSchedulerILi128ELi96ELi256ELi128ELb1ELb1ELb1ELb1ELb0ELb1EEEEEEEEEvNT_6ParamsE:
[----:B------:R-:W0:Y:S02]  /*0000*/  LDC R1, c[0x0][0x28] ;  /* 0x00000a00ff017b82 */ /* 0x000e240000000800 */
[----:B0-----:R-:W-:Y:S01]  /*0010*/  VIADD R1, R1, 0xffffffa8 ;  /* 0xffffffa801017836 */ /* 0x001fe20000000000 */
[----:B------:R-:W0:Y:S01]  /*0020*/  S2R R0, SR_TID.X ;  /* 0x0000000000007919 */ /* 0x000e220000002100 */
[----:B------:R-:W-:Y:S01]  /*0030*/  ELECT P0, URZ, PT ;  /* 0x00000000003f782f */ /* 0x000fe20003800000 */
[----:B------:R-:W-:Y:S01]  /*0040*/  BSSY B0, `(.L_x_2822) ;  /* 0x000000e000007945 */ /* 0x000fe20003800000 */
[--C-:B0-----:R-:W-:Y:S02]  /*0050*/  SHF.R.U32.HI R2, RZ, 0x5, R0.reuse ;  /* 0x00000005ff027819 */ /* 0x101fe40000011600 */
[----:B------:R-:W-:-:S03]  /*0060*/  SHF.R.U32.HI R4, RZ, 0x7, R0 ;  /* 0x00000007ff047819 */ /* 0x000fc60000011600 */
        /* <DEDUP_REMOVED lines=11> */
.L_x_2823:
[----:B------:R-:W-:Y:S05]  /*0120*/  BSYNC B0 ;  /* 0x0000000000007941 */ /* 0x000fea0003800000 */
.L_x_2822:
[----:B------:R-:W-:Y:S01]  /*0130*/  VOTEU.ANY UP0, P0 ;  /* 0x00000000003f7886 */ /* 0x000fe20000000100 */
[----:B------:R-:W0:Y:S01]  /*0140*/  SHFL.IDX PT, R4, R4, RZ, 0x1f ;  /* 0x00001fff04047589 */ /* 0x000e2200000e0000 */
[----:B------:R-:W-:Y:S01]  /*0150*/  UMOV UR4, 0x80 ;  /* 0x0000008000047882 */ /* 0x000fe20000000000 */
[----:B------:R-:W-:Y:S01]  /*0160*/  UMOV UR7, 0x100 ;  /* 0x0000010000077882 */ /* 0x000fe20000000000 */
[----:B------:R-:W-:Y:S01]  /*0170*/  VOTEU.ANY UP1, P0 ;  /* 0x00000000003f7886 */ /* 0x000fe20000020100 */
[----:B------:R-:W1:Y:S01]  /*0180*/  @UP0 S2UR UR8, SR_CgaCtaId ;  /* 0x00000000000809c3 */ /* 0x000e620000008800 */
[----:B------:R-:W2:Y:S01]  /*0190*/  SHFL.IDX PT, R3, R2, RZ, 0x1f ;  /* 0x00001fff02037589 */ /* 0x000ea200000e0000 */
[----:B------:R-:W-:Y:S01]  /*01a0*/  @UP0 UMOV UR6, 0x400 ;  /* 0x0000040000060882 */ /* 0x000fe20000000000 */
[----:B------:R-:W-:-:S04]  /*01b0*/  @UP0 UIADD3 UR4, -UR4, 0x100000, URZ ;  /* 0x0010000004040890 */ /* 0x000fc8000fffe13f */
[----:B------:R-:W-:Y:S02]  /*01c0*/  @UP0 USHF.L.U32 UR5, UR4, 0xb, URZ ;  /* 0x0000000b04050899 */ /* 0x000fe4000800063f */
[----:B------:R-:W-:Y:S01]  /*01d0*/  @UP0 USHF.L.U32 UR4, UR4, 0x1, URZ ;  /* 0x0000000104040899 */ /* 0x000fe2000800063f */
[----:B------:R-:W-:Y:S01]  /*01e0*/  VOTEU.ANY UP2, P0 ;  /* 0x00000000003f7886 */ /* 0x000fe20000040100 */
[----:B0-----:R-:W-:Y:S01]  /*01f0*/  R2UR UR9, R4 ;  /* 0x00000000040972ca */ /* 0x001fe200000e0000 */
[----:B-1----:R-:W-:Y:S01]  /*0200*/  @UP0 ULEA UR8, UR8, UR6, 0x18 ;  /* 0x0000000608080291 */ /* 0x002fe2000f8ec03f */
[----:B--2---:R-:W-:Y:S01]  /*0210*/  ISETP.NE.AND P1, PT, R3, RZ, PT ;  /* 0x000000ff0300720c */ /* 0x004fe20003f25270 */
[----:B------:R-:W-:-:S04]  /*0220*/  @UP0 UIADD3 UR6, -UR7, 0x100000, URZ ;  /* 0x0010000007060890 */ /* 0x000fc8000fffe13f */
[----:B------:R-:W-:Y:S02]  /*0230*/  @UP0 USHF.L.U32 UR7, UR6, 0xb, URZ ;  /* 0x0000000b06070899 */ /* 0x000fe4000800063f */
[----:B------:R-:W-:-:S04]  /*0240*/  @UP0 USHF.L.U32 UR6, UR6, 0x1, URZ ;  /* 0x0000000106060899 */ /* 0x000fc8000800063f */
[----:B------:R-:W-:Y:S01]  /*0250*/  UISETP.NE.AND UP0, UPT, UR9, URZ, UPT ;  /* 0x0000003f0900728c */ /* 0x000fe2000bf05270 */
[----:B------:R-:W0:Y:S02]  /*0260*/  FENCE.VIEW.ASYNC.S ;  /* 0x00000000000073c6 */ /* 0x000e240000000000 */
[----:B0-----:R0:W1:Y:S05]  /*0270*/  @UP1 SYNCS.EXCH.64 URZ, [UR8+0x22800], UR4 ;  /* 0x02280004083f15b2 */ /* 0x00106a0008000100 */
[----:B------:R0:W2:Y:S01]  /*0280*/  @UP2 SYNCS.EXCH.64 URZ, [UR8+0x22820], UR6 ;  /* 0x02282006083f25b2 */ /* 0x0000a20008000100 */
        /* <DEDUP_REMOVED lines=17> */
[----:B------:R3:W0:Y:S02]  /*03a0*/  SYNCS.EXCH.64 URZ, [UR8+0x22848], UR6 ;  /* 0x02284806083f75b2 */ /* 0x0006240008000100 */
[----:B---3--:R-:W-:Y:S01]  /*03b0*/  NOP ;  /* 0x0000000000007918 */ /* 0x008fe20000000000 */
.L_x_2824:
[----:B------:R-:W3:Y:S01]  /*03c0*/  SHFL.IDX PT, R3, R2, RZ, 0x1f ;  /* 0x00001fff02037589 */ /* 0x000ee200000e0000 */
[----:B------:R-:W-:Y:S01]  /*03d0*/  NOP ;  /* 0x0000000000007918 */ /* 0x000fe20000000000 */
[----:B---3--:R-:W-:-:S13]  /*03e0*/  ISETP.NE.AND P0, PT, R3, RZ, PT ;  /* 0x000000ff0300720c */ /* 0x008fda0003f05270 */
        /* <DEDUP_REMOVED lines=17> */
[----:B------:R3:W0:Y:S02]  /*0500*/  SYNCS.EXCH.64 URZ, [UR8+0x22868], UR6 ;  /* 0x02286806083f75b2 */ /* 0x0006240008000100 */
[----:B---3--:R-:W-:Y:S01]  /*0510*/  NOP ;  /* 0x0000000000007918 */ /* 0x008fe20000000000 */
.L_x_2825:
[----:B------:R-:W3:Y:S01]  /*0520*/  SHFL.IDX PT, R3, R2, RZ, 0x1f ;  /* 0x00001fff02037589 */ /* 0x000ee200000e0000 */
[----:B------:R-:W-:Y:S01]  /*0530*/  NOP ;  /* 0x0000000000007918 */ /* 0x000fe20000000000 */
[----:B---3--:R-:W-:-:S13]  /*0540*/  ISETP.NE.AND P0, PT, R3, RZ, PT ;  /* 0x000000ff0300720c */ /* 0x008fda0003f05270 */
        /* <DEDUP_REMOVED lines=13> */
[----:B------:R3:W0:Y:S02]  /*0620*/  SYNCS.EXCH.64 URZ, [UR6+0x22888], UR4 ;  /* 0x02288804063f75b2 */ /* 0x0006240008000100 */
[----:B---3--:R-:W-:Y:S01]  /*0630*/  NOP ;  /* 0x0000000000007918 */ /* 0x008fe20000000000 */
.L_x_2826:
        /* <DEDUP_REMOVED lines=22> */
.L_x_2827:
        /* <DEDUP_REMOVED lines=22> */
.L_x_2828:
[----:B------:R-:W-:Y:S01]  /*0900*/  PLOP3.LUT P0, PT, PT, PT, UP0, 0x80, 0x0 ;  /* 0x000000000000781c */ /* 0x000fe20003f0f008 */
[----:B------:R-:W-:Y:S01]  /*0910*/  UMOV UR36, 0x1 ;  /* 0x0000000100247882 */ /* 0x000fe20000000000 */
[----:B------:R-:W-:Y:S01]  /*0920*/  NOP ;  /* 0x0000000000007918 */ /* 0x000fe20000000000 */
[----:B------:R-:W-:Y:S01]  /*0930*/  USEL UR36, UR36, 0x2, !UP0 ;  /* 0x0000000224247887 */ /* 0x000fe2000c000000 */
[----:B------:R-:W-:Y:S01]  /*0940*/  BSSY B9, `(.L_x_2829) ;  /* 0x000248e000097945 */ /* 0x000fe20003800000 */
[----:B------:R-:W-:Y:S01]  /*0950*/  ULDC.64 UR54, c[0x0][0x208] ;  /* 0x0000820000367ab9 */ /* 0x000fe20000000a00 */
[----:B012-4-:R-:W-:Y:S07]  /*0960*/  BAR.SYNC.DEFER_BLOCKING 0x0 ;  /* 0x0000000000007b1d */ /* 0x017fee0000010000 */
[----:B------:R-:W-:Y:S05]  /*0970*/  @!P0 BRA `(.L_x_2830) ;  /* 0x000001c800648947 */ /* 0x000fea0003800000 */
.L_x_2831:
        /* <DEDUP_REMOVED lines=8> */
[----:B------:R-:W-:Y:S01]  /*0a00*/  UMOV UR4, 0x400 ;  /* 0x0000040000047882 */ /* 0x000fe20000000000 */
[----:B------:R-:W-:-:S11]  /*0a10*/  LOP3.LUT R16, R16, 0xffdfffff, RZ, 0xc0, !PT ;  /* 0xffdfffff10107812 */ /* 0x000fd600078ec0ff */
[----:B------:R-:W-:Y:S06]  /*0a20*/  @!P0 BAR.ARV 0x9, 0x100 ;  /* 0x0244000000008b1d */ /* 0x000fec0000002000 */
[----:B0-----:R-:W-:Y:S01]  /*0a30*/  ULEA UR4, UR47, UR4, 0x18 ;  /* 0x000000042f047291 */ /* 0x001fe2000f8ec03f */
[----:B------:R-:W-:Y:S01]  /*0a40*/  @P0 LOP3.LUT R16, R16, 0x200000, RZ, 0xfc, !PT ;  /* 0x0020000010100812 */ /* 0x000fe200078efcff */
[----:B------:R-:W-:Y:S04]  /*0a50*/  BAR.SYNC.DEFER_BLOCKING 0x5, 0x180 ;  /* 0x0146000000007b1d */ /* 0x000fe80000010000 */
[----:B------:R-:W-:-:S02]  /*0a60*/  IMAD.U32 R23, RZ, RZ, UR4 ;  /* 0x00000004ff177e24 */ /* 0x000fc4000f8e00ff */
[----:B------:R-:W-:-:S03]  /*0a70*/  ULDC UR4, c[0x0][0xc3c] ;  /* 0x00030f0000047ab9 */ /* 0x000fc60000000800 */
[----:B------:R-:W0:Y:S01]  /*0a80*/  LDS.128 R48, [R23+0x228d0] ;  /* 0x0228d00017307984 */ /* 0x000e220000000c00 */
[----:B------:R-:W-:Y:S06]  /*0a90*/  BAR.ARV 0x4, 0x180 ;  /* 0x0106000000007b1d */ /* 0x000fec0000002000 */
[----:B0-----:R-:W-:-:S13]  /*0aa0*/  ISETP.GE.AND P0, PT, R51, UR4, PT ;  /* 0x0000000433007c0c */ /* 0x001fda000bf06270 */
[----:B------:R-:W-:Y:S05]  /*0ab0*/  @P0 BRA `(.L_x_2832) ;  /* 0x0000024400d80947 */ /* 0x000fea0003800000 */
[----:B------:R-:W-:Y:S01]  /*0ac0*/  VIADD R0, R0, 0xffffff80 ;  /* 0xffffff8000007836 */ /* 0x000fe20000000000 */
[----:B------:R-:W-:Y:S01]  /*0ad0*/  ULOP3.LUT UR51, UR36, 0x1, URZ, 0xfc, !UPT ;  /* 0x0000000124337892 */ /* 0x000fe2000f8efc3f */
[----:B------:R-:W-:Y:S02]  /*0ae0*/  IMAD.MOV.U32 R22, RZ, RZ, RZ ;  /* 0x000000ffff167224 */ /* 0x000fe400078e00ff */
[----:B------:R-:W-:Y:S01]  /*0af0*/  IMAD.MOV.U32 R209, RZ, RZ, RZ ;  /* 0x000000ffffd17224 */ /* 0x000fe200078e00ff */
[----:B------:R-:W-:Y:S01]  /*0b00*/  SHF.R.S32.HI R3, RZ, 0x1f, R0 ;  /* 0x0000001fff037819 */ /* 0x000fe20000011400 */
[----:B------:R-:W-:-:S03]  /*0b10*/  IMAD.MOV.U32 R202, RZ, RZ, RZ ;  /* 0x000000ffffca7224 */ /* 0x000fc600078e00ff */
[CC--:B------:R-:W-:Y:S02]  /*0b20*/  LEA.HI R2, R3.reuse, R0.reuse, RZ, 0x7 ;  /* 0x0000000003027211 */ /* 0x0c0fe400078f38ff */
[CC--:B------:R-:W-:Y:S02]  /*0b30*/  LEA.HI R4, R3.reuse, R0.reuse, RZ, 0x4 ;  /* 0x0000000003047211 */ /* 0x0c0fe400078f20ff */
[----:B------:R-:W-:Y:S02]  /*0b40*/  LOP3.LUT R5, R2, 0xffffff80, RZ, 0xc0, !PT ;  /* 0xffffff8002057812 */ /* 0x000fe400078ec0ff */
[----:B------:R-:W-:Y:S02]  /*0b50*/  SHF.R.S32.HI R7, RZ, 0x4, R4 ;  /* 0x00000004ff077819 */ /* 0x000fe40000011404 */
[----:B------:R-:W-:Y:S01]  /*0b60*/  LEA.HI R204, R3, R0, RZ, 0x2 ;  /* 0x0000000003cc7211 */ /* 0x000fe200078f10ff */
[----:B------:R-:W-:Y:S01]  /*0b70*/  IMAD.IADD R13, R0, 0x1, -R5 ;  /* 0x00000001000d7824 */ /* 0x000fe200078e0a05 */
[----:B------:R-:W-:-:S02]  /*0b80*/  SHF.R.S32.HI R5, RZ, 0x7, R2 ;  /* 0x00000007ff057819 */ /* 0x000fc40000011402 */
[----:B------:R-:W-:Y:S02]  /*0b90*/  LEA.HI R6, R4, R7, RZ, 0x1 ;  /* 0x0000000704067211 */ /* 0x000fe400078f08ff */
[----:B------:R-:W-:Y:S01]  /*0ba0*/  SHF.R.S32.HI R9, RZ, 0x1f, R13 ;  /* 0x0000001fff097819 */ /* 0x000fe2000001140d */
[----:B------:R-:W-:Y:S01]  /*0bb0*/  STL [R1+0x44], R13 ;  /* 0x0000440d01007387 */ /* 0x000fe20000100800 */
[----:B------:R-:W-:Y:S02]  /*0bc0*/  LEA.HI R2, R2, R5, RZ, 0x1 ;  /* 0x0000000502027211 */ /* 0x000fe400078f08ff */
[----:B------:R-:W-:Y:S02]  /*0bd0*/  LEA.HI R10, R9, R13, RZ, 0x2 ;  /* 0x0000000d090a7211 */ /* 0x000fe400078f10ff */
[----:B------:R-:W-:Y:S02]  /*0be0*/  LOP3.LUT R2, R2, 0x3fffffe, RZ, 0xc0, !PT ;  /* 0x03fffffe02027812 */ /* 0x000fe400078ec0ff */
[----:B------:R-:W-:-:S02]  /*0bf0*/  SHF.R.S32.HI R11, RZ, 0x2, R10 ;  /* 0x00000002ff0b7819 */ /* 0x000fc4000001140a */
[----:B------:R-:W-:Y:S02]  /*0c00*/  SHF.R.S32.HI R8, RZ, 0x1f, R10 ;  /* 0x0000001fff087819 */ /* 0x000fe4000001140a */
[----:B------:R-:W-:Y:S02]  /*0c10*/  LOP3.LUT R6, R6, 0x1ffffffe, RZ, 0xc0, !PT ;  /* 0x1ffffffe06067812 */ /* 0x000fe400078ec0ff */
[----:B------:R-:W-:Y:S02]  /*0c20*/  LEA.HI R8, R8, R11, RZ, 0x3 ;  /* 0x0000000b08087211 */ /* 0x000fe400078f18ff */
[----:B------:R-:W-:Y:S01]  /*0c30*/  LEA.HI R9, R9, R13, RZ, 0x5 ;  /* 0x0000000d09097211 */ /* 0x000fe200078f28ff */
[----:B------:R-:W-:Y:S01]  /*0c40*/  IMAD.IADD R6, R7, 0x1, -R6 ;  /* 0x0000000107067824 */ /* 0x000fe200078e0a06 */
[----:B------:R-:W-:Y:S01]  /*0c50*/  LOP3.LUT R12, R8, 0xfffffff8, RZ, 0xc0, !PT ;  /* 0xfffffff8080c7812 */ /* 0x000fe200078ec0ff */
[----:B------:R-:W-:Y:S01]  /*0c60*/  IMAD.IADD R8, R5, 0x1, -R2 ;  /* 0x0000000105087824 */ /* 0x000fe200078e0a02 */
[----:B------:R-:W-:-:S02]  /*0c70*/  LEA.HI R2, R3, R0, RZ, 0x5 ;  /* 0x0000000003027211 */ /* 0x000fc400078f28ff */
[----:B------:R-:W-:Y:S01]  /*0c80*/  LEA.HI R3, R3, R0, RZ, 0x3 ;  /* 0x0000000003037211 */ /* 0x000fe200078f18ff */
[----:B------:R-:W-:Y:S01]  /*0c90*/  IMAD.IADD R12, R11, 0x1, -R12 ;  /* 0x000000010b0c7824 */ /* 0x000fe200078e0a0c */
[----:B------:R-:W-:Y:S02]  /*0ca0*/  SHF.R.S32.HI R9, RZ, 0x5, R9 ;  /* 0x00000005ff097819 */ /* 0x000fe40000011409 */
[----:B------:R-:W-:Y:S02]  /*0cb0*/  LOP3.LUT R7, R3, 0xfffffff8, RZ, 0xc0, !PT ;  /* 0xfffffff803077812 */ /* 0x000fe400078ec0ff */
[----:B------:R-:W-:Y:S01]  /*0cc0*/  LOP3.LUT R3, R204, 0xfffffffc, RZ, 0xc0, !PT ;  /* 0xfffffffccc037812 */ /* 0x000fe200078ec0ff */
[----:B------:R-:W-:Y:S01]  /*0cd0*/  IMAD R9, R9, 0x10, R12 ;  /* 0x0000001009097824 */ /* 0x000fe200078e020c */
[----:B------:R-:W-:Y:S01]  /*0ce0*/  LOP3.LUT R5, R4, 0x3fffff0, RZ, 0xc0, !PT ;  /* 0x03fffff004057812 */ /* 0x000fe200078ec0ff */
[C---:B------:R-:W-:Y:S01]  /*0cf0*/  IMAD.IADD R7, R0.reuse, 0x1, -R7 ;  /* 0x0000000100077824 */ /* 0x040fe200078e0a07 */
[----:B------:R-:W-:Y:S01]  /*0d00*/  SHF.R.S32.HI R204, RZ, 0x2, R204 ;  /* 0x00000002ffcc7819 */ /* 0x000fe200000114cc */
[C---:B------:R-:W-:Y:S01]  /*0d10*/  IMAD.IADD R3, R0.reuse, 0x1, -R3 ;  /* 0x0000000100037824 */ /* 0x040fe200078e0a03 */
[----:B------:R-:W-:Y:S01]  /*0d20*/  SHF.R.S32.HI R14, RZ, 0x5, R2 ;  /* 0x00000005ff0e7819 */ /* 0x000fe20000011402 */
[----:B------:R-:W-:Y:S01]  /*0d30*/  IMAD.IADD R5, R0, 0x1, -R5 ;  /* 0x0000000100057824 */ /* 0x000fe200078e0a05 */
[----:B------:R-:W-:Y:S01]  /*0d40*/  LOP3.LUT R10, R10, 0x7ffffffc, RZ, 0xc0, !PT ;  /* 0x7ffffffc0a0a7812 */ /* 0x000fe200078ec0ff */
[----:B------:R-:W-:Y:S01]  /*0d50*/  IMAD R8, R8, 0x40, R9 ;  /* 0x0000004008087824 */ /* 0x000fe200078e0209 */
[C---:B------:R-:W-:Y:S01]  /*0d60*/  LEA.HI R0, R3.reuse, R3, RZ, 0x1 ;  /* 0x0000000303007211 */ /* 0x040fe200078f08ff */
[----:B------:R-:W-:Y:S01]  /*0d70*/  VIADD R9, R204, 0x40 ;  /* 0x00000040cc097836 */ /* 0x000fe20000000000 */
[----:B------:R0:W-:Y:S01]  /*0d80*/  STL [R1+0x28], R14 ;  /* 0x0000280e01007387 */ /* 0x0001e20000100800 */
[----:B------:R-:W-:Y:S01]  /*0d90*/  IMAD.SHL.U32 R18, R3, 0x8, RZ ;  /* 0x0000000803127824 */ /* 0x000fe200078e00ff */
[----:B------:R-:W-:Y:S01]  /*0da0*/  LOP3.LUT R0, R0, 0x1ffffffe, RZ, 0xc0, !PT ;  /* 0x1ffffffe00007812 */ /* 0x000fe200078ec0ff */
[----:B------:R-:W-:Y:S01]  /*0db0*/  IMAD R5, R14, 0x10, R5 ;  /* 0x000000100e057824 */ /* 0x000fe200078e0205 */
[----:B------:R-:W-:Y:S01]  /*0dc0*/  STL [R1+0x4c], R8 ;  /* 0x00004c0801007387 */ /* 0x000fe20000100800 */
[----:B------:R-:W-:Y:S01]  /*0dd0*/  IMAD.SHL.U32 R4, R9, 0x40, RZ ;  /* 0x0000004009047824 */ /* 0x000fe200078e00ff */
[----:B------:R-:W-:Y:S01]  /*0de0*/  SHF.R.S32.HI R19, RZ, 0x1f, R18 ;  /* 0x0000001fff137819 */ /* 0x000fe20000011412 */
[----:B------:R-:W-:Y:S01]  /*0df0*/  IMAD.SHL.U32 R211, R7, 0x8, RZ ;  /* 0x0000000807d37824 */ /* 0x000fe200078e00ff */
[----:B------:R-:W-:Y:S01]  /*0e00*/  STL [R1+0x3c], RZ ;  /* 0x00003cff01007387 */ /* 0x000fe20000100800 */
[----:B------:R-:W-:-:S02]  /*0e10*/  VIADD R224, R18, 0x40 ;  /* 0x0000004012e07836 */ /* 0x000fc40000000000 */
[----:B------:R-:W-:Y:S01]  /*0e20*/  IMAD R6, R5, 0x8, R6 ;  /* 0x0000000805067824 */ /* 0x000fe200078e0206 */
[----:B------:R-:W-:Y:S01]  /*0e30*/  SHF.R.S32.HI R5, RZ, 0x1f, R9 ;  /* 0x0000001fff057819 */ /* 0x000fe20000011409 */
[C---:B------:R-:W-:Y:S02]  /*0e40*/  IMAD.IADD R0, R3.reuse, 0x1, -R0 ;  /* 0x0000000103007824 */ /* 0x040fe400078e0a00 */
[----:B------:R-:W-:Y:S01]  /*0e50*/  IMAD.SHL.U32 R200, R3, 0x4, RZ ;  /* 0x0000000403c87824 */ /* 0x000fe200078e00ff */
[----:B------:R-:W-:Y:S01]  /*0e60*/  LOP3.LUT R3, R4, 0x1c0, RZ, 0xc0, !PT ;  /* 0x000001c004037812 */ /* 0x000fe200078ec0ff */
[C---:B------:R-:W-:Y:S01]  /*0e70*/  VIADD R223, R18.reuse, 0x60 ;  /* 0x0000006012df7836 */ /* 0x040fe20000000000 */
[----:B------:R-:W-:Y:S01]  /*0e80*/  SHF.R.S32.HI R4, RZ, 0x1f, R211 ;  /* 0x0000001fff047819 */ /* 0x000fe200000114d3 */
[C---:B------:R-:W-:Y:S01]  /*0e90*/  VIADD R222, R18.reuse, 0x80 ;  /* 0x0000008012de7836 */ /* 0x040fe20000000000 */
[----:B------:R-:W-:Y:S01]  /*0ea0*/  SHF.R.S32.HI R4, RZ, 0x1f, R224 ;  /* 0x0000001fff047819 */ /* 0x000fe200000114e0 */
[C---:B------:R-:W-:Y:S01]  /*0eb0*/  VIADD R212, R18.reuse, 0xa0 ;  /* 0x000000a012d47836 */ /* 0x040fe20000000000 */
[----:B------:R-:W-:Y:S01]  /*0ec0*/  LEA.HI R5, R5, R9, RZ, 0x3 ;  /* 0x0000000905057211 */ /* 0x000fe200078f18ff */
[C---:B------:R-:W-:Y:S01]  /*0ed0*/  VIADD R226, R18.reuse, 0xc0 ;  /* 0x000000c012e27836 */ /* 0x040fe20000000000 */
[----:B------:R-:W-:Y:S01]  /*0ee0*/  SHF.R.S32.HI R15, RZ, 0x1f, R223 ;  /* 0x0000001fff0f7819 */ /* 0x000fe200000114df */
[----:B------:R1:W-:Y:S01]  /*0ef0*/  STL [R1+0x1c], R4 ;  /* 0x00001c0401007387 */ /* 0x0003e20000100800 */
[----:B0-----:R-:W-:Y:S01]  /*0f00*/  SHF.R.S32.HI R14, RZ, 0x1f, R222 ;  /* 0x0000001fff0e7819 */ /* 0x001fe200000114de */
[----:B------:R-:W-:Y:S01]  /*0f10*/  VIADD R225, R18, 0xe0 ;  /* 0x000000e012e17836 */ /* 0x000fe20000000000 */
[----:B------:R-:W-:Y:S01]  /*0f20*/  SHF.R.U32.HI R9, RZ, 0x3, R3 ;  /* 0x00000003ff097819 */ /* 0x000fe20000011603 */
[----:B------:R-:W-:Y:S01]  /*0f30*/  IMAD.SHL.U32 R5, R5, 0x40, RZ ;  /* 0x0000004005057824 */ /* 0x000fe200078e00ff */
[----:B------:R0:W-:Y:S01]  /*0f40*/  STL [R1+0x18], R15 ;  /* 0x0000180f01007387 */ /* 0x0001e20000100800 */
[----:B------:R-:W-:Y:S01]  /*0f50*/  LOP3.LUT R3, R3, 0x38, R18, 0xf8, !PT ;  /* 0x0000003803037812 */ /* 0x000fe200078ef812 */
[----:B------:R-:W-:-:S02]  /*0f60*/  VIADD R11, R211, 0x80 ;  /* 0x00000080d30b7836 */ /* 0x000fc40000000000 */
[----:B------:R2:W-:Y:S01]  /*0f70*/  STL [R1+0x14], R14 ;  /* 0x0000140e01007387 */ /* 0x0005e20000100800 */
[----:B-1----:R-:W-:Y:S01]  /*0f80*/  SHF.R.S32.HI R4, RZ, 0x1f, R212 ;  /* 0x0000001fff047819 */ /* 0x002fe200000114d4 */
[----:B------:R-:W-:Y:S02]  /*0f90*/  IMAD R0, R0, 0x8, R8 ;  /* 0x0000000800007824 */ /* 0x000fe400078e0208 */
[----:B------:R-:W-:Y:S01]  /*0fa0*/  IMAD.IADD R10, R13, 0x1, -R10 ;  /* 0x000000010d0a7824 */ /* 0x000fe200078e0a0a */
[----:B0-----:R-:W-:Y:S01]  /*0fb0*/  SHF.R.S32.HI R15, RZ, 0x1f, R226 ;  /* 0x0000001fff0f7819 */ /* 0x001fe200000114e2 */
[----:B------:R0:W-:Y:S02]  /*0fc0*/  STL [R1+0x10], R4 ;  /* 0x0000100401007387 */ /* 0x0001e40000100800 */
[----:B------:R-:W-:Y:S01]  /*0fd0*/  IMAD.SHL.U32 R207, R10, 0x2, RZ ;  /* 0x000000020acf7824 */ /* 0x000fe200078e00ff */
[----:B--2---:R-:W-:Y:S01]  /*0fe0*/  SHF.R.S32.HI R14, RZ, 0x1f, R225 ;  /* 0x0000001fff0e7819 */ /* 0x004fe200000114e1 */
[----:B------:R-:W-:Y:S02]  /*0ff0*/  STL [R1+0xc], R15 ;  /* 0x00000c0f01007387 */ /* 0x000fe40000100800 */
[----:B------:R-:W-:-:S02]  /*1000*/  VIADD R41, R207, 0x8 ;  /* 0x00000008cf297836 */ /* 0x000fc40000000000 */
[----:B------:R-:W-:Y:S01]  /*1010*/  VIADD R39, R207, 0x18 ;  /* 0x00000018cf277836 */ /* 0x000fe20000000000 */
[----:B------:R-:W-:Y:S01]  /*1020*/  STL [R1+0x8], R14 ;  /* 0x0000080e01007387 */ /* 0x000fe20000100800 */
[----:B------:R-:W-:Y:S01]  /*1030*/  VIADD R12, R211, 0x40 ;  /* 0x00000040d30c7836 */ /* 0x000fe20000000000 */
[----:B0-----:R-:W-:Y:S01]  /*1040*/  LOP3.LUT R4, R5, 0xfffffe00, RZ, 0xc0, !PT ;  /* 0xfffffe0005047812 */ /* 0x001fe200078ec0ff */
[C---:B------:R-:W-:Y:S01]  /*1050*/  VIADD R36, R207.reuse, 0x30 ;  /* 0x00000030cf247836 */ /* 0x040fe20000000000 */
[----:B------:R-:W-:Y:S01]  /*1060*/  SHF.R.S32.HI R5, RZ, 0x1f, R11 ;  /* 0x0000001fff057819 */ /* 0x000fe2000001140b */
[----:B------:R-:W-:Y:S01]  /*1070*/  IMAD.SHL.U32 R5, R6, 0x8, RZ ;  /* 0x0000000806057824 */ /* 0x000fe200078e00ff */
[----:B------:R-:W-:Y:S01]  /*1080*/  SHF.R.S32.HI R12, RZ, 0x1f, R12 ;  /* 0x0000001fff0c7819 */ /* 0x000fe2000001140c */
[----:B------:R0:W-:Y:S01]  /*1090*/  STL [R1+0x2c], R4 ;  /* 0x00002c0401007387 */ /* 0x0001e20000100800 */
[----:B------:R-:W-:Y:S02]  /*10a0*/  VIADD R33, R207, 0x48 ;  /* 0x00000048cf217836 */ /* 0x000fe40000000000 */
[----:B------:R-:W-:Y:S01]  /*10b0*/  VIADD R7, R211, 0xc0 ;  /* 0x000000c0d3077836 */ /* 0x000fe20000000000 */
[----:B------:R1:W-:Y:S01]  /*10c0*/  STL [R1+0x50], R5 ;  /* 0x0000500501007387 */ /* 0x0003e20000100800 */
[----:B------:R-:W-:-:S02]  /*10d0*/  VIADD R30, R207, 0x60 ;  /* 0x00000060cf1e7836 */ /* 0x000fc40000000000 */
[C---:B------:R-:W-:Y:S01]  /*10e0*/  VIADD R27, R207.reuse, 0x78 ;  /* 0x00000078cf1b7836 */ /* 0x040fe20000000000 */
[----:B------:R-:W-:Y:S01]  /*10f0*/  SHF.R.S32.HI R7, RZ, 0x1f, R7 ;  /* 0x0000001fff077819 */ /* 0x000fe20000011407 */
[C---:B------:R-:W-:Y:S01]  /*1100*/  VIADD R24, R207.reuse, 0x90 ;  /* 0x00000090cf187836 */ /* 0x040fe20000000000 */
[----:B0-----:R-:W-:Y:S01]  /*1110*/  LOP3.LUT R4, R4, R3, R9, 0xf6, !PT ;  /* 0x0000000304047212 */ /* 0x001fe200078ef609 */
[C---:B------:R-:W-:Y:S02]  /*1120*/  VIADD R15, R207.reuse, 0xa8 ;  /* 0x000000a8cf0f7836 */ /* 0x040fe40000000000 */
[C---:B------:R-:W-:Y:S02]  /*1130*/  VIADD R12, R207.reuse, 0xc0 ;  /* 0x000000c0cf0c7836 */ /* 0x040fe40000000000 */
[----:B------:R-:W-:Y:S01]  /*1140*/  IMAD R3, R4, 0x2, R23 ;  /* 0x0000000204037824 */ /* 0x000fe200078e0217 */
[----:B------:R-:W-:Y:S01]  /*1150*/  SHF.R.S32.HI R4, RZ, 0x1f, R41 ;  /* 0x0000001fff047819 */ /* 0x000fe20000011429 */
[C---:B------:R-:W-:Y:S01]  /*1160*/  VIADD R9, R207.reuse, 0xd8 ;  /* 0x000000d8cf097836 */ /* 0x040fe20000000000 */
[----:B------:R-:W-:Y:S01]  /*1170*/  SHF.R.S32.HI R4, RZ, 0x1f, R39 ;  /* 0x0000001fff047819 */ /* 0x000fe20000011427 */
[----:B------:R-:W-:Y:S01]  /*1180*/  VIADD R17, R18, 0x20 ;  /* 0x0000002012117836 */ /* 0x000fe20000000000 */
[----:B------:R0:W-:Y:S01]  /*1190*/  STL [R1+0x48], R3 ;  /* 0x0000480301007387 */ /* 0x0001e20000100800 */
[----:B------:R-:W-:Y:S01]  /*11a0*/  SHF.R.S32.HI R4, RZ, 0x1f, R36 ;  /* 0x0000001fff047819 */ /* 0x000fe20000011424 */
[C---:B------:R-:W-:Y:S01]  /*11b0*/  VIADD R40, R207.reuse, 0x10 ;  /* 0x00000010cf287836 */ /* 0x040fe20000000000 */
[----:B------:R-:W-:Y:S01]  /*11c0*/  SHF.R.S32.HI R4, RZ, 0x1f, R33 ;  /* 0x0000001fff047819 */ /* 0x000fe20000011421 */
[----:B------:R2:W-:Y:S01]  /*11d0*/  STL [R1+0x4], R0 ;  /* 0x0000040001007387 */ /* 0x0005e20000100800 */
        /* <DEDUP_REMOVED lines=37> */
[C---:B-1----:R-:W-:Y:S01]  /*1430*/  VIADD R5, R207.reuse, 0xf0 ;  /* 0x000000f0cf057836 */ /* 0x042fe20000000000 */
[----:B------:R-:W-:Y:S01]  /*1440*/  SHF.R.S32.HI R20, RZ, 0x1f, R20 ;  /* 0x0000001fff147819 */ /* 0x000fe20000011414 */
[----:B0-----:R-:W-:Y:S01]  /*1450*/  VIADD R3, R207, 0xf8 ;  /* 0x000000f8cf037836 */ /* 0x001fe20000000000 */
[----:B------:R-:W-:Y:S01]  /*1460*/  SHF.R.S32.HI R14, RZ, 0x1f, R14 ;  /* 0x0000001fff0e7819 */ /* 0x000fe2000001140e */
[----:B------:R-:W-:Y:S01]  /*1470*/  IMAD.MOV.U32 R2, RZ, RZ, RZ ;  /* 0x000000ffff027224 */ /* 0x000fe200078e00ff */
[----:B------:R-:W-:Y:S01]  /*1480*/  SHF.R.S32.HI R13, RZ, 0x1f, R13 ;  /* 0x0000001fff0d7819 */ /* 0x000fe2000001140d */
[----:B------:R-:W-:Y:S01]  /*1490*/  VIADD R210, R200, 0x10 ;  /* 0x00000010c8d27836 */ /* 0x000fe20000000000 */
[----:B------:R-:W-:-:S02]  /*14a0*/  SHF.R.S32.HI R11, RZ, 0x1f, R11 ;  /* 0x0000001fff0b7819 */ /* 0x000fc4000001140b */
[----:B------:R-:W-:Y:S02]  /*14b0*/  SHF.R.S32.HI R10, RZ, 0x1f, R10 ;  /* 0x0000001fff0a7819 */ /* 0x000fe4000001140a */
[----:B------:R-:W-:Y:S02]  /*14c0*/  SHF.R.S32.HI R7, RZ, 0x1f, R7 ;  /* 0x0000001fff077819 */ /* 0x000fe40000011407 */
[----:B------:R-:W-:Y:S02]  /*14d0*/  SHF.R.S32.HI R6, RZ, 0x1f, R6 ;  /* 0x0000001fff067819 */ /* 0x000fe40000011406 */
[----:B------:R-:W-:Y:S02]  /*14e0*/  SHF.R.S32.HI R4, RZ, 0x1f, R5 ;  /* 0x0000001fff047819 */ /* 0x000fe40000011405 */
[----:B--2---:R-:W-:-:S07]  /*14f0*/  SHF.R.S32.HI R3, RZ, 0x1f, R3 ;  /* 0x0000001fff037819 */ /* 0x004fce0000011403 */
.L_x_3065:
[----:B------:R-:W-:Y:S05]  /*1500*/  YIELD ;  /* 0x0000000000007946 */ /* 0x000fea0003800000 */
[----:B------:R-:W-:Y:S01]  /*1510*/  ULDC.64 UR4, c[0x0][0xa28] ;  /* 0x00028a0000047ab9 */ /* 0x000fe20000000a00 */
[----:B01--45:R-:W0:Y:S01]  /*1520*/  LDC.64 R4, c[0x0][0xa08] ;  /* 0x00028200ff047b82 */ /* 0x033e220000000a00 */
[----:B------:R-:W-:Y:S01]  /*1530*/  ISETP.NE.U32.AND P1, PT, RZ, UR4, PT ;  /* 0x00000004ff007c0c */ /* 0x000fe2000bf25070 */
[----:B---3--:R-:W-:Y:S02]  /*1540*/  IMAD.MOV.U32 R10, RZ, RZ, RZ ;  /* 0x000000ffff0a7224 */ /* 0x008fe400078e00ff */
[----:B------:R-:W-:Y:S01]  /*1550*/  IMAD.MOV.U32 R32, RZ, RZ, RZ ;  /* 0x000000ffff207224 */ /* 0x000fe200078e00ff */
[----:B------:R-:W-:Y:S01]  /*1560*/  ISETP.NE.AND.EX P1, PT, RZ, UR5, PT, P1 ;  /* 0x00000005ff007c0c */ /* 0x000fe2000bf25310 */
[----:B------:R-:W-:-:S02]  /*1570*/  ULDC.64 UR4, c[0x0][0xa18] ;  /* 0x0002860000047ab9 */ /* 0x000fc40000000a00 */
[----:B------:R-:W-:-:S04]  /*1580*/  ISETP.NE.U32.AND P2, PT, RZ, UR4, PT ;  /* 0x00000004ff007c0c */ /* 0x000fc8000bf45070 */
[----:B------:R-:W-:Y:S01]  /*1590*/  ISETP.NE.AND.EX P2, PT, RZ, UR5, PT, P2 ;  /* 0x00000005ff007c0c */ /* 0x000fe2000bf45320 */
[----:B------:R-:W-:Y:S02]  /*15a0*/  ULDC.64 UR4, c[0x0][0xa08] ;  /* 0x0002820000047ab9 */ /* 0x000fe40000000a00 */
[----:B------:R-:W-:-:S03]  /*15b0*/  ISETP.NE.U32.AND P0, PT, RZ, UR4, PT ;  /* 0x00000004ff007c0c */ /* 0x000fc6000bf05070 */
[----:B------:R-:W1:Y:S01]  /*15c0*/  @P1 LDC.64 R8, c[0x0][0xa28] ;  /* 0x00028a00ff081b82 */ /* 0x000e620000000a00 */
[----:B------:R-:W-:Y:S01]  /*15d0*/  ISETP.NE.AND.EX P0, PT, RZ, UR5, PT, P0 ;  /* 0x00000005ff007c0c */ /* 0x000fe2000bf05300 */
[----:B0-----:R-:W-:-:S06]  /*15e0*/  IMAD.WIDE R4, R51, 0x4, R4 ;  /* 0x0000000433047825 */ /* 0x001fcc00078e0204 */
[----:B------:R-:W0:Y:S01]  /*15f0*/  @P2 LDC.64 R6, c[0x0][0xa18] ;  /* 0x00028600ff062b82 */ /* 0x000e220000000a00 */
[----:B------:R-:W-:Y:S02]  /*1600*/  ULDC UR4, c[0x0][0x288] ;  /* 0x0000a20000047ab9 */ /* 0x000fe40000000800 */
[----:B------:R-:W-:Y:S01]  /*1610*/  IMAD.U32 R203, RZ, RZ, UR4 ;  /* 0x00000004ffcb7e24 */ /* 0x000fe2000f8e00ff */
[----:B------:R-:W-:Y:S02]  /*1620*/  ULDC.64 UR4, c[0x0][0x418] ;  /* 0x0001060000047ab9 */ /* 0x000fe40000000a00 */
[----:B------:R2:W5:Y:S01]  /*1630*/  @P0 LDG.E R32, desc[UR54][R4.64] ;  /* 0x0000003604200981 */ /* 0x000562000c1e1900 */
[----:B-1----:R-:W-:-:S05]  /*1640*/  @P1 IMAD.WIDE R8, R51, 0x4, R8 ;  /* 0x0000000433081825 */ /* 0x002fca00078e0208 */
[----:B------:R2:W5:Y:S01]  /*1650*/  @P1 LDG.E R10, desc[UR54][R8.64] ;  /* 0x00000036080a1981 */ /* 0x000562000c1e1900 */
[----:B0-----:R-:W-:-:S05]  /*1660*/  @P2 IMAD.WIDE R6, R51, 0x4, R6 ;  /* 0x0000000433062825 */ /* 0x001fca00078e0206 */
[----:B------:R2:W5:Y:S01]  /*1670*/  @P2 LDG.E R203, desc[UR54][R6.64] ;  /* 0x0000003606cb2981 */ /* 0x000562000c1e1900 */
[----:B------:R-:W-:-:S03]  /*1680*/  UISETP.NE.U32.AND UP0, UPT, UR4, URZ, UPT ;  /* 0x0000003f0400728c */ /* 0x000fc6000bf05070 */
[----:B------:R-:W-:Y:S01]  /*1690*/  ULDC UR4, c[0x0][0x424] ;  /* 0x0001090000047ab9 */ /* 0x000fe20000000800 */
[----:B------:R-:W-:-:S03]  /*16a0*/  UISETP.NE.AND.EX UP0, UPT, UR5, URZ, UPT, UP0 ;  /* 0x0000003f0500728c */ /* 0x000fc6000bf05300 */
[----:B------:R-:W-:Y:S01]  /*16b0*/  ULDC UR5, c[0x0][0x2f0] ;  /* 0x0000bc0000057ab9 */ /* 0x000fe20000000800 */
[----:B------:R-:W-:-:S04]  /*16c0*/  USEL UR4, UR4, 0x1, UP0 ;  /* 0x0000000104047887 */ /* 0x000fc80008000000 */
[----:B------:R-:W-:-:S03]  /*16d0*/  UIMAD UR4, UR4, UR5, URZ ;  /* 0x00000005040472a4 */ /* 0x000fc6000f8e023f */
[----:B------:R-:W-:Y:S02]  /*16e0*/  ULDC UR5, c[0x0][0x348] ;  /* 0x0000d20000057ab9 */ /* 0x000fe40000000800 */
[----:B------:R-:W-:Y:S02]  /*16f0*/  IMAD.U32 R25, RZ, RZ, UR5 ;  /* 0x00000005ff197e24 */ /* 0x000fe4000f8e00ff */
[----:B------:R-:W-:Y:S01]  /*1700*/  IMAD.U32 R33, RZ, RZ, UR4 ;  /* 0x00000004ff217e24 */ /* 0x000fe2000f8e00ff */
[----:B--2---:R-:W-:Y:S06]  /*1710*/  @P2 BRA `(.L_x_2833) ;  /* 0x0000000000242947 */ /* 0x004fec0003800000 */
        /* <DEDUP_REMOVED lines=9> */
.L_x_2833:
        /* <DEDUP_REMOVED lines=10> */
[----:B------:R-:W0:Y:S02]  /*1850*/  LDC.64 R4, c[0x0][0xa20] ;  /* 0x00028800ff047b82 */ /* 0x000e240000000a00 */
[----:B0-----:R-:W-:-:S05]  /*1860*/  IMAD.WIDE R4, R51, 0x4, R4 ;  /* 0x0000000433047825 */ /* 0x001fca00078e0204 */
[----:B------:R0:W5:Y:S01]  /*1870*/  LDG.E R33, desc[UR54][R4.64] ;  /* 0x0000003604217981 */ /* 0x000162000c1e1900 */
[----:B------:R-:W-:Y:S05]  /*1880*/  BRA `(.L_x_2835) ;  /* 0x0000000000107947 */ /* 0x000fea0003800000 */
.L_x_2834:
[----:B------:R-:W-:Y:S05]  /*1890*/  @!P0 BRA `(.L_x_2835) ;  /* 0x00000000000c8947 */ /* 0x000fea0003800000 */
[----:B------:R-:W2:Y:S04]  /*18a0*/  LDG.E R0, desc[UR54][R4.64] ;  /* 0x0000003604007981 */ /* 0x000ea8000c1e1900 */
[----:B------:R-:W2:Y:S02]  /*18b0*/  LDG.E R33, desc[UR54][R4.64+0x4] ;  /* 0x0000043604217981 */ /* 0x000ea4000c1e1900 */
[----:B--2---:R-:W-:-:S07]  /*18c0*/  IMAD.IADD R33, R33, 0x1, -R0 ;  /* 0x0000000121217824 */ /* 0x004fce00078e0a00 */
.L_x_2835:
[----:B------:R-:W-:Y:S01]  /*18d0*/  ULDC.64 UR4, c[0x0][0xa10] ;  /* 0x0002840000047ab9 */ /* 0x000fe20000000a00 */
[----:B------:R-:W1:Y:S01]  /*18e0*/  LDC R6, c[0x0][0x448] ;  /* 0x00011200ff067b82 */ /* 0x000e620000000800 */
[----:B------:R-:W-:-:S04]  /*18f0*/  ISETP.NE.U32.AND P0, PT, RZ, UR4, PT ;  /* 0x00000004ff007c0c */ /* 0x000fc8000bf05070 */
[----:B------:R-:W-:Y:S01]  /*1900*/  ISETP.NE.AND.EX P0, PT, RZ, UR5, PT, P0 ;  /* 0x00000005ff007c0c */ /* 0x000fe2000bf05300 */
[----:B------:R-:W-:Y:S02]  /*1910*/  ULDC.64 UR4, c[0x0][0xa30] ;  /* 0x00028c0000047ab9 */ /* 0x000fe40000000a00 */
[----:B------:R-:W-:-:S04]  /*1920*/  ISETP.NE.U32.AND P1, PT, RZ, UR4, PT ;  /* 0x00000004ff007c0c */ /* 0x000fc8000bf25070 */
[----:B------:R-:W-:-:S06]  /*1930*/  ISETP.NE.AND.EX P1, PT, RZ, UR5, PT, P1 ;  /* 0x00000005ff007c0c */ /* 0x000fcc000bf25310 */
[----:B0-----:R-:W0:Y:S02]  /*1940*/  @P0 LDC.64 R4, c[0x0][0xa10] ;  /* 0x00028400ff040b82 */ /* 0x001e240000000a00 */
[----:B0-----:R-:W-:-:S05]  /*1950*/  @P0 IMAD.WIDE R4, R51, 0x4, R4 ;  /* 0x0000000433040825 */ /* 0x001fca00078e0204 */
[----:B------:R-:W2:Y:S04]  /*1960*/  @P0 LDG.E R0, desc[UR54][R4.64] ;  /* 0x0000003604000981 */ /* 0x000ea8000c1e1900 */
[----:B------:R0:W2:Y:S01]  /*1970*/  @P0 LDG.E R3, desc[UR54][R4.64+0x4] ;  /* 0x0000043604030981 */ /* 0x0000a2000c1e1900 */
[----:B-----5:R-:W-:Y:S01]  /*1980*/  IMAD.MOV.U32 R24, RZ, RZ, R33 ;  /* 0x000000ffff187224 */ /* 0x020fe200078e0021 */
[----:B0-----:R-:W0:Y:S02]  /*1990*/  @P1 LDC.64 R4, c[0x0][0xa30] ;  /* 0x00028c00ff041b82 */ /* 0x001e240000000a00 */
[----:B0-----:R-:W-:-:S05]  /*19a0*/  @P1 IMAD.WIDE R4, R51, 0x4, R4 ;  /* 0x0000000433041825 */ /* 0x001fca00078e0204 */
[----:B------:R0:W5:Y:S01]  /*19b0*/  @P1 LDG.E R24, desc[UR54][R4.64] ;  /* 0x0000003604181981 */ /* 0x000162000c1e1900 */
[----:B-1----:R-:W-:Y:S01]  /*19c0*/  ISETP.NE.AND P1, PT, R6, 0x1, PT ;  /* 0x000000010600780c */ /* 0x002fe20003f25270 */
[----:B------:R-:W-:Y:S02]  /*19d0*/  IMAD.SHL.U32 R228, R49, 0x80, RZ ;  /* 0x0000008031e47824 */ /* 0x000fe400078e00ff */
[----:B------:R-:W-:Y:S01]  /*19e0*/  IMAD.IADD R10, R33, 0x1, -R10 ;  /* 0x00000001210a7824 */ /* 0x000fe200078e0a0a */
[----:B0-----:R-:W0:Y:S09]  /*19f0*/  LDC.64 R4, c[0x0][0x9e0] ;  /* 0x00027800ff047b82 */ /* 0x001e320000000a00 */
[----:B------:R-:W1:Y:S08]  /*1a00*/  @P1 LDC R6, c[0x0][0x44c] ;  /* 0x00011300ff061b82 */ /* 0x000e700000000800 */
[----:B------:R-:W3:Y:S01]  /*1a10*/  @P1 LDC R7, c[0x0][0x450] ;  /* 0x00011400ff071b82 */ /* 0x000ee20000000800 */
[----:B0-----:R-:W-:Y:S01]  /*1a20*/  ISETP.GE.AND P2, PT, R5, 0x1, PT ;  /* 0x000000010500780c */ /* 0x001fe20003f46270 */
[----:B--2---:R-:W-:-:S02]  /*1a30*/  @P0 IMAD.IADD R25, R3, 0x1, -R0 ;  /* 0x0000000103190824 */ /* 0x004fc400078e0a00 */
[----:B------:R-:W-:Y:S02]  /*1a40*/  VIADD R3, R228, 0x7f ;  /* 0x0000007fe4037836 */ /* 0x000fe40000000000 */
[----:B------:R-:W-:Y:S02]  /*1a50*/  IMAD.IADD R206, R10, 0x1, R25 ;  /* 0x000000010ace7824 */ /* 0x000fe400078e0219 */
[----:B-1----:R-:W-:-:S04]  /*1a60*/  @P1 IMAD.HI.U32 R6, R3, R6, RZ ;  /* 0x0000000603061227 */ /* 0x002fc800078e00ff */
[C---:B------:R-:W-:Y:S01]  /*1a70*/  VIADD R0, R206.reuse, 0x5f ;  /* 0x0000005fce007836 */ /* 0x040fe20000000000 */
[----:B---3--:R-:W-:Y:S02]  /*1a80*/  @P1 SHF.R.U32.HI R3, RZ, R7, R6 ;  /* 0x00000007ff031219 */ /* 0x008fe40000011606 */
[----:B------:R-:W-:Y:S01]  /*1a90*/  IADD3 R6, R206, 0x1, -R203 ;  /* 0x00000001ce067810 */ /* 0x000fe20007ffe8cb */
[----:B------:R-:W-:-:S04]  /*1aa0*/  IMAD.HI R0, R0, 0x2aaaaaab, RZ ;  /* 0x2aaaaaab00007827 */ /* 0x000fc800078e02ff */
[----:B------:R-:W-:Y:S01]  /*1ab0*/  IMAD.IADD R3, R6, 0x1, R3 ;  /* 0x0000000106037824 */ /* 0x000fe200078e0203 */
[----:B------:R-:W-:-:S03]  /*1ac0*/  SHF.R.U32.HI R31, RZ, 0x1f, R0 ;  /* 0x0000001fff1f7819 */ /* 0x000fc60000011600 */
[----:B------:R-:W-:Y:S01]  /*1ad0*/  IMAD.IADD R4, R3, 0x1, R4 ;  /* 0x0000000103047824 */ /* 0x000fe200078e0204 */
[----:B------:R-:W-:Y:S01]  /*1ae0*/  LEA.HI.SX32 R31, R0, R31, 0x1c ;  /* 0x0000001f001f7211 */ /* 0x000fe200078fe2ff */
        /* <DEDUP_REMOVED lines=12> */
.L_x_2838:
[----:B------:R-:W-:-:S13]  /*1bb0*/  ISETP.NE.AND P0, PT, R5, 0x1, PT ;  /* 0x000000010500780c */ /* 0x000fda0003f05270 */
[----:B------:R-:W0:Y:S02]  /*1bc0*/  @P0 LDC.64 R6, c[0x0][0x9e8] ;  /* 0x00027a00ff060b82 */ /* 0x000e240000000a00 */
[----:B0-----:R-:W-:-:S05]  /*1bd0*/  @P0 IMAD.HI.U32 R6, R0, R6, RZ ;  /* 0x0000000600060227 */ /* 0x001fca00078e00ff */
[----:B------:R-:W-:-:S07]  /*1be0*/  @P0 SHF.R.U32.HI R0, RZ, R7, R6 ;  /* 0x00000007ff000219 */ /* 0x000fce0000011606 */
.L_x_2839:
[----:B------:R-:W-:Y:S05]  /*1bf0*/  BSYNC B0 ;  /* 0x0000000000007941 */ /* 0x000fea0003800000 */
.L_x_2837:
[----:B------:R-:W-:-:S05]  /*1c00*/  IMAD R3, R0, R5, R5 ;  /* 0x0000000500037224 */ /* 0x000fca00078e0205 */
[----:B------:R-:W-:-:S07]  /*1c10*/  VIMNMX R4, R4, R3, PT ;  /* 0x0000000304047248 */ /* 0x000fce0003fe0100 */
.L_x_2836:
[----:B------:R-:W0:Y:S01]  /*1c20*/  @P1 LDC R3, c[0x0][0x44c] ;  /* 0x00011300ff031b82 */ /* 0x000e220000000800 */
[----:B------:R-:W-:Y:S01]  /*1c30*/  VIADD R4, R4, 0x5f ;  /* 0x0000005f04047836 */ /* 0x000fe20000000000 */
[----:B------:R-:W-:Y:S01]  /*1c40*/  ULDC UR4, c[0x0][0x9dc] ;  /* 0x0002770000047ab9 */ /* 0x000fe20000000800 */
[----:B------:R-:W-:Y:S02]  /*1c50*/  IMAD.MOV.U32 R7, RZ, RZ, R228 ;  /* 0x000000ffff077224 */ /* 0x000fe400078e00e4 */
[----:B------:R-:W-:-:S03]  /*1c60*/  IMAD.HI R4, R4, 0x2aaaaaab, RZ ;  /* 0x2aaaaaab04047827 */ /* 0x000fc600078e02ff */
[----:B------:R-:W1:Y:S01]  /*1c70*/  @P1 LDC R9, c[0x0][0x450] ;  /* 0x00011400ff091b82 */ /* 0x000e620000000800 */
[----:B------:R-:W-:Y:S02]  /*1c80*/  IMAD.IADD R30, R206, 0x1, -R203 ;  /* 0x00000001ce1e7824 */ /* 0x000fe400078e0acb */
[----:B0-----:R-:W-:Y:S01]  /*1c90*/  @P1 IMAD.HI.U32 R0, R228, R3, RZ ;  /* 0x00000003e4001227 */ /* 0x001fe200078e00ff */
[----:B------:R-:W-:-:S04]  /*1ca0*/  SHF.R.U32.HI R3, RZ, 0x1f, R4 ;  /* 0x0000001fff037819 */ /* 0x000fc80000011604 */
[----:B------:R-:W-:Y:S02]  /*1cb0*/  LEA.HI.SX32 R4, R4, R3, 0x1c ;  /* 0x0000000304047211 */ /* 0x000fe400078fe2ff */
[----:B-1----:R-:W-:Y:S02]  /*1cc0*/  @P1 SHF.R.U32.HI R7, RZ, R9, R0 ;  /* 0x00000009ff071219 */ /* 0x002fe40000011600 */
[----:B------:R-:W-:-:S03]  /*1cd0*/  VIMNMX R11, R31, R4, PT ;  /* 0x000000041f0b7248 */ /* 0x000fc60003fe0100 */
[----:B------:R-:W-:-:S04]  /*1ce0*/  IMAD.IADD R0, R30, 0x1, R7 ;  /* 0x000000011e007824 */ /* 0x000fc800078e0207 */
[----:B------:R-:W-:Y:S01]  /*1cf0*/  VIADD R3, R0, -UR4 ;  /* 0x8000000400037c36 */ /* 0x000fe20008000000 */
[----:B------:R-:W-:Y:S06]  /*1d00*/  @!P2 BRA `(.L_x_2840) ;  /* 0x000000000044a947 */ /* 0x000fec0003800000 */
[----:B------:R-:W-:Y:S01]  /*1d10*/  ISETP.GT.AND P0, PT, R0, -0x1, PT ;  /* 0xffffffff0000780c */ /* 0x000fe20003f04270 */
[----:B------:R-:W-:-:S12]  /*1d20*/  BSSY B0, `(.L_x_2841) ;  /* 0x000000d000007945 */ /* 0x000fd80003800000 */
        /* <DEDUP_REMOVED lines=8> */
.L_x_2842:
[----:B------:R-:W-:-:S13]  /*1db0*/  ISETP.NE.AND P0, PT, R5, 0x1, PT ;  /* 0x000000010500780c */ /* 0x000fda0003f05270 */
[----:B------:R-:W0:Y:S02]  /*1dc0*/  @P0 LDC.64 R6, c[0x0][0x9e8] ;  /* 0x00027a00ff060b82 */ /* 0x000e240000000a00 */
[----:B0-----:R-:W-:-:S05]  /*1dd0*/  @P0 IMAD.HI.U32 R6, R0, R6, RZ ;  /* 0x0000000600060227 */ /* 0x001fca00078e00ff */
[----:B------:R-:W-:-:S07]  /*1de0*/  @P0 SHF.R.U32.HI R0, RZ, R7, R6 ;  /* 0x00000007ff000219 */ /* 0x000fce0000011606 */
.L_x_2843:
[----:B------:R-:W-:Y:S05]  /*1df0*/  BSYNC B0 ;  /* 0x0000000000007941 */ /* 0x000fea0003800000 */
.L_x_2841:
[----:B------:R-:W-:-:S05]  /*1e00*/  IMAD R0, R0, R5, RZ ;  /* 0x0000000500007224 */ /* 0x000fca00078e02ff */
[----:B------:R-:W-:-:S07]  /*1e10*/  VIMNMX R3, R3, R0, !PT ;  /* 0x0000000003037248 */ /* 0x000fce0007fe0100 */
.L_x_2840:
[----:B------:R-:W-:Y:S01]  /*1e20*/  IMAD.HI R3, R3, 0x2aaaaaab, RZ ;  /* 0x2aaaaaab03037827 */ /* 0x000fe200078e02ff */
[----:B------:R-:W-:Y:S01]  /*1e30*/  LOP3.LUT R14, R8, 0xff, RZ, 0xc0, !PT ;  /* 0x000000ff080e7812 */ /* 0x000fe200078ec0ff */
[----:B------:R-:W-:Y:S01]  /*1e40*/  BSSY B0, `(.L_x_2844) ;  /* 0x0000029000007945 */ /* 0x000fe20003800000 */
[----:B------:R-:W-:Y:S02]  /*1e50*/  SHF.R.U32.HI R4, RZ, 0x10, R8 ;  /* 0x00000010ff047819 */ /* 0x000fe40000011608 */
[----:B------:R-:W-:Y:S01]  /*1e60*/  SHF.R.U32.HI R0, RZ, 0x1f, R3 ;  /* 0x0000001fff007819 */ /* 0x000fe20000011603 */
[----:B------:R0:W-:Y:S03]  /*1e70*/  STL [R1+0x40], R14 ;  /* 0x0000400e01007387 */ /* 0x0001e60000100800 */
[----:B------:R-:W-:Y:S01]  /*1e80*/  LEA.HI.SX32 R0, R3, R0, 0x1c ;  /* 0x0000000003007211 */ /* 0x000fe200078fe2ff */
[----:B------:R0:W-:Y:S03]  /*1e90*/  STL [R1+0x34], R4 ;  /* 0x0000340401007387 */ /* 0x0001e60000100800 */
[----:B------:R-:W-:Y:S01]  /*1ea0*/  VIMNMX R9, RZ, R0, !PT ;  /* 0x00000000ff097248 */ /* 0x000fe20007fe0100 */
[----:B------:R-:W-:-:S03]  /*1eb0*/  IMAD.MOV.U32 R0, RZ, RZ, RZ ;  /* 0x000000ffff007224 */ /* 0x000fc600078e00ff */
[----:B------:R-:W-:-:S13]  /*1ec0*/  ISETP.GT.AND P0, PT, R11, R9, PT ;  /* 0x000000090b00720c */ /* 0x000fda0003f04270 */
[----:B0-----:R-:W-:Y:S05]  /*1ed0*/  @!P0 BRA `(.L_x_2845) ;  /* 0x00000000007c8947 */ /* 0x001fea0003800000 */
[----:B------:R-:W-:Y:S01]  /*1ee0*/  ISETP.NE.AND P0, PT, R4, RZ, PT ;  /* 0x000000ff0400720c */ /* 0x000fe20003f05270 */
[----:B------:R-:W-:-:S03]  /*1ef0*/  ULDC UR4, c[0x0][0x9f0] ;  /* 0x00027c0000047ab9 */ /* 0x000fc60000000800 */
[----:B------:R-:W-:-:S04]  /*1f00*/  SEL R8, R4, UR4, P0 ;  /* 0x0000000404087c07 */ /* 0x000fc80008000000 */
[-C--:B------:R-:W-:Y:S02]  /*1f10*/  IABS R6, R8.reuse ;  /* 0x0000000800067213 */ /* 0x080fe40000000000 */
[----:B------:R-:W-:Y:S02]  /*1f20*/  IADD3 R0, R8, -0x1, R11 ;  /* 0xffffffff08007810 */ /* 0x000fe40007ffe00b */
[----:B------:R-:W0:Y:S01]  /*1f30*/  I2F.RP R3, R6 ;  /* 0x0000000600037306 */ /* 0x000e220000209400 */
[----:B------:R-:W-:Y:S02]  /*1f40*/  IABS R13, R8 ;  /* 0x00000008000d7213 */ /* 0x000fe40000000000 */
[----:B------:R-:W-:-:S05]  /*1f50*/  IMAD.IADD R0, R0, 0x1, -R9 ;  /* 0x0000000100007824 */ /* 0x000fca00078e0a09 */
        /* <DEDUP_REMOVED lines=10> */
[----:B------:R-:W-:-:S04]  /*2000*/  IMAD.HI.U32 R5, R5, R7, R4 ;  /* 0x0000000705057227 */ /* 0x000fc800078e0004 */
[----:B------:R-:W-:-:S04]  /*2010*/  IMAD.MOV.U32 R4, RZ, RZ, R12 ;  /* 0x000000ffff047224 */ /* 0x000fc800078e000c */
        /* <DEDUP_REMOVED lines=11> */
.L_x_2845:
[----:B------:R-:W-:Y:S05]  /*20d0*/  BSYNC B0 ;  /* 0x0000000000007941 */ /* 0x000fea0003800000 */
.L_x_2844:
[----:B------:R-:W-:-:S05]  /*20e0*/  IMAD R3, R14, R0, R9 ;  /* 0x000000000e037224 */ /* 0x000fca00078e0209 */
        /* <DEDUP_REMOVED lines=36> */
.L_x_2848:
[----:B------:R-:W-:Y:S05]  /*2330*/  BSYNC B6 ;  /* 0x0000000000067941 */ /* 0x000fea0003800000 */
.L_x_2847:
        /* <DEDUP_REMOVED lines=20> */
.L_x_2850:
[----:B------:R-:W-:Y:S05]  /*2480*/  BSYNC B6 ;  /* 0x0000000000067941 */ /* 0x000fea0003800000 */
.L_x_2849:
[----:B------:R-:W-:Y:S01]  /*2490*/  ULDC.64 UR4, c[0x0][0x9f8] ;  /* 0x00027e0000047ab9 */ /* 0x000fe20000000a00 */
[----:B------:R-:W0:Y:S01]  /*24a0*/  S2R R7, SR_TID.X ;  /* 0x0000000000077919 */ /* 0x000e220000002100 */
[----:B------:R-:W-:Y:S01]  /*24b0*/  ISETP.NE.U32.AND P0, PT, RZ, UR4, PT ;  /* 0x00000004ff007c0c */ /* 0x000fe2000bf05070 */
[----:B------:R-:W-:Y:S01]  /*24c0*/  IMAD.MOV.U32 R0, RZ, RZ, R51 ;  /* 0x000000ffff007224 */ /* 0x000fe200078e0033 */
[----:B------:R-:W-:Y:S01]  /*24d0*/  ULDC UR4, c[0x0][0x320] ;  /* 0x0000c80000047ab9 */ /* 0x000fe20000000800 */
[----:B------:R-:W1:Y:S01]  /*24e0*/  LDC.64 R48, c[0x0][0x3f8] ;  /* 0x0000fe00ff307b82 */ /* 0x000e620000000a00 */
[----:B------:R-:W-:-:S07]  /*24f0*/  ISETP.NE.AND.EX P0, PT, RZ, UR5, PT, P0 ;  /* 0x00000005ff007c0c */ /* 0x000fce000bf05300 */
[----:B------:R-:W2:Y:S08]  /*2500*/  LDC.64 R54, c[0x0][0x408] ;  /* 0x00010200ff367b82 */ /* 0x000eb00000000a00 */
[----:B------:R-:W3:Y:S01]  /*2510*/  @P0 LDC.64 R4, c[0x0][0x9f8] ;  /* 0x00027e00ff040b82 */ /* 0x000ee20000000a00 */
[----:B------:R-:W-:-:S04]  /*2520*/  ISETP.GE.AND P1, PT, R17, UR4, PT ;  /* 0x0000000411007c0c */ /* 0x000fc8000bf26270 */
[----:B------:R-:W-:Y:S02]  /*2530*/  SEL R6, RZ, 0xffffffff, P1 ;  /* 0xffffffffff067807 */ /* 0x000fe40000800000 */
[----:B------:R-:W-:Y:S01]  /*2540*/  ISETP.GE.AND P1, PT, R223, UR4, PT ;  /* 0x00000004df007c0c */ /* 0x000fe2000bf26270 */
[----:B------:R-:W4:Y:S02]  /*2550*/  LDC R61, c[0x0][0x3f4] ;  /* 0x0000fd00ff3d7b82 */ /* 0x000f240000000800 */
[----:B------:R-:W-:Y:S02]  /*2560*/  IMAD.SHL.U32 R6, R6, 0x2, RZ ;  /* 0x0000000206067824 */ /* 0x000fe400078e00ff */
[----:B---3--:R-:W-:-:S05]  /*2570*/  @P0 IMAD.WIDE R4, R51, 0x4, R4 ;  /* 0x0000000433040825 */ /* 0x008fca00078e0204 */
[----:B------:R3:W4:Y:S01]  /*2580*/  @P0 LDG.E R0, desc[UR54][R4.64] ;  /* 0x0000003604000981 */ /* 0x000722000c1e1900 */
[----:B------:R-:W-:Y:S01]  /*2590*/  ISETP.GE.AND P0, PT, R18, UR4, PT ;  /* 0x0000000412007c0c */ /* 0x000fe2000bf06270 */
[----:B0-----:R-:W-:Y:S01]  /*25a0*/  VIADD R12, R7, 0xffffff80 ;  /* 0xffffff80070c7836 */ /* 0x001fe20000000000 */
[----:B------:R-:W-:Y:S01]  /*25b0*/  SHF.R.S32.HI R7, RZ, 0x1f, R204 ;  /* 0x0000001fff077819 */ /* 0x000fe200000114cc */
[----:B-1----:R-:W-:Y:S01]  /*25c0*/  IMAD.WIDE.U32 R20, R204, R48, R18 ;  /* 0x00000030cc147225 */ /* 0x002fe200078e0012 */
[----:B------:R-:W-:Y:S01]  /*25d0*/  SEL R3, RZ, 0x1, P0 ;  /* 0x00000001ff037807 */ /* 0x000fe20000000000 */
[----:B------:R-:W0:Y:S01]  /*25e0*/  S2R R34, SR_TID.X ;  /* 0x0000000000227919 */ /* 0x000e220000002100 */
[----:B------:R-:W-:Y:S01]  /*25f0*/  ISETP.GE.AND P0, PT, R224, UR4, PT ;  /* 0x00000004e0007c0c */ /* 0x000fe2000bf06270 */
[----:B------:R-:W-:Y:S01]  /*2600*/  IMAD.SHL.U32 R57, R48, 0x40, RZ ;  /* 0x0000004030397824 */ /* 0x000fe200078e00ff */
[----:B------:R-:W-:Y:S01]  /*2610*/  LOP3.LUT R3, R6, 0x2, R3, 0xe2, !PT ;  /* 0x0000000206037812 */ /* 0x000fe200078ee203 */
[----:B--2---:R-:W-:Y:S01]  /*2620*/  IMAD.WIDE.U32 R52, R204, R54, R18 ;  /* 0x00000036cc347225 */ /* 0x004fe200078e0012 */
[----:B---3--:R-:W-:-:S02]  /*2630*/  SEL R4, RZ, 0x4, P0 ;  /* 0x00000004ff047807 */ /* 0x008fc40000000000 */
[----:B------:R-:W-:Y:S01]  /*2640*/  SEL R5, RZ, 0x8, P1 ;  /* 0x00000008ff057807 */ /* 0x000fe20000800000 */
[----:B------:R-:W-:Y:S01]  /*2650*/  IMAD.MOV.U32 R75, RZ, RZ, 0x20 ;  /* 0x00000020ff4b7424 */ /* 0x000fe200078e00ff */
[----:B------:R-:W-:Y:S01]  /*2660*/  ISETP.GE.AND P0, PT, R222, UR4, PT ;  /* 0x00000004de007c0c */ /* 0x000fe2000bf06270 */
[----:B------:R-:W-:Y:S01]  /*2670*/  IMAD R63, R55, 0x60, RZ ;  /* 0x00000060373f7824 */ /* 0x000fe200078e02ff */
[----:B------:R-:W-:Y:S01]  /*2680*/  ISETP.GE.AND P1, PT, R212, UR4, PT ;  /* 0x00000004d4007c0c */ /* 0x000fe2000bf26270 */
[----:B------:R-:W-:Y:S01]  /*2690*/  IMAD.SHL.U32 R59, R54, 0x40, RZ ;  /* 0x00000040363b7824 */ /* 0x000fe200078e00ff */
[----:B------:R-:W-:Y:S01]  /*26a0*/  LOP3.LUT R4, R5, R3, R4, 0xfe, !PT ;  /* 0x0000000305047212 */ /* 0x000fe200078efe04 */
[----:B------:R-:W-:Y:S01]  /*26b0*/  IMAD.IADD R3, R32, 0x1, R33 ;  /* 0x0000000120037824 */ /* 0x000fe200078e0221 */
[----:B------:R-:W-:Y:S02]  /*26c0*/  SEL R5, RZ, 0x10, P0 ;  /* 0x00000010ff057807 */ /* 0x000fe40000000000 */
[----:B------:R-:W-:-:S02]  /*26d0*/  SEL R6, RZ, 0x20, P1 ;  /* 0x00000020ff067807 */ /* 0x000fc40000800000 */
[----:B------:R-:W-:Y:S02]  /*26e0*/  SHF.R.S32.HI R201, RZ, 0x1f, R200 ;  /* 0x0000001fffc97819 */ /* 0x000fe400000114c8 */
        /* <DEDUP_REMOVED lines=8> */
[----:B------:R-:W-:-:S02]  /*2770*/  ISETP.GE.AND P1, PT, R225, UR4, PT ;  /* 0x00000004e1007c0c */ /* 0x000fc4000bf26270 */
[----:B------:R-:W-:Y:S01]  /*2780*/  LOP3.LUT R13, R14, 0xfffffffc, RZ, 0xc0, !PT ;  /* 0xfffffffc0e0d7812 */ /* 0x000fe200078ec0ff */
[----:B------:R-:W-:Y:S01]  /*2790*/  IMAD.IADD R9, R9, 0x1, R11 ;  /* 0x0000000109097824 */ /* 0x000fe200078e020b */
[----:B------:R-:W-:Y:S01]  /*27a0*/  SEL R5, RZ, 0x40, P0 ;  /* 0x00000040ff057807 */ /* 0x000fe20000000000 */
[----:B------:R-:W-:Y:S01]  /*27b0*/  IMAD.IADD R21, R11, 0x1, R21 ;  /* 0x000000010b157824 */ /* 0x000fe200078e0215 */
[----:B------:R-:W-:Y:S01]  /*27c0*/  SEL R10, RZ, 0x7fff80, P1 ;  /* 0x007fff80ff0a7807 */ /* 0x000fe20000800000 */
[----:B------:R-:W-:Y:S01]  /*27d0*/  IMAD.IADD R15, R12, 0x1, -R13 ;  /* 0x000000010c0f7824 */ /* 0x000fe200078e0a0d */
[----:B------:R-:W2:Y:S01]  /*27e0*/  LDL R11, [R1+0x2c] ;  /* 0x00002c00010b7983 */ /* 0x000ea20000100800 */
[----:B------:R-:W-:Y:S01]  /*27f0*/  IMAD R13, R204, R55, R7 ;  /* 0x00000037cc0d7224 */ /* 0x000fe200078e0207 */
[----:B-----5:R-:W-:Y:S01]  /*2800*/  SHF.R.S32.HI R7, RZ, 0x1f, R24 ;  /* 0x0000001fff077819 */ /* 0x020fe20000011418 */
[----:B------:R-:W-:Y:S01]  /*2810*/  IMAD.WIDE.U32 R8, R24, R48, R8 ;  /* 0x0000003018087225 */ /* 0x000fe200078e0008 */
[----:B----4-:R-:W-:-:S02]  /*2820*/  ISETP.GE.AND P0, PT, R18, R61, PT ;  /* 0x0000003d1200720c */ /* 0x010fc40003f06270 */
[----:B------:R-:W-:Y:S01]  /*2830*/  LOP3.LUT R10, R10, R4, R5, 0xfe, !PT ;  /* 0x000000040a0a7212 */ /* 0x000fe200078efe05 */
[-C--:B------:R-:W-:Y:S01]  /*2840*/  IMAD R6, R7, R48.reuse, RZ ;  /* 0x0000003007067224 */ /* 0x080fe200078e02ff */
[----:B------:R-:W-:Y:S01]  /*2850*/  SEL R5, R61, RZ, P0 ;  /* 0x000000ff3d057207 */ /* 0x000fe20000000000 */
[----:B------:R-:W-:Y:S01]  /*2860*/  IMAD.WIDE.U32 R20, R24, R48, R20 ;  /* 0x0000003018147225 */ /* 0x000fe200078e0014 */
[----:B0-----:R-:W-:Y:S02]  /*2870*/  SHF.R.U32.HI R34, RZ, 0x7, R34 ;  /* 0x00000007ff227819 */ /* 0x001fe40000011622 */
[----:B------:R-:W-:Y:S01]  /*2880*/  SHF.L.U64.HI R56, R48, 0x6, R49 ;  /* 0x0000000630387819 */ /* 0x000fe20000010231 */
[----:B------:R-:W-:Y:S01]  /*2890*/  IMAD R67, R24, R49, R6 ;  /* 0x0000003118437224 */ /* 0x000fe200078e0206 */
[----:B------:R-:W-:Y:S01]  /*28a0*/  ISETP.NE.AND P6, PT, R34, 0x1, PT ;  /* 0x000000012200780c */ /* 0x000fe20003fc5270 */
[----:B------:R-:W3:Y:S01]  /*28b0*/  LDL R6, [R1+0x28] ;  /* 0x0000280001067983 */ /* 0x000ee20000100800 */
[----:B------:R-:W-:Y:S01]  /*28c0*/  IMAD.IADD R5, R18, 0x1, R5 ;  /* 0x0000000112057824 */ /* 0x000fe200078e0205 */
[----:B------:R-:W-:Y:S01]  /*28d0*/  LOP3.LUT R16, R16, 0xfffffffe, RZ, 0xc0, !PT ;  /* 0xfffffffe10107812 */ /* 0x000fe200078ec0ff */
[----:B------:R-:W-:Y:S01]  /*28e0*/  VIADD R60, R34, 0x8 ;  /* 0x00000008223c7836 */ /* 0x000fe20000000000 */
[----:B------:R-:W-:Y:S01]  /*28f0*/  SHF.L.U64.HI R58, R54, 0x6, R55 ;  /* 0x00000006363a7819 */ /* 0x000fe20000010237 */
[----:B------:R-:W-:Y:S01]  /*2900*/  IMAD.WIDE.U32 R50, R204, R54, R200 ;  /* 0x00000036cc327225 */ /* 0x000fe200078e00c8 */
[----:B------:R-:W-:-:S03]  /*2910*/  SHF.R.S32.HI R4, RZ, 0x1f, R5 ;  /* 0x0000001fff047819 */ /* 0x000fc60000011405 */
[----:B------:R-:W-:Y:S01]  /*2920*/  VIADD R34, R204, 0x40 ;  /* 0x00000040cc227836 */ /* 0x000fe20000000000 */
[----:B------:R-:W-:Y:S01]  /*2930*/  LEA.HI R4, R4, R5, RZ, 0x3 ;  /* 0x0000000504047211 */ /* 0x000fe200078f18ff */
[----:B------:R-:W-:Y:S02]  /*2940*/  IMAD R5, R49, 0x60, RZ ;  /* 0x0000006031057824 */ /* 0x000fe400078e02ff */
[----:B------:R-:W-:-:S04]  /*2950*/  IMAD.WIDE.U32 R48, R48, 0x60, RZ ;  /* 0x0000006030307825 */ /* 0x000fc800078e00ff */
[----:B------:R-:W-:Y:S01]  /*2960*/  IMAD.IADD R62, R49, 0x1, R5 ;  /* 0x00000001313e7824 */ /* 0x000fe200078e0205 */
[----:B------:R-:W-:Y:S01]  /*2970*/  SHF.R.S32.HI R5, RZ, 0x1f, R14 ;  /* 0x0000001fff057819 */ /* 0x000fe2000001140e */
[----:B------:R-:W-:Y:S01]  /*2980*/  IMAD.SHL.U32 R34, R34, 0x40, RZ ;  /* 0x0000004022227824 */ /* 0x000fe200078e00ff */
[----:B------:R-:W-:Y:S05]  /*2990*/  @!P6 WARPSYNC.ALL ;  /* 0x000000000000e948 */ /* 0x000fea0003800000 */
[----:B------:R-:W-:Y:S01]  /*29a0*/  LEA.HI R5, R5, R204, RZ, 0x3 ;  /* 0x000000cc05057211 */ /* 0x000fe200078f18ff */
[----:B------:R-:W-:Y:S01]  /*29b0*/  ULDC UR4, c[0x0][0x2f4] ;  /* 0x0000bd0000047ab9 */ /* 0x000fe20000000800 */
[----:B------:R-:W-:Y:S01]  /*29c0*/  LOP3.LUT R34, R34, 0x1c0, RZ, 0xc0, !PT ;  /* 0x000001c022227812 */ /* 0x000fe200078ec0ff */
[----:B------:R-:W-:Y:S01]  /*29d0*/  IMAD.IADD R51, R51, 0x1, R13 ;  /* 0x0000000133337824 */ /* 0x000fe200078e020d */
[----:B------:R-:W-:Y:S01]  /*29e0*/  LOP3.LUT R5, R5, 0xfffffff8, RZ, 0xc0, !PT ;  /* 0xfffffff805057812 */ /* 0x000fe200078ec0ff */
[----:B------:R-:W-:Y:S01]  /*29f0*/  IMAD.IADD R53, R13, 0x1, R53 ;  /* 0x000000010d357824 */ /* 0x000fe200078e0235 */
[----:B------:R-:W-:Y:S01]  /*2a00*/  ISETP.GE.AND P2, PT, R17, UR4, PT ;  /* 0x0000000411007c0c */ /* 0x000fe2000bf46270 */
[----:B------:R-:W-:-:S02]  /*2a10*/  IMAD R7, R7, R54, RZ ;  /* 0x0000003607077224 */ /* 0x000fc400078e02ff */
[----:B------:R-:W-:Y:S01]  /*2a20*/  IMAD.IADD R73, R204, 0x1, -R5 ;  /* 0x00000001cc497824 */ /* 0x000fe200078e0a05 */
[----:B------:R-:W-:Y:S01]  /*2a30*/  LOP3.LUT R5, R34, 0x38, R4, 0xf8, !PT ;  /* 0x0000003822057812 */ /* 0x000fe200078ef804 */
[----:B------:R-:W-:Y:S02]  /*2a40*/  VIADD R34, R204, 0x40 ;  /* 0x00000040cc227836 */ /* 0x000fe40000000000 */
[----:B------:R-:W-:Y:S02]  /*2a50*/  IMAD R7, R24, R55, R7 ;  /* 0x0000003718077224 */ /* 0x000fe400078e0207 */
[----:B------:R-:W-:Y:S02]  /*2a60*/  IMAD.SHL.U32 R34, R34, 0x40, RZ ;  /* 0x0000004022227824 */ /* 0x000fe400078e00ff */
[----:B------:R-:W-:Y:S02]  /*2a70*/  IMAD.WIDE.U32 R50, R24, R54, R50 ;  /* 0x0000003618327225 */ /* 0x000fe400078e0032 */
[----:B------:R-:W-:-:S02]  /*2a80*/  @P2 LOP3.LUT R16, R16, 0x1, RZ, 0xfc, !PT ;  /* 0x0000000110102812 */ /* 0x000fc400078efcff */
[----:B------:R-:W-:Y:S01]  /*2a90*/  LOP3.LUT R34, R34, 0x1c0, RZ, 0xc0, !PT ;  /* 0x000001c022227812 */ /* 0x000fe200078ec0ff */
[----:B------:R-:W-:Y:S01]  /*2aa0*/  IMAD.WIDE.U32 R52, R24, R54, R52 ;  /* 0x0000003618347225 */ /* 0x000fe200078e0034 */
[----:B------:R-:W-:-:S03]  /*2ab0*/  LOP3.LUT P2, RZ, R73, 0x4, RZ, 0xc0, !PT ;  /* 0x0000000449ff7812 */ /* 0x000fc6000784c0ff */
[----:B------:R-:W-:Y:S01]  /*2ac0*/  IMAD.SHL.U32 R73, R73, 0x40, RZ ;  /* 0x0000004049497824 */ /* 0x000fe200078e00ff */
[----:B------:R-:W-:Y:S01]  /*2ad0*/  SHF.R.U32.HI R34, RZ, 0x3, R34 ;  /* 0x00000003ff227819 */ /* 0x000fe20000011622 */
[----:B------:R-:W-:Y:S01]  /*2ae0*/  IMAD.IADD R68, R51, 0x1, R7 ;  /* 0x0000000133447824 */ /* 0x000fe200078e0207 */
[----:B------:R-:W-:Y:S01]  /*2af0*/  PRMT R84, R10, 0x8880, RZ ;  /* 0x000088800a547816 */ /* 0x000fe200000000ff */
[----:B------:R-:W-:Y:S01]  /*2b00*/  IMAD.WIDE.U32 R54, R54, 0x60, RZ ;  /* 0x0000006036367825 */ /* 0x000fe200078e00ff */
[----:B------:R-:W-:Y:S02]  /*2b10*/  LOP3.LUT R73, R73, 0x1c0, RZ, 0xc0, !PT ;  /* 0x000001c049497812 */ /* 0x000fe400078ec0ff */
[----:B------:R-:W-:Y:S01]  /*2b20*/  LOP3.LUT R5, R5, R34, RZ, 0x3c, !PT ;  /* 0x0000002205057212 */ /* 0x000fe200078e3cff */
[----:B------:R-:W-:Y:S01]  /*2b30*/  IMAD.IADD R69, R7, 0x1, R53 ;  /* 0x0000000107457824 */ /* 0x000fe200078e0235 */
[----:B------:R-:W-:Y:S02]  /*2b40*/  SHF.R.U32.HI R76, RZ, 0x3, R73 ;  /* 0x00000003ff4c7819 */ /* 0x000fe40000011649 */
[----:B------:R-:W-:-:S04]  /*2b50*/  LOP3.LUT R7, R73, 0x18, R18, 0xf8, !PT ;  /* 0x0000001849077812 */ /* 0x000fc800078ef812 */
[----:B------:R-:W-:Y:S02]  /*2b60*/  LOP3.LUT R7, R7, R76, RZ, 0x3c, !PT ;  /* 0x0000004c07077212 */ /* 0x000fe400078e3cff */
[----:B------:R-:W-:Y:S02]  /*2b70*/  PRMT R84, R84, 0x7710, RZ ;  /* 0x0000771054547816 */ /* 0x000fe400000000ff */
[----:B------:R-:W-:Y:S02]  /*2b80*/  SEL R75, R75, 0xffffffe0, !P2 ;  /* 0xffffffe04b4b7807 */ /* 0x000fe40005000000 */
[----:B------:R-:W-:Y:S01]  /*2b90*/  LOP3.LUT R71, R4, 0xfffffff8, RZ, 0xc0, !PT ;  /* 0xfffffff804477812 */ /* 0x000fe200078ec0ff */
[----:B------:R-:W-:Y:S01]  /*2ba0*/  IMAD.IADD R66, R9, 0x1, R67 ;  /* 0x0000000109427824 */ /* 0x000fe200078e0243 */
[C---:B------:R-:W-:Y:S01]  /*2bb0*/  LOP3.LUT R77, R84.reuse, 0x1, RZ, 0xc0, !PT ;  /* 0x00000001544d7812 */ /* 0x040fe200078ec0ff */
[----:B------:R-:W-:Y:S01]  /*2bc0*/  IMAD.SHL.U32 R61, R61, 0x2, RZ ;  /* 0x000000023d3d7824 */ /* 0x000fe200078e00ff */
[C---:B------:R-:W-:Y:S01]  /*2bd0*/  LOP3.LUT R78, R84.reuse, 0x2, RZ, 0xc0, !PT ;  /* 0x00000002544e7812 */ /* 0x040fe200078ec0ff */
[----:B------:R-:W-:Y:S01]  /*2be0*/  IMAD.IADD R63, R55, 0x1, R63 ;  /* 0x00000001373f7824 */ /* 0x000fe200078e023f */
[C---:B------:R-:W-:Y:S01]  /*2bf0*/  LOP3.LUT R79, R84.reuse, 0x4, RZ, 0xc0, !PT ;  /* 0x00000004544f7812 */ /* 0x040fe200078ec0ff */
[----:B------:R-:W-:Y:S01]  /*2c00*/  IMAD R64, R15, 0x40, R204 ;  /* 0x000000400f407824 */ /* 0x000fe200078e02cc */
[C---:B------:R-:W-:Y:S01]  /*2c10*/  LOP3.LUT R80, R84.reuse, 0x8, RZ, 0xc0, !PT ;  /* 0x0000000854507812 */ /* 0x040fe200078ec0ff */
[----:B------:R-:W-:Y:S01]  /*2c20*/  IMAD.IADD R67, R67, 0x1, R21 ;  /* 0x0000000143437824 */ /* 0x000fe200078e0215 */
[----:B------:R-:W-:-:S02]  /*2c30*/  LOP3.LUT R81, R84, 0x10, RZ, 0xc0, !PT ;  /* 0x0000001054517812 */ /* 0x000fc400078ec0ff */
[----:B------:R-:W-:Y:S01]  /*2c40*/  LOP3.LUT R83, R84, 0x20, RZ, 0xc0, !PT ;  /* 0x0000002054537812 */ /* 0x000fe200078ec0ff */
[----:B------:R-:W-:Y:S01]  /*2c50*/  @!P6 BAR.SYNC.DEFER_BLOCKING 0x9, 0x100 ;  /* 0x024400000000eb1d */ /* 0x000fe20000010000 */
[----:B------:R-:W-:Y:S02]  /*2c60*/  ISETP.GE.AND P1, PT, R18, UR4, PT ;  /* 0x0000000412007c0c */ /* 0x000fe4000bf26270 */
[----:B------:R-:W-:Y:S02]  /*2c70*/  SHF.R.S32.HI R70, RZ, 0x3, R4 ;  /* 0x00000003ff467819 */ /* 0x000fe40000011404 */
[----:B------:R-:W-:Y:S02]  /*2c80*/  SHF.R.S32.HI R72, RZ, 0x1f, R71 ;  /* 0x0000001fff487819 */ /* 0x000fe40000011447 */
[----:B------:R-:W-:Y:S02]  /*2c90*/  LOP3.LUT R84, R84, 0x40, RZ, 0xc0, !PT ;  /* 0x0000004054547812 */ /* 0x000fe400078ec0ff */
[----:B------:R-:W-:Y:S01]  /*2ca0*/  SHF.R.S32.HI R65, RZ, 0x1f, R0 ;  /* 0x0000001fff417819 */ /* 0x000fe20000011400 */
[----:B--2---:R-:W-:Y:S01]  /*2cb0*/  IMAD.IADD R74, R11, 0x1, R5 ;  /* 0x000000010b4a7824 */ /* 0x004fe200078e0205 */
[----:B------:R-:W-:-:S04]  /*2cc0*/  LOP3.LUT R5, R73, 0x38, R4, 0xf8, !PT ;  /* 0x0000003849057812 */ /* 0x000fc800078ef804 */
[----:B------:R-:W-:Y:S01]  /*2cd0*/  LOP3.LUT R5, R5, R76, RZ, 0x3c, !PT ;  /* 0x0000004c05057212 */ /* 0x000fe200078e3cff */
[----:B---3--:R-:W-:-:S04]  /*2ce0*/  IMAD R82, R6, 0x200, R7 ;  /* 0x0000020006527824 */ /* 0x008fc800078e0207 */
[----:B------:R-:W-:Y:S02]  /*2cf0*/  IMAD R85, R6, 0x200, R5 ;  /* 0x0000020006557824 */ /* 0x000fe400078e0205 */
[----:B------:R-:W-:-:S07]  /*2d00*/  IMAD.IADD R86, R75, 0x1, R82 ;  /* 0x000000014b567824 */ /* 0x000fce00078e0252 */
.L_x_2904:
[----:B------:R-:W0:Y:S01]  /*2d10*/  LDC R91, c[0x0][0x430] ;  /* 0x00010c00ff5b7b82 */ /* 0x000e220000000800 */
[----:B------:R-:W-:Y:S02]  /*2d20*/  VIADD R28, R28, 0xffffffff ;  /* 0xffffffff1c1c7836 */ /* 0x000fe40000000000 */
[----:B------:R-:W-:Y:S02]  /*2d30*/  IMAD.MOV.U32 R90, RZ, RZ, RZ ;  /* 0x000000ffff5a7224 */ /* 0x000fe400078e00ff */
[----:B------:R-:W-:-:S03]  /*2d40*/  IMAD R4, R28, 0x60, R64 ;  /* 0x000000601c047824 */ /* 0x000fc600078e0240 */
[----:B-1----:R-:W1:Y:S01]  /*2d50*/  LDC R88, c[0x0][0x3f4] ;  /* 0x0000fd00ff587b82 */ /* 0x002e620000000800 */
[----:B--2---:R-:W-:Y:S01]  /*2d60*/  IMAD.IADD R32, R3, 0x1, R4 ;  /* 0x0000000103207824 */ /* 0x004fe200078e0204 */
[----:B------:R-:W-:-:S03]  /*2d70*/  ISETP.GE.AND P2, PT, R4, R25, PT ;  /* 0x000000190400720c */ /* 0x000fc60003f46270 */
[----:B------:R-:W-:Y:S01]  /*2d80*/  IMAD.MOV.U32 R12, RZ, RZ, R32 ;  /* 0x000000ffff0c7224 */ /* 0x000fe200078e0020 */
[----:B------:R-:W-:Y:S02]  /*2d90*/  ISETP.GT.OR P2, PT, R64, 0x5f, P2 ;  /* 0x0000005f4000780c */ /* 0x000fe40001744670 */
[----:B0-----:R-:W-:-:S11]  /*2da0*/  ISETP.NE.AND P3, PT, R91, 0x1, PT ;  /* 0x000000015b00780c */ /* 0x001fd60003f65270 */
[----:B------:R-:W0:Y:S08]  /*2db0*/  @!P2 LDC.64 R6, c[0x0][0x428] ;  /* 0x00010a00ff06ab82 */ /* 0x000e300000000a00 */
[----:B------:R-:W2:Y:S08]  /*2dc0*/  @!P2 LDC.64 R4, c[0x0][0x418] ;  /* 0x00010600ff04ab82 */ /* 0x000eb00000000a00 */
[----:B------:R-:W3:Y:S08]  /*2dd0*/  @P3 LDC R11, c[0x0][0x434] ;  /* 0x00010d00ff0b3b82 */ /* 0x000ef00000000800 */
[----:B------:R-:W4:Y:S01]  /*2de0*/  @P3 LDC R14, c[0x0][0x438] ;  /* 0x00010e00ff0e3b82 */ /* 0x000f220000000800 */
[----:B---3--:R-:W-:-:S05]  /*2df0*/  @P3 IMAD.HI.U32 R11, R32, R11, RZ ;  /* 0x0000000b200b3227 */ /* 0x008fca00078e00ff */
[----:B----4-:R-:W-:Y:S01]  /*2e00*/  @P3 SHF.R.U32.HI R12, RZ, R14, R11 ;  /* 0x0000000eff0c3219 */ /* 0x010fe2000001160b */
[----:B0-----:R-:W-:-:S03]  /*2e10*/  @!P2 IMAD R11, R65, R6, RZ ;  /* 0x00000006410ba224 */ /* 0x001fc600078e02ff */
[--C-:B------:R-:W-:Y:S01]  /*2e20*/  @!P2 SHF.R.S32.HI R13, RZ, 0x1f, R12.reuse ;  /* 0x0000001fff0da819 */ /* 0x100fe2000001140c */
[C---:B------:R-:W-:Y:S02]  /*2e30*/  @!P2 IMAD R11, R0.reuse, R7, R11 ;  /* 0x00000007000ba224 */ /* 0x040fe400078e020b */
[----:B------:R-:W-:-:S04]  /*2e40*/  @!P2 IMAD.WIDE.U32 R6, R0, R6, R12 ;  /* 0x000000060006a225 */ /* 0x000fc800078e000c */
[----:B------:R-:W-:Y:S01]  /*2e50*/  @!P2 IMAD.IADD R7, R7, 0x1, R11 ;  /* 0x000000010707a824 */ /* 0x000fe200078e020b */
[----:B--2---:R-:W-:-:S04]  /*2e60*/  @!P2 LEA R4, P3, R6, R4, 0x2 ;  /* 0x000000040604a211 */ /* 0x004fc800078610ff */
[----:B------:R-:W-:Y:S02]  /*2e70*/  @!P2 LEA.HI.X R5, R6, R5, R7, 0x2, P3 ;  /* 0x000000050605a211 */ /* 0x000fe400018f1407 */
[----:B------:R-:W-:-:S03]  /*2e80*/  ISETP.GT.AND P3, PT, R28, R29, PT ;  /* 0x0000001d1c00720c */ /* 0x000fc60003f64270 */
[----:B-----5:R0:W5:Y:S01]  /*2e90*/  @!P2 LDG.E R90, desc[UR54][R4.64] ;  /* 0x00000036045aa981 */ /* 0x020162000c1e1900 */
[----:B-1----:R-:W-:Y:S01]  /*2ea0*/  ISETP.GE.AND P2, PT, R88, 0x1, PT ;  /* 0x000000015800780c */ /* 0x002fe20003f46270 */
[----:B------:R-:W-:Y:S01]  /*2eb0*/  IMAD.MOV R6, RZ, RZ, -R12 ;  /* 0x000000ffff067224 */ /* 0x000fe200078e0a0c */
[----:B------:R-:W-:Y:S01]  /*2ec0*/  LOP3.LUT R16, R16, 0xfffffffd, RZ, 0xc0, !PT ;  /* 0xfffffffd10107812 */ /* 0x000fe200078ec0ff */
[C---:B------:R-:W-:Y:S01]  /*2ed0*/  IMAD R98, R22.reuse, 0x1800, R82 ;  /* 0x0000180016627824 */ /* 0x040fe200078e0252 */
[----:B------:R-:W-:Y:S05]  /*2ee0*/  YIELD ;  /* 0x0000000000007946 */ /* 0x000fea0003800000 */
[----:B------:R-:W-:Y:S01]  /*2ef0*/  IMAD R91, R91, R6, R32 ;  /* 0x000000065b5b7224 */ /* 0x000fe200078e0220 */
[----:B------:R-:W-:Y:S01]  /*2f00*/  BSSY B0, `(.L_x_2851) ;  /* 0x000030c000007945 */ /* 0x000fe20003800000 */
[----:B------:R-:W-:Y:S01]  /*2f10*/  IMAD R6, R22, 0x1800, R86 ;  /* 0x0000180016067824 */ /* 0x000fe200078e0256 */
[----:B------:R-:W-:Y:S01]  /*2f20*/  @P3 LOP3.LUT R16, R16, 0x2, RZ, 0xfc, !PT ;  /* 0x0000000210103812 */ /* 0x000fe200078efcff */
[----:B------:R-:W-:-:S02]  /*2f30*/  IMAD R98, R98, 0x2, R27 ;  /* 0x0000000262627824 */ /* 0x000fc400078e021b */
[----:B------:R-:W-:Y:S01]  /*2f40*/  IMAD R89, R6, 0x2, R27 ;  /* 0x0000000206597824 */ /* 0x000fe200078e021b */
[----:B0-----:R-:W-:Y:S06]  /*2f50*/  @!P2 BRA `(.L_x_2852) ;  /* 0x0000002c000ca947 */ /* 0x001fec0003800000 */
[----:B------:R-:W-:Y:S01]  /*2f60*/  SHF.R.S32.HI R92, RZ, 0x1f, R91 ;  /* 0x0000001fff5c7819 */ /* 0x000fe2000001145b */
[----:B------:R-:W-:Y:S01]  /*2f70*/  ULDC.64 UR4, c[0x0][0x300] ;  /* 0x0000c00000047ab9 */ /* 0x000fe20000000a00 */
[----:B-----5:R-:W-:Y:S01]  /*2f80*/  SHF.R.S32.HI R93, RZ, 0x1f, R90 ;  /* 0x0000001fff5d7819 */ /* 0x020fe2000001145a */
[----:B------:R-:W-:Y:S01]  /*2f90*/  IMAD.WIDE.U32 R4, R91, UR4, RZ ;  /* 0x000000045b047c25 */ /* 0x000fe2000f8e00ff */
[----:B------:R-:W-:Y:S02]  /*2fa0*/  ULDC.U8 UR6, c[0x0][0x410] ;  /* 0x0001040000067ab9 */ /* 0x000fe40000000000 */
[----:B------:R-:W-:Y:S01]  /*2fb0*/  ISETP.NE.AND P2, PT, RZ, UR6, PT ;  /* 0x00000006ff007c0c */ /* 0x000fe2000bf45270 */
[----:B------:R-:W-:Y:S02]  /*2fc0*/  IMAD R6, R92, UR4, RZ ;  /* 0x000000045c067c24 */ /* 0x000fe4000f8e02ff */
[-C--:B------:R-:W-:Y:S02]  /*2fd0*/  IMAD R14, R63, R28.reuse, RZ ;  /* 0x0000001c3f0e7224 */ /* 0x080fe400078e02ff */
[----:B------:R-:W-:Y:S01]  /*2fe0*/  IMAD R7, R91, UR5, R6 ;  /* 0x000000055b077c24 */ /* 0x000fe2000f8e0206 */
[----:B------:R-:W-:Y:S01]  /*2ff0*/  ULDC.64 UR4, c[0x0][0x310] ;  /* 0x0000c40000047ab9 */ /* 0x000fe20000000a00 */
[----:B------:R-:W-:-:S02]  /*3000*/  IMAD R6, R62, R28, RZ ;  /* 0x0000001c3e067224 */ /* 0x000fc400078e02ff */
[----:B------:R-:W-:Y:S02]  /*3010*/  IMAD R11, R93, UR4, RZ ;  /* 0x000000045d0b7c24 */ /* 0x000fe4000f8e02ff */
[----:B------:R-:W-:Y:S01]  /*3020*/  IMAD.IADD R5, R5, 0x1, R7 ;  /* 0x0000000105057824 */ /* 0x000fe200078e0207 */
[----:B------:R-:W-:Y:S01]  /*3030*/  SHF.R.S32.HI R7, RZ, 0x1f, R28 ;  /* 0x0000001fff077819 */ /* 0x000fe2000001141c */
[C---:B------:R-:W-:Y:S02]  /*3040*/  IMAD R11, R90.reuse, UR5, R11 ;  /* 0x000000055a0b7c24 */ /* 0x040fe4000f8e020b */
[----:B------:R-:W-:Y:S01]  /*3050*/  IMAD.WIDE.U32 R4, R90, UR4, R4 ;  /* 0x000000045a047c25 */ /* 0x000fe2000f8e0004 */
[----:B------:R-:W-:-:S03]  /*3060*/  ULDC.64 UR4, c[0x0][0x308] ;  /* 0x0000c20000047ab9 */ /* 0x000fc60000000a00 */
[----:B------:R-:W-:Y:S02]  /*3070*/  IMAD.IADD R5, R5, 0x1, R11 ;  /* 0x0000000105057824 */ /* 0x000fe400078e020b */
[----:B------:R-:W-:Y:S02]  /*3080*/  IMAD R11, R7, R48, R6 ;  /* 0x00000030070b7224 */ /* 0x000fe400078e0206 */
[----:B------:R-:W-:-:S04]  /*3090*/  IMAD.WIDE.U32 R12, R205, UR4, R4 ;  /* 0x00000004cd0c7c25 */ /* 0x000fc8000f8e0004 */
[----:B------:R-:W-:Y:S01]  /*30a0*/  IMAD R97, R205, UR5, R13 ;  /* 0x00000005cd617c24 */ /* 0x000fe2000f8e020d */
[----:B------:R-:W-:Y:S01]  /*30b0*/  ULDC.64 UR4, c[0x0][0x2e8] ;  /* 0x0000ba0000047ab9 */ /* 0x000fe20000000a00 */
[----:B------:R-:W-:Y:S01]  /*30c0*/  IMAD R15, R7, R54, R14 ;  /* 0x00000036070f7224 */ /* 0x000fe200078e020e */
[----:B------:R-:W-:Y:S01]  /*30d0*/  LEA R96, P3, R12, UR4, 0x1 ;  /* 0x000000040c607c11 */ /* 0x000fe2000f8608ff */
[----:B------:R-:W-:Y:S02]  /*30e0*/  IMAD R94, R28, -0x60, R25 ;  /* 0xffffffa01c5e7824 */ /* 0x000fe400078e0219 */
[-C--:B------:R-:W-:Y:S01]  /*30f0*/  IMAD.WIDE.U32 R6, R48, R28.reuse, RZ ;  /* 0x0000001c30067225 */ /* 0x080fe200078e00ff */
[----:B------:R-:W-:Y:S02]  /*3100*/  LEA.HI.X R97, R12, UR5, R97, 0x1, P3 ;  /* 0x000000050c617c11 */ /* 0x000fe400098f0c61 */
[----:B------:R-:W-:Y:S01]  /*3110*/  VIMNMX R94, R94, 0x60, PT ;  /* 0x000000605e5e7848 */ /* 0x000fe20003fe0100 */
[----:B------:R-:W-:-:S04]  /*3120*/  IMAD.WIDE.U32 R4, R54, R28, RZ ;  /* 0x0000001c36047225 */ /* 0x000fc800078e00ff */
[----:B------:R-:W-:Y:S02]  /*3130*/  IMAD.IADD R87, R7, 0x1, R11 ;  /* 0x0000000107577824 */ /* 0x000fe400078e020b */
[----:B------:R-:W-:Y:S01]  /*3140*/  IMAD.IADD R95, R5, 0x1, R15 ;  /* 0x00000001055f7824 */ /* 0x000fe200078e020f */
[----:B------:R-:W-:Y:S06]  /*3150*/  @!P2 BRA `(.L_x_2853) ;  /* 0x000000140038a947 */ /* 0x000fec0003800000 */
[----:B------:R-:W-:Y:S01]  /*3160*/  ISETP.GE.AND P2, PT, R204, R94, PT ;  /* 0x0000005ecc00720c */ /* 0x000fe20003f46270 */
[----:B------:R-:W-:Y:S01]  /*3170*/  BSSY B1, `(.L_x_2854) ;  /* 0x000001b000017945 */ /* 0x000fe20003800000 */
[----:B------:R-:W-:Y:S02]  /*3180*/  CS2R R32, SRZ ;  /* 0x0000000000207805 */ /* 0x000fe4000001ff00 */
[----:B------:R-:W-:Y:S02]  /*3190*/  CS2R R40, SRZ ;  /* 0x0000000000287805 */ /* 0x000fe4000001ff00 */
[----:B------:R-:W-:Y:S02]  /*31a0*/  CS2R R44, SRZ ;  /* 0x00000000002c7805 */ /* 0x000fe4000001ff00 */
[----:B------:R-:W-:Y:S02]  /*31b0*/  CS2R R42, SRZ ;  /* 0x00000000002a7805 */ /* 0x000fe4000001ff00 */
[----:B------:R-:W-:-:S03]  /*31c0*/  CS2R R46, SRZ ;  /* 0x00000000002e7805 */ /* 0x000fc6000001ff00 */
[----:B------:R-:W-:Y:S05]  /*31d0*/  @P2 BRA `(.L_x_2855) ;  /* 0x0000000000502947 */ /* 0x000fea0003800000 */
[----:B------:R-:W-:Y:S01]  /*31e0*/  IADD3 R11, P3, R8, R6, RZ ;  /* 0x00000006080b7210 */ /* 0x000fe20007f7e0ff */
[----:B------:R-:W-:Y:S01]  /*31f0*/  ULDC.64 UR4, c[0x0][0x3e8] ;  /* 0x0000fa0000047ab9 */ /* 0x000fe20000000a00 */
[----:B------:R-:W-:Y:S02]  /*3200*/  CS2R R44, SRZ ;  /* 0x00000000002c7805 */ /* 0x000fe4000001ff00 */
[----:B------:R-:W-:Y:S01]  /*3210*/  CS2R R46, SRZ ;  /* 0x00000000002e7805 */ /* 0x000fe2000001ff00 */
[----:B------:R-:W-:Y:S01]  /*3220*/  IMAD.X R14, R87, 0x1, R66, P3 ;  /* 0x00000001570e7824 */ /* 0x000fe200018e0642 */
[----:B------:R-:W-:-:S04]  /*3230*/  LEA R12, P3, R11, UR4, 0x1 ;  /* 0x000000040b0c7c11 */ /* 0x000fc8000f8608ff */
[----:B------:R-:W-:Y:S01]  /*3240*/  LEA.HI.X R13, R11, UR5, R14, 0x1, P3 ;  /* 0x000000050b0d7c11 */ /* 0x000fe200098f0c0e */
[----:B------:R-:W-:Y:S01]  /*3250*/  ULDC.64 UR4, c[0x0][0x400] ;  /* 0x0001000000047ab9 */ /* 0x000fe20000000a00 */
[----:B------:R-:W-:-:S05]  /*3260*/  IADD3 R11, P3, R50, R4, RZ ;  /* 0x00000004320b7210 */ /* 0x000fca0007f7e0ff */
[----:B------:R-:W-:Y:S01]  /*3270*/  IMAD.X R34, R95, 0x1, R68, P3 ;  /* 0x000000015f227824 */ /* 0x000fe200018e0644 */
        /* <DEDUP_REMOVED lines=10> */
.L_x_2855:
[----:B------:R-:W-:Y:S05]  /*3320*/  BSYNC B1 ;  /* 0x0000000000017941 */ /* 0x000fea0003800000 */
.L_x_2854:
[----:B------:R-:W-:Y:S01]  /*3330*/  VIADD R11, R204, 0x40 ;  /* 0x00000040cc0b7836 */ /* 0x000fe20000000000 */
[----:B------:R-:W-:Y:S01]  /*3340*/  BSSY B1, `(.L_x_2856) ;  /* 0x000001c000017945 */ /* 0x000fe20003800000 */
[----:B------:R-:W-:Y:S02]  /*3350*/  CS2R R36, SRZ ;  /* 0x0000000000247805 */ /* 0x000fe4000001ff00 */
[----:B------:R-:W-:Y:S01]  /*3360*/  CS2R R34, SRZ ;  /* 0x0000000000227805 */ /* 0x000fe2000001ff00 */
[----:B0----5:R-:W-:Y:S01]  /*3370*/  IMAD.MOV.U32 R13, RZ, RZ, R41 ;  /* 0x000000ffff0d7224 */ /* 0x021fe200078e0029 */
[----:B------:R-:W-:Y:S01]  /*3380*/  ISETP.GE.AND P4, PT, R11, R94, PT ;  /* 0x0000005e0b00720c */ /* 0x000fe20003f86270 */
[----:B------:R-:W-:Y:S01]  /*3390*/  IMAD.MOV.U32 R11, RZ, RZ, R40 ;  /* 0x000000ffff0b7224 */ /* 0x000fe200078e0028 */
[----:B------:R-:W-:-:S11]  /*33a0*/  CS2R R38, SRZ ;  /* 0x0000000000267805 */ /* 0x000fd6000001ff00 */
        /* <DEDUP_REMOVED lines=21> */
.L_x_2857:
[----:B------:R-:W-:Y:S05]  /*3500*/  BSYNC B1 ;  /* 0x0000000000017941 */ /* 0x000fea0003800000 */
.L_x_2856:
[----:B0-----:R-:W-:Y:S01]  /*3510*/  IMAD.MOV.U32 R4, RZ, RZ, R44 ;  /* 0x000000ffff047224 */ /* 0x001fe200078e002c */
[----:B------:R-:W-:Y:S01]  /*3520*/  UISETP.NE.AND UP0, UPT, UR51, 0x3, UPT ;  /* 0x000000033300788c */ /* 0x000fe2000bf05270 */
[----:B------:R-:W-:Y:S01]  /*3530*/  IMAD.MOV.U32 R5, RZ, RZ, R45 ;  /* 0x000000ffff057224 */ /* 0x000fe200078e002d */
[----:B------:R-:W-:Y:S01]  /*3540*/  PRMT R100, R100, 0x5410, R11 ;  /* 0x0000541064647816 */ /* 0x000fe2000000000b */
[----:B------:R-:W-:Y:S01]  /*3550*/  IMAD.MOV.U32 R6, RZ, RZ, R46 ;  /* 0x000000ffff067224 */ /* 0x000fe200078e002e */
[----:B------:R-:W-:Y:S01]  /*3560*/  PRMT R108, R4, 0x7610, R108 ;  /* 0x00007610046c7816 */ /* 0x000fe2000000006c */
[----:B------:R-:W-:Y:S01]  /*3570*/  IMAD.MOV.U32 R4, RZ, RZ, R42 ;  /* 0x000000ffff047224 */ /* 0x000fe200078e002a */
[----:B------:R-:W-:Y:S01]  /*3580*/  PRMT R111, R5, 0x7610, R111 ;  /* 0x00007610056f7816 */ /* 0x000fe2000000006f */
[----:B------:R-:W-:Y:S01]  /*3590*/  IMAD.MOV.U32 R5, RZ, RZ, R43 ;  /* 0x000000ffff057224 */ /* 0x000fe200078e002b */
[----:B------:R-:W-:Y:S01]  /*35a0*/  PLOP3.LUT P3, PT, PT, PT, UP0, 0x80, 0x0 ;  /* 0x000000000000781c */ /* 0x000fe20003f6f008 */
        /* <DEDUP_REMOVED lines=20> */
[----:B------:R-:W-:Y:S02]  /*36f0*/  PRMT R105, R6, 0x7610, R105 ;  /* 0x0000761006697816 */ /* 0x000fe40000000069 */
[----:B------:R-:W-:Y:S01]  /*3700*/  PRMT R104, R7, 0x7610, R104 ;  /* 0x0000761007687816 */ /* 0x000fe20000000068 */
[----:B------:R-:W-:Y:S06]  /*3710*/  @!P3 BRA `(.L_x_2858) ;  /* 0x000000000004b947 */ /* 0x000fec0003800000 */
[----:B------:R-:W-:Y:S01]  /*3720*/  BPT.TRAP 0x1 ;  /* 0x000000040000795c */ /* 0x000fe20000300000 */
.L_x_2858:
[----:B------:R-:W-:Y:S01]  /*3730*/  IMAD R87, R22, 0x8, R23 ;  /* 0x0000000816577824 */ /* 0x000fe200078e0217 */
[----:B------:R-:W-:Y:S01]  /*3740*/  SHF.L.U32 R95, R209, 0x1f, RZ ;  /* 0x0000001fd15f7819 */ /* 0x000fe200000006ff */
[----:B------:R-:W-:Y:S03]  /*3750*/  BSSY B1, `(.L_x_2859) ;  /* 0x0000003000017945 */ /* 0x000fe60003800000 */
[----:B------:R-:W0:Y:S02]  /*3760*/  SYNCS.PHASECHK.TRANS64.TRYWAIT P5, [R87+URZ+0x22890], R95 ;  /* 0x0228905f570075a7 */ /* 0x000e2400080a017f */
[----:B0-----:R-:W-:Y:S05]  /*3770*/  @!P5 BRA `(.L_x_2860) ;  /* 0x0000021800b0d947 */ /* 0x001fea0003800000 */
.L_x_3206:
[----:B------:R-:W-:Y:S05]  /*3780*/  BSYNC B1 ;  /* 0x0000000000017941 */ /* 0x000fea0003800000 */
.L_x_2859:
[----:B------:R-:W-:-:S03]  /*3790*/  UMOV UR4, 0xffffffff ;  /* 0xffffffff00047882 */ /* 0x000fc60000000000 */
[----:B------:R-:W-:Y:S05]  /*37a0*/  BRA.DIV UR4, `(.L_x_2861) ;  /* 0x0000021a04b87947 */ /* 0x000fea000b800000 */
[----:B------:R1:W2:Y:S04]  /*37b0*/  SHFL.IDX PT, R99, R97, RZ, 0x1c1f ;  /* 0x001c1fff61637589 */ /* 0x0002a800000e0000 */
[----:B------:R1:W3:Y:S02]  /*37c0*/  SHFL.IDX PT, R14, R96, RZ, 0x1c1f ;  /* 0x001c1fff600e7589 */ /* 0x0002e400000e0000 */
.L_x_3210:
        /* <DEDUP_REMOVED lines=12> */
[----:B0-----:R-:W-:Y:S01]  /*3890*/  IMAD.U32 R44, R5, 0x10000, RZ ;  /* 0x00010000052c7824 */ /* 0x001fe200078e00ff */
[----:B------:R-:W-:Y:S02]  /*38a0*/  PRMT R11, R109, 0x5410, R11 ;  /* 0x000054106d0b7816 */ /* 0x000fe4000000000b */
[----:B------:R-:W-:Y:S02]  /*38b0*/  PRMT R15, R108, 0x5410, R15 ;  /* 0x000054106c0f7816 */ /* 0x000fe4000000000f */
[----:B------:R-:W-:Y:S02]  /*38c0*/  SHF.R.U32.HI R46, RZ, 0x10, R47 ;  /* 0x00000010ff2e7819 */ /* 0x000fe4000001162f */
[----:B------:R-:W-:-:S02]  /*38d0*/  LOP3.LUT R47, R5, 0xffff0000, RZ, 0xc0, !PT ;  /* 0xffff0000052f7812 */ /* 0x000fc400078ec0ff */
[----:B------:R-:W-:Y:S02]  /*38e0*/  LOP3.LUT R109, R11, 0xffff0000, RZ, 0xc0, !PT ;  /* 0xffff00000b6d7812 */ /* 0x000fe400078ec0ff */
[C---:B------:R-:W-:Y:S01]  /*38f0*/  LOP3.LUT R108, R15.reuse, 0xffff0000, RZ, 0xc0, !PT ;  /* 0xffff00000f6c7812 */ /* 0x040fe200078ec0ff */
[----:B------:R-:W-:Y:S01]  /*3900*/  IMAD.U32 R15, R15, 0x10000, RZ ;  /* 0x000100000f0f7824 */ /* 0x000fe200078e00ff */
[----:B------:R-:W-:Y:S01]  /*3910*/  SHF.R.U32.HI R45, RZ, 0x10, R45 ;  /* 0x00000010ff2d7819 */ /* 0x000fe2000001162d */
[CC--:B------:R-:W-:Y:S01]  /*3920*/  FMUL.FTZ R5, R47.reuse, R109.reuse ;  /* 0x0000006d2f057220 */ /* 0x0c0fe20000410000 */
[----:B------:R-:W-:Y:S01]  /*3930*/  PRMT R46, R102, 0x5432, R46 ;  /* 0x00005432662e7816 */ /* 0x000fe2000000002e */
[-C--:B------:R-:W-:Y:S01]  /*3940*/  FMUL.FTZ R110, R47, R108.reuse ;  /* 0x0000006c2f6e7220 */ /* 0x080fe20000410000 */
[----:B------:R-:W-:Y:S01]  /*3950*/  PRMT R47, R111, 0x5410, R45 ;  /* 0x000054106f2f7816 */ /* 0x000fe2000000002d */
[----:B------:R-:W-:Y:S01]  /*3960*/  FFMA.FTZ R5, R44, R108, -R5 ;  /* 0x0000006c2c057223 */ /* 0x000fe20000010805 */
[----:B------:R-:W-:Y:S01]  /*3970*/  LOP3.LUT R108, R6, 0xffff0000, RZ, 0xc0, !PT ;  /* 0xffff0000066c7812 */ /* 0x000fe200078ec0ff */
[----:B------:R-:W-:Y:S01]  /*3980*/  FFMA.FTZ R44, R44, R109, R110 ;  /* 0x0000006d2c2c7223 */ /* 0x000fe2000001006e */
[----:B------:R-:W-:-:S02]  /*3990*/  IMAD.U32 R110, R46, 0x10000, RZ ;  /* 0x000100002e6e7824 */ /* 0x000fc400078e00ff */
[C---:B------:R-:W-:Y:S02]  /*39a0*/  IMAD.U32 R109, R47.reuse, 0x10000, RZ ;  /* 0x000100002f6d7824 */ /* 0x040fe400078e00ff */
[----:B------:R-:W-:Y:S02]  /*39b0*/  IMAD.U32 R45, R6, 0x10000, RZ ;  /* 0x00010000062d7824 */ /* 0x000fe400078e00ff */
[CC--:B------:R-:W-:Y:S01]  /*39c0*/  FMUL.FTZ R6, R108.reuse, R110.reuse ;  /* 0x0000006e6c067220 */ /* 0x0c0fe20000410000 */
[-C--:B------:R-:W-:Y:S01]  /*39d0*/  FMUL.FTZ R111, R108, R109.reuse ;  /* 0x0000006d6c6f7220 */ /* 0x080fe20000410000 */
[----:B------:R-:W-:Y:S02]  /*39e0*/  LOP3.LUT R108, R47, 0xffff0000, RZ, 0xc0, !PT ;  /* 0xffff00002f6c7812 */ /* 0x000fe400078ec0ff */
[C---:B------:R-:W-:Y:S01]  /*39f0*/  FFMA.FTZ R6, R45.reuse, R109, -R6 ;  /* 0x0000006d2d067223 */ /* 0x040fe20000010806 */
[----:B------:R-:W-:Y:S01]  /*3a00*/  LOP3.LUT R109, R46, 0xffff0000, RZ, 0xc0, !PT ;  /* 0xffff00002e6d7812 */ /* 0x000fe200078ec0ff */
[----:B------:R-:W-:Y:S01]  /*3a10*/  FFMA.FTZ R45, R45, R110, R111 ;  /* 0x0000006e2d2d7223 */ /* 0x000fe2000001006f */
[C---:B------:R-:W-:Y:S01]  /*3a20*/  LOP3.LUT R47, R7.reuse, 0xffff0000, RZ, 0xc0, !PT ;  /* 0xffff0000072f7812 */ /* 0x040fe200078ec0ff */
[----:B------:R-:W-:Y:S01]  /*3a30*/  IMAD.U32 R46, R7, 0x10000, RZ ;  /* 0x00010000072e7824 */ /* 0x000fe200078e00ff */
[----:B------:R-:W-:-:S02]  /*3a40*/  F2FP.BF16.F32.PACK_AB R5, R44, R5 ;  /* 0x000000052c05723e */ /* 0x000fc400000010ff */
[----:B------:R-:W-:Y:S01]  /*3a50*/  F2FP.BF16.F32.PACK_AB R6, R45, R6 ;  /* 0x000000062d06723e */ /* 0x000fe200000010ff */
[CC--:B------:R-:W-:Y:S01]  /*3a60*/  FMUL.FTZ R7, R47.reuse, R109.reuse ;  /* 0x0000006d2f077220 */ /* 0x0c0fe20000410000 */
[-C--:B------:R-:W-:Y:S01]  /*3a70*/  FMUL.FTZ R110, R47, R108.reuse ;  /* 0x0000006c2f6e7220 */ /* 0x080fe20000410000 */
[----:B------:R-:W-:Y:S01]  /*3a80*/  IMAD.U32 R47, R11, 0x10000, RZ ;  /* 0x000100000b2f7824 */ /* 0x000fe200078e00ff */
[----:B------:R-:W-:Y:S01]  /*3a90*/  LOP3.LUT R11, R4, 0xffff0000, RZ, 0xc0, !PT ;  /* 0xffff0000040b7812 */ /* 0x000fe200078ec0ff */
[C---:B------:R-:W-:Y:S01]  /*3aa0*/  FFMA.FTZ R7, R46.reuse, R108, -R7 ;  /* 0x0000006c2e077223 */ /* 0x040fe20000010807 */
[----:B------:R-:W-:Y:S01]  /*3ab0*/  FFMA.FTZ R46, R46, R109, R110 ;  /* 0x0000006d2e2e7223 */ /* 0x000fe2000001006e */
[----:B------:R-:W-:Y:S02]  /*3ac0*/  IMAD.U32 R4, R4, 0x10000, RZ ;  /* 0x0001000004047824 */ /* 0x000fe400078e00ff */
[C---:B------:R-:W-:Y:S01]  /*3ad0*/  FMUL.FTZ R109, R11.reuse, R47 ;  /* 0x0000002f0b6d7220 */ /* 0x040fe20000410000 */
[----:B------:R-:W-:Y:S01]  /*3ae0*/  FMUL.FTZ R108, R11, R15 ;  /* 0x0000000f0b6c7220 */ /* 0x000fe20000410000 */
[----:B------:R-:W-:-:S02]  /*3af0*/  F2FP.BF16.F32.PACK_AB R7, R46, R7 ;  /* 0x000000072e07723e */ /* 0x000fc400000010ff */
[C---:B------:R-:W-:Y:S01]  /*3b00*/  FFMA.FTZ R109, R4.reuse, R15, -R109 ;  /* 0x0000000f046d7223 */ /* 0x040fe2000001086d */
[----:B------:R-:W-:-:S05]  /*3b10*/  FFMA.FTZ R108, R4, R47, R108 ;  /* 0x0000002f046c7223 */ /* 0x000fca000001006c */
[----:B------:R-:W-:-:S07]  /*3b20*/  F2FP.BF16.F32.PACK_AB R4, R108, R109 ;  /* 0x0000006d6c04723e */ /* 0x000fce00000010ff */
.L_x_2867:
[----:B------:R-:W-:Y:S05]  /*3b30*/  BSYNC B3 ;  /* 0x0000000000037941 */ /* 0x000fea0003800000 */
.L_x_2866:
[----:B0-----:R4:W-:Y:S02]  /*3b40*/  ST.E.128 desc[UR54][R12.64], R4 ;  /* 0x000000040c007985 */ /* 0x0019e4000c101d36 */
.L_x_2865:
[----:B------:R-:W-:Y:S05]  /*3b50*/  BSYNC B2 ;  /* 0x0000000000027941 */ /* 0x000fea0003800000 */
.L_x_2864:
[----:B------:R-:W-:-:S13]  /*3b60*/  LOP3.LUT P2, RZ, R16, 0x1, RZ, 0xc0, !PT ;  /* 0x0000000110ff7812 */ /* 0x000fda000784c0ff */
[----:B------:R-:W-:Y:S05]  /*3b70*/  @P2 BRA `(.L_x_2863) ;  /* 0x0000000000d42947 */ /* 0x000fea0003800000 */
[----:B----4-:R4:W0:Y:S01]  /*3b80*/  LDS.128 R4, [R89] ;  /* 0x0000000059047984 */ /* 0x0108220000000c00 */
[C---:B---3--:R-:W-:Y:S01]  /*3b90*/  LEA R12, P2, R17.reuse, R14, 0x1 ;  /* 0x0000000e110c7211 */ /* 0x048fe200078408ff */
[----:B------:R-:W-:Y:S03]  /*3ba0*/  BSSY B2, `(.L_x_2868) ;  /* 0x0000031000027945 */ /* 0x000fe60003800000 */
[----:B--2---:R-:W-:Y:S02]  /*3bb0*/  LEA.HI.X R13, R17, R99, R208, 0x1, P2 ;  /* 0x00000063110d7211 */ /* 0x004fe400010f0cd0 */
[----:B------:R-:W-:-:S13]  /*3bc0*/  ISETP.GE.AND P2, PT, R210, R88, PT ;  /* 0x00000058d200720c */ /* 0x000fda0003f46270 */
[----:B----4-:R-:W-:Y:S05]  /*3bd0*/  @P2 BRA `(.L_x_2869) ;  /* 0x0000000000b42947 */ /* 0x010fea0003800000 */
[----:B------:R-:W-:Y:S01]  /*3be0*/  SHF.R.U64 R42, R42, 0x10, R43 ;  /* 0x000000102a2a7819 */ /* 0x000fe2000000122b */
[----:B0-----:R-:W-:Y:S01]  /*3bf0*/  IMAD.U32 R11, R6, 0x10000, RZ ;  /* 0x00010000060b7824 */ /* 0x001fe200078e00ff */
[--C-:B------:R-:W-:Y:S01]  /*3c00*/  SHF.R.U64 R14, R40, 0x10, R41.reuse ;  /* 0x00000010280e7819 */ /* 0x100fe20000001229 */
[----:B------:R-:W-:Y:S01]  /*3c10*/  IMAD.U32 R40, R5, 0x10000, RZ ;  /* 0x0001000005287824 */ /* 0x000fe200078e00ff */
[----:B------:R-:W-:Y:S02]  /*3c20*/  SHF.R.U32.HI R45, RZ, 0x10, R41 ;  /* 0x00000010ff2d7819 */ /* 0x000fe40000011629 */
[----:B------:R-:W-:Y:S02]  /*3c30*/  PRMT R42, R101, 0x5432, R42 ;  /* 0x00005432652a7816 */ /* 0x000fe4000000002a */
[----:B------:R-:W-:Y:S02]  /*3c40*/  PRMT R41, R100, 0x5432, R14 ;  /* 0x0000543264297816 */ /* 0x000fe4000000000e */
[----:B------:R-:W-:-:S02]  /*3c50*/  SHF.R.U32.HI R99, RZ, 0x10, R43 ;  /* 0x00000010ff637819 */ /* 0x000fc4000001162b */
[----:B------:R-:W-:Y:S02]  /*3c60*/  LOP3.LUT R15, R5, 0xffff0000, RZ, 0xc0, !PT ;  /* 0xffff0000050f7812 */ /* 0x000fe400078ec0ff */
[C---:B------:R-:W-:Y:S01]  /*3c70*/  LOP3.LUT R47, R42.reuse, 0xffff0000, RZ, 0xc0, !PT ;  /* 0xffff00002a2f7812 */ /* 0x040fe200078ec0ff */
[----:B------:R-:W-:Y:S01]  /*3c80*/  IMAD.U32 R42, R42, 0x10000, RZ ;  /* 0x000100002a2a7824 */ /* 0x000fe200078e00ff */
[----:B------:R-:W-:Y:S02]  /*3c90*/  PRMT R45, R112, 0x5410, R45 ;  /* 0x00005410702d7816 */ /* 0x000fe4000000002d */
[----:B------:R-:W-:Y:S01]  /*3ca0*/  LOP3.LUT R44, R41, 0xffff0000, RZ, 0xc0, !PT ;  /* 0xffff0000292c7812 */ /* 0x000fe200078ec0ff */
[-C--:B------:R-:W-:Y:S01]  /*3cb0*/  FMUL.FTZ R5, R15, R47.reuse ;  /* 0x0000002f0f057220 */ /* 0x080fe20000410000 */
[----:B------:R-:W-:Y:S01]  /*3cc0*/  PRMT R99, R113, 0x5410, R99 ;  /* 0x0000541071637816 */ /* 0x000fe20000000063 */
[----:B------:R-:W-:Y:S01]  /*3cd0*/  IMAD.U32 R46, R45, 0x10000, RZ ;  /* 0x000100002d2e7824 */ /* 0x000fe200078e00ff */
[----:B------:R-:W-:Y:S01]  /*3ce0*/  LOP3.LUT R43, R6, 0xffff0000, RZ, 0xc0, !PT ;  /* 0xffff0000062b7812 */ /* 0x000fe200078ec0ff */
[-C--:B------:R-:W-:Y:S01]  /*3cf0*/  FMUL.FTZ R108, R15, R44.reuse ;  /* 0x0000002c0f6c7220 */ /* 0x080fe20000410000 */
[C---:B------:R-:W-:Y:S01]  /*3d00*/  FFMA.FTZ R5, R40.reuse, R44, -R5 ;  /* 0x0000002c28057223 */ /* 0x040fe20000010805 */
[----:B------:R-:W-:Y:S01]  /*3d10*/  IMAD.U32 R14, R99, 0x10000, RZ ;  /* 0x00010000630e7824 */ /* 0x000fe200078e00ff */
[----:B------:R-:W-:Y:S01]  /*3d20*/  LOP3.LUT R6, R7, 0xffff0000, RZ, 0xc0, !PT ;  /* 0xffff000007067812 */ /* 0x000fe200078ec0ff */
[----:B------:R-:W-:Y:S01]  /*3d30*/  FFMA.FTZ R40, R40, R47, R108 ;  /* 0x0000002f28287223 */ /* 0x000fe2000001006c */
[----:B------:R-:W-:Y:S01]  /*3d40*/  FMUL.FTZ R110, R43, R46 ;  /* 0x0000002e2b6e7220 */ /* 0x000fe20000410000 */
[----:B------:R-:W-:Y:S01]  /*3d50*/  LOP3.LUT R99, R99, 0xffff0000, RZ, 0xc0, !PT ;  /* 0xffff000063637812 */ /* 0x000fe200078ec0ff */
[-C--:B------:R-:W-:Y:S01]  /*3d60*/  FMUL.FTZ R108, R43, R14.reuse ;  /* 0x0000000e2b6c7220 */ /* 0x080fe20000410000 */
[----:B------:R-:W-:Y:S01]  /*3d70*/  LOP3.LUT R45, R45, 0xffff0000, RZ, 0xc0, !PT ;  /* 0xffff00002d2d7812 */ /* 0x000fe200078ec0ff */
[C---:B------:R-:W-:Y:S01]  /*3d80*/  IMAD.U32 R15, R4.reuse, 0x10000, RZ ;  /* 0x00010000040f7824 */ /* 0x040fe200078e00ff */
[----:B------:R-:W-:Y:S01]  /*3d90*/  LOP3.LUT R44, R4, 0xffff0000, RZ, 0xc0, !PT ;  /* 0xffff0000042c7812 */ /* 0x000fe200078ec0ff */
[----:B------:R-:W-:Y:S01]  /*3da0*/  FFMA.FTZ R43, R11, R14, R110 ;  /* 0x0000000e0b2b7223 */ /* 0x000fe2000001006e */
[----:B------:R-:W-:-:S02]  /*3db0*/  IMAD.U32 R7, R7, 0x10000, RZ ;  /* 0x0001000007077824 */ /* 0x000fc400078e00ff */
[----:B------:R-:W-:Y:S01]  /*3dc0*/  FFMA.FTZ R4, R11, R46, -R108 ;  /* 0x0000002e0b047223 */ /* 0x000fe2000001086c */
[C---:B------:R-:W-:Y:S01]  /*3dd0*/  FMUL.FTZ R14, R6.reuse, R99 ;  /* 0x00000063060e7220 */ /* 0x040fe20000410000 */
[-C--:B------:R-:W-:Y:S01]  /*3de0*/  FMUL.FTZ R46, R6, R45.reuse ;  /* 0x0000002d062e7220 */ /* 0x080fe20000410000 */
[----:B------:R-:W-:Y:S02]  /*3df0*/  IMAD.U32 R41, R41, 0x10000, RZ ;  /* 0x0001000029297824 */ /* 0x000fe400078e00ff */
[C---:B------:R-:W-:Y:S01]  /*3e00*/  FMUL.FTZ R6, R44.reuse, R42 ;  /* 0x0000002a2c067220 */ /* 0x040fe20000410000 */
[C---:B------:R-:W-:Y:S01]  /*3e10*/  FFMA.FTZ R14, R7.reuse, R45, -R14 ;  /* 0x0000002d070e7223 */ /* 0x040fe2000001080e */
[----:B------:R-:W-:Y:S01]  /*3e20*/  FFMA.FTZ R7, R7, R99, R46 ;  /* 0x0000006307077223 */ /* 0x000fe2000001002e */
[-C--:B------:R-:W-:Y:S01]  /*3e30*/  FMUL.FTZ R11, R44, R41.reuse ;  /* 0x000000292c0b7220 */ /* 0x080fe20000410000 */
[----:B------:R-:W-:Y:S01]  /*3e40*/  FFMA.FTZ R6, R15, R41, -R6 ;  /* 0x000000290f067223 */ /* 0x000fe20000010806 */
[----:B------:R-:W-:-:S02]  /*3e50*/  F2FP.BF16.F32.PACK_AB R5, R40, R5 ;  /* 0x000000052805723e */ /* 0x000fc400000010ff */
[----:B------:R-:W-:Y:S01]  /*3e60*/  FFMA.FTZ R11, R15, R42, R11 ;  /* 0x0000002a0f0b7223 */ /* 0x000fe2000001000b */
[----:B------:R-:W-:Y:S02]  /*3e70*/  F2FP.BF16.F32.PACK_AB R7, R7, R14 ;  /* 0x0000000e0707723e */ /* 0x000fe400000010ff */
[----:B------:R-:W-:Y:S02]  /*3e80*/  F2FP.BF16.F32.PACK_AB R14, R43, R4 ;  /* 0x000000042b0e723e */ /* 0x000fe400000010ff */
[----:B------:R-:W-:-:S03]  /*3e90*/  F2FP.BF16.F32.PACK_AB R4, R11, R6 ;  /* 0x000000060b04723e */ /* 0x000fc600000010ff */
[----:B------:R-:W-:-:S07]  /*3ea0*/  IMAD.MOV.U32 R6, RZ, RZ, R14 ;  /* 0x000000ffff067224 */ /* 0x000fce00078e000e */
.L_x_2869:
[----:B------:R-:W-:Y:S05]  /*3eb0*/  BSYNC B2 ;  /* 0x0000000000027941 */ /* 0x000fea0003800000 */
.L_x_2868:
[----:B0-----:R0:W-:Y:S02]  /*3ec0*/  ST.E.128 desc[UR54][R12.64], R4 ;  /* 0x000000040c007985 */ /* 0x0011e4000c101d36 */
.L_x_2863:
[----:B------:R-:W-:Y:S05]  /*3ed0*/  BSYNC B1 ;  /* 0x0000000000017941 */ /* 0x000fea0003800000 */
.L_x_2862:
[----:B------:R-:W-:-:S03]  /*3ee0*/  UMOV UR4, 0xffffffff ;  /* 0xffffffff00047882 */ /* 0x000fc60000000000 */
[----:B------:R-:W-:Y:S05]  /*3ef0*/  BRA.DIV UR4, `(.L_x_2870) ;  /* 0x00000216042c7947 */ /* 0x000fea000b800000 */
[----:B-1----:R-:W1:Y:S04]  /*3f00*/  SHFL.IDX PT, R97, R97, 0x1, 0x1c1f ;  /* 0x003c1f0061617f89 */ /* 0x002e6800000e0000 */
[----:B---3--:R3:W0:Y:S02]  /*3f10*/  SHFL.IDX PT, R14, R96, 0x1, 0x1c1f ;  /* 0x003c1f00600e7f89 */ /* 0x00862400000e0000 */
.L_x_3214:
[----:B------:R-:W-:Y:S05]  /*3f20*/  @P4 BRA `(.L_x_2871) ;  /* 0x0000002000244947 */ /* 0x000fea0003800000 */
[----:B------:R-:W-:Y:S04]  /*3f30*/  BSSY B1, `(.L_x_2872) ;  /* 0x0000037000017945 */ /* 0x000fe80003800000 */
[----:B------:R-:W-:Y:S05]  /*3f40*/  @P1 BRA `(.L_x_2873) ;  /* 0x0000000000d41947 */ /* 0x000fea0003800000 */
[----:B0---4-:R0:W4:Y:S01]  /*3f50*/  LDS.128 R4, [R98+0x2000] ;  /* 0x0020000062047984 */ /* 0x0111220000000c00 */
[C---:B------:R-:W-:Y:S01]  /*3f60*/  LEA R12, P2, R18.reuse, R14, 0x1 ;  /* 0x0000000e120c7211 */ /* 0x040fe200078408ff */
[----:B------:R-:W-:Y:S03]  /*3f70*/  BSSY B2, `(.L_x_2874) ;  /* 0x0000031000027945 */ /* 0x000fe60003800000 */
[----:B-1----:R-:W-:Y:S02]  /*3f80*/  LEA.HI.X R13, R18, R97, R19, 0x1, P2 ;  /* 0x00000061120d7211 */ /* 0x002fe400010f0c13 */
[----:B------:R-:W-:-:S13]  /*3f90*/  ISETP.GE.AND P2, PT, R200, R88, PT ;  /* 0x00000058c800720c */ /* 0x000fda0003f46270 */
[----:B0-----:R-:W-:Y:S05]  /*3fa0*/  @P2 BRA `(.L_x_2875) ;  /* 0x0000000000b42947 */ /* 0x001fea0003800000 */
[----:B------:R-:W-:Y:S01]  /*3fb0*/  SHF.R.U64 R40, R36, 0x10, R37 ;  /* 0x0000001024287819 */ /* 0x000fe20000001225 */
[----:B----4-:R-:W-:Y:S01]  /*3fc0*/  IMAD.U32 R15, R6, 0x10000, RZ ;  /* 0x00010000060f7824 */ /* 0x010fe200078e00ff */
[--C-:B------:R-:W-:Y:S02]  /*3fd0*/  SHF.R.U64 R36, R38, 0x10, R39.reuse ;  /* 0x0000001026247819 */ /* 0x100fe40000001227 */
[----:B------:R-:W-:Y:S02]  /*3fe0*/  SHF.R.U32.HI R39, RZ, 0x10, R39 ;  /* 0x00000010ff277819 */ /* 0x000fe40000011627 */
[----:B------:R-:W-:Y:S02]  /*3ff0*/  PRMT R105, R105, 0x5410, R36 ;  /* 0x0000541069697816 */ /* 0x000fe40000000024 */
[----:B------:R-:W-:Y:S02]  /*4000*/  PRMT R107, R107, 0x5410, R40 ;  /* 0x000054106b6b7816 */ /* 0x000fe40000000028 */
[----:B------:R-:W-:-:S02]  /*4010*/  SHF.R.U32.HI R41, RZ, 0x10, R37 ;  /* 0x00000010ff297819 */ /* 0x000fc40000011625 */
[----:B------:R-:W-:Y:S02]  /*4020*/  PRMT R104, R104, 0x5410, R39 ;  /* 0x0000541068687816 */ /* 0x000fe40000000027 */
[----:B------:R-:W-:Y:S02]  /*4030*/  LOP3.LUT R36, R5, 0xffff0000, RZ, 0xc0, !PT ;  /* 0xffff000005247812 */ /* 0x000fe400078ec0ff */
[----:B------:R-:W-:Y:S01]  /*4040*/  LOP3.LUT R39, R105, 0xffff0000, RZ, 0xc0, !PT ;  /* 0xffff000069277812 */ /* 0x000fe200078ec0ff */
[----:B------:R-:W-:Y:S01]  /*4050*/  IMAD.U32 R42, R104, 0x10000, RZ ;  /* 0x00010000682a7824 */ /* 0x000fe200078e00ff */
[----:B------:R-:W-:Y:S01]  /*4060*/  LOP3.LUT R38, R107, 0xffff0000, RZ, 0xc0, !PT ;  /* 0xffff00006b267812 */ /* 0x000fe200078ec0ff */
[----:B------:R-:W-:Y:S01]  /*4070*/  IMAD.U32 R105, R105, 0x10000, RZ ;  /* 0x0001000069697824 */ /* 0x000fe200078e00ff */
[----:B------:R-:W-:Y:S01]  /*4080*/  PRMT R106, R106, 0x5410, R41 ;  /* 0x000054106a6a7816 */ /* 0x000fe20000000029 */
[----:B------:R-:W-:Y:S01]  /*4090*/  FMUL.FTZ R44, R36, R39 ;  /* 0x00000027242c7220 */ /* 0x000fe20000410000 */
[----:B------:R-:W-:Y:S01]  /*40a0*/  LOP3.LUT R37, R6, 0xffff0000, RZ, 0xc0, !PT ;  /* 0xffff000006257812 */ /* 0x000fe200078ec0ff */
[C---:B------:R-:W-:Y:S01]  /*40b0*/  IMAD.U32 R6, R7.reuse, 0x10000, RZ ;  /* 0x0001000007067824 */ /* 0x040fe200078e00ff */
[----:B------:R-:W-:Y:S01]  /*40c0*/  LOP3.LUT R11, R7, 0xffff0000, RZ, 0xc0, !PT ;  /* 0xffff0000070b7812 */ /* 0x000fe200078ec0ff */
[----:B------:R-:W-:-:S02]  /*40d0*/  IMAD.U32 R7, R5, 0x10000, RZ ;  /* 0x0001000005077824 */ /* 0x000fc400078e00ff */
[----:B------:R-:W-:Y:S01]  /*40e0*/  FMUL.FTZ R36, R36, R38 ;  /* 0x0000002624247220 */ /* 0x000fe20000410000 */
[----:B------:R-:W-:Y:S02]  /*40f0*/  IMAD.U32 R40, R106, 0x10000, RZ ;  /* 0x000100006a287824 */ /* 0x000fe400078e00ff */
[----:B------:R-:W-:Y:S01]  /*4100*/  FMUL.FTZ R46, R37, R42 ;  /* 0x0000002a252e7220 */ /* 0x000fe20000410000 */
[C---:B------:R-:W-:Y:S01]  /*4110*/  FFMA.FTZ R44, R7.reuse, R38, -R44 ;  /* 0x00000026072c7223 */ /* 0x040fe2000001082c */
[C---:B------:R-:W-:Y:S02]  /*4120*/  IMAD.U32 R5, R4.reuse, 0x10000, RZ ;  /* 0x0001000004057824 */ /* 0x040fe400078e00ff */
[----:B------:R-:W-:Y:S01]  /*4130*/  FFMA.FTZ R7, R7, R39, R36 ;  /* 0x0000002707077223 */ /* 0x000fe20000010024 */
[----:B------:R-:W-:Y:S01]  /*4140*/  LOP3.LUT R4, R4, 0xffff0000, RZ, 0xc0, !PT ;  /* 0xffff000004047812 */ /* 0x000fe200078ec0ff */
[-C--:B------:R-:W-:Y:S01]  /*4150*/  FMUL.FTZ R36, R37, R40.reuse ;  /* 0x0000002825247220 */ /* 0x080fe20000410000 */
[----:B------:R-:W-:Y:S01]  /*4160*/  LOP3.LUT R104, R104, 0xffff0000, RZ, 0xc0, !PT ;  /* 0xffff000068687812 */ /* 0x000fe200078ec0ff */
[----:B------:R-:W-:Y:S01]  /*4170*/  IMAD.U32 R107, R107, 0x10000, RZ ;  /* 0x000100006b6b7824 */ /* 0x000fe200078e00ff */
[----:B------:R-:W-:Y:S01]  /*4180*/  LOP3.LUT R106, R106, 0xffff0000, RZ, 0xc0, !PT ;  /* 0xffff00006a6a7812 */ /* 0x000fe200078ec0ff */
[C---:B------:R-:W-:Y:S01]  /*4190*/  FFMA.FTZ R46, R15.reuse, R40, -R46 ;  /* 0x000000280f2e7223 */ /* 0x040fe2000001082e */
[----:B------:R-:W-:Y:S01]  /*41a0*/  FFMA.FTZ R15, R15, R42, R36 ;  /* 0x0000002a0f0f7223 */ /* 0x000fe20000010024 */
[C---:B------:R-:W-:Y:S01]  /*41b0*/  FMUL.FTZ R37, R11.reuse, R104 ;  /* 0x000000680b257220 */ /* 0x040fe20000410000 */
[C---:B------:R-:W-:Y:S01]  /*41c0*/  FMUL.FTZ R36, R4.reuse, R105 ;  /* 0x0000006904247220 */ /* 0x040fe20000410000 */
[-C--:B------:R-:W-:Y:S01]  /*41d0*/  FMUL.FTZ R11, R11, R106.reuse ;  /* 0x0000006a0b0b7220 */ /* 0x080fe20000410000 */
[-C--:B------:R-:W-:Y:S01]  /*41e0*/  FMUL.FTZ R4, R4, R107.reuse ;  /* 0x0000006b04047220 */ /* 0x080fe20000410000 */
[C---:B------:R-:W-:Y:S01]  /*41f0*/  FFMA.FTZ R37, R6.reuse, R106, -R37 ;  /* 0x0000006a06257223 */ /* 0x040fe20000010825 */
[C---:B------:R-:W-:Y:S01]  /*4200*/  FFMA.FTZ R36, R5.reuse, R107, -R36 ;  /* 0x0000006b05247223 */ /* 0x040fe20000010824 */
[----:B------:R-:W-:Y:S01]  /*4210*/  FFMA.FTZ R6, R6, R104, R11 ;  /* 0x0000006806067223 */ /* 0x000fe2000001000b */
[----:B------:R-:W-:Y:S01]  /*4220*/  FFMA.FTZ R5, R5, R105, R4 ;  /* 0x0000006905057223 */ /* 0x000fe20000010004 */
[----:B------:R-:W-:-:S03]  /*4230*/  F2FP.BF16.F32.PACK_AB R44, R7, R44 ;  /* 0x0000002c072c723e */ /* 0x000fc600000010ff */
[----:B------:R-:W-:Y:S02]  /*4240*/  F2FP.BF16.F32.PACK_AB R7, R6, R37 ;  /* 0x000000250607723e */ /* 0x000fe400000010ff */
[----:B------:R-:W-:Y:S01]  /*4250*/  F2FP.BF16.F32.PACK_AB R4, R5, R36 ;  /* 0x000000240504723e */ /* 0x000fe200000010ff */
[----:B------:R-:W-:Y:S01]  /*4260*/  IMAD.MOV.U32 R5, RZ, RZ, R44 ;  /* 0x000000ffff057224 */ /* 0x000fe200078e002c */
[----:B------:R-:W-:-:S07]  /*4270*/  F2FP.BF16.F32.PACK_AB R6, R15, R46 ;  /* 0x0000002e0f06723e */ /* 0x000fce00000010ff */
.L_x_2875:
[----:B------:R-:W-:Y:S05]  /*4280*/  BSYNC B2 ;  /* 0x0000000000027941 */ /* 0x000fea0003800000 */
.L_x_2874:
[----:B----4-:R0:W-:Y:S02]  /*4290*/  ST.E.128 desc[UR54][R12.64], R4 ;  /* 0x000000040c007985 */ /* 0x0101e4000c101d36 */
.L_x_2873:
[----:B------:R-:W-:Y:S05]  /*42a0*/  BSYNC B1 ;  /* 0x0000000000017941 */ /* 0x000fea0003800000 */
.L_x_2872:
[----:B------:R-:W-:-:S13]  /*42b0*/  LOP3.LUT P2, RZ, R16, 0x1, RZ, 0xc0, !PT ;  /* 0x0000000110ff7812 */ /* 0x000fda000784c0ff */
[----:B------:R-:W-:Y:S05]  /*42c0*/  @P2 BRA `(.L_x_2871) ;  /* 0x0000001c003c2947 */ /* 0x000fea0003800000 */
[----:B0---4-:R0:W4:Y:S01]  /*42d0*/  LDS.128 R4, [R89+0x2000] ;  /* 0x0020000059047984 */ /* 0x0111220000000c00 */
        /* <DEDUP_REMOVED lines=51> */
.L_x_2877:
[----:B------:R-:W-:Y:S05]  /*4610*/  BSYNC B1 ;  /* 0x0000000000017941 */ /* 0x000fea0003800000 */
.L_x_2876:
[----:B----4-:R0:W-:Y:S01]  /*4620*/  ST.E.128 desc[UR54][R12.64], R4 ;  /* 0x000000040c007985 */ /* 0x0101e2000c101d36 */
[----:B------:R-:W-:Y:S05]  /*4630*/  BRA `(.L_x_2871) ;  /* 0x0000001800607947 */ /* 0x000fea0003800000 */
.L_x_2853:
[----:B------:R-:W-:-:S05]  /*4640*/  VIADD R11, R204, 0x40 ;  /* 0x00000040cc0b7836 */ /* 0x000fca0000000000 */
[----:B------:R-:W-:-:S04]  /*4650*/  ISETP.GE.AND P2, PT, R11, R94, PT ;  /* 0x0000005e0b00720c */ /* 0x000fc80003f46270 */
[----:B------:R-:W-:-:S13]  /*4660*/  ISETP.GE.OR P2, PT, R18, R88, P2 ;  /* 0x000000581200720c */ /* 0x000fda0001746670 */
[----:B------:R-:W-:Y:S01]  /*4670*/  @!P2 IADD3 R38, P3, P4, R20, R6, R57 ;  /* 0x000000061426a210 */ /* 0x000fe20007c7e039 */
[----:B------:R-:W0:Y:S03]  /*4680*/  @!P2 LDC.64 R14, c[0x0][0x3e8] ;  /* 0x0000fa00ff0eab82 */ /* 0x000e260000000a00 */
[----:B------:R-:W-:Y:S02]  /*4690*/  @!P2 IADD3.X R39, R67, R87, R56, P3, P4 ;  /* 0x000000574327a210 */ /* 0x000fe40001fe8438 */
[----:B------:R-:W-:-:S03]  /*46a0*/  @!P2 IADD3 R11, P3, P4, R52, R4, R59 ;  /* 0x00000004340ba210 */ /* 0x000fc60007c7e03b */
[----:B------:R-:W1:Y:S01]  /*46b0*/  @!P2 LDC.64 R12, c[0x0][0x400] ;  /* 0x00010000ff0cab82 */ /* 0x000e620000000a00 */
[----:B------:R-:W-:Y:S02]  /*46c0*/  @!P2 IADD3.X R40, R69, R95, R58, P3, P4 ;  /* 0x0000005f4528a210 */ /* 0x000fe40001fe843a */
[----:B------:R-:W-:-:S04]  /*46d0*/  ISETP.GE.AND P3, PT, R204, R94, PT ;  /* 0x0000005ecc00720c */ /* 0x000fc80003f66270 */
[----:B------:R-:W-:-:S13]  /*46e0*/  ISETP.GE.OR P3, PT, R18, R88, P3 ;  /* 0x000000581200720c */ /* 0x000fda0001f66670 */
[----:B------:R-:W2:Y:S01]  /*46f0*/  @!P3 LDC.64 R32, c[0x0][0x3e8] ;  /* 0x0000fa00ff20bb82 */ /* 0x000ea20000000a00 */
[----:B------:R-:W-:-:S05]  /*4700*/  @!P3 IADD3 R6, P4, R20, R6, RZ ;  /* 0x000000061406b210 */ /* 0x000fca0007f9e0ff */
[----:B------:R-:W-:Y:S02]  /*4710*/  @!P3 IMAD.X R5, R87, 0x1, R67, P4 ;  /* 0x000000015705b824 */ /* 0x000fe400020e0643 */
[----:B------:R-:W3:Y:S01]  /*4720*/  @!P3 LDC.64 R36, c[0x0][0x400] ;  /* 0x00010000ff24bb82 */ /* 0x000ee20000000a00 */
[----:B--2---:R-:W-:-:S04]  /*4730*/  @!P3 LEA R32, P4, R6, R32, 0x1 ;  /* 0x000000200620b211 */ /* 0x004fc800078808ff */
[----:B------:R-:W-:Y:S02]  /*4740*/  @!P3 LEA.HI.X R33, R6, R33, R5, 0x1, P4 ;  /* 0x000000210621b211 */ /* 0x000fe400020f0c05 */
[----:B------:R-:W-:Y:S02]  /*4750*/  CS2R R6, SRZ ;  /* 0x0000000000067805 */ /* 0x000fe4000001ff00 */
[----:B------:R-:W-:-:S05]  /*4760*/  @!P3 IADD3 R4, P4, R52, R4, RZ ;  /* 0x000000043404b210 */ /* 0x000fca0007f9e0ff */
[----:B------:R-:W-:Y:S01]  /*4770*/  @!P3 IMAD.X R5, R95, 0x1, R69, P4 ;  /* 0x000000015f05b824 */ /* 0x000fe200020e0645 */
[----:B---3--:R-:W-:-:S04]  /*4780*/  @!P3 LEA R36, P4, R4, R36, 0x1 ;  /* 0x000000240424b211 */ /* 0x008fc800078808ff */
[----:B------:R-:W-:Y:S02]  /*4790*/  @!P3 LEA.HI.X R37, R4, R37, R5, 0x1, P4 ;  /* 0x000000250425b211 */ /* 0x000fe400020f0c05 */
[----:B------:R-:W-:Y:S02]  /*47a0*/  CS2R R4, SRZ ;  /* 0x0000000000047805 */ /* 0x000fe4000001ff00 */
[----:B------:R-:W-:-:S04]  /*47b0*/  CS2R R34, SRZ ;  /* 0x0000000000227805 */ /* 0x000fc8000001ff00 */
[----:B------:R2:W3:Y:S02]  /*47c0*/  @!P3 LDG.E.128 R4, desc[UR54][R32.64] ;  /* 0x000000362004b981 */ /* 0x0004e4000c1e1d00 */
[----:B--2---:R-:W-:-:S06]  /*47d0*/  CS2R R32, SRZ ;  /* 0x0000000000207805 */ /* 0x004fcc000001ff00 */
[----:B------:R2:W4:Y:S01]  /*47e0*/  @!P3 LDG.E.128 R32, desc[UR54][R36.64] ;  /* 0x000000362420b981 */ /* 0x000522000c1e1d00 */
[----:B0-----:R-:W-:-:S04]  /*47f0*/  @!P2 LEA R14, P3, R38, R14, 0x1 ;  /* 0x0000000e260ea211 */ /* 0x001fc800078608ff */
[----:B------:R-:W-:Y:S02]  /*4800*/  @!P2 LEA.HI.X R15, R38, R15, R39, 0x1, P3 ;  /* 0x0000000f260fa211 */ /* 0x000fe400018f0c27 */
[----:B------:R-:W-:Y:S02]  /*4810*/  CS2R R38, SRZ ;  /* 0x0000000000267805 */ /* 0x000fe4000001ff00 */
[C---:B-1----:R-:W-:Y:S02]  /*4820*/  @!P2 LEA R12, P3, R11.reuse, R12, 0x1 ;  /* 0x0000000c0b0ca211 */ /* 0x042fe400078608ff */
[----:B--2---:R-:W-:Y:S02]  /*4830*/  CS2R R36, SRZ ;  /* 0x0000000000247805 */ /* 0x004fe4000001ff00 */
[----:B------:R-:W-:Y:S02]  /*4840*/  @!P2 LEA.HI.X R13, R11, R13, R40, 0x1, P3 ;  /* 0x0000000d0b0da211 */ /* 0x000fe400018f0c28 */
[----:B------:R-:W-:-:S02]  /*4850*/  CS2R R42, SRZ ;  /* 0x00000000002a7805 */ /* 0x000fc4000001ff00 */
[----:B------:R-:W-:Y:S01]  /*4860*/  CS2R R40, SRZ ;  /* 0x0000000000287805 */ /* 0x000fe2000001ff00 */
[----:B------:R-:W2:Y:S05]  /*4870*/  @!P2 LDG.E.128 R36, desc[UR54][R14.64] ;  /* 0x000000360e24a981 */ /* 0x000eaa000c1e1d00 */
[----:B------:R0:W5:Y:S01]  /*4880*/  @!P2 LDG.E.128 R40, desc[UR54][R12.64] ;  /* 0x000000360c28a981 */ /* 0x000162000c1e1d00 */
[----:B------:R-:W-:Y:S01]  /*4890*/  UISETP.NE.AND UP0, UPT, UR51, 0x3, UPT ;  /* 0x000000033300788c */ /* 0x000fe2000bf05270 */
[----:B------:R-:W-:-:S05]  /*48a0*/  ISETP.GE.AND P2, PT, R18, R88, PT ;  /* 0x000000581200720c */ /* 0x000fca0003f46270 */
[----:B------:R-:W-:Y:S01]  /*48b0*/  PLOP3.LUT P3, PT, PT, PT, UP0, 0x80, 0x0 ;  /* 0x000000000000781c */ /* 0x000fe20003f6f008 */
[----:B---3--:R-:W-:Y:S02]  /*48c0*/  IMAD.MOV.U32 R11, RZ, RZ, R6 ;  /* 0x000000ffff0b7224 */ /* 0x008fe400078e0006 */
[----:B------:R-:W-:Y:S02]  /*48d0*/  IMAD.MOV.U32 R44, RZ, RZ, R7 ;  /* 0x000000ffff2c7224 */ /* 0x000fe400078e0007 */
[----:B------:R-:W-:Y:S01]  /*48e0*/  IMAD.MOV.U32 R45, RZ, RZ, R4 ;  /* 0x000000ffff2d7224 */ /* 0x000fe200078e0004 */
[----:B------:R-:W-:Y:S01]  /*48f0*/  PRMT R114, R114, 0x5410, R11 ;  /* 0x0000541072727816 */ /* 0x000fe2000000000b */
[----:B------:R-:W-:Y:S01]  /*4900*/  IMAD.MOV.U32 R46, RZ, RZ, R5 ;  /* 0x000000ffff2e7224 */ /* 0x000fe200078e0005 */
[----:B------:R-:W-:Y:S02]  /*4910*/  PRMT R109, R44, 0x7610, R109 ;  /* 0x000076102c6d7816 */ /* 0x000fe4000000006d */
[----:B------:R-:W-:-:S02]  /*4920*/  PRMT R116, R45, 0x7610, R116 ;  /* 0x000076102d747816 */ /* 0x000fc40000000074 */
[----:B------:R-:W-:Y:S01]  /*4930*/  PRMT R104, R46, 0x7610, R104 ;  /* 0x000076102e687816 */ /* 0x000fe20000000068 */
[----:B----4-:R-:W-:Y:S02]  /*4940*/  IMAD.MOV.U32 R11, RZ, RZ, R34 ;  /* 0x000000ffff0b7224 */ /* 0x010fe400078e0022 */
[----:B0-----:R-:W-:Y:S02]  /*4950*/  IMAD.MOV.U32 R12, RZ, RZ, R35 ;  /* 0x000000ffff0c7224 */ /* 0x001fe400078e0023 */
[----:B------:R-:W-:Y:S01]  /*4960*/  IMAD.MOV.U32 R13, RZ, RZ, R32 ;  /* 0x000000ffff0d7224 */ /* 0x000fe200078e0020 */
[----:B------:R-:W-:Y:S01]  /*4970*/  PRMT R115, R115, 0x5410, R11 ;  /* 0x0000541073737816 */ /* 0x000fe2000000000b */
[----:B------:R-:W-:Y:S01]  /*4980*/  IMAD.MOV.U32 R14, RZ, RZ, R33 ;  /* 0x000000ffff0e7224 */ /* 0x000fe200078e0021 */
[----:B------:R-:W-:Y:S02]  /*4990*/  PRMT R117, R12, 0x7610, R117 ;  /* 0x000076100c757816 */ /* 0x000fe40000000075 */
[----:B------:R-:W-:-:S02]  /*49a0*/  PRMT R118, R13, 0x7610, R118 ;  /* 0x000076100d767816 */ /* 0x000fc40000000076 */
[----:B------:R-:W-:Y:S01]  /*49b0*/  PRMT R105, R14, 0x7610, R105 ;  /* 0x000076100e697816 */ /* 0x000fe20000000069 */
[----:B--2---:R-:W-:Y:S02]  /*49c0*/  IMAD.MOV.U32 R11, RZ, RZ, R38 ;  /* 0x000000ffff0b7224 */ /* 0x004fe400078e0026 */
[----:B------:R-:W-:Y:S02]  /*49d0*/  IMAD.MOV.U32 R12, RZ, RZ, R39 ;  /* 0x000000ffff0c7224 */ /* 0x000fe400078e0027 */
[----:B------:R-:W-:Y:S01]  /*49e0*/  IMAD.MOV.U32 R13, RZ, RZ, R36 ;  /* 0x000000ffff0d7224 */ /* 0x000fe200078e0024 */
[----:B------:R-:W-:Y:S01]  /*49f0*/  PRMT R115, R11, 0x7610, R115 ;  /* 0x000076100b737816 */ /* 0x000fe20000000073 */
[----:B------:R-:W-:Y:S02]  /*4a00*/  IMAD.MOV.U32 R14, RZ, RZ, R37 ;  /* 0x000000ffff0e7224 */ /* 0x000fe400078e0025 */
[----:B-----5:R-:W-:Y:S01]  /*4a10*/  IMAD.MOV.U32 R11, RZ, RZ, R42 ;  /* 0x000000ffff0b7224 */ /* 0x020fe200078e002a */
[----:B------:R-:W-:Y:S01]  /*4a20*/  PRMT R113, R12, 0x5410, R13 ;  /* 0x000054100c717816 */ /* 0x000fe2000000000d */
        /* <DEDUP_REMOVED lines=9> */
.L_x_2878:
[----:B------:R-:W-:Y:S01]  /*4ac0*/  IMAD R87, R22, 0x8, R23 ;  /* 0x0000000816577824 */ /* 0x000fe200078e0217 */
[----:B------:R-:W-:Y:S01]  /*4ad0*/  SHF.L.U32 R95, R209, 0x1f, RZ ;  /* 0x0000001fd15f7819 */ /* 0x000fe200000006ff */
[----:B------:R-:W0:Y:S01]  /*4ae0*/  LDC R100, c[0x0][0x2f4] ;  /* 0x0000bd00ff647b82 */ /* 0x000e220000000800 */
[----:B------:R-:W-:Y:S02]  /*4af0*/  BSSY B1, `(.L_x_2879) ;  /* 0x0000003000017945 */ /* 0x000fe40003800000 */
[----:B------:R-:W1:Y:S02]  /*4b00*/  SYNCS.PHASECHK.TRANS64.TRYWAIT P4, [R87+URZ+0x22890], R95 ;  /* 0x0228905f570075a7 */ /* 0x000e64000808017f */
[----:B-1----:R-:W-:Y:S05]  /*4b10*/  @!P4 BRA `(.L_x_2880) ;  /* 0x00000208006cc947 */ /* 0x002fea0003800000 */
.L_x_3215:
[----:B------:R-:W-:Y:S05]  /*4b20*/  BSYNC B1 ;  /* 0x0000000000017941 */ /* 0x000fea0003800000 */
.L_x_2879:
[----:B------:R-:W-:Y:S01]  /*4b30*/  UMOV UR4, 0xffffffff ;  /* 0xffffffff00047882 */ /* 0x000fe20000000000 */
[----:B0-----:R-:W-:Y:S02]  /*4b40*/  IMAD.IADD R102, R100, 0x1, -R61 ;  /* 0x0000000164667824 */ /* 0x001fe400078e0a3d */
[----:B------:R-:W-:Y:S05]  /*4b50*/  BRA.DIV UR4, `(.L_x_2881) ;  /* 0x0000020a04707947 */ /* 0x000fea000b800000 */
[----:B------:R0:W2:Y:S04]  /*4b60*/  SHFL.IDX PT, R98, R97, RZ, 0x1c1f ;  /* 0x001c1fff61627589 */ /* 0x0000a800000e0000 */
[----:B------:R0:W3:Y:S02]  /*4b70*/  SHFL.IDX PT, R99, R96, RZ, 0x1c1f ;  /* 0x001c1fff60637589 */ /* 0x0000e400000e0000 */
.L_x_3219:
        /* <DEDUP_REMOVED lines=9> */
[----:B------:R-:W-:Y:S01]  /*4c10*/  LEA.HI R11, R12, R11, RZ, 0x4 ;  /* 0x0000000b0c0b7211 */ /* 0x000fe200078f20ff */
[----:B------:R-:W-:-:S03]  /*4c20*/  IMAD R12, R22, 0x1800, R85 ;  /* 0x00001800160c7824 */ /* 0x000fc600078e0255 */
[----:B------:R-:W-:Y:S01]  /*4c30*/  LEA.HI.SX32 R11, R11, R70, 0x1c ;  /* 0x000000460b0b7211 */ /* 0x000fe200078fe2ff */
[----:B------:R-:W-:-:S04]  /*4c40*/  IMAD R12, R12, 0x2, R23 ;  /* 0x000000020c0c7824 */ /* 0x000fc800078e0217 */
[----:B------:R-:W-:-:S05]  /*4c50*/  IMAD.SHL.U32 R11, R11, 0x8, RZ ;  /* 0x000000080b0b7824 */ /* 0x000fca00078e00ff */
[----:B------:R-:W-:-:S04]  /*4c60*/  LOP3.LUT R13, R73, 0x38, R11, 0xf8, !PT ;  /* 0x00000038490d7812 */ /* 0x000fc800078ef80b */
[----:B------:R-:W-:-:S05]  /*4c70*/  LOP3.LUT R13, R13, R76, RZ, 0x3c, !PT ;  /* 0x0000004c0d0d7212 */ /* 0x000fca00078e3cff */
[----:B----4-:R-:W-:-:S04]  /*4c80*/  IMAD R13, R14, 0x200, R13 ;  /* 0x000002000e0d7824 */ /* 0x010fc800078e020d */
[----:B------:R-:W-:-:S04]  /*4c90*/  IMAD R14, R22, 0x1800, R13 ;  /* 0x00001800160e7824 */ /* 0x000fc800078e020d */
[----:B------:R-:W-:Y:S02]  /*4ca0*/  IMAD R44, R14, 0x2, R23 ;  /* 0x000000020e2c7824 */ /* 0x000fe400078e0217 */
[----:B------:R-:W2:Y:S04]  /*4cb0*/  LDS.128 R12, [R12+0x1c400] ;  /* 0x01c400000c0c7984 */ /* 0x000ea80000000c00 */
[----:B------:R-:W3:Y:S01]  /*4cc0*/  LDS.128 R44, [R44+0x1c400] ;  /* 0x01c400002c2c7984 */ /* 0x000ee20000000c00 */
[----:B------:R-:W-:Y:S05]  /*4cd0*/  @P2 BRA `(.L_x_2885) ;  /* 0x0000000400702947 */ /* 0x000fea0003800000 */
[----:B------:R-:W-:Y:S01]  /*4ce0*/  SHF.R.U32.HI R101, RZ, 0x10, R33 ;  /* 0x00000010ff657819 */ /* 0x000fe20000011621 */
[----:B---3--:R-:W-:Y:S01]  /*4cf0*/  IMAD.U32 R107, R45, 0x10000, RZ ;  /* 0x000100002d6b7824 */ /* 0x008fe200078e00ff */
[----:B------:R-:W-:Y:S02]  /*4d00*/  SHF.R.U32.HI R103, RZ, 0x10, R5 ;  /* 0x00000010ff677819 */ /* 0x000fe40000011605 */
[----:B------:R-:W-:Y:S01]  /*4d10*/  PRMT R101, R105, 0x5410, R101 ;  /* 0x0000541069657816 */ /* 0x000fe20000000065 */
[----:B--2---:R-:W-:Y:S01]  /*4d20*/  IMAD.U32 R105, R13, 0x10000, RZ ;  /* 0x000100000d697824 */ /* 0x004fe200078e00ff */
[----:B------:R-:W-:Y:S02]  /*4d30*/  PRMT R103, R104, 0x5410, R103 ;  /* 0x0000541068677816 */ /* 0x000fe40000000067 */
[----:B------:R-:W-:Y:S01]  /*4d40*/  LOP3.LUT R110, R45, 0xffff0000, RZ, 0xc0, !PT ;  /* 0xffff00002d6e7812 */ /* 0x000fe200078ec0ff */
[C---:B------:R-:W-:Y:S01]  /*4d50*/  IMAD.U32 R104, R101.reuse, 0x10000, RZ ;  /* 0x0001000065687824 */ /* 0x040fe200078e00ff */
[----:B------:R-:W-:Y:S01]  /*4d60*/  LOP3.LUT R101, R101, 0xffff0000, RZ, 0xc0, !PT ;  /* 0xffff000065657812 */ /* 0x000fe200078ec0ff */
[C---:B------:R-:W-:Y:S01]  /*4d70*/  IMAD.U32 R106, R103.reuse, 0x10000, RZ ;  /* 0x00010000676a7824 */ /* 0x040fe200078e00ff */
[----:B------:R-:W-:Y:S01]  /*4d80*/  LOP3.LUT R103, R103, 0xffff0000, RZ, 0xc0, !PT ;  /* 0xffff000067677812 */ /* 0x000fe200078ec0ff */
[C---:B------:R-:W-:Y:S01]  /*4d90*/  FMUL.FTZ R108, R107.reuse, R104 ;  /* 0x000000686b6c7220 */ /* 0x040fe20000410000 */
[----:B------:R-:W-:Y:S01]  /*4da0*/  SHF.R.U64 R33, R32, 0x10, R33 ;  /* 0x0000001020217819 */ /* 0x000fe20000001221 */
[-C--:B------:R-:W-:Y:S01]  /*4db0*/  FMUL.FTZ R107, R107, R106.reuse ;  /* 0x0000006a6b6b7220 */ /* 0x080fe20000410000 */
[C---:B------:R-:W-:Y:S01]  /*4dc0*/  FMUL.FTZ R45, R110.reuse, R101 ;  /* 0x000000656e2d7220 */ /* 0x040fe20000410000 */
[----:B------:R-:W-:Y:S01]  /*4dd0*/  FFMA.FTZ R106, R105, R106, -R108 ;  /* 0x0000006a696a7223 */ /* 0x000fe2000001086c */
[----:B------:R-:W-:Y:S01]  /*4de0*/  LOP3.LUT R108, R13, 0xffff0000, RZ, 0xc0, !PT ;  /* 0xffff00000d6c7812 */ /* 0x000fe200078ec0ff */
[----:B------:R-:W-:Y:S01]  /*4df0*/  FFMA.FTZ R104, R105, R104, R107 ;  /* 0x0000006869687223 */ /* 0x000fe2000001006b */
[----:B------:R-:W-:Y:S01]  /*4e00*/  SHF.R.U32.HI R105, RZ, 0x10, R35 ;  /* 0x00000010ff697819 */ /* 0x000fe20000011623 */
[-C--:B------:R-:W-:Y:S01]  /*4e10*/  FMUL.FTZ R110, R110, R103.reuse ;  /* 0x000000676e6e7220 */ /* 0x080fe20000410000 */
[----:B------:R-:W-:Y:S01]  /*4e20*/  SHF.R.U32.HI R107, RZ, 0x10, R7 ;  /* 0x00000010ff6b7819 */ /* 0x000fe20000011607 */
[C---:B------:R-:W-:Y:S01]  /*4e30*/  FFMA.FTZ R45, R108.reuse, R103, -R45 ;  /* 0x000000676c2d7223 */ /* 0x040fe2000001082d */
[----:B------:R-:W-:Y:S01]  /*4e40*/  PRMT R105, R117, 0x5410, R105 ;  /* 0x0000541075697816 */ /* 0x000fe20000000069 */
[----:B------:R-:W-:Y:S01]  /*4e50*/  FFMA.FTZ R13, R108, R101, R110 ;  /* 0x000000656c0d7223 */ /* 0x000fe2000001006e */
[----:B------:R-:W-:Y:S01]  /*4e60*/  PRMT R107, R109, 0x5410, R107 ;  /* 0x000054106d6b7816 */ /* 0x000fe2000000006b */
[----:B------:R-:W-:Y:S01]  /*4e70*/  IMAD.U32 R110, R47, 0x10000, RZ ;  /* 0x000100002f6e7824 */ /* 0x000fe200078e00ff */
[----:B------:R-:W-:Y:S01]  /*4e80*/  SHF.R.U64 R5, R4, 0x10, R5 ;  /* 0x0000001004057819 */ /* 0x000fe20000001205 */
[C---:B------:R-:W-:Y:S01]  /*4e90*/  IMAD.U32 R103, R105.reuse, 0x10000, RZ ;  /* 0x0001000069677824 */ /* 0x040fe200078e00ff */
[----:B------:R-:W-:Y:S01]  /*4ea0*/  LOP3.LUT R32, R105, 0xffff0000, RZ, 0xc0, !PT ;  /* 0xffff000069207812 */ /* 0x000fe200078ec0ff */
[----:B------:R-:W-:Y:S01]  /*4eb0*/  IMAD.U32 R101, R107, 0x10000, RZ ;  /* 0x000100006b657824 */ /* 0x000fe200078e00ff */
[----:B------:R-:W-:Y:S01]  /*4ec0*/  LOP3.LUT R47, R47, 0xffff0000, RZ, 0xc0, !PT ;  /* 0xffff00002f2f7812 */ /* 0x000fe200078ec0ff */
[----:B------:R-:W-:Y:S01]  /*4ed0*/  FMUL.FTZ R109, R110, R103 ;  /* 0x000000676e6d7220 */ /* 0x000fe20000410000 */
[----:B------:R-:W-:-:S02]  /*4ee0*/  IMAD.U32 R108, R15, 0x10000, RZ ;  /* 0x000100000f6c7824 */ /* 0x000fc400078e00ff */
[-C--:B------:R-:W-:Y:S01]  /*4ef0*/  FMUL.FTZ R110, R110, R101.reuse ;  /* 0x000000656e6e7220 */ /* 0x080fe20000410000 */
[----:B------:R-:W-:Y:S01]  /*4f00*/  LOP3.LUT R4, R107, 0xffff0000, RZ, 0xc0, !PT ;  /* 0xffff00006b047812 */ /* 0x000fe200078ec0ff */
[C---:B------:R-:W-:Y:S02]  /*4f10*/  FFMA.FTZ R101, R108.reuse, R101, -R109 ;  /* 0x000000656c657223 */ /* 0x040fe4000001086d */
[----:B------:R-:W-:Y:S01]  /*4f20*/  FFMA.FTZ R103, R108, R103, R110 ;  /* 0x000000676c677223 */ /* 0x000fe2000001006e */
[----:B------:R-:W-:Y:S01]  /*4f30*/  LOP3.LUT R15, R15, 0xffff0000, RZ, 0xc0, !PT ;  /* 0xffff00000f0f7812 */ /* 0x000fe200078ec0ff */
[C---:B------:R-:W-:Y:S01]  /*4f40*/  FMUL.FTZ R108, R47.reuse, R32 ;  /* 0x000000202f6c7220 */ /* 0x040fe20000410000 */
[-C--:B------:R-:W-:Y:S01]  /*4f50*/  FMUL.FTZ R47, R47, R4.reuse ;  /* 0x000000042f2f7220 */ /* 0x080fe20000410000 */
[----:B------:R-:W-:Y:S01]  /*4f60*/  PRMT R5, R116, 0x5410, R5 ;  /* 0x0000541074057816 */ /* 0x000fe20000000005 */
[----:B------:R-:W-:Y:S02]  /*4f70*/  IMAD.U32 R110, R44, 0x10000, RZ ;  /* 0x000100002c6e7824 */ /* 0x000fe400078e00ff */
[C---:B------:R-:W-:Y:S01]  /*4f80*/  FFMA.FTZ R4, R15.reuse, R4, -R108 ;  /* 0x000000040f047223 */ /* 0x040fe2000001086c */
[----:B------:R-:W-:Y:S01]  /*4f90*/  FFMA.FTZ R32, R15, R32, R47 ;  /* 0x000000200f207223 */ /* 0x000fe2000001002f */
[----:B------:R-:W-:Y:S01]  /*4fa0*/  PRMT R15, R118, 0x5410, R33 ;  /* 0x00005410760f7816 */ /* 0x000fe20000000021 */
[C---:B------:R-:W-:Y:S01]  /*4fb0*/  IMAD.U32 R47, R5.reuse, 0x10000, RZ ;  /* 0x00010000052f7824 */ /* 0x040fe200078e00ff */
[----:B------:R-:W-:Y:S01]  /*4fc0*/  LOP3.LUT R44, R44, 0xffff0000, RZ, 0xc0, !PT ;  /* 0xffff00002c2c7812 */ /* 0x000fe200078ec0ff */
[----:B------:R-:W-:Y:S01]  /*4fd0*/  IMAD.U32 R108, R12, 0x10000, RZ ;  /* 0x000100000c6c7824 */ /* 0x000fe200078e00ff */
[----:B------:R-:W-:Y:S01]  /*4fe0*/  LOP3.LUT R5, R5, 0xffff0000, RZ, 0xc0, !PT ;  /* 0xffff000005057812 */ /* 0x000fe200078ec0ff */
[C---:B------:R-:W-:Y:S01]  /*4ff0*/  IMAD.U32 R33, R15.reuse, 0x10000, RZ ;  /* 0x000100000f217824 */ /* 0x040fe200078e00ff */
[----:B------:R-:W-:-:S02]  /*5000*/  LOP3.LUT R15, R15, 0xffff0000, RZ, 0xc0, !PT ;  /* 0xffff00000f0f7812 */ /* 0x000fc400078ec0ff */
[----:B------:R-:W-:Y:S01]  /*5010*/  SHF.R.U64 R34, R34, 0x10, R35 ;  /* 0x0000001022227819 */ /* 0x000fe20000001223 */
[C---:B------:R-:W-:Y:S01]  /*5020*/  FMUL.FTZ R105, R110.reuse, R33 ;  /* 0x000000216e697220 */ /* 0x040fe20000410000 */
[----:B------:R-:W-:Y:S01]  /*5030*/  FMUL.FTZ R110, R110, R47 ;  /* 0x0000002f6e6e7220 */ /* 0x000fe20000410000 */
[----:B------:R-:W-:Y:S01]  /*5040*/  SHF.R.U64 R6, R6, 0x10, R7 ;  /* 0x0000001006067819 */ /* 0x000fe20000001207 */
[----:B------:R-:W-:Y:S01]  /*5050*/  FMUL.FTZ R7, R44, R15 ;  /* 0x0000000f2c077220 */ /* 0x000fe20000410000 */
[C---:B------:R-:W-:Y:S01]  /*5060*/  FFMA.FTZ R47, R108.reuse, R47, -R105 ;  /* 0x0000002f6c2f7223 */ /* 0x040fe20000010869 */
[----:B------:R-:W-:Y:S01]  /*5070*/  FFMA.FTZ R110, R108, R33, R110 ;  /* 0x000000216c6e7223 */ /* 0x000fe2000001006e */
[----:B------:R-:W-:Y:S01]  /*5080*/  LOP3.LUT R108, R12, 0xffff0000, RZ, 0xc0, !PT ;  /* 0xffff00000c6c7812 */ /* 0x000fe200078ec0ff */
[-C--:B------:R-:W-:Y:S01]  /*5090*/  FMUL.FTZ R44, R44, R5.reuse ;  /* 0x000000052c2c7220 */ /* 0x080fe20000410000 */
        /* <DEDUP_REMOVED lines=10> */
[----:B------:R-:W-:-:S02]  /*5140*/  IMAD.U32 R15, R14, 0x10000, RZ ;  /* 0x000100000e0f7824 */ /* 0x000fc400078e00ff */
[C---:B------:R-:W-:Y:S01]  /*5150*/  FMUL.FTZ R116, R7.reuse, R108 ;  /* 0x0000006c07747220 */ /* 0x040fe20000410000 */
[-C--:B------:R-:W-:Y:S01]  /*5160*/  FMUL.FTZ R33, R7, R44.reuse ;  /* 0x0000002c07217220 */ /* 0x080fe20000410000 */
[----:B------:R-:W-:Y:S01]  /*5170*/  LOP3.LUT R14, R14, 0xffff0000, RZ, 0xc0, !PT ;  /* 0xffff00000e0e7812 */ /* 0x000fe200078ec0ff */
[----:B------:R-:W-:Y:S01]  /*5180*/  FMUL.FTZ R105, R46, R35 ;  /* 0x000000232e697220 */ /* 0x000fe20000410000 */
[C---:B------:R-:W-:Y:S01]  /*5190*/  FFMA.FTZ R7, R15.reuse, R44, -R116 ;  /* 0x0000002c0f077223 */ /* 0x040fe20000010874 */
[----:B------:R-:W-:Y:S01]  /*51a0*/  FFMA.FTZ R15, R15, R108, R33 ;  /* 0x0000006c0f0f7223 */ /* 0x000fe20000010021 */
[----:B------:R-:W-:Y:S02]  /*51b0*/  LOP3.LUT R33, R6, 0xffff0000, RZ, 0xc0, !PT ;  /* 0xffff000006217812 */ /* 0x000fe400078ec0ff */
[----:B------:R-:W-:Y:S02]  /*51c0*/  F2FP.BF16.F32.PACK_AB R4, R4, R101 ;  /* 0x000000650404723e */ /* 0x000fe400000010ff */
[----:B------:R-:W-:Y:S01]  /*51d0*/  F2FP.BF16.F32.PACK_AB R104, R13, R104 ;  /* 0x000000680d68723e */ /* 0x000fe200000010ff */
[-C--:B------:R-:W-:Y:S01]  /*51e0*/  FMUL.FTZ R46, R46, R33.reuse ;  /* 0x000000212e2e7220 */ /* 0x080fe20000410000 */
[----:B------:R-:W-:Y:S01]  /*51f0*/  FFMA.FTZ R6, R14, R33, -R105 ;  /* 0x000000210e067223 */ /* 0x000fe20000010869 */
[----:B------:R-:W-:Y:S01]  /*5200*/  F2FP.BF16.F32.PACK_AB R32, R32, R103 ;  /* 0x000000672020723e */ /* 0x000fe200000010ff */
[----:B------:R-:W-:-:S02]  /*5210*/  IMAD.MOV.U32 R13, RZ, RZ, R45 ;  /* 0x000000ffff0d7224 */ /* 0x000fc400078e002d */
[----:B------:R-:W-:Y:S01]  /*5220*/  FFMA.FTZ R46, R14, R35, R46 ;  /* 0x000000230e2e7223 */ /* 0x000fe2000001002e */
[----:B------:R-:W-:Y:S01]  /*5230*/  F2FP.BF16.F32.PACK_AB R12, R12, R47 ;  /* 0x0000002f0c0c723e */ /* 0x000fe200000010ff */
[----:B------:R-:W-:Y:S01]  /*5240*/  IMAD.MOV.U32 R45, RZ, RZ, R104 ;  /* 0x000000ffff2d7224 */ /* 0x000fe200078e0068 */
[----:B------:R-:W-:Y:S01]  /*5250*/  F2FP.BF16.F32.PACK_AB R44, R5, R110 ;  /* 0x0000006e052c723e */ /* 0x000fe200000010ff */
[----:B------:R-:W-:Y:S01]  /*5260*/  IMAD.MOV.U32 R47, RZ, RZ, R32 ;  /* 0x000000ffff2f7224 */ /* 0x000fe200078e0020 */
[----:B------:R-:W-:Y:S01]  /*5270*/  F2FP.BF16.F32.PACK_AB R46, R46, R15 ;  /* 0x0000000f2e2e723e */ /* 0x000fe200000010ff */
[----:B------:R-:W-:Y:S01]  /*5280*/  IMAD.MOV.U32 R15, RZ, RZ, R4 ;  /* 0x000000ffff0f7224 */ /* 0x000fe200078e0004 */
[----:B------:R-:W-:-:S07]  /*5290*/  F2FP.BF16.F32.PACK_AB R14, R6, R7 ;  /* 0x00000007060e723e */ /* 0x000fce00000010ff */
.L_x_2885:
[----:B------:R-:W-:Y:S05]  /*52a0*/  BSYNC B2 ;  /* 0x0000000000027941 */ /* 0x000fea0003800000 */
.L_x_2884:
[----:B------:R-:W-:Y:S01]  /*52b0*/  ISETP.GE.AND P4, PT, R11, R100, PT ;  /* 0x000000640b00720c */ /* 0x000fe20003f86270 */
[----:B------:R-:W-:Y:S01]  /*52c0*/  IMAD.MOV.U32 R4, RZ, RZ, R99 ;  /* 0x000000ffff047224 */ /* 0x000fe200078e0063 */
[----:B--2---:R4:W-:Y:S01]  /*52d0*/  ST.E.128 desc[UR54][R88.64], R12 ;  /* 0x0000000c58007985 */ /* 0x0049e2000c101d36 */
[----:B------:R-:W-:-:S10]  /*52e0*/  IMAD.MOV.U32 R5, RZ, RZ, R98 ;  /* 0x000000ffff057224 */ /* 0x000fd400078e0062 */
[----:B------:R-:W-:-:S05]  /*52f0*/  @!P4 IMAD.WIDE R4, R11, 0x2, R4 ;  /* 0x000000020b04c825 */ /* 0x000fca00078e0204 */
[----:B---3--:R4:W-:Y:S02]  /*5300*/  @!P4 ST.E.128 desc[UR54][R4.64], R44 ;  /* 0x0000002c0400c985 */ /* 0x0089e4000c101d36 */
.L_x_2883:
[----:B------:R-:W-:Y:S05]  /*5310*/  BSYNC B1 ;  /* 0x0000000000017941 */ /* 0x000fea0003800000 */
.L_x_2882:
[----:B------:R-:W-:-:S03]  /*5320*/  UMOV UR4, 0xffffffff ;  /* 0xffffffff00047882 */ /* 0x000fc60000000000 */
[----:B------:R-:W-:Y:S05]  /*5330*/  BRA.DIV UR4, `(.L_x_2886) ;  /* 0x0000020204c47947 */ /* 0x000fea000b800000 */
[----:B0-----:R-:W0:Y:S04]  /*5340*/  SHFL.IDX PT, R97, R97, 0x1, 0x1c1f ;  /* 0x003c1f0061617f89 */ /* 0x001e2800000e0000 */
[----:B------:R-:W0:Y:S02]  /*5350*/  SHFL.IDX PT, R96, R96, 0x1, 0x1c1f ;  /* 0x003c1f0060607f89 */ /* 0x000e2400000e0000 */
.L_x_3223:
[----:B----4-:R-:W-:-:S05]  /*5360*/  VIADD R4, R204, 0x40 ;  /* 0x00000040cc047836 */ /* 0x010fca0000000000 */
[----:B------:R-:W-:-:S13]  /*5370*/  ISETP.GE.OR P4, PT, R4, R94, P1 ;  /* 0x0000005e0400720c */ /* 0x000fda0000f86670 */
[----:B------:R-:W-:Y:S05]  /*5380*/  @P4 BRA `(.L_x_2871) ;  /* 0x0000000c000c4947 */ /* 0x000fea0003800000 */
[----:B------:R-:W4:Y:S01]  /*5390*/  LDL R6, [R1+0x2c] ;  /* 0x00002c0001067983 */ /* 0x000f220000100800 */
        /* <DEDUP_REMOVED lines=25> */
[----:B------:R-:W-:Y:S01]  /*5530*/  SHF.R.U64 R34, R36, 0x10, R37 ;  /* 0x0000001024227819 */ /* 0x000fe20000001225 */
[----:B----4-:R-:W-:Y:S01]  /*5540*/  IMAD.U32 R88, R13, 0x10000, RZ ;  /* 0x000100000d587824 */ /* 0x010fe200078e00ff */
[----:B------:R-:W-:Y:S01]  /*5550*/  SHF.R.U32.HI R89, RZ, 0x10, R41 ;  /* 0x00000010ff597819 */ /* 0x000fe20000011629 */
[----:B------:R-:W-:Y:S01]  /*5560*/  IMAD.U32 R47, R15, 0x10000, RZ ;  /* 0x000100000f2f7824 */ /* 0x000fe200078e00ff */
[----:B------:R-:W-:Y:S02]  /*5570*/  SHF.R.U32.HI R36, RZ, 0x10, R37 ;  /* 0x00000010ff247819 */ /* 0x000fe40000011625 */
[----:B------:R-:W-:Y:S02]  /*5580*/  PRMT R114, R114, 0x5410, R89 ;  /* 0x0000541072727816 */ /* 0x000fe40000000059 */
[----:B------:R-:W-:Y:S02]  /*5590*/  SHF.R.U64 R35, R38, 0x10, R39 ;  /* 0x0000001026237819 */ /* 0x000fe40000001227 */
[----:B------:R-:W-:Y:S01]  /*55a0*/  PRMT R36, R112, 0x5432, R36 ;  /* 0x0000543270247816 */ /* 0x000fe20000000024 */
[----:B------:R-:W-:Y:S01]  /*55b0*/  IMAD.U32 R89, R114, 0x10000, RZ ;  /* 0x0001000072597824 */ /* 0x000fe200078e00ff */
[----:B------:R-:W-:Y:S01]  /*55c0*/  SHF.R.U64 R38, R40, 0x10, R41 ;  /* 0x0000001028267819 */ /* 0x000fe20000001229 */
[----:B0-----:R-:W-:Y:S01]  /*55d0*/  IMAD.U32 R41, R5, 0x10000, RZ ;  /* 0x0001000005297824 */ /* 0x001fe200078e00ff */
[----:B------:R-:W-:Y:S01]  /*55e0*/  SHF.R.U32.HI R46, RZ, 0x10, R43 ;  /* 0x00000010ff2e7819 */ /* 0x000fe2000001162b */
[----:B--2---:R-:W-:Y:S01]  /*55f0*/  FMUL.FTZ R98, R88, R89 ;  /* 0x0000005958627220 */ /* 0x004fe20000410000 */
[----:B------:R-:W-:Y:S01]  /*5600*/  PRMT R115, R115, 0x5410, R35 ;  /* 0x0000541073737816 */ /* 0x000fe20000000023 */
[----:B------:R-:W-:Y:S01]  /*5610*/  IMAD.U32 R35, R36, 0x10000, RZ ;  /* 0x0001000024237824 */ /* 0x000fe200078e00ff */
[----:B------:R-:W-:Y:S01]  /*5620*/  SHF.R.U32.HI R44, RZ, 0x10, R39 ;  /* 0x00000010ff2c7819 */ /* 0x000fe20000011627 */
[----:B------:R-:W-:Y:S01]  /*5630*/  IMAD.U32 R39, R6, 0x10000, RZ ;  /* 0x0001000006277824 */ /* 0x000fe200078e00ff */
[----:B------:R-:W-:-:S02]  /*5640*/  PRMT R38, R111, 0x5432, R38 ;  /* 0x000054326f267816 */ /* 0x000fc40000000026 */
[----:B------:R-:W-:Y:S01]  /*5650*/  SHF.R.U64 R45, R42, 0x10, R43 ;  /* 0x000000102a2d7819 */ /* 0x000fe2000000122b */
[----:B------:R-:W-:Y:S01]  /*5660*/  IMAD.U32 R42, R7, 0x10000, RZ ;  /* 0x00010000072a7824 */ /* 0x000fe200078e00ff */
[----:B------:R-:W-:Y:S01]  /*5670*/  PRMT R111, R111, 0x5410, R46 ;  /* 0x000054106f6f7816 */ /* 0x000fe2000000002e */
[-C--:B------:R-:W-:Y:S01]  /*5680*/  FMUL.FTZ R46, R88, R35.reuse ;  /* 0x00000023582e7220 */ /* 0x080fe20000410000 */
[----:B------:R-:W-:Y:S01]  /*5690*/  LOP3.LUT R43, R13, 0xffff0000, RZ, 0xc0, !PT ;  /* 0xffff00000d2b7812 */ /* 0x000fe200078ec0ff */
[----:B------:R-:W-:Y:S01]  /*56a0*/  FFMA.FTZ R35, R41, R35, -R98 ;  /* 0x0000002329237223 */ /* 0x000fe20000010862 */
[----:B------:R-:W-:Y:S01]  /*56b0*/  PRMT R34, R113, 0x5432, R34 ;  /* 0x0000543271227816 */ /* 0x000fe20000000022 */
[----:B------:R-:W-:Y:S01]  /*56c0*/  FFMA.FTZ R41, R41, R89, R46 ;  /* 0x0000005929297223 */ /* 0x000fe2000001002e */
        /* <DEDUP_REMOVED lines=8> */
[----:B------:R-:W-:Y:S01]  /*5750*/  PRMT R112, R112, 0x5410, R45 ;  /* 0x0000541070707816 */ /* 0x000fe2000000002d */
[----:B------:R-:W-:-:S02]  /*5760*/  IMAD.U32 R45, R113, 0x10000, RZ ;  /* 0x00010000712d7824 */ /* 0x000fc400078e00ff */
[----:B------:R-:W-:Y:S01]  /*5770*/  FMUL.FTZ R98, R43, R44 ;  /* 0x0000002c2b627220 */ /* 0x000fe20000410000 */
[----:B------:R-:W-:Y:S01]  /*5780*/  FMUL.FTZ R43, R47, R88 ;  /* 0x000000582f2b7220 */ /* 0x000fe20000410000 */
[----:B------:R-:W-:Y:S01]  /*5790*/  FFMA.FTZ R44, R37, R44, R46 ;  /* 0x0000002c252c7223 */ /* 0x000fe2000001002e */
[----:B------:R-:W-:Y:S01]  /*57a0*/  LOP3.LUT R15, R15, 0xffff0000, RZ, 0xc0, !PT ;  /* 0xffff00000f0f7812 */ /* 0x000fe200078ec0ff */
[-C--:B------:R-:W-:Y:S01]  /*57b0*/  FMUL.FTZ R47, R47, R45.reuse ;  /* 0x0000002d2f2f7220 */ /* 0x080fe20000410000 */
[----:B------:R-:W-:Y:S01]  /*57c0*/  LOP3.LUT R102, R111, 0xffff0000, RZ, 0xc0, !PT ;  /* 0xffff00006f667812 */ /* 0x000fe200078ec0ff */
[----:B------:R-:W-:Y:S01]  /*57d0*/  FFMA.FTZ R36, R37, R36, -R98 ;  /* 0x0000002425247223 */ /* 0x000fe20000010862 */
[----:B------:R-:W-:Y:S01]  /*57e0*/  LOP3.LUT R46, R113, 0xffff0000, RZ, 0xc0, !PT ;  /* 0xffff0000712e7812 */ /* 0x000fe200078ec0ff */
[C---:B------:R-:W-:Y:S01]  /*57f0*/  FFMA.FTZ R37, R42.reuse, R45, -R43 ;  /* 0x0000002d2a257223 */ /* 0x040fe2000001082b */
[----:B------:R-:W-:Y:S01]  /*5800*/  LOP3.LUT R7, R7, 0xffff0000, RZ, 0xc0, !PT ;  /* 0xffff000007077812 */ /* 0x000fe200078ec0ff */
[----:B------:R-:W-:Y:S01]  /*5810*/  FFMA.FTZ R42, R42, R88, R47 ;  /* 0x000000582a2a7223 */ /* 0x000fe2000001002f */
[----:B------:R-:W-:Y:S01]  /*5820*/  IMAD.U32 R98, R38, 0x10000, RZ ;  /* 0x0001000026627824 */ /* 0x000fe200078e00ff */
[----:B------:R-:W-:Y:S01]  /*5830*/  LOP3.LUT R12, R12, 0xffff0000, RZ, 0xc0, !PT ;  /* 0xffff00000c0c7812 */ /* 0x000fe200078ec0ff */
[----:B------:R-:W-:Y:S01]  /*5840*/  FMUL.FTZ R104, R15, R102 ;  /* 0x000000660f687220 */ /* 0x000fe20000410000 */
[----:B------:R-:W-:-:S02]  /*5850*/  IMAD.U32 R88, R34, 0x10000, RZ ;  /* 0x0001000022587824 */ /* 0x000fc400078e00ff */
[-C--:B------:R-:W-:Y:S01]  /*5860*/  FMUL.FTZ R106, R15, R46.reuse ;  /* 0x0000002e0f6a7220 */ /* 0x080fe20000410000 */
[----:B------:R-:W-:Y:S01]  /*5870*/  LOP3.LUT R43, R38, 0xffff0000, RZ, 0xc0, !PT ;  /* 0xffff0000262b7812 */ /* 0x000fe200078ec0ff */
[----:B------:R-:W-:Y:S01]  /*5880*/  FFMA.FTZ R46, R7, R46, -R104 ;  /* 0x0000002e072e7223 */ /* 0x000fe20000010868 */
[----:B------:R-:W-:Y:S01]  /*5890*/  LOP3.LUT R15, R34, 0xffff0000, RZ, 0xc0, !PT ;  /* 0xffff0000220f7812 */ /* 0x000fe200078ec0ff */
[C---:B------:R-:W-:Y:S01]  /*58a0*/  FMUL.FTZ R34, R13.reuse, R98 ;  /* 0x000000620d227220 */ /* 0x040fe20000410000 */
[----:B------:R-:W-:Y:S01]  /*58b0*/  LOP3.LUT R4, R4, 0xffff0000, RZ, 0xc0, !PT ;  /* 0xffff000004047812 */ /* 0x000fe200078ec0ff */
[----:B------:R-:W-:Y:S01]  /*58c0*/  FMUL.FTZ R13, R13, R88 ;  /* 0x000000580d0d7220 */ /* 0x000fe20000410000 */
[----:B------:R-:W-:Y:S01]  /*58d0*/  FFMA.FTZ R47, R7, R102, R106 ;  /* 0x00000066072f7223 */ /* 0x000fe2000001006a */
[----:B------:R-:W-:Y:S01]  /*58e0*/  FMUL.FTZ R7, R12, R43 ;  /* 0x0000002b0c077220 */ /* 0x000fe20000410000 */
[----:B------:R-:W-:Y:S01]  /*58f0*/  LOP3.LUT R40, R6, 0xffff0000, RZ, 0xc0, !PT ;  /* 0xffff000006287812 */ /* 0x000fe200078ec0ff */
[----:B------:R-:W-:-:S02]  /*5900*/  IMAD.U32 R6, R14, 0x10000, RZ ;  /* 0x000100000e067824 */ /* 0x000fc400078e00ff */
[C---:B------:R-:W-:Y:S01]  /*5910*/  FFMA.FTZ R34, R5.reuse, R88, -R34 ;  /* 0x0000005805227223 */ /* 0x040fe20000010822 */
[----:B------:R-:W-:Y:S01]  /*5920*/  FFMA.FTZ R98, R5, R98, R13 ;  /* 0x0000006205627223 */ /* 0x000fe2000001000d */
[-C--:B------:R-:W-:Y:S01]  /*5930*/  FMUL.FTZ R45, R12, R15.reuse ;  /* 0x0000000f0c2d7220 */ /* 0x080fe20000410000 */
[----:B------:R-:W-:Y:S01]  /*5940*/  LOP3.LUT R14, R14, 0xffff0000, RZ, 0xc0, !PT ;  /* 0xffff00000e0e7812 */ /* 0x000fe200078ec0ff */
[----:B------:R-:W-:Y:S01]  /*5950*/  FFMA.FTZ R15, R4, R15, -R7 ;  /* 0x0000000f040f7223 */ /* 0x000fe20000010807 */
[C---:B------:R-:W-:Y:S01]  /*5960*/  IMAD.U32 R5, R115.reuse, 0x10000, RZ ;  /* 0x0001000073057824 */ /* 0x040fe200078e00ff */
[C---:B------:R-:W-:Y:S01]  /*5970*/  LOP3.LUT R13, R112.reuse, 0xffff0000, RZ, 0xc0, !PT ;  /* 0xffff0000700d7812 */ /* 0x040fe200078ec0ff */
[----:B------:R-:W-:Y:S01]  /*5980*/  IMAD.U32 R7, R112, 0x10000, RZ ;  /* 0x0001000070077824 */ /* 0x000fe200078e00ff */
[----:B------:R-:W-:Y:S01]  /*5990*/  LOP3.LUT R115, R115, 0xffff0000, RZ, 0xc0, !PT ;  /* 0xffff000073737812 */ /* 0x000fe200078ec0ff */
[----:B------:R-:W-:Y:S01]  /*59a0*/  FFMA.FTZ R45, R4, R43, R45 ;  /* 0x0000002b042d7223 */ /* 0x000fe2000001002d */
[----:B------:R-:W-:Y:S01]  /*59b0*/  F2FP.BF16.F32.PACK_AB R41, R44, R41 ;  /* 0x000000292c29723e */ /* 0x000fe200000010ff */
[----:B------:R-:W-:Y:S01]  /*59c0*/  FMUL.FTZ R4, R6, R7 ;  /* 0x0000000706047220 */ /* 0x000fe20000410000 */
[----:B------:R-:W-:Y:S01]  /*59d0*/  FMUL.FTZ R43, R14, R13 ;  /* 0x0000000d0e2b7220 */ /* 0x000fe20000410000 */
[----:B------:R-:W-:Y:S01]  /*59e0*/  FMUL.FTZ R6, R6, R5 ;  /* 0x0000000506067220 */ /* 0x000fe20000410000 */
[----:B------:R-:W-:Y:S01]  /*59f0*/  FMUL.FTZ R14, R14, R115 ;  /* 0x000000730e0e7220 */ /* 0x000fe20000410000 */
[C---:B------:R-:W-:Y:S01]  /*5a00*/  FFMA.FTZ R4, R39.reuse, R5, -R4 ;  /* 0x0000000527047223 */ /* 0x040fe20000010804 */
[C---:B------:R-:W-:Y:S01]  /*5a10*/  FFMA.FTZ R43, R40.reuse, R115, -R43 ;  /* 0x00000073282b7223 */ /* 0x040fe2000001082b */
[----:B------:R-:W-:Y:S01]  /*5a20*/  FFMA.FTZ R6, R39, R7, R6 ;  /* 0x0000000727067223 */ /* 0x000fe20000010006 */
[----:B------:R-:W-:Y:S01]  /*5a30*/  FFMA.FTZ R13, R40, R13, R14 ;  /* 0x0000000d280d7223 */ /* 0x000fe2000001000e */
[----:B------:R-:W-:-:S02]  /*5a40*/  F2FP.BF16.F32.PACK_AB R5, R36, R35 ;  /* 0x000000232405723e */ /* 0x000fc400000010ff */
[----:B------:R-:W-:Y:S02]  /*5a50*/  F2FP.BF16.F32.PACK_AB R14, R43, R4 ;  /* 0x000000042b0e723e */ /* 0x000fe400000010ff */
[----:B------:R-:W-:Y:S02]  /*5a60*/  F2FP.BF16.F32.PACK_AB R42, R47, R42 ;  /* 0x0000002a2f2a723e */ /* 0x000fe400000010ff */
[----:B------:R-:W-:Y:S02]  /*5a70*/  F2FP.BF16.F32.PACK_AB R34, R15, R34 ;  /* 0x000000220f22723e */ /* 0x000fe400000010ff */
[----:B------:R-:W-:Y:S01]  /*5a80*/  F2FP.BF16.F32.PACK_AB R35, R13, R6 ;  /* 0x000000060d23723e */ /* 0x000fe200000010ff */
[----:B------:R-:W-:Y:S01]  /*5a90*/  IMAD.MOV.U32 R6, RZ, RZ, R14 ;  /* 0x000000ffff067224 */ /* 0x000fe200078e000e */
[----:B------:R-:W-:Y:S01]  /*5aa0*/  F2FP.BF16.F32.PACK_AB R7, R46, R37 ;  /* 0x000000252e07723e */ /* 0x000fe200000010ff */
[----:B------:R-:W-:Y:S01]  /*5ab0*/  IMAD.MOV.U32 R4, RZ, RZ, R34 ;  /* 0x000000ffff047224 */ /* 0x000fe200078e0022 */
[----:B------:R-:W-:Y:S01]  /*5ac0*/  F2FP.BF16.F32.PACK_AB R12, R45, R98 ;  /* 0x000000622d0c723e */ /* 0x000fe200000010ff */
[----:B------:R-:W-:-:S02]  /*5ad0*/  IMAD.MOV.U32 R13, RZ, RZ, R41 ;  /* 0x000000ffff0d7224 */ /* 0x000fc400078e0029 */
[----:B------:R-:W-:Y:S02]  /*5ae0*/  IMAD.MOV.U32 R14, RZ, RZ, R35 ;  /* 0x000000ffff0e7224 */ /* 0x000fe400078e0023 */
[----:B------:R-:W-:-:S07]  /*5af0*/  IMAD.MOV.U32 R15, RZ, RZ, R42 ;  /* 0x000000ffff0f7224 */ /* 0x000fce00078e002a */
.L_x_2888:
[----:B------:R-:W-:Y:S05]  /*5b00*/  BSYNC B1 ;  /* 0x0000000000017941 */ /* 0x000fea0003800000 */
.L_x_2887:
        /* <DEDUP_REMOVED lines=8> */
.L_x_2852:
[----:B------:R-:W-:-:S06]  /*5b90*/  UISETP.NE.AND UP0, UPT, UR51, 0x3, UPT ;  /* 0x000000033300788c */ /* 0x000fcc000bf05270 */
[----:B------:R-:W-:-:S13]  /*5ba0*/  PLOP3.LUT P3, PT, PT, PT, UP0, 0x80, 0x0 ;  /* 0x000000000000781c */ /* 0x000fda0003f6f008 */
[----:B------:R-:W-:Y:S05]  /*5bb0*/  @!P3 BRA `(.L_x_2889) ;  /* 0x000000000004b947 */ /* 0x000fea0003800000 */
[----:B------:R-:W-:Y:S01]  /*5bc0*/  BPT.TRAP 0x1 ;  /* 0x000000040000795c */ /* 0x000fe20000300000 */
.L_x_2889:
[----:B------:R-:W-:Y:S01]  /*5bd0*/  IMAD R87, R22, 0x8, R23 ;  /* 0x0000000816577824 */ /* 0x000fe200078e0217 */
[----:B------:R-:W-:Y:S01]  /*5be0*/  SHF.L.U32 R95, R209, 0x1f, RZ ;  /* 0x0000001fd15f7819 */ /* 0x000fe200000006ff */
[----:B------:R-:W-:Y:S01]  /*5bf0*/  BSSY B1, `(.L_x_2890) ;  /* 0x0000004000017945 */ /* 0x000fe20003800000 */
[----:B------:R-:W-:Y:S02]  /*5c00*/  SHF.R.S32.HI R92, RZ, 0x1f, R91 ;  /* 0x0000001fff5c7819 */ /* 0x000fe4000001145b */
[----:B------:R-:W0:Y:S02]  /*5c10*/  SYNCS.PHASECHK.TRANS64.TRYWAIT P2, [R87+URZ+0x22890], R95 ;  /* 0x0228905f570075a7 */ /* 0x000e24000804017f */
[----:B0-----:R-:W-:Y:S05]  /*5c20*/  @!P2 BRA `(.L_x_2891) ;  /* 0x000001f800d4a947 */ /* 0x001fea0003800000 */
.L_x_3224:
[----:B------:R-:W-:Y:S05]  /*5c30*/  BSYNC B1 ;  /* 0x0000000000017941 */ /* 0x000fea0003800000 */
.L_x_2890:
[----:B------:R-:W-:Y:S01]  /*5c40*/  ULDC.64 UR4, c[0x0][0x300] ;  /* 0x0000c00000047ab9 */ /* 0x000fe20000000a00 */
[----:B-----5:R-:W-:Y:S01]  /*5c50*/  SHF.R.S32.HI R93, RZ, 0x1f, R90 ;  /* 0x0000001fff5d7819 */ /* 0x020fe2000001145a */
[----:B------:R-:W-:Y:S01]  /*5c60*/  IMAD R6, R92, UR4, RZ ;  /* 0x000000045c067c24 */ /* 0x000fe2000f8e02ff */
[----:B------:R-:W-:Y:S01]  /*5c70*/  ULDC.64 UR6, c[0x0][0x2e8] ;  /* 0x0000ba0000067ab9 */ /* 0x000fe20000000a00 */
[----:B------:R-:W-:-:S04]  /*5c80*/  IMAD.WIDE.U32 R4, R91, UR4, RZ ;  /* 0x000000045b047c25 */ /* 0x000fc8000f8e00ff */
        /* <DEDUP_REMOVED lines=20> */
.L_x_3228:
        /* <DEDUP_REMOVED lines=13> */
.L_x_2894:
[----:B------:R-:W-:Y:S05]  /*5ea0*/  BSYNC B1 ;  /* 0x0000000000017941 */ /* 0x000fea0003800000 */
.L_x_2893:
[----:B------:R-:W-:-:S03]  /*5eb0*/  UMOV UR4, 0xffffffff ;  /* 0xffffffff00047882 */ /* 0x000fc60000000000 */
[----:B------:R-:W-:Y:S05]  /*5ec0*/  BRA.DIV UR4, `(.L_x_2895) ;  /* 0x000001fa048c7947 */ /* 0x000fea000b800000 */
[----:B--2-4-:R2:W4:Y:S04]  /*5ed0*/  SHFL.IDX PT, R5, R33, 0x1, 0x1c1f ;  /* 0x003c1f0021057f89 */ /* 0x01452800000e0000 */
[----:B---3--:R2:W3:Y:S02]  /*5ee0*/  SHFL.IDX PT, R4, R32, 0x1, 0x1c1f ;  /* 0x003c1f0020047f89 */ /* 0x0084e400000e0000 */
.L_x_3232:
        /* <DEDUP_REMOVED lines=13> */
.L_x_2871:
[----:B------:R-:W-:Y:S05]  /*5fc0*/  BSYNC B0 ;  /* 0x0000000000007941 */ /* 0x000fea0003800000 */
.L_x_2851:
        /* <DEDUP_REMOVED lines=17> */
.L_x_2897:
[----:B------:R-:W-:Y:S05]  /*60e0*/  BSYNC B0 ;  /* 0x0000000000007941 */ /* 0x000fea0003800000 */
.L_x_2896:
[----:B------:R-:W3:Y:S01]  /*60f0*/  SYNCS.PHASECHK.TRANS64.TRYWAIT P3, [R87+URZ+0x228b0], R95 ;  /* 0x0228b05f570075a7 */ /* 0x000ee2000806017f */
[----:B------:R-:W-:Y:S04]  /*6100*/  BSSY B0, `(.L_x_2898) ;  /* 0x0000002000007945 */ /* 0x000fe80003800000 */
[----:B---3--:R-:W-:Y:S05]  /*6110*/  @!P3 BRA `(.L_x_2899) ;  /* 0x000001f80044b947 */ /* 0x008fea0003800000 */
.L_x_3233:
[----:B------:R-:W-:Y:S05]  /*6120*/  BSYNC B0 ;  /* 0x0000000000007941 */ /* 0x000fea0003800000 */
.L_x_2898:
[----:B------:R4:W5:Y:S01]  /*6130*/  LDL R45, [R1+0x1c] ;  /* 0x00001c00012d7983 */ /* 0x0009620000100800 */
[----:B------:R-:W-:Y:S01]  /*6140*/  ULDC.64 UR4, c[0x0][0x328] ;  /* 0x0000ca0000047ab9 */ /* 0x000fe20000000a00 */
[----:B------:R-:W-:Y:S02]  /*6150*/  ULDC.64 UR6, c[0x0][0x318] ;  /* 0x0000c60000067ab9 */ /* 0x000fe40000000a00 */
[----:B------:R4:W5:Y:S04]  /*6160*/  LDL R44, [R1+0x18] ;  /* 0x00001800012c7983 */ /* 0x0009680000100800 */
[----:B------:R4:W5:Y:S04]  /*6170*/  LDL R43, [R1+0x14] ;  /* 0x00001400012b7983 */ /* 0x0009680000100800 */
[----:B------:R4:W5:Y:S04]  /*6180*/  LDL R42, [R1+0x10] ;  /* 0x00001000012a7983 */ /* 0x0009680000100800 */
[----:B------:R4:W5:Y:S04]  /*6190*/  LDL R40, [R1+0xc] ;  /* 0x00000c0001287983 */ /* 0x0009680000100800 */
[----:B------:R4:W5:Y:S01]  /*61a0*/  LDL R38, [R1+0x8] ;  /* 0x0000080001267983 */ /* 0x0009620000100800 */
        /* <DEDUP_REMOVED lines=15> */
[----:B------:R-:W-:Y:S01]  /*62a0*/  LEA R35, P3, R4, UR6, 0x1 ;  /* 0x0000000604237c11 */ /* 0x000fe2000f8608ff */
[----:B------:R-:W-:Y:S02]  /*62b0*/  IMAD.IADD R11, R75, 0x1, R34 ;  /* 0x000000014b0b7824 */ /* 0x000fe400078e0222 */
[--C-:B------:R-:W-:Y:S01]  /*62c0*/  IMAD R34, R34, 0x2, R26.reuse ;  /* 0x0000000222227824 */ /* 0x100fe200078e021a */
[----:B------:R-:W-:Y:S01]  /*62d0*/  LEA.HI.X R36, R4, UR7, R5, 0x1, P3 ;  /* 0x0000000704247c11 */ /* 0x000fe200098f0c05 */
[----:B------:R4:W0:Y:S01]  /*62e0*/  SHFL.IDX PT, R41, R35, RZ, 0x1c1f ;  /* 0x001c1fff23297589 */ /* 0x00082200000e0000 */
[----:B------:R-:W-:Y:S01]  /*62f0*/  ISETP.GE.AND P3, PT, R94, 0x1, PT ;  /* 0x000000015e00780c */ /* 0x000fe20003f66270 */
[----:B------:R-:W-:Y:S02]  /*6300*/  IMAD R11, R11, 0x2, R26 ;  /* 0x000000020b0b7824 */ /* 0x000fe400078e021a */
[----:B------:R4:W0:Y:S10]  /*6310*/  SHFL.IDX PT, R39, R36, RZ, 0x1c1f ;  /* 0x001c1fff24277589 */ /* 0x00083400000e0000 */
[----:B----4-:R-:W-:Y:S05]  /*6320*/  @!P3 BRA `(.L_x_2901) ;  /* 0x0000000000a4b947 */ /* 0x010fea0003800000 */
[----:B------:R-:W-:Y:S02]  /*6330*/  ISETP.NE.AND P5, PT, R77, RZ, PT ;  /* 0x000000ff4d00720c */ /* 0x000fe40003fa5270 */
[----:B------:R-:W-:Y:S02]  /*6340*/  ISETP.NE.AND P4, PT, R78, RZ, PT ;  /* 0x000000ff4e00720c */ /* 0x000fe40003f85270 */
[----:B------:R-:W-:-:S09]  /*6350*/  PRMT R37, R10, 0x8880, RZ ;  /* 0x000088800a257816 */ /* 0x000fd200000000ff */
[----:B------:R-:W4:Y:S01]  /*6360*/  @P5 LDS.128 R4, [R34] ;  /* 0x0000000022045984 */ /* 0x000f220000000c00 */
[----:B012---:R-:W-:-:S04]  /*6370*/  @P5 LEA R32, P3, R18, R41, 0x1 ;  /* 0x0000002912205211 */ /* 0x007fc800078608ff */
[----:B------:R-:W-:Y:S02]  /*6380*/  @P5 LEA.HI.X R33, R18, R39, R19, 0x1, P3 ;  /* 0x0000002712215211 */ /* 0x000fe400018f0c13 */
[----:B------:R-:W-:-:S04]  /*6390*/  @P4 LEA R14, P3, R17, R41, 0x1 ;  /* 0x00000029110e4211 */ /* 0x000fc800078608ff */
[----:B------:R-:W-:Y:S02]  /*63a0*/  @P4 LEA.HI.X R15, R17, R39, R208, 0x1, P3 ;  /* 0x00000027110f4211 */ /* 0x000fe400018f0cd0 */
[----:B------:R-:W-:-:S13]  /*63b0*/  ISETP.NE.AND P3, PT, R79, RZ, PT ;  /* 0x000000ff4f00720c */ /* 0x000fda0003f65270 */
[----:B------:R-:W-:-:S04]  /*63c0*/  @P3 LEA R12, P6, R224, R41, 0x1 ;  /* 0x00000029e00c3211 */ /* 0x000fc800078c08ff */
[----:B-----5:R-:W-:Y:S01]  /*63d0*/  @P3 LEA.HI.X R13, R224, R39, R45, 0x1, P6 ;  /* 0x00000027e00d3211 */ /* 0x020fe200030f0c2d */
[----:B----4-:R0:W-:Y:S01]  /*63e0*/  @P5 ST.E.128 desc[UR54][R32.64], R4 ;  /* 0x0000000420005985 */ /* 0x0101e2000c101d36 */
[----:B------:R-:W-:-:S03]  /*63f0*/  ISETP.NE.AND P5, PT, R80, RZ, PT ;  /* 0x000000ff5000720c */ /* 0x000fc60003fa5270 */
[----:B------:R-:W1:Y:S10]  /*6400*/  @P4 LDS.128 R4, [R11] ;  /* 0x000000000b044984 */ /* 0x000e740000000c00 */
        /* <DEDUP_REMOVED lines=27> */
.L_x_2901:
[----:B------:R-:W-:Y:S05]  /*65c0*/  BSYNC B0 ;  /* 0x0000000000007941 */ /* 0x000fea0003800000 */
.L_x_2900:
[----:B------:R-:W-:Y:S01]  /*65d0*/  ISETP.GE.AND P3, PT, R94, 0x41, PT ;  /* 0x000000415e00780c */ /* 0x000fe20003f66270 */
[----:B------:R0:W0:Y:S01]  /*65e0*/  SHFL.IDX PT, R37, R36, 0x1, 0x1c1f ;  /* 0x003c1f0024257f89 */ /* 0x00002200000e0000 */
[----:B------:R-:W-:Y:S03]  /*65f0*/  BSSY B0, `(.L_x_2902) ;  /* 0x000002c000007945 */ /* 0x000fe60003800000 */
[----:B------:R-:W0:Y:S08]  /*6600*/  SHFL.IDX PT, R35, R35, 0x1, 0x1c1f ;  /* 0x003c1f0023237f89 */ /* 0x000e3000000e0000 */
[----:B------:R-:W-:Y:S05]  /*6610*/  @!P3 BRA `(.L_x_2903) ;  /* 0x0000000000a4b947 */ /* 0x000fea0003800000 */
[----:B------:R-:W-:Y:S02]  /*6620*/  ISETP.NE.AND P5, PT, R77, RZ, PT ;  /* 0x000000ff4d00720c */ /* 0x000fe40003fa5270 */
[----:B------:R-:W-:Y:S02]  /*6630*/  ISETP.NE.AND P4, PT, R78, RZ, PT ;  /* 0x000000ff4e00720c */ /* 0x000fe40003f85270 */
[----:B0-----:R-:W-:-:S09]  /*6640*/  PRMT R36, R10, 0x8880, RZ ;  /* 0x000088800a247816 */ /* 0x001fd200000000ff */
[----:B----4-:R-:W0:Y:S01]  /*6650*/  @P5 LDS.128 R4, [R34+0x2000] ;  /* 0x0020000022045984 */ /* 0x010e220000000c00 */
[----:B-12---:R-:W-:-:S04]  /*6660*/  @P5 LEA R32, P3, R18, R35, 0x1 ;  /* 0x0000002312205211 */ /* 0x006fc800078608ff */
[----:B------:R-:W-:Y:S02]  /*6670*/  @P5 LEA.HI.X R33, R18, R37, R19, 0x1, P3 ;  /* 0x0000002512215211 */ /* 0x000fe400018f0c13 */
[----:B------:R-:W-:-:S04]  /*6680*/  @P4 LEA R14, P3, R17, R35, 0x1 ;  /* 0x00000023110e4211 */ /* 0x000fc800078608ff */
[----:B------:R-:W-:Y:S02]  /*6690*/  @P4 LEA.HI.X R15, R17, R37, R208, 0x1, P3 ;  /* 0x00000025110f4211 */ /* 0x000fe400018f0cd0 */
[----:B------:R-:W-:-:S13]  /*66a0*/  ISETP.NE.AND P3, PT, R79, RZ, PT ;  /* 0x000000ff4f00720c */ /* 0x000fda0003f65270 */
[----:B------:R-:W-:-:S04]  /*66b0*/  @P3 LEA R12, P6, R224, R35, 0x1 ;  /* 0x00000023e00c3211 */ /* 0x000fc800078c08ff */
[----:B-----5:R-:W-:Y:S01]  /*66c0*/  @P3 LEA.HI.X R13, R224, R37, R45, 0x1, P6 ;  /* 0x00000025e00d3211 */ /* 0x020fe200030f0c2d */
[----:B0-----:R0:W-:Y:S01]  /*66d0*/  @P5 ST.E.128 desc[UR54][R32.64], R4 ;  /* 0x0000000420005985 */ /* 0x0011e2000c101d36 */
        /* <DEDUP_REMOVED lines=29> */
.L_x_2903:
[----:B------:R-:W-:Y:S05]  /*68b0*/  BSYNC B0 ;  /* 0x0000000000007941 */ /* 0x000fea0003800000 */
.L_x_2902:
[----:B------:R-:W-:Y:S01]  /*68c0*/  @!PT LDS RZ, [RZ] ;  /* 0x00000000fffff984 */ /* 0x000fe20000000800 */
[----:B------:R-:W-:Y:S01]  /*68d0*/  @!PT LDS RZ, [RZ] ;  /* 0x00000000fffff984 */ /* 0x000fe20000000800 */
[----:B------:R-:W-:Y:S01]  /*68e0*/  @!PT LDS RZ, [RZ] ;  /* 0x00000000fffff984 */ /* 0x000fe20000000800 */
[----:B------:R-:W-:Y:S01]  /*68f0*/  @!PT LDS RZ, [RZ] ;  /* 0x00000000fffff984 */ /* 0x000fe20000000800 */
[----:B------:R1:W-:Y:S06]  /*6900*/  MEMBAR.ALL.CTA ;  /* 0x0000000000007992 */ /* 0x0003ec0000008000 */
[----:B-1----:R-:W1:Y:S01]  /*6910*/  FENCE.VIEW.ASYNC.S ;  /* 0x00000000000073c6 */ /* 0x002e620000000000 */
[----:B---3--:R-:W-:Y:S01]  /*6920*/  @!P2 VIADD R87, R87, 0x228c0 ;  /* 0x000228c05757a836 */ /* 0x008fe20000000000 */
[----:B-1----:R1:W-:Y:S01]  /*6930*/  BAR.SYNC.DEFER_BLOCKING R60, 0x80 ;  /* 0x0002003c0000751d */ /* 0x0023e20000010000 */
[----:B------:R-:W-:Y:S01]  /*6940*/  LOP3.LUT P3, RZ, R16, 0x2, RZ, 0xc0, !PT ;  /* 0x0000000210ff7812 */ /* 0x000fe2000786c0ff */
[----:B------:R-:W-:-:S02]  /*6950*/  VIADD R22, R22, 0x1 ;  /* 0x0000000116167836 */ /* 0x000fc40000000000 */
[----:B------:R-:W-:-:S04]  /*6960*/  @!P2 PRMT R87, RZ, 0x654, R87 ;  /* 0x00000654ff57a816 */ /* 0x000fc80000000057 */
[----:B------:R1:W-:Y:S01]  /*6970*/  @!P2 SYNCS.ARRIVE.TRANS64.RED.A1T0 RZ, [R87+URZ], RZ ;  /* 0x000000ff57ffa9a7 */ /* 0x0003e2000810043f */
[----:B------:R-:W-:-:S04]  /*6980*/  ISETP.NE.AND P2, PT, R22, 0x2, PT ;  /* 0x000000021600780c */ /* 0x000fc80003f45270 */
[----:B0---4-:R-:W-:Y:S02]  /*6990*/  SEL R4, RZ, 0x1, P2 ;  /* 0x00000001ff047807 */ /* 0x011fe40001000000 */
[----:B------:R-:W-:Y:S02]  /*69a0*/  SEL R22, R22, RZ, P2 ;  /* 0x000000ff16167207 */ /* 0x000fe40001000000 */
[----:B------:R-:W-:Y:S01]  /*69b0*/  LOP3.LUT R209, R209, R4, RZ, 0x3c, !PT ;  /* 0x00000004d1d17212 */ /* 0x000fe200078e3cff */
[----:B------:R-:W-:Y:S06]  /*69c0*/  @P3 BRA `(.L_x_2904) ;  /* 0xffffffc000d03947 */ /* 0x000fec000383ffff */
[----:B------:R-:W0:Y:S01]  /*69d0*/  S2R R5, SR_TID.X ;  /* 0x0000000000057919 */ /* 0x000e220000002100 */
[----:B------:R-:W-:Y:S02]  /*69e0*/  PLOP3.LUT P0, PT, PT, PT, PT, 0x8, 0x0 ;  /* 0x000000000000781c */ /* 0x000fe40003f0e170 */
[----:B0-----:R-:W-:-:S04]  /*69f0*/  SHF.R.U32.HI R5, RZ, 0x7, R5 ;  /* 0x00000007ff057819 */ /* 0x001fc80000011605 */
[----:B------:R-:W-:-:S13]  /*6a00*/  ISETP.NE.AND P3, PT, R5, 0x1, PT ;  /* 0x000000010500780c */ /* 0x000fda0003f65270 */
[----:B------:R-:W-:Y:S05]  /*6a10*/  @!P3 WARPSYNC.ALL ;  /* 0x000000000000b948 */ /* 0x000fea0003800000 */
[----:B------:R-:W-:Y:S06]  /*6a20*/  @!P3 BAR.ARV 0x9, 0x100 ;  /* 0x024400000000bb1d */ /* 0x000fec0000002000 */
.L_x_2846:
[----:B------:R-:W0:Y:S01]  /*6a30*/  LDC R0, c[0x0][0x448] ;  /* 0x00011200ff007b82 */ /* 0x000e220000000800 */
[----:B------:R-:W-:-:S07]  /*6a40*/  IADD3 R7, R206, 0x1, -R203 ;  /* 0x00000001ce077810 */ /* 0x000fce0007ffe8cb */
[----:B------:R-:W3:Y:S01]  /*6a50*/  LDC.64 R4, c[0x0][0x9e0] ;  /* 0x00027800ff047b82 */ /* 0x000ee20000000a00 */
[----:B0-----:R-:W-:Y:S01]  /*6a60*/  ISETP.NE.AND P1, PT, R0, 0x1, PT ;  /* 0x000000010000780c */ /* 0x001fe20003f25270 */
[----:B------:R-:W-:Y:S01]  /*6a70*/  VIADD R0, R228, 0x7f ;  /* 0x0000007fe4007836 */ /* 0x000fe20000000000 */
[----:B---3--:R-:W-:-:S11]  /*6a80*/  ISETP.GE.AND P2, PT, R5, 0x1, PT ;  /* 0x000000010500780c */ /* 0x008fd60003f46270 */
[----:B------:R-:W0:Y:S08]  /*6a90*/  @P1 LDC R3, c[0x0][0x44c] ;  /* 0x00011300ff031b82 */ /* 0x000e300000000800 */
[----:B------:R-:W3:Y:S01]  /*6aa0*/  @P1 LDC R6, c[0x0][0x450] ;  /* 0x00011400ff061b82 */ /* 0x000ee20000000800 */
[----:B0-----:R-:W-:-:S05]  /*6ab0*/  @P1 IMAD.HI.U32 R3, R0, R3, RZ ;  /* 0x0000000300031227 */ /* 0x001fca00078e00ff */
[----:B---3--:R-:W-:-:S05]  /*6ac0*/  @P1 SHF.R.U32.HI R0, RZ, R6, R3 ;  /* 0x00000006ff001219 */ /* 0x008fca0000011603 */
[----:B------:R-:W-:Y:S01]  /*6ad0*/  IMAD.IADD R3, R7, 0x1, R0 ;  /* 0x0000000107037824 */ /* 0x000fe200078e0200 */
[----:B------:R-:W-:Y:S06]  /*6ae0*/  @P0 BRA `(.L_x_2905) ;  /* 0x00000000000c0947 */ /* 0x000fec0003800000 */
[----:B------:R-:W0:Y:S01]  /*6af0*/  FENCE.VIEW.ASYNC.G ;  /* 0x00000000000073c6 */ /* 0x000e220000000100 */
[----:B------:R-:W-:Y:S05]  /*6b00*/  WARPSYNC.ALL ;  /* 0x0000000000007948 */ /* 0x000fea0003800000 */
[----:B0-----:R-:W-:Y:S06]  /*6b10*/  BAR.ARV 0xc, 0x180 ;  /* 0x0306000000007b1d */ /* 0x001fec0000002000 */
.L_x_2905:
        /* <DEDUP_REMOVED lines=13> */
.L_x_2908:
[----:B------:R-:W-:-:S13]  /*6bf0*/  ISETP.NE.AND P0, PT, R5, 0x1, PT ;  /* 0x000000010500780c */ /* 0x000fda0003f05270 */
[----:B------:R-:W0:Y:S02]  /*6c00*/  @P0 LDC.64 R6, c[0x0][0x9e8] ;  /* 0x00027a00ff060b82 */ /* 0x000e240000000a00 */
[----:B0-----:R-:W-:-:S05]  /*6c10*/  @P0 IMAD.HI.U32 R6, R0, R6, RZ ;  /* 0x0000000600060227 */ /* 0x001fca00078e00ff */
[----:B------:R-:W-:-:S07]  /*6c20*/  @P0 SHF.R.U32.HI R0, RZ, R7, R6 ;  /* 0x00000007ff000219 */ /* 0x000fce0000011606 */
.L_x_2909:
[----:B------:R-:W-:Y:S05]  /*6c30*/  BSYNC B0 ;  /* 0x0000000000007941 */ /* 0x000fea0003800000 */
.L_x_2907:
[----:B------:R-:W-:-:S05]  /*6c40*/  IMAD R3, R0, R5, R5 ;  /* 0x0000000500037224 */ /* 0x000fca00078e0205 */
[----:B------:R-:W-:-:S07]  /*6c50*/  VIMNMX R4, R4, R3, PT ;  /* 0x0000000304047248 */ /* 0x000fce0003fe0100 */
.L_x_2906:
[----:B------:R-:W0:Y:S01]  /*6c60*/  @P1 LDC R3, c[0x0][0x44c] ;  /* 0x00011300ff031b82 */ /* 0x000e220000000800 */
[----:B------:R-:W-:Y:S01]  /*6c70*/  VIADD R4, R4, 0x5f ;  /* 0x0000005f04047836 */ /* 0x000fe20000000000 */
[----:B------:R-:W-:Y:S01]  /*6c80*/  ULDC UR4, c[0x0][0x9dc] ;  /* 0x0002770000047ab9 */ /* 0x000fe20000000800 */
[----:B------:R-:W-:Y:S02]  /*6c90*/  IMAD.MOV.U32 R7, RZ, RZ, R228 ;  /* 0x000000ffff077224 */ /* 0x000fe400078e00e4 */
[----:B------:R-:W-:-:S03]  /*6ca0*/  IMAD.HI R4, R4, 0x2aaaaaab, RZ ;  /* 0x2aaaaaab04047827 */ /* 0x000fc600078e02ff */
[----:B------:R-:W3:Y:S01]  /*6cb0*/  @P1 LDC R9, c[0x0][0x450] ;  /* 0x00011400ff091b82 */ /* 0x000ee20000000800 */
[----:B0-----:R-:W-:Y:S01]  /*6cc0*/  @P1 IMAD.HI.U32 R0, R228, R3, RZ ;  /* 0x00000003e4001227 */ /* 0x001fe200078e00ff */
[----:B------:R-:W-:-:S04]  /*6cd0*/  SHF.R.U32.HI R3, RZ, 0x1f, R4 ;  /* 0x0000001fff037819 */ /* 0x000fc80000011604 */
[----:B------:R-:W-:Y:S02]  /*6ce0*/  LEA.HI.SX32 R4, R4, R3, 0x1c ;  /* 0x0000000304047211 */ /* 0x000fe400078fe2ff */
[----:B---3--:R-:W-:Y:S02]  /*6cf0*/  @P1 SHF.R.U32.HI R7, RZ, R9, R0 ;  /* 0x00000009ff071219 */ /* 0x008fe40000011600 */
        /* <DEDUP_REMOVED lines=14> */
.L_x_2912:
[----:B------:R-:W-:-:S13]  /*6de0*/  ISETP.NE.AND P0, PT, R5, 0x1, PT ;  /* 0x000000010500780c */ /* 0x000fda0003f05270 */
[----:B------:R-:W0:Y:S02]  /*6df0*/  @P0 LDC.64 R6, c[0x0][0x9e8] ;  /* 0x00027a00ff060b82 */ /* 0x000e240000000a00 */
[----:B0-----:R-:W-:-:S05]  /*6e00*/  @P0 IMAD.HI.U32 R6, R30, R6, RZ ;  /* 0x000000061e060227 */ /* 0x001fca00078e00ff */
[----:B------:R-:W-:-:S07]  /*6e10*/  @P0 SHF.R.U32.HI R30, RZ, R7, R6 ;  /* 0x00000007ff1e0219 */ /* 0x000fce0000011606 */
.L_x_2913:
[----:B------:R-:W-:Y:S05]  /*6e20*/  BSYNC B0 ;  /* 0x0000000000007941 */ /* 0x000fea0003800000 */
.L_x_2911:
[----:B------:R-:W-:-:S05]  /*6e30*/  IMAD R5, R30, R5, RZ ;  /* 0x000000051e057224 */ /* 0x000fca00078e02ff */
[----:B------:R-:W-:-:S07]  /*6e40*/  VIMNMX R0, R0, R5, !PT ;  /* 0x0000000500007248 */ /* 0x000fce0007fe0100 */
.L_x_2910:
[----:B------:R-:W-:Y:S01]  /*6e50*/  IMAD.HI R0, R0, 0x2aaaaaab, RZ ;  /* 0x2aaaaaab00007827 */ /* 0x000fe200078e02ff */
[----:B------:R-:W-:Y:S03]  /*6e60*/  BSSY B0, `(.L_x_2914) ;  /* 0x0000027000007945 */ /* 0x000fe60003800000 */
[----:B------:R-:W-:Y:S01]  /*6e70*/  IMAD.MOV.U32 R176, RZ, RZ, RZ ;  /* 0x000000ffffb07224 */ /* 0x000fe200078e00ff */
[----:B------:R-:W-:-:S04]  /*6e80*/  SHF.R.U32.HI R3, RZ, 0x1f, R0 ;  /* 0x0000001fff037819 */ /* 0x000fc80000011600 */
[----:B------:R-:W-:-:S04]  /*6e90*/  LEA.HI.SX32 R3, R0, R3, 0x1c ;  /* 0x0000000300037211 */ /* 0x000fc800078fe2ff */
[----:B------:R-:W-:-:S04]  /*6ea0*/  VIMNMX R9, RZ, R3, !PT ;  /* 0x00000003ff097248 */ /* 0x000fc80007fe0100 */
[----:B------:R-:W-:-:S13]  /*6eb0*/  ISETP.GT.AND P0, PT, R31, R9, PT ;  /* 0x000000091f00720c */ /* 0x000fda0003f04270 */
        /* <DEDUP_REMOVED lines=16> */
[----:B------:R0:W3:Y:S02]  /*6fc0*/  F2I.FTZ.U32.TRUNC.NTZ R5, R4 ;  /* 0x0000000400057305 */ /* 0x0000e4000021f000 */
[----:B0-----:R-:W-:Y:S02]  /*6fd0*/  IMAD.MOV.U32 R4, RZ, RZ, RZ ;  /* 0x000000ffff047224 */ /* 0x001fe400078e00ff */
[----:B---3--:R-:W-:-:S04]  /*6fe0*/  IMAD.MOV R7, RZ, RZ, -R5 ;  /* 0x000000ffff077224 */ /* 0x008fc800078e0a05 */
        /* <DEDUP_REMOVED lines=12> */
[----:B------:R-:W-:-:S05]  /*70b0*/  @!P1 LOP3.LUT R5, RZ, R8, RZ, 0x33, !PT ;  /* 0x00000008ff059212 */ /* 0x000fca00078e33ff */
[----:B------:R-:W-:-:S07]  /*70c0*/  IMAD.MOV.U32 R176, RZ, RZ, R5 ;  /* 0x000000ffffb07224 */ /* 0x000fce00078e0005 */
.L_x_2915:
[----:B------:R-:W-:Y:S05]  /*70d0*/  BSYNC B0 ;  /* 0x0000000000007941 */ /* 0x000fea0003800000 */
.L_x_2914:
        /* <DEDUP_REMOVED lines=36> */
[----:B-1----:R-:W-:Y:S02]  /*7320*/  CS2R R86, SRZ ;  /* 0x0000000000567805 */ /* 0x002fe4000001ff00 */
        /* <DEDUP_REMOVED lines=20> */
[----:B-----5:R-:W-:Y:S02]  /*7470*/  CS2R R44, SRZ ;  /* 0x00000000002c7805 */ /* 0x020fe4000001ff00 */
        /* <DEDUP_REMOVED lines=8> */
[----:B------:R-:W-:Y:S01]  /*7500*/  CS2R R152, SRZ ;  /* 0x0000000000987805 */ /* 0x000fe2000001ff00 */
[----:B---3--:R-:W-:-:S05]  /*7510*/  IMAD R0, R0, R176, R9 ;  /* 0x000000b000007224 */ /* 0x008fca00078e0209 */
        /* <DEDUP_REMOVED lines=13> */
.L_x_3236:
        /* <DEDUP_REMOVED lines=26> */
.L_x_2919:
[----:B------:R-:W-:Y:S05]  /*7790*/  BSYNC B6 ;  /* 0x0000000000067941 */ /* 0x000fea0003800000 */
.L_x_2918:
        /* <DEDUP_REMOVED lines=13> */
.L_x_2923:
[----:B--2---:R2:W3:Y:S02]  /*7870*/  SYNCS.PHASECHK.TRANS64.TRYWAIT P0, [R23+URZ+0x22800], R0 ;  /* 0x02280000170075a7 */ /* 0x0044e4000800017f */
[----:B---3--:R-:W-:Y:S05]  /*7880*/  @!P0 NANOSLEEP.SYNCS 0x989680 ;  /* 0x009896800000895d */ /* 0x008fea0003900000 */
[----:B------:R-:W3:Y:S02]  /*7890*/  @!P0 SYNCS.PHASECHK.TRANS64 P0, [R23+URZ+0x22800], R0 ;  /* 0x02280000170085a7 */ /* 0x000ee4000800007f */
[----:B---3--:R-:W-:Y:S05]  /*78a0*/  @!P0 BRA `(.L_x_2923) ;  /* 0xfffffffc00f08947 */ /* 0x008fea000383ffff */
.L_x_2922:
[----:B------:R-:W-:Y:S05]  /*78b0*/  BSYNC B0 ;  /* 0x0000000000007941 */ /* 0x000fea0003800000 */
.L_x_2921:
[----:B------:R-:W-:Y:S05]  /*78c0*/  BRA `(.L_x_2924) ;  /* 0x0000002c00b07947 */ /* 0x000fea0003800000 */
.L_x_2920:
[----:B------:R-:W-:Y:S01]  /*78d0*/  LOP3.LUT P0, RZ, R26, 0x3ff, RZ, 0xc0, !PT ;  /* 0x000003ff1aff7812 */ /* 0x000fe2000780c0ff */
[----:B------:R-:W-:Y:S01]  /*78e0*/  ULDC.64 UR4, c[0x0][0x3f8] ;  /* 0x0000fe0000047ab9 */ /* 0x000fe20000000a00 */
[----:B------:R-:W-:Y:S01]  /*78f0*/  SHF.R.S32.HI R0, RZ, 0x1f, R24 ;  /* 0x0000001fff007819 */ /* 0x000fe20000011418 */
[----:B------:R-:W-:Y:S01]  /*7900*/  ULDC.64 UR6, c[0x0][0x408] ;  /* 0x0001020000067ab9 */ /* 0x000fe20000000a00 */
[----:B------:R-:W-:Y:S01]  /*7910*/  IMAD.WIDE.U32 R26, R24, UR4, RZ ;  /* 0x00000004181a7c25 */ /* 0x000fe2000f8e00ff */
[----:B------:R-:W-:Y:S03]  /*7920*/  BSSY B6, `(.L_x_2925) ;  /* 0x0000019000067945 */ /* 0x000fe60003800000 */
[C---:B------:R-:W-:Y:S02]  /*7930*/  IMAD R3, R0.reuse, UR4, RZ ;  /* 0x0000000400037c24 */ /* 0x040fe4000f8e02ff */
[----:B------:R-:W-:-:S02]  /*7940*/  IMAD R5, R0, UR6, RZ ;  /* 0x0000000600057c24 */ /* 0x000fc4000f8e02ff */
[C---:B------:R-:W-:Y:S02]  /*7950*/  IMAD R3, R24.reuse, UR5, R3 ;  /* 0x0000000518037c24 */ /* 0x040fe4000f8e0203 */
[C---:B------:R-:W-:Y:S02]  /*7960*/  IMAD R5, R24.reuse, UR7, R5 ;  /* 0x0000000718057c24 */ /* 0x040fe4000f8e0205 */
[----:B------:R-:W-:-:S04]  /*7970*/  IMAD.WIDE.U32 R24, R24, UR6, RZ ;  /* 0x0000000618187c25 */ /* 0x000fc8000f8e00ff */
[----:B------:R-:W-:Y:S02]  /*7980*/  IMAD.IADD R29, R3, 0x1, R27 ;  /* 0x00000001031d7824 */ /* 0x000fe400078e021b */
[----:B------:R-:W-:Y:S01]  /*7990*/  IMAD.IADD R31, R5, 0x1, R25 ;  /* 0x00000001051f7824 */ /* 0x000fe200078e0219 */
        /* <DEDUP_REMOVED lines=17> */
.L_x_2926:
[----:B------:R-:W-:Y:S05]  /*7ab0*/  BSYNC B6 ;  /* 0x0000000000067941 */ /* 0x000fea0003800000 */
.L_x_2925:
[----:B------:R-:W-:Y:S01]  /*7ac0*/  LEA.HI R33, R33, R28, RZ, 0x2 ;  /* 0x0000001c21217211 */ /* 0x000fe200078f10ff */
[----:B------:R-:W-:Y:S01]  /*7ad0*/  ULDC.U8 UR4, c[0x0][0x410] ;  /* 0x0001040000047ab9 */ /* 0x000fe20000000000 */
[----:B------:R-:W-:Y:S01]  /*7ae0*/  BSSY B0, `(.L_x_2927) ;  /* 0x00002c2000007945 */ /* 0x000fe20003800000 */
[----:B------:R-:W-:Y:S01]  /*7af0*/  ISETP.NE.AND P0, PT, RZ, UR4, PT ;  /* 0x00000004ff007c0c */ /* 0x000fe2000bf05270 */
[----:B------:R-:W-:Y:S01]  /*7b00*/  IMAD.IADD R40, R204, 0x1, R228 ;  /* 0x00000001cc287824 */ /* 0x000fe200078e02e4 */
[----:B------:R-:W-:Y:S02]  /*7b10*/  SHF.R.S32.HI R3, RZ, 0x1f, R33 ;  /* 0x0000001fff037819 */ /* 0x000fe40000011421 */
[----:B------:R-:W-:Y:S02]  /*7b20*/  LOP3.LUT R33, R33, 0xfffffffc, RZ, 0xc0, !PT ;  /* 0xfffffffc21217812 */ /* 0x000fe400078ec0ff */
[----:B------:R-:W-:-:S03]  /*7b30*/  LEA.HI R3, R3, R204, RZ, 0x3 ;  /* 0x000000cc03037211 */ /* 0x000fc600078f18ff */
[----:B------:R-:W-:Y:S01]  /*7b40*/  IMAD.IADD R7, R28, 0x1, -R33 ;  /* 0x000000011c077824 */ /* 0x000fe200078e0a21 */
[----:B------:R-:W-:-:S05]  /*7b50*/  LOP3.LUT R3, R3, 0xfffffff8, RZ, 0xc0, !PT ;  /* 0xfffffff803037812 */ /* 0x000fca00078ec0ff */
[----:B------:R-:W-:Y:S01]  /*7b60*/  IMAD.IADD R33, R204, 0x1, -R3 ;  /* 0x00000001cc217824 */ /* 0x000fe200078e0a03 */
[----:B------:R-:W-:Y:S06]  /*7b70*/  @!P0 BRA `(.L_x_2928) ;  /* 0x0000001400948947 */ /* 0x000fec0003800000 */
[----:B------:R-:W1:Y:S01]  /*7b80*/  LDC R6, c[0x0][0x448] ;  /* 0x00011200ff067b82 */ /* 0x000e620000000800 */
[----:B------:R-:W-:Y:S01]  /*7b90*/  IMAD R3, R7, 0x40, R40 ;  /* 0x0000004007037824 */ /* 0x000fe200078e0228 */
[----:B------:R-:W-:Y:S01]  /*7ba0*/  ULDC.64 UR4, c[0x0][0x3f8] ;  /* 0x0000fe0000047ab9 */ /* 0x000fe20000000a00 */
[----:B------:R-:W-:Y:S01]  /*7bb0*/  ULDC.64 UR6, c[0x0][0x408] ;  /* 0x0001020000067ab9 */ /* 0x000fe20000000a00 */
[----:B------:R-:W-:Y:S01]  /*7bc0*/  IMAD.MOV.U32 R27, RZ, RZ, R29 ;  /* 0x000000ffff1b7224 */ /* 0x000fe200078e001d */
[----:B------:R-:W-:Y:S01]  /*7bd0*/  SHF.R.S32.HI R37, RZ, 0x1f, R210 ;  /* 0x0000001fff257819 */ /* 0x000fe200000114d2 */
[----:B------:R-:W-:Y:S01]  /*7be0*/  IMAD.MOV.U32 R25, RZ, RZ, R31 ;  /* 0x000000ffff197224 */ /* 0x000fe200078e001f */
[----:B-1----:R-:W-:-:S13]  /*7bf0*/  ISETP.NE.AND P0, PT, R6, 0x1, PT ;  /* 0x000000010600780c */ /* 0x002fda0003f05270 */
[----:B------:R-:W1:Y:S08]  /*7c00*/  @P0 LDC R0, c[0x0][0x44c] ;  /* 0x00011300ff000b82 */ /* 0x000e700000000800 */
[----:B------:R-:W2:Y:S01]  /*7c10*/  @P0 LDC R5, c[0x0][0x450] ;  /* 0x00011400ff050b82 */ /* 0x000ea20000000800 */
[----:B-1----:R-:W-:-:S05]  /*7c20*/  @P0 IMAD.HI.U32 R0, R3, R0, RZ ;  /* 0x0000000003000227 */ /* 0x002fca00078e00ff */
[----:B--2---:R-:W-:-:S04]  /*7c30*/  @P0 SHF.R.U32.HI R3, RZ, R5, R0 ;  /* 0x00000005ff030219 */ /* 0x004fc80000011600 */
[----:B------:R-:W-:Y:S01]  /*7c40*/  SHF.R.S32.HI R0, RZ, 0x1f, R3 ;  /* 0x0000001fff007819 */ /* 0x000fe20000011403 */
[----:B------:R-:W-:-:S04]  /*7c50*/  IMAD.WIDE.U32 R26, R3, UR4, R26 ;  /* 0x00000004031a7c25 */ /* 0x000fc8000f8e001a */
[C---:B------:R-:W-:Y:S02]  /*7c60*/  IMAD R4, R0.reuse, UR4, RZ ;  /* 0x0000000400047c24 */ /* 0x040fe4000f8e02ff */
[----:B------:R-:W-:Y:S02]  /*7c70*/  IMAD R0, R0, UR6, RZ ;  /* 0x0000000600007c24 */ /* 0x000fe4000f8e02ff */
[C---:B------:R-:W-:Y:S01]  /*7c80*/  IMAD R31, R3.reuse, UR5, R4 ;  /* 0x00000005031f7c24 */ /* 0x040fe2000f8e0204 */
[----:B------:R-:W-:Y:S01]  /*7c90*/  ULDC.64 UR4, c[0x0][0x3e8] ;  /* 0x0000fa0000047ab9 */ /* 0x000fe20000000a00 */
[C---:B------:R-:W-:Y:S01]  /*7ca0*/  IMAD.WIDE.U32 R24, R3.reuse, UR6, R24 ;  /* 0x0000000603187c25 */ /* 0x040fe2000f8e0018 */
[----:B------:R-:W-:Y:S01]  /*7cb0*/  LEA R10, P0, R26, UR4, 0x1 ;  /* 0x000000041a0a7c11 */ /* 0x000fe2000f8008ff */
[----:B------:R-:W-:Y:S02]  /*7cc0*/  UMOV UR4, 0xffffffff ;  /* 0xffffffff00047882 */ /* 0x000fe40000000000 */
[----:B------:R-:W-:Y:S01]  /*7cd0*/  IMAD R3, R3, UR7, R0 ;  /* 0x0000000703037c24 */ /* 0x000fe2000f8e0200 */
[----:B------:R-:W-:Y:S01]  /*7ce0*/  ULDC.64 UR6, c[0x0][0x400] ;  /* 0x0001000000067ab9 */ /* 0x000fe20000000a00 */
[----:B------:R-:W-:Y:S01]  /*7cf0*/  IMAD.IADD R31, R27, 0x1, R31 ;  /* 0x000000011b1f7824 */ /* 0x000fe200078e021f */
[----:B------:R-:W-:Y:S01]  /*7d00*/  LEA R30, P1, R24, UR6, 0x1 ;  /* 0x00000006181e7c11 */ /* 0x000fe2000f8208ff */
[----:B------:R-:W-:-:S03]  /*7d10*/  IMAD.IADD R3, R25, 0x1, R3 ;  /* 0x0000000119037824 */ /* 0x000fc600078e0203 */
[----:B------:R-:W-:Y:S02]  /*7d20*/  LEA.HI.X R31, R26, UR5, R31, 0x1, P0 ;  /* 0x000000051a1f7c11 */ /* 0x000fe400080f0c1f */
[----:B------:R-:W-:Y:S01]  /*7d30*/  LEA.HI.X R34, R24, UR7, R3, 0x1, P1 ;  /* 0x0000000718227c11 */ /* 0x000fe200088f0c03 */
[----:B------:R-:W-:Y:S06]  /*7d40*/  BRA.DIV UR4, `(.L_x_2929) ;  /* 0x000001de04707947 */ /* 0x000fec000b800000 */
[----:B------:R1:W2:Y:S04]  /*7d50*/  SHFL.IDX PT, R0, R31, RZ, 0x1c1f ;  /* 0x001c1fff1f007589 */ /* 0x0002a800000e0000 */
[----:B------:R1:W3:Y:S04]  /*7d60*/  SHFL.IDX PT, R3, R10, RZ, 0x1c1f ;  /* 0x001c1fff0a037589 */ /* 0x0002e800000e0000 */
[----:B------:R1:W4:Y:S04]  /*7d70*/  SHFL.IDX PT, R7, R34, RZ, 0x1c1f ;  /* 0x001c1fff22077589 */ /* 0x00032800000e0000 */
[----:B------:R1:W0:Y:S02]  /*7d80*/  SHFL.IDX PT, R8, R30, RZ, 0x1c1f ;  /* 0x001c1fff1e087589 */ /* 0x00022400000e0000 */
.L_x_3242:
[----:B------:R-:W-:Y:S01]  /*7d90*/  IMAD R35, R203, R6, RZ ;  /* 0x00000006cb237224 */ /* 0x000fe200078e02ff */
[----:B------:R-:W-:Y:S01]  /*7da0*/  BSSY B1, `(.L_x_2930) ;  /* 0x000001d000017945 */ /* 0x000fe20003800000 */
[----:B------:R-:W-:Y:S02]  /*7db0*/  CS2R R24, SRZ ;  /* 0x0000000000187805 */ /* 0x000fe4000001ff00 */
[----:B------:R-:W-:Y:S02]  /*7dc0*/  CS2R R26, SRZ ;  /* 0x00000000001a7805 */ /* 0x000fe4000001ff00 */
[----:B------:R-:W-:Y:S02]  /*7dd0*/  CS2R R20, SRZ ;  /* 0x0000000000147805 */ /* 0x000fe4000001ff00 */
[----:B------:R-:W-:Y:S02]  /*7de0*/  ISETP.GE.AND P0, PT, R40, R35, PT ;  /* 0x000000232800720c */ /* 0x000fe40003f06270 */
[----:B------:R-:W-:-:S11]  /*7df0*/  CS2R R28, SRZ ;  /* 0x00000000001c7805 */ /* 0x000fd6000001ff00 */
[----:B------:R-:W-:Y:S05]  /*7e00*/  @P0 BRA `(.L_x_2931) ;  /* 0x0000000000580947 */ /* 0x000fea0003800000 */
[----:B------:R-:W-:Y:S01]  /*7e10*/  ULDC UR4, c[0x0][0x3f4] ;  /* 0x0000fd0000047ab9 */ /* 0x000fe20000000800 */
[----:B---3--:R-:W-:Y:S01]  /*7e20*/  IMAD.MOV.U32 R4, RZ, RZ, R3 ;  /* 0x000000ffff047224 */ /* 0x008fe200078e0003 */
[----:B------:R-:W-:Y:S01]  /*7e30*/  ISETP.GE.AND P2, PT, R200, UR4, PT ;  /* 0x00000004c8007c0c */ /* 0x000fe2000bf46270 */
[----:B--2---:R-:W-:Y:S01]  /*7e40*/  IMAD.MOV.U32 R5, RZ, RZ, R0 ;  /* 0x000000ffff057224 */ /* 0x004fe200078e0000 */
[----:B------:R-:W-:Y:S02]  /*7e50*/  ISETP.GE.AND P3, PT, R210, UR4, PT ;  /* 0x00000004d2007c0c */ /* 0x000fe4000bf66270 */
[----:B------:R-:W-:Y:S01]  /*7e60*/  CS2R R26, SRZ ;  /* 0x00000000001a7805 */ /* 0x000fe2000001ff00 */
[----:B----4-:R-:W-:-:S08]  /*7e70*/  IMAD.MOV.U32 R9, RZ, RZ, R7 ;  /* 0x000000ffff097224 */ /* 0x010fd000078e0007 */
[----:B------:R-:W-:Y:S02]  /*7e80*/  @!P2 IMAD.WIDE R4, R200, 0x2, R4 ;  /* 0x00000002c804a825 */ /* 0x000fe400078e0204 */
[C---:B------:R-:W-:Y:S02]  /*7e90*/  @!P3 SHF.L.U64.HI R11, R210.reuse, 0x1, R37 ;  /* 0x00000001d20bb819 */ /* 0x040fe40000010225 */
[----:B------:R-:W-:Y:S01]  /*7ea0*/  @!P3 IMAD.SHL.U32 R6, R210, 0x2, RZ ;  /* 0x00000002d206b824 */ /* 0x000fe200078e00ff */
[----:B------:R2:W5:Y:S01]  /*7eb0*/  @!P2 LD.E.64 R26, desc[UR54][R4.64] ;  /* 0x00000036041aa980 */ /* 0x000562000c101b00 */
[----:B------:R-:W-:Y:S02]  /*7ec0*/  CS2R R28, SRZ ;  /* 0x00000000001c7805 */ /* 0x000fe4000001ff00 */
[----:B------:R-:W-:Y:S02]  /*7ed0*/  CS2R R24, SRZ ;  /* 0x0000000000187805 */ /* 0x000fe4000001ff00 */
[----:B------:R-:W-:-:S02]  /*7ee0*/  CS2R R20, SRZ ;  /* 0x0000000000147805 */ /* 0x000fc4000001ff00 */
[-C--:B--2---:R-:W-:Y:S02]  /*7ef0*/  @!P3 IADD3 R4, P0, R3, R6.reuse, RZ ;  /* 0x000000060304b210 */ /* 0x084fe40007f1e0ff */
[----:B0-----:R-:W-:Y:S01]  /*7f00*/  @!P3 IADD3 R6, P1, R8, R6, RZ ;  /* 0x000000060806b210 */ /* 0x001fe20007f3e0ff */
[----:B------:R-:W-:-:S04]  /*7f10*/  @!P2 IMAD.WIDE R8, R200, 0x2, R8 ;  /* 0x00000002c808a825 */ /* 0x000fc800078e0208 */
[--C-:B------:R-:W-:Y:S01]  /*7f20*/  @!P3 IMAD.X R5, R0, 0x1, R11.reuse, P0 ;  /* 0x000000010005b824 */ /* 0x100fe200000e060b */
[----:B------:R0:W5:Y:S01]  /*7f30*/  @!P2 LD.E.64 R28, desc[UR54][R8.64] ;  /* 0x00000036081ca980 */ /* 0x000162000c101b00 */
[----:B------:R-:W-:-:S03]  /*7f40*/  @!P3 IMAD.X R7, R7, 0x1, R11, P1 ;  /* 0x000000010707b824 */ /* 0x000fc600008e060b */
[----:B------:R0:W5:Y:S04]  /*7f50*/  @!P3 LD.E.64 R24, desc[UR54][R4.64] ;  /* 0x000000360418b980 */ /* 0x000168000c101b00 */
[----:B------:R0:W5:Y:S02]  /*7f60*/  @!P3 LD.E.64 R20, desc[UR54][R6.64] ;  /* 0x000000360614b980 */ /* 0x000164000c101b00 */
.L_x_2931:
[----:B------:R-:W-:Y:S05]  /*7f70*/  BSYNC B1 ;  /* 0x0000000000017941 */ /* 0x000fea0003800000 */
.L_x_2930:
[----:B--2--5:R-:W-:Y:S01]  /*7f80*/  IMAD.MOV.U32 R0, RZ, RZ, R24 ;  /* 0x000000ffff007224 */ /* 0x024fe200078e0018 */
[----:B------:R-:W-:Y:S01]  /*7f90*/  UMOV UR4, 0xffffffff ;  /* 0xffffffff00047882 */ /* 0x000fe20000000000 */
[----:B---3--:R-:W-:Y:S01]  /*7fa0*/  IMAD.MOV.U32 R3, RZ, RZ, R25 ;  /* 0x000000ffff037224 */ /* 0x008fe200078e0019 */
[----:B0-----:R-:W-:Y:S01]  /*7fb0*/  CS2R R8, SRZ ;  /* 0x0000000000087805 */ /* 0x001fe2000001ff00 */
[----:B------:R-:W-:Y:S02]  /*7fc0*/  IMAD.MOV.U32 R4, RZ, RZ, R26 ;  /* 0x000000ffff047224 */ /* 0x000fe400078e001a */
[----:B------:R-:W-:Y:S01]  /*7fd0*/  IMAD.MOV.U32 R5, RZ, RZ, R27 ;  /* 0x000000ffff057224 */ /* 0x000fe200078e001b */
[----:B------:R-:W-:Y:S01]  /*7fe0*/  PRMT R42, R3, 0x5410, R0 ;  /* 0x00005410032a7816 */ /* 0x000fe20000000000 */
[----:B------:R-:W-:Y:S02]  /*7ff0*/  IMAD.MOV.U32 R0, RZ, RZ, R20 ;  /* 0x000000ffff007224 */ /* 0x000fe400078e0014 */
[----:B------:R-:W-:Y:S01]  /*8000*/  IMAD.MOV.U32 R3, RZ, RZ, R21 ;  /* 0x000000ffff037224 */ /* 0x000fe200078e0015 */
[----:B------:R-:W-:Y:S01]  /*8010*/  PRMT R38, R5, 0x5410, R4 ;  /* 0x0000541005267816 */ /* 0x000fe20000000004 */
[----:B------:R-:W-:-:S02]  /*8020*/  IMAD.MOV.U32 R4, RZ, RZ, R28 ;  /* 0x000000ffff047224 */ /* 0x000fc400078e001c */
[----:B------:R-:W-:Y:S01]  /*8030*/  IMAD.MOV.U32 R5, RZ, RZ, R29 ;  /* 0x000000ffff057224 */ /* 0x000fe200078e001d */
[----:B------:R-:W-:-:S04]  /*8040*/  PRMT R43, R0, 0x5410, R3 ;  /* 0x00005410002b7816 */ /* 0x000fc80000000003 */
[----:B------:R-:W-:Y:S01]  /*8050*/  PRMT R39, R4, 0x5410, R5 ;  /* 0x0000541004277816 */ /* 0x000fe20000000005 */
[----:B------:R-:W-:Y:S06]  /*8060*/  BRA.DIV UR4, `(.L_x_2932) ;  /* 0x000001de041c7947 */ /* 0x000fec000b800000 */
[----:B------:R0:W2:Y:S04]  /*8070*/  SHFL.IDX PT, R0, R31, 0x1, 0x1c1f ;  /* 0x003c1f001f007f89 */ /* 0x0000a800000e0000 */
[----:B------:R0:W3:Y:S04]  /*8080*/  SHFL.IDX PT, R3, R10, 0x1, 0x1c1f ;  /* 0x003c1f000a037f89 */ /* 0x0000e800000e0000 */
[----:B----4-:R0:W4:Y:S04]  /*8090*/  SHFL.IDX PT, R7, R34, 0x1, 0x1c1f ;  /* 0x003c1f0022077f89 */ /* 0x01012800000e0000 */
[----:B-1----:R-:W1:Y:S02]  /*80a0*/  SHFL.IDX PT, R30, R30, 0x1, 0x1c1f ;  /* 0x003c1f001e1e7f89 */ /* 0x002e6400000e0000 */
.L_x_3248:
[----:B------:R-:W5:Y:S01]  /*80b0*/  LDL R5, [R1+0x3c] ;  /* 0x00003c0001057983 */ /* 0x000f620000100800 */
[----:B------:R-:W-:Y:S01]  /*80c0*/  VIADD R40, R40, 0x40 ;  /* 0x0000004028287836 */ /* 0x000fe20000000000 */
[----:B------:R-:W-:Y:S01]  /*80d0*/  BSSY B1, `(.L_x_2933) ;  /* 0x0000021000017945 */ /* 0x000fe20003800000 */
[----:B------:R-:W-:Y:S02]  /*80e0*/  CS2R R12, SRZ ;  /* 0x00000000000c7805 */ /* 0x000fe4000001ff00 */
[----:B------:R-:W-:Y:S02]  /*80f0*/  CS2R R14, SRZ ;  /* 0x00000000000e7805 */ /* 0x000fe4000001ff00 */
[----:B0-----:R-:W-:Y:S02]  /*8100*/  CS2R R10, SRZ ;  /* 0x00000000000a7805 */ /* 0x001fe4000001ff00 */
[----:B------:R-:W-:Y:S02]  /*8110*/  ISETP.GE.AND P0, PT, R40, R35, PT ;  /* 0x000000232800720c */ /* 0x000fe40003f06270 */
[----:B-----5:R-:W-:-:S04]  /*8120*/  LEA.HI R4, R5, R5, RZ, 0x1 ;  /* 0x0000000505047211 */ /* 0x020fc800078f08ff */
[----:B------:R-:W-:-:S05]  /*8130*/  LOP3.LUT R4, R4, 0xfffffffe, RZ, 0xc0, !PT ;  /* 0xfffffffe04047812 */ /* 0x000fca00078ec0ff */
[----:B------:R-:W-:-:S05]  /*8140*/  IMAD.IADD R4, R5, 0x1, -R4 ;  /* 0x0000000105047824 */ /* 0x000fca00078e0a04 */
[----:B------:R-:W-:Y:S01]  /*8150*/  SHF.L.U32 R34, R4, 0x1f, RZ ;  /* 0x0000001f04227819 */ /* 0x000fe200000006ff */
[----:B------:R-:W-:Y:S06]  /*8160*/  @P0 BRA `(.L_x_2934) ;  /* 0x00000000005c0947 */ /* 0x000fec0003800000 */
[----:B------:R-:W-:Y:S01]  /*8170*/  ULDC UR4, c[0x0][0x3f4] ;  /* 0x0000fd0000047ab9 */ /* 0x000fe20000000800 */
[----:B---3--:R-:W-:Y:S01]  /*8180*/  IMAD.MOV.U32 R4, RZ, RZ, R3 ;  /* 0x000000ffff047224 */ /* 0x008fe200078e0003 */
[----:B------:R-:W-:Y:S01]  /*8190*/  ISETP.GE.AND P2, PT, R200, UR4, PT ;  /* 0x00000004c8007c0c */ /* 0x000fe2000bf46270 */
[----:B--2---:R-:W-:Y:S01]  /*81a0*/  IMAD.MOV.U32 R5, RZ, RZ, R0 ;  /* 0x000000ffff057224 */ /* 0x004fe200078e0000 */
[----:B------:R-:W-:Y:S02]  /*81b0*/  ISETP.GE.AND P3, PT, R210, UR4, PT ;  /* 0x00000004d2007c0c */ /* 0x000fe4000bf66270 */
[----:B------:R-:W-:Y:S01]  /*81c0*/  CS2R R14, SRZ ;  /* 0x00000000000e7805 */ /* 0x000fe2000001ff00 */
[----:B-1----:R-:W-:Y:S02]  /*81d0*/  IMAD.MOV.U32 R8, RZ, RZ, R30 ;  /* 0x000000ffff087224 */ /* 0x002fe400078e001e */
[----:B----4-:R-:W-:-:S06]  /*81e0*/  IMAD.MOV.U32 R9, RZ, RZ, R7 ;  /* 0x000000ffff097224 */ /* 0x010fcc00078e0007 */
[----:B------:R-:W-:Y:S02]  /*81f0*/  @!P2 IMAD.WIDE R4, R200, 0x2, R4 ;  /* 0x00000002c804a825 */ /* 0x000fe400078e0204 */
[C---:B------:R-:W-:Y:S02]  /*8200*/  @!P3 SHF.L.U64.HI R36, R210.reuse, 0x1, R37 ;  /* 0x00000001d224b819 */ /* 0x040fe40000010225 */
[----:B------:R-:W-:Y:S01]  /*8210*/  @!P3 IMAD.SHL.U32 R6, R210, 0x2, RZ ;  /* 0x00000002d206b824 */ /* 0x000fe200078e00ff */
[----:B------:R0:W5:Y:S01]  /*8220*/  @!P2 LD.E.64 R14, desc[UR54][R4.64] ;  /* 0x00000036040ea980 */ /* 0x000162000c101b00 */
[----:B------:R-:W-:Y:S02]  /*8230*/  CS2R R12, SRZ ;  /* 0x00000000000c7805 */ /* 0x000fe4000001ff00 */
[----:B------:R-:W-:Y:S02]  /*8240*/  CS2R R10, SRZ ;  /* 0x00000000000a7805 */ /* 0x000fe4000001ff00 */
[----:B0-----:R-:W-:-:S02]  /*8250*/  @!P3 IADD3 R4, P0, R3, R6, RZ ;  /* 0x000000060304b210 */ /* 0x001fc40007f1e0ff */
[----:B------:R-:W-:Y:S01]  /*8260*/  @!P3 IADD3 R6, P1, R30, R6, RZ ;  /* 0x000000061e06b210 */ /* 0x000fe20007f3e0ff */
[----:B------:R-:W-:Y:S01]  /*8270*/  @!P2 IMAD.WIDE R30, R200, 0x2, R8 ;  /* 0x00000002c81ea825 */ /* 0x000fe200078e0208 */
[----:B------:R-:W-:-:S03]  /*8280*/  CS2R R8, SRZ ;  /* 0x0000000000087805 */ /* 0x000fc6000001ff00 */
[--C-:B------:R-:W-:Y:S01]  /*8290*/  @!P3 IMAD.X R5, R0, 0x1, R36.reuse, P0 ;  /* 0x000000010005b824 */ /* 0x100fe200000e0624 */
[----:B------:R0:W5:Y:S01]  /*82a0*/  @!P2 LD.E.64 R12, desc[UR54][R30.64] ;  /* 0x000000361e0ca980 */ /* 0x000162000c101b00 */
[----:B------:R-:W-:-:S03]  /*82b0*/  @!P3 IMAD.X R7, R7, 0x1, R36, P1 ;  /* 0x000000010707b824 */ /* 0x000fc600008e0624 */
[----:B------:R0:W5:Y:S04]  /*82c0*/  @!P3 LD.E.64 R10, desc[UR54][R4.64] ;  /* 0x00000036040ab980 */ /* 0x000168000c101b00 */
[----:B------:R0:W5:Y:S02]  /*82d0*/  @!P3 LD.E.64 R8, desc[UR54][R6.64] ;  /* 0x000000360608b980 */ /* 0x000164000c101b00 */
.L_x_2934:
[----:B------:R-:W-:Y:S05]  /*82e0*/  BSYNC B1 ;  /* 0x0000000000017941 */ /* 0x000fea0003800000 */
.L_x_2933:
[----:B0---4-:R-:W4:Y:S01]  /*82f0*/  LDL R7, [R1+0x28] ;  /* 0x0000280001077983 */ /* 0x011f220000100800 */
[----:B------:R-:W0:Y:S01]  /*8300*/  SYNCS.PHASECHK.TRANS64.TRYWAIT P0, [R23+URZ+0x22800], R34 ;  /* 0x02280022170075a7 */ /* 0x000e22000800017f */
[----:B--2---:R-:W-:Y:S01]  /*8310*/  IMAD.SHL.U32 R0, R33, 0x40, RZ ;  /* 0x0000004021007824 */ /* 0x004fe200078e00ff */
[----:B------:R-:W-:Y:S01]  /*8320*/  VIADDMNMX R31, R35, -R228, 0x80, PT ;  /* 0x00000080231f7446 */ /* 0x000fe200038009e4 */
[----:B-----5:R-:W-:Y:S01]  /*8330*/  IMAD.MOV.U32 R4, RZ, RZ, R8 ;  /* 0x000000ffff047224 */ /* 0x020fe200078e0008 */
[----:B------:R-:W-:Y:S01]  /*8340*/  BSSY B1, `(.L_x_2935) ;  /* 0x0000019000017945 */ /* 0x000fe20003800000 */
[----:B------:R-:W-:Y:S01]  /*8350*/  IMAD.MOV.U32 R5, RZ, RZ, R13 ;  /* 0x000000ffff057224 */ /* 0x000fe200078e000d */
[----:B---3--:R-:W-:Y:S01]  /*8360*/  LOP3.LUT R3, R0, 0x1c0, RZ, 0xc0, !PT ;  /* 0x000001c000037812 */ /* 0x008fe200078ec0ff */
[----:B------:R-:W-:Y:S01]  /*8370*/  IMAD.MOV.U32 R6, RZ, RZ, R14 ;  /* 0x000000ffff067224 */ /* 0x000fe200078e000e */
[----:B------:R-:W-:Y:S01]  /*8380*/  PRMT R40, R40, 0x5410, R4 ;  /* 0x0000541028287816 */ /* 0x000fe20000000004 */
[----:B------:R-:W-:Y:S01]  /*8390*/  IMAD.MOV.U32 R4, RZ, RZ, R12 ;  /* 0x000000ffff047224 */ /* 0x000fe200078e000c */
[----:B------:R-:W-:-:S02]  /*83a0*/  LOP3.LUT R0, R3, 0x18, R18, 0xf8, !PT ;  /* 0x0000001803007812 */ /* 0x000fc400078ef812 */
[----:B------:R-:W-:Y:S02]  /*83b0*/  SHF.R.U32.HI R3, RZ, 0x3, R3 ;  /* 0x00000003ff037819 */ /* 0x000fe40000011603 */
[----:B------:R-:W-:Y:S01]  /*83c0*/  PRMT R44, R4, 0x5410, R5 ;  /* 0x00005410042c7816 */ /* 0x000fe20000000005 */
[----:B------:R-:W-:Y:S01]  /*83d0*/  IMAD.MOV.U32 R4, RZ, RZ, R15 ;  /* 0x000000ffff047224 */ /* 0x000fe200078e000f */
[----:B------:R-:W-:Y:S01]  /*83e0*/  LOP3.LUT R0, R0, R3, RZ, 0x3c, !PT ;  /* 0x0000000300007212 */ /* 0x000fe200078e3cff */
[----:B------:R-:W-:Y:S01]  /*83f0*/  IMAD.MOV.U32 R3, RZ, RZ, R9 ;  /* 0x000000ffff037224 */ /* 0x000fe200078e0009 */
[----:B------:R-:W-:Y:S01]  /*8400*/  PRMT R45, R45, 0x5410, R6 ;  /* 0x000054102d2d7816 */ /* 0x000fe20000000006 */
[----:B------:R-:W-:Y:S01]  /*8410*/  IMAD.MOV.U32 R5, RZ, RZ, R10 ;  /* 0x000000ffff057224 */ /* 0x000fe200078e000a */
[----:B------:R-:W-:Y:S02]  /*8420*/  LOP3.LUT P2, RZ, R33, 0x4, RZ, 0xc0, !PT ;  /* 0x0000000421ff7812 */ /* 0x000fe4000784c0ff */
[----:B------:R-:W-:-:S02]  /*8430*/  PRMT R40, R3, 0x7610, R40 ;  /* 0x0000761003287816 */ /* 0x000fc40000000028 */
[----:B------:R-:W-:Y:S02]  /*8440*/  PRMT R45, R4, 0x7610, R45 ;  /* 0x00007610042d7816 */ /* 0x000fe4000000002d */
[----:B------:R-:W-:Y:S01]  /*8450*/  PRMT R46, R5, 0x7610, R46 ;  /* 0x00007610052e7816 */ /* 0x000fe2000000002e */
[----:B------:R-:W-:Y:S01]  /*8460*/  IMAD.MOV.U32 R5, RZ, RZ, R11 ;  /* 0x000000ffff057224 */ /* 0x000fe200078e000b */
[----:B------:R-:W-:Y:S01]  /*8470*/  ISETP.GE.AND P1, PT, R204, R31, PT ;  /* 0x0000001fcc00720c */ /* 0x000fe20003f26270 */
[----:B----4-:R-:W-:-:S04]  /*8480*/  IMAD R0, R7, 0x200, R0 ;  /* 0x0000020007007824 */ /* 0x010fc800078e0200 */
[----:B------:R-:W-:-:S04]  /*8490*/  IMAD R3, R0, 0x2, R23 ;  /* 0x0000000200037824 */ /* 0x000fc800078e0217 */
[C---:B------:R-:W-:Y:S02]  /*84a0*/  VIADD R4, R3.reuse, 0x18400 ;  /* 0x0001840003047836 */ /* 0x040fe40000000000 */
[----:B------:R-:W-:Y:S01]  /*84b0*/  VIADD R0, R3, 0x18440 ;  /* 0x0001844003007836 */ /* 0x000fe20000000000 */
[----:B0-----:R-:W-:Y:S06]  /*84c0*/  @!P0 BRA `(.L_x_2936) ;  /* 0x000001d800788947 */ /* 0x001fec0003800000 */
.L_x_3249:
[----:B------:R-:W-:Y:S05]  /*84d0*/  BSYNC B1 ;  /* 0x0000000000017941 */ /* 0x000fea0003800000 */
.L_x_2935:
[----:B------:R-:W-:Y:S01]  /*84e0*/  BSSY B1, `(.L_x_2937) ;  /* 0x0000067000017945 */ /* 0x000fe20003800000 */
[----:B------:R-:W-:Y:S01]  /*84f0*/  PRMT R46, R46, 0x5410, R5 ;  /* 0x000054102e2e7816 */ /* 0x000fe20000000005 */
[----:B------:R-:W-:Y:S02]  /*8500*/  @P2 VIADD R0, R4, 0xffffffc0 ;  /* 0xffffffc004002836 */ /* 0x000fe40000000000 */
[----:B------:R-:W-:Y:S05]  /*8510*/  @P1 BRA `(.L_x_2938) ;  /* 0x00000004008c1947 */ /* 0x000fea0003800000 */
[----:B------:R-:W2:Y:S01]  /*8520*/  LDC R5, c[0x0][0x3f4] ;  /* 0x0000fd00ff057b82 */ /* 0x000ea20000000800 */
[----:B------:R-:W-:Y:S01]  /*8530*/  BSSY B2, `(.L_x_2939) ;  /* 0x0000032000027945 */ /* 0x000fe20003800000 */
[-C--:B--2---:R-:W-:Y:S02]  /*8540*/  ISETP.GE.AND P0, PT, R200, R5.reuse, PT ;  /* 0x00000005c800720c */ /* 0x084fe40003f06270 */
[----:B------:R-:W-:-:S11]  /*8550*/  ISETP.GE.AND P1, PT, R210, R5, PT ;  /* 0x00000005d200720c */ /* 0x000fd60003f26270 */
[----:B------:R-:W-:Y:S05]  /*8560*/  @P0 BRA `(.L_x_2940) ;  /* 0x0000000000b80947 */ /* 0x000fea0003800000 */
[----:B------:R-:W2:Y:S01]  /*8570*/  LDS.128 R4, [R3+0x18400] ;  /* 0x0184000003047984 */ /* 0x000ea20000000c00 */
[----:B------:R-:W-:Y:S02]  /*8580*/  SHF.R.U32.HI R36, RZ, 0x10, R29 ;  /* 0x00000010ff247819 */ /* 0x000fe4000001161d */
[----:B------:R-:W-:Y:S02]  /*8590*/  SHF.R.U32.HI R33, RZ, 0x10, R27 ;  /* 0x00000010ff217819 */ /* 0x000fe4000001161b */
[----:B------:R-:W-:Y:S02]  /*85a0*/  PRMT R36, R39, 0x5432, R36 ;  /* 0x0000543227247816 */ /* 0x000fe40000000024 */
[----:B------:R-:W-:Y:S02]  /*85b0*/  PRMT R33, R38, 0x5410, R33 ;  /* 0x0000541026217816 */ /* 0x000fe40000000021 */
[----:B-1----:R-:W-:Y:S01]  /*85c0*/  SHF.R.U64 R30, R26, 0x10, R27 ;  /* 0x000000101a1e7819 */ /* 0x002fe2000000121b */
[----:B------:R-:W-:Y:S01]  /*85d0*/  IMAD.U32 R37, R36, 0x10000, RZ ;  /* 0x0001000024257824 */ /* 0x000fe200078e00ff */
[----:B------:R-:W-:Y:S01]  /*85e0*/  SHF.R.U64 R35, R28, 0x10, R29 ;  /* 0x000000101c237819 */ /* 0x000fe2000000121d */
[----:B0-----:R-:W-:Y:S01]  /*85f0*/  IMAD.U32 R34, R33, 0x10000, RZ ;  /* 0x0001000021227824 */ /* 0x001fe200078e00ff */
[----:B------:R-:W-:-:S02]  /*8600*/  LOP3.LUT R36, R36, 0xffff0000, RZ, 0xc0, !PT ;  /* 0xffff000024247812 */ /* 0x000fc400078ec0ff */
[----:B------:R-:W-:Y:S02]  /*8610*/  PRMT R30, R38, 0x5432, R30 ;  /* 0x00005432261e7816 */ /* 0x000fe4000000001e */
[----:B------:R-:W-:Y:S02]  /*8620*/  PRMT R35, R39, 0x5410, R35 ;  /* 0x0000541027237816 */ /* 0x000fe40000000023 */
[----:B------:R-:W-:Y:S02]  /*8630*/  LOP3.LUT R33, R33, 0xffff0000, RZ, 0xc0, !PT ;  /* 0xffff000021217812 */ /* 0x000fe400078ec0ff */
[C---:B--2---:R-:W-:Y:S01]  /*8640*/  LOP3.LUT R27, R6.reuse, 0xffff0000, RZ, 0xc0, !PT ;  /* 0xffff0000061b7812 */ /* 0x044fe200078ec0ff */
[----:B------:R-:W-:Y:S01]  /*8650*/  IMAD.U32 R26, R6, 0x10000, RZ ;  /* 0x00010000061a7824 */ /* 0x000fe200078e00ff */
[C---:B------:R-:W-:Y:S01]  /*8660*/  LOP3.LUT R29, R7.reuse, 0xffff0000, RZ, 0xc0, !PT ;  /* 0xffff0000071d7812 */ /* 0x040fe200078ec0ff */
[----:B------:R-:W-:Y:S02]  /*8670*/  IMAD.U32 R28, R7, 0x10000, RZ ;  /* 0x00010000071c7824 */ /* 0x000fe400078e00ff */
[C---:B------:R-:W-:Y:S01]  /*8680*/  FMUL.FTZ R39, R27.reuse, R37 ;  /* 0x000000251b277220 */ /* 0x040fe20000410000 */
[----:B------:R-:W-:Y:S01]  /*8690*/  FMUL.FTZ R38, R27, R34 ;  /* 0x000000221b267220 */ /* 0x000fe20000410000 */
[----:B------:R-:W-:Y:S01]  /*86a0*/  FMUL.FTZ R27, R29, R36 ;  /* 0x000000241d1b7220 */ /* 0x000fe20000410000 */
[----:B------:R-:W-:-:S02]  /*86b0*/  IMAD.U32 R6, R4, 0x10000, RZ ;  /* 0x0001000004067824 */ /* 0x000fc400078e00ff */
[C---:B------:R-:W-:Y:S01]  /*86c0*/  FFMA.FTZ R39, R26.reuse, R34, -R39 ;  /* 0x000000221a277223 */ /* 0x040fe20000010827 */
[----:B------:R-:W-:Y:S01]  /*86d0*/  FFMA.FTZ R38, R26, R37, R38 ;  /* 0x000000251a267223 */ /* 0x000fe20000010026 */
[-C--:B------:R-:W-:Y:S01]  /*86e0*/  FFMA.FTZ R37, R28, R33.reuse, -R27 ;  /* 0x000000211c257223 */ /* 0x080fe2000001081b */
[C---:B------:R-:W-:Y:S01]  /*86f0*/  IMAD.U32 R7, R5.reuse, 0x10000, RZ ;  /* 0x0001000005077824 */ /* 0x040fe200078e00ff */
[----:B------:R-:W-:Y:S01]  /*8700*/  LOP3.LUT R4, R4, 0xffff0000, RZ, 0xc0, !PT ;  /* 0xffff000004047812 */ /* 0x000fe200078ec0ff */
[C---:B------:R-:W-:Y:S01]  /*8710*/  IMAD.U32 R27, R30.reuse, 0x10000, RZ ;  /* 0x000100001e1b7824 */ /* 0x040fe200078e00ff */
[----:B------:R-:W-:Y:S01]  /*8720*/  LOP3.LUT R5, R5, 0xffff0000, RZ, 0xc0, !PT ;  /* 0xffff000005057812 */ /* 0x000fe200078ec0ff */
[----:B------:R-:W-:Y:S01]  /*8730*/  FMUL.FTZ R41, R29, R33 ;  /* 0x000000211d297220 */ /* 0x000fe20000410000 */
[C---:B------:R-:W-:Y:S01]  /*8740*/  LOP3.LUT R26, R35.reuse, 0xffff0000, RZ, 0xc0, !PT ;  /* 0xffff0000231a7812 */ /* 0x040fe200078ec0ff */
[----:B------:R-:W-:Y:S01]  /*8750*/  IMAD.U32 R29, R35, 0x10000, RZ ;  /* 0x00010000231d7824 */ /* 0x000fe200078e00ff */
[----:B------:R-:W-:Y:S01]  /*8760*/  LOP3.LUT R30, R30, 0xffff0000, RZ, 0xc0, !PT ;  /* 0xffff00001e1e7812 */ /* 0x000fe200078ec0ff */
[----:B------:R-:W-:Y:S01]  /*8770*/  FFMA.FTZ R36, R28, R36, R41 ;  /* 0x000000241c247223 */ /* 0x000fe20000010029 */
[C---:B------:R-:W-:Y:S01]  /*8780*/  FMUL.FTZ R28, R4.reuse, R27 ;  /* 0x0000001b041c7220 */ /* 0x040fe20000410000 */
[-C--:B------:R-:W-:Y:S01]  /*8790*/  FMUL.FTZ R33, R4, R29.reuse ;  /* 0x0000001d04217220 */ /* 0x080fe20000410000 */
        /* <DEDUP_REMOVED lines=9> */
[----:B------:R-:W-:-:S05]  /*8830*/  F2FP.BF16.F32.PACK_AB R5, R26, R5 ;  /* 0x000000051a05723e */ /* 0x000fca00000010ff */
[----:B------:R2:W-:Y:S02]  /*8840*/  STS.128 [R3+0x18400], R4 ;  /* 0x0184000403007388 */ /* 0x0005e40000000c00 */
.L_x_2940:
[----:B------:R-:W-:Y:S05]  /*8850*/  BSYNC B2 ;  /* 0x0000000000027941 */ /* 0x000fea0003800000 */
.L_x_2939:
[----:B------:R-:W-:Y:S05]  /*8860*/  @P1 BRA `(.L_x_2938) ;  /* 0x0000000000b81947 */ /* 0x000fea0003800000 */
[----:B--2---:R-:W2:Y:S01]  /*8870*/  LDS.128 R4, [R0] ;  /* 0x0000000000047984 */ /* 0x004ea20000000c00 */
[----:B-1----:R-:W-:Y:S02]  /*8880*/  SHF.R.U32.HI R30, RZ, 0x10, R21 ;  /* 0x00000010ff1e7819 */ /* 0x002fe40000011615 */
[----:B------:R-:W-:Y:S02]  /*8890*/  SHF.R.U32.HI R27, RZ, 0x10, R25 ;  /* 0x00000010ff1b7819 */ /* 0x000fe40000011619 */
[----:B------:R-:W-:Y:S02]  /*88a0*/  PRMT R30, R43, 0x5432, R30 ;  /* 0x000054322b1e7816 */ /* 0x000fe4000000001e */
[----:B------:R-:W-:Y:S02]  /*88b0*/  PRMT R27, R42, 0x5410, R27 ;  /* 0x000054102a1b7816 */ /* 0x000fe4000000001b */
[----:B------:R-:W-:Y:S01]  /*88c0*/  SHF.R.U64 R29, R20, 0x10, R21 ;  /* 0x00000010141d7819 */ /* 0x000fe20000001215 */
[----:B------:R-:W-:Y:S01]  /*88d0*/  IMAD.U32 R33, R30, 0x10000, RZ ;  /* 0x000100001e217824 */ /* 0x000fe200078e00ff */
[----:B------:R-:W-:Y:S01]  /*88e0*/  SHF.R.U64 R26, R24, 0x10, R25 ;  /* 0x00000010181a7819 */ /* 0x000fe20000001219 */
[----:B------:R-:W-:Y:S01]  /*88f0*/  IMAD.U32 R28, R27, 0x10000, RZ ;  /* 0x000100001b1c7824 */ /* 0x000fe200078e00ff */
[----:B------:R-:W-:-:S02]  /*8900*/  LOP3.LUT R30, R30, 0xffff0000, RZ, 0xc0, !PT ;  /* 0xffff00001e1e7812 */ /* 0x000fc400078ec0ff */
[----:B------:R-:W-:Y:S02]  /*8910*/  LOP3.LUT R27, R27, 0xffff0000, RZ, 0xc0, !PT ;  /* 0xffff00001b1b7812 */ /* 0x000fe400078ec0ff */
[----:B------:R-:W-:Y:S02]  /*8920*/  PRMT R26, R42, 0x5432, R26 ;  /* 0x000054322a1a7816 */ /* 0x000fe4000000001a */
[----:B------:R-:W-:Y:S02]  /*8930*/  PRMT R29, R43, 0x5410, R29 ;  /* 0x000054102b1d7816 */ /* 0x000fe4000000001d */
[C---:B--2---:R-:W-:Y:S01]  /*8940*/  LOP3.LUT R21, R6.reuse, 0xffff0000, RZ, 0xc0, !PT ;  /* 0xffff000006157812 */ /* 0x044fe200078ec0ff */
[----:B------:R-:W-:Y:S01]  /*8950*/  IMAD.U32 R20, R6, 0x10000, RZ ;  /* 0x0001000006147824 */ /* 0x000fe200078e00ff */
[C---:B------:R-:W-:Y:S01]  /*8960*/  LOP3.LUT R25, R7.reuse, 0xffff0000, RZ, 0xc0, !PT ;  /* 0xffff000007197812 */ /* 0x040fe200078ec0ff */
[----:B------:R-:W-:Y:S02]  /*8970*/  IMAD.U32 R24, R7, 0x10000, RZ ;  /* 0x0001000007187824 */ /* 0x000fe400078e00ff */
[C---:B------:R-:W-:Y:S01]  /*8980*/  FMUL.FTZ R35, R21.reuse, R33 ;  /* 0x0000002115237220 */ /* 0x040fe20000410000 */
[----:B0-----:R-:W-:Y:S01]  /*8990*/  FMUL.FTZ R34, R21, R28 ;  /* 0x0000001c15227220 */ /* 0x001fe20000410000 */
        /* <DEDUP_REMOVED lines=26> */
[----:B------:R3:W-:Y:S02]  /*8b40*/  STS.128 [R0], R4 ;  /* 0x0000000400007388 */ /* 0x0007e40000000c00 */
.L_x_2938:
[----:B------:R-:W-:Y:S05]  /*8b50*/  BSYNC B1 ;  /* 0x0000000000017941 */ /* 0x000fea0003800000 */
.L_x_2937:
[----:B--23--:R-:W-:-:S05]  /*8b60*/  VIADD R4, R204, 0x40 ;  /* 0x00000040cc047836 */ /* 0x00cfca0000000000 */
[----:B------:R-:W-:-:S13]  /*8b70*/  ISETP.GE.AND P0, PT, R4, R31, PT ;  /* 0x0000001f0400720c */ /* 0x000fda0003f06270 */
        /* <DEDUP_REMOVED lines=52> */
.L_x_2943:
[----:B------:R-:W-:Y:S05]  /*8ec0*/  BSYNC B1 ;  /* 0x0000000000017941 */ /* 0x000fea0003800000 */
.L_x_2942:
[----:B------:R-:W-:Y:S05]  /*8ed0*/  @P1 BRA `(.L_x_2941) ;  /* 0x0000001800081947 */ /* 0x000fea0003800000 */
[----:B--2---:R-:W2:Y:S01]  /*8ee0*/  LDS.128 R4, [R0+0x2000] ;  /* 0x0020000000047984 */ /* 0x004ea20000000c00 */
[----:B------:R-:W-:Y:S02]  /*8ef0*/  SHF.R.U32.HI R15, RZ, 0x10, R9 ;  /* 0x00000010ff0f7819 */ /* 0x000fe40000011609 */
[----:B------:R-:W-:Y:S02]  /*8f00*/  SHF.R.U32.HI R12, RZ, 0x10, R11 ;  /* 0x00000010ff0c7819 */ /* 0x000fe4000001160b */
[----:B------:R-:W-:Y:S02]  /*8f10*/  PRMT R15, R40, 0x5410, R15 ;  /* 0x00005410280f7816 */ /* 0x000fe4000000000f */
[----:B------:R-:W-:Y:S02]  /*8f20*/  PRMT R12, R46, 0x5432, R12 ;  /* 0x000054322e0c7816 */ /* 0x000fe4000000000c */
[----:B------:R-:W-:Y:S01]  /*8f30*/  SHF.R.U64 R14, R8, 0x10, R9 ;  /* 0x00000010080e7819 */ /* 0x000fe20000001209 */
[C---:B------:R-:W-:Y:S01]  /*8f40*/  IMAD.U32 R20, R15.reuse, 0x10000, RZ ;  /* 0x000100000f147824 */ /* 0x040fe200078e00ff */
[----:B------:R-:W-:Y:S01]  /*8f50*/  SHF.R.U64 R3, R10, 0x10, R11 ;  /* 0x000000100a037819 */ /* 0x000fe2000000120b */
[----:B------:R-:W-:Y:S01]  /*8f60*/  IMAD.U32 R13, R12, 0x10000, RZ ;  /* 0x000100000c0d7824 */ /* 0x000fe200078e00ff */
[----:B------:R-:W-:-:S02]  /*8f70*/  LOP3.LUT R15, R15, 0xffff0000, RZ, 0xc0, !PT ;  /* 0xffff00000f0f7812 */ /* 0x000fc400078ec0ff */
[----:B------:R-:W-:Y:S02]  /*8f80*/  LOP3.LUT R12, R12, 0xffff0000, RZ, 0xc0, !PT ;  /* 0xffff00000c0c7812 */ /* 0x000fe400078ec0ff */
[----:B------:R-:W-:Y:S02]  /*8f90*/  PRMT R11, R46, 0x5410, R3 ;  /* 0x000054102e0b7816 */ /* 0x000fe40000000003 */
[----:B------:R-:W-:Y:S02]  /*8fa0*/  PRMT R14, R40, 0x5432, R14 ;  /* 0x00005432280e7816 */ /* 0x000fe4000000000e */
[C---:B--2---:R-:W-:Y:S01]  /*8fb0*/  LOP3.LUT R9, R6.reuse, 0xffff0000, RZ, 0xc0, !PT ;  /* 0xffff000006097812 */ /* 0x044fe200078ec0ff */
[C---:B------:R-:W-:Y:S01]  /*8fc0*/  IMAD.U32 R10, R7.reuse, 0x10000, RZ ;  /* 0x00010000070a7824 */ /* 0x040fe200078e00ff */
[----:B------:R-:W-:Y:S01]  /*8fd0*/  LOP3.LUT R7, R7, 0xffff0000, RZ, 0xc0, !PT ;  /* 0xffff000007077812 */ /* 0x000fe200078ec0ff */
[----:B------:R-:W-:Y:S02]  /*8fe0*/  IMAD.U32 R8, R6, 0x10000, RZ ;  /* 0x0001000006087824 */ /* 0x000fe400078e00ff */
[C---:B------:R-:W-:Y:S01]  /*8ff0*/  FMUL.FTZ R21, R9.reuse, R20 ;  /* 0x0000001409157220 */ /* 0x040fe20000410000 */
[----:B------:R-:W-:Y:S01]  /*9000*/  FMUL.FTZ R9, R9, R13 ;  /* 0x0000000d09097220 */ /* 0x000fe20000410000 */
[----:B------:R-:W-:Y:S01]  /*9010*/  FMUL.FTZ R25, R7, R15 ;  /* 0x0000000f07197220 */ /* 0x000fe20000410000 */
[----:B------:R-:W-:-:S02]  /*9020*/  IMAD.U32 R3, R4, 0x10000, RZ ;  /* 0x0001000004037824 */ /* 0x000fc400078e00ff */
[C---:B------:R-:W-:Y:S01]  /*9030*/  FFMA.FTZ R21, R8.reuse, R13, -R21 ;  /* 0x0000000d08157223 */ /* 0x040fe20000010815 */
[----:B------:R-:W-:Y:S01]  /*9040*/  FFMA.FTZ R20, R8, R20, R9 ;  /* 0x0000001408147223 */ /* 0x000fe20000010009 */
[-C--:B------:R-:W-:Y:S01]  /*9050*/  FMUL.FTZ R9, R7, R12.reuse ;  /* 0x0000000c07097220 */ /* 0x080fe20000410000 */
[C---:B------:R-:W-:Y:S01]  /*9060*/  IMAD.U32 R6, R5.reuse, 0x10000, RZ ;  /* 0x0001000005067824 */ /* 0x040fe200078e00ff */
[----:B------:R-:W-:Y:S01]  /*9070*/  LOP3.LUT R4, R4, 0xffff0000, RZ, 0xc0, !PT ;  /* 0xffff000004047812 */ /* 0x000fe200078ec0ff */
[C---:B------:R-:W-:Y:S01]  /*9080*/  IMAD.U32 R8, R14.reuse, 0x10000, RZ ;  /* 0x000100000e087824 */ /* 0x040fe200078e00ff */
[----:B------:R-:W-:Y:S01]  /*9090*/  LOP3.LUT R5, R5, 0xffff0000, RZ, 0xc0, !PT ;  /* 0xffff000005057812 */ /* 0x000fe200078ec0ff */
[C---:B------:R-:W-:Y:S01]  /*90a0*/  IMAD.U32 R7, R11.reuse, 0x10000, RZ ;  /* 0x000100000b077824 */ /* 0x040fe200078e00ff */
[----:B------:R-:W-:Y:S01]  /*90b0*/  LOP3.LUT R14, R14, 0xffff0000, RZ, 0xc0, !PT ;  /* 0xffff00000e0e7812 */ /* 0x000fe200078ec0ff */
[C---:B------:R-:W-:Y:S01]  /*90c0*/  FFMA.FTZ R25, R10.reuse, R12, -R25 ;  /* 0x0000000c0a197223 */ /* 0x040fe20000010819 */
[----:B------:R-:W-:Y:S01]  /*90d0*/  LOP3.LUT R11, R11, 0xffff0000, RZ, 0xc0, !PT ;  /* 0xffff00000b0b7812 */ /* 0x000fe200078ec0ff */
[----:B------:R-:W-:Y:S01]  /*90e0*/  FFMA.FTZ R12, R10, R15, R9 ;  /* 0x0000000f0a0c7223 */ /* 0x000fe20000010009 */
[C---:B------:R-:W-:Y:S01]  /*90f0*/  FMUL.FTZ R10, R4.reuse, R8 ;  /* 0x00000008040a7220 */ /* 0x040fe20000410000 */
[----:B------:R-:W-:Y:S01]  /*9100*/  FMUL.FTZ R9, R4, R7 ;  /* 0x0000000704097220 */ /* 0x000fe20000410000 */
        /* <DEDUP_REMOVED lines=10> */
[----:B------:R3:W-:Y:S01]  /*91b0*/  STS.128 [R0+0x2000], R4 ;  /* 0x0020000400007388 */ /* 0x0007e20000000c00 */
[----:B------:R-:W-:Y:S05]  /*91c0*/  BRA `(.L_x_2941) ;  /* 0x00000014004c7947 */ /* 0x000fea0003800000 */
.L_x_2928:
[----:B------:R-:W1:Y:S01]  /*91d0*/  LDC R6, c[0x0][0x448] ;  /* 0x00011200ff067b82 */ /* 0x000e620000000800 */
[----:B------:R-:W-:Y:S01]  /*91e0*/  IMAD R3, R7, 0x40, R40 ;  /* 0x0000004007037824 */ /* 0x000fe200078e0228 */
[----:B------:R-:W-:Y:S01]  /*91f0*/  ULDC.64 UR4, c[0x0][0x3f8] ;  /* 0x0000fe0000047ab9 */ /* 0x000fe20000000a00 */
[----:B------:R-:W-:Y:S01]  /*9200*/  ULDC.64 UR6, c[0x0][0x408] ;  /* 0x0001020000067ab9 */ /* 0x000fe20000000a00 */
[----:B------:R-:W-:Y:S02]  /*9210*/  IMAD.MOV.U32 R27, RZ, RZ, R29 ;  /* 0x000000ffff1b7224 */ /* 0x000fe400078e001d */
        /* <DEDUP_REMOVED lines=23> */
[----:B------:R-:W1:Y:S01]  /*9390*/  LDC R39, c[0x0][0x3f4] ;  /* 0x0000fd00ff277b82 */ /* 0x000e620000000800 */
[----:B------:R-:W2:Y:S01]  /*93a0*/  SHFL.IDX PT, R3, R36, RZ, 0x1c1f ;  /* 0x001c1fff24037589 */ /* 0x000ea200000e0000 */
[----:B------:R-:W-:-:S03]  /*93b0*/  IMAD R25, R203, R6, RZ ;  /* 0x00000006cb197224 */ /* 0x000fc600078e02ff */
[----:B------:R-:W3:Y:S04]  /*93c0*/  SHFL.IDX PT, R0, R26, RZ, 0x1c1f ;  /* 0x001c1fff1a007589 */ /* 0x000ee800000e0000 */
[----:B------:R-:W4:Y:S04]  /*93d0*/  SHFL.IDX PT, R14, R37, RZ, 0x1c1f ;  /* 0x001c1fff250e7589 */ /* 0x000f2800000e0000 */
[----:B------:R-:W5:Y:S01]  /*93e0*/  SHFL.IDX PT, R4, R24, RZ, 0x1c1f ;  /* 0x001c1fff18047589 */ /* 0x000f6200000e0000 */
[----:B-1----:R-:W-:-:S04]  /*93f0*/  ISETP.GE.AND P0, PT, R18, R39, PT ;  /* 0x000000271200720c */ /* 0x002fc80003f06270 */
[----:B------:R-:W-:-:S13]  /*9400*/  ISETP.GE.OR P1, PT, R40, R25, P0 ;  /* 0x000000192800720c */ /* 0x000fda0000726670 */
[C---:B------:R-:W-:Y:S01]  /*9410*/  @!P1 IMAD.SHL.U32 R5, R18.reuse, 0x2, RZ ;  /* 0x0000000212059824 */ /* 0x040fe200078e00ff */
[----:B------:R-:W-:-:S04]  /*9420*/  @!P1 SHF.L.U64.HI R7, R18, 0x1, R19 ;  /* 0x0000000112079819 */ /* 0x000fc80000010213 */
[----:B--2---:R-:W-:-:S05]  /*9430*/  @!P1 IADD3 R8, P2, R3, R5, RZ ;  /* 0x0000000503089210 */ /* 0x004fca0007f5e0ff */
[----:B---3--:R-:W-:-:S06]  /*9440*/  @!P1 IMAD.X R9, R0, 0x1, R7, P2 ;  /* 0x0000000100099824 */ /* 0x008fcc00010e0607 */
[----:B------:R-:W2:Y:S01]  /*9450*/  @!P1 LD.E.128 R8, desc[UR54][R8.64] ;  /* 0x0000003608089980 */ /* 0x000ea2000c101d00 */
[----:B----4-:R-:W-:-:S05]  /*9460*/  @!P1 IADD3 R14, P2, R14, R5, RZ ;  /* 0x000000050e0e9210 */ /* 0x010fca0007f5e0ff */
[----:B-----5:R-:W-:Y:S02]  /*9470*/  @!P1 IMAD.X R5, R4, 0x1, R7, P2 ;  /* 0x0000000104059824 */ /* 0x020fe400010e0607 */
[----:B------:R-:W-:-:S06]  /*9480*/  @!P1 IMAD.MOV.U32 R4, RZ, RZ, R14 ;  /* 0x000000ffff049224 */ /* 0x000fcc00078e000e */
[----:B------:R-:W3:Y:S01]  /*9490*/  @!P1 LD.E.128 R4, desc[UR54][R4.64] ;  /* 0x0000003604049980 */ /* 0x000ee2000c101d00 */
[----:B------:R-:W-:Y:S02]  /*94a0*/  CS2R R20, SRZ ;  /* 0x0000000000147805 */ /* 0x000fe4000001ff00 */
[----:B------:R-:W-:Y:S02]  /*94b0*/  CS2R R30, SRZ ;  /* 0x00000000001e7805 */ /* 0x000fe4000001ff00 */
[----:B------:R-:W-:Y:S01]  /*94c0*/  CS2R R28, SRZ ;  /* 0x00000000001c7805 */ /* 0x000fe2000001ff00 */
[----:B------:R-:W1:Y:S01]  /*94d0*/  SHFL.IDX PT, R14, R37, 0x1, 0x1c1f ;  /* 0x003c1f00250e7f89 */ /* 0x000e6200000e0000 */
[----:B------:R-:W-:-:S03]  /*94e0*/  CS2R R34, SRZ ;  /* 0x0000000000227805 */ /* 0x000fc6000001ff00 */
[----:B------:R-:W4:Y:S01]  /*94f0*/  SHFL.IDX PT, R24, R24, 0x1, 0x1c1f ;  /* 0x003c1f0018187f89 */ /* 0x000f2200000e0000 */
[----:B--2---:R-:W-:Y:S02]  /*9500*/  @!P1 IMAD.MOV.U32 R20, RZ, RZ, R8 ;  /* 0x000000ffff149224 */ /* 0x004fe400078e0008 */
[----:B------:R-:W-:Y:S02]  /*9510*/  @!P1 IMAD.MOV.U32 R21, RZ, RZ, R9 ;  /* 0x000000ffff159224 */ /* 0x000fe400078e0009 */
[----:B------:R-:W-:Y:S02]  /*9520*/  IMAD.MOV.U32 R0, RZ, RZ, R20 ;  /* 0x000000ffff007224 */ /* 0x000fe400078e0014 */
[----:B------:R-:W-:Y:S02]  /*9530*/  @!P1 IMAD.MOV.U32 R28, RZ, RZ, R10 ;  /* 0x000000ffff1c9224 */ /* 0x000fe400078e000a */
[----:B------:R-:W-:Y:S01]  /*9540*/  @!P1 IMAD.MOV.U32 R29, RZ, RZ, R11 ;  /* 0x000000ffff1d9224 */ /* 0x000fe200078e000b */
[----:B------:R-:W-:Y:S01]  /*9550*/  PRMT R38, R38, 0x5410, R0 ;  /* 0x0000541026267816 */ /* 0x000fe20000000000 */
[----:B------:R-:W-:Y:S01]  /*9560*/  IMAD.MOV.U32 R3, RZ, RZ, R21 ;  /* 0x000000ffff037224 */ /* 0x000fe200078e0015 */
[----:B------:R-:W2:Y:S01]  /*9570*/  SHFL.IDX PT, R0, R26, 0x1, 0x1c1f ;  /* 0x003c1f001a007f89 */ /* 0x000ea200000e0000 */
[----:B------:R-:W-:-:S02]  /*9580*/  IMAD.MOV.U32 R8, RZ, RZ, R28 ;  /* 0x000000ffff087224 */ /* 0x000fc400078e001c */
[----:B---3--:R-:W-:Y:S01]  /*9590*/  @!P1 IMAD.MOV.U32 R30, RZ, RZ, R4 ;  /* 0x000000ffff1e9224 */ /* 0x008fe200078e0004 */
[----:B------:R-:W-:Y:S01]  /*95a0*/  PRMT R48, R48, 0x5410, R3 ;  /* 0x0000541030307816 */ /* 0x000fe20000000003 */
[----:B------:R-:W-:Y:S01]  /*95b0*/  @!P1 IMAD.MOV.U32 R31, RZ, RZ, R5 ;  /* 0x000000ffff1f9224 */ /* 0x000fe200078e0005 */
[----:B------:R3:W0:Y:S01]  /*95c0*/  SHFL.IDX PT, R3, R36, 0x1, 0x1c1f ;  /* 0x003c1f0024037f89 */ /* 0x00062200000e0000 */
[----:B------:R-:W-:Y:S01]  /*95d0*/  @!P1 IMAD.MOV.U32 R34, RZ, RZ, R6 ;  /* 0x000000ffff229224 */ /* 0x000fe200078e0006 */
[----:B------:R-:W-:Y:S01]  /*95e0*/  PRMT R38, R8, 0x7610, R38 ;  /* 0x0000761008267816 */ /* 0x000fe20000000026 */
[----:B------:R-:W-:Y:S02]  /*95f0*/  @!P1 IMAD.MOV.U32 R35, RZ, RZ, R7 ;  /* 0x000000ffff239224 */ /* 0x000fe400078e0007 */
[----:B------:R-:W-:Y:S02]  /*9600*/  IMAD.MOV.U32 R4, RZ, RZ, R30 ;  /* 0x000000ffff047224 */ /* 0x000fe400078e001e */
[----:B------:R-:W-:-:S02]  /*9610*/  IMAD.MOV.U32 R5, RZ, RZ, R31 ;  /* 0x000000ffff057224 */ /* 0x000fc400078e001f */
[----:B------:R-:W-:Y:S02]  /*9620*/  IMAD.MOV.U32 R9, RZ, RZ, R29 ;  /* 0x000000ffff097224 */ /* 0x000fe400078e001d */
[----:B------:R-:W-:Y:S01]  /*9630*/  IMAD.MOV.U32 R6, RZ, RZ, R34 ;  /* 0x000000ffff067224 */ /* 0x000fe200078e0022 */
[----:B------:R-:W-:Y:S01]  /*9640*/  PRMT R41, R4, 0x5410, R5 ;  /* 0x0000541004297816 */ /* 0x000fe20000000005 */
[----:B------:R-:W-:Y:S01]  /*9650*/  IMAD.MOV.U32 R7, RZ, RZ, R35 ;  /* 0x000000ffff077224 */ /* 0x000fe200078e0023 */
[----:B---3--:R-:W-:Y:S02]  /*9660*/  PRMT R36, R9, 0x7610, R36 ;  /* 0x0000761009247816 */ /* 0x008fe40000000024 */
[----:B------:R-:W-:Y:S02]  /*9670*/  CS2R R4, SRZ ;  /* 0x0000000000047805 */ /* 0x000fe4000001ff00 */
[----:B-12-4-:R-:W-:-:S07]  /*9680*/  PRMT R45, R7, 0x5410, R6 ;  /* 0x00005410072d7816 */ /* 0x016fce0000000006 */
.L_x_3259:
[----:B------:R-:W2:Y:S01]  /*9690*/  LDL R7, [R1+0x3c] ;  /* 0x00003c0001077983 */ /* 0x000ea20000100800 */
[----:B------:R-:W-:Y:S01]  /*96a0*/  VIADD R40, R40, 0x40 ;  /* 0x0000004028287836 */ /* 0x000fe20000000000 */
[----:B------:R-:W-:Y:S01]  /*96b0*/  BSSY B1, `(.L_x_2945) ;  /* 0x0000016000017945 */ /* 0x000fe20003800000 */
[----:B------:R-:W-:Y:S02]  /*96c0*/  CS2R R8, SRZ ;  /* 0x0000000000087805 */ /* 0x000fe4000001ff00 */
[----:B------:R-:W-:Y:S02]  /*96d0*/  CS2R R10, SRZ ;  /* 0x00000000000a7805 */ /* 0x000fe4000001ff00 */
[----:B------:R-:W-:Y:S02]  /*96e0*/  ISETP.GE.AND P1, PT, R40, R25, PT ;  /* 0x000000192800720c */ /* 0x000fe40003f26270 */
[----:B--2---:R-:W-:-:S04]  /*96f0*/  LEA.HI R6, R7, R7, RZ, 0x1 ;  /* 0x0000000707067211 */ /* 0x004fc800078f08ff */
[----:B------:R-:W-:-:S05]  /*9700*/  LOP3.LUT R6, R6, 0xfffffffe, RZ, 0xc0, !PT ;  /* 0xfffffffe06067812 */ /* 0x000fca00078ec0ff */
[----:B------:R-:W-:Y:S01]  /*9710*/  IMAD.IADD R12, R7, 0x1, -R6 ;  /* 0x00000001070c7824 */ /* 0x000fe200078e0a06 */
[----:B------:R-:W-:-:S04]  /*9720*/  CS2R R6, SRZ ;  /* 0x0000000000067805 */ /* 0x000fc8000001ff00 */
[----:B------:R-:W-:Y:S01]  /*9730*/  SHF.L.U32 R12, R12, 0x1f, RZ ;  /* 0x0000001f0c0c7819 */ /* 0x000fe200000006ff */
[----:B------:R-:W-:Y:S06]  /*9740*/  @P1 BRA `(.L_x_2946) ;  /* 0x0000000000301947 */ /* 0x000fec0003800000 */
[----:B------:R-:W-:Y:S02]  /*9750*/  CS2R R6, SRZ ;  /* 0x0000000000067805 */ /* 0x000fe4000001ff00 */
[----:B------:R-:W-:Y:S02]  /*9760*/  CS2R R8, SRZ ;  /* 0x0000000000087805 */ /* 0x000fe4000001ff00 */
[----:B------:R-:W-:Y:S01]  /*9770*/  CS2R R10, SRZ ;  /* 0x00000000000a7805 */ /* 0x000fe2000001ff00 */
[----:B------:R-:W-:Y:S06]  /*9780*/  @P0 BRA `(.L_x_2946) ;  /* 0x0000000000200947 */ /* 0x000fec0003800000 */
[C---:B------:R-:W-:Y:S01]  /*9790*/  IMAD.SHL.U32 R4, R18.reuse, 0x2, RZ ;  /* 0x0000000212047824 */ /* 0x040fe200078e00ff */
[----:B------:R-:W-:-:S04]  /*97a0*/  SHF.L.U64.HI R5, R18, 0x1, R19 ;  /* 0x0000000112057819 */ /* 0x000fc80000010213 */
[-C--:B0-----:R-:W-:Y:S02]  /*97b0*/  IADD3 R8, P1, R3, R4.reuse, RZ ;  /* 0x0000000403087210 */ /* 0x081fe40007f3e0ff */
[----:B------:R-:W-:-:S03]  /*97c0*/  IADD3 R4, P2, R14, R4, RZ ;  /* 0x000000040e047210 */ /* 0x000fc60007f5e0ff */
[--C-:B------:R-:W-:Y:S02]  /*97d0*/  IMAD.X R9, R0, 0x1, R5.reuse, P1 ;  /* 0x0000000100097824 */ /* 0x100fe400008e0605 */
[----:B------:R-:W-:-:S04]  /*97e0*/  IMAD.X R5, R24, 0x1, R5, P2 ;  /* 0x0000000118057824 */ /* 0x000fc800010e0605 */
[----:B------:R-:W5:Y:S04]  /*97f0*/  LD.E.128 R8, desc[UR54][R8.64] ;  /* 0x0000003608087980 */ /* 0x000f68000c101d00 */
[----:B------:R-:W5:Y:S02]  /*9800*/  LD.E.128 R4, desc[UR54][R4.64] ;  /* 0x0000003604047980 */ /* 0x000f64000c101d00 */
.L_x_2946:
[----:B------:R-:W-:Y:S05]  /*9810*/  BSYNC B1 ;  /* 0x0000000000017941 */ /* 0x000fea0003800000 */
.L_x_2945:
[----:B------:R-:W1:Y:S01]  /*9820*/  SYNCS.PHASECHK.TRANS64.TRYWAIT P1, [R23+URZ+0x22800], R12 ;  /* 0x0228000c170075a7 */ /* 0x000e62000802017f */
[----:B-----5:R-:W-:Y:S01]  /*9830*/  IMAD.MOV.U32 R0, RZ, RZ, R4 ;  /* 0x000000ffff007224 */ /* 0x020fe200078e0004 */
[----:B------:R-:W-:Y:S01]  /*9840*/  VIADDMNMX R25, R25, -R228, 0x80, PT ;  /* 0x0000008019197446 */ /* 0x000fe200038009e4 */
[----:B0-----:R-:W-:Y:S01]  /*9850*/  IMAD.MOV.U32 R3, RZ, RZ, R5 ;  /* 0x000000ffff037224 */ /* 0x001fe200078e0005 */
[----:B------:R-:W-:Y:S01]  /*9860*/  BSSY B1, `(.L_x_2947) ;  /* 0x0000011000017945 */ /* 0x000fe20003800000 */
[C---:B------:R-:W-:Y:S01]  /*9870*/  VIADD R13, R204.reuse, 0x40 ;  /* 0x00000040cc0d7836 */ /* 0x040fe20000000000 */
[-C--:B------:R-:W-:Y:S01]  /*9880*/  ISETP.GE.OR P2, PT, R204, R25.reuse, P0 ;  /* 0x00000019cc00720c */ /* 0x080fe20000746670 */
[----:B------:R-:W-:Y:S01]  /*9890*/  IMAD.MOV.U32 R14, RZ, RZ, R9 ;  /* 0x000000ffff0e7224 */ /* 0x000fe200078e0009 */
[----:B------:R-:W-:Y:S01]  /*98a0*/  PRMT R54, R0, 0x7610, R54 ;  /* 0x0000761000367816 */ /* 0x000fe20000000036 */
[----:B------:R-:W-:Y:S01]  /*98b0*/  IMAD.MOV.U32 R0, RZ, RZ, R6 ;  /* 0x000000ffff007224 */ /* 0x000fe200078e0006 */
[----:B------:R-:W-:Y:S01]  /*98c0*/  PRMT R55, R3, 0x7610, R55 ;  /* 0x0000761003377816 */ /* 0x000fe20000000037 */
[----:B------:R-:W-:Y:S01]  /*98d0*/  IMAD.MOV.U32 R3, RZ, RZ, R7 ;  /* 0x000000ffff037224 */ /* 0x000fe200078e0007 */
[----:B------:R-:W-:Y:S01]  /*98e0*/  ISETP.GE.OR P0, PT, R13, R25, P0 ;  /* 0x000000190d00720c */ /* 0x000fe20000706670 */
[----:B------:R-:W-:Y:S01]  /*98f0*/  IMAD.MOV.U32 R13, RZ, RZ, R8 ;  /* 0x000000ffff0d7224 */ /* 0x000fe200078e0008 */
[----:B------:R-:W-:Y:S01]  /*9900*/  PRMT R56, R0, 0x7610, R56 ;  /* 0x0000761000387816 */ /* 0x000fe20000000038 */
[----:B------:R-:W-:Y:S01]  /*9910*/  IMAD.MOV.U32 R0, RZ, RZ, R10 ;  /* 0x000000ffff007224 */ /* 0x000fe200078e000a */
[----:B------:R-:W-:Y:S01]  /*9920*/  PRMT R54, R54, 0x5410, R3 ;  /* 0x0000541036367816 */ /* 0x000fe20000000003 */
[----:B------:R-:W-:Y:S01]  /*9930*/  IMAD.MOV.U32 R3, RZ, RZ, R11 ;  /* 0x000000ffff037224 */ /* 0x000fe200078e000b */
[----:B------:R-:W-:-:S02]  /*9940*/  PRMT R57, R13, 0x7610, R57 ;  /* 0x000076100d397816 */ /* 0x000fc40000000039 */
[----:B------:R-:W-:Y:S01]  /*9950*/  PRMT R58, R14, 0x7610, R58 ;  /* 0x000076100e3a7816 */ /* 0x000fe2000000003a */
[----:B-1----:R-:W-:Y:S06]  /*9960*/  @!P1 BRA `(.L_x_2948) ;  /* 0x000001c800c89947 */ /* 0x002fec0003800000 */
.L_x_3260:
[----:B------:R-:W-:Y:S05]  /*9970*/  BSYNC B1 ;  /* 0x0000000000017941 */ /* 0x000fea0003800000 */
.L_x_2947:
[----:B------:R-:W-:Y:S04]  /*9980*/  BSSY B1, `(.L_x_2949) ;  /* 0x000006b000017945 */ /* 0x000fe80003800000 */
[----:B------:R-:W-:Y:S05]  /*9990*/  @P2 BRA `(.L_x_2950) ;  /* 0x0000000400a42947 */ /* 0x000fea0003800000 */
[----:B------:R-:W2:Y:S01]  /*99a0*/  LDL R15, [R1+0x28] ;  /* 0x00002800010f7983 */ /* 0x000ea20000100800 */
[----:B------:R-:W-:Y:S01]  /*99b0*/  IMAD.SHL.U32 R33, R33, 0x40, RZ ;  /* 0x0000004021217824 */ /* 0x000fe200078e00ff */
[----:B------:R-:W-:Y:S01]  /*99c0*/  SHF.R.U64 R43, R30, 0x10, R31 ;  /* 0x000000101e2b7819 */ /* 0x000fe2000000121f */
[----:B------:R-:W-:Y:S01]  /*99d0*/  IMAD.IADD R13, R18, 0x1, R39 ;  /* 0x00000001120d7824 */ /* 0x000fe200078e0227 */
[----:B------:R-:W-:Y:S02]  /*99e0*/  SHF.R.U64 R40, R20, 0x10, R21 ;  /* 0x0000001014287819 */ /* 0x000fe40000001215 */
[----:B------:R-:W-:Y:S02]  /*99f0*/  LOP3.LUT R33, R33, 0x1c0, RZ, 0xc0, !PT ;  /* 0x000001c021217812 */ /* 0x000fe400078ec0ff */
[----:B------:R-:W-:Y:S02]  /*9a00*/  SHF.R.U64 R46, R34, 0x10, R35 ;  /* 0x00000010222e7819 */ /* 0x000fe40000001223 */
[----:B------:R-:W-:-:S02]  /*9a10*/  SHF.R.U32.HI R14, RZ, 0x3, R33 ;  /* 0x00000003ff0e7819 */ /* 0x000fc40000011621 */
[C---:B------:R-:W-:Y:S02]  /*9a20*/  LOP3.LUT R13, R33.reuse, 0x38, R13, 0xf8, !PT ;  /* 0x00000038210d7812 */ /* 0x040fe400078ef80d */
[----:B0-----:R-:W-:Y:S02]  /*9a30*/  LOP3.LUT R12, R33, 0x38, R18, 0xf8, !PT ;  /* 0x00000038210c7812 */ /* 0x001fe400078ef812 */
[-C--:B------:R-:W-:Y:S02]  /*9a40*/  LOP3.LUT R13, R13, R14.reuse, RZ, 0x3c, !PT ;  /* 0x0000000e0d0d7212 */ /* 0x080fe400078e3cff */
[----:B------:R-:W-:Y:S02]  /*9a50*/  LOP3.LUT R12, R12, R14, RZ, 0x3c, !PT ;  /* 0x0000000e0c0c7212 */ /* 0x000fe400078e3cff */
[----:B------:R-:W-:Y:S02]  /*9a60*/  SHF.R.U32.HI R47, RZ, 0x10, R35 ;  /* 0x00000010ff2f7819 */ /* 0x000fe40000011623 */
[----:B------:R-:W-:-:S02]  /*9a70*/  PRMT R43, R41, 0x5410, R43 ;  /* 0x00005410292b7816 */ /* 0x000fc4000000002b */
[----:B------:R-:W-:Y:S02]  /*9a80*/  SHF.R.U32.HI R44, RZ, 0x10, R31 ;  /* 0x00000010ff2c7819 */ /* 0x000fe4000001161f */
[----:B------:R-:W-:Y:S02]  /*9a90*/  PRMT R40, R38, 0x5432, R40 ;  /* 0x0000543226287816 */ /* 0x000fe40000000028 */
[C---:B------:R-:W-:Y:S02]  /*9aa0*/  PRMT R46, R45.reuse, 0x5432, R46 ;  /* 0x000054322d2e7816 */ /* 0x040fe4000000002e */
[----:B------:R-:W-:Y:S01]  /*9ab0*/  PRMT R47, R45, 0x5410, R47 ;  /* 0x000054102d2f7816 */ /* 0x000fe2000000002f */
[----:B------:R-:W-:Y:S01]  /*9ac0*/  IMAD.U32 R45, R43, 0x10000, RZ ;  /* 0x000100002b2d7824 */ /* 0x000fe200078e00ff */
[----:B------:R-:W-:Y:S01]  /*9ad0*/  PRMT R44, R41, 0x5432, R44 ;  /* 0x00005432292c7816 */ /* 0x000fe2000000002c */
[----:B------:R-:W-:Y:S01]  /*9ae0*/  IMAD.U32 R41, R40, 0x10000, RZ ;  /* 0x0001000028297824 */ /* 0x000fe200078e00ff */
[----:B------:R-:W-:-:S02]  /*9af0*/  SHF.R.U32.HI R42, RZ, 0x10, R21 ;  /* 0x00000010ff2a7819 */ /* 0x000fc40000011615 */
[--C-:B------:R-:W-:Y:S02]  /*9b00*/  SHF.R.U64 R21, R28, 0x10, R29.reuse ;  /* 0x000000101c157819 */ /* 0x100fe4000000121d */
[----:B------:R-:W-:Y:S02]  /*9b10*/  LOP3.LUT R43, R43, 0xffff0000, RZ, 0xc0, !PT ;  /* 0xffff00002b2b7812 */ /* 0x000fe400078ec0ff */
[----:B------:R-:W-:Y:S02]  /*9b20*/  SHF.R.U32.HI R29, RZ, 0x10, R29 ;  /* 0x00000010ff1d7819 */ /* 0x000fe4000001161d */
[----:B------:R-:W-:Y:S02]  /*9b30*/  PRMT R42, R48, 0x5432, R42 ;  /* 0x00005432302a7816 */ /* 0x000fe4000000002a */
[----:B------:R-:W-:Y:S02]  /*9b40*/  PRMT R36, R36, 0x5410, R29 ;  /* 0x0000541024247816 */ /* 0x000fe4000000001d */
[----:B------:R-:W-:Y:S01]  /*9b50*/  PRMT R38, R38, 0x5410, R21 ;  /* 0x0000541026267816 */ /* 0x000fe20000000015 */
[----:B--2---:R-:W-:-:S02]  /*9b60*/  IMAD R24, R15, 0x200, R13 ;  /* 0x000002000f187824 */ /* 0x004fc400078e020d */
[----:B------:R-:W-:Y:S02]  /*9b70*/  IMAD R12, R15, 0x200, R12 ;  /* 0x000002000f0c7824 */ /* 0x000fe400078e020c */
[--C-:B------:R-:W-:Y:S02]  /*9b80*/  IMAD R37, R24, 0x2, R23.reuse ;  /* 0x0000000218257824 */ /* 0x100fe400078e0217 */
[----:B------:R-:W-:-:S03]  /*9b90*/  IMAD R33, R12, 0x2, R23 ;  /* 0x000000020c217824 */ /* 0x000fc600078e0217 */
[----:B------:R-:W0:Y:S04]  /*9ba0*/  LDS.128 R24, [R37+0x18400] ;  /* 0x0184000025187984 */ /* 0x000e280000000c00 */
[----:B------:R-:W1:Y:S01]  /*9bb0*/  LDS.128 R12, [R33+0x18400] ;  /* 0x01840000210c7984 */ /* 0x000e620000000c00 */
[C---:B0-----:R-:W-:Y:S01]  /*9bc0*/  IMAD.U32 R30, R24.reuse, 0x10000, RZ ;  /* 0x00010000181e7824 */ /* 0x041fe200078e00ff */
[----:B------:R-:W-:Y:S01]  /*9bd0*/  LOP3.LUT R24, R24, 0xffff0000, RZ, 0xc0, !PT ;  /* 0xffff000018187812 */ /* 0x000fe200078ec0ff */
[C---:B------:R-:W-:Y:S01]  /*9be0*/  IMAD.U32 R31, R25.reuse, 0x10000, RZ ;  /* 0x00010000191f7824 */ /* 0x040fe200078e00ff */
[----:B------:R-:W-:Y:S01]  /*9bf0*/  LOP3.LUT R25, R25, 0xffff0000, RZ, 0xc0, !PT ;  /* 0xffff000019197812 */ /* 0x000fe200078ec0ff */
[----:B-1----:R-:W-:Y:S02]  /*9c00*/  IMAD.U32 R20, R12, 0x10000, RZ ;  /* 0x000100000c147824 */ /* 0x002fe400078e00ff */
[C---:B------:R-:W-:Y:S01]  /*9c10*/  FMUL.FTZ R49, R30.reuse, R45 ;  /* 0x0000002d1e317220 */ /* 0x040fe20000410000 */
[----:B------:R-:W-:Y:S01]  /*9c20*/  FMUL.FTZ R51, R30, R41 ;  /* 0x000000291e337220 */ /* 0x000fe20000410000 */
[----:B------:R-:W-:Y:S01]  /*9c30*/  LOP3.LUT R12, R12, 0xffff0000, RZ, 0xc0, !PT ;  /* 0xffff00000c0c7812 */ /* 0x000fe200078ec0ff */
[----:B------:R-:W-:-:S02]  /*9c40*/  IMAD.U32 R30, R44, 0x10000, RZ ;  /* 0x000100002c1e7824 */ /* 0x000fc400078e00ff */
[----:B------:R-:W-:Y:S01]  /*9c50*/  FFMA.FTZ R49, R20, R41, -R49 ;  /* 0x0000002914317223 */ /* 0x000fe20000010831 */
[----:B------:R-:W-:Y:S01]  /*9c60*/  LOP3.LUT R41, R40, 0xffff0000, RZ, 0xc0, !PT ;  /* 0xffff000028297812 */ /* 0x000fe200078ec0ff */
[----:B------:R-:W-:Y:S01]  /*9c70*/  FFMA.FTZ R51, R20, R45, R51 ;  /* 0x0000002d14337223 */ /* 0x000fe20000010033 */
[----:B------:R-:W-:Y:S01]  /*9c80*/  FMUL.FTZ R53, R24, R43 ;  /* 0x0000002b18357220 */ /* 0x000fe20000410000 */
[----:B------:R-:W-:Y:S02]  /*9c90*/  IMAD.U32 R20, R42, 0x10000, RZ ;  /* 0x000100002a147824 */ /* 0x000fe400078e00ff */
[----:B------:R-:W-:Y:S01]  /*9ca0*/  FMUL.FTZ R50, R31, R30 ;  /* 0x0000001e1f327220 */ /* 0x000fe20000410000 */
[-C--:B------:R-:W-:Y:S01]  /*9cb0*/  FMUL.FTZ R45, R24, R41.reuse ;  /* 0x00000029182d7220 */ /* 0x080fe20000410000 */
[----:B------:R-:W-:Y:S02]  /*9cc0*/  IMAD.U32 R21, R13, 0x10000, RZ ;  /* 0x000100000d157824 */ /* 0x000fe400078e00ff */
[----:B------:R-:W-:Y:S01]  /*9cd0*/  FFMA.FTZ R40, R12, R41, -R53 ;  /* 0x000000290c287223 */ /* 0x000fe20000010835 */
[----:B------:R-:W-:-:S02]  /*9ce0*/  IMAD.U32 R35, R27, 0x10000, RZ ;  /* 0x000100001b237824 */ /* 0x000fc400078e00ff */
[----:B------:R-:W-:Y:S01]  /*9cf0*/  FFMA.FTZ R48, R12, R43, R45 ;  /* 0x0000002b0c307223 */ /* 0x000fe2000001002d */
[----:B------:R-:W-:Y:S02]  /*9d00*/  IMAD.U32 R24, R47, 0x10000, RZ ;  /* 0x000100002f187824 */ /* 0x000fe400078e00ff */
[-C--:B------:R-:W-:Y:S01]  /*9d10*/  FMUL.FTZ R31, R31, R20.reuse ;  /* 0x000000141f1f7220 */ /* 0x080fe20000410000 */
[----:B------:R-:W-:Y:S02]  /*9d20*/  IMAD.U32 R12, R36, 0x10000, RZ ;  /* 0x00010000240c7824 */ /* 0x000fe400078e00ff */
[----:B------:R-:W-:Y:S01]  /*9d30*/  FFMA.FTZ R50, R21, R20, -R50 ;  /* 0x0000001415327223 */ /* 0x000fe20000010832 */
[----:B------:R-:W-:Y:S02]  /*9d40*/  IMAD.U32 R29, R15, 0x10000, RZ ;  /* 0x000100000f1d7824 */ /* 0x000fe400078e00ff */
[----:B------:R-:W-:Y:S01]  /*9d50*/  FFMA.FTZ R30, R21, R30, R31 ;  /* 0x0000001e151e7223 */ /* 0x000fe2000001001f */
[C---:B------:R-:W-:Y:S01]  /*9d60*/  FMUL.FTZ R20, R35.reuse, R24 ;  /* 0x0000001823147220 */ /* 0x040fe20000410000 */
[----:B------:R-:W-:Y:S01]  /*9d70*/  LOP3.LUT R44, R44, 0xffff0000, RZ, 0xc0, !PT ;  /* 0xffff00002c2c7812 */ /* 0x000fe200078ec0ff */
[-C--:B------:R-:W-:Y:S01]  /*9d80*/  FMUL.FTZ R52, R35, R12.reuse ;  /* 0x0000000c23347220 */ /* 0x080fe20000410000 */
[----:B------:R-:W-:Y:S01]  /*9d90*/  IMAD.U32 R34, R26, 0x10000, RZ ;  /* 0x000100001a227824 */ /* 0x000fe200078e00ff */
[----:B------:R-:W-:Y:S01]  /*9da0*/  LOP3.LUT R42, R42, 0xffff0000, RZ, 0xc0, !PT ;  /* 0xffff00002a2a7812 */ /* 0x000fe200078ec0ff */
[----:B------:R-:W-:Y:S01]  /*9db0*/  IMAD.U32 R31, R46, 0x10000, RZ ;  /* 0x000100002e1f7824 */ /* 0x000fe200078e00ff */
[----:B------:R-:W-:Y:S01]  /*9dc0*/  LOP3.LUT R13, R13, 0xffff0000, RZ, 0xc0, !PT ;  /* 0xffff00000d0d7812 */ /* 0x000fe200078ec0ff */
[C---:B------:R-:W-:Y:S01]  /*9dd0*/  FFMA.FTZ R43, R29.reuse, R12, -R20 ;  /* 0x0000000c1d2b7223 */ /* 0x040fe20000010814 */
[----:B------:R-:W-:Y:S01]  /*9de0*/  FFMA.FTZ R52, R29, R24, R52 ;  /* 0x000000181d347223 */ /* 0x000fe20000010034 */
[----:B------:R-:W-:-:S02]  /*9df0*/  IMAD.U32 R28, R14, 0x10000, RZ ;  /* 0x000100000e1c7824 */ /* 0x000fc400078e00ff */
[C---:B------:R-:W-:Y:S01]  /*9e00*/  FMUL.FTZ R12, R25.reuse, R44 ;  /* 0x0000002c190c7220 */ /* 0x040fe20000410000 */
[----:B------:R-:W-:Y:S02]  /*9e10*/  IMAD.U32 R21, R38, 0x10000, RZ ;  /* 0x0001000026157824 */ /* 0x000fe400078e00ff */
[C---:B------:R-:W-:Y:S01]  /*9e20*/  FMUL.FTZ R29, R34.reuse, R31 ;  /* 0x0000001f221d7220 */ /* 0x040fe20000410000 */
[-C--:B------:R-:W-:Y:S01]  /*9e30*/  FMUL.FTZ R35, R25, R42.reuse ;  /* 0x0000002a19237220 */ /* 0x080fe20000410000 */
[C---:B------:R-:W-:Y:S01]  /*9e40*/  FFMA.FTZ R25, R13.reuse, R42, -R12 ;  /* 0x0000002a0d197223 */ /* 0x040fe2000001080c */
[-C--:B------:R-:W-:Y:S01]  /*9e50*/  FMUL.FTZ R41, R34, R21.reuse ;  /* 0x0000001522297220 */ /* 0x080fe20000410000 */
[----:B------:R-:W-:Y:S01]  /*9e60*/  FFMA.FTZ R29, R28, R21, -R29 ;  /* 0x000000151c1d7223 */ /* 0x000fe2000001081d */
[----:B------:R-:W-:Y:S01]  /*9e70*/  LOP3.LUT R26, R26, 0xffff0000, RZ, 0xc0, !PT ;  /* 0xffff00001a1a7812 */ /* 0x000fe200078ec0ff */
[----:B------:R-:W-:Y:S01]  /*9e80*/  FFMA.FTZ R35, R13, R44, R35 ;  /* 0x0000002c0d237223 */ /* 0x000fe20000010023 */
[----:B------:R-:W-:Y:S01]  /*9e90*/  LOP3.LUT R27, R27, 0xffff0000, RZ, 0xc0, !PT ;  /* 0xffff00001b1b7812 */ /* 0x000fe200078ec0ff */
[----:B------:R-:W-:Y:S01]  /*9ea0*/  FFMA.FTZ R41, R28, R31, R41 ;  /* 0x0000001f1c297223 */ /* 0x000fe20000010029 */
[----:B------:R-:W-:-:S02]  /*9eb0*/  LOP3.LUT R21, R46, 0xffff0000, RZ, 0xc0, !PT ;  /* 0xffff00002e157812 */ /* 0x000fc400078ec0ff */
[----:B------:R-:W-:Y:S02]  /*9ec0*/  LOP3.LUT R12, R47, 0xffff0000, RZ, 0xc0, !PT ;  /* 0xffff00002f0c7812 */ /* 0x000fe400078ec0ff */
[----:B------:R-:W-:Y:S01]  /*9ed0*/  LOP3.LUT R13, R38, 0xffff0000, RZ, 0xc0, !PT ;  /* 0xffff0000260d7812 */ /* 0x000fe200078ec0ff */
[----:B------:R-:W-:Y:S01]  /*9ee0*/  FMUL.FTZ R31, R26, R21 ;  /* 0x000000151a1f7220 */ /* 0x000fe20000410000 */
[----:B------:R-:W-:Y:S01]  /*9ef0*/  LOP3.LUT R36, R36, 0xffff0000, RZ, 0xc0, !PT ;  /* 0xffff000024247812 */ /* 0x000fe200078ec0ff */
[----:B------:R-:W-:Y:S01]  /*9f00*/  FMUL.FTZ R24, R27, R12 ;  /* 0x0000000c1b187220 */ /* 0x000fe20000410000 */
[----:B------:R-:W-:Y:S01]  /*9f10*/  LOP3.LUT R14, R14, 0xffff0000, RZ, 0xc0, !PT ;  /* 0xffff00000e0e7812 */ /* 0x000fe200078ec0ff */
[-C--:B------:R-:W-:Y:S01]  /*9f20*/  FMUL.FTZ R26, R26, R13.reuse ;  /* 0x0000000d1a1a7220 */ /* 0x080fe20000410000 */
[----:B------:R-:W-:Y:S01]  /*9f30*/  LOP3.LUT R15, R15, 0xffff0000, RZ, 0xc0, !PT ;  /* 0xffff00000f0f7812 */ /* 0x000fe200078ec0ff */
[-C--:B------:R-:W-:Y:S02]  /*9f40*/  FMUL.FTZ R27, R27, R36.reuse ;  /* 0x000000241b1b7220 */ /* 0x080fe40000410000 */
        /* <DEDUP_REMOVED lines=14> */
.L_x_2950:
[----:B------:R-:W-:Y:S05]  /*a030*/  BSYNC B1 ;  /* 0x0000000000017941 */ /* 0x000fea0003800000 */
.L_x_2949:
[----:B------:R-:W-:Y:S01]  /*a040*/  PRMT R3, R3, 0x5410, R0 ;  /* 0x0000541003037816 */ /* 0x000fe20000000000 */
[----:B------:R-:W-:Y:S06]  /*a050*/  @P0 BRA `(.L_x_2941) ;  /* 0x0000000400a80947 */ /* 0x000fec0003800000 */
[----:B01----:R-:W2:Y:S01]  /*a060*/  LDL R12, [R1+0x2c] ;  /* 0x00002c00010c7983 */ /* 0x003ea20000100800 */
        /* <DEDUP_REMOVED lines=10> */
[----:B------:R-:W-:Y:S02]  /*a110*/  LOP3.LUT R0, R0, R13, RZ, 0x3c, !PT ;  /* 0x0000000d00007212 */ /* 0x000fe400078e3cff */
[----:B------:R-:W-:Y:S02]  /*a120*/  SHF.R.U64 R33, R4, 0x10, R5 ;  /* 0x0000001004217819 */ /* 0x000fe40000001205 */
[----:B------:R-:W-:Y:S02]  /*a130*/  SHF.R.U64 R21, R8, 0x10, R9 ;  /* 0x0000001008157819 */ /* 0x000fe40000001209 */
[----:B------:R-:W-:Y:S02]  /*a140*/  PRMT R33, R54, 0x5410, R33 ;  /* 0x0000541036217816 */ /* 0x000fe40000000021 */
[----:B------:R-:W-:Y:S02]  /*a150*/  SHF.R.U32.HI R29, RZ, 0x10, R9 ;  /* 0x00000010ff1d7819 */ /* 0x000fe40000011609 */
[--C-:B------:R-:W-:Y:S01]  /*a160*/  SHF.R.U64 R30, R10, 0x10, R11.reuse ;  /* 0x000000100a1e7819 */ /* 0x100fe2000000120b */
[----:B------:R-:W-:Y:S01]  /*a170*/  IMAD.U32 R34, R33, 0x10000, RZ ;  /* 0x0001000021227824 */ /* 0x000fe200078e00ff */
[----:B------:R-:W-:-:S02]  /*a180*/  SHF.R.U32.HI R31, RZ, 0x10, R11 ;  /* 0x00000010ff1f7819 */ /* 0x000fc4000001160b */
[----:B------:R-:W-:Y:S02]  /*a190*/  SHF.R.U32.HI R35, RZ, 0x10, R5 ;  /* 0x00000010ff237819 */ /* 0x000fe40000011605 */
[----:B------:R-:W-:Y:S02]  /*a1a0*/  PRMT R21, R57, 0x5410, R21 ;  /* 0x0000541039157816 */ /* 0x000fe40000000015 */
[----:B------:R-:W-:Y:S02]  /*a1b0*/  SHF.R.U32.HI R38, RZ, 0x10, R7 ;  /* 0x00000010ff267819 */ /* 0x000fe40000011607 */
[----:B------:R-:W-:Y:S01]  /*a1c0*/  PRMT R30, R3, 0x5432, R30 ;  /* 0x00005432031e7816 */ /* 0x000fe2000000001e */
[----:B------:R-:W-:Y:S01]  /*a1d0*/  IMAD.U32 R28, R21, 0x10000, RZ ;  /* 0x00010000151c7824 */ /* 0x000fe200078e00ff */
[----:B------:R-:W-:Y:S02]  /*a1e0*/  PRMT R31, R3, 0x5410, R31 ;  /* 0x00005410031f7816 */ /* 0x000fe4000000001f */
[----:B------:R-:W-:-:S02]  /*a1f0*/  PRMT R35, R55, 0x5410, R35 ;  /* 0x0000541037237816 */ /* 0x000fc40000000023 */
[----:B------:R-:W-:Y:S02]  /*a200*/  PRMT R29, R58, 0x5410, R29 ;  /* 0x000054103a1d7816 */ /* 0x000fe4000000001d */
[----:B------:R-:W-:Y:S01]  /*a210*/  PRMT R38, R54, 0x5432, R38 ;  /* 0x0000543236267816 */ /* 0x000fe20000000026 */
[----:B------:R-:W-:Y:S01]  /*a220*/  IMAD.U32 R36, R35, 0x10000, RZ ;  /* 0x0001000023247824 */ /* 0x000fe200078e00ff */
[----:B------:R-:W-:Y:S02]  /*a230*/  SHF.R.U64 R37, R6, 0x10, R7 ;  /* 0x0000001006257819 */ /* 0x000fe40000001207 */
[----:B------:R-:W-:Y:S02]  /*a240*/  LOP3.LUT R33, R33, 0xffff0000, RZ, 0xc0, !PT ;  /* 0xffff000021217812 */ /* 0x000fe400078ec0ff */
[----:B------:R-:W-:Y:S02]  /*a250*/  PRMT R37, R56, 0x5410, R37 ;  /* 0x0000541038257816 */ /* 0x000fe40000000025 */
[----:B------:R-:W-:-:S02]  /*a260*/  LOP3.LUT R21, R21, 0xffff0000, RZ, 0xc0, !PT ;  /* 0xffff000015157812 */ /* 0x000fc400078ec0ff */
[----:B------:R-:W-:Y:S01]  /*a270*/  LOP3.LUT R35, R35, 0xffff0000, RZ, 0xc0, !PT ;  /* 0xffff000023237812 */ /* 0x000fe200078ec0ff */
[----:B--2---:R-:W-:-:S04]  /*a280*/  IMAD.IADD R0, R12, 0x1, R0 ;  /* 0x000000010c007824 */ /* 0x004fc800078e0200 */
[----:B------:R-:W-:Y:S01]  /*a290*/  IMAD R0, R0, 0x2, R23 ;  /* 0x0000000200007824 */ /* 0x000fe200078e0217 */
[----:B---3--:R-:W0:Y:S04]  /*a2a0*/  LDS.128 R12, [R41+0x18400] ;  /* 0x01840000290c7984 */ /* 0x008e280000000c00 */
[----:B------:R-:W1:Y:S01]  /*a2b0*/  LDS.128 R24, [R0+0x18400] ;  /* 0x0184000000187984 */ /* 0x000e620000000c00 */
[----:B0-----:R-:W-:Y:S02]  /*a2c0*/  IMAD.U32 R3, R12, 0x10000, RZ ;  /* 0x000100000c037824 */ /* 0x001fe400078e00ff */
[----:B-1----:R-:W-:-:S04]  /*a2d0*/  IMAD.U32 R9, R24, 0x10000, RZ ;  /* 0x0001000018097824 */ /* 0x002fc800078e00ff */
[----:B------:R-:W-:Y:S01]  /*a2e0*/  FMUL.FTZ R40, R9, R34 ;  /* 0x0000002209287220 */ /* 0x000fe20000410000 */
[----:B------:R-:W-:Y:S02]  /*a2f0*/  IMAD.U32 R11, R25, 0x10000, RZ ;  /* 0x00010000190b7824 */ /* 0x000fe400078e00ff */
[-C--:B------:R-:W-:Y:S01]  /*a300*/  FMUL.FTZ R42, R9, R28.reuse ;  /* 0x0000001c092a7220 */ /* 0x080fe20000410000 */
[----:B------:R-:W-:Y:S01]  /*a310*/  FFMA.FTZ R40, R3, R28, -R40 ;  /* 0x0000001c03287223 */ /* 0x000fe20000010828 */
[----:B------:R-:W-:Y:S02]  /*a320*/  IMAD.U32 R28, R29, 0x10000, RZ ;  /* 0x000100001d1c7824 */ /* 0x000fe400078e00ff */
[----:B------:R-:W-:Y:S02]  /*a330*/  IMAD.U32 R20, R27, 0x10000, RZ ;  /* 0x000100001b147824 */ /* 0x000fe400078e00ff */
[----:B------:R-:W-:Y:S02]  /*a340*/  IMAD.U32 R9, R38, 0x10000, RZ ;  /* 0x0001000026097824 */ /* 0x000fe400078e00ff */
[----:B------:R-:W-:Y:S01]  /*a350*/  FMUL.FTZ R44, R11, R36 ;  /* 0x000000240b2c7220 */ /* 0x000fe20000410000 */
[----:B------:R-:W-:-:S02]  /*a360*/  IMAD.U32 R5, R13, 0x10000, RZ ;  /* 0x000100000d057824 */ /* 0x000fc400078e00ff */
[----:B------:R-:W-:Y:S01]  /*a370*/  FFMA.FTZ R42, R3, R34, R42 ;  /* 0x00000022032a7223 */ /* 0x000fe2000001002a */
[----:B------:R-:W-:Y:S02]  /*a380*/  IMAD.U32 R3, R31, 0x10000, RZ ;  /* 0x000100001f037824 */ /* 0x000fe400078e00ff */
[-C--:B------:R-:W-:Y:S01]  /*a390*/  FMUL.FTZ R34, R11, R28.reuse ;  /* 0x0000001c0b227220 */ /* 0x080fe20000410000 */
[----:B------:R-:W-:Y:S01]  /*a3a0*/  IMAD.U32 R8, R15, 0x10000, RZ ;  /* 0x000100000f087824 */ /* 0x000fe200078e00ff */
[----:B------:R-:W-:Y:S01]  /*a3b0*/  LOP3.LUT R10, R24, 0xffff0000, RZ, 0xc0, !PT ;  /* 0xffff0000180a7812 */ /* 0x000fe200078ec0ff */
[C---:B------:R-:W-:Y:S01]  /*a3c0*/  FMUL.FTZ R11, R20.reuse, R9 ;  /* 0x00000009140b7220 */ /* 0x040fe20000410000 */
[----:B------:R-:W-:Y:S01]  /*a3d0*/  FFMA.FTZ R44, R5, R28, -R44 ;  /* 0x0000001c052c7223 */ /* 0x000fe2000001082c */
[-C--:B------:R-:W-:Y:S01]  /*a3e0*/  FMUL.FTZ R28, R20, R3.reuse ;  /* 0x00000003141c7220 */ /* 0x080fe20000410000 */
[----:B------:R-:W-:Y:S01]  /*a3f0*/  LOP3.LUT R4, R12, 0xffff0000, RZ, 0xc0, !PT ;  /* 0xffff00000c047812 */ /* 0x000fe200078ec0ff */
[----:B------:R-:W-:Y:S01]  /*a400*/  FFMA.FTZ R20, R8, R3, -R11 ;  /* 0x0000000308147223 */ /* 0x000fe2000001080b */
[----:B------:R-:W-:Y:S01]  /*a410*/  FMUL.FTZ R3, R10, R33 ;  /* 0x000000210a037220 */ /* 0x000fe20000410000 */
[----:B------:R-:W-:Y:S01]  /*a420*/  LOP3.LUT R12, R13, 0xffff0000, RZ, 0xc0, !PT ;  /* 0xffff00000d0c7812 */ /* 0x000fe200078ec0ff */
[----:B------:R-:W-:Y:S01]  /*a430*/  FFMA.FTZ R34, R5, R36, R34 ;  /* 0x0000002405227223 */ /* 0x000fe20000010022 */
[----:B------:R-:W-:-:S02]  /*a440*/  IMAD.U32 R13, R26, 0x10000, RZ ;  /* 0x000100001a0d7824 */ /* 0x000fc400078e00ff */
[----:B------:R-:W-:Y:S01]  /*a450*/  FFMA.FTZ R28, R8, R9, R28 ;  /* 0x00000009081c7223 */ /* 0x000fe2000001001c */
[----:B------:R-:W-:Y:S02]  /*a460*/  IMAD.U32 R5, R37, 0x10000, RZ ;  /* 0x0001000025057824 */ /* 0x000fe400078e00ff */
[-C--:B------:R-:W-:Y:S01]  /*a470*/  FMUL.FTZ R9, R10, R21.reuse ;  /* 0x000000150a097220 */ /* 0x080fe20000410000 */
[----:B------:R-:W-:Y:S01]  /*a480*/  FFMA.FTZ R21, R4, R21, -R3 ;  /* 0x0000001504157223 */ /* 0x000fe20000010803 */
[----:B------:R-:W-:Y:S01]  /*a490*/  LOP3.LUT R24, R25, 0xffff0000, RZ, 0xc0, !PT ;  /* 0xffff000019187812 */ /* 0x000fe200078ec0ff */
[----:B------:R-:W-:Y:S02]  /*a4a0*/  IMAD.U32 R3, R30, 0x10000, RZ ;  /* 0x000100001e037824 */ /* 0x000fe400078e00ff */
[----:B------:R-:W-:Y:S01]  /*a4b0*/  FMUL.FTZ R25, R13, R5 ;  /* 0x000000050d197220 */ /* 0x000fe20000410000 */
[C---:B------:R-:W-:Y:S01]  /*a4c0*/  IMAD.U32 R6, R14.reuse, 0x10000, RZ ;  /* 0x000100000e067824 */ /* 0x040fe200078e00ff */
[----:B------:R-:W-:Y:S01]  /*a4d0*/  LOP3.LUT R7, R14, 0xffff0000, RZ, 0xc0, !PT ;  /* 0xffff00000e077812 */ /* 0x000fe200078ec0ff */
[----:B------:R-:W-:Y:S01]  /*a4e0*/  FFMA.FTZ R9, R4, R33, R9 ;  /* 0x0000002104097223 */ /* 0x000fe20000010009 */
[----:B------:R-:W-:Y:S01]  /*a4f0*/  LOP3.LUT R14, R15, 0xffff0000, RZ, 0xc0, !PT ;  /* 0xffff00000f0e7812 */ /* 0x000fe200078ec0ff */
[-C--:B------:R-:W-:Y:S01]  /*a500*/  FMUL.FTZ R13, R13, R3.reuse ;  /* 0x000000030d0d7220 */ /* 0x080fe20000410000 */
[----:B------:R-:W-:Y:S01]  /*a510*/  LOP3.LUT R15, R26, 0xffff0000, RZ, 0xc0, !PT ;  /* 0xffff00001a0f7812 */ /* 0x000fe200078ec0ff */
[----:B------:R-:W-:Y:S01]  /*a520*/  FFMA.FTZ R25, R6, R3, -R25 ;  /* 0x0000000306197223 */ /* 0x000fe20000010819 */
[----:B------:R-:W-:-:S02]  /*a530*/  LOP3.LUT R4, R37, 0xffff0000, RZ, 0xc0, !PT ;  /* 0xffff000025047812 */ /* 0x000fc400078ec0ff */
[----:B------:R-:W-:Y:S02]  /*a540*/  LOP3.LUT R30, R30, 0xffff0000, RZ, 0xc0, !PT ;  /* 0xffff00001e1e7812 */ /* 0x000fe400078ec0ff */
[----:B------:R-:W-:Y:S02]  /*a550*/  LOP3.LUT R26, R27, 0xffff0000, RZ, 0xc0, !PT ;  /* 0xffff00001b1a7812 */ /* 0x000fe400078ec0ff */
[----:B------:R-:W-:Y:S01]  /*a560*/  LOP3.LUT R3, R38, 0xffff0000, RZ, 0xc0, !PT ;  /* 0xffff000026037812 */ /* 0x000fe200078ec0ff */
[----:B------:R-:W-:Y:S01]  /*a570*/  FFMA.FTZ R10, R6, R5, R13 ;  /* 0x00000005060a7223 */ /* 0x000fe2000001000d */
[----:B------:R-:W-:Y:S02]  /*a580*/  LOP3.LUT R29, R29, 0xffff0000, RZ, 0xc0, !PT ;  /* 0xffff00001d1d7812 */ /* 0x000fe400078ec0ff */
[----:B------:R-:W-:Y:S01]  /*a590*/  LOP3.LUT R31, R31, 0xffff0000, RZ, 0xc0, !PT ;  /* 0xffff00001f1f7812 */ /* 0x000fe200078ec0ff */
[C---:B------:R-:W-:Y:S01]  /*a5a0*/  FMUL.FTZ R6, R15.reuse, R4 ;  /* 0x000000040f067220 */ /* 0x040fe20000410000 */
[-C--:B------:R-:W-:Y:S01]  /*a5b0*/  FMUL.FTZ R15, R15, R30.reuse ;  /* 0x0000001e0f0f7220 */ /* 0x080fe20000410000 */
[----:B------:R-:W-:Y:S01]  /*a5c0*/  FMUL.FTZ R11, R24, R35 ;  /* 0x00000023180b7220 */ /* 0x000fe20000410000 */
[----:B------:R-:W-:Y:S01]  /*a5d0*/  FMUL.FTZ R5, R26, R3 ;  /* 0x000000031a057220 */ /* 0x000fe20000410000 */
[----:B------:R-:W-:Y:S01]  /*a5e0*/  FMUL.FTZ R24, R24, R29 ;  /* 0x0000001d18187220 */ /* 0x000fe20000410000 */
[----:B------:R-:W-:Y:S01]  /*a5f0*/  FMUL.FTZ R26, R26, R31 ;  /* 0x0000001f1a1a7220 */ /* 0x000fe20000410000 */
[C---:B------:R-:W-:Y:S01]  /*a600*/  FFMA.FTZ R6, R7.reuse, R30, -R6 ;  /* 0x0000001e07067223 */ /* 0x040fe20000010806 */
[----:B------:R-:W-:Y:S01]  /*a610*/  FFMA.FTZ R15, R7, R4, R15 ;  /* 0x00000004070f7223 */ /* 0x000fe2000001000f */
        /* <DEDUP_REMOVED lines=14> */
.L_x_2941:
[----:B------:R-:W-:Y:S05]  /*a700*/  BSYNC B0 ;  /* 0x0000000000007941 */ /* 0x000fea0003800000 */
.L_x_2927:
        /* <DEDUP_REMOVED lines=8> */
.L_x_2924:
[----:B-123--:R-:W1:Y:S01]  /*a790*/  S2R R0, SR_TID.X ;  /* 0x0000000000007919 */ /* 0x00ee620000002100 */
[----:B------:R-:W-:Y:S05]  /*a7a0*/  WARPSYNC.ALL ;  /* 0x0000000000007948 */ /* 0x000fea0003800000 */
[----:B------:R-:W-:Y:S02]  /*a7b0*/  LOP3.LUT R16, R16, 0xfffbffff, RZ, 0xc0, !PT ;  /* 0xfffbffff10107812 */ /* 0x000fe400078ec0ff */
[----:B-1----:R-:W-:-:S05]  /*a7c0*/  SHF.R.U32.HI R0, RZ, 0x7, R0 ;  /* 0x00000007ff007819 */ /* 0x002fca0000011600 */
[----:B------:R-:W-:Y:S02]  /*a7d0*/  VIADD R20, R0, 0x8 ;  /* 0x0000000800147836 */ /* 0x000fe40000000000 */
[----:B------:R-:W-:-:S03]  /*a7e0*/  IMAD.U32 R0, RZ, RZ, UR51 ;  /* 0x00000033ff007e24 */ /* 0x000fc6000f8e00ff */
[----:B------:R1:W-:Y:S02]  /*a7f0*/  BAR.SYNC.DEFER_BLOCKING R20, 0x100 ;  /* 0x000400140000751d */ /* 0x0003e40000010000 */
[----:B------:R-:W-:-:S13]  /*a800*/  ISETP.NE.AND P1, PT, R0, 0x3, PT ;  /* 0x000000030000780c */ /* 0x000fda0003f25270 */
[----:B------:R-:W-:Y:S01]  /*a810*/  @P1 LOP3.LUT R16, R16, 0x40000, RZ, 0xfc, !PT ;  /* 0x0004000010101812 */ /* 0x000fe200078efcff */
[----:B-1----:R-:W-:Y:S06]  /*a820*/  @!P1 BRA `(.L_x_2951) ;  /* 0x0000000000049947 */ /* 0x002fec0003800000 */
[----:B------:R-:W-:Y:S01]  /*a830*/  BPT.TRAP 0x1 ;  /* 0x000000040000795c */ /* 0x000fe20000300000 */
.L_x_2951:
[----:B------:R-:W-:Y:S01]  /*a840*/  IMAD R0, R2, 0x8, R23 ;  /* 0x0000000802007824 */ /* 0x000fe200078e0217 */
[----:B------:R-:W-:-:S04]  /*a850*/  SHF.L.U32 R73, R202, 0x1f, RZ ;  /* 0x0000001fca497819 */ /* 0x000fc800000006ff */
[----:B------:R1:W2:Y:S01]  /*a860*/  SYNCS.PHASECHK.TRANS64.TRYWAIT P0, [R0+URZ+0x22830], R73 ;  /* 0x02283049000075a7 */ /* 0x0002a2000800017f */
[----:B------:R-:W-:Y:S05]  /*a870*/  @!P1 BRA `(.L_x_2952) ;  /* 0x0000000000049947 */ /* 0x000fea0003800000 */
[----:B------:R-:W-:Y:S01]  /*a880*/  BPT.TRAP 0x1 ;  /* 0x000000040000795c */ /* 0x000fe20000300000 */
.L_x_2952:
[----:B------:R-:W-:Y:S01]  /*a890*/  VIADD R3, R23, 0x1c400 ;  /* 0x0001c40017037836 */ /* 0x000fe20000000000 */
[----:B------:R-:W-:Y:S01]  /*a8a0*/  LOP3.LUT R4, R32, 0x10000, RZ, 0xfc, !PT ;  /* 0x0001000020047812 */ /* 0x000fe200078efcff */
[----:B------:R-:W-:-:S03]  /*a8b0*/  IMAD.MOV.U32 R5, RZ, RZ, 0x40000040 ;  /* 0x40000040ff057424 */ /* 0x000fc600078e00ff */
[----:B------:R-:W-:-:S04]  /*a8c0*/  SHF.R.U32.HI R3, RZ, 0x4, R3 ;  /* 0x00000004ff037819 */ /* 0x000fc80000011603 */
[----:B------:R-:W-:-:S04]  /*a8d0*/  LOP3.LUT R3, R3, 0x3fff, RZ, 0xc0, !PT ;  /* 0x00003fff03037812 */ /* 0x000fc800078ec0ff */
[----:B------:R-:W-:Y:S01]  /*a8e0*/  LOP3.LUT R229, R3, 0x10000, RZ, 0xfc, !PT ;  /* 0x0001000003e57812 */ /* 0x000fe200078efcff */
[----:B--2---:R-:W-:Y:S06]  /*a8f0*/  @P0 BRA `(.L_x_2953) ;  /* 0x0000000000080947 */ /* 0x004fec0003800000 */
[----:B------:R-:W2:Y:S02]  /*a900*/  SYNCS.PHASECHK.TRANS64.TRYWAIT P0, [R0+URZ+0x22830], R73 ;  /* 0x02283049000075a7 */ /* 0x000ea4000800017f */
[----:B--2---:R-:W-:Y:S05]  /*a910*/  @!P0 BRA `(.L_x_2954) ;  /* 0x000001b800f08947 */ /* 0x004fea0003800000 */
.L_x_2953:
[----:B------:R-:W-:Y:S01]  /*a920*/  IMAD R6, R2, 0x300, R229 ;  /* 0x0000030002067824 */ /* 0x000fe200078e02e5 */
[----:B------:R-:W-:Y:S05]  /*a930*/  WARPSYNC.ALL ;  /* 0x0000000000007948 */ /* 0x000fea0003800000 */
[----:B------:R-:W-:Y:S01]  /*a940*/  IMAD.MOV.U32 R7, RZ, RZ, 0x40000040 ;  /* 0x40000040ff077424 */ /* 0x000fe200078e00ff */
[C---:B------:R-:W-:Y:S01]  /*a950*/  R2UR UR4, R4.reuse ;  /* 0x00000000040472ca */ /* 0x040fe200000e0000 */
[----:B0-----:R-:W-:Y:S01]  /*a960*/  WARPGROUP.ARRIVE ;  /* 0x00000000000079c5 */ /* 0x001fe20000000000 */
[----:B------:R-:W-:Y:S01]  /*a970*/  R2UR UR5, R5 ;  /* 0x00000000050572ca */ /* 0x000fe200000e0000 */
[----:B------:R-:W-:Y:S01]  /*a980*/  VIADD R14, R4, 0x2 ;  /* 0x00000002040e7836 */ /* 0x000fe20000000000 */
[C---:B------:R-:W-:Y:S01]  /*a990*/  R2UR UR6, R6.reuse ;  /* 0x00000000060672ca */ /* 0x040fe200000e0000 */
[----:B------:R-:W-:Y:S01]  /*a9a0*/  VIADD R8, R6, 0x2 ;  /* 0x0000000206087836 */ /* 0x000fe20000000000 */
[----:B------:R-:W-:Y:S01]  /*a9b0*/  R2UR UR7, R7 ;  /* 0x00000000070772ca */ /* 0x000fe200000e0000 */
[----:B------:R-:W-:Y:S01]  /*a9c0*/  IMAD.MOV.U32 R15, RZ, RZ, 0x40000040 ;  /* 0x40000040ff0f7424 */ /* 0x000fe200078e00ff */
[----:B------:R-:W0:Y:S01]  /*a9d0*/  S2R R3, SR_TID.X ;  /* 0x0000000000037919 */ /* 0x000e220000002100 */
[----:B------:R-:W-:-:S02]  /*a9e0*/  IMAD.MOV.U32 R9, RZ, RZ, 0x40000040 ;  /* 0x40000040ff097424 */ /* 0x000fc400078e00ff */
[C---:B------:R-:W-:Y:S02]  /*a9f0*/  VIADD R12, R4.reuse, 0x4 ;  /* 0x00000004040c7836 */ /* 0x040fe40000000000 */
[----:B------:R-:W-:Y:S02]  /*aa00*/  IMAD.MOV.U32 R13, RZ, RZ, 0x40000040 ;  /* 0x40000040ff0d7424 */ /* 0x000fe400078e00ff */
[----:B------:R-:W-:Y:S02]  /*aa10*/  VIADD R10, R4, 0x6 ;  /* 0x00000006040a7836 */ /* 0x000fe40000000000 */
[----:B------:R-:W-:Y:S02]  /*aa20*/  IMAD.MOV.U32 R11, RZ, RZ, 0x40000040 ;  /* 0x40000040ff0b7424 */ /* 0x000fe400078e00ff */
[----:B------:R-:W-:Y:S01]  /*aa30*/  HGMMA.64x96x16.F32.BF16 R24, gdesc[UR4], RZ, !UPT, gsb0 ;  /* 0x01600000041879f0 */ /* 0x000fe2000c0018ff */
[----:B------:R-:W-:Y:S01]  /*aa40*/  R2UR UR4, R14 ;  /* 0x000000000e0472ca */ /* 0x000fe200000e0000 */
[----:B------:R-:W-:Y:S01]  /*aa50*/  IMAD.MOV.U32 R7, RZ, RZ, 0x40000040 ;  /* 0x40000040ff077424 */ /* 0x000fe200078e00ff */
[----:B------:R-:W-:Y:S01]  /*aa60*/  R2UR UR5, R15 ;  /* 0x000000000f0572ca */ /* 0x000fe200000e0000 */
[----:B------:R-:W-:Y:S01]  /*aa70*/  IMAD.U32 R97, RZ, RZ, UR51 ;  /* 0x00000033ff617e24 */ /* 0x000fe2000f8e00ff */
[----:B------:R-:W-:Y:S01]  /*aa80*/  R2UR UR6, R8 ;  /* 0x00000000080672ca */ /* 0x000fe200000e0000 */
[C---:B------:R-:W-:Y:S01]  /*aa90*/  VIADD R8, R6.reuse, 0x4 ;  /* 0x0000000406087836 */ /* 0x040fe20000000000 */
[----:B------:R-:W-:Y:S01]  /*aaa0*/  R2UR UR7, R9 ;  /* 0x00000000090772ca */ /* 0x000fe200000e0000 */
[----:B------:R-:W-:Y:S01]  /*aab0*/  IMAD.MOV.U32 R9, RZ, RZ, 0x40000040 ;  /* 0x40000040ff097424 */ /* 0x000fe200078e00ff */
[----:B------:R-:W-:Y:S01]  /*aac0*/  ISETP.NE.AND P0, PT, R97, 0x3, PT ;  /* 0x000000036100780c */ /* 0x000fe20003f05270 */
[----:B------:R-:W-:Y:S01]  /*aad0*/  VIADD R6, R6, 0x6 ;  /* 0x0000000606067836 */ /* 0x000fe20000000000 */
[----:B0-----:R-:W-:-:S04]  /*aae0*/  SHF.R.U32.HI R3, RZ, 0x7, R3 ;  /* 0x00000007ff037819 */ /* 0x001fc80000011603 */
[----:B------:R-:W-:Y:S01]  /*aaf0*/  IADD3 R21, -R3, 0xb, RZ ;  /* 0x0000000b03157810 */ /* 0x000fe20007ffe1ff */
        /* <DEDUP_REMOVED lines=21> */
.L_x_2955:
[----:B------:R-:W3:Y:S01]  /*ac50*/  LDL R88, [R1+0x4] ;  /* 0x0000040001587983 */ /* 0x000ee20000100800 */
[----:B------:R-:W4:Y:S01]  /*ac60*/  LDC R89, c[0x0][0x448] ;  /* 0x00011200ff597b82 */ /* 0x000f220000000800 */
[----:B------:R-:W-:Y:S01]  /*ac70*/  ULDC UR4, c[0x0][0x9d8] ;  /* 0x0002760000047ab9 */ /* 0x000fe20000000800 */
[----:B------:R-:W-:Y:S01]  /*ac80*/  ULDC.64 UR8, c[0x0][0x9e0] ;  /* 0x0002780000087ab9 */ /* 0x000fe20000000a00 */
        /* <DEDUP_REMOVED lines=15> */
[----:B------:R-:W-:Y:S01]  /*ad80*/  UISETP.GE.AND UP0, UPT, UR9, 0x1, UPT ;  /* 0x000000010900788c */ /* 0x000fe2000bf06270 */
[----:B------:R-:W-:Y:S01]  /*ad90*/  FMUL.FTZ R3, R24, UR4 ;  /* 0x0000000418037c20 */ /* 0x000fe20008410000 */
[----:B------:R-:W-:Y:S01]  /*ada0*/  FMUL.FTZ R72, R25, UR4 ;  /* 0x0000000419487c20 */ /* 0x000fe20008410000 */
[----:B------:R-:W-:Y:S01]  /*adb0*/  FMUL.FTZ R28, R43, UR4 ;  /* 0x000000042b1c7c20 */ /* 0x000fe20008410000 */
[----:B------:R-:W-:Y:S01]  /*adc0*/  FMUL.FTZ R58, R60, UR4 ;  /* 0x000000043c3a7c20 */ /* 0x000fe20008410000 */
[----:B------:R-:W-:Y:S01]  /*add0*/  LOP3.LUT R16, R16, 0xfff7ffff, RZ, 0xc0, !PT ;  /* 0xfff7ffff10107812 */ /* 0x000fe200078ec0ff */
[----:B------:R-:W-:Y:S01]  /*ade0*/  FMUL.FTZ R61, R68, UR4 ;  /* 0x00000004443d7c20 */ /* 0x000fe20008410000 */
[----:B----4-:R-:W-:Y:S01]  /*adf0*/  ISETP.NE.AND P0, PT, R89, 0x1, PT ;  /* 0x000000015900780c */ /* 0x010fe20003f05270 */
        /* <DEDUP_REMOVED lines=11> */
[----:B------:R-:W-:Y:S01]  /*aeb0*/  FMUL.FTZ R83, R45, UR4 ;  /* 0x000000042d537c20 */ /* 0x000fe20008410000 */
[----:B------:R-:W4:Y:S01]  /*aec0*/  @P0 LDC R38, c[0x0][0x44c] ;  /* 0x00011300ff260b82 */ /* 0x000f220000000800 */
[----:B------:R-:W-:Y:S01]  /*aed0*/  FMUL.FTZ R31, R46, UR4 ;  /* 0x000000042e1f7c20 */ /* 0x000fe20008410000 */
[----:B------:R-:W-:Y:S01]  /*aee0*/  FMUL.FTZ R84, R48, UR4 ;  /* 0x0000000430547c20 */ /* 0x000fe20008410000 */
[----:B------:R-:W-:Y:S01]  /*aef0*/  FMUL.FTZ R85, R49, UR4 ;  /* 0x0000000431557c20 */ /* 0x000fe20008410000 */
[----:B------:R-:W-:Y:S01]  /*af00*/  FMUL.FTZ R34, R50, UR4 ;  /* 0x0000000432227c20 */ /* 0x000fe20008410000 */
[----:B------:R-:W-:Y:S01]  /*af10*/  FMUL.FTZ R33, R51, UR4 ;  /* 0x0000000433217c20 */ /* 0x000fe20008410000 */
[----:B------:R-:W-:Y:S01]  /*af20*/  FMUL.FTZ R86, R52, UR4 ;  /* 0x0000000434567c20 */ /* 0x000fe20008410000 */
[----:B------:R-:W-:Y:S01]  /*af30*/  FMUL.FTZ R87, R53, UR4 ;  /* 0x0000000435577c20 */ /* 0x000fe20008410000 */
[----:B------:R-:W5:Y:S01]  /*af40*/  @P0 LDC R41, c[0x0][0x450] ;  /* 0x00011400ff290b82 */ /* 0x000f620000000800 */
        /* <DEDUP_REMOVED lines=8> */
[----:B------:R-:W-:Y:S01]  /*afd0*/  @P0 LOP3.LUT R16, R16, 0x80000, RZ, 0xfc, !PT ;  /* 0x0008000010100812 */ /* 0x000fe200078efcff */
[----:B------:R-:W0:Y:S01]  /*afe0*/  MUFU.TANH R3, R3 ;  /* 0x0000000300037308 */ /* 0x000e220000002400 */
[C-C-:B------:R-:W-:Y:S01]  /*aff0*/  IADD3 R44, -R207.reuse, 0x61, R68.reuse ;  /* 0x00000061cf2c7810 */ /* 0x140fe20007ffe144 */
[----:B------:R-:W-:Y:S01]  /*b000*/  ULDC UR50, c[0x0][0x9dc] ;  /* 0x0002770000327ab9 */ /* 0x000fe20000000800 */
[----:B------:R-:W-:Y:S01]  /*b010*/  FMUL.FTZ R70, R70, UR4 ;  /* 0x0000000446467c20 */ /* 0x000fe20008410000 */
[----:B------:R-:W-:Y:S01]  /*b020*/  ULOP3.LUT UR50, URZ, UR50, URZ, 0x33, !UPT ;  /* 0x000000323f327292 */ /* 0x000fe2000f8e333f */
[----:B------:R-:W-:Y:S01]  /*b030*/  IMAD.MOV.U32 R45, RZ, RZ, -0x60 ;  /* 0xffffffa0ff2d7424 */ /* 0x000fe200078e00ff */
[----:B------:R-:W-:Y:S01]  /*b040*/  IADD3 R68, -R207, 0x60, R68 ;  /* 0x00000060cf447810 */ /* 0x000fe20007ffe144 */
[----:B------:R-:W-:Y:S01]  /*b050*/  IMAD.IADD R44, R44, 0x1, -R203 ;  /* 0x000000012c2c7824 */ /* 0x000fe200078e0acb */
[----:B------:R-:W0:Y:S01]  /*b060*/  MUFU.TANH R72, R72 ;  /* 0x0000004800487308 */ /* 0x000e220000002400 */
[----:B------:R-:W-:-:S02]  /*b070*/  UP2UR UR52, UPR, URZ, 0x1 ;  /* 0x000000013f347883 */ /* 0x000fc40008000000 */
[C---:B------:R-:W-:Y:S02]  /*b080*/  VIADD R67, R44.reuse, UR8 ;  /* 0x000000082c437c36 */ /* 0x040fe40008000000 */
[----:B------:R-:W-:-:S03]  /*b090*/  VIADD R66, R44, UR50 ;  /* 0x000000322c427c36 */ /* 0x000fc60008000000 */
        /* <DEDUP_REMOVED lines=29> */
[----:B---3--:R-:W-:-:S04]  /*b270*/  IMAD.IADD R63, R88, 0x1, R228 ;  /* 0x00000001583f7824 */ /* 0x008fc800078e02e4 */
[----:B----4-:R-:W-:-:S03]  /*b280*/  @P0 IMAD.HI.U32 R38, R63, R38, RZ ;  /* 0x000000263f260227 */ /* 0x010fc600078e00ff */
[----:B------:R-:W3:Y:S02]  /*b290*/  MUFU.TANH R36, R36 ;  /* 0x0000002400247308 */ /* 0x000ee40000002400 */
[----:B-----5:R-:W-:Y:S01]  /*b2a0*/  @P0 SHF.R.U32.HI R63, RZ, R41, R38 ;  /* 0x00000029ff3f0219 */ /* 0x020fe20000011626 */
[----:B------:R-:W-:Y:S01]  /*b2b0*/  VIADD R38, R0, 0x22840 ;  /* 0x0002284000267836 */ /* 0x000fe20000000000 */
[----:B------:R-:W-:Y:S01]  /*b2c0*/  PLOP3.LUT P0, PT, PT, PT, UP0, 0x40, 0x0 ;  /* 0x000000000000781c */ /* 0x000fe20003f0e808 */
[----:B------:R-:W-:-:S03]  /*b2d0*/  IMAD.U32 R41, RZ, RZ, UR47 ;  /* 0x0000002fff297e24 */ /* 0x000fc6000f8e00ff */
[----:B------:R-:W4:Y:S01]  /*b2e0*/  MUFU.TANH R56, R56 ;  /* 0x0000003800387308 */ /* 0x000f220000002400 */
[----:B------:R-:W5:Y:S01]  /*b2f0*/  SHFL.IDX PT, R47, R63, RZ, 0x1c1f ;  /* 0x001c1fff3f2f7589 */ /* 0x000f6200000e0000 */
[----:B------:R-:W-:Y:S01]  /*b300*/  PRMT R38, R41, 0x654, R38 ;  /* 0x0000065429267816 */ /* 0x000fe20000000026 */
[----:B------:R-:W-:-:S05]  /*b310*/  FMUL.FTZ R41, R71, UR4 ;  /* 0x0000000447297c20 */ /* 0x000fca0008410000 */
[----:B------:R-:W0:Y:S01]  /*b320*/  MUFU.TANH R57, R57 ;  /* 0x0000003900397308 */ /* 0x000e220000002400 */
[----:B------:R1:W-:Y:S07]  /*b330*/  SYNCS.ARRIVE.TRANS64.RED.A1T0 RZ, [R38+URZ], RZ ;  /* 0x000000ff26ff79a7 */ /* 0x0003ee000810043f */
[----:B------:R-:W0:Y:S08]  /*b340*/  MUFU.TANH R40, R40 ;  /* 0x0000002800287308 */ /* 0x000e300000002400 */
[----:B------:R-:W0:Y:S01]  /*b350*/  MUFU.TANH R39, R39 ;  /* 0x0000002700277308 */ /* 0x000e220000002400 */
[----:B-----5:R-:W-:Y:S01]  /*b360*/  VIADDMNMX R71, R47, R67, R68, PT ;  /* 0x000000432f477246 */ /* 0x020fe20003800144 */
[----:B------:R-:W-:-:S06]  /*b370*/  IMAD.IADD R69, R66, 0x1, R47 ;  /* 0x0000000142457824 */ /* 0x000fcc00078e022f */
        /* <DEDUP_REMOVED lines=11> */
[----:B-1----:R1:W0:Y:S02]  /*b430*/  MUFU.TANH R38, R70 ;  /* 0x0000004600267308 */ /* 0x0022240000002400 */
[----:B-1----:R-:W-:-:S04]  /*b440*/  IMAD R70, R176, R45, 0x60 ;  /* 0x00000060b0467424 */ /* 0x002fc800078e022d */
[----:B------:R-:W-:Y:S01]  /*b450*/  IMAD.IADD R65, R70, 0x1, -R207 ;  /* 0x0000000146417824 */ /* 0x000fe200078e0acf */
[----:B---34-:R-:W-:Y:S06]  /*b460*/  @P0 BRA `(.L_x_2956) ;  /* 0x0000000000540947 */ /* 0x018fec0003800000 */
[----:B------:R-:W-:Y:S01]  /*b470*/  IADD3 R44, -R203, R206, R47 ;  /* 0x000000cecb2c7210 */ /* 0x000fe20007ffe12f */
[----:B------:R-:W-:Y:S03]  /*b480*/  BSSY B0, `(.L_x_2957) ;  /* 0x0000010000007945 */ /* 0x000fe60003800000 */
[----:B------:R-:W-:-:S13]  /*b490*/  ISETP.GT.AND P0, PT, R44, -0x1, PT ;  /* 0xffffffff2c00780c */ /* 0x000fda0003f04270 */
[----:B------:R-:W-:Y:S05]  /*b4a0*/  @P0 BRA `(.L_x_2958) ;  /* 0x0000000000200947 */ /* 0x000fea0003800000 */
[----:B------:R-:W-:Y:S01]  /*b4b0*/  UISETP.NE.AND UP0, UPT, UR9, 0x1, UPT ;  /* 0x000000010900788c */ /* 0x000fe2000bf05270 */
[----:B------:R-:W-:-:S05]  /*b4c0*/  LOP3.LUT R44, RZ, R44, RZ, 0x33, !PT ;  /* 0x0000002cff2c7212 */ /* 0x000fca00078e33ff */
[----:B------:R-:W-:-:S05]  /*b4d0*/  PLOP3.LUT P0, PT, PT, PT, UP0, 0x80, 0x0 ;  /* 0x000000000000781c */ /* 0x000fca0003f0f008 */
[----:B------:R-:W-:-:S08]  /*b4e0*/  @UP0 ULDC.64 UR4, c[0x0][0x9e8] ;  /* 0x00027a0000040ab9 */ /* 0x000fd00000000a00 */
[----:B------:R-:W-:-:S05]  /*b4f0*/  @P0 IMAD.HI.U32 R45, R44, UR4, RZ ;  /* 0x000000042c2d0c27 */ /* 0x000fca000f8e00ff */
[----:B------:R-:W-:-:S04]  /*b500*/  @P0 SHF.R.U32.HI R44, RZ, UR5, R45 ;  /* 0x00000005ff2c0c19 */ /* 0x000fc8000801162d */
[----:B------:R-:W-:Y:S01]  /*b510*/  LOP3.LUT R44, RZ, R44, RZ, 0x33, !PT ;  /* 0x0000002cff2c7212 */ /* 0x000fe200078e33ff */
[----:B------:R-:W-:Y:S06]  /*b520*/  BRA `(.L_x_2959) ;  /* 0x0000000000147947 */ /* 0x000fec0003800000 */
.L_x_2958:
[----:B------:R-:W-:-:S06]  /*b530*/  UISETP.NE.AND UP0, UPT, UR9, 0x1, UPT ;  /* 0x000000010900788c */ /* 0x000fcc000bf05270 */
[----:B------:R-:W-:-:S05]  /*b540*/  PLOP3.LUT P0, PT, PT, PT, UP0, 0x80, 0x0 ;  /* 0x000000000000781c */ /* 0x000fca0003f0f008 */
[----:B------:R-:W-:-:S08]  /*b550*/  @UP0 ULDC.64 UR4, c[0x0][0x9e8] ;  /* 0x00027a0000040ab9 */ /* 0x000fd00000000a00 */
[----:B------:R-:W-:-:S05]  /*b560*/  @P0 IMAD.HI.U32 R45, R44, UR4, RZ ;  /* 0x000000042c2d0c27 */ /* 0x000fca000f8e00ff */
[----:B------:R-:W-:-:S07]  /*b570*/  @P0 SHF.R.U32.HI R44, RZ, UR5, R45 ;  /* 0x00000005ff2c0c19 */ /* 0x000fce000801162d */
.L_x_2959:
[----:B------:R-:W-:Y:S05]  /*b580*/  BSYNC B0 ;  /* 0x0000000000007941 */ /* 0x000fea0003800000 */
.L_x_2957:
[----:B------:R-:W-:-:S05]  /*b590*/  IMAD R44, R44, UR9, R65 ;  /* 0x000000092c2c7c24 */ /* 0x000fca000f8e0241 */
[----:B------:R-:W-:Y:S02]  /*b5a0*/  VIMNMX R69, R69, R44, !PT ;  /* 0x0000002c45457248 */ /* 0x000fe40007fe0100 */
[----:B------:R-:W-:-:S07]  /*b5b0*/  VIADDMNMX R71, R44, UR9, R71, PT ;  /* 0x000000092c477c46 */ /* 0x000fce000b800147 */
.L_x_2956:
[C---:B------:R-:W-:Y:S01]  /*b5c0*/  ISETP.GE.AND P1, PT, R70.reuse, 0x9, PT ;  /* 0x000000094600780c */ /* 0x040fe20003f26270 */
[----:B------:R-:W1:Y:S01]  /*b5d0*/  SHFL.IDX PT, R63, R63, 0x1, 0x1c1f ;  /* 0x003c1f003f3f7f89 */ /* 0x000e6200000e0000 */
[C---:B------:R-:W-:Y:S01]  /*b5e0*/  ISETP.GE.AND P0, PT, R70.reuse, 0x2, PT ;  /* 0x000000024600780c */ /* 0x040fe20003f06270 */
[----:B------:R-:W-:Y:S01]  /*b5f0*/  UISETP.GE.AND UP0, UPT, UR9, 0x1, UPT ;  /* 0x000000010900788c */ /* 0x000fe2000bf06270 */
[C---:B------:R-:W-:Y:S02]  /*b600*/  ISETP.GT.AND P2, PT, R69.reuse, 0x8, !P1 ;  /* 0x000000084500780c */ /* 0x040fe40004f44270 */
[----:B------:R-:W-:Y:S02]  /*b610*/  ISETP.GT.AND P3, PT, R69, 0x1, !P0 ;  /* 0x000000014500780c */ /* 0x000fe40004764270 */
[----:B------:R-:W-:Y:S02]  /*b620*/  ISETP.LT.OR P2, PT, R71, 0x9, P2 ;  /* 0x000000094700780c */ /* 0x000fe40001741670 */
[----:B------:R-:W-:-:S02]  /*b630*/  ISETP.GE.AND P4, PT, R70, 0xa, PT ;  /* 0x0000000a4600780c */ /* 0x000fc40003f86270 */
[----:B0-----:R-:W-:Y:S02]  /*b640*/  FSEL R75, R75, -INF , !P2 ;  /* 0xff8000004b4b7808 */ /* 0x001fe40005000000 */
[----:B------:R-:W-:Y:S02]  /*b650*/  ISETP.LT.OR P3, PT, R71, 0x2, P3 ;  /* 0x000000024700780c */ /* 0x000fe40001f61670 */
[----:B------:R-:W-:Y:S02]  /*b660*/  ISETP.GT.AND P2, PT, R69, 0x9, !P4 ;  /* 0x000000094500780c */ /* 0x000fe40006744270 */
[----:B------:R-:W-:Y:S02]  /*b670*/  FSEL R72, R72, -INF , !P3 ;  /* 0xff80000048487808 */ /* 0x000fe40005800000 */
[----:B------:R-:W-:Y:S02]  /*b680*/  ISETP.LT.OR P2, PT, R71, 0xa, P2 ;  /* 0x0000000a4700780c */ /* 0x000fe40001741670 */
[----:B------:R-:W-:-:S02]  /*b690*/  ISETP.GE.AND P3, PT, R70, 0x11, PT ;  /* 0x000000114600780c */ /* 0x000fc40003f66270 */
[----:B------:R-:W-:Y:S01]  /*b6a0*/  FSEL R74, R74, -INF , !P2 ;  /* 0xff8000004a4a7808 */ /* 0x000fe20005000000 */
[----:B-1----:R-:W-:Y:S01]  /*b6b0*/  IMAD.IADD R66, R66, 0x1, R63 ;  /* 0x0000000142427824 */ /* 0x002fe200078e023f */
        /* <DEDUP_REMOVED lines=86> */
[C---:B------:R-:W-:Y:S02]  /*bc20*/  ISETP.GE.AND P5, PT, R70.reuse, 0x1, PT ;  /* 0x000000014600780c */ /* 0x040fe40003fa6270 */
[----:B------:R-:W-:Y:S02]  /*bc30*/  ISETP.GT.AND P3, PT, R69, 0x51, !P2 ;  /* 0x000000514500780c */ /* 0x000fe40005764270 */
[----:B------:R-:W-:-:S02]  /*bc40*/  ISETP.GE.AND P6, PT, R70, 0x5a, PT ;  /* 0x0000005a4600780c */ /* 0x000fc40003fc6270 */
[----:B------:R-:W-:-:S04]  /*bc50*/  ISETP.LT.OR P3, PT, R71, 0x52, P3 ;  /* 0x000000524700780c */ /* 0x000fc80001f61670 */
[----:B------:R-:W-:Y:S02]  /*bc60*/  FSEL R62, R62, -INF , !P3 ;  /* 0xff8000003e3e7808 */ /* 0x000fe40005800000 */
[----:B------:R-:W-:-:S04]  /*bc70*/  ISETP.GE.AND P3, PT, R70, 0x59, PT ;  /* 0x000000594600780c */ /* 0x000fc80003f66270 */
[----:B------:R-:W-:-:S04]  /*bc80*/  ISETP.GT.AND P4, PT, R69, 0x58, !P3 ;  /* 0x000000584500780c */ /* 0x000fc80005f84270 */
[----:B------:R-:W-:-:S04]  /*bc90*/  ISETP.LT.OR P4, PT, R71, 0x59, P4 ;  /* 0x000000594700780c */ /* 0x000fc80002781670 */
[----:B------:R-:W-:Y:S02]  /*bca0*/  FSEL R61, R61, -INF , !P4 ;  /* 0xff8000003d3d7808 */ /* 0x000fe40006000000 */
[----:B------:R-:W-:-:S04]  /*bcb0*/  ISETP.GT.AND P4, PT, R69, RZ, !P5 ;  /* 0x000000ff4500720c */ /* 0x000fc80006f84270 */
[----:B------:R-:W-:-:S04]  /*bcc0*/  ISETP.LT.OR P4, PT, R71, 0x1, P4 ;  /* 0x000000014700780c */ /* 0x000fc80002781670 */
[----:B------:R-:W-:Y:S02]  /*bcd0*/  FSEL R77, R3, -INF , !P4 ;  /* 0xff800000034d7808 */ /* 0x000fe40006000000 */
[----:B------:R-:W-:-:S04]  /*bce0*/  ISETP.GT.AND P4, PT, R69, 0x59, !P6 ;  /* 0x000000594500780c */ /* 0x000fc80007784270 */
[----:B------:R-:W-:-:S04]  /*bcf0*/  ISETP.LT.OR P4, PT, R71, 0x5a, P4 ;  /* 0x0000005a4700780c */ /* 0x000fc80002781670 */
[----:B------:R-:W-:Y:S02]  /*bd00*/  FSEL R3, R64, -INF , !P4 ;  /* 0xff80000040037808 */ /* 0x000fe40006000000 */
[----:B------:R-:W-:Y:S02]  /*bd10*/  PLOP3.LUT P4, PT, PT, PT, UP0, 0x40, 0x0 ;  /* 0x000000000000781c */ /* 0x000fe40003f8e808 */
[----:B------:R-:W-:-:S11]  /*bd20*/  VIADDMNMX R64, R63, R67, R68, PT ;  /* 0x000000433f407246 */ /* 0x000fd60003800144 */
[----:B------:R-:W-:Y:S05]  /*bd30*/  @P4 BRA `(.L_x_2960) ;  /* 0x00000000005c4947 */ /* 0x000fea0003800000 */
        /* <DEDUP_REMOVED lines=8> */
[----:B------:R-:W-:Y:S01]  /*bdc0*/  @P4 IMAD.HI.U32 R63, R68, UR4, RZ ;  /* 0x00000004443f4c27 */ /* 0x000fe2000f8e00ff */
[----:B------:R-:W-:-:S13]  /*bdd0*/  PLOP3.LUT P4, PT, PT, PT, UP0, 0x80, 0x0 ;  /* 0x000000000000781c */ /* 0x000fda0003f8f008 */
[----:B------:R-:W-:-:S04]  /*bde0*/  @P4 SHF.R.U32.HI R68, RZ, UR5, R63 ;  /* 0x00000005ff444c19 */ /* 0x000fc8000801163f */
[----:B------:R-:W-:Y:S01]  /*bdf0*/  LOP3.LUT R68, RZ, R68, RZ, 0x33, !PT ;  /* 0x00000044ff447212 */ /* 0x000fe200078e33ff */
[----:B------:R-:W-:Y:S06]  /*be00*/  BRA `(.L_x_2963) ;  /* 0x0000000000187947 */ /* 0x000fec0003800000 */
.L_x_2962:
[----:B------:R-:W-:-:S06]  /*be10*/  UISETP.NE.AND UP0, UPT, UR9, 0x1, UPT ;  /* 0x000000010900788c */ /* 0x000fcc000bf05270 */
[----:B------:R-:W-:-:S05]  /*be20*/  PLOP3.LUT P4, PT, PT, PT, UP0, 0x80, 0x0 ;  /* 0x000000000000781c */ /* 0x000fca0003f8f008 */
[----:B------:R-:W-:-:S08]  /*be30*/  @UP0 ULDC.64 UR4, c[0x0][0x9e8] ;  /* 0x00027a0000040ab9 */ /* 0x000fd00000000a00 */
[----:B------:R-:W-:Y:S01]  /*be40*/  @P4 IMAD.HI.U32 R63, R68, UR4, RZ ;  /* 0x00000004443f4c27 */ /* 0x000fe2000f8e00ff */
[----:B------:R-:W-:-:S13]  /*be50*/  PLOP3.LUT P4, PT, PT, PT, UP0, 0x80, 0x0 ;  /* 0x000000000000781c */ /* 0x000fda0003f8f008 */
[----:B------:R-:W-:-:S07]  /*be60*/  @P4 SHF.R.U32.HI R68, RZ, UR5, R63 ;  /* 0x00000005ff444c19 */ /* 0x000fce000801163f */
.L_x_2963:
[----:B------:R-:W-:Y:S05]  /*be70*/  BSYNC B0 ;  /* 0x0000000000007941 */ /* 0x000fea0003800000 */
.L_x_2961:
[----:B------:R-:W-:-:S05]  /*be80*/  IMAD R65, R68, UR9, R65 ;  /* 0x0000000944417c24 */ /* 0x000fca000f8e0241 */
[----:B------:R-:W-:Y:S02]  /*be90*/  VIMNMX R66, R66, R65, !PT ;  /* 0x0000004142427248 */ /* 0x000fe40007fe0100 */
[----:B------:R-:W-:-:S07]  /*bea0*/  VIADDMNMX R64, R65, UR9, R64, PT ;  /* 0x0000000941407c46 */ /* 0x000fce000b800140 */
.L_x_2960:
[C---:B------:R-:W-:Y:S01]  /*beb0*/  ISETP.GT.AND P0, PT, R66.reuse, 0x1, !P0 ;  /* 0x000000014200780c */ /* 0x040fe20004704270 */
[----:B------:R-:W-:Y:S01]  /*bec0*/  ULDC UR48, c[0x0][0x988] ;  /* 0x0002620000307ab9 */ /* 0x000fe20000000800 */
[----:B------:R-:W-:Y:S02]  /*bed0*/  ISETP.GT.AND P1, PT, R66, 0x8, !P1 ;  /* 0x000000084200780c */ /* 0x000fe40004f24270 */
[C---:B------:R-:W-:Y:S02]  /*bee0*/  ISETP.LT.OR P0, PT, R64.reuse, 0x2, P0 ;  /* 0x000000024000780c */ /* 0x040fe40000701670 */
[----:B------:R-:W-:Y:S02]  /*bef0*/  ISETP.LT.OR P1, PT, R64, 0x9, P1 ;  /* 0x000000094000780c */ /* 0x000fe40000f21670 */
[----:B------:R-:W-:Y:S02]  /*bf00*/  FSEL R63, R7, -INF , !P0 ;  /* 0xff800000073f7808 */ /* 0x000fe40004000000 */
[----:B------:R-:W-:-:S02]  /*bf10*/  ISETP.NE.AND P0, PT, R94, RZ, PT ;  /* 0x000000ff5e00720c */ /* 0x000fc40003f05270 */
[C---:B------:R-:W-:Y:S02]  /*bf20*/  ISETP.GT.AND P5, PT, R66.reuse, RZ, !P5 ;  /* 0x000000ff4200720c */ /* 0x040fe40006fa4270 */
[----:B------:R-:W-:Y:S02]  /*bf30*/  ISETP.GT.AND P0, PT, R66, 0x9, !P0 ;  /* 0x000000094200780c */ /* 0x000fe40004704270 */
[----:B------:R-:W-:Y:S02]  /*bf40*/  FSEL R8, R8, -INF , !P1 ;  /* 0xff80000008087808 */ /* 0x000fe40004800000 */
[----:B------:R-:W-:Y:S02]  /*bf50*/  ISETP.LT.OR P0, PT, R64, 0xa, P0 ;  /* 0x0000000a4000780c */ /* 0x000fe40000701670 */
[----:B------:R-:W-:Y:S02]  /*bf60*/  ISETP.NE.AND P1, PT, R95, RZ, PT ;  /* 0x000000ff5f00720c */ /* 0x000fe40003f25270 */
[----:B------:R-:W-:-:S02]  /*bf70*/  FSEL R9, R9, -INF , !P0 ;  /* 0xff80000009097808 */ /* 0x000fc40004000000 */
[----:B------:R-:W-:Y:S02]  /*bf80*/  ISETP.NE.AND P0, PT, R93, RZ, PT ;  /* 0x000000ff5d00720c */ /* 0x000fe40003f05270 */
[----:B------:R-:W-:Y:S02]  /*bf90*/  ISETP.LT.OR P5, PT, R64, 0x1, P5 ;  /* 0x000000014000780c */ /* 0x000fe40002fa1670 */
[----:B------:R-:W-:Y:S02]  /*bfa0*/  ISETP.GT.AND P0, PT, R66, 0x10, !P0 ;  /* 0x000000104200780c */ /* 0x000fe40004704270 */
[----:B------:R-:W-:Y:S02]  /*bfb0*/  FSEL R68, R6, -INF , !P5 ;  /* 0xff80000006447808 */ /* 0x000fe40006800000 */
[----:B------:R-:W-:Y:S02]  /*bfc0*/  ISETP.LT.OR P0, PT, R64, 0x11, P0 ;  /* 0x000000114000780c */ /* 0x000fe40000701670 */
[----:B------:R-:W-:-:S02]  /*bfd0*/  FMNMX.FTZ R6, R77, R72, !PT ;  /* 0x000000484d067209 */ /* 0x000fc40007810000 */
[----:B------:R-:W-:Y:S02]  /*bfe0*/  FSEL R25, R25, -INF , !P0 ;  /* 0xff80000019197808 */ /* 0x000fe40004000000 */
[----:B------:R-:W-:Y:S02]  /*bff0*/  ISETP.NE.AND P0, PT, R92, RZ, PT ;  /* 0x000000ff5c00720c */ /* 0x000fe40003f05270 */
[----:B------:R-:W-:Y:S02]  /*c000*/  ISETP.NE.AND P4, PT, R96, RZ, PT ;  /* 0x000000ff6000720c */ /* 0x000fe40003f85270 */
        /* <DEDUP_REMOVED lines=50> */
[----:B------:R-:W-:-:S02]  /*c330*/  ISETP.NE.AND P0, PT, R81, RZ, PT ;  /* 0x000000ff5100720c */ /* 0x000fc40003f05270 */
[----:B------:R-:W-:Y:S02]  /*c340*/  FMNMX.FTZ R7, R3, R6, !PT ;  /* 0x0000000603077209 */ /* 0x000fe40007810000 */
[----:B------:R-:W-:Y:S02]  /*c350*/  ISETP.GT.AND P0, PT, R66, 0x31, !P0 ;  /* 0x000000314200780c */ /* 0x000fe40004704270 */
[----:B------:R-:W-:Y:S01]  /*c360*/  ISETP.NE.AND P1, PT, R84, RZ, PT ;  /* 0x000000ff5400720c */ /* 0x000fe20003f25270 */
[----:B------:R-:W0:Y:S01]  /*c370*/  SHFL.BFLY PT, R6, R7, 0x2, 0x1f ;  /* 0x0c401f0007067f89 */ /* 0x000e2200000e0000 */
[----:B------:R-:W-:Y:S02]  /*c380*/  ISETP.LT.OR P0, PT, R64, 0x32, P0 ;  /* 0x000000324000780c */ /* 0x000fe40000701670 */
[----:B------:R-:W-:Y:S02]  /*c390*/  ISETP.NE.AND P4, PT, R85, RZ, PT ;  /* 0x000000ff5500720c */ /* 0x000fe40003f85270 */
[----:B------:R-:W-:-:S02]  /*c3a0*/  FSEL R33, R33, -INF , !P0 ;  /* 0xff80000021217808 */ /* 0x000fc40004000000 */
[----:B------:R-:W-:Y:S02]  /*c3b0*/  ISETP.NE.AND P0, PT, R80, RZ, PT ;  /* 0x000000ff5000720c */ /* 0x000fe40003f05270 */
[C---:B------:R-:W-:Y:S02]  /*c3c0*/  ISETP.GT.AND P2, PT, R66.reuse, 0x51, !P2 ;  /* 0x000000514200780c */ /* 0x040fe40005744270 */
[C---:B------:R-:W-:Y:S02]  /*c3d0*/  ISETP.GT.AND P0, PT, R66.reuse, 0x38, !P0 ;  /* 0x000000384200780c */ /* 0x040fe40004704270 */
[----:B------:R-:W-:Y:S02]  /*c3e0*/  ISETP.GT.AND P3, PT, R66, 0x58, !P3 ;  /* 0x000000584200780c */ /* 0x000fe40005f64270 */
[C---:B------:R-:W-:Y:S02]  /*c3f0*/  ISETP.LT.OR P0, PT, R64.reuse, 0x39, P0 ;  /* 0x000000394000780c */ /* 0x040fe40000701670 */
[----:B------:R-:W-:-:S02]  /*c400*/  ISETP.LT.OR P2, PT, R64, 0x52, P2 ;  /* 0x000000524000780c */ /* 0x000fc40001741670 */
[----:B------:R-:W-:Y:S02]  /*c410*/  FSEL R37, R37, -INF , !P0 ;  /* 0xff80000025257808 */ /* 0x000fe40004000000 */
[----:B------:R-:W-:Y:S02]  /*c420*/  ISETP.NE.AND P0, PT, R79, RZ, PT ;  /* 0x000000ff4f00720c */ /* 0x000fe40003f05270 */
[C---:B------:R-:W-:Y:S02]  /*c430*/  ISETP.GT.AND P6, PT, R66.reuse, 0x59, !P6 ;  /* 0x000000594200780c */ /* 0x040fe400077c4270 */
[----:B------:R-:W-:Y:S02]  /*c440*/  ISETP.GT.AND P0, PT, R66, 0x39, !P0 ;  /* 0x000000394200780c */ /* 0x000fe40004704270 */
[----:B0-----:R-:W-:Y:S02]  /*c450*/  FMNMX.FTZ R65, R7, R6, !PT ;  /* 0x0000000607417209 */ /* 0x001fe40007810000 */
[----:B------:R-:W-:-:S02]  /*c460*/  ISETP.LT.OR P0, PT, R64, 0x3a, P0 ;  /* 0x0000003a4000780c */ /* 0x000fc40000701670 */
[----:B------:R-:W-:Y:S01]  /*c470*/  FMNMX.FTZ R7, R68, R63, !PT ;  /* 0x0000003f44077209 */ /* 0x000fe20007810000 */
[----:B------:R-:W0:Y:S01]  /*c480*/  SHFL.BFLY PT, R6, R65, 0x1, 0x1f ;  /* 0x0c201f0041067f89 */ /* 0x000e2200000e0000 */
        /* <DEDUP_REMOVED lines=13> */
[----:B------:R-:W-:Y:S02]  /*c560*/  FMNMX.FTZ R70, R26, R7, !PT ;  /* 0x000000071a467209 */ /* 0x000fe40007810000 */
[----:B------:R-:W-:Y:S02]  /*c570*/  ISETP.GT.AND P0, PT, R66, 0x48, !P4 ;  /* 0x000000484200780c */ /* 0x000fe40006704270 */
[----:B0-----:R-:W-:Y:S02]  /*c580*/  FMNMX.FTZ R6, R65, R6, !PT ;  /* 0x0000000641067209 */ /* 0x001fe40007810000 */
[----:B------:R-:W-:-:S02]  /*c590*/  FMNMX.FTZ R7, R29, R70, !PT ;  /* 0x000000461d077209 */ /* 0x000fc40007810000 */
[----:B------:R-:W-:Y:S01]  /*c5a0*/  ISETP.LT.OR P0, PT, R64, 0x49, P0 ;  /* 0x000000494000780c */ /* 0x000fe20000701670 */
[----:B------:R-:W-:Y:S01]  /*c5b0*/  FMUL.FTZ R69, R6, UR48 ;  /* 0x0000003006457c20 */ /* 0x000fe20008410000 */
[----:B------:R-:W-:Y:S02]  /*c5c0*/  FMNMX.FTZ R70, R28, R7, !PT ;  /* 0x000000071c467209 */ /* 0x000fe40007810000 */
[----:B------:R-:W-:Y:S02]  /*c5d0*/  FSEL R43, R43, -INF , !P0 ;  /* 0xff8000002b2b7808 */ /* 0x000fe40004000000 */
[----:B------:R-:W-:Y:S02]  /*c5e0*/  FSETP.NEU.FTZ.AND P0, PT, R6, -INF , PT ;  /* 0xff8000000600780b */ /* 0x000fe40003f1d000 */
[----:B------:R-:W-:Y:S02]  /*c5f0*/  FMNMX.FTZ R7, R31, R70, !PT ;  /* 0x000000461f077209 */ /* 0x000fe40007810000 */
[----:B------:R-:W-:-:S02]  /*c600*/  FSEL R69, R69, RZ, P0 ;  /* 0x000000ff45457208 */ /* 0x000fc40000000000 */
[----:B------:R-:W-:Y:S02]  /*c610*/  FMNMX.FTZ R7, R30, R7, !PT ;  /* 0x000000071e077209 */ /* 0x000fe40007810000 */
[----:B------:R-:W-:Y:S01]  /*c620*/  ISETP.NE.AND P4, PT, R83, RZ, PT ;  /* 0x000000ff5300720c */ /* 0x000fe20003f85270 */
[--C-:B------:R-:W-:Y:S01]  /*c630*/  FFMA.FTZ R156, R44, UR48, -R69.reuse ;  /* 0x000000302c9c7c23 */ /* 0x100fe20008010845 */
[----:B------:R-:W-:Y:S01]  /*c640*/  FMNMX.FTZ R44, R34, R7, !PT ;  /* 0x00000007222c7209 */ /* 0x000fe20007810000 */
[--C-:B------:R-:W-:Y:S01]  /*c650*/  FFMA.FTZ R158, R46, UR48, -R69.reuse ;  /* 0x000000302e9e7c23 */ /* 0x100fe20008010845 */
[----:B------:R-:W-:Y:S01]  /*c660*/  ISETP.GT.AND P0, PT, R66, 0x49, !P4 ;  /* 0x000000494200780c */ /* 0x000fe20006704270 */
[--C-:B------:R-:W-:Y:S01]  /*c670*/  FFMA.FTZ R160, R48, UR48, -R69.reuse ;  /* 0x0000003030a07c23 */ /* 0x100fe20008010845 */
[----:B------:R-:W-:Y:S01]  /*c680*/  FMNMX.FTZ R44, R33, R44, !PT ;  /* 0x0000002c212c7209 */ /* 0x000fe20007810000 */
[--C-:B------:R-:W-:Y:S01]  /*c690*/  FFMA.FTZ R152, R77, UR48, -R69.reuse ;  /* 0x000000304d987c23 */ /* 0x100fe20008010845 */
[----:B------:R-:W-:Y:S01]  /*c6a0*/  ISETP.LT.OR P0, PT, R64, 0x4a, P0 ;  /* 0x0000004a4000780c */ /* 0x000fe20000701670 */
[--C-:B------:R-:W-:Y:S01]  /*c6b0*/  FFMA.FTZ R65, R72, UR48, -R69.reuse ;  /* 0x0000003048417c23 */ /* 0x100fe20008010845 */
[----:B------:R-:W-:Y:S01]  /*c6c0*/  FMNMX.FTZ R7, R37, R44, !PT ;  /* 0x0000002c25077209 */ /* 0x000fe20007810000 */
[--C-:B------:R-:W-:Y:S01]  /*c6d0*/  FFMA.FTZ R174, R61, UR48, -R69.reuse ;  /* 0x000000303dae7c23 */ /* 0x100fe20008010845 */
[----:B------:R-:W-:Y:S01]  /*c6e0*/  ISETP.NE.AND P4, PT, R76, RZ, PT ;  /* 0x000000ff4c00720c */ /* 0x000fe20003f85270 */
[--C-:B------:R-:W-:Y:S01]  /*c6f0*/  FFMA.FTZ R154, R75, UR48, -R69.reuse ;  /* 0x000000304b9a7c23 */ /* 0x100fe20008010845 */
[----:B------:R-:W-:Y:S01]  /*c700*/  FMNMX.FTZ R7, R36, R7, !PT ;  /* 0x0000000724077209 */ /* 0x000fe20007810000 */
[----:B------:R-:W-:Y:S01]  /*c710*/  MUFU.EX2 R152, R152 ;  /* 0x0000009800987308 */ /* 0x000fe20000000800 */
[----:B------:R-:W-:Y:S01]  /*c720*/  FSEL R42, R42, -INF , !P0 ;  /* 0xff8000002a2a7808 */ /* 0x000fe20004000000 */
[--C-:B------:R-:W-:Y:S01]  /*c730*/  FFMA.FTZ R67, R74, UR48, -R69.reuse ;  /* 0x000000304a437c23 */ /* 0x100fe20008010845 */
[----:B------:R-:W-:Y:S01]  /*c740*/  FMNMX.FTZ R44, R40, R7, !PT ;  /* 0x00000007282c7209 */ /* 0x000fe20007810000 */
[--C-:B------:R-:W-:Y:S01]  /*c750*/  FFMA.FTZ R45, R45, UR48, -R69.reuse ;  /* 0x000000302d2d7c23 */ /* 0x100fe20008010845 */
[----:B------:R-:W-:Y:S01]  /*c760*/  ISETP.GT.AND P0, PT, R66, 0x50, !P4 ;  /* 0x000000504200780c */ /* 0x000fe20006704270 */
        /* <DEDUP_REMOVED lines=10> */
[----:B------:R-:W1:Y:S01]  /*c810*/  MUFU.EX2 R154, R154 ;  /* 0x0000009a009a7308 */ /* 0x000e620000000800 */
[----:B------:R-:W-:Y:S01]  /*c820*/  ISETP.LT.OR P3, PT, R64, 0x59, P3 ;  /* 0x000000594000780c */ /* 0x000fe20001f61670 */
[--C-:B------:R-:W-:Y:S01]  /*c830*/  FFMA.FTZ R168, R56, UR48, -R69.reuse ;  /* 0x0000003038a87c23 */ /* 0x100fe20008010845 */
[----:B------:R-:W-:Y:S01]  /*c840*/  FSEL R44, R35, -INF , !P2 ;  /* 0xff800000232c7808 */ /* 0x000fe20005000000 */
[--C-:B------:R-:W-:Y:S01]  /*c850*/  FFMA.FTZ R35, R49, UR48, -R69.reuse ;  /* 0x0000003031237c23 */ /* 0x100fe20008010845 */
[----:B------:R-:W-:Y:S01]  /*c860*/  FMNMX.FTZ R7, R32, R7, !PT ;  /* 0x0000000720077209 */ /* 0x000fe20007810000 */
[--C-:B------:R-:W-:Y:S01]  /*c870*/  FFMA.FTZ R49, R51, UR48, -R69.reuse ;  /* 0x0000003033317c23 */ /* 0x100fe20008010845 */
[----:B------:R-:W-:Y:S01]  /*c880*/  ISETP.LT.OR P6, PT, R64, 0x5a, P6 ;  /* 0x0000005a4000780c */ /* 0x000fe200037c1670 */
[----:B------:R-:W3:Y:S01]  /*c890*/  MUFU.EX2 R67, R67 ;  /* 0x0000004300437308 */ /* 0x000ee20000000800 */
[----:B------:R-:W-:Y:S01]  /*c8a0*/  FSEL R38, R38, -INF , !P3 ;  /* 0xff80000026267808 */ /* 0x000fe20005800000 */
[--C-:B------:R-:W-:Y:S01]  /*c8b0*/  FFMA.FTZ R51, R53, UR48, -R69.reuse ;  /* 0x0000003035337c23 */ /* 0x100fe20008010845 */
[----:B------:R-:W-:Y:S01]  /*c8c0*/  FMNMX.FTZ R7, R44, R7, !PT ;  /* 0x000000072c077209 */ /* 0x000fe20007810000 */
[--C-:B------:R-:W-:Y:S01]  /*c8d0*/  FFMA.FTZ R53, R55, UR48, -R69.reuse ;  /* 0x0000003037357c23 */ /* 0x100fe20008010845 */
[----:B------:R-:W-:Y:S01]  /*c8e0*/  FSEL R41, R41, -INF , !P6 ;  /* 0xff80000029297808 */ /* 0x000fe20007000000 */
[--C-:B------:R-:W-:Y:S01]  /*c8f0*/  FFMA.FTZ R55, R57, UR48, -R69.reuse ;  /* 0x0000003039377c23 */ /* 0x100fe20008010845 */
[----:B------:R-:W-:Y:S01]  /*c900*/  FMNMX.FTZ R46, R38, R7, !PT ;  /* 0x00000007262e7209 */ /* 0x000fe20007810000 */
[----:B------:R-:W4:Y:S01]  /*c910*/  MUFU.EX2 R156, R156 ;  /* 0x0000009c009c7308 */ /* 0x000f220000000800 */
[--C-:B------:R-:W-:Y:S01]  /*c920*/  FFMA.FTZ R170, R58, UR48, -R69.reuse ;  /* 0x000000303aaa7c23 */ /* 0x100fe20008010845 */
[--C-:B------:R-:W-:Y:S01]  /*c930*/  FFMA.FTZ R57, R59, UR48, -R69.reuse ;  /* 0x000000303b397c23 */ /* 0x100fe20008010845 */
[----:B------:R-:W-:Y:S01]  /*c940*/  FMNMX.FTZ R46, R41, R46, !PT ;  /* 0x0000002e292e7209 */ /* 0x000fe20007810000 */
[--C-:B------:R-:W-:Y:S01]  /*c950*/  FFMA.FTZ R172, R60, UR48, -R69.reuse ;  /* 0x000000303cac7c23 */ /* 0x100fe20008010845 */
[--C-:B------:R-:W-:Y:S01]  /*c960*/  FFMA.FTZ R59, R62, UR48, -R69.reuse ;  /* 0x000000303e3b7c23 */ /* 0x100fe20008010845 */
[----:B------:R-:W-:Y:S01]  /*c970*/  FFMA.FTZ R3, R3, UR48, -R69 ;  /* 0x0000003003037c23 */ /* 0x000fe20008010845 */
[----:B------:R-:W-:Y:S01]  /*c980*/  ISETP.NE.AND P4, PT, R97, 0x3, PT ;  /* 0x000000036100780c */ /* 0x000fe20003f85270 */
[----:B------:R-:W5:Y:S01]  /*c990*/  SHFL.BFLY PT, R7, R46, 0x2, 0x1f ;  /* 0x0c401f002e077f89 */ /* 0x000f6200000e0000 */
[----:B------:R-:W2:Y:S08]  /*c9a0*/  MUFU.EX2 R45, R45 ;  /* 0x0000002d002d7308 */ /* 0x000eb00000000800 */
[----:B------:R-:W2:Y:S08]  /*c9b0*/  MUFU.EX2 R158, R158 ;  /* 0x0000009e009e7308 */ /* 0x000eb00000000800 */
[----:B------:R-:W2:Y:S01]  /*c9c0*/  MUFU.EX2 R47, R47 ;  /* 0x0000002f002f7308 */ /* 0x000ea20000000800 */
[----:B-----5:R-:W-:-:S07]  /*c9d0*/  FMNMX.FTZ R48, R46, R7, !PT ;  /* 0x000000072e307209 */ /* 0x020fce0007810000 */
[----:B------:R-:W-:Y:S01]  /*c9e0*/  MUFU.EX2 R160, R160 ;  /* 0x000000a000a07308 */ /* 0x000fe20000000800 */
[----:B------:R-:W5:Y:S07]  /*c9f0*/  SHFL.BFLY PT, R7, R48, 0x1, 0x1f ;  /* 0x0c201f0030077f89 */ /* 0x000f6e00000e0000 */
[----:B------:R-:W-:Y:S08]  /*ca00*/  MUFU.EX2 R35, R35 ;  /* 0x0000002300237308 */ /* 0x000ff00000000800 */
[----:B------:R-:W-:Y:S08]  /*ca10*/  MUFU.EX2 R162, R162 ;  /* 0x000000a200a27308 */ /* 0x000ff00000000800 */
[----:B------:R-:W-:Y:S01]  /*ca20*/  MUFU.EX2 R49, R49 ;  /* 0x0000003100317308 */ /* 0x000fe20000000800 */
[----:B-----5:R-:W-:-:S04]  /*ca30*/  FMNMX.FTZ R7, R48, R7, !PT ;  /* 0x0000000730077209 */ /* 0x020fc80007810000 */
[C---:B------:R-:W-:Y:S01]  /*ca40*/  FSETP.NEU.FTZ.AND P0, PT, R7.reuse, -INF , PT ;  /* 0xff8000000700780b */ /* 0x040fe20003f1d000 */
[----:B------:R-:W-:Y:S02]  /*ca50*/  FMUL.FTZ R61, R7, UR48 ;  /* 0x00000030073d7c20 */ /* 0x000fe40008410000 */
[----:B------:R-:W-:Y:S03]  /*ca60*/  MUFU.EX2 R164, R164 ;  /* 0x000000a400a47308 */ /* 0x000fe60000000800 */
[----:B------:R-:W-:-:S05]  /*ca70*/  FSEL R61, R61, RZ, P0 ;  /* 0x000000ff3d3d7208 */ /* 0x000fca0000000000 */
[----:B------:R-:W-:Y:S01]  /*ca80*/  MUFU.EX2 R51, R51 ;  /* 0x0000003300337308 */ /* 0x000fe20000000800 */
[--C-:B------:R-:W-:Y:S01]  /*ca90*/  FFMA.FTZ R153, R68, UR48, -R61.reuse ;  /* 0x0000003044997c23 */ /* 0x100fe2000801083d */
[--C-:B------:R-:W-:Y:S01]  /*caa0*/  FFMA.FTZ R46, R63, UR48, -R61.reuse ;  /* 0x000000303f2e7c23 */ /* 0x100fe2000801083d */
[--C-:B------:R-:W-:Y:S01]  /*cab0*/  FFMA.FTZ R155, R8, UR48, -R61.reuse ;  /* 0x00000030089b7c23 */ /* 0x100fe2000801083d */
[----:B------:R-:W-:Y:S01]  /*cac0*/  FFMA.FTZ R48, R9, UR48, -R61 ;  /* 0x0000003009307c23 */ /* 0x000fe2000801083d */
[----:B0-----:R-:W-:Y:S01]  /*cad0*/  FADD.FTZ R9, R152, R65 ;  /* 0x0000004198097221 */ /* 0x001fe20000010000 */
[--C-:B------:R-:W-:Y:S01]  /*cae0*/  FFMA.FTZ R157, R25, UR48, -R61.reuse ;  /* 0x00000030199d7c23 */ /* 0x100fe2000801083d */
[----:B------:R-:W-:Y:S01]  /*caf0*/  FFMA.FTZ R24, R24, UR48, -R61 ;  /* 0x0000003018187c23 */ /* 0x000fe2000801083d */
[----:B------:R-:W-:Y:S01]  /*cb00*/  MUFU.EX2 R153, R153 ;  /* 0x0000009900997308 */ /* 0x000fe20000000800 */
[----:B-1----:R-:W-:Y:S01]  /*cb10*/  FADD.FTZ R8, R154, R9 ;  /* 0x000000099a087221 */ /* 0x002fe20000010000 */
[--C-:B------:R-:W-:Y:S01]  /*cb20*/  FFMA.FTZ R159, R27, UR48, -R61.reuse ;  /* 0x000000301b9f7c23 */ /* 0x100fe2000801083d */
[--C-:B------:R-:W-:Y:S01]  /*cb30*/  FFMA.FTZ R26, R26, UR48, -R61.reuse ;  /* 0x000000301a1a7c23 */ /* 0x100fe2000801083d */
[--C-:B------:R-:W-:Y:S01]  /*cb40*/  FFMA.FTZ R161, R29, UR48, -R61.reuse ;  /* 0x000000301da17c23 */ /* 0x100fe2000801083d */
[----:B---3--:R-:W-:Y:S01]  /*cb50*/  FADD.FTZ R9, R67, R8 ;  /* 0x0000000843097221 */ /* 0x008fe20000010000 */
[--C-:B------:R-:W-:Y:S01]  /*cb60*/  FFMA.FTZ R28, R28, UR48, -R61.reuse ;  /* 0x000000301c1c7c23 */ /* 0x100fe2000801083d */
[----:B------:R-:W-:Y:S01]  /*cb70*/  FFMA.FTZ R163, R31, UR48, -R61 ;  /* 0x000000301fa37c23 */ /* 0x000fe2000801083d */
[----:B------:R-:W0:Y:S01]  /*cb80*/  MUFU.EX2 R46, R46 ;  /* 0x0000002e002e7308 */ /* 0x000e220000000800 */
[----:B----4-:R-:W-:Y:S01]  /*cb90*/  FADD.FTZ R50, R156, R9 ;  /* 0x000000099c327221 */ /* 0x010fe20000010000 */
[--C-:B------:R-:W-:Y:S01]  /*cba0*/  FFMA.FTZ R169, R40, UR48, -R61.reuse ;  /* 0x0000003028a97c23 */ /* 0x100fe2000801083d */
[--C-:B------:R-:W-:Y:S01]  /*cbb0*/  FFMA.FTZ R30, R30, UR48, -R61.reuse ;  /* 0x000000301e1e7c23 */ /* 0x100fe2000801083d */
[--C-:B------:R-:W-:Y:S01]  /*cbc0*/  FFMA.FTZ R165, R34, UR48, -R61.reuse ;  /* 0x0000003022a57c23 */ /* 0x100fe2000801083d */
[----:B--2---:R-:W-:Y:S01]  /*cbd0*/  FADD.FTZ R25, R45, R50 ;  /* 0x000000322d197221 */ /* 0x004fe20000010000 */
[--C-:B------:R-:W-:Y:S01]  /*cbe0*/  FFMA.FTZ R34, R33, UR48, -R61.reuse ;  /* 0x0000003021227c23 */ /* 0x100fe2000801083d */
[----:B------:R-:W-:Y:S01]  /*cbf0*/  FFMA.FTZ R167, R37, UR48, -R61 ;  /* 0x0000003025a77c23 */ /* 0x000fe2000801083d */
[----:B------:R-:W1:Y:S01]  /*cc00*/  MUFU.EX2 R155, R155 ;  /* 0x0000009b009b7308 */ /* 0x000e620000000800 */
[----:B------:R-:W-:Y:S01]  /*cc10*/  FADD.FTZ R50, R158, R25 ;  /* 0x000000199e327221 */ /* 0x000fe20000010000 */
[--C-:B------:R-:W-:Y:S01]  /*cc20*/  FFMA.FTZ R36, R36, UR48, -R61.reuse ;  /* 0x0000003024247c23 */ /* 0x100fe2000801083d */
[--C-:B------:R-:W-:Y:S01]  /*cc30*/  FFMA.FTZ R171, R43, UR48, -R61.reuse ;  /* 0x000000302bab7c23 */ /* 0x100fe2000801083d */
[--C-:B------:R-:W-:Y:S01]  /*cc40*/  FFMA.FTZ R42, R42, UR48, -R61.reuse ;  /* 0x000000302a2a7c23 */ /* 0x100fe2000801083d */
[----:B------:R-:W-:Y:S01]  /*cc50*/  FADD.FTZ R25, R47, R50 ;  /* 0x000000322f197221 */ /* 0x000fe20000010000 */
[--C-:B------:R-:W-:Y:S01]  /*cc60*/  FFMA.FTZ R44, R44, UR48, -R61.reuse ;  /* 0x000000302c2c7c23 */ /* 0x100fe2000801083d */
[----:B------:R-:W-:Y:S01]  /*cc70*/  FFMA.FTZ R38, R38, UR48, -R61 ;  /* 0x0000003026267c23 */ /* 0x000fe2000801083d */
[----:B------:R-:W2:Y:S01]  /*cc80*/  MUFU.EX2 R48, R48 ;  /* 0x0000003000307308 */ /* 0x000ea20000000800 */
[----:B0-----:R-:W-:Y:S01]  /*cc90*/  FADD.FTZ R8, R153, R46 ;  /* 0x0000002e99087221 */ /* 0x001fe20000010000 */
[----:B------:R-:W-:Y:S01]  /*cca0*/  FADD.FTZ R40, R160, R25 ;  /* 0x00000019a0287221 */ /* 0x000fe20000010000 */
[----:B------:R-:W-:Y:S01]  /*ccb0*/  FFMA.FTZ R41, R41, UR48, -R61 ;  /* 0x0000003029297c23 */ /* 0x000fe2000801083d */
[----:B------:R-:W-:-:S02]  /*ccc0*/  F2FP.BF16.F32.PACK_AB R152, R65, R152 ;  /* 0x000000984198723e */ /* 0x000fc400000010ff */
[----:B------:R-:W-:Y:S01]  /*ccd0*/  FADD.FTZ R25, R35, R40 ;  /* 0x0000002823197221 */ /* 0x000fe20000010000 */
[----:B------:R-:W-:Y:S01]  /*cce0*/  FFMA.FTZ R40, R39, UR48, -R61 ;  /* 0x0000003027287c23 */ /* 0x000fe2000801083d */
[----:B------:R-:W0:Y:S01]  /*ccf0*/  MUFU.EX2 R157, R157 ;  /* 0x0000009d009d7308 */ /* 0x000e220000000800 */
[----:B-1----:R-:W-:Y:S01]  /*cd00*/  FADD.FTZ R9, R155, R8 ;  /* 0x000000089b097221 */ /* 0x002fe20000010000 */
[----:B------:R-:W-:Y:S01]  /*cd10*/  FADD.FTZ R50, R162, R25 ;  /* 0x00000019a2327221 */ /* 0x000fe20000010000 */
[----:B------:R-:W-:Y:S02]  /*cd20*/  F2FP.BF16.F32.PACK_AB R154, R67, R154 ;  /* 0x0000009a439a723e */ /* 0x000fe400000010ff */
[----:B------:R-:W-:Y:S01]  /*cd30*/  F2FP.BF16.F32.PACK_AB R156, R45, R156 ;  /* 0x0000009c2d9c723e */ /* 0x000fe200000010ff */
[----:B------:R-:W-:Y:S01]  /*cd40*/  FADD.FTZ R25, R49, R50 ;  /* 0x0000003231197221 */ /* 0x000fe20000010000 */
[----:B------:R-:W-:Y:S01]  /*cd50*/  F2FP.BF16.F32.PACK_AB R158, R47, R158 ;  /* 0x0000009e2f9e723e */ /* 0x000fe200000010ff */
[----:B------:R-:W1:Y:S01]  /*cd60*/  MUFU.EX2 R24, R24 ;  /* 0x0000001800187308 */ /* 0x000e620000000800 */
[----:B--2---:R-:W-:Y:S01]  /*cd70*/  FADD.FTZ R8, R48, R9 ;  /* 0x0000000930087221 */ /* 0x004fe20000010000 */
[----:B------:R-:W-:-:S02]  /*cd80*/  F2FP.BF16.F32.PACK_AB R160, R35, R160 ;  /* 0x000000a023a0723e */ /* 0x000fc400000010ff */
[----:B------:R-:W-:Y:S02]  /*cd90*/  F2FP.BF16.F32.PACK_AB R162, R49, R162 ;  /* 0x000000a231a2723e */ /* 0x000fe400000010ff */
[----:B------:R-:W-:Y:S02]  /*cda0*/  F2FP.BF16.F32.PACK_AB R153, R46, R153 ;  /* 0x000000992e99723e */ /* 0x000fe400000010ff */
[----:B------:R-:W2:Y:S01]  /*cdb0*/  MUFU.EX2 R159, R159 ;  /* 0x0000009f009f7308 */ /* 0x000ea20000000800 */
[----:B0-----:R-:W-:Y:S01]  /*cdc0*/  FADD.FTZ R9, R157, R8 ;  /* 0x000000089d097221 */ /* 0x001fe20000010000 */
[----:B------:R-:W-:-:S06]  /*cdd0*/  F2FP.BF16.F32.PACK_AB R155, R48, R155 ;  /* 0x0000009b309b723e */ /* 0x000fcc00000010ff */
        /* <DEDUP_REMOVED lines=11> */
[----:B------:R-:W-:-:S03]  /*ce90*/  F2FP.BF16.F32.PACK_AB R164, R51, R164 ;  /* 0x000000a433a4723e */ /* 0x000fc600000010ff */
[----:B------:R-:W-:Y:S01]  /*cea0*/  FADD.FTZ R25, R51, R8 ;  /* 0x0000000833197221 */ /* 0x000fe20000010000 */
[----:B------:R-:W-:Y:S01]  /*ceb0*/  FFMA.FTZ R8, R32, UR48, -R61 ;  /* 0x0000003020087c23 */ /* 0x000fe2000801083d */
        /* <DEDUP_REMOVED lines=28> */
[----:B-1----:R-:W-:-:S07]  /*d080*/  F2FP.BF16.F32.PACK_AB R167, R36, R167 ;  /* 0x000000a724a7723e */ /* 0x002fce00000010ff */
[----:B------:R-:W1:Y:S01]  /*d090*/  MUFU.EX2 R172, R172 ;  /* 0x000000ac00ac7308 */ /* 0x000e620000000800 */
[C---:B--2---:R-:W-:Y:S01]  /*d0a0*/  FADD.FTZ R25, R57.reuse, R50 ;  /* 0x0000003239197221 */ /* 0x044fe20000010000 */
[----:B------:R-:W-:-:S06]  /*d0b0*/  F2FP.BF16.F32.PACK_AB R170, R57, R170 ;  /* 0x000000aa39aa723e */ /* 0x000fcc00000010ff */
[----:B------:R-:W-:Y:S08]  /*d0c0*/  MUFU.EX2 R40, R40 ;  /* 0x0000002800287308 */ /* 0x000ff00000000800 */
[----:B------:R-:W2:Y:S08]  /*d0d0*/  MUFU.EX2 R59, R59 ;  /* 0x0000003b003b7308 */ /* 0x000eb00000000800 */
[----:B------:R-:W3:Y:S08]  /*d0e0*/  MUFU.EX2 R171, R171 ;  /* 0x000000ab00ab7308 */ /* 0x000ef00000000800 */
[----:B------:R-:W4:Y:S08]  /*d0f0*/  MUFU.EX2 R174, R174 ;  /* 0x000000ae00ae7308 */ /* 0x000f300000000800 */
[----:B------:R5:W-:Y:S08]  /*d100*/  MUFU.EX2 R32, R42 ;  /* 0x0000002a00207308 */ /* 0x000bf00000000800 */
[----:B------:R-:W4:Y:S01]  /*d110*/  MUFU.EX2 R3, R3 ;  /* 0x0000000300037308 */ /* 0x000f220000000800 */
[----:B-----5:R-:W-:-:S04]  /*d120*/  FADD.FTZ R42, R36, R9 ;  /* 0x00000009242a7221 */ /* 0x020fc80000010000 */
[----:B0-----:R-:W-:Y:S01]  /*d130*/  FADD.FTZ R9, R169, R42 ;  /* 0x0000002aa9097221 */ /* 0x001fe20000010000 */
[----:B-1----:R-:W-:Y:S01]  /*d140*/  FADD.FTZ R42, R172, R25 ;  /* 0x00000019ac2a7221 */ /* 0x002fe20000010000 */
[C---:B--2---:R-:W-:Y:S01]  /*d150*/  F2FP.BF16.F32.PACK_AB R172, R59.reuse, R172 ;  /* 0x000000ac3bac723e */ /* 0x044fe200000010ff */
[----:B------:R0:W1:Y:S01]  /*d160*/  MUFU.EX2 R173, R8 ;  /* 0x0000000800ad7308 */ /* 0x0000620000000800 */
[----:B------:R-:W-:Y:S01]  /*d170*/  F2FP.BF16.F32.PACK_AB R169, R40, R169 ;  /* 0x000000a928a9723e */ /* 0x000fe200000010ff */
[----:B------:R-:W-:-:S06]  /*d180*/  FADD.FTZ R25, R59, R42 ;  /* 0x0000002a3b197221 */ /* 0x000fcc0000010000 */
[----:B------:R-:W2:Y:S01]  /*d190*/  MUFU.EX2 R44, R44 ;  /* 0x0000002c002c7308 */ /* 0x000ea20000000800 */
[----:B0-----:R-:W-:-:S04]  /*d1a0*/  FADD.FTZ R8, R40, R9 ;  /* 0x0000000928087221 */ /* 0x001fc80000010000 */
[----:B---3--:R-:W-:Y:S01]  /*d1b0*/  FADD.FTZ R9, R171, R8 ;  /* 0x00000008ab097221 */ /* 0x008fe20000010000 */
[----:B----4-:R-:W-:Y:S01]  /*d1c0*/  FADD.FTZ R8, R174, R25 ;  /* 0x00000019ae087221 */ /* 0x010fe20000010000 */
[C---:B------:R-:W-:Y:S01]  /*d1d0*/  F2FP.BF16.F32.PACK_AB R174, R3.reuse, R174 ;  /* 0x000000ae03ae723e */ /* 0x040fe200000010ff */
[----:B------:R-:W0:Y:S01]  /*d1e0*/  MUFU.EX2 R38, R38 ;  /* 0x0000002600267308 */ /* 0x000e220000000800 */
[C---:B------:R-:W-:Y:S01]  /*d1f0*/  FADD.FTZ R42, R32.reuse, R9 ;  /* 0x00000009202a7221 */ /* 0x040fe20000010000 */
[----:B------:R-:W-:Y:S01]  /*d200*/  FADD.FTZ R8, R3, R8 ;  /* 0x0000000803087221 */ /* 0x000fe20000010000 */
[----:B------:R-:W-:Y:S02]  /*d210*/  F2FP.BF16.F32.PACK_AB R171, R32, R171 ;  /* 0x000000ab20ab723e */ /* 0x000fe400000010ff */
[----:B-1----:R-:W-:-:S03]  /*d220*/  FADD.FTZ R3, R173, R42 ;  /* 0x0000002aad037221 */ /* 0x002fc60000010000 */
[----:B------:R-:W1:Y:S01]  /*d230*/  MUFU.EX2 R41, R41 ;  /* 0x0000002900297308 */ /* 0x000e620000000800 */
[C---:B--2---:R-:W-:Y:S01]  /*d240*/  FADD.FTZ R3, R44.reuse, R3 ;  /* 0x000000032c037221 */ /* 0x044fe20000010000 */
[----:B------:R-:W-:-:S03]  /*d250*/  F2FP.BF16.F32.PACK_AB R173, R44, R173 ;  /* 0x000000ad2cad723e */ /* 0x000fc600000010ff */
[----:B0-----:R-:W-:-:S04]  /*d260*/  FADD.FTZ R24, R38, R3 ;  /* 0x0000000326187221 */ /* 0x001fc80000010000 */
[C---:B-1----:R-:W-:Y:S01]  /*d270*/  FADD.FTZ R3, R41.reuse, R24 ;  /* 0x0000001829037221 */ /* 0x042fe20000010000 */
[----:B------:R-:W-:Y:S01]  /*d280*/  F2FP.BF16.F32.PACK_AB R175, R41, R38 ;  /* 0x0000002629af723e */ /* 0x000fe200000010ff */
[----:B------:R-:W-:Y:S06]  /*d290*/  @!P4 BRA `(.L_x_2964) ;  /* 0x000000000004c947 */ /* 0x000fec0003800000 */
[----:B------:R-:W-:Y:S01]  /*d2a0*/  BPT.TRAP 0x1 ;  /* 0x000000040000795c */ /* 0x000fe20000300000 */
.L_x_2964:
[----:B------:R0:W1:Y:S01]  /*d2b0*/  SYNCS.PHASECHK.TRANS64.TRYWAIT P0, [R0+URZ+0x22850], R73 ;  /* 0x02285049000075a7 */ /* 0x000062000800017f */
[----:B------:R-:W-:Y:S05]  /*d2c0*/  @!P4 BRA `(.L_x_2965) ;  /* 0x000000000004c947 */ /* 0x000fea0003800000 */
[----:B------:R-:W-:Y:S01]  /*d2d0*/  BPT.TRAP 0x1 ;  /* 0x000000040000795c */ /* 0x000fe20000300000 */
.L_x_2965:
[----:B------:R-:W-:Y:S04]  /*d2e0*/  BSSY B0, `(.L_x_2966) ;  /* 0x0000004000007945 */ /* 0x000fe80003800000 */
[----:B-1----:R-:W-:Y:S05]  /*d2f0*/  @P0 BRA `(.L_x_2967) ;  /* 0x0000000000080947 */ /* 0x002fea0003800000 */
[----:B------:R-:W1:Y:S02]  /*d300*/  SYNCS.PHASECHK.TRANS64.TRYWAIT P0, [R0+URZ+0x22850], R73 ;  /* 0x02285049000075a7 */ /* 0x000e64000800017f */
[----:B-1----:R-:W-:Y:S05]  /*d310*/  @!P0 BRA `(.L_x_2968) ;  /* 0x0000019000848947 */ /* 0x002fea0003800000 */
.L_x_2967:
[----:B------:R-:W-:Y:S05]  /*d320*/  BSYNC B0 ;  /* 0x0000000000007941 */ /* 0x000fea0003800000 */
.L_x_2966:
[----:B------:R-:W-:Y:S05]  /*d330*/  WARPSYNC.ALL ;  /* 0x0000000000007948 */ /* 0x000fea0003800000 */
[----:B------:R-:W-:Y:S01]  /*d340*/  R2UR UR4, R23 ;  /* 0x00000000170472ca */ /* 0x000fe200000e0000 */
[----:B------:R2:W-:Y:S01]  /*d350*/  BAR.SYNC.DEFER_BLOCKING R20, 0x100 ;  /* 0x000400140000751d */ /* 0x0005e20000010000 */
[----:B------:R-:W-:Y:S02]  /*d360*/  IMAD.MOV.U32 R25, RZ, RZ, 0xc00 ;  /* 0x00000c00ff197424 */ /* 0x000fe400078e00ff */
[----:B------:R-:W-:Y:S02]  /*d370*/  IMAD.MOV.U32 R29, RZ, RZ, 0x40000040 ;  /* 0x40000040ff1d7424 */ /* 0x000fe400078e00ff */
[----:B------:R-:W-:-:S02]  /*d380*/  IMAD.MOV.U32 R27, RZ, RZ, 0x40000040 ;  /* 0x40000040ff1b7424 */ /* 0x000fc400078e00ff */
[----:B------:R-:W-:Y:S01]  /*d390*/  IMAD.MOV.U32 R31, RZ, RZ, 0x40000040 ;  /* 0x40000040ff1f7424 */ /* 0x000fe200078e00ff */
[----:B------:R-:W-:Y:S01]  /*d3a0*/  R2UR UR11, R29 ;  /* 0x000000001d0b72ca */ /* 0x000fe200000e0000 */
[----:B------:R-:W-:Y:S01]  /*d3b0*/  IMAD.U32 R9, RZ, RZ, UR51 ;  /* 0x00000033ff097e24 */ /* 0x000fe2000f8e00ff */
[----:B------:R-:W-:Y:S02]  /*d3c0*/  R2UR UR15, R27 ;  /* 0x000000001b0f72ca */ /* 0x000fe400000e0000 */
[----:B------:R-:W-:Y:S01]  /*d3d0*/  UIADD3 UR4, UR4, 0x400, URZ ;  /* 0x0000040004047890 */ /* 0x000fe2000fffe03f */
[----:B------:R-:W-:Y:S02]  /*d3e0*/  R2UR UR19, R29 ;  /* 0x000000001d1372ca */ /* 0x000fe400000e0000 */
[----:B------:R-:W-:Y:S01]  /*d3f0*/  R2UR UR23, R31 ;  /* 0x000000001f1772ca */ /* 0x000fe200000e0000 */
[----:B------:R-:W-:Y:S01]  /*d400*/  USHF.R.U32.HI UR4, URZ, 0x4, UR4 ;  /* 0x000000043f047899 */ /* 0x000fe20008011604 */
[----:B------:R-:W-:-:S03]  /*d410*/  ISETP.NE.AND P0, PT, R9, 0x3, PT ;  /* 0x000000030900780c */ /* 0x000fc60003f05270 */
[----:B------:R-:W-:-:S04]  /*d420*/  ULOP3.LUT UR4, UR4, 0x3fff, URZ, 0xc0, !UPT ;  /* 0x00003fff04047892 */ /* 0x000fc8000f8ec03f */
[----:B------:R-:W-:-:S06]  /*d430*/  ULOP3.LUT UR49, UR4, 0x3000000, URZ, 0xfc, !UPT ;  /* 0x0300000004317892 */ /* 0x000fcc000f8efc3f */
[----:B------:R-:W-:Y:S02]  /*d440*/  IMAD R24, R2, R25, UR49 ;  /* 0x0000003102187e24 */ /* 0x000fe4000f8e0219 */
[----:B------:R-:W-:Y:S02]  /*d450*/  IMAD.MOV.U32 R25, RZ, RZ, 0x40000040 ;  /* 0x40000040ff197424 */ /* 0x000fe400078e00ff */
[C---:B------:R-:W-:Y:S01]  /*d460*/  VIADD R28, R24.reuse, 0x80 ;  /* 0x00000080181c7836 */ /* 0x040fe20000000000 */
[C---:B------:R-:W-:Y:S01]  /*d470*/  R2UR UR6, R24.reuse ;  /* 0x00000000180672ca */ /* 0x040fe200000e0000 */
[C---:B------:R-:W-:Y:S01]  /*d480*/  VIADD R26, R24.reuse, 0x100 ;  /* 0x00000100181a7836 */ /* 0x040fe20000000000 */
[----:B------:R-:W-:Y:S01]  /*d490*/  R2UR UR7, R25 ;  /* 0x00000000190772ca */ /* 0x000fe200000e0000 */
[----:B------:R-:W-:Y:S01]  /*d4a0*/  VIADD R30, R24, 0x200 ;  /* 0x00000200181e7836 */ /* 0x000fe20000000000 */
[----:B------:R-:W-:Y:S01]  /*d4b0*/  R2UR UR10, R28 ;  /* 0x000000001c0a72ca */ /* 0x000fe200000e0000 */
[----:B------:R-:W-:Y:S01]  /*d4c0*/  VIADD R28, R24, 0x180 ;  /* 0x00000180181c7836 */ /* 0x000fe20000000000 */
[----:B------:R-:W-:Y:S01]  /*d4d0*/  R2UR UR14, R26 ;  /* 0x000000001a0e72ca */ /* 0x000fe200000e0000 */
[----:B------:R-:W-:Y:S01]  /*d4e0*/  VIADD R24, R24, 0x280 ;  /* 0x0000028018187836 */ /* 0x000fe20000000000 */
[----:B------:R-:W-:-:S02]  /*d4f0*/  R2UR UR22, R30 ;  /* 0x000000001e1672ca */ /* 0x000fc400000e0000 */
[----:B------:R-:W-:Y:S02]  /*d500*/  R2UR UR18, R28 ;  /* 0x000000001c1272ca */ /* 0x000fe400000e0000 */
[----:B------:R-:W-:Y:S02]  /*d510*/  R2UR UR26, R24 ;  /* 0x00000000181a72ca */ /* 0x000fe400000e0000 */
[----:B------:R-:W-:Y:S02]  /*d520*/  R2UR UR27, R25 ;  /* 0x00000000191b72ca */ /* 0x000fe400000e0000 */
[----:B01----:R-:W-:-:S06]  /*d530*/  WARPGROUP.ARRIVE ;  /* 0x00000000000079c5 */ /* 0x003fcc0000000000 */
        /* <DEDUP_REMOVED lines=24> */
.L_x_2969:
[----:B------:R-:W0:Y:S01]  /*d6c0*/  LDC R9, c[0x0][0x448] ;  /* 0x00011200ff097b82 */ /* 0x000e220000000800 */
[----:B------:R-:W-:Y:S01]  /*d6d0*/  VIADD R0, R0, 0x22860 ;  /* 0x0002286000007836 */ /* 0x000fe20000000000 */
[----:B------:R-:W-:Y:S01]  /*d6e0*/  UISETP.GE.AND UP0, UPT, UR9, 0x1, UPT ;  /* 0x000000010900788c */ /* 0x000fe2000bf06270 */
[----:B------:R-:W-:Y:S01]  /*d6f0*/  IMAD.MOV.U32 R20, RZ, RZ, R228 ;  /* 0x000000ffff147224 */ /* 0x000fe200078e00e4 */
[----:B0-----:R-:W-:Y:S01]  /*d700*/  ISETP.NE.AND P0, PT, R9, 0x1, PT ;  /* 0x000000010900780c */ /* 0x001fe20003f05270 */
[----:B------:R-:W-:-:S05]  /*d710*/  IMAD.U32 R9, RZ, RZ, UR47 ;  /* 0x0000002fff097e24 */ /* 0x000fca000f8e00ff */
[----:B------:R-:W-:-:S04]  /*d720*/  PRMT R0, R9, 0x654, R0 ;  /* 0x0000065409007816 */ /* 0x000fc80000000000 */
[----:B------:R0:W-:Y:S03]  /*d730*/  SYNCS.ARRIVE.TRANS64.RED.A1T0 RZ, [R0+URZ], RZ ;  /* 0x000000ff00ff79a7 */ /* 0x0001e6000810043f */
[----:B------:R-:W1:Y:S08]  /*d740*/  @P0 LDC R9, c[0x0][0x44c] ;  /* 0x00011300ff090b82 */ /* 0x000e700000000800 */
[----:B0-----:R-:W0:Y:S01]  /*d750*/  @P0 LDC R0, c[0x0][0x450] ;  /* 0x00011400ff000b82 */ /* 0x001e220000000800 */
[----:B-1----:R-:W-:-:S05]  /*d760*/  @P0 IMAD.HI.U32 R9, R228, R9, RZ ;  /* 0x00000009e4090227 */ /* 0x002fca00078e00ff */
[----:B0-----:R-:W-:Y:S01]  /*d770*/  @P0 SHF.R.U32.HI R20, RZ, R0, R9 ;  /* 0x00000000ff140219 */ /* 0x001fe20000011609 */
[----:B------:R-:W-:Y:S01]  /*d780*/  VIADD R0, R176, 0xfffffffe ;  /* 0xfffffffeb0007836 */ /* 0x000fe20000000000 */
[----:B------:R-:W-:Y:S02]  /*d790*/  PLOP3.LUT P0, PT, PT, PT, UP0, 0x40, 0x0 ;  /* 0x000000000000781c */ /* 0x000fe40003f0e808 */
[----:B------:R-:W-:-:S05]  /*d7a0*/  IADD3 R9, R20, R206, -R203 ;  /* 0x000000ce14097210 */ /* 0x000fca0007ffe8cb */
[----:B------:R-:W-:-:S06]  /*d7b0*/  VIADD R20, R9, UR8 ;  /* 0x0000000809147c36 */ /* 0x000fcc0008000000 */
[----:B------:R-:W-:Y:S05]  /*d7c0*/  @P0 BRA `(.L_x_2970) ;  /* 0x0000000000540947 */ /* 0x000fea0003800000 */
[C---:B------:R-:W-:Y:S01]  /*d7d0*/  ISETP.GT.AND P0, PT, R9.reuse, RZ, PT ;  /* 0x000000ff0900720c */ /* 0x040fe20003f04270 */
[----:B------:R-:W-:Y:S01]  /*d7e0*/  BSSY B0, `(.L_x_2971) ;  /* 0x0000010000007945 */ /* 0x000fe20003800000 */
[----:B------:R-:W-:-:S11]  /*d7f0*/  VIADD R152, R9, 0xffffffff ;  /* 0xffffffff09987836 */ /* 0x000fd60000000000 */
[----:B------:R-:W-:Y:S05]  /*d800*/  @P0 BRA `(.L_x_2972) ;  /* 0x0000000000200947 */ /* 0x000fea0003800000 */
[----:B------:R-:W-:Y:S01]  /*d810*/  UISETP.NE.AND UP0, UPT, UR9, 0x1, UPT ;  /* 0x000000010900788c */ /* 0x000fe2000bf05270 */
[----:B------:R-:W-:-:S05]  /*d820*/  IMAD.MOV R9, RZ, RZ, -R9 ;  /* 0x000000ffff097224 */ /* 0x000fca00078e0a09 */
[----:B------:R-:W-:-:S05]  /*d830*/  PLOP3.LUT P0, PT, PT, PT, UP0, 0x80, 0x0 ;  /* 0x000000000000781c */ /* 0x000fca0003f0f008 */
[----:B------:R-:W-:-:S08]  /*d840*/  @UP0 ULDC.64 UR4, c[0x0][0x9e8] ;  /* 0x00027a0000040ab9 */ /* 0x000fd00000000a00 */
[----:B------:R-:W-:-:S05]  /*d850*/  @P0 IMAD.HI.U32 R152, R9, UR4, RZ ;  /* 0x0000000409980c27 */ /* 0x000fca000f8e00ff */
[----:B------:R-:W-:-:S04]  /*d860*/  @P0 SHF.R.U32.HI R9, RZ, UR5, R152 ;  /* 0x00000005ff090c19 */ /* 0x000fc80008011698 */
[----:B------:R-:W-:Y:S01]  /*d870*/  LOP3.LUT R152, RZ, R9, RZ, 0x33, !PT ;  /* 0x00000009ff987212 */ /* 0x000fe200078e33ff */
[----:B------:R-:W-:Y:S06]  /*d880*/  BRA `(.L_x_2973) ;  /* 0x0000000000147947 */ /* 0x000fec0003800000 */
.L_x_2972:
[----:B------:R-:W-:-:S06]  /*d890*/  UISETP.NE.AND UP0, UPT, UR9, 0x1, UPT ;  /* 0x000000010900788c */ /* 0x000fcc000bf05270 */
[----:B------:R-:W-:-:S05]  /*d8a0*/  PLOP3.LUT P0, PT, PT, PT, UP0, 0x80, 0x0 ;  /* 0x000000000000781c */ /* 0x000fca0003f0f008 */
[----:B------:R-:W-:-:S08]  /*d8b0*/  @UP0 ULDC.64 UR4, c[0x0][0x9e8] ;  /* 0x00027a0000040ab9 */ /* 0x000fd00000000a00 */
[----:B------:R-:W-:-:S05]  /*d8c0*/  @P0 IMAD.HI.U32 R9, R152, UR4, RZ ;  /* 0x0000000498090c27 */ /* 0x000fca000f8e00ff */
[----:B------:R-:W-:-:S07]  /*d8d0*/  @P0 SHF.R.U32.HI R152, RZ, UR5, R9 ;  /* 0x00000005ff980c19 */ /* 0x000fce0008011609 */
.L_x_2973:
[----:B------:R-:W-:Y:S05]  /*d8e0*/  BSYNC B0 ;  /* 0x0000000000007941 */ /* 0x000fea0003800000 */
.L_x_2971:
[----:B------:R-:W-:-:S04]  /*d8f0*/  IMAD.U32 R9, RZ, RZ, UR9 ;  /* 0x00000009ff097e24 */ /* 0x000fc8000f8e00ff */
[----:B------:R-:W-:-:S05]  /*d900*/  IMAD R9, R152, R9, UR9 ;  /* 0x0000000998097e24 */ /* 0x000fca000f8e0209 */
[----:B------:R-:W-:-:S07]  /*d910*/  VIMNMX R20, R20, R9, PT ;  /* 0x0000000914147248 */ /* 0x000fce0003fe0100 */
.L_x_2970:
[----:B------:R-:W2:Y:S01]  /*d920*/  LDL R152, [R1+0x24] ;  /* 0x0000240001987983 */ /* 0x000ea20000100800 */
[----:B------:R-:W-:Y:S01]  /*d930*/  IMAD.HI R20, R20, 0x2aaaaaab, RZ ;  /* 0x2aaaaaab14147827 */ /* 0x000fe200078e02ff */
[----:B------:R-:W-:Y:S01]  /*d940*/  ULDC UR37, c[0x0][0x9e4] ;  /* 0x0002790000257ab9 */ /* 0x000fe20000000800 */
[----:B------:R-:W-:Y:S01]  /*d950*/  ULDC UR38, c[0x0][0x9e4] ;  /* 0x0002790000267ab9 */ /* 0x000fe20000000800 */
[----:B------:R-:W-:Y:S01]  /*d960*/  ULDC UR39, c[0x0][0x9d8] ;  /* 0x0002760000277ab9 */ /* 0x000fe20000000800 */
[----:B------:R-:W-:Y:S01]  /*d970*/  ULDC UR46, c[0x0][0x9d8] ;  /* 0x00027600002e7ab9 */ /* 0x000fe20000000800 */
[----:B------:R-:W-:Y:S01]  /*d980*/  SHF.R.U32.HI R9, RZ, 0x1f, R20 ;  /* 0x0000001fff097819 */ /* 0x000fe20000011614 */
[----:B------:R-:W-:Y:S01]  /*d990*/  ULDC UR40, c[0x0][0x9d8] ;  /* 0x0002760000287ab9 */ /* 0x000fe20000000800 */
[----:B------:R-:W-:Y:S01]  /*d9a0*/  ULDC UR41, c[0x0][0x988] ;  /* 0x0002620000297ab9 */ /* 0x000fe20000000800 */
[----:B------:R-:W-:Y:S01]  /*d9b0*/  ULDC UR42, c[0x0][0x988] ;  /* 0x00026200002a7ab9 */ /* 0x000fe20000000800 */
[----:B------:R-:W-:Y:S01]  /*d9c0*/  LEA.HI.SX32 R9, R20, R9, 0x1c ;  /* 0x0000000914097211 */ /* 0x000fe200078fe2ff */
[----:B------:R-:W-:Y:S01]  /*d9d0*/  ULDC UR43, c[0x0][0x988] ;  /* 0x00026200002b7ab9 */ /* 0x000fe20000000800 */
[----:B------:R-:W-:Y:S01]  /*d9e0*/  ULDC UR44, c[0x0][0x9e0] ;  /* 0x00027800002c7ab9 */ /* 0x000fe20000000800 */
[----:B------:R-:W-:Y:S01]  /*d9f0*/  ULDC UR45, c[0x0][0x9e0] ;  /* 0x00027800002d7ab9 */ /* 0x000fe20000000800 */
[----:B--2---:R-:W-:-:S04]  /*da00*/  VIMNMX R152, R152, R9, !PT ;  /* 0x0000000998987248 */ /* 0x004fc80007fe0100 */
[----:B------:R-:W-:Y:S01]  /*da10*/  ISETP.GE.AND P0, PT, R0, R152, PT ;  /* 0x000000980000720c */ /* 0x000fe20003f06270 */
[----:B------:R0:W-:-:S12]  /*da20*/  STL [R1], R152 ;  /* 0x0000009801007387 */ /* 0x0001d80000100800 */
[----:B0-----:R-:W-:Y:S05]  /*da30*/  @!P0 BRA `(.L_x_2974) ;  /* 0x0000003800148947 */ /* 0x001fea0003800000 */
.L_x_2994:
[----:B------:R-:W-:Y:S01]  /*da40*/  IMAD.U32 R20, RZ, RZ, UR51 ;  /* 0x00000033ff147e24 */ /* 0x000fe2000f8e00ff */
[----:B------:R-:W-:Y:S05]  /*da50*/  YIELD ;  /* 0x0000000000007946 */ /* 0x000fea0003800000 */
[----:B------:R-:W-:Y:S01]  /*da60*/  ISETP.NE.AND P1, PT, R20, 0x3, PT ;  /* 0x000000031400780c */ /* 0x000fe20003f25270 */
[----:B------:R-:W-:-:S05]  /*da70*/  VIADD R2, R2, 0x1 ;  /* 0x0000000102027836 */ /* 0x000fca0000000000 */
[----:B------:R-:W-:-:S04]  /*da80*/  ISETP.NE.AND P0, PT, R2, 0x2, PT ;  /* 0x000000020200780c */ /* 0x000fc80003f05270 */
[----:B------:R-:W-:Y:S02]  /*da90*/  SEL R9, RZ, 0x1, P0 ;  /* 0x00000001ff097807 */ /* 0x000fe40000000000 */
[----:B------:R-:W-:Y:S02]  /*daa0*/  SEL R2, R2, RZ, P0 ;  /* 0x000000ff02027207 */ /* 0x000fe40000000000 */
[----:B------:R-:W-:Y:S01]  /*dab0*/  LOP3.LUT R202, R202, R9, RZ, 0x3c, !PT ;  /* 0x00000009caca7212 */ /* 0x000fe200078e3cff */
[----:B--2---:R-:W-:Y:S06]  /*dac0*/  @!P1 BRA `(.L_x_2975) ;  /* 0x0000000000049947 */ /* 0x004fec0003800000 */
[----:B------:R-:W-:Y:S01]  /*dad0*/  BPT.TRAP 0x1 ;  /* 0x000000040000795c */ /* 0x000fe20000300000 */
.L_x_2975:
[----:B------:R-:W-:Y:S01]  /*dae0*/  IMAD R9, R2, 0x8, R23 ;  /* 0x0000000802097824 */ /* 0x000fe200078e0217 */
[----:B------:R-:W-:-:S04]  /*daf0*/  SHF.L.U32 R20, R202, 0x1f, RZ ;  /* 0x0000001fca147819 */ /* 0x000fc800000006ff */
[----:B------:R0:W1:Y:S01]  /*db00*/  SYNCS.PHASECHK.TRANS64.TRYWAIT P0, [R9+URZ+0x22830], R20 ;  /* 0x02283014090075a7 */ /* 0x000062000800017f */
[----:B------:R-:W-:Y:S05]  /*db10*/  @!P1 BRA `(.L_x_2976) ;  /* 0x0000000000049947 */ /* 0x000fea0003800000 */
[----:B------:R-:W-:Y:S01]  /*db20*/  BPT.TRAP 0x1 ;  /* 0x000000040000795c */ /* 0x000fe20000300000 */
.L_x_2976:
[----:B------:R-:W-:Y:S02]  /*db30*/  IMAD R156, R2, 0x300, R229 ;  /* 0x00000300029c7824 */ /* 0x000fe400078e02e5 */
[----:B------:R-:W-:Y:S01]  /*db40*/  IMAD.MOV.U32 R157, RZ, RZ, 0x40000040 ;  /* 0x40000040ff9d7424 */ /* 0x000fe200078e00ff */
[----:B-1----:R-:W-:Y:S06]  /*db50*/  @P0 BRA `(.L_x_2977) ;  /* 0x0000000000080947 */ /* 0x002fec0003800000 */
[----:B------:R-:W1:Y:S02]  /*db60*/  SYNCS.PHASECHK.TRANS64.TRYWAIT P0, [R9+URZ+0x22830], R20 ;  /* 0x02283014090075a7 */ /* 0x000e64000800017f */
[----:B-1----:R-:W-:Y:S05]  /*db70*/  @!P0 BRA `(.L_x_2978) ;  /* 0x0000018800808947 */ /* 0x002fea0003800000 */
.L_x_2977:
        /* <DEDUP_REMOVED lines=15> */
[----:B------:R-:W-:Y:S01]  /*dc70*/  R2UR UR15, R153 ;  /* 0x00000000990f72ca */ /* 0x000fe200000e0000 */
[----:B------:R-:W-:Y:S01]  /*dc80*/  IMAD.U32 R213, RZ, RZ, UR51 ;  /* 0x00000033ffd57e24 */ /* 0x000fe2000f8e00ff */
[----:B------:R-:W-:-:S02]  /*dc90*/  R2UR UR18, R156 ;  /* 0x000000009c1272ca */ /* 0x000fc400000e0000 */
[----:B------:R-:W-:Y:S02]  /*dca0*/  R2UR UR19, R157 ;  /* 0x000000009d1372ca */ /* 0x000fe400000e0000 */
[----:B------:R-:W-:Y:S01]  /*dcb0*/  WARPGROUP.ARRIVE ;  /* 0x00000000000079c5 */ /* 0x000fe20000000000 */
[----:B------:R-:W-:Y:S02]  /*dcc0*/  R2UR UR8, R14 ;  /* 0x000000000e0872ca */ /* 0x000fe400000e0000 */
[----:B------:R-:W-:Y:S02]  /*dcd0*/  R2UR UR9, R15 ;  /* 0x000000000f0972ca */ /* 0x000fe400000e0000 */
[----:B------:R-:W-:Y:S01]  /*dce0*/  R2UR UR12, R12 ;  /* 0x000000000c0c72ca */ /* 0x000fe200000e0000 */
[----:B------:R-:W-:Y:S01]  /*dcf0*/  HGMMA.64x96x16.F32.BF16 R152, gdesc[UR4], RZ, !UPT, gsb0 ;  /* 0x01600000049879f0 */ /* 0x000fe2000c0018ff */
[----:B------:R-:W-:Y:S02]  /*dd00*/  R2UR UR13, R13 ;  /* 0x000000000d0d72ca */ /* 0x000fe400000e0000 */
[----:B------:R-:W-:-:S02]  /*dd10*/  R2UR UR16, R10 ;  /* 0x000000000a1072ca */ /* 0x000fc400000e0000 */
[----:B------:R-:W-:Y:S02]  /*dd20*/  R2UR UR17, R11 ;  /* 0x000000000b1172ca */ /* 0x000fe400000e0000 */
[----:B------:R-:W-:Y:S02]  /*dd30*/  ISETP.NE.AND P0, PT, R213, 0x3, PT ;  /* 0x00000003d500780c */ /* 0x000fe40003f05270 */
        /* <DEDUP_REMOVED lines=15> */
.L_x_2979:
[----:B------:R-:W3:Y:S01]  /*de30*/  LDL R213, [R1+0x4] ;  /* 0x0000040001d57983 */ /* 0x000ee20000100800 */
[----:B------:R-:W4:Y:S02]  /*de40*/  LDC R214, c[0x0][0x448] ;  /* 0x00011200ffd67b82 */ /* 0x000f240000000800 */
[----:B----4-:R-:W-:-:S13]  /*de50*/  ISETP.NE.AND P0, PT, R214, 0x1, PT ;  /* 0x00000001d600780c */ /* 0x010fda0003f05270 */
[----:B------:R-:W4:Y:S08]  /*de60*/  @P0 LDC R215, c[0x0][0x44c] ;  /* 0x00011300ffd70b82 */ /* 0x000f300000000800 */
[----:B------:R-:W5:Y:S01]  /*de70*/  @P0 LDC R214, c[0x0][0x450] ;  /* 0x00011400ffd60b82 */ /* 0x000f620000000800 */
[----:B------:R-:W-:Y:S01]  /*de80*/  FMUL.FTZ R216, R188, UR46 ;  /* 0x0000002ebcd87c20 */ /* 0x000fe20008410000 */
[----:B------:R-:W-:Y:S01]  /*de90*/  UISETP.NE.AND UP0, UPT, UR52, URZ, UPT ;  /* 0x0000003f3400728c */ /* 0x000fe2000bf05270 */
[----:B------:R-:W-:Y:S01]  /*dea0*/  FMUL.FTZ R217, R189, UR46 ;  /* 0x0000002ebdd97c20 */ /* 0x000fe20008410000 */
[----:B------:R-:W-:Y:S01]  /*deb0*/  FMUL.FTZ R188, R190, UR46 ;  /* 0x0000002ebebc7c20 */ /* 0x000fe20008410000 */
[----:B------:R-:W-:Y:S01]  /*dec0*/  FMUL.FTZ R189, R191, UR46 ;  /* 0x0000002ebfbd7c20 */ /* 0x000fe20008410000 */
[----:B------:R-:W-:Y:S01]  /*ded0*/  FMUL.FTZ R190, R194, UR46 ;  /* 0x0000002ec2be7c20 */ /* 0x000fe20008410000 */
[----:B------:R-:W-:Y:S01]  /*dee0*/  FMUL.FTZ R191, R195, UR46 ;  /* 0x0000002ec3bf7c20 */ /* 0x000fe20008410000 */
[----:B------:R-:W-:Y:S01]  /*def0*/  FMUL.FTZ R218, R196, UR46 ;  /* 0x0000002ec4da7c20 */ /* 0x000fe20008410000 */
[----:B------:R-:W-:-:S02]  /*df00*/  IMAD R194, R0, -0x60, RZ ;  /* 0xffffffa000c27824 */ /* 0x000fc400078e02ff */
        /* <DEDUP_REMOVED lines=39> */
[----:B------:R-:W-:Y:S01]  /*e180*/  IADD3 R219, -R207, 0x1, R194 ;  /* 0x00000001cfdb7810 */ /* 0x000fe20007ffe1c2 */
[----:B------:R-:W0:Y:S03]  /*e190*/  MUFU.TANH R152, R152 ;  /* 0x0000009800987308 */ /* 0x000e260000002400 */
[----:B------:R-:W-:-:S05]  /*e1a0*/  IADD3 R219, -R203, R219, R206 ;  /* 0x000000dbcbdb7210 */ /* 0x000fca0007ffe1ce */
[----:B------:R-:W0:Y:S01]  /*e1b0*/  MUFU.TANH R153, R153 ;  /* 0x0000009900997308 */ /* 0x000e220000002400 */
[----:B------:R-:W-:-:S07]  /*e1c0*/  VIADD R220, R219, UR44 ;  /* 0x0000002cdbdc7c36 */ /* 0x000fce0008000000 */
        /* <DEDUP_REMOVED lines=22> */
[----:B----4-:R-:W-:-:S05]  /*e330*/  @P0 IMAD.HI.U32 R215, R213, R215, RZ ;  /* 0x000000d7d5d70227 */ /* 0x010fca00078e00ff */
[----:B-----5:R-:W-:-:S05]  /*e340*/  @P0 SHF.R.U32.HI R213, RZ, R214, R215 ;  /* 0x000000d6ffd50219 */ /* 0x020fca00000116d7 */
[----:B------:R-:W3:Y:S01]  /*e350*/  SHFL.IDX PT, R221, R213, RZ, 0x1c1f ;  /* 0x001c1fffd5dd7589 */ /* 0x000ee200000e0000 */
[----:B------:R-:W-:Y:S01]  /*e360*/  FMUL.FTZ R214, R170, UR46 ;  /* 0x0000002eaad67c20 */ /* 0x000fe20008410000 */
[----:B------:R-:W-:Y:S01]  /*e370*/  FMUL.FTZ R215, R171, UR46 ;  /* 0x0000002eabd77c20 */ /* 0x000fe20008410000 */
[----:B------:R-:W-:Y:S01]  /*e380*/  PLOP3.LUT P0, PT, PT, PT, UP0, 0x40, 0x0 ;  /* 0x000000000000781c */ /* 0x000fe20003f0e808 */
[----:B------:R-:W4:Y:S01]  /*e390*/  MUFU.TANH R177, R177 ;  /* 0x000000b100b17308 */ /* 0x000f220000002400 */
[----:B------:R-:W-:Y:S02]  /*e3a0*/  VIADD R170, R9, 0x22840 ;  /* 0x0002284009aa7836 */ /* 0x000fe40000000000 */
[----:B------:R-:W-:-:S05]  /*e3b0*/  IMAD.U32 R171, RZ, RZ, UR47 ;  /* 0x0000002fffab7e24 */ /* 0x000fca000f8e00ff */
[----:B------:R-:W0:Y:S01]  /*e3c0*/  MUFU.TANH R214, R214 ;  /* 0x000000d600d67308 */ /* 0x000e220000002400 */
[----:B------:R-:W-:-:S07]  /*e3d0*/  PRMT R170, R171, 0x654, R170 ;  /* 0x00000654abaa7816 */ /* 0x000fce00000000aa */
        /* <DEDUP_REMOVED lines=22> */
[----:B------:R-:W-:Y:S01]  /*e540*/  VIADD R219, R219, UR50 ;  /* 0x00000032dbdb7c36 */ /* 0x000fe20008000000 */
[----:B------:R0:W-:Y:S06]  /*e550*/  SYNCS.ARRIVE.TRANS64.RED.A1T0 RZ, [R170+URZ], RZ ;  /* 0x000000ffaaff79a7 */ /* 0x0001ec000810043f */
[----:B------:R-:W0:Y:S01]  /*e560*/  MUFU.TANH R215, R215 ;  /* 0x000000d700d77308 */ /* 0x000e220000002400 */
[----:B---3--:R-:W-:-:S02]  /*e570*/  IMAD.IADD R199, R221, 0x1, R220 ;  /* 0x00000001ddc77824 */ /* 0x008fc400078e02dc */
[----:B------:R-:W-:Y:S01]  /*e580*/  IMAD.IADD R198, R221, 0x1, R219 ;  /* 0x00000001ddc67824 */ /* 0x000fe200078e02db */
[----:B----4-:R-:W-:Y:S06]  /*e590*/  @P0 BRA `(.L_x_2980) ;  /* 0x0000000000580947 */ /* 0x010fec0003800000 */
[----:B------:R-:W-:Y:S01]  /*e5a0*/  IADD3 R221, -R203, R206, R221 ;  /* 0x000000cecbdd7210 */ /* 0x000fe20007ffe1dd */
[----:B------:R-:W-:Y:S03]  /*e5b0*/  BSSY B0, `(.L_x_2981) ;  /* 0x0000010000007945 */ /* 0x000fe60003800000 */
[----:B------:R-:W-:-:S13]  /*e5c0*/  ISETP.GT.AND P0, PT, R221, -0x1, PT ;  /* 0xffffffffdd00780c */ /* 0x000fda0003f04270 */
[----:B------:R-:W-:Y:S05]  /*e5d0*/  @P0 BRA `(.L_x_2982) ;  /* 0x0000000000200947 */ /* 0x000fea0003800000 */
[----:B------:R-:W-:Y:S01]  /*e5e0*/  IMAD.U32 R227, RZ, RZ, UR37 ;  /* 0x00000025ffe37e24 */ /* 0x000fe2000f8e00ff */
[----:B------:R-:W-:-:S04]  /*e5f0*/  LOP3.LUT R221, RZ, R221, RZ, 0x33, !PT ;  /* 0x000000ddffdd7212 */ /* 0x000fc800078e33ff */
[----:B------:R-:W-:-:S13]  /*e600*/  ISETP.NE.AND P0, PT, R227, 0x1, PT ;  /* 0x00000001e300780c */ /* 0x000fda0003f05270 */
[----:B0-----:R-:W0:Y:S02]  /*e610*/  @P0 LDC.64 R170, c[0x0][0x9e8] ;  /* 0x00027a00ffaa0b82 */ /* 0x001e240000000a00 */
[----:B0-----:R-:W-:-:S05]  /*e620*/  @P0 IMAD.HI.U32 R170, R221, R170, RZ ;  /* 0x000000aaddaa0227 */ /* 0x001fca00078e00ff */
[----:B------:R-:W-:-:S04]  /*e630*/  @P0 SHF.R.U32.HI R221, RZ, R171, R170 ;  /* 0x000000abffdd0219 */ /* 0x000fc800000116aa */
[----:B------:R-:W-:Y:S01]  /*e640*/  LOP3.LUT R221, RZ, R221, RZ, 0x33, !PT ;  /* 0x000000ddffdd7212 */ /* 0x000fe200078e33ff */
[----:B------:R-:W-:Y:S06]  /*e650*/  BRA `(.L_x_2983) ;  /* 0x0000000000147947 */ /* 0x000fec0003800000 */
.L_x_2982:
[----:B------:R-:W-:-:S05]  /*e660*/  IMAD.U32 R227, RZ, RZ, UR37 ;  /* 0x00000025ffe37e24 */ /* 0x000fca000f8e00ff */
[----:B------:R-:W-:-:S13]  /*e670*/  ISETP.NE.AND P0, PT, R227, 0x1, PT ;  /* 0x00000001e300780c */ /* 0x000fda0003f05270 */
[----:B0-----:R-:W0:Y:S02]  /*e680*/  @P0 LDC.64 R170, c[0x0][0x9e8] ;  /* 0x00027a00ffaa0b82 */ /* 0x001e240000000a00 */
[----:B0-----:R-:W-:-:S05]  /*e690*/  @P0 IMAD.HI.U32 R170, R221, R170, RZ ;  /* 0x000000aaddaa0227 */ /* 0x001fca00078e00ff */
[----:B------:R-:W-:-:S07]  /*e6a0*/  @P0 SHF.R.U32.HI R221, RZ, R171, R170 ;  /* 0x000000abffdd0219 */ /* 0x000fce00000116aa */
.L_x_2983:
[----:B------:R-:W-:Y:S05]  /*e6b0*/  BSYNC B0 ;  /* 0x0000000000007941 */ /* 0x000fea0003800000 */
.L_x_2981:
[----:B------:R-:W-:-:S04]  /*e6c0*/  IMAD.IADD R170, R194, 0x1, -R207 ;  /* 0x00000001c2aa7824 */ /* 0x000fc800078e0acf */
[----:B------:R-:W-:-:S05]  /*e6d0*/  IMAD R170, R221, R227, R170 ;  /* 0x000000e3ddaa7224 */ /* 0x000fca00078e02aa */
[----:B------:R-:W-:Y:S02]  /*e6e0*/  VIADDMNMX R199, R170, R227, R199, PT ;  /* 0x000000e3aac77246 */ /* 0x000fe400038001c7 */
[----:B------:R-:W-:-:S07]  /*e6f0*/  VIMNMX R198, R198, R170, !PT ;  /* 0x000000aac6c67248 */ /* 0x000fce0007fe0100 */
.L_x_2980:
[----:B------:R-:W-:Y:S01]  /*e700*/  ISETP.GE.AND P1, PT, R194, 0x1, PT ;  /* 0x00000001c200780c */ /* 0x000fe20003f26270 */
[----:B------:R-:W-:Y:S01]  /*e710*/  UISETP.NE.AND UP0, UPT, UR52, URZ, UPT ;  /* 0x0000003f3400728c */ /* 0x000fe2000bf05270 */
[----:B------:R-:W-:Y:S02]  /*e720*/  LOP3.LUT R16, R16, 0xfffdffff, RZ, 0xc0, !PT ;  /* 0xfffdffff10107812 */ /* 0x000fe400078ec0ff */
[----:B------:R-:W-:Y:S02]  /*e730*/  ISETP.GE.AND P0, PT, R194, 0x2, PT ;  /* 0x00000002c200780c */ /* 0x000fe40003f06270 */
[----:B------:R-:W-:Y:S02]  /*e740*/  ISETP.GT.AND P2, PT, R198, RZ, !P1 ;  /* 0x000000ffc600720c */ /* 0x000fe40004f44270 */
[----:B------:R-:W-:Y:S02]  /*e750*/  ISETP.GE.AND P3, PT, R194, 0x9, PT ;  /* 0x00000009c200780c */ /* 0x000fe40003f66270 */
[----:B------:R-:W-:-:S03]  /*e760*/  ISETP.LT.OR P2, PT, R199, 0x1, P2 ;  /* 0x00000001c700780c */ /* 0x000fc60001741670 */
[----:B------:R-:W-:Y:S02]  /*e770*/  @P1 LOP3.LUT R16, R16, 0x20000, RZ, 0xfc, !PT ;  /* 0x0002000010101812 */ /* 0x000fe400078efcff */
[----:B------:R-:W-:Y:S02]  /*e780*/  ISETP.GT.AND P1, PT, R198, 0x1, !P0 ;  /* 0x00000001c600780c */ /* 0x000fe40004724270 */
[----:B0-----:R-:W-:Y:S02]  /*e790*/  FSEL R170, R152, -INF , !P2 ;  /* 0xff80000098aa7808 */ /* 0x001fe40005000000 */
[----:B------:R-:W-:Y:S02]  /*e7a0*/  ISETP.LT.OR P1, PT, R199, 0x2, P1 ;  /* 0x00000002c700780c */ /* 0x000fe40000f21670 */
        /* <DEDUP_REMOVED lines=119> */
[----:B------:R-:W-:Y:S02]  /*ef20*/  ISETP.GT.AND P6, PT, R198, 0x59, !P6 ;  /* 0x00000059c600780c */ /* 0x000fe400077c4270 */
[----:B------:R-:W0:Y:S02]  /*ef30*/  SHFL.IDX PT, R198, R213, 0x1, 0x1c1f ;  /* 0x003c1f00d5c67f89 */ /* 0x000e2400000e0000 */
[----:B------:R-:W-:-:S04]  /*ef40*/  ISETP.LT.OR P6, PT, R199, 0x5a, P6 ;  /* 0x0000005ac700780c */ /* 0x000fc800037c1670 */
[----:B------:R-:W-:Y:S02]  /*ef50*/  FSEL R197, R197, -INF , !P6 ;  /* 0xff800000c5c57808 */ /* 0x000fe40007000000 */
[----:B------:R-:W-:Y:S01]  /*ef60*/  PLOP3.LUT P6, PT, PT, PT, UP0, 0x40, 0x0 ;  /* 0x000000000000781c */ /* 0x000fe20003fce808 */
[--C-:B0-----:R-:W-:Y:S02]  /*ef70*/  IMAD.IADD R220, R220, 0x1, R198.reuse ;  /* 0x00000001dcdc7824 */ /* 0x101fe400078e02c6 */
[----:B------:R-:W-:-:S10]  /*ef80*/  IMAD.IADD R219, R219, 0x1, R198 ;  /* 0x00000001dbdb7824 */ /* 0x000fd400078e02c6 */
        /* <DEDUP_REMOVED lines=13> */
.L_x_2986:
[----:B------:R-:W-:-:S05]  /*f060*/  IMAD.U32 R199, RZ, RZ, UR37 ;  /* 0x00000025ffc77e24 */ /* 0x000fca000f8e00ff */
[----:B------:R-:W-:-:S13]  /*f070*/  ISETP.NE.AND P6, PT, R199, 0x1, PT ;  /* 0x00000001c700780c */ /* 0x000fda0003fc5270 */
[----:B------:R-:W0:Y:S02]  /*f080*/  @P6 LDC.64 R152, c[0x0][0x9e8] ;  /* 0x00027a00ff986b82 */ /* 0x000e240000000a00 */
[----:B0-----:R-:W-:-:S05]  /*f090*/  @P6 IMAD.HI.U32 R152, R198, R152, RZ ;  /* 0x00000098c6986227 */ /* 0x001fca00078e00ff */
[----:B------:R-:W-:-:S07]  /*f0a0*/  @P6 SHF.R.U32.HI R198, RZ, R153, R152 ;  /* 0x00000099ffc66219 */ /* 0x000fce0000011698 */
.L_x_2987:
[----:B------:R-:W-:Y:S05]  /*f0b0*/  BSYNC B0 ;  /* 0x0000000000007941 */ /* 0x000fea0003800000 */
.L_x_2985:
[----:B------:R-:W-:-:S04]  /*f0c0*/  IMAD.IADD R194, R194, 0x1, -R207 ;  /* 0x00000001c2c27824 */ /* 0x000fc800078e0acf */
[----:B------:R-:W-:-:S05]  /*f0d0*/  IMAD R194, R198, R199, R194 ;  /* 0x000000c7c6c27224 */ /* 0x000fca00078e02c2 */
[----:B------:R-:W-:Y:S02]  /*f0e0*/  VIADDMNMX R220, R194, R199, R220, PT ;  /* 0x000000c7c2dc7246 */ /* 0x000fe400038001dc */
[----:B------:R-:W-:-:S07]  /*f0f0*/  VIMNMX R219, R219, R194, !PT ;  /* 0x000000c2dbdb7248 */ /* 0x000fce0007fe0100 */
.L_x_2984:
[----:B------:R-:W-:Y:S01]  /*f100*/  ISETP.GT.AND P0, PT, R219, 0x1, !P0 ;  /* 0x00000001db00780c */ /* 0x000fe20004704270 */
[----:B------:R-:W-:Y:S01]  /*f110*/  UMOV UR48, UR42 ;  /* 0x0000002a00307c82 */ /* 0x000fe20008000000 */
[----:B------:R-:W-:Y:S01]  /*f120*/  FMNMX.FTZ R153, R170, R6, !PT ;  /* 0x00000006aa997209 */ /* 0x000fe20007810000 */
[----:B------:R-:W-:Y:S01]  /*f130*/  IMAD.U32 R227, RZ, RZ, UR51 ;  /* 0x00000033ffe37e24 */ /* 0x000fe2000f8e00ff */
[----:B------:R-:W-:Y:S02]  /*f140*/  ISETP.LT.OR P0, PT, R220, 0x2, P0 ;  /* 0x00000002dc00780c */ /* 0x000fe40000701670 */
[C---:B------:R-:W-:Y:S02]  /*f150*/  LOP3.LUT P6, RZ, R16.reuse, 0x20, RZ, 0xc0, !PT ;  /* 0x0000002010ff7812 */ /* 0x040fe400078cc0ff */
        /* <DEDUP_REMOVED lines=44> */
[----:B------:R-:W-:Y:S02]  /*f420*/  ISETP.GT.AND P1, PT, R219, 0x48, !P1 ;  /* 0x00000048db00780c */ /* 0x000fe40004f24270 */
[----:B------:R-:W-:Y:S02]  /*f430*/  ISETP.LT.OR P0, PT, R220, 0x21, P0 ;  /* 0x00000021dc00780c */ /* 0x000fe40000701670 */
[----:B------:R-:W-:Y:S02]  /*f440*/  FMNMX.FTZ R153, R217, R153, !PT ;  /* 0x00000099d9997209 */ /* 0x000fe40007810000 */
[----:B------:R-:W-:Y:S02]  /*f450*/  FSEL R214, R214, -INF , !P0 ;  /* 0xff800000d6d67808 */ /* 0x000fe40004000000 */
[----:B------:R-:W-:Y:S02]  /*f460*/  LOP3.LUT P0, RZ, R16, 0x4000, RZ, 0xc0, !PT ;  /* 0x0000400010ff7812 */ /* 0x000fe4000780c0ff */
[----:B------:R-:W-:-:S02]  /*f470*/  ISETP.LT.OR P1, PT, R220, 0x49, P1 ;  /* 0x00000049dc00780c */ /* 0x000fc40000f21670 */
[----:B------:R-:W-:Y:S02]  /*f480*/  ISETP.GT.AND P0, PT, R219, 0x21, !P0 ;  /* 0x00000021db00780c */ /* 0x000fe40004704270 */
[----:B------:R-:W-:Y:S02]  /*f490*/  FMNMX.FTZ R153, R192, R153, !PT ;  /* 0x00000099c0997209 */ /* 0x000fe40007810000 */
[----:B------:R-:W-:Y:S02]  /*f4a0*/  ISETP.LT.OR P0, PT, R220, 0x22, P0 ;  /* 0x00000022dc00780c */ /* 0x000fe40000701670 */
[----:B------:R-:W-:Y:S02]  /*f4b0*/  FSEL R188, R188, -INF , !P1 ;  /* 0xff800000bcbc7808 */ /* 0x000fe40004800000 */
[----:B------:R-:W-:Y:S02]  /*f4c0*/  FSEL R215, R215, -INF , !P0 ;  /* 0xff800000d7d77808 */ /* 0x000fe40004000000 */
[----:B------:R-:W-:-:S02]  /*f4d0*/  LOP3.LUT P0, RZ, R16, 0x2000, RZ, 0xc0, !PT ;  /* 0x0000200010ff7812 */ /* 0x000fc4000780c0ff */
[----:B------:R-:W-:Y:S02]  /*f4e0*/  LOP3.LUT P1, RZ, R16, 0x20000, RZ, 0xc0, !PT ;  /* 0x0002000010ff7812 */ /* 0x000fe4000782c0ff */
[----:B------:R-:W-:Y:S02]  /*f4f0*/  ISETP.GT.AND P0, PT, R219, 0x28, !P0 ;  /* 0x00000028db00780c */ /* 0x000fe40004704270 */
[----:B------:R-:W-:Y:S02]  /*f500*/  FMNMX.FTZ R153, R193, R153, !PT ;  /* 0x00000099c1997209 */ /* 0x000fe40007810000 */
[----:B------:R-:W-:Y:S02]  /*f510*/  ISETP.LT.OR P0, PT, R220, 0x29, P0 ;  /* 0x00000029dc00780c */ /* 0x000fe40000701670 */
[----:B------:R-:W-:Y:S02]  /*f520*/  ISETP.GT.AND P1, PT, R219, RZ, !P1 ;  /* 0x000000ffdb00720c */ /* 0x000fe40004f24270 */
[----:B------:R-:W-:-:S02]  /*f530*/  FSEL R174, R174, -INF , !P0 ;  /* 0xff800000aeae7808 */ /* 0x000fc40004000000 */
[----:B------:R-:W-:Y:S02]  /*f540*/  LOP3.LUT P0, RZ, R16, 0x1000, RZ, 0xc0, !PT ;  /* 0x0000100010ff7812 */ /* 0x000fe4000780c0ff */
[----:B------:R-:W-:Y:S02]  /*f550*/  FMNMX.FTZ R153, R218, R153, !PT ;  /* 0x00000099da997209 */ /* 0x000fe40007810000 */
[----:B------:R-:W-:Y:S02]  /*f560*/  ISETP.GT.AND P0, PT, R219, 0x29, !P0 ;  /* 0x00000029db00780c */ /* 0x000fe40004704270 */
[C---:B------:R-:W-:Y:S02]  /*f570*/  ISETP.LT.OR P1, PT, R220.reuse, 0x1, P1 ;  /* 0x00000001dc00780c */ /* 0x040fe40000f21670 */
[----:B------:R-:W-:Y:S02]  /*f580*/  ISETP.LT.OR P0, PT, R220, 0x2a, P0 ;  /* 0x0000002adc00780c */ /* 0x000fe40000701670 */
[----:B------:R-:W-:-:S02]  /*f590*/  FMNMX.FTZ R153, R197, R153, !PT ;  /* 0x00000099c5997209 */ /* 0x000fc40007810000 */
[----:B------:R-:W-:Y:S02]  /*f5a0*/  FSEL R175, R175, -INF , !P0 ;  /* 0xff800000afaf7808 */ /* 0x000fe40004000000 */
[----:B------:R-:W-:Y:S02]  /*f5b0*/  LOP3.LUT P0, RZ, R16, 0x800, RZ, 0xc0, !PT ;  /* 0x0000080010ff7812 */ /* 0x000fe4000780c0ff */
[----:B------:R-:W-:Y:S02]  /*f5c0*/  FSEL R154, R154, -INF , !P1 ;  /* 0xff8000009a9a7808 */ /* 0x000fe40004800000 */
[----:B------:R-:W-:Y:S02]  /*f5d0*/  ISETP.GT.AND P0, PT, R219, 0x30, !P0 ;  /* 0x00000030db00780c */ /* 0x000fe40004704270 */
[----:B------:R-:W-:Y:S02]  /*f5e0*/  FMNMX.FTZ R194, R154, R7, !PT ;  /* 0x000000079ac27209 */ /* 0x000fe40007810000 */
[----:B------:R-:W-:-:S02]  /*f5f0*/  ISETP.LT.OR P0, PT, R220, 0x31, P0 ;  /* 0x00000031dc00780c */ /* 0x000fc40000701670 */
[----:B------:R-:W-:Y:S02]  /*f600*/  FMNMX.FTZ R194, R155, R194, !PT ;  /* 0x000000c29bc27209 */ /* 0x000fe40007810000 */
[----:B------:R-:W-:Y:S02]  /*f610*/  FSEL R152, R178, -INF , !P0 ;  /* 0xff800000b2987808 */ /* 0x000fe40004000000 */
[----:B------:R-:W-:Y:S01]  /*f620*/  LOP3.LUT P0, RZ, R16, 0x400, RZ, 0xc0, !PT ;  /* 0x0000040010ff7812 */ /* 0x000fe2000780c0ff */
[----:B------:R-:W0:Y:S01]  /*f630*/  SHFL.BFLY PT, R178, R153, 0x2, 0x1f ;  /* 0x0c401f0099b27f89 */ /* 0x000e2200000e0000 */
        /* <DEDUP_REMOVED lines=14> */
[----:B0-----:R-:W-:-:S02]  /*f720*/  FMNMX.FTZ R178, R153, R178, !PT ;  /* 0x000000b299b27209 */ /* 0x001fc40007810000 */
[----:B------:R-:W-:Y:S02]  /*f730*/  ISETP.GT.AND P0, PT, R219, 0x39, !P0 ;  /* 0x00000039db00780c */ /* 0x000fe40004704270 */
[----:B------:R-:W-:Y:S01]  /*f740*/  FMNMX.FTZ R194, R214, R194, !PT ;  /* 0x000000c2d6c27209 */ /* 0x000fe20007810000 */
[----:B------:R-:W0:Y:S01]  /*f750*/  SHFL.BFLY PT, R153, R178, 0x1, 0x1f ;  /* 0x0c201f00b2997f89 */ /* 0x000e2200000e0000 */
[----:B------:R-:W-:Y:S02]  /*f760*/  ISETP.LT.OR P0, PT, R220, 0x3a, P0 ;  /* 0x0000003adc00780c */ /* 0x000fe40000701670 */
[----:B------:R-:W-:Y:S02]  /*f770*/  FMNMX.FTZ R194, R215, R194, !PT ;  /* 0x000000c2d7c27209 */ /* 0x000fe40007810000 */
[----:B------:R-:W-:Y:S02]  /*f780*/  FSEL R183, R183, -INF , !P0 ;  /* 0xff800000b7b77808 */ /* 0x000fe40004000000 */
[----:B------:R-:W-:-:S02]  /*f790*/  LOP3.LUT P0, RZ, R16, 0x80, RZ, 0xc0, !PT ;  /* 0x0000008010ff7812 */ /* 0x000fc4000780c0ff */
[----:B------:R-:W-:Y:S02]  /*f7a0*/  FMNMX.FTZ R194, R174, R194, !PT ;  /* 0x000000c2aec27209 */ /* 0x000fe40007810000 */
[----:B------:R-:W-:Y:S02]  /*f7b0*/  ISETP.GT.AND P0, PT, R219, 0x40, !P0 ;  /* 0x00000040db00780c */ /* 0x000fe40004704270 */
[----:B------:R-:W-:Y:S02]  /*f7c0*/  LOP3.LUT P6, RZ, R16, 0x40, RZ, 0xc0, !PT ;  /* 0x0000004010ff7812 */ /* 0x000fe400078cc0ff */
[----:B------:R-:W-:Y:S02]  /*f7d0*/  ISETP.LT.OR P0, PT, R220, 0x41, P0 ;  /* 0x00000041dc00780c */ /* 0x000fe40000701670 */
[----:B------:R-:W-:Y:S02]  /*f7e0*/  FMNMX.FTZ R194, R175, R194, !PT ;  /* 0x000000c2afc27209 */ /* 0x000fe40007810000 */
[----:B------:R-:W-:-:S02]  /*f7f0*/  FSEL R186, R186, -INF , !P0 ;  /* 0xff800000baba7808 */ /* 0x000fc40004000000 */
[----:B------:R-:W-:Y:S02]  /*f800*/  ISETP.GT.AND P0, PT, R219, 0x41, !P6 ;  /* 0x00000041db00780c */ /* 0x000fe40007704270 */
[----:B------:R-:W-:Y:S02]  /*f810*/  FMNMX.FTZ R194, R152, R194, !PT ;  /* 0x000000c298c27209 */ /* 0x000fe40007810000 */
[----:B------:R-:W-:Y:S02]  /*f820*/  ISETP.LT.OR P0, PT, R220, 0x42, P0 ;  /* 0x00000042dc00780c */ /* 0x000fe40000701670 */
[----:B0-----:R-:W-:Y:S02]  /*f830*/  FMNMX.FTZ R178, R178, R153, !PT ;  /* 0x00000099b2b27209 */ /* 0x001fe40007810000 */
[----:B------:R-:W-:Y:S02]  /*f840*/  FMNMX.FTZ R194, R179, R194, !PT ;  /* 0x000000c2b3c27209 */ /* 0x000fe40007810000 */
[----:B------:R-:W-:-:S02]  /*f850*/  FSEL R187, R187, -INF , !P0 ;  /* 0xff800000bbbb7808 */ /* 0x000fc40004000000 */
[----:B------:R-:W-:Y:S02]  /*f860*/  FSETP.NEU.FTZ.AND P0, PT, R178, -INF , PT ;  /* 0xff800000b200780b */ /* 0x000fe40003f1d000 */
[----:B------:R-:W-:Y:S02]  /*f870*/  FMNMX.FTZ R194, R182, R194, !PT ;  /* 0x000000c2b6c27209 */ /* 0x000fe40007810000 */
[----:B------:R-:W-:Y:S02]  /*f880*/  FSEL R153, R178, RZ, P0 ;  /* 0x000000ffb2997208 */ /* 0x000fe40000000000 */
[----:B------:R-:W-:Y:S02]  /*f890*/  FMNMX.FTZ R194, R183, R194, !PT ;  /* 0x000000c2b7c27209 */ /* 0x000fe40007810000 */
[----:B------:R-:W-:Y:S01]  /*f8a0*/  ISETP.GT.AND P2, PT, R219, 0x49, !P2 ;  /* 0x00000049db00780c */ /* 0x000fe20005744270 */
[----:B------:R-:W-:Y:S01]  /*f8b0*/  FADD.FTZ R6, -R153, R6 ;  /* 0x0000000699067221 */ /* 0x000fe20000010100 */
[----:B------:R-:W-:Y:S01]  /*f8c0*/  FMNMX.FTZ R194, R186, R194, !PT ;  /* 0x000000c2bac27209 */ /* 0x000fe20007810000 */
[----:B------:R-:W-:Y:S01]  /*f8d0*/  FMUL.FTZ R153, R178, UR48 ;  /* 0x00000030b2997c20 */ /* 0x000fe20008410000 */
[----:B------:R-:W-:Y:S01]  /*f8e0*/  ISETP.LT.OR P2, PT, R220, 0x4a, P2 ;  /* 0x0000004adc00780c */ /* 0x000fe20001741670 */
[----:B------:R-:W-:Y:S01]  /*f8f0*/  FMUL.FTZ R6, R6, UR48 ;  /* 0x0000003006067c20 */ /* 0x000fe20008410000 */
[----:B------:R-:W-:-:S02]  /*f900*/  ISETP.GT.AND P3, PT, R219, 0x50, !P3 ;  /* 0x00000050db00780c */ /* 0x000fc40005f64270 */
[----:B------:R-:W-:Y:S02]  /*f910*/  FMNMX.FTZ R194, R187, R194, !PT ;  /* 0x000000c2bbc27209 */ /* 0x000fe40007810000 */
[----:B------:R-:W-:Y:S01]  /*f920*/  FSEL R153, R153, RZ, P0 ;  /* 0x000000ff99997208 */ /* 0x000fe20000000000 */
[----:B------:R-:W-:Y:S01]  /*f930*/  MUFU.EX2 R6, R6 ;  /* 0x0000000600067308 */ /* 0x000fe20000000800 */
[----:B------:R-:W-:Y:S02]  /*f940*/  FSEL R189, R189, -INF , !P2 ;  /* 0xff800000bdbd7808 */ /* 0x000fe40005000000 */
[----:B------:R-:W-:Y:S01]  /*f950*/  ISETP.GT.AND P4, PT, R219, 0x51, !P4 ;  /* 0x00000051db00780c */ /* 0x000fe20006784270 */
[--C-:B------:R-:W-:Y:S01]  /*f960*/  FFMA.FTZ R170, R170, UR48, -R153.reuse ;  /* 0x00000030aaaa7c23 */ /* 0x100fe20008010899 */
[----:B------:R-:W-:Y:S01]  /*f970*/  ISETP.LT.OR P3, PT, R220, 0x51, P3 ;  /* 0x00000051dc00780c */ /* 0x000fe20001f61670 */
[--C-:B------:R-:W-:Y:S01]  /*f980*/  FFMA.FTZ R171, R171, UR48, -R153.reuse ;  /* 0x00000030abab7c23 */ /* 0x100fe20008010899 */
[----:B------:R-:W-:Y:S01]  /*f990*/  FMNMX.FTZ R194, R188, R194, !PT ;  /* 0x000000c2bcc27209 */ /* 0x000fe20007810000 */
[----:B------:R-:W0:Y:S01]  /*f9a0*/  MUFU.EX2 R221, R170 ;  /* 0x000000aa00dd7308 */ /* 0x000e220000000800 */
[----:B------:R-:W-:Y:S01]  /*f9b0*/  LOP3.LUT P6, RZ, R16, 0x1, RZ, 0xc0, !PT ;  /* 0x0000000110ff7812 */ /* 0x000fe200078cc0ff */
[--C-:B------:R-:W-:Y:S01]  /*f9c0*/  FFMA.FTZ R156, R156, UR48, -R153.reuse ;  /* 0x000000309c9c7c23 */ /* 0x100fe20008010899 */
[----:B------:R-:W-:Y:S01]  /*f9d0*/  ISETP.GT.AND P5, PT, R219, 0x58, !P5 ;  /* 0x00000058db00780c */ /* 0x000fe20006fa4270 */
[--C-:B------:R-:W-:Y:S01]  /*f9e0*/  FFMA.FTZ R157, R157, UR48, -R153.reuse ;  /* 0x000000309d9d7c23 */ /* 0x100fe20008010899 */
[----:B------:R-:W-:Y:S01]  /*f9f0*/  ISETP.LT.OR P4, PT, R220, 0x52, P4 ;  /* 0x00000052dc00780c */ /* 0x000fe20002781670 */
[--C-:B------:R-:W-:Y:S01]  /*fa00*/  FFMA.FTZ R160, R160, UR48, -R153.reuse ;  /* 0x00000030a0a07c23 */ /* 0x100fe20008010899 */
[----:B------:R-:W-:Y:S01]  /*fa10*/  FSEL R190, R190, -INF , !P3 ;  /* 0xff800000bebe7808 */ /* 0x000fe20005800000 */
[----:B------:R-:W-:Y:S01]  /*fa20*/  MUFU.EX2 R156, R156 ;  /* 0x0000009c009c7308 */ /* 0x000fe20000000800 */
[----:B------:R-:W-:Y:S01]  /*fa30*/  FMNMX.FTZ R194, R189, R194, !PT ;  /* 0x000000c2bdc27209 */ /* 0x000fe20007810000 */
        /* <DEDUP_REMOVED lines=9> */
[----:B------:R-:W-:Y:S01]  /*fad0*/  ISETP.LT.OR P0, PT, R220, 0x5a, P0 ;  /* 0x0000005adc00780c */ /* 0x000fe20000701670 */
[--C-:B------:R-:W-:Y:S01]  /*fae0*/  FFMA.FTZ R169, R169, UR48, -R153.reuse ;  /* 0x00000030a9a97c23 */ /* 0x100fe20008010899 */
[----:B------:R-:W-:Y:S01]  /*faf0*/  FSEL R195, R195, -INF , !P5 ;  /* 0xff800000c3c37808 */ /* 0x000fe20006800000 */
[--C-:B------:R-:W-:Y:S01]  /*fb00*/  FFMA.FTZ R172, R172, UR48, -R153.reuse ;  /* 0x00000030acac7c23 */ /* 0x100fe20008010899 */
[----:B------:R-:W-:Y:S01]  /*fb10*/  FMNMX.FTZ R194, R191, R194, !PT ;  /* 0x000000c2bfc27209 */ /* 0x000fe20007810000 */
[----:B------:R-:W3:Y:S01]  /*fb20*/  MUFU.EX2 R220, R171 ;  /* 0x000000ab00dc7308 */ /* 0x000ee20000000800 */
[----:B------:R-:W-:Y:S01]  /*fb30*/  FSEL R196, R196, -INF , !P0 ;  /* 0xff800000c4c47808 */ /* 0x000fe20004000000 */
[--C-:B------:R-:W-:Y:S01]  /*fb40*/  FFMA.FTZ R173, R173, UR48, -R153.reuse ;  /* 0x00000030adad7c23 */ /* 0x100fe20008010899 */
[----:B------:R-:W-:Y:S01]  /*fb50*/  FMNMX.FTZ R194, R195, R194, !PT ;  /* 0x000000c2c3c27209 */ /* 0x000fe20007810000 */
[--C-:B------:R-:W-:Y:S01]  /*fb60*/  FFMA.FTZ R176, R176, UR48, -R153.reuse ;  /* 0x00000030b0b07c23 */ /* 0x100fe20008010899 */
[--C-:B------:R-:W-:Y:S01]  /*fb70*/  FFMA.FTZ R177, R177, UR48, -R153.reuse ;  /* 0x00000030b1b17c23 */ /* 0x100fe20008010899 */
[--C-:B------:R-:W-:Y:S01]  /*fb80*/  FFMA.FTZ R180, R180, UR48, -R153.reuse ;  /* 0x00000030b4b47c23 */ /* 0x100fe20008010899 */
[----:B------:R-:W-:Y:S01]  /*fb90*/  FMNMX.FTZ R194, R196, R194, !PT ;  /* 0x000000c2c4c27209 */ /* 0x000fe20007810000 */
        /* <DEDUP_REMOVED lines=8> */
[----:B------:R-:W4:Y:S01]  /*fc20*/  MUFU.EX2 R160, R160 ;  /* 0x000000a000a07308 */ /* 0x000f220000000800 */
[----:B------:R-:W-:Y:S01]  /*fc30*/  FFMA.FTZ R153, R197, UR48, -R153 ;  /* 0x00000030c5997c23 */ /* 0x000fe20008010899 */
[----:B0-----:R-:W-:Y:S01]  /*fc40*/  FFMA.FTZ R213, R6, R8, R221 ;  /* 0x0000000806d57223 */ /* 0x001fe200000100dd */
[----:B------:R-:W0:Y:S01]  /*fc50*/  SHFL.BFLY PT, R197, R194, 0x2, 0x1f ;  /* 0x0c401f00c2c57f89 */ /* 0x000e2200000e0000 */
[-C--:B------:R-:W-:Y:S01]  /*fc60*/  FMUL.FTZ R24, R24, R6.reuse ;  /* 0x0000000618187220 */ /* 0x080fe20000410000 */
[-C--:B------:R-:W-:Y:S01]  /*fc70*/  FMUL.FTZ R25, R25, R6.reuse ;  /* 0x0000000619197220 */ /* 0x080fe20000410000 */
[----:B---3--:R-:W-:Y:S01]  /*fc80*/  FADD.FTZ R213, R220, R213 ;  /* 0x000000d5dcd57221 */ /* 0x008fe20000010000 */
[-C--:B------:R-:W-:Y:S01]  /*fc90*/  FMUL.FTZ R28, R28, R6.reuse ;  /* 0x000000061c1c7220 */ /* 0x080fe20000410000 */
[----:B------:R-:W3:Y:S01]  /*fca0*/  MUFU.EX2 R161, R161 ;  /* 0x000000a100a17308 */ /* 0x000ee20000000800 */
[-C--:B------:R-:W-:Y:S01]  /*fcb0*/  FMUL.FTZ R29, R29, R6.reuse ;  /* 0x000000061d1d7220 */ /* 0x080fe20000410000 */
[----:B------:R-:W-:Y:S01]  /*fcc0*/  FADD.FTZ R213, R156, R213 ;  /* 0x000000d59cd57221 */ /* 0x000fe20000010000 */
[-C--:B------:R-:W-:Y:S01]  /*fcd0*/  FMUL.FTZ R32, R32, R6.reuse ;  /* 0x0000000620207220 */ /* 0x080fe20000410000 */
[-C--:B------:R-:W-:Y:S01]  /*fce0*/  FMUL.FTZ R33, R33, R6.reuse ;  /* 0x0000000621217220 */ /* 0x080fe20000410000 */
[-C--:B------:R-:W-:Y:S01]  /*fcf0*/  FMUL.FTZ R36, R36, R6.reuse ;  /* 0x0000000624247220 */ /* 0x080fe20000410000 */
[----:B------:R-:W-:Y:S01]  /*fd00*/  FADD.FTZ R213, R157, R213 ;  /* 0x000000d59dd57221 */ /* 0x000fe20000010000 */
[-C--:B------:R-:W-:Y:S01]  /*fd10*/  FMUL.FTZ R37, R37, R6.reuse ;  /* 0x0000000625257220 */ /* 0x080fe20000410000 */
[----:B------:R-:W5:Y:S01]  /*fd20*/  MUFU.EX2 R164, R164 ;  /* 0x000000a400a47308 */ /* 0x000f620000000800 */
[-C--:B------:R-:W-:Y:S01]  /*fd30*/  FMUL.FTZ R40, R40, R6.reuse ;  /* 0x0000000628287220 */ /* 0x080fe20000410000 */
[----:B----4-:R-:W-:Y:S01]  /*fd40*/  FADD.FTZ R213, R160, R213 ;  /* 0x000000d5a0d57221 */ /* 0x010fe20000010000 */
[-C--:B------:R-:W-:Y:S01]  /*fd50*/  FMUL.FTZ R41, R41, R6.reuse ;  /* 0x0000000629297220 */ /* 0x080fe20000410000 */
[-C--:B------:R-:W-:Y:S01]  /*fd60*/  FMUL.FTZ R44, R44, R6.reuse ;  /* 0x000000062c2c7220 */ /* 0x080fe20000410000 */
[-C--:B------:R-:W-:Y:S01]  /*fd70*/  FMUL.FTZ R45, R45, R6.reuse ;  /* 0x000000062d2d7220 */ /* 0x080fe20000410000 */
[-C--:B------:R-:W-:Y:S01]  /*fd80*/  FMUL.FTZ R48, R48, R6.reuse ;  /* 0x0000000630307220 */ /* 0x080fe20000410000 */
[-C--:B------:R-:W-:Y:S01]  /*fd90*/  FMUL.FTZ R49, R49, R6.reuse ;  /* 0x0000000631317220 */ /* 0x080fe20000410000 */
[----:B------:R-:W4:Y:S01]  /*fda0*/  MUFU.EX2 R165, R165 ;  /* 0x000000a500a57308 */ /* 0x000f220000000800 */
[----:B---3--:R-:W-:Y:S01]  /*fdb0*/  FADD.FTZ R213, R161, R213 ;  /* 0x000000d5a1d57221 */ /* 0x008fe20000010000 */
[-C--:B------:R-:W-:Y:S01]  /*fdc0*/  FMUL.FTZ R52, R52, R6.reuse ;  /* 0x0000000634347220 */ /* 0x080fe20000410000 */
[----:B0-----:R-:W-:Y:S01]  /*fdd0*/  FMNMX.FTZ R197, R194, R197, !PT ;  /* 0x000000c5c2c57209 */ /* 0x001fe20007810000 */
[-C--:B------:R-:W-:Y:S01]  /*fde0*/  FMUL.FTZ R53, R53, R6.reuse ;  /* 0x0000000635357220 */ /* 0x080fe20000410000 */
[-C--:B------:R-:W-:Y:S01]  /*fdf0*/  FMUL.FTZ R56, R56, R6.reuse ;  /* 0x0000000638387220 */ /* 0x080fe20000410000 */
[-C--:B------:R-:W-:Y:S01]  /*fe00*/  FMUL.FTZ R57, R57, R6.reuse ;  /* 0x0000000639397220 */ /* 0x080fe20000410000 */
[-C--:B------:R-:W-:Y:S01]  /*fe10*/  FMUL.FTZ R60, R60, R6.reuse ;  /* 0x000000063c3c7220 */ /* 0x080fe20000410000 */
[----:B------:R-:W0:Y:S01]  /*fe20*/  MUFU.EX2 R168, R168 ;  /* 0x000000a800a87308 */ /* 0x000e220000000800 */
[----:B-----5:R-:W-:Y:S01]  /*fe30*/  FADD.FTZ R213, R164, R213 ;  /* 0x000000d5a4d57221 */ /* 0x020fe20000010000 */
[----:B------:R-:W3:Y:S01]  /*fe40*/  SHFL.BFLY PT, R171, R197, 0x1, 0x1f ;  /* 0x0c201f00c5ab7f89 */ /* 0x000ee200000e0000 */
[-C--:B------:R-:W-:Y:S01]  /*fe50*/  FMUL.FTZ R61, R61, R6.reuse ;  /* 0x000000063d3d7220 */ /* 0x080fe20000410000 */
[-C--:B------:R-:W-:Y:S01]  /*fe60*/  FMUL.FTZ R64, R64, R6.reuse ;  /* 0x0000000640407220 */ /* 0x080fe20000410000 */
[-C--:B------:R-:W-:Y:S01]  /*fe70*/  FMUL.FTZ R65, R65, R6.reuse ;  /* 0x0000000641417220 */ /* 0x080fe20000410000 */
[-C--:B------:R-:W-:Y:S01]  /*fe80*/  FMUL.FTZ R68, R68, R6.reuse ;  /* 0x0000000644447220 */ /* 0x080fe20000410000 */
[-C--:B------:R-:W-:Y:S01]  /*fe90*/  FMUL.FTZ R69, R69, R6.reuse ;  /* 0x0000000645457220 */ /* 0x080fe20000410000 */
[----:B------:R-:W5:Y:S01]  /*fea0*/  MUFU.EX2 R169, R169 ;  /* 0x000000a900a97308 */ /* 0x000f620000000800 */
        /* <DEDUP_REMOVED lines=16> */
[----:B-----5:R-:W-:Y:S01]  /*ffb0*/  FADD.FTZ R213, R169, R213 ;  /* 0x000000d5a9d57221 */ /* 0x020fe20000010000 */
[-C--:B------:R-:W-:Y:S01]  /*ffc0*/  FMUL.FTZ R96, R96, R6.reuse ;  /* 0x0000000660607220 */ /* 0x080fe20000410000 */
[-C--:B------:R-:W-:Y:S01]  /*ffd0*/  FMUL.FTZ R97, R97, R6.reuse ;  /* 0x0000000661617220 */ /* 0x080fe20000410000 */
[-C--:B------:R-:W-:Y:S01]  /*ffe0*/  FMUL.FTZ R100, R100, R6.reuse ;  /* 0x0000000664647220 */ /* 0x080fe20000410000 */
[-C--:B------:R-:W-:Y:S01]  /*fff0*/  FMUL.FTZ R101, R101, R6.reuse ;  /* 0x0000000665657220 */ /* 0x080fe20000410000 */
[-C--:B------:R-:W-:Y:S01]  /*10000*/  FMUL.FTZ R104, R104, R6.reuse ;  /* 0x0000000668687220 */ /* 0x080fe20000410000 */
[-C--:B------:R-:W-:Y:S01]  /*10010*/  FMUL.FTZ R105, R105, R6.reuse ;  /* 0x0000000669697220 */ /* 0x080fe20000410000 */
[----:B------:R3:W5:Y:S01]  /*10020*/  MUFU.EX2 R170, R176 ;  /* 0x000000b000aa7308 */ /* 0x0007620000000800 */
        /* <DEDUP_REMOVED lines=9> */
[----:B---3--:R-:W-:Y:S01]  /*100c0*/  FMNMX.FTZ R176, R197, R171, !PT ;  /* 0x000000abc5b07209 */ /* 0x008fe20007810000 */
[-C--:B------:R-:W-:Y:S01]  /*100d0*/  FMUL.FTZ R120, R120, R6.reuse ;  /* 0x0000000678787220 */ /* 0x080fe20000410000 */
[-C--:B------:R-:W-:Y:S01]  /*100e0*/  FMUL.FTZ R121, R121, R6.reuse ;  /* 0x0000000679797220 */ /* 0x080fe20000410000 */
[-C--:B------:R-:W-:Y:S01]  /*100f0*/  FMUL.FTZ R124, R124, R6.reuse ;  /* 0x000000067c7c7220 */ /* 0x080fe20000410000 */
[C---:B------:R-:W-:Y:S01]  /*10100*/  FSETP.NEU.FTZ.AND P0, PT, R176.reuse, -INF , PT ;  /* 0xff800000b000780b */ /* 0x040fe20003f1d000 */
[----:B------:R-:W-:Y:S01]  /*10110*/  FMUL.FTZ R171, R176, UR48 ;  /* 0x00000030b0ab7c20 */ /* 0x000fe20008410000 */
[----:B------:R-:W0:Y:S01]  /*10120*/  MUFU.EX2 R180, R180 ;  /* 0x000000b400b47308 */ /* 0x000e220000000800 */
[----:B-----5:R-:W-:Y:S01]  /*10130*/  FADD.FTZ R213, R170, R213 ;  /* 0x000000d5aad57221 */ /* 0x020fe20000010000 */
[-C--:B------:R-:W-:Y:S01]  /*10140*/  FMUL.FTZ R125, R125, R6.reuse ;  /* 0x000000067d7d7220 */ /* 0x080fe20000410000 */
[-C--:B------:R-:W-:Y:S01]  /*10150*/  FMUL.FTZ R128, R128, R6.reuse ;  /* 0x0000000680807220 */ /* 0x080fe20000410000 */
[----:B------:R-:W-:Y:S01]  /*10160*/  FSEL R171, R171, RZ, P0 ;  /* 0x000000ffabab7208 */ /* 0x000fe20000000000 */
[-C--:B------:R-:W-:Y:S01]  /*10170*/  FMUL.FTZ R129, R129, R6.reuse ;  /* 0x0000000681817220 */ /* 0x080fe20000410000 */
[-C--:B------:R-:W-:Y:S01]  /*10180*/  FMUL.FTZ R132, R132, R6.reuse ;  /* 0x0000000684847220 */ /* 0x080fe20000410000 */
[----:B------:R-:W-:Y:S01]  /*10190*/  FMUL.FTZ R133, R133, R6 ;  /* 0x0000000685857220 */ /* 0x000fe20000410000 */
[----:B------:R-:W3:Y:S01]  /*101a0*/  MUFU.EX2 R181, R181 ;  /* 0x000000b500b57308 */ /* 0x000ee20000000800 */
[----:B----4-:R-:W-:Y:S01]  /*101b0*/  FADD.FTZ R213, R177, R213 ;  /* 0x000000d5b1d57221 */ /* 0x010fe20000010000 */
[--C-:B------:R-:W-:Y:S01]  /*101c0*/  FFMA.FTZ R8, R155, UR48, -R171.reuse ;  /* 0x000000309b087c23 */ /* 0x100fe200080108ab */
[--C-:B------:R-:W-:Y:S01]  /*101d0*/  FFMA.FTZ R155, R174, UR48, -R171.reuse ;  /* 0x00000030ae9b7c23 */ /* 0x100fe200080108ab */
[--C-:B------:R-:W-:Y:S01]  /*101e0*/  FFMA.FTZ R199, R154, UR48, -R171.reuse ;  /* 0x000000309ac77c23 */ /* 0x100fe200080108ab */
[----:B------:R-:W-:Y:S01]  /*101f0*/  F2FP.BF16.F32.PACK_AB R154, R157, R156 ;  /* 0x0000009c9d9a723e */ /* 0x000fe200000010ff */
[--C-:B------:R-:W-:Y:S01]  /*10200*/  FFMA.FTZ R198, R158, UR48, -R171.reuse ;  /* 0x000000309ec67c23 */ /* 0x100fe200080108ab */
[----:B------:R-:W-:Y:S01]  /*10210*/  FFMA.FTZ R159, R159, UR48, -R171 ;  /* 0x000000309f9f7c23 */ /* 0x000fe200080108ab */
[----:B------:R-:W4:Y:S01]  /*10220*/  MUFU.EX2 R184, R184 ;  /* 0x000000b800b87308 */ /* 0x000f220000000800 */
[----:B0-----:R-:W-:Y:S01]  /*10230*/  FADD.FTZ R213, R180, R213 ;  /* 0x000000d5b4d57221 */ /* 0x001fe20000010000 */
[--C-:B------:R-:W-:Y:S01]  /*10240*/  FFMA.FTZ R197, R162, UR48, -R171.reuse ;  /* 0x00000030a2c57c23 */ /* 0x100fe200080108ab */
[--C-:B------:R-:W-:Y:S01]  /*10250*/  FFMA.FTZ R163, R163, UR48, -R171.reuse ;  /* 0x00000030a3a37c23 */ /* 0x100fe200080108ab */
[--C-:B------:R-:W-:Y:S01]  /*10260*/  FFMA.FTZ R194, R166, UR48, -R171.reuse ;  /* 0x00000030a6c27c23 */ /* 0x100fe200080108ab */
[--C-:B------:R-:W-:Y:S01]  /*10270*/  FFMA.FTZ R167, R167, UR48, -R171.reuse ;  /* 0x00000030a7a77c23 */ /* 0x100fe200080108ab */
[--C-:B------:R-:W-:Y:S01]  /*10280*/  FFMA.FTZ R214, R214, UR48, -R171.reuse ;  /* 0x00000030d6d67c23 */ /* 0x100fe200080108ab */
[----:B------:R-:W-:Y:S01]  /*10290*/  FFMA.FTZ R215, R215, UR48, -R171 ;  /* 0x00000030d7d77c23 */ /* 0x000fe200080108ab */
[----:B------:R-:W0:Y:S01]  /*102a0*/  MUFU.EX2 R185, R185 ;  /* 0x000000b900b97308 */ /* 0x000e220000000800 */
[----:B---3--:R-:W-:Y:S01]  /*102b0*/  FADD.FTZ R213, R181, R213 ;  /* 0x000000d5b5d57221 */ /* 0x008fe20000010000 */
[----:B------:R-:W-:Y:S01]  /*102c0*/  F2FP.BF16.F32.PACK_AB R156, R161, R160 ;  /* 0x000000a0a19c723e */ /* 0x000fe200000010ff */
[--C-:B------:R-:W-:Y:S01]  /*102d0*/  FFMA.FTZ R175, R175, UR48, -R171.reuse ;  /* 0x00000030afaf7c23 */ /* 0x100fe200080108ab */
[----:B------:R-:W-:Y:S01]  /*102e0*/  F2FP.BF16.F32.PACK_AB R158, R165, R164 ;  /* 0x000000a4a59e723e */ /* 0x000fe200000010ff */
[--C-:B------:R-:W-:Y:S01]  /*102f0*/  FFMA.FTZ R219, R152, UR48, -R171.reuse ;  /* 0x0000003098db7c23 */ /* 0x100fe200080108ab */
[--C-:B------:R-:W-:Y:S01]  /*10300*/  FFMA.FTZ R179, R179, UR48, -R171.reuse ;  /* 0x00000030b3b37c23 */ /* 0x100fe200080108ab */
[----:B------:R-:W-:Y:S01]  /*10310*/  FFMA.FTZ R182, R182, UR48, -R171 ;  /* 0x00000030b6b67c23 */ /* 0x000fe200080108ab */
        /* <DEDUP_REMOVED lines=12> */
[----:B------:R-:W-:Y:S01]  /*103e0*/  F2FP.BF16.F32.PACK_AB R162, R173, R172 ;  /* 0x000000acada2723e */ /* 0x000fe200000010ff */
[--C-:B------:R-:W-:Y:S01]  /*103f0*/  FFMA.FTZ R195, R195, UR48, -R171.reuse ;  /* 0x00000030c3c37c23 */ /* 0x100fe200080108ab */
[----:B------:R-:W-:Y:S01]  /*10400*/  FFMA.FTZ R171, R196, UR48, -R171 ;  /* 0x00000030c4ab7c23 */ /* 0x000fe200080108ab */
[-C--:B------:R-:W-:Y:S01]  /*10410*/  FMUL.FTZ R136, R136, R6.reuse ;  /* 0x0000000688887220 */ /* 0x080fe20000410000 */
[----:B------:R-:W0:Y:S01]  /*10420*/  MUFU.EX2 R192, R192 ;  /* 0x000000c000c07308 */ /* 0x000e220000000800 */
        /* <DEDUP_REMOVED lines=8> */
[----:B----4-:R-:W-:Y:S01]  /*104b0*/  FADD.FTZ R213, R217, R213 ;  /* 0x000000d5d9d57221 */ /* 0x010fe20000010000 */
[----:B------:R-:W-:Y:S01]  /*104c0*/  FMUL.FTZ R149, R149, R6 ;  /* 0x0000000695957220 */ /* 0x000fe20000410000 */
[----:B------:R-:W-:-:S02]  /*104d0*/  ISETP.NE.AND P6, PT, R227, 0x3, PT ;  /* 0x00000003e300780c */ /* 0x000fc40003fc5270 */
[----:B------:R-:W-:Y:S02]  /*104e0*/  F2FP.BF16.F32.PACK_AB R164, R177, R170 ;  /* 0x000000aab1a4723e */ /* 0x000fe400000010ff */
[----:B------:R-:W-:Y:S01]  /*104f0*/  F2FP.BF16.F32.PACK_AB R152, R220, R221 ;  /* 0x000000dddc98723e */ /* 0x000fe200000010ff */
[----:B------:R-:W4:Y:S01]  /*10500*/  MUFU.EX2 R174, R218 ;  /* 0x000000da00ae7308 */ /* 0x000f220000000800 */
[----:B0-----:R-:W-:Y:S01]  /*10510*/  FADD.FTZ R213, R192, R213 ;  /* 0x000000d5c0d57221 */ /* 0x001fe20000010000 */
[----:B------:R-:W-:Y:S02]  /*10520*/  F2FP.BF16.F32.PACK_AB R166, R181, R180 ;  /* 0x000000b4b5a6723e */ /* 0x000fe400000010ff */
[----:B------:R-:W-:Y:S02]  /*10530*/  F2FP.BF16.F32.PACK_AB R168, R185, R184 ;  /* 0x000000b8b9a8723e */ /* 0x000fe400000010ff */
[----:B------:R-:W-:Y:S02]  /*10540*/  F2FP.BF16.F32.PACK_AB R170, R217, R216 ;  /* 0x000000d8d9aa723e */ /* 0x000fe400000010ff */
[----:B------:R-:W0:Y:S01]  /*10550*/  MUFU.EX2 R153, R153 ;  /* 0x0000009900997308 */ /* 0x000e220000000800 */
[C---:B---3--:R-:W-:Y:S01]  /*10560*/  FADD.FTZ R213, R193.reuse, R213 ;  /* 0x000000d5c1d57221 */ /* 0x048fe20000010000 */
[----:B------:R-:W-:-:S06]  /*10570*/  F2FP.BF16.F32.PACK_AB R172, R193, R192 ;  /* 0x000000c0c1ac723e */ /* 0x000fcc00000010ff */
[----:B------:R0:W-:Y:S01]  /*10580*/  MUFU.EX2 R157, R8 ;  /* 0x00000008009d7308 */ /* 0x0001e20000000800 */
[----:B----4-:R-:W-:-:S07]  /*10590*/  FADD.FTZ R213, R174, R213 ;  /* 0x000000d5aed57221 */ /* 0x010fce0000010000 */
[----:B------:R-:W3:Y:S01]  /*105a0*/  MUFU.EX2 R199, R199 ;  /* 0x000000c700c77308 */ /* 0x000ee20000000800 */
[C---:B0-----:R-:W-:Y:S01]  /*105b0*/  FADD.FTZ R8, R153.reuse, R213 ;  /* 0x000000d599087221 */ /* 0x041fe20000010000 */
[----:B------:R-:W-:Y:S02]  /*105c0*/  F2FP.BF16.F32.PACK_AB R174, R153, R174 ;  /* 0x000000ae99ae723e */ /* 0x000fe400000010ff */
[----:B------:R-:W-:-:S04]  /*105d0*/  FSEL R153, R176, RZ, P0 ;  /* 0x000000ffb0997208 */ /* 0x000fc80000000000 */
[----:B------:R-:W-:Y:S01]  /*105e0*/  MUFU.EX2 R198, R198 ;  /* 0x000000c600c67308 */ /* 0x000fe20000000800 */
[----:B------:R-:W-:-:S04]  /*105f0*/  FADD.FTZ R7, -R153, R7 ;  /* 0x0000000799077221 */ /* 0x000fc80000010100 */
[----:B------:R-:W-:-:S03]  /*10600*/  FMUL.FTZ R7, R7, UR48 ;  /* 0x0000003007077c20 */ /* 0x000fc60008410000 */
[----:B------:R-:W-:Y:S01]  /*10610*/  MUFU.EX2 R159, R159 ;  /* 0x0000009f009f7308 */ /* 0x000fe20000000800 */
[----:B---3--:R-:W-:-:S07]  /*10620*/  F2FP.BF16.F32.PACK_AB R153, R157, R199 ;  /* 0x000000c79d99723e */ /* 0x008fce00000010ff */
[----:B------:R-:W0:Y:S08]  /*10630*/  MUFU.EX2 R7, R7 ;  /* 0x0000000700077308 */ /* 0x000e300000000800 */
[----:B------:R-:W3:Y:S08]  /*10640*/  MUFU.EX2 R197, R197 ;  /* 0x000000c500c57308 */ /* 0x000ef00000000800 */
[----:B------:R-:W4:Y:S01]  /*10650*/  MUFU.EX2 R163, R163 ;  /* 0x000000a300a37308 */ /* 0x000f220000000800 */
[----:B0-----:R-:W-:Y:S01]  /*10660*/  FFMA.FTZ R3, R7, R3, R199 ;  /* 0x0000000307037223 */ /* 0x001fe200000100c7 */
[-C--:B------:R-:W-:Y:S01]  /*10670*/  FMUL.FTZ R26, R26, R7.reuse ;  /* 0x000000071a1a7220 */ /* 0x080fe20000410000 */
[-C--:B------:R-:W-:Y:S01]  /*10680*/  FMUL.FTZ R27, R27, R7.reuse ;  /* 0x000000071b1b7220 */ /* 0x080fe20000410000 */
[-C--:B------:R-:W-:Y:S01]  /*10690*/  FMUL.FTZ R30, R30, R7.reuse ;  /* 0x000000071e1e7220 */ /* 0x080fe20000410000 */
[----:B------:R-:W-:Y:S01]  /*106a0*/  FADD.FTZ R3, R157, R3 ;  /* 0x000000039d037221 */ /* 0x000fe20000010000 */
[-C--:B------:R-:W-:Y:S01]  /*106b0*/  FMUL.FTZ R31, R31, R7.reuse ;  /* 0x000000071f1f7220 */ /* 0x080fe20000410000 */
[-C--:B------:R-:W-:Y:S01]  /*106c0*/  FMUL.FTZ R34, R34, R7.reuse ;  /* 0x0000000722227220 */ /* 0x080fe20000410000 */
[----:B------:R-:W0:Y:S01]  /*106d0*/  MUFU.EX2 R194, R194 ;  /* 0x000000c200c27308 */ /* 0x000e220000000800 */
[----:B------:R-:W-:Y:S01]  /*106e0*/  FADD.FTZ R3, R198, R3 ;  /* 0x00000003c6037221 */ /* 0x000fe20000010000 */
[-C--:B------:R-:W-:Y:S01]  /*106f0*/  FMUL.FTZ R35, R35, R7.reuse ;  /* 0x0000000723237220 */ /* 0x080fe20000410000 */
[-C--:B------:R-:W-:Y:S01]  /*10700*/  FMUL.FTZ R38, R38, R7.reuse ;  /* 0x0000000726267220 */ /* 0x080fe20000410000 */
[-C--:B------:R-:W-:Y:S01]  /*10710*/  FMUL.FTZ R39, R39, R7.reuse ;  /* 0x0000000727277220 */ /* 0x080fe20000410000 */
[----:B------:R-:W-:Y:S01]  /*10720*/  FADD.FTZ R3, R159, R3 ;  /* 0x000000039f037221 */ /* 0x000fe20000010000 */
[-C--:B------:R-:W-:Y:S01]  /*10730*/  FMUL.FTZ R42, R42, R7.reuse ;  /* 0x000000072a2a7220 */ /* 0x080fe20000410000 */
[----:B------:R-:W-:Y:S01]  /*10740*/  FMUL.FTZ R43, R43, R7 ;  /* 0x000000072b2b7220 */ /* 0x000fe20000410000 */
[----:B------:R-:W5:Y:S01]  /*10750*/  MUFU.EX2 R167, R167 ;  /* 0x000000a700a77308 */ /* 0x000f620000000800 */
[----:B---3--:R-:W-:Y:S01]  /*10760*/  FADD.FTZ R3, R197, R3 ;  /* 0x00000003c5037221 */ /* 0x008fe20000010000 */
[----:B----4-:R-:W-:Y:S01]  /*10770*/  F2FP.BF16.F32.PACK_AB R157, R163, R197 ;  /* 0x000000c5a39d723e */ /* 0x010fe200000010ff */
[-C--:B------:R-:W-:Y:S01]  /*10780*/  FMUL.FTZ R46, R46, R7.reuse ;  /* 0x000000072e2e7220 */ /* 0x080fe20000410000 */
[-C--:B------:R-:W-:Y:S01]  /*10790*/  FMUL.FTZ R47, R47, R7.reuse ;  /* 0x000000072f2f7220 */ /* 0x080fe20000410000 */
[----:B------:R-:W-:Y:S01]  /*107a0*/  FADD.FTZ R3, R163, R3 ;  /* 0x00000003a3037221 */ /* 0x000fe20000010000 */
        /* <DEDUP_REMOVED lines=27> */
[----:B0-----:R-:W-:Y:S01]  /*10960*/  FADD.FTZ R3, R215, R3 ;  /* 0x00000003d7037221 */ /* 0x001fe20000010000 */
[----:B----4-:R-:W-:Y:S01]  /*10970*/  F2FP.BF16.F32.PACK_AB R155, R159, R198 ;  /* 0x000000c69f9b723e */ /* 0x010fe200000010ff */
[-C--:B------:R-:W-:Y:S01]  /*10980*/  FMUL.FTZ R90, R90, R7.reuse ;  /* 0x000000075a5a7220 */ /* 0x080fe20000410000 */
[----:B------:R-:W-:Y:S01]  /*10990*/  F2FP.BF16.F32.PACK_AB R159, R167, R194 ;  /* 0x000000c2a79f723e */ /* 0x000fe200000010ff */
[----:B------:R-:W-:Y:S01]  /*109a0*/  FMUL.FTZ R91, R91, R7 ;  /* 0x000000075b5b7220 */ /* 0x000fe20000410000 */
[----:B------:R-:W-:Y:S01]  /*109b0*/  F2FP.BF16.F32.PACK_AB R161, R215, R161 ;  /* 0x000000a1d7a1723e */ /* 0x000fe200000010ff */
        /* <DEDUP_REMOVED lines=8> */
[----:B------:R-:W-:Y:S01]  /*10a40*/  FMUL.FTZ R106, R106, R7 ;  /* 0x000000076a6a7220 */ /* 0x000fe20000410000 */
[----:B------:R-:W4:Y:S01]  /*10a50*/  MUFU.EX2 R179, R179 ;  /* 0x000000b300b37308 */ /* 0x000f220000000800 */
        /* <DEDUP_REMOVED lines=34> */
[----:B------:R-:W-:-:S05]  /*10c80*/  FMUL.FTZ R151, R151, R7 ;  /* 0x0000000797977220 */ /* 0x000fca0000410000 */
[----:B------:R-:W0:Y:S01]  /*10c90*/  MUFU.EX2 R188, R188 ;  /* 0x000000bc00bc7308 */ /* 0x000e220000000800 */
[----:B----4-:R-:W-:-:S07]  /*10ca0*/  FADD.FTZ R3, R169, R3 ;  /* 0x00000003a9037221 */ /* 0x010fce0000010000 */
[----:B------:R-:W4:Y:S01]  /*10cb0*/  MUFU.EX2 R189, R189 ;  /* 0x000000bd00bd7308 */ /* 0x000f220000000800 */
[C---:B---3--:R-:W-:Y:S01]  /*10cc0*/  FADD.FTZ R3, R187.reuse, R3 ;  /* 0x00000003bb037221 */ /* 0x048fe20000010000 */
[----:B------:R-:W-:-:S06]  /*10cd0*/  F2FP.BF16.F32.PACK_AB R169, R187, R169 ;  /* 0x000000a9bba9723e */ /* 0x000fcc00000010ff */
[----:B------:R-:W3:Y:S01]  /*10ce0*/  MUFU.EX2 R173, R190 ;  /* 0x000000be00ad7308 */ /* 0x000ee20000000800 */
[----:B0-----:R-:W-:-:S07]  /*10cf0*/  FADD.FTZ R3, R188, R3 ;  /* 0x00000003bc037221 */ /* 0x001fce0000010000 */
[----:B------:R-:W0:Y:S01]  /*10d00*/  MUFU.EX2 R191, R191 ;  /* 0x000000bf00bf7308 */ /* 0x000e220000000800 */
[----:B----4-:R-:W-:-:S07]  /*10d10*/  FADD.FTZ R3, R189, R3 ;  /* 0x00000003bd037221 */ /* 0x010fce0000010000 */
[----:B------:R-:W4:Y:S01]  /*10d20*/  MUFU.EX2 R195, R195 ;  /* 0x000000c300c37308 */ /* 0x000f220000000800 */
[----:B---3--:R-:W-:-:S07]  /*10d30*/  FADD.FTZ R3, R173, R3 ;  /* 0x00000003ad037221 */ /* 0x008fce0000010000 */
[----:B------:R3:W5:Y:S01]  /*10d40*/  MUFU.EX2 R6, R171 ;  /* 0x000000ab00067308 */ /* 0x0007620000000800 */
[C---:B0-----:R-:W-:Y:S01]  /*10d50*/  FADD.FTZ R3, R191.reuse, R3 ;  /* 0x00000003bf037221 */ /* 0x041fe20000010000 */
[----:B------:R-:W-:-:S03]  /*10d60*/  F2FP.BF16.F32.PACK_AB R173, R191, R173 ;  /* 0x000000adbfad723e */ /* 0x000fc600000010ff */
[----:B----4-:R-:W-:Y:S01]  /*10d70*/  FADD.FTZ R3, R195, R3 ;  /* 0x00000003c3037221 */ /* 0x010fe20000010000 */
[----:B---3--:R-:W-:-:S03]  /*10d80*/  F2FP.BF16.F32.PACK_AB R171, R189, R188 ;  /* 0x000000bcbdab723e */ /* 0x008fc600000010ff */
[C---:B-----5:R-:W-:Y:S01]  /*10d90*/  FADD.FTZ R3, R6.reuse, R3 ;  /* 0x0000000306037221 */ /* 0x060fe20000010000 */
[----:B------:R-:W-:Y:S01]  /*10da0*/  F2FP.BF16.F32.PACK_AB R175, R6, R195 ;  /* 0x000000c306af723e */ /* 0x000fe200000010ff */
[----:B------:R-:W-:Y:S06]  /*10db0*/  @!P6 BRA `(.L_x_2988) ;  /* 0x000000000004e947 */ /* 0x000fec0003800000 */
[----:B------:R-:W-:Y:S01]  /*10dc0*/  BPT.TRAP 0x1 ;  /* 0x000000040000795c */ /* 0x000fe20000300000 */
.L_x_2988:
[----:B------:R0:W3:Y:S01]  /*10dd0*/  SYNCS.PHASECHK.TRANS64.TRYWAIT P0, [R9+URZ+0x22850], R20 ;  /* 0x02285014090075a7 */ /* 0x0000e2000800017f */
[----:B------:R-:W-:Y:S05]  /*10de0*/  @!P6 BRA `(.L_x_2989) ;  /* 0x000000000004e947 */ /* 0x000fea0003800000 */
[----:B------:R-:W-:Y:S01]  /*10df0*/  BPT.TRAP 0x1 ;  /* 0x000000040000795c */ /* 0x000fe20000300000 */
.L_x_2989:
[----:B------:R-:W-:Y:S04]  /*10e00*/  BSSY B0, `(.L_x_2990) ;  /* 0x0000004000007945 */ /* 0x000fe80003800000 */
[----:B---3--:R-:W-:Y:S05]  /*10e10*/  @P0 BRA `(.L_x_2991) ;  /* 0x0000000000080947 */ /* 0x008fea0003800000 */
[----:B------:R-:W3:Y:S02]  /*10e20*/  SYNCS.PHASECHK.TRANS64.TRYWAIT P0, [R9+URZ+0x22850], R20 ;  /* 0x02285014090075a7 */ /* 0x000ee4000800017f */
[----:B---3--:R-:W-:Y:S05]  /*10e30*/  @!P0 BRA `(.L_x_2992) ;  /* 0x0000015400e48947 */ /* 0x008fea0003800000 */
.L_x_2991:
[----:B------:R-:W-:Y:S05]  /*10e40*/  BSYNC B0 ;  /* 0x0000000000007941 */ /* 0x000fea0003800000 */
.L_x_2990:
[----:B------:R-:W4:Y:S01]  /*10e50*/  S2R R177, SR_TID.X ;  /* 0x0000000000b17919 */ /* 0x000f220000002100 */
[----:B------:R-:W-:Y:S01]  /*10e60*/  IMAD.MOV.U32 R7, RZ, RZ, 0x40000040 ;  /* 0x40000040ff077424 */ /* 0x000fe200078e00ff */
[----:B------:R-:W-:Y:S05]  /*10e70*/  WARPSYNC.ALL ;  /* 0x0000000000007948 */ /* 0x000fea0003800000 */
[----:B------:R-:W-:Y:S01]  /*10e80*/  R2UR UR7, R7 ;  /* 0x00000000070772ca */ /* 0x000fe200000e0000 */
[----:B------:R-:W-:-:S04]  /*10e90*/  IMAD.MOV.U32 R6, RZ, RZ, 0xc00 ;  /* 0x00000c00ff067424 */ /* 0x000fc800078e00ff */
[----:B------:R-:W-:-:S05]  /*10ea0*/  IMAD R6, R2, R6, UR49 ;  /* 0x0000003102067e24 */ /* 0x000fca000f8e0206 */
[----:B------:R-:W-:Y:S02]  /*10eb0*/  R2UR UR6, R6 ;  /* 0x00000000060672ca */ /* 0x000fe400000e0000 */
[----:B----4-:R-:W-:-:S05]  /*10ec0*/  SHF.R.U32.HI R177, RZ, 0x7, R177 ;  /* 0x00000007ffb17819 */ /* 0x010fca00000116b1 */
[----:B------:R-:W-:Y:S02]  /*10ed0*/  VIADD R7, R177, 0x8 ;  /* 0x00000008b1077836 */ /* 0x000fe40000000000 */
[----:B------:R-:W-:-:S03]  /*10ee0*/  IMAD.U32 R177, RZ, RZ, UR51 ;  /* 0x00000033ffb17e24 */ /* 0x000fc6000f8e00ff */
[----:B------:R4:W-:Y:S02]  /*10ef0*/  BAR.SYNC.DEFER_BLOCKING R7, 0x100 ;  /* 0x000400070000751d */ /* 0x0009e40000010000 */
[----:B------:R-:W-:Y:S01]  /*10f00*/  ISETP.NE.AND P0, PT, R177, 0x3, PT ;  /* 0x00000003b100780c */ /* 0x000fe20003f05270 */
[----:B----4-:R-:W-:-:S03]  /*10f10*/  IMAD.MOV.U32 R7, RZ, RZ, 0x40000040 ;  /* 0x40000040ff077424 */ /* 0x010fc600078e00ff */
        /* <DEDUP_REMOVED lines=43> */
.L_x_2993:
[----:B------:R-:W4:Y:S01]  /*111d0*/  LDL R7, [R1] ;  /* 0x0000000001077983 */ /* 0x000f220000100800 */
[----:B01-3--:R-:W-:Y:S02]  /*111e0*/  VIADD R9, R9, 0x22860 ;  /* 0x0002286009097836 */ /* 0x00bfe40000000000 */
[----:B------:R-:W-:-:S05]  /*111f0*/  IMAD.U32 R6, RZ, RZ, UR47 ;  /* 0x0000002fff067e24 */ /* 0x000fca000f8e00ff */
[----:B------:R-:W-:-:S04]  /*11200*/  PRMT R6, R6, 0x654, R9 ;  /* 0x0000065406067816 */ /* 0x000fc80000000009 */
[----:B------:R0:W-:Y:S02]  /*11210*/  SYNCS.ARRIVE.TRANS64.RED.A1T0 RZ, [R6+URZ], RZ ;  /* 0x000000ff06ff79a7 */ /* 0x0001e4000810043f */
[----:B0-----:R-:W-:Y:S01]  /*11220*/  IMAD.MOV.U32 R6, RZ, RZ, R178 ;  /* 0x000000ffff067224 */ /* 0x001fe200078e00b2 */
[C---:B----4-:R-:W-:Y:S01]  /*11230*/  ISETP.GT.AND P0, PT, R0.reuse, R7, PT ;  /* 0x000000070000720c */ /* 0x050fe20003f04270 */
[----:B------:R-:W-:Y:S02]  /*11240*/  VIADD R0, R0, 0xffffffff ;  /* 0xffffffff00007836 */ /* 0x000fe40000000000 */
[----:B------:R-:W-:-:S10]  /*11250*/  IMAD.MOV.U32 R7, RZ, RZ, R176 ;  /* 0x000000ffff077224 */ /* 0x000fd400078e00b0 */
[----:B------:R-:W-:Y:S05]  /*11260*/  @P0 BRA `(.L_x_2994) ;  /* 0xffffffc400f40947 */ /* 0x000fea000383ffff */
[----:B------:R-:W-:Y:S02]  /*11270*/  IMAD.MOV.U32 R7, RZ, RZ, R176 ;  /* 0x000000ffff077224 */ /* 0x000fe400078e00b0 */
[----:B------:R-:W-:-:S07]  /*11280*/  IMAD.MOV.U32 R6, RZ, RZ, R178 ;  /* 0x000000ffff067224 */ /* 0x000fce00078e00b2 */
.L_x_2974:
[----:B------:R-:W0:Y:S01]  /*11290*/  LDC R9, c[0x0][0x448] ;  /* 0x00011200ff097b82 */ /* 0x000e220000000800 */
[----:B------:R-:W-:Y:S01]  /*112a0*/  VIADD R20, R228, 0x7f ;  /* 0x0000007fe4147836 */ /* 0x000fe20000000000 */
[----:B------:R-:W-:Y:S01]  /*112b0*/  LOP3.LUT R16, R16, 0xfff7ffff, RZ, 0xc0, !PT ;  /* 0xfff7ffff10107812 */ /* 0x000fe200078ec0ff */
[----:B------:R-:W-:-:S05]  /*112c0*/  ULDC UR4, c[0x0][0x9dc] ;  /* 0x0002770000047ab9 */ /* 0x000fca0000000800 */
[----:B------:R-:W1:Y:S01]  /*112d0*/  LDC R154, c[0x0][0x9e4] ;  /* 0x00027900ff9a7b82 */ /* 0x000e620000000800 */
[----:B0-----:R-:W-:-:S13]  /*112e0*/  ISETP.NE.AND P0, PT, R9, 0x1, PT ;  /* 0x000000010900780c */ /* 0x001fda0003f05270 */
[----:B------:R-:W0:Y:S01]  /*112f0*/  @P0 LDC R152, c[0x0][0x44c] ;  /* 0x00011300ff980b82 */ /* 0x000e220000000800 */
[----:B------:R-:W-:-:S04]  /*11300*/  @P0 LOP3.LUT R16, R16, 0x80000, RZ, 0xfc, !PT ;  /* 0x0008000010100812 */ /* 0x000fc800078efcff */
[----:B------:R-:W-:-:S03]  /*11310*/  LOP3.LUT R16, R16, 0xffefffff, RZ, 0xc0, !PT ;  /* 0xffefffff10107812 */ /* 0x000fc600078ec0ff */
[----:B------:R-:W3:Y:S01]  /*11320*/  @P0 LDC R9, c[0x0][0x450] ;  /* 0x00011400ff090b82 */ /* 0x000ee20000000800 */
[----:B0-----:R-:W-:-:S05]  /*11330*/  @P0 IMAD.HI.U32 R152, R20, R152, RZ ;  /* 0x0000009814980227 */ /* 0x001fca00078e00ff */
[----:B---3--:R-:W-:Y:S02]  /*11340*/  @P0 SHF.R.U32.HI R20, RZ, R9, R152 ;  /* 0x00000009ff140219 */ /* 0x008fe40000011698 */
[----:B-1----:R-:W-:Y:S02]  /*11350*/  ISETP.GE.AND P0, PT, R154, 0x1, PT ;  /* 0x000000019a00780c */ /* 0x002fe40003f06270 */
[----:B------:R-:W-:-:S05]  /*11360*/  IADD3 R9, R206, 0x1, -R203 ;  /* 0x00000001ce097810 */ /* 0x000fca0007ffe8cb */
[----:B------:R-:W-:-:S04]  /*11370*/  IMAD.IADD R20, R9, 0x1, R20 ;  /* 0x0000000109147824 */ /* 0x000fc800078e0214 */
[----:B------:R-:W-:Y:S02]  /*11380*/  VIADD R9, R20, -UR4 ;  /* 0x8000000414097c36 */ /* 0x000fe40008000000 */
[----:B------:R-:W-:Y:S01]  /*11390*/  @P0 LOP3.LUT R16, R16, 0x100000, RZ, 0xfc, !PT ;  /* 0x0010000010100812 */ /* 0x000fe200078efcff */
        /* <DEDUP_REMOVED lines=11> */
.L_x_2997:
[----:B------:R-:W-:-:S13]  /*11450*/  ISETP.NE.AND P0, PT, R154, 0x1, PT ;  /* 0x000000019a00780c */ /* 0x000fda0003f05270 */
[----:B------:R-:W0:Y:S02]  /*11460*/  @P0 LDC.64 R152, c[0x0][0x9e8] ;  /* 0x00027a00ff980b82 */ /* 0x000e240000000a00 */
[----:B0-----:R-:W-:-:S05]  /*11470*/  @P0 IMAD.HI.U32 R152, R20, R152, RZ ;  /* 0x0000009814980227 */ /* 0x001fca00078e00ff */
[----:B------:R-:W-:-:S07]  /*11480*/  @P0 SHF.R.U32.HI R20, RZ, R153, R152 ;  /* 0x00000099ff140219 */ /* 0x000fce0000011698 */
.L_x_2998:
[----:B------:R-:W-:Y:S05]  /*11490*/  BSYNC B0 ;  /* 0x0000000000007941 */ /* 0x000fea0003800000 */
.L_x_2996:
[----:B------:R-:W-:-:S05]  /*114a0*/  IMAD R20, R20, R154, RZ ;  /* 0x0000009a14147224 */ /* 0x000fca00078e02ff */
[----:B------:R-:W-:-:S07]  /*114b0*/  VIMNMX R9, R9, R20, !PT ;  /* 0x0000001409097248 */ /* 0x000fce0007fe0100 */
.L_x_2995:
[----:B------:R-:W3:Y:S01]  /*114c0*/  LDL R152, [R1+0x24] ;  /* 0x0000240001987983 */ /* 0x000ee20000100800 */
[----:B------:R-:W-:-:S04]  /*114d0*/  VIADD R9, R9, 0x5f ;  /* 0x0000005f09097836 */ /* 0x000fc80000000000 */
[----:B------:R-:W-:-:S05]  /*114e0*/  IMAD.HI R9, R9, 0x2aaaaaab, RZ ;  /* 0x2aaaaaab09097827 */ /* 0x000fca00078e02ff */
[----:B------:R-:W-:-:S04]  /*114f0*/  SHF.R.U32.HI R20, RZ, 0x1f, R9 ;  /* 0x0000001fff147819 */ /* 0x000fc80000011609 */
[----:B------:R-:W-:-:S04]  /*11500*/  LEA.HI.SX32 R20, R9, R20, 0x1c ;  /* 0x0000001409147211 */ /* 0x000fc800078fe2ff */
[----:B---3--:R-:W-:-:S04]  /*11510*/  VIMNMX R217, R152, R20, !PT ;  /* 0x0000001498d97248 */ /* 0x008fc80007fe0100 */
[----:B------:R-:W-:-:S13]  /*11520*/  ISETP.GE.AND P0, PT, R0, R217, PT ;  /* 0x000000d90000720c */ /* 0x000fda0003f06270 */
[----:B------:R-:W-:Y:S05]  /*11530*/  @!P0 BRA `(.L_x_2999) ;  /* 0x0000002400708947 */ /* 0x000fea0003800000 */
[----:B------:R-:W-:Y:S02]  /*11540*/  IMAD.MOV.U32 R213, RZ, RZ, R7 ;  /* 0x000000ffffd57224 */ /* 0x000fe400078e0007 */
[----:B------:R-:W-:Y:S02]  /*11550*/  IMAD.MOV.U32 R214, RZ, RZ, R6 ;  /* 0x000000ffffd67224 */ /* 0x000fe400078e0006 */
[----:B------:R-:W-:-:S07]  /*11560*/  IMAD.MOV.U32 R20, RZ, RZ, R0 ;  /* 0x000000ffff147224 */ /* 0x000fce00078e0000 */
.L_x_3011:
[----:B------:R-:W-:Y:S01]  /*11570*/  IMAD.U32 R6, RZ, RZ, UR51 ;  /* 0x00000033ff067e24 */ /* 0x000fe2000f8e00ff */
[----:B------:R-:W-:Y:S05]  /*11580*/  YIELD ;  /* 0x0000000000007946 */ /* 0x000fea0003800000 */
[----:B------:R-:W-:Y:S01]  /*11590*/  ISETP.NE.AND P2, PT, R6, 0x3, PT ;  /* 0x000000030600780c */ /* 0x000fe20003f45270 */
[----:B------:R-:W-:Y:S02]  /*115a0*/  VIADD R2, R2, 0x1 ;  /* 0x0000000102027836 */ /* 0x000fe40000000000 */
[----:B0-----:R-:W-:Y:S02]  /*115b0*/  IMAD.MOV.U32 R0, RZ, RZ, R20 ;  /* 0x000000ffff007224 */ /* 0x001fe400078e0014 */
[----:B------:R-:W-:Y:S01]  /*115c0*/  VIADD R20, R20, 0xffffffff ;  /* 0xffffffff14147836 */ /* 0x000fe20000000000 */
[----:B------:R-:W-:-:S02]  /*115d0*/  ISETP.NE.AND P1, PT, R2, 0x2, PT ;  /* 0x000000020200780c */ /* 0x000fc40003f25270 */
[----:B------:R-:W-:Y:S02]  /*115e0*/  ISETP.GT.AND P0, PT, R0, R217, PT ;  /* 0x000000d90000720c */ /* 0x000fe40003f04270 */
[----:B------:R-:W-:Y:S02]  /*115f0*/  SEL R0, RZ, 0x1, P1 ;  /* 0x00000001ff007807 */ /* 0x000fe40000800000 */
[----:B------:R-:W-:Y:S02]  /*11600*/  SEL R2, R2, RZ, P1 ;  /* 0x000000ff02027207 */ /* 0x000fe40000800000 */
[----:B------:R-:W-:Y:S01]  /*11610*/  LOP3.LUT R202, R202, R0, RZ, 0x3c, !PT ;  /* 0x00000000caca7212 */ /* 0x000fe200078e3cff */
[----:B------:R-:W-:Y:S06]  /*11620*/  @!P2 BRA `(.L_x_3000) ;  /* 0x000000000004a947 */ /* 0x000fec0003800000 */
[----:B------:R-:W-:Y:S01]  /*11630*/  BPT.TRAP 0x1 ;  /* 0x000000040000795c */ /* 0x000fe20000300000 */
.L_x_3000:
[----:B------:R-:W-:Y:S01]  /*11640*/  IMAD R0, R2, 0x8, R23 ;  /* 0x0000000802007824 */ /* 0x000fe200078e0217 */
[----:B------:R-:W-:-:S04]  /*11650*/  SHF.L.U32 R9, R202, 0x1f, RZ ;  /* 0x0000001fca097819 */ /* 0x000fc800000006ff */
[----:B------:R0:W1:Y:S01]  /*11660*/  SYNCS.PHASECHK.TRANS64.TRYWAIT P1, [R0+URZ+0x22830], R9 ;  /* 0x02283009000075a7 */ /* 0x000062000802017f */
[----:B------:R-:W-:Y:S05]  /*11670*/  @!P2 BRA `(.L_x_3001) ;  /* 0x000000000004a947 */ /* 0x000fea0003800000 */
[----:B------:R-:W-:Y:S01]  /*11680*/  BPT.TRAP 0x1 ;  /* 0x000000040000795c */ /* 0x000fe20000300000 */
.L_x_3001:
[----:B------:R-:W-:Y:S02]  /*11690*/  IMAD R154, R2, 0x300, R229 ;  /* 0x00000300029a7824 */ /* 0x000fe400078e02e5 */
[----:B------:R-:W-:Y:S01]  /*116a0*/  IMAD.MOV.U32 R155, RZ, RZ, 0x40000040 ;  /* 0x40000040ff9b7424 */ /* 0x000fe200078e00ff */
[----:B-1----:R-:W-:Y:S06]  /*116b0*/  @P1 BRA `(.L_x_3002) ;  /* 0x0000000000081947 */ /* 0x002fec0003800000 */
[----:B------:R-:W1:Y:S02]  /*116c0*/  SYNCS.PHASECHK.TRANS64.TRYWAIT P1, [R0+URZ+0x22830], R9 ;  /* 0x02283009000075a7 */ /* 0x000e64000802017f */
[----:B-1----:R-:W-:Y:S05]  /*116d0*/  @!P1 BRA `(.L_x_3003) ;  /* 0x0000014c00d09947 */ /* 0x002fea0003800000 */
.L_x_3002:
        /* <DEDUP_REMOVED lines=14> */
[----:B--2---:R-:W2:Y:S01]  /*117c0*/  S2R R21, SR_TID.X ;  /* 0x0000000000157919 */ /* 0x004ea20000002100 */
[----:B------:R-:W-:Y:S01]  /*117d0*/  R2UR UR19, R155 ;  /* 0x000000009b1372ca */ /* 0x000fe200000e0000 */
[----:B------:R-:W-:Y:S01]  /*117e0*/  IMAD.U32 R215, RZ, RZ, UR51 ;  /* 0x00000033ffd77e24 */ /* 0x000fe2000f8e00ff */
[----:B------:R-:W-:Y:S01]  /*117f0*/  WARPGROUP.ARRIVE ;  /* 0x00000000000079c5 */ /* 0x000fe20000000000 */
        /* <DEDUP_REMOVED lines=25> */
.L_x_3004:
        /* <DEDUP_REMOVED lines=36> */
[----:B------:R-:W-:Y:S01]  /*11bd0*/  UMOV UR48, UR43 ;  /* 0x0000002b00307c82 */ /* 0x000fe20008000000 */
[----:B------:R-:W-:Y:S01]  /*11be0*/  FMUL.FTZ R163, R166, UR40 ;  /* 0x00000028a6a37c20 */ /* 0x000fe20008410000 */
[----:B------:R-:W4:Y:S01]  /*11bf0*/  MUFU.TANH R157, R157 ;  /* 0x0000009d009d7308 */ /* 0x000f220000002400 */
[----:B-----5:R-:W-:Y:S01]  /*11c00*/  FMNMX.FTZ R6, R153, R6, !PT ;  /* 0x0000000699067209 */ /* 0x020fe20007810000 */
[----:B------:R-:W-:Y:S01]  /*11c10*/  FMUL.FTZ R166, R167, UR40 ;  /* 0x00000028a7a67c20 */ /* 0x000fe20008410000 */
[----:B------:R-:W-:Y:S01]  /*11c20*/  FMUL.FTZ R167, R170, UR40 ;  /* 0x00000028aaa77c20 */ /* 0x000fe20008410000 */
[----:B------:R-:W-:-:S04]  /*11c30*/  FMUL.FTZ R199, R199, UR40 ;  /* 0x00000028c7c77c20 */ /* 0x000fc80008410000 */
        /* <DEDUP_REMOVED lines=38> */
[----:B------:R-:W-:Y:S01]  /*11ea0*/  MUFU.TANH R216, R216 ;  /* 0x000000d800d87308 */ /* 0x000fe20000002400 */
[----:B----4-:R-:W-:-:S07]  /*11eb0*/  FMNMX.FTZ R6, R193, R6, !PT ;  /* 0x00000006c1067209 */ /* 0x010fce0007810000 */
[----:B------:R-:W-:Y:S01]  /*11ec0*/  MUFU.TANH R215, R215 ;  /* 0x000000d700d77308 */ /* 0x000fe20000002400 */
[----:B-----5:R-:W-:-:S05]  /*11ed0*/  FMNMX.FTZ R6, R196, R6, !PT ;  /* 0x00000006c4067209 */ /* 0x020fca0007810000 */
[----:B------:R-:W3:Y:S02]  /*11ee0*/  SHFL.BFLY PT, R197, R6, 0x2, 0x1f ;  /* 0x0c401f0006c57f89 */ /* 0x000ee400000e0000 */
[----:B------:R-:W-:Y:S08]  /*11ef0*/  MUFU.TANH R155, R155 ;  /* 0x0000009b009b7308 */ /* 0x000ff00000002400 */
[----:B------:R-:W-:Y:S08]  /*11f00*/  MUFU.TANH R158, R158 ;  /* 0x0000009e009e7308 */ /* 0x000ff00000002400 */
[----:B------:R-:W-:Y:S01]  /*11f10*/  MUFU.TANH R159, R159 ;  /* 0x0000009f009f7308 */ /* 0x000fe20000002400 */
[----:B---3--:R-:W-:-:S07]  /*11f20*/  FMNMX.FTZ R6, R6, R197, !PT ;  /* 0x000000c506067209 */ /* 0x008fce0007810000 */
[----:B------:R-:W-:Y:S01]  /*11f30*/  MUFU.TANH R162, R162 ;  /* 0x000000a200a27308 */ /* 0x000fe20000002400 */
[----:B------:R-:W3:Y:S07]  /*11f40*/  SHFL.BFLY PT, R154, R6, 0x1, 0x1f ;  /* 0x0c201f00069a7f89 */ /* 0x000eee00000e0000 */
[----:B------:R-:W-:Y:S08]  /*11f50*/  MUFU.TANH R163, R163 ;  /* 0x000000a300a37308 */ /* 0x000ff00000002400 */
[----:B------:R-:W-:Y:S08]  /*11f60*/  MUFU.TANH R166, R166 ;  /* 0x000000a600a67308 */ /* 0x000ff00000002400 */
[----:B------:R-:W-:Y:S01]  /*11f70*/  MUFU.TANH R167, R167 ;  /* 0x000000a700a77308 */ /* 0x000fe20000002400 */
[----:B---3--:R-:W-:-:S05]  /*11f80*/  FMNMX.FTZ R6, R6, R154, !PT ;  /* 0x0000009a06067209 */ /* 0x008fca0007810000 */
[C---:B------:R-:W-:Y:S01]  /*11f90*/  FMUL.FTZ R154, R6.reuse, UR48 ;  /* 0x00000030069a7c20 */ /* 0x040fe20008410000 */
[----:B------:R-:W-:Y:S01]  /*11fa0*/  FADD.FTZ R170, -R6, R214 ;  /* 0x000000d606aa7221 */ /* 0x000fe20000010100 */
[----:B------:R-:W-:Y:S02]  /*11fb0*/  MUFU.TANH R199, R199 ;  /* 0x000000c700c77308 */ /* 0x000fe40000002400 */
[--C-:B------:R-:W-:Y:S01]  /*11fc0*/  FFMA.FTZ R7, R7, UR48, -R154.reuse ;  /* 0x0000003007077c23 */ /* 0x100fe2000801089a */
[----:B------:R-:W-:Y:S01]  /*11fd0*/  FMUL.FTZ R170, R170, UR48 ;  /* 0x00000030aaaa7c20 */ /* 0x000fe20008410000 */
        /* <DEDUP_REMOVED lines=13> */
[--C-:B------:R-:W-:Y:S01]  /*120b0*/  FFMA.FTZ R172, R172, UR48, -R154.reuse ;  /* 0x00000030acac7c23 */ /* 0x100fe2000801089a */
[--C-:B------:R-:W-:Y:S01]  /*120c0*/  FFMA.FTZ R173, R173, UR48, -R154.reuse ;  /* 0x00000030adad7c23 */ /* 0x100fe2000801089a */
[--C-:B------:R-:W-:Y:S01]  /*120d0*/  FFMA.FTZ R177, R177, UR48, -R154.reuse ;  /* 0x00000030b1b17c23 */ /* 0x100fe2000801089a */
[--C-:B------:R-:W-:Y:S01]  /*120e0*/  FFMA.FTZ R180, R180, UR48, -R154.reuse ;  /* 0x00000030b4b47c23 */ /* 0x100fe2000801089a */
[--C-:B------:R-:W-:Y:S01]  /*120f0*/  FFMA.FTZ R181, R181, UR48, -R154.reuse ;  /* 0x00000030b5b57c23 */ /* 0x100fe2000801089a */
[--C-:B------:R-:W-:Y:S01]  /*12100*/  FFMA.FTZ R184, R184, UR48, -R154.reuse ;  /* 0x00000030b8b87c23 */ /* 0x100fe2000801089a */
[--C-:B------:R-:W-:Y:S01]  /*12110*/  FFMA.FTZ R185, R185, UR48, -R154.reuse ;  /* 0x00000030b9b97c23 */ /* 0x100fe2000801089a */
[----:B------:R-:W5:Y:S01]  /*12120*/  MUFU.EX2 R152, R152 ;  /* 0x0000009800987308 */ /* 0x000f620000000800 */
[--C-:B------:R-:W-:Y:S01]  /*12130*/  FFMA.FTZ R188, R188, UR48, -R154.reuse ;  /* 0x00000030bcbc7c23 */ /* 0x100fe2000801089a */
[--C-:B------:R-:W-:Y:S01]  /*12140*/  FFMA.FTZ R189, R189, UR48, -R154.reuse ;  /* 0x00000030bdbd7c23 */ /* 0x100fe2000801089a */
[--C-:B------:R-:W-:Y:S01]  /*12150*/  FFMA.FTZ R192, R192, UR48, -R154.reuse ;  /* 0x00000030c0c07c23 */ /* 0x100fe2000801089a */
[--C-:B------:R-:W-:Y:S01]  /*12160*/  FFMA.FTZ R193, R193, UR48, -R154.reuse ;  /* 0x00000030c1c17c23 */ /* 0x100fe2000801089a */
[----:B------:R-:W-:Y:S01]  /*12170*/  FFMA.FTZ R196, R196, UR48, -R154 ;  /* 0x00000030c4c47c23 */ /* 0x000fe2000801089a */
[----:B---3--:R-:W-:Y:S01]  /*12180*/  FMUL.FTZ R170, R171, UR40 ;  /* 0x00000028abaa7c20 */ /* 0x008fe20008410000 */
[----:B------:R-:W-:Y:S01]  /*12190*/  FMUL.FTZ R171, R174, UR40 ;  /* 0x00000028aeab7c20 */ /* 0x000fe20008410000 */
[----:B------:R-:W-:Y:S01]  /*121a0*/  MUFU.EX2 R214, R156 ;  /* 0x0000009c00d67308 */ /* 0x000fe20000000800 */
[----:B----4-:R-:W-:Y:S01]  /*121b0*/  FFMA.FTZ R154, R176, R8, R7 ;  /* 0x00000008b09a7223 */ /* 0x010fe20000010007 */
[----:B------:R-:W-:Y:S01]  /*121c0*/  FMUL.FTZ R8, R175, UR40 ;  /* 0x00000028af087c20 */ /* 0x000fe20008410000 */
        /* <DEDUP_REMOVED lines=8> */
[----:B------:R-:W-:Y:S01]  /*12250*/  FMUL.FTZ R187, R194, UR40 ;  /* 0x00000028c2bb7c20 */ /* 0x000fe20008410000 */
[----:B------:R-:W-:Y:S01]  /*12260*/  FMUL.FTZ R191, R198, UR40 ;  /* 0x00000028c6bf7c20 */ /* 0x000fe20008410000 */
[-C--:B------:R-:W-:Y:S01]  /*12270*/  FMUL.FTZ R24, R24, R176.reuse ;  /* 0x000000b018187220 */ /* 0x080fe20000410000 */
[-C--:B------:R-:W-:Y:S01]  /*12280*/  FMUL.FTZ R25, R25, R176.reuse ;  /* 0x000000b019197220 */ /* 0x080fe20000410000 */
[-C--:B------:R-:W-:Y:S01]  /*12290*/  FMUL.FTZ R28, R28, R176.reuse ;  /* 0x000000b01c1c7220 */ /* 0x080fe20000410000 */
[----:B------:R3:W4:Y:S01]  /*122a0*/  MUFU.EX2 R7, R153 ;  /* 0x0000009900077308 */ /* 0x0007220000000800 */
[-C--:B------:R-:W-:Y:S01]  /*122b0*/  FMUL.FTZ R29, R29, R176.reuse ;  /* 0x000000b01d1d7220 */ /* 0x080fe20000410000 */
[-C--:B------:R-:W-:Y:S01]  /*122c0*/  FMUL.FTZ R32, R32, R176.reuse ;  /* 0x000000b020207220 */ /* 0x080fe20000410000 */
[-C--:B------:R-:W-:Y:S01]  /*122d0*/  FMUL.FTZ R33, R33, R176.reuse ;  /* 0x000000b021217220 */ /* 0x080fe20000410000 */
[-C--:B------:R-:W-:Y:S01]  /*122e0*/  FMUL.FTZ R36, R36, R176.reuse ;  /* 0x000000b024247220 */ /* 0x080fe20000410000 */
[-C--:B------:R-:W-:Y:S01]  /*122f0*/  FMUL.FTZ R37, R37, R176.reuse ;  /* 0x000000b025257220 */ /* 0x080fe20000410000 */
[-C--:B------:R-:W-:Y:S01]  /*12300*/  FMUL.FTZ R40, R40, R176.reuse ;  /* 0x000000b028287220 */ /* 0x080fe20000410000 */
[-C--:B------:R-:W-:Y:S01]  /*12310*/  FMUL.FTZ R41, R41, R176.reuse ;  /* 0x000000b029297220 */ /* 0x080fe20000410000 */
[----:B------:R-:W5:Y:S01]  /*12320*/  MUFU.TANH R171, R171 ;  /* 0x000000ab00ab7308 */ /* 0x000f620000002400 */
[----:B---3--:R-:W-:Y:S01]  /*12330*/  FMUL.FTZ R153, R178, UR40 ;  /* 0x00000028b2997c20 */ /* 0x008fe20008410000 */
[----:B------:R-:W-:Y:S01]  /*12340*/  FMUL.FTZ R178, R183, UR40 ;  /* 0x00000028b7b27c20 */ /* 0x000fe20008410000 */
[----:B------:R-:W-:Y:S01]  /*12350*/  FMUL.FTZ R183, R190, UR40 ;  /* 0x00000028beb77c20 */ /* 0x000fe20008410000 */
[----:B------:R-:W-:Y:S01]  /*12360*/  FMUL.FTZ R190, R195, UR40 ;  /* 0x00000028c3be7c20 */ /* 0x000fe20008410000 */
[-C--:B------:R-:W-:Y:S01]  /*12370*/  FMUL.FTZ R44, R44, R176.reuse ;  /* 0x000000b02c2c7220 */ /* 0x080fe20000410000 */
[-C--:B------:R-:W-:Y:S01]  /*12380*/  FMUL.FTZ R45, R45, R176.reuse ;  /* 0x000000b02d2d7220 */ /* 0x080fe20000410000 */
[-C--:B------:R-:W-:Y:S01]  /*12390*/  FMUL.FTZ R48, R48, R176.reuse ;  /* 0x000000b030307220 */ /* 0x080fe20000410000 */
[----:B------:R-:W3:Y:S01]  /*123a0*/  MUFU.TANH R8, R8 ;  /* 0x0000000800087308 */ /* 0x000ee20000002400 */
[----:B----4-:R-:W-:Y:S01]  /*123b0*/  FADD.FTZ R154, R7, R154 ;  /* 0x0000009a079a7221 */ /* 0x010fe20000010000 */
[-C--:B------:R-:W-:Y:S01]  /*123c0*/  FMUL.FTZ R49, R49, R176.reuse ;  /* 0x000000b031317220 */ /* 0x080fe20000410000 */
[-C--:B------:R-:W-:Y:S01]  /*123d0*/  FMUL.FTZ R52, R52, R176.reuse ;  /* 0x000000b034347220 */ /* 0x080fe20000410000 */
[-C--:B------:R-:W-:Y:S01]  /*123e0*/  FMUL.FTZ R53, R53, R176.reuse ;  /* 0x000000b035357220 */ /* 0x080fe20000410000 */
[C---:B------:R-:W-:Y:S01]  /*123f0*/  FADD.FTZ R156, R214.reuse, R154 ;  /* 0x0000009ad69c7221 */ /* 0x040fe20000010000 */
[----:B------:R-:W-:Y:S01]  /*12400*/  F2FP.BF16.F32.PACK_AB R154, R214, R7 ;  /* 0x00000007d69a723e */ /* 0x000fe200000010ff */
        /* <DEDUP_REMOVED lines=41> */
[----:B-----5:R-:W-:Y:S01]  /*126a0*/  FMNMX.FTZ R7, R171, R7, !PT ;  /* 0x00000007ab077209 */ /* 0x020fe20007810000 */
[----:B------:R-:W5:Y:S01]  /*126b0*/  MUFU.TANH R182, R182 ;  /* 0x000000b600b67308 */ /* 0x000f620000002400 */
        /* <DEDUP_REMOVED lines=18> */
[----:B--2---:R-:W-:Y:S01]  /*127e0*/  FMNMX.FTZ R7, R178, R7, !PT ;  /* 0x00000007b2077209 */ /* 0x004fe20007810000 */
[-C--:B------:R-:W-:Y:S01]  /*127f0*/  FMUL.FTZ R132, R132, R176.reuse ;  /* 0x000000b084847220 */ /* 0x080fe20000410000 */
[-C--:B------:R-:W-:Y:S01]  /*12800*/  FMUL.FTZ R133, R133, R176.reuse ;  /* 0x000000b085857220 */ /* 0x080fe20000410000 */
[-C--:B------:R-:W-:Y:S01]  /*12810*/  FMUL.FTZ R136, R136, R176.reuse ;  /* 0x000000b088887220 */ /* 0x080fe20000410000 */
[----:B------:R-:W-:Y:S01]  /*12820*/  FMNMX.FTZ R7, R179, R7, !PT ;  /* 0x00000007b3077209 */ /* 0x000fe20007810000 */
[----:B------:R-:W1:Y:S01]  /*12830*/  MUFU.TANH R187, R187 ;  /* 0x000000bb00bb7308 */ /* 0x000e620000002400 */
[-C--:B------:R-:W-:Y:S01]  /*12840*/  FMUL.FTZ R137, R137, R176.reuse ;  /* 0x000000b089897220 */ /* 0x080fe20000410000 */
[-C--:B------:R-:W-:Y:S01]  /*12850*/  FMUL.FTZ R140, R140, R176.reuse ;  /* 0x000000b08c8c7220 */ /* 0x080fe20000410000 */
[----:B-----5:R-:W-:Y:S01]  /*12860*/  FMNMX.FTZ R7, R182, R7, !PT ;  /* 0x00000007b6077209 */ /* 0x020fe20007810000 */
[-C--:B------:R-:W-:Y:S01]  /*12870*/  FMUL.FTZ R141, R141, R176.reuse ;  /* 0x000000b08d8d7220 */ /* 0x080fe20000410000 */
[-C--:B------:R-:W-:Y:S01]  /*12880*/  FMUL.FTZ R144, R144, R176.reuse ;  /* 0x000000b090907220 */ /* 0x080fe20000410000 */
[-C--:B------:R-:W-:Y:S01]  /*12890*/  FMUL.FTZ R145, R145, R176.reuse ;  /* 0x000000b091917220 */ /* 0x080fe20000410000 */
[----:B---3--:R-:W-:Y:S01]  /*128a0*/  FMNMX.FTZ R7, R183, R7, !PT ;  /* 0x00000007b7077209 */ /* 0x008fe20007810000 */
[----:B------:R-:W2:Y:S01]  /*128b0*/  MUFU.TANH R190, R190 ;  /* 0x000000be00be7308 */ /* 0x000ea20000002400 */
[-C--:B------:R-:W-:Y:S01]  /*128c0*/  FMUL.FTZ R148, R148, R176.reuse ;  /* 0x000000b094947220 */ /* 0x080fe20000410000 */
[----:B------:R-:W-:Y:S01]  /*128d0*/  FMUL.FTZ R149, R149, R176 ;  /* 0x000000b095957220 */ /* 0x000fe20000410000 */
[----:B0-----:R-:W-:-:S05]  /*128e0*/  FMNMX.FTZ R7, R186, R7, !PT ;  /* 0x00000007ba077209 */ /* 0x001fca0007810000 */
[----:B------:R-:W0:Y:S01]  /*128f0*/  MUFU.TANH R191, R191 ;  /* 0x000000bf00bf7308 */ /* 0x000e220000002400 */
[----:B-1----:R-:W-:-:S07]  /*12900*/  FMNMX.FTZ R7, R187, R7, !PT ;  /* 0x00000007bb077209 */ /* 0x002fce0007810000 */
[----:B------:R-:W-:Y:S01]  /*12910*/  MUFU.EX2 R195, R168 ;  /* 0x000000a800c37308 */ /* 0x000fe20000000800 */
[----:B--2---:R-:W-:-:S07]  /*12920*/  FMNMX.FTZ R7, R190, R7, !PT ;  /* 0x00000007be077209 */ /* 0x004fce0007810000 */
[----:B------:R-:W-:Y:S01]  /*12930*/  MUFU.EX2 R168, R181 ;  /* 0x000000b500a87308 */ /* 0x000fe20000000800 */
[----:B0-----:R-:W-:-:S04]  /*12940*/  FMNMX.FTZ R7, R191, R7, !PT ;  /* 0x00000007bf077209 */ /* 0x001fc80007810000 */
[----:B------:R-:W-:-:S03]  /*12950*/  FMNMX.FTZ R7, R199, R7, !PT ;  /* 0x00000007c7077209 */ /* 0x000fc60007810000 */
[----:B------:R-:W-:Y:S02]  /*12960*/  MUFU.EX2 R198, R160 ;  /* 0x000000a000c67308 */ /* 0x000fe40000000800 */
[----:B------:R-:W0:Y:S06]  /*12970*/  SHFL.BFLY PT, R194, R7, 0x2, 0x1f ;  /* 0x0c401f0007c27f89 */ /* 0x000e2c00000e0000 */
[----:B------:R-:W-:Y:S08]  /*12980*/  MUFU.EX2 R160, R165 ;  /* 0x000000a500a07308 */ /* 0x000ff00000000800 */
[----:B------:R-:W-:Y:S08]  /*12990*/  MUFU.EX2 R165, R172 ;  /* 0x000000ac00a57308 */ /* 0x000ff00000000800 */
[----:B------:R-:W-:Y:S01]  /*129a0*/  MUFU.EX2 R172, R189 ;  /* 0x000000bd00ac7308 */ /* 0x000fe20000000800 */
[----:B0-----:R-:W-:-:S05]  /*129b0*/  FMNMX.FTZ R7, R7, R194, !PT ;  /* 0x000000c207077209 */ /* 0x001fca0007810000 */
[----:B------:R-:W0:Y:S02]  /*129c0*/  SHFL.BFLY PT, R214, R7, 0x1, 0x1f ;  /* 0x0c201f0007d67f89 */ /* 0x000e2400000e0000 */
[----:B------:R-:W-:Y:S08]  /*129d0*/  MUFU.EX2 R194, R164 ;  /* 0x000000a400c27308 */ /* 0x000ff00000000800 */
[----:B------:R1:W-:Y:S08]  /*129e0*/  MUFU.EX2 R164, R173 ;  /* 0x000000ad00a47308 */ /* 0x0003f00000000800 */
[----:B------:R-:W2:Y:S01]  /*129f0*/  MUFU.EX2 R157, R157 ;  /* 0x0000009d009d7308 */ /* 0x000ea20000000800 */
[----:B0-----:R-:W-:-:S07]  /*12a00*/  FMNMX.FTZ R7, R7, R214, !PT ;  /* 0x000000d607077209 */ /* 0x001fce0007810000 */
[----:B------:R-:W-:Y:S01]  /*12a10*/  MUFU.EX2 R161, R161 ;  /* 0x000000a100a17308 */ /* 0x000fe20000000800 */
[C---:B-1----:R-:W-:Y:S01]  /*12a20*/  FMUL.FTZ R173, R7.reuse, UR48 ;  /* 0x0000003007ad7c20 */ /* 0x042fe20008410000 */
[----:B------:R-:W-:-:S03]  /*12a30*/  FADD.FTZ R181, -R7, R213 ;  /* 0x000000d507b57221 */ /* 0x000fc60000010100 */
[--C-:B------:R-:W-:Y:S01]  /*12a40*/  FFMA.FTZ R216, R216, UR48, -R173.reuse ;  /* 0x00000030d8d87c23 */ /* 0x100fe200080108ad */
[----:B------:R-:W-:Y:S01]  /*12a50*/  FMUL.FTZ R181, R181, UR48 ;  /* 0x00000030b5b57c20 */ /* 0x000fe20008410000 */
        /* <DEDUP_REMOVED lines=13> */
[----:B--2---:R-:W-:Y:S01]  /*12b30*/  FADD.FTZ R156, R157, R156 ;  /* 0x0000009c9d9c7221 */ /* 0x004fe20000010000 */
        /* <DEDUP_REMOVED lines=12> */
[----:B------:R-:W-:Y:S01]  /*12c00*/  FFMA.FTZ R173, R199, UR48, -R173 ;  /* 0x00000030c7ad7c23 */ /* 0x000fe200080108ad */
[----:B------:R-:W-:Y:S01]  /*12c10*/  IMAD.U32 R199, RZ, RZ, UR47 ;  /* 0x0000002fffc77e24 */ /* 0x000fe2000f8e00ff */
[----:B------:R-:W2:Y:S01]  /*12c20*/  MUFU.EX2 R155, R155 ;  /* 0x0000009b009b7308 */ /* 0x000ea20000000800 */
[----:B0-----:R-:W-:Y:S01]  /*12c30*/  FFMA.FTZ R3, R178, R3, R216 ;  /* 0x00000003b2037223 */ /* 0x001fe200000100d8 */
        /* <DEDUP_REMOVED lines=32> */
[C---:B------:R-:W-:Y:S01]  /*12e40*/  FADD.FTZ R3, R198.reuse, R156 ;  /* 0x0000009cc6037221 */ /* 0x040fe20000010000 */
[----:B------:R-:W-:Y:S01]  /*12e50*/  F2FP.BF16.F32.PACK_AB R156, R198, R157 ;  /* 0x0000009dc69c723e */ /* 0x000fe200000010ff */
[-C--:B------:R-:W-:Y:S01]  /*12e60*/  FMUL.FTZ R71, R71, R178.reuse ;  /* 0x000000b247477220 */ /* 0x080fe20000410000 */
[-C--:B------:R-:W-:Y:S01]  /*12e70*/  FMUL.FTZ R74, R74, R178.reuse ;  /* 0x000000b24a4a7220 */ /* 0x080fe20000410000 */
[----:B------:R-:W-:Y:S01]  /*12e80*/  FADD.FTZ R3, R161, R3 ;  /* 0x00000003a1037221 */ /* 0x000fe20000010000 */
[----:B------:R-:W-:Y:S01]  /*12e90*/  FMUL.FTZ R75, R75, R178 ;  /* 0x000000b24b4b7220 */ /* 0x000fe20000410000 */
[----:B------:R-:W1:Y:S01]  /*12ea0*/  MUFU.EX2 R166, R166 ;  /* 0x000000a600a67308 */ /* 0x000e620000000800 */
[----:B--2---:R-:W-:Y:S01]  /*12eb0*/  FADD.FTZ R181, R162, R181 ;  /* 0x000000b5a2b57221 */ /* 0x004fe20000010000 */
[----:B------:R-:W-:Y:S01]  /*12ec0*/  FADD.FTZ R3, R194, R3 ;  /* 0x00000003c2037221 */ /* 0x000fe20000010000 */
[----:B------:R-:W-:Y:S01]  /*12ed0*/  F2FP.BF16.F32.PACK_AB R157, R162, R158 ;  /* 0x0000009ea29d723e */ /* 0x000fe200000010ff */
[----:B------:R-:W-:Y:S01]  /*12ee0*/  FMUL.FTZ R78, R78, R178 ;  /* 0x000000b24e4e7220 */ /* 0x000fe20000410000 */
[----:B------:R-:W-:Y:S01]  /*12ef0*/  F2FP.BF16.F32.PACK_AB R158, R194, R161 ;  /* 0x000000a1c29e723e */ /* 0x000fe200000010ff */
[----:B------:R-:W-:Y:S01]  /*12f00*/  FADD.FTZ R3, R160, R3 ;  /* 0x00000003a0037221 */ /* 0x000fe20000010000 */
[----:B------:R-:W-:Y:S01]  /*12f10*/  F2FP.BF16.F32.PACK_AB R160, R195, R160 ;  /* 0x000000a0c3a0723e */ /* 0x000fe200000010ff */
[----:B------:R-:W2:Y:S01]  /*12f20*/  MUFU.EX2 R167, R167 ;  /* 0x000000a700a77308 */ /* 0x000ea20000000800 */
[----:B0-----:R-:W-:Y:S01]  /*12f30*/  FADD.FTZ R181, R159, R181 ;  /* 0x000000b59fb57221 */ /* 0x001fe20000010000 */
[----:B------:R-:W-:Y:S01]  /*12f40*/  FADD.FTZ R3, R195, R3 ;  /* 0x00000003c3037221 */ /* 0x000fe20000010000 */
[-C--:B------:R-:W-:Y:S01]  /*12f50*/  FMUL.FTZ R79, R79, R178.reuse ;  /* 0x000000b24f4f7220 */ /* 0x080fe20000410000 */
[-C--:B------:R-:W-:Y:S01]  /*12f60*/  FMUL.FTZ R82, R82, R178.reuse ;  /* 0x000000b252527220 */ /* 0x080fe20000410000 */
        /* <DEDUP_REMOVED lines=32> */
[----:B------:R-:W-:Y:S01]  /*13170*/  FADD.FTZ R3, R165, R3 ;  /* 0x00000003a5037221 */ /* 0x000fe20000010000 */
[-C--:B------:R-:W-:Y:S01]  /*13180*/  FMUL.FTZ R126, R126, R178.reuse ;  /* 0x000000b27e7e7220 */ /* 0x080fe20000410000 */
[-C--:B------:R-:W-:Y:S01]  /*13190*/  FMUL.FTZ R127, R127, R178.reuse ;  /* 0x000000b27f7f7220 */ /* 0x080fe20000410000 */
[----:B------:R1:W3:Y:S01]  /*131a0*/  MUFU.EX2 R8, R153 ;  /* 0x0000009900087308 */ /* 0x0002e20000000800 */
        /* <DEDUP_REMOVED lines=10> */
[----:B-1----:R-:W-:-:S02]  /*13250*/  VIADD R153, R0, 0x22840 ;  /* 0x0002284000997836 */ /* 0x002fc40000000000 */
[-C--:B------:R-:W-:Y:S01]  /*13260*/  FMUL.FTZ R139, R139, R178.reuse ;  /* 0x000000b28b8b7220 */ /* 0x080fe20000410000 */
[-C--:B------:R-:W-:Y:S01]  /*13270*/  FMUL.FTZ R142, R142, R178.reuse ;  /* 0x000000b28e8e7220 */ /* 0x080fe20000410000 */
[-C--:B------:R-:W-:Y:S01]  /*13280*/  FMUL.FTZ R143, R143, R178.reuse ;  /* 0x000000b28f8f7220 */ /* 0x080fe20000410000 */
[-C--:B------:R-:W-:Y:S01]  /*13290*/  FMUL.FTZ R146, R146, R178.reuse ;  /* 0x000000b292927220 */ /* 0x080fe20000410000 */
[----:B------:R-:W0:Y:S01]  /*132a0*/  MUFU.EX2 R189, R189 ;  /* 0x000000bd00bd7308 */ /* 0x000e220000000800 */
[----:B---3--:R-:W-:Y:S01]  /*132b0*/  FADD.FTZ R181, R8, R181 ;  /* 0x000000b508b57221 */ /* 0x008fe20000010000 */
[----:B------:R-:W-:Y:S01]  /*132c0*/  PRMT R153, R199, 0x654, R153 ;  /* 0x00000654c7997816 */ /* 0x000fe20000000099 */
[-C--:B------:R-:W-:Y:S01]  /*132d0*/  FMUL.FTZ R147, R147, R178.reuse ;  /* 0x000000b293937220 */ /* 0x080fe20000410000 */
[-C--:B------:R-:W-:Y:S01]  /*132e0*/  FMUL.FTZ R150, R150, R178.reuse ;  /* 0x000000b296967220 */ /* 0x080fe20000410000 */
[----:B------:R-:W-:Y:S01]  /*132f0*/  FMUL.FTZ R151, R151, R178 ;  /* 0x000000b297977220 */ /* 0x000fe20000410000 */
[----:B------:R1:W-:Y:S02]  /*13300*/  SYNCS.ARRIVE.TRANS64.RED.A1T0 RZ, [R153+URZ], RZ ;  /* 0x000000ff99ff79a7 */ /* 0x0003e4000810043f */
[----:B------:R-:W3:Y:S01]  /*13310*/  MUFU.EX2 R177, R177 ;  /* 0x000000b100b17308 */ /* 0x000ee20000000800 */
[C---:B--2---:R-:W-:Y:S01]  /*13320*/  FADD.FTZ R3, R197.reuse, R3 ;  /* 0x00000003c5037221 */ /* 0x044fe20000010000 */
[----:B------:R-:W-:-:S02]  /*13330*/  F2FP.BF16.F32.PACK_AB R164, R197, R164 ;  /* 0x000000a4c5a4723e */ /* 0x000fc400000010ff */
[----:B-1----:R-:W-:-:S04]  /*13340*/  F2FP.BF16.F32.PACK_AB R153, R215, R216 ;  /* 0x000000d8d799723e */ /* 0x002fc800000010ff */
[----:B------:R-:W1:Y:S01]  /*13350*/  MUFU.EX2 R175, R175 ;  /* 0x000000af00af7308 */ /* 0x000e620000000800 */
[C---:B0-----:R-:W-:Y:S01]  /*13360*/  FADD.FTZ R181, R189.reuse, R181 ;  /* 0x000000b5bdb57221 */ /* 0x041fe20000010000 */
[----:B------:R-:W-:-:S06]  /*13370*/  F2FP.BF16.F32.PACK_AB R165, R189, R8 ;  /* 0x00000008bda5723e */ /* 0x000fcc00000010ff */
[----:B------:R-:W0:Y:S01]  /*13380*/  MUFU.EX2 R180, R180 ;  /* 0x000000b400b47308 */ /* 0x000e220000000800 */
[----:B---3--:R-:W-:-:S07]  /*13390*/  FADD.FTZ R3, R177, R3 ;  /* 0x00000003b1037221 */ /* 0x008fce0000010000 */
[----:B------:R-:W2:Y:S01]  /*133a0*/  MUFU.EX2 R174, R174 ;  /* 0x000000ae00ae7308 */ /* 0x000ea20000000800 */
[----:B-1----:R-:W-:-:S07]  /*133b0*/  FADD.FTZ R181, R175, R181 ;  /* 0x000000b5afb57221 */ /* 0x002fce0000010000 */
[----:B------:R-:W1:Y:S01]  /*133c0*/  MUFU.EX2 R179, R179 ;  /* 0x000000b300b37308 */ /* 0x000e620000000800 */
[C---:B0-----:R-:W-:Y:S01]  /*133d0*/  FADD.FTZ R3, R180.reuse, R3 ;  /* 0x00000003b4037221 */ /* 0x041fe20000010000 */
[----:B------:R-:W-:-:S03]  /*133e0*/  F2FP.BF16.F32.PACK_AB R166, R180, R177 ;  /* 0x000000b1b4a6723e */ /* 0x000fc600000010ff */
[----:B------:R-:W-:-:S03]  /*133f0*/  FADD.FTZ R3, R168, R3 ;  /* 0x00000003a8037221 */ /* 0x000fc60000010000 */
[----:B------:R-:W0:Y:S01]  /*13400*/  MUFU.EX2 R184, R184 ;  /* 0x000000b800b87308 */ /* 0x000e220000000800 */
[C---:B--2---:R-:W-:Y:S01]  /*13410*/  FADD.FTZ R181, R174.reuse, R181 ;  /* 0x000000b5aeb57221 */ /* 0x044fe20000010000 */
[----:B------:R-:W-:-:S06]  /*13420*/  F2FP.BF16.F32.PACK_AB R167, R174, R175 ;  /* 0x000000afaea7723e */ /* 0x000fcc00000010ff */
[----:B------:R-:W2:Y:S01]  /*13430*/  MUFU.EX2 R182, R182 ;  /* 0x000000b600b67308 */ /* 0x000ea20000000800 */
[----:B-1----:R-:W-:-:S07]  /*13440*/  FADD.FTZ R181, R179, R181 ;  /* 0x000000b5b3b57221 */ /* 0x002fce0000010000 */
[----:B------:R-:W1:Y:S01]  /*13450*/  MUFU.EX2 R185, R185 ;  /* 0x000000b900b97308 */ /* 0x000e620000000800 */
[C---:B0-----:R-:W-:Y:S01]  /*13460*/  FADD.FTZ R3, R184.reuse, R3 ;  /* 0x00000003b8037221 */ /* 0x041fe20000010000 */
[----:B------:R-:W-:-:S06]  /*13470*/  F2FP.BF16.F32.PACK_AB R168, R184, R168 ;  /* 0x000000a8b8a8723e */ /* 0x000fcc00000010ff */
[----:B------:R-:W0:Y:S01]  /*13480*/  MUFU.EX2 R183, R183 ;  /* 0x000000b700b77308 */ /* 0x000e220000000800 */
[C---:B--2---:R-:W-:Y:S01]  /*13490*/  FADD.FTZ R181, R182.reuse, R181 ;  /* 0x000000b5b6b57221 */ /* 0x044fe20000010000 */
[----:B------:R-:W-:-:S06]  /*134a0*/  F2FP.BF16.F32.PACK_AB R169, R182, R179 ;  /* 0x000000b3b6a9723e */ /* 0x000fcc00000010ff */
[----:B------:R-:W2:Y:S01]  /*134b0*/  MUFU.EX2 R188, R188 ;  /* 0x000000bc00bc7308 */ /* 0x000ea20000000800 */
[----:B-1----:R-:W-:-:S07]  /*134c0*/  FADD.FTZ R3, R185, R3 ;  /* 0x00000003b9037221 */ /* 0x002fce0000010000 */
        /* <DEDUP_REMOVED lines=15> */
[----:B-1----:R-:W-:-:S07]  /*135c0*/  FADD.FTZ R181, R190, R181 ;  /* 0x000000b5beb57221 */ /* 0x002fce0000010000 */
[----:B------:R-:W1:Y:S01]  /*135d0*/  MUFU.EX2 R196, R196 ;  /* 0x000000c400c47308 */ /* 0x000e620000000800 */
[----:B0-----:R-:W-:-:S07]  /*135e0*/  FADD.FTZ R3, R193, R3 ;  /* 0x00000003c1037221 */ /* 0x001fce0000010000 */
[----:B------:R0:W3:Y:S01]  /*135f0*/  MUFU.EX2 R177, R173 ;  /* 0x000000ad00b17308 */ /* 0x0000e20000000800 */
[----:B--2---:R-:W-:Y:S01]  /*13600*/  FADD.FTZ R181, R175, R181 ;  /* 0x000000b5afb57221 */ /* 0x004fe20000010000 */
[----:B-1----:R-:W-:Y:S01]  /*13610*/  FADD.FTZ R8, R196, R3 ;  /* 0x00000003c4087221 */ /* 0x002fe20000010000 */
[----:B0-----:R-:W-:Y:S02]  /*13620*/  F2FP.BF16.F32.PACK_AB R173, R190, R187 ;  /* 0x000000bbbead723e */ /* 0x001fe400000010ff */
[----:B------:R-:W-:Y:S01]  /*13630*/  F2FP.BF16.F32.PACK_AB R174, R196, R193 ;  /* 0x000000c1c4ae723e */ /* 0x000fe200000010ff */
[C---:B---3--:R-:W-:Y:S01]  /*13640*/  FADD.FTZ R3, R177.reuse, R181 ;  /* 0x000000b5b1037221 */ /* 0x048fe20000010000 */
[----:B------:R-:W-:Y:S01]  /*13650*/  F2FP.BF16.F32.PACK_AB R175, R177, R175 ;  /* 0x000000afb1af723e */ /* 0x000fe200000010ff */
[----:B------:R-:W-:Y:S06]  /*13660*/  @!P2 BRA `(.L_x_3005) ;  /* 0x000000000004a947 */ /* 0x000fec0003800000 */
[----:B------:R-:W-:Y:S01]  /*13670*/  BPT.TRAP 0x1 ;  /* 0x000000040000795c */ /* 0x000fe20000300000 */
.L_x_3005:
[----:B------:R0:W1:Y:S01]  /*13680*/  SYNCS.PHASECHK.TRANS64.TRYWAIT P1, [R0+URZ+0x22850], R9 ;  /* 0x02285009000075a7 */ /* 0x000062000802017f */
[----:B------:R-:W-:Y:S05]  /*13690*/  @!P2 BRA `(.L_x_3006) ;  /* 0x000000000004a947 */ /* 0x000fea0003800000 */
[----:B------:R-:W-:Y:S01]  /*136a0*/  BPT.TRAP 0x1 ;  /* 0x000000040000795c */ /* 0x000fe20000300000 */
.L_x_3006:
[----:B------:R-:W-:Y:S04]  /*136b0*/  BSSY B0, `(.L_x_3007) ;  /* 0x0000004000007945 */ /* 0x000fe80003800000 */
[----:B-1----:R-:W-:Y:S05]  /*136c0*/  @P1 BRA `(.L_x_3008) ;  /* 0x0000000000081947 */ /* 0x002fea0003800000 */
[----:B------:R-:W1:Y:S02]  /*136d0*/  SYNCS.PHASECHK.TRANS64.TRYWAIT P1, [R0+URZ+0x22850], R9 ;  /* 0x02285009000075a7 */ /* 0x000e64000802017f */
[----:B-1----:R-:W-:Y:S05]  /*136e0*/  @!P1 BRA `(.L_x_3009) ;  /* 0x0000012c00e09947 */ /* 0x002fea0003800000 */
.L_x_3008:
[----:B------:R-:W-:Y:S05]  /*136f0*/  BSYNC B0 ;  /* 0x0000000000007941 */ /* 0x000fea0003800000 */
.L_x_3007:
[----:B------:R-:W2:Y:S01]  /*13700*/  S2R R178, SR_TID.X ;  /* 0x0000000000b27919 */ /* 0x000ea20000002100 */
[----:B------:R-:W-:Y:S05]  /*13710*/  WARPSYNC.ALL ;  /* 0x0000000000007948 */ /* 0x000fea0003800000 */
[----:B------:R-:W-:Y:S02]  /*13720*/  IMAD.MOV.U32 R176, RZ, RZ, 0xc00 ;  /* 0x00000c00ffb07424 */ /* 0x000fe400078e00ff */
[----:B------:R-:W-:Y:S02]  /*13730*/  IMAD.MOV.U32 R177, RZ, RZ, 0x40000040 ;  /* 0x40000040ffb17424 */ /* 0x000fe400078e00ff */
[----:B------:R-:W-:-:S03]  /*13740*/  IMAD R176, R2, R176, UR49 ;  /* 0x0000003102b07e24 */ /* 0x000fc6000f8e02b0 */
[----:B------:R-:W-:Y:S01]  /*13750*/  R2UR UR7, R177 ;  /* 0x00000000b10772ca */ /* 0x000fe200000e0000 */
[----:B------:R-:W-:Y:S01]  /*13760*/  IMAD.MOV.U32 R177, RZ, RZ, 0x40000040 ;  /* 0x40000040ffb17424 */ /* 0x000fe200078e00ff */
[----:B------:R-:W-:Y:S02]  /*13770*/  R2UR UR6, R176 ;  /* 0x00000000b00672ca */ /* 0x000fe400000e0000 */
[----:B--2---:R-:W-:-:S05]  /*13780*/  SHF.R.U32.HI R178, RZ, 0x7, R178 ;  /* 0x00000007ffb27819 */ /* 0x004fca00000116b2 */
[----:B01----:R-:W-:Y:S02]  /*13790*/  VIADD R9, R178, 0x8 ;  /* 0x00000008b2097836 */ /* 0x003fe40000000000 */
[----:B------:R-:W-:-:S03]  /*137a0*/  IMAD.U32 R178, RZ, RZ, UR51 ;  /* 0x00000033ffb27e24 */ /* 0x000fc6000f8e00ff */
[----:B------:R0:W-:Y:S02]  /*137b0*/  BAR.SYNC.DEFER_BLOCKING R9, 0x100 ;  /* 0x000400090000751d */ /* 0x0001e40000010000 */
[----:B------:R-:W-:-:S04]  /*137c0*/  ISETP.NE.AND P1, PT, R178, 0x3, PT ;  /* 0x00000003b200780c */ /* 0x000fc80003f25270 */
        /* <DEDUP_REMOVED lines=43> */
.L_x_3010:
[----:B------:R-:W-:Y:S02]  /*13a80*/  VIADD R0, R0, 0x22860 ;  /* 0x0002286000007836 */ /* 0x000fe40000000000 */
[----:B------:R-:W-:Y:S02]  /*13a90*/  IMAD.U32 R9, RZ, RZ, UR47 ;  /* 0x0000002fff097e24 */ /* 0x000fe4000f8e00ff */
[----:B------:R-:W-:Y:S02]  /*13aa0*/  IMAD.MOV.U32 R213, RZ, RZ, R7 ;  /* 0x000000ffffd57224 */ /* 0x000fe400078e0007 */
[----:B------:R-:W-:Y:S01]  /*13ab0*/  IMAD.MOV.U32 R214, RZ, RZ, R6 ;  /* 0x000000ffffd67224 */ /* 0x000fe200078e0006 */
[----:B------:R-:W-:-:S04]  /*13ac0*/  PRMT R0, R9, 0x654, R0 ;  /* 0x0000065409007816 */ /* 0x000fc80000000000 */
[----:B------:R0:W-:Y:S01]  /*13ad0*/  SYNCS.ARRIVE.TRANS64.RED.A1T0 RZ, [R0+URZ], RZ ;  /* 0x000000ff00ff79a7 */ /* 0x0001e2000810043f */
[----:B------:R-:W-:Y:S05]  /*13ae0*/  @P0 BRA `(.L_x_3011) ;  /* 0xffffffd800a00947 */ /* 0x000fea000383ffff */
[----:B0-----:R-:W-:-:S07]  /*13af0*/  IMAD.MOV.U32 R0, RZ, RZ, R20 ;  /* 0x000000ffff007224 */ /* 0x001fce00078e0014 */
.L_x_2999:
[----:B------:R-:W3:Y:S02]  /*13b00*/  LDL R9, [R1+0x24] ;  /* 0x0000240001097983 */ /* 0x000ee40000100800 */
[----:B---3--:R-:W-:-:S13]  /*13b10*/  ISETP.GE.AND P0, PT, R0, R9, PT ;  /* 0x000000090000720c */ /* 0x008fda0003f06270 */
[----:B------:R-:W-:Y:S05]  /*13b20*/  @!P0 BRA `(.L_x_3012) ;  /* 0x0000003800148947 */ /* 0x000fea0003800000 */
[----:B------:R-:W-:Y:S02]  /*13b30*/  IMAD.MOV.U32 R213, RZ, RZ, R7 ;  /* 0x000000ffffd57224 */ /* 0x000fe400078e0007 */
[----:B------:R-:W-:-:S07]  /*13b40*/  IMAD.MOV.U32 R214, RZ, RZ, R6 ;  /* 0x000000ffffd67224 */ /* 0x000fce00078e0006 */
.L_x_3032:
        /* <DEDUP_REMOVED lines=8> */
[----:B------:R-:W-:Y:S06]  /*13bd0*/  @!P1 BRA `(.L_x_3013) ;  /* 0x0000000000049947 */ /* 0x000fec0003800000 */
[----:B------:R-:W-:Y:S01]  /*13be0*/  BPT.TRAP 0x1 ;  /* 0x000000040000795c */ /* 0x000fe20000300000 */
.L_x_3013:
[----:B------:R-:W-:Y:S01]  /*13bf0*/  IMAD R9, R2, 0x8, R23 ;  /* 0x0000000802097824 */ /* 0x000fe200078e0217 */
[----:B------:R-:W-:-:S04]  /*13c00*/  SHF.L.U32 R20, R202, 0x1f, RZ ;  /* 0x0000001fca147819 */ /* 0x000fc800000006ff */
[----:B------:R0:W1:Y:S01]  /*13c10*/  SYNCS.PHASECHK.TRANS64.TRYWAIT P0, [R9+URZ+0x22830], R20 ;  /* 0x02283014090075a7 */ /* 0x000062000800017f */
[----:B------:R-:W-:Y:S05]  /*13c20*/  @!P1 BRA `(.L_x_3014) ;  /* 0x0000000000049947 */ /* 0x000fea0003800000 */
[----:B------:R-:W-:Y:S01]  /*13c30*/  BPT.TRAP 0x1 ;  /* 0x000000040000795c */ /* 0x000fe20000300000 */
.L_x_3014:
[----:B------:R-:W-:Y:S02]  /*13c40*/  IMAD R154, R2, 0x300, R229 ;  /* 0x00000300029a7824 */ /* 0x000fe400078e02e5 */
[----:B------:R-:W-:Y:S01]  /*13c50*/  IMAD.MOV.U32 R155, RZ, RZ, 0x40000040 ;  /* 0x40000040ff9b7424 */ /* 0x000fe200078e00ff */
[----:B-1----:R-:W-:Y:S06]  /*13c60*/  @P0 BRA `(.L_x_3015) ;  /* 0x0000000000080947 */ /* 0x002fec0003800000 */
[----:B------:R-:W1:Y:S02]  /*13c70*/  SYNCS.PHASECHK.TRANS64.TRYWAIT P0, [R9+URZ+0x22830], R20 ;  /* 0x02283014090075a7 */ /* 0x000e64000800017f */
[----:B-1----:R-:W-:Y:S05]  /*13c80*/  @!P0 BRA `(.L_x_3016) ;  /* 0x00000128008c8947 */ /* 0x002fea0003800000 */
.L_x_3015:
        /* <DEDUP_REMOVED lines=43> */
.L_x_3017:
[----:B------:R-:W3:Y:S01]  /*13f40*/  LDL R6, [R1+0x4] ;  /* 0x0000040001067983 */ /* 0x000ee20000100800 */
[----:B------:R-:W4:Y:S08]  /*13f50*/  LDC R7, c[0x0][0x448] ;  /* 0x00011200ff077b82 */ /* 0x000f300000000800 */
[----:B------:R-:W5:Y:S01]  /*13f60*/  LDC R227, c[0x0][0x9e4] ;  /* 0x00027900ffe37b82 */ /* 0x000f620000000800 */
[----:B----4-:R-:W-:-:S13]  /*13f70*/  ISETP.NE.AND P0, PT, R7, 0x1, PT ;  /* 0x000000010700780c */ /* 0x010fda0003f05270 */
[----:B------:R-:W4:Y:S08]  /*13f80*/  @P0 LDC R215, c[0x0][0x44c] ;  /* 0x00011300ffd70b82 */ /* 0x000f300000000800 */
[----:B------:R-:W0:Y:S01]  /*13f90*/  @P0 LDC R7, c[0x0][0x450] ;  /* 0x00011400ff070b82 */ /* 0x000e220000000800 */
[----:B------:R-:W-:Y:S01]  /*13fa0*/  FMUL.FTZ R216, R188, UR39 ;  /* 0x00000027bcd87c20 */ /* 0x000fe20008410000 */
        /* <DEDUP_REMOVED lines=57> */
[----:B0-----:R-:W-:Y:S01]  /*14340*/  @P0 SHF.R.U32.HI R6, RZ, R7, R215 ;  /* 0x00000007ff060219 */ /* 0x001fe200000116d7 */
        /* <DEDUP_REMOVED lines=21> */
[----:B-----5:R-:W-:Y:S01]  /*144a0*/  ISETP.GE.AND P0, PT, R227, 0x1, PT ;  /* 0x00000001e300780c */ /* 0x020fe20003f06270 */
[----:B------:R-:W3:Y:S01]  /*144b0*/  MUFU.TANH R7, R7 ;  /* 0x0000000700077308 */ /* 0x000ee20000002400 */
[----:B------:R-:W-:-:S02]  /*144c0*/  VIADD R170, R9, 0x22840 ;  /* 0x0002284009aa7836 */ /* 0x000fc40000000000 */
[----:B------:R-:W-:-:S05]  /*144d0*/  IMAD.U32 R171, RZ, RZ, UR47 ;  /* 0x0000002fffab7e24 */ /* 0x000fca000f8e00ff */
[----:B------:R-:W4:Y:S01]  /*144e0*/  MUFU.TANH R152, R152 ;  /* 0x0000009800987308 */ /* 0x000f220000002400 */
[----:B------:R-:W-:-:S07]  /*144f0*/  PRMT R170, R171, 0x654, R170 ;  /* 0x00000654abaa7816 */ /* 0x000fce00000000aa */
[----:B------:R-:W0:Y:S08]  /*14500*/  MUFU.TANH R196, R196 ;  /* 0x000000c400c47308 */ /* 0x000e300000002400 */
[----:B------:R-:W0:Y:S08]  /*14510*/  MUFU.TANH R197, R197 ;  /* 0x000000c500c57308 */ /* 0x000e300000002400 */
[----:B------:R-:W0:Y:S08]  /*14520*/  MUFU.TANH R193, R193 ;  /* 0x000000c100c17308 */ /* 0x000e300000002400 */
[----:B------:R-:W0:Y:S01]  /*14530*/  MUFU.TANH R194, R194 ;  /* 0x000000c200c27308 */ /* 0x000e220000002400 */
[----:B------:R-:W-:Y:S01]  /*14540*/  VIADD R219, R219, UR50 ;  /* 0x00000032dbdb7c36 */ /* 0x000fe20008000000 */
[----:B------:R0:W-:Y:S06]  /*14550*/  SYNCS.ARRIVE.TRANS64.RED.A1T0 RZ, [R170+URZ], RZ ;  /* 0x000000ffaaff79a7 */ /* 0x0001ec000810043f */
        /* <DEDUP_REMOVED lines=18> */
[----:B0-----:R-:W-:-:S02]  /*14680*/  IMAD.IADD R199, R221, 0x1, R220 ;  /* 0x00000001ddc77824 */ /* 0x001fc400078e02dc */
[----:B------:R-:W-:Y:S01]  /*14690*/  IMAD.IADD R198, R221, 0x1, R219 ;  /* 0x00000001ddc67824 */ /* 0x000fe200078e02db */
[----:B---34-:R-:W-:Y:S06]  /*146a0*/  @!P0 BRA `(.L_x_3018) ;  /* 0x0000000000588947 */ /* 0x018fec0003800000 */
        /* <DEDUP_REMOVED lines=12> */
.L_x_3020:
[----:B------:R-:W-:-:S05]  /*14770*/  IMAD.U32 R227, RZ, RZ, UR38 ;  /* 0x00000026ffe37e24 */ /* 0x000fca000f8e00ff */
[----:B------:R-:W-:-:S13]  /*14780*/  ISETP.NE.AND P0, PT, R227, 0x1, PT ;  /* 0x00000001e300780c */ /* 0x000fda0003f05270 */
[----:B------:R-:W0:Y:S02]  /*14790*/  @P0 LDC.64 R170, c[0x0][0x9e8] ;  /* 0x00027a00ffaa0b82 */ /* 0x000e240000000a00 */
[----:B0-----:R-:W-:-:S05]  /*147a0*/  @P0 IMAD.HI.U32 R170, R221, R170, RZ ;  /* 0x000000aaddaa0227 */ /* 0x001fca00078e00ff */
[----:B------:R-:W-:-:S07]  /*147b0*/  @P0 SHF.R.U32.HI R221, RZ, R171, R170 ;  /* 0x000000abffdd0219 */ /* 0x000fce00000116aa */
.L_x_3021:
[----:B------:R-:W-:Y:S05]  /*147c0*/  BSYNC B0 ;  /* 0x0000000000007941 */ /* 0x000fea0003800000 */
.L_x_3019:
[----:B------:R-:W-:-:S04]  /*147d0*/  IMAD.IADD R170, R195, 0x1, -R207 ;  /* 0x00000001c3aa7824 */ /* 0x000fc800078e0acf */
[----:B------:R-:W-:-:S05]  /*147e0*/  IMAD R170, R221, R227, R170 ;  /* 0x000000e3ddaa7224 */ /* 0x000fca00078e02aa */
[----:B------:R-:W-:Y:S02]  /*147f0*/  VIADDMNMX R199, R170, R227, R199, PT ;  /* 0x000000e3aac77246 */ /* 0x000fe400038001c7 */
[----:B------:R-:W-:-:S07]  /*14800*/  VIMNMX R198, R198, R170, !PT ;  /* 0x000000aac6c67248 */ /* 0x000fce0007fe0100 */
.L_x_3018:
[C---:B------:R-:W-:Y:S01]  /*14810*/  ISETP.GE.AND P0, PT, R195.reuse, 0x1, PT ;  /* 0x00000001c300780c */ /* 0x040fe20003f06270 */
[----:B------:R-:W0:Y:S01]  /*14820*/  LDC R171, c[0x0][0x9e4] ;  /* 0x00027900ffab7b82 */ /* 0x000e220000000800 */
[----:B------:R-:W-:Y:S01]  /*14830*/  LOP3.LUT R16, R16, 0xfffdffff, RZ, 0xc0, !PT ;  /* 0xfffdffff10107812 */ /* 0x000fe200078ec0ff */
[----:B------:R-:W3:Y:S01]  /*14840*/  SHFL.IDX PT, R6, R6, 0x1, 0x1c1f ;  /* 0x003c1f0006067f89 */ /* 0x000ee200000e0000 */
[----:B------:R-:W-:-:S09]  /*14850*/  ISETP.GE.AND P2, PT, R195, 0x9, PT ;  /* 0x00000009c300780c */ /* 0x000fd20003f46270 */
[----:B------:R-:W-:Y:S02]  /*14860*/  @P0 LOP3.LUT R16, R16, 0x20000, RZ, 0xfc, !PT ;  /* 0x0002000010100812 */ /* 0x000fe400078efcff */
[----:B------:R-:W-:Y:S02]  /*14870*/  ISETP.GT.AND P0, PT, R198, RZ, !P0 ;  /* 0x000000ffc600720c */ /* 0x000fe40004704270 */
[----:B------:R-:W-:Y:S02]  /*14880*/  LOP3.LUT R16, R16, 0xfffffffd, RZ, 0xc0, !PT ;  /* 0xfffffffd10107812 */ /* 0x000fe400078ec0ff */
[----:B------:R-:W-:Y:S02]  /*14890*/  ISETP.LT.OR P1, PT, R199, 0x1, P0 ;  /* 0x00000001c700780c */ /* 0x000fe40000721670 */
[----:B------:R-:W-:Y:S02]  /*148a0*/  ISETP.GE.AND P0, PT, R195, 0x2, PT ;  /* 0x00000002c300780c */ /* 0x000fe40003f06270 */
[----:B------:R-:W-:-:S02]  /*148b0*/  FSEL R170, R7, -INF , !P1 ;  /* 0xff80000007aa7808 */ /* 0x000fc40004800000 */
[----:B------:R-:W-:Y:S02]  /*148c0*/  ISETP.GT.AND P1, PT, R198, 0x1, !P0 ;  /* 0x00000001c600780c */ /* 0x000fe40004724270 */
[----:B------:R-:W-:Y:S01]  /*148d0*/  @P2 LOP3.LUT R16, R16, 0x2, RZ, 0xfc, !PT ;  /* 0x0000000210102812 */ /* 0x000fe200078efcff */
[--C-:B---3--:R-:W-:Y:S01]  /*148e0*/  IMAD.IADD R220, R220, 0x1, R6.reuse ;  /* 0x00000001dcdc7824 */ /* 0x108fe200078e0206 */
[----:B------:R-:W-:Y:S01]  /*148f0*/  ISETP.LT.OR P1, PT, R199, 0x2, P1 ;  /* 0x00000002c700780c */ /* 0x000fe20000f21670 */
[----:B------:R-:W-:Y:S01]  /*14900*/  IMAD.IADD R219, R219, 0x1, R6 ;  /* 0x00000001dbdb7824 */ /* 0x000fe200078e0206 */
[----:B------:R-:W-:Y:S02]  /*14910*/  LOP3.LUT R16, R16, 0xfffffffb, RZ, 0xc0, !PT ;  /* 0xfffffffb10107812 */ /* 0x000fe400078ec0ff */
[----:B------:R-:W-:Y:S02]  /*14920*/  FSEL R152, R152, -INF , !P1 ;  /* 0xff80000098987808 */ /* 0x000fe40004800000 */
[----:B------:R-:W-:-:S02]  /*14930*/  ISETP.GT.AND P1, PT, R198, 0x8, !P2 ;  /* 0x00000008c600780c */ /* 0x000fc40005724270 */
[----:B------:R-:W-:Y:S02]  /*14940*/  ISETP.GE.AND P2, PT, R195, 0xa, PT ;  /* 0x0000000ac300780c */ /* 0x000fe40003f46270 */
[----:B------:R-:W-:-:S04]  /*14950*/  ISETP.LT.OR P1, PT, R199, 0x9, P1 ;  /* 0x00000009c700780c */ /* 0x000fc80000f21670 */
        /* <DEDUP_REMOVED lines=115> */
[----:B0-----:R-:W-:-:S13]  /*15090*/  ISETP.GE.AND P6, PT, R171, 0x1, PT ;  /* 0x00000001ab00780c */ /* 0x001fda0003fc6270 */
[----:B------:R-:W-:Y:S05]  /*150a0*/  @!P6 BRA `(.L_x_3022) ;  /* 0x000000000058e947 */ /* 0x000fea0003800000 */
        /* <DEDUP_REMOVED lines=12> */
.L_x_3024:
[----:B------:R-:W-:-:S05]  /*15170*/  IMAD.U32 R198, RZ, RZ, UR38 ;  /* 0x00000026ffc67e24 */ /* 0x000fca000f8e00ff */
[----:B------:R-:W-:-:S13]  /*15180*/  ISETP.NE.AND P6, PT, R198, 0x1, PT ;  /* 0x00000001c600780c */ /* 0x000fda0003fc5270 */
[----:B------:R-:W0:Y:S02]  /*15190*/  @P6 LDC.64 R6, c[0x0][0x9e8] ;  /* 0x00027a00ff066b82 */ /* 0x000e240000000a00 */
[----:B0-----:R-:W-:-:S05]  /*151a0*/  @P6 IMAD.HI.U32 R6, R171, R6, RZ ;  /* 0x00000006ab066227 */ /* 0x001fca00078e00ff */
[----:B------:R-:W-:-:S07]  /*151b0*/  @P6 SHF.R.U32.HI R171, RZ, R7, R6 ;  /* 0x00000007ffab6219 */ /* 0x000fce0000011606 */
.L_x_3025:
[----:B------:R-:W-:Y:S05]  /*151c0*/  BSYNC B0 ;  /* 0x0000000000007941 */ /* 0x000fea0003800000 */
.L_x_3023:
[----:B------:R-:W-:-:S04]  /*151d0*/  IMAD.IADD R195, R195, 0x1, -R207 ;  /* 0x00000001c3c37824 */ /* 0x000fc800078e0acf */
[----:B------:R-:W-:-:S05]  /*151e0*/  IMAD R195, R171, R198, R195 ;  /* 0x000000c6abc37224 */ /* 0x000fca00078e02c3 */
[----:B------:R-:W-:Y:S02]  /*151f0*/  VIADDMNMX R220, R195, R198, R220, PT ;  /* 0x000000c6c3dc7246 */ /* 0x000fe400038001dc */
[----:B------:R-:W-:-:S07]  /*15200*/  VIMNMX R219, R219, R195, !PT ;  /* 0x000000c3dbdb7248 */ /* 0x000fce0007fe0100 */
.L_x_3022:
[----:B------:R-:W-:Y:S01]  /*15210*/  ISETP.GT.AND P0, PT, R219, 0x1, !P0 ;  /* 0x00000001db00780c */ /* 0x000fe20004704270 */
[----:B------:R-:W-:Y:S01]  /*15220*/  UMOV UR48, UR41 ;  /* 0x0000002900307c82 */ /* 0x000fe20008000000 */
[----:B------:R-:W-:Y:S01]  /*15230*/  LOP3.LUT P6, RZ, R16, 0x20, RZ, 0xc0, !PT ;  /* 0x0000002010ff7812 */ /* 0x000fe200078cc0ff */
[----:B------:R-:W-:Y:S01]  /*15240*/  IMAD.U32 R221, RZ, RZ, UR51 ;  /* 0x00000033ffdd7e24 */ /* 0x000fe2000f8e00ff */
        /* <DEDUP_REMOVED lines=34> */
[----:B------:R-:W-:Y:S02]  /*15470*/  ISETP.GT.AND P1, PT, R219, 0x48, !P1 ;  /* 0x00000048db00780c */ /* 0x000fe40004f24270 */
[----:B------:R-:W-:Y:S02]  /*15480*/  FSEL R165, R165, -INF , !P0 ;  /* 0xff800000a5a57808 */ /* 0x000fe40004000000 */
[----:B------:R-:W-:Y:S02]  /*15490*/  LOP3.LUT P0, RZ, R16, 0x10000, RZ, 0xc0, !PT ;  /* 0x0001000010ff7812 */ /* 0x000fe4000780c0ff */
[----:B------:R-:W-:Y:S02]  /*154a0*/  FMNMX.FTZ R6, R180, R6, !PT ;  /* 0x00000006b4067209 */ /* 0x000fe40007810000 */
[----:B------:R-:W-:Y:S02]  /*154b0*/  ISETP.GT.AND P0, PT, R219, 0x19, !P0 ;  /* 0x00000019db00780c */ /* 0x000fe40004704270 */
[----:B------:R-:W-:-:S02]  /*154c0*/  ISETP.LT.OR P1, PT, R220, 0x49, P1 ;  /* 0x00000049dc00780c */ /* 0x000fc40000f21670 */
[----:B------:R-:W-:Y:S02]  /*154d0*/  ISETP.LT.OR P0, PT, R220, 0x1a, P0 ;  /* 0x0000001adc00780c */ /* 0x000fe40000701670 */
[----:B------:R-:W-:Y:S02]  /*154e0*/  FMNMX.FTZ R6, R181, R6, !PT ;  /* 0x00000006b5067209 */ /* 0x000fe40007810000 */
[----:B------:R-:W-:Y:S02]  /*154f0*/  FSEL R166, R166, -INF , !P0 ;  /* 0xff800000a6a67808 */ /* 0x000fe40004000000 */
[----:B------:R-:W-:Y:S02]  /*15500*/  LOP3.LUT P0, RZ, R16, 0x8000, RZ, 0xc0, !PT ;  /* 0x0000800010ff7812 */ /* 0x000fe4000780c0ff */
[----:B------:R-:W-:Y:S02]  /*15510*/  FSEL R188, R188, -INF , !P1 ;  /* 0xff800000bcbc7808 */ /* 0x000fe40004800000 */
[----:B------:R-:W-:-:S02]  /*15520*/  ISETP.GT.AND P0, PT, R219, 0x20, !P0 ;  /* 0x00000020db00780c */ /* 0x000fc40004704270 */
[----:B------:R-:W-:Y:S02]  /*15530*/  FMNMX.FTZ R6, R184, R6, !PT ;  /* 0x00000006b8067209 */ /* 0x000fe40007810000 */
[----:B------:R-:W-:Y:S02]  /*15540*/  ISETP.LT.OR P0, PT, R220, 0x21, P0 ;  /* 0x00000021dc00780c */ /* 0x000fe40000701670 */
[C---:B------:R-:W-:Y:S02]  /*15550*/  LOP3.LUT P1, RZ, R16.reuse, 0x20000, RZ, 0xc0, !PT ;  /* 0x0002000010ff7812 */ /* 0x040fe4000782c0ff */
[----:B-1----:R-:W-:Y:S02]  /*15560*/  FSEL R169, R169, -INF , !P0 ;  /* 0xff800000a9a97808 */ /* 0x002fe40004000000 */
[----:B------:R-:W-:Y:S02]  /*15570*/  LOP3.LUT P0, RZ, R16, 0x4000, RZ, 0xc0, !PT ;  /* 0x0000400010ff7812 */ /* 0x000fe4000780c0ff */
[----:B------:R-:W-:-:S02]  /*15580*/  FMNMX.FTZ R6, R185, R6, !PT ;  /* 0x00000006b9067209 */ /* 0x000fc40007810000 */
[C---:B------:R-:W-:Y:S02]  /*15590*/  ISETP.GT.AND P0, PT, R219.reuse, 0x21, !P0 ;  /* 0x00000021db00780c */ /* 0x040fe40004704270 */
[----:B------:R-:W-:Y:S02]  /*155a0*/  ISETP.GT.AND P1, PT, R219, RZ, !P1 ;  /* 0x000000ffdb00720c */ /* 0x000fe40004f24270 */
[----:B------:R-:W-:Y:S02]  /*155b0*/  ISETP.LT.OR P0, PT, R220, 0x22, P0 ;  /* 0x00000022dc00780c */ /* 0x000fe40000701670 */
[----:B------:R-:W-:Y:S02]  /*155c0*/  FMNMX.FTZ R6, R216, R6, !PT ;  /* 0x00000006d8067209 */ /* 0x000fe40007810000 */
[----:B------:R-:W-:Y:S02]  /*155d0*/  FSEL R215, R215, -INF , !P0 ;  /* 0xff800000d7d77808 */ /* 0x000fe40004000000 */
[----:B------:R-:W-:-:S02]  /*155e0*/  LOP3.LUT P0, RZ, R16, 0x2000, RZ, 0xc0, !PT ;  /* 0x0000200010ff7812 */ /* 0x000fc4000780c0ff */
[C---:B------:R-:W-:Y:S02]  /*155f0*/  ISETP.LT.OR P1, PT, R220.reuse, 0x1, P1 ;  /* 0x00000001dc00780c */ /* 0x040fe40000f21670 */
[----:B------:R-:W-:Y:S02]  /*15600*/  ISETP.GT.AND P0, PT, R219, 0x28, !P0 ;  /* 0x00000028db00780c */ /* 0x000fe40004704270 */
[----:B------:R-:W-:Y:S02]  /*15610*/  FMNMX.FTZ R6, R217, R6, !PT ;  /* 0x00000006d9067209 */ /* 0x000fe40007810000 */
[----:B------:R-:W-:Y:S02]  /*15620*/  ISETP.LT.OR P0, PT, R220, 0x29, P0 ;  /* 0x00000029dc00780c */ /* 0x000fe40000701670 */
[----:B------:R-:W-:Y:S02]  /*15630*/  FSEL R153, R153, -INF , !P1 ;  /* 0xff80000099997808 */ /* 0x000fe40004800000 */
        /* <DEDUP_REMOVED lines=18> */
[----:B------:R-:W-:Y:S01]  /*15760*/  FMNMX.FTZ R195, R158, R195, !PT ;  /* 0x000000c39ec37209 */ /* 0x000fe20007810000 */
[----:B------:R-:W0:Y:S01]  /*15770*/  SHFL.BFLY PT, R7, R6, 0x2, 0x1f ;  /* 0x0c401f0006077f89 */ /* 0x000e2200000e0000 */
        /* <DEDUP_REMOVED lines=15> */
[----:B0-----:R-:W-:Y:S02]  /*15870*/  FMNMX.FTZ R6, R6, R7, !PT ;  /* 0x0000000706067209 */ /* 0x001fe40007810000 */
[----:B------:R-:W-:Y:S02]  /*15880*/  FMNMX.FTZ R195, R174, R195, !PT ;  /* 0x000000c3aec37209 */ /* 0x000fe40007810000 */
[----:B------:R-:W-:Y:S01]  /*15890*/  FSEL R183, R183, -INF , !P0 ;  /* 0xff800000b7b77808 */ /* 0x000fe20004000000 */
[----:B------:R-:W0:Y:S01]  /*158a0*/  SHFL.BFLY PT, R7, R6, 0x1, 0x1f ;  /* 0x0c201f0006077f89 */ /* 0x000e2200000e0000 */
[----:B------:R-:W-:-:S02]  /*158b0*/  LOP3.LUT P0, RZ, R16, 0x80, RZ, 0xc0, !PT ;  /* 0x0000008010ff7812 */ /* 0x000fc4000780c0ff */
[----:B------:R-:W-:Y:S02]  /*158c0*/  FMNMX.FTZ R195, R175, R195, !PT ;  /* 0x000000c3afc37209 */ /* 0x000fe40007810000 */
[----:B------:R-:W-:Y:S02]  /*158d0*/  ISETP.GT.AND P0, PT, R219, 0x40, !P0 ;  /* 0x00000040db00780c */ /* 0x000fe40004704270 */
[----:B------:R-:W-:Y:S02]  /*158e0*/  FMNMX.FTZ R195, R178, R195, !PT ;  /* 0x000000c3b2c37209 */ /* 0x000fe40007810000 */
[----:B------:R-:W-:Y:S02]  /*158f0*/  ISETP.LT.OR P0, PT, R220, 0x41, P0 ;  /* 0x00000041dc00780c */ /* 0x000fe40000701670 */
[----:B------:R-:W-:Y:S02]  /*15900*/  LOP3.LUT P6, RZ, R16, 0x40, RZ, 0xc0, !PT ;  /* 0x0000004010ff7812 */ /* 0x000fe400078cc0ff */
[----:B------:R-:W-:-:S02]  /*15910*/  FMNMX.FTZ R195, R179, R195, !PT ;  /* 0x000000c3b3c37209 */ /* 0x000fc40007810000 */
[----:B------:R-:W-:Y:S02]  /*15920*/  FSEL R186, R186, -INF , !P0 ;  /* 0xff800000baba7808 */ /* 0x000fe40004000000 */
[----:B------:R-:W-:Y:S02]  /*15930*/  ISETP.GT.AND P0, PT, R219, 0x41, !P6 ;  /* 0x00000041db00780c */ /* 0x000fe40007704270 */
[----:B------:R-:W-:Y:S02]  /*15940*/  FMNMX.FTZ R195, R182, R195, !PT ;  /* 0x000000c3b6c37209 */ /* 0x000fe40007810000 */
[----:B------:R-:W-:Y:S02]  /*15950*/  ISETP.LT.OR P0, PT, R220, 0x42, P0 ;  /* 0x00000042dc00780c */ /* 0x000fe40000701670 */
[----:B------:R-:W-:Y:S02]  /*15960*/  FMNMX.FTZ R195, R183, R195, !PT ;  /* 0x000000c3b7c37209 */ /* 0x000fe40007810000 */
[----:B------:R-:W-:-:S02]  /*15970*/  FSEL R187, R187, -INF , !P0 ;  /* 0xff800000bbbb7808 */ /* 0x000fc40004000000 */
[C---:B------:R-:W-:Y:S02]  /*15980*/  ISETP.GT.AND P2, PT, R219.reuse, 0x49, !P2 ;  /* 0x00000049db00780c */ /* 0x040fe40005744270 */
[----:B------:R-:W-:Y:S02]  /*15990*/  FMNMX.FTZ R195, R186, R195, !PT ;  /* 0x000000c3bac37209 */ /* 0x000fe40007810000 */
[----:B------:R-:W-:Y:S02]  /*159a0*/  ISETP.LT.OR P2, PT, R220, 0x4a, P2 ;  /* 0x0000004adc00780c */ /* 0x000fe40001741670 */
[----:B------:R-:W-:Y:S02]  /*159b0*/  ISETP.GT.AND P3, PT, R219, 0x50, !P3 ;  /* 0x00000050db00780c */ /* 0x000fe40005f64270 */
[----:B------:R-:W-:Y:S02]  /*159c0*/  FMNMX.FTZ R195, R187, R195, !PT ;  /* 0x000000c3bbc37209 */ /* 0x000fe40007810000 */
[----:B0-----:R-:W-:-:S02]  /*159d0*/  FMNMX.FTZ R6, R6, R7, !PT ;  /* 0x0000000706067209 */ /* 0x001fc40007810000 */
[----:B------:R-:W-:Y:S02]  /*159e0*/  FSEL R189, R189, -INF , !P2 ;  /* 0xff800000bdbd7808 */ /* 0x000fe40005000000 */
[----:B------:R-:W-:Y:S01]  /*159f0*/  ISETP.LT.OR P3, PT, R220, 0x51, P3 ;  /* 0x00000051dc00780c */ /* 0x000fe20001f61670 */
[----:B------:R-:W-:Y:S01]  /*15a00*/  FMUL.FTZ R171, R6, UR48 ;  /* 0x0000003006ab7c20 */ /* 0x000fe20008410000 */
[----:B------:R-:W-:Y:S02]  /*15a10*/  ISETP.GT.AND P4, PT, R219, 0x51, !P4 ;  /* 0x00000051db00780c */ /* 0x000fe40006784270 */
[----:B------:R-:W-:Y:S02]  /*15a20*/  FMNMX.FTZ R195, R188, R195, !PT ;  /* 0x000000c3bcc37209 */ /* 0x000fe40007810000 */
[----:B------:R-:W-:Y:S02]  /*15a30*/  FSETP.NEU.FTZ.AND P0, PT, R6, -INF , PT ;  /* 0xff8000000600780b */ /* 0x000fe40003f1d000 */
[----:B------:R-:W-:-:S02]  /*15a40*/  LOP3.LUT P6, RZ, R16, 0x1, RZ, 0xc0, !PT ;  /* 0x0000000110ff7812 */ /* 0x000fc400078cc0ff */
[----:B------:R-:W-:Y:S02]  /*15a50*/  FSEL R191, R191, -INF , !P3 ;  /* 0xff800000bfbf7808 */ /* 0x000fe40005800000 */
[----:B------:R-:W-:Y:S02]  /*15a60*/  ISETP.GT.AND P5, PT, R219, 0x58, !P5 ;  /* 0x00000058db00780c */ /* 0x000fe40006fa4270 */
[----:B------:R-:W-:Y:S02]  /*15a70*/  ISETP.LT.OR P4, PT, R220, 0x52, P4 ;  /* 0x00000052dc00780c */ /* 0x000fe40002781670 */
[----:B------:R-:W-:Y:S02]  /*15a80*/  FMNMX.FTZ R195, R189, R195, !PT ;  /* 0x000000c3bdc37209 */ /* 0x000fe40007810000 */
[----:B------:R-:W-:Y:S02]  /*15a90*/  FSEL R7, R6, RZ, P0 ;  /* 0x000000ff06077208 */ /* 0x000fe40000000000 */
[----:B------:R-:W-:-:S02]  /*15aa0*/  FSEL R171, R171, RZ, P0 ;  /* 0x000000ffabab7208 */ /* 0x000fc40000000000 */
[----:B------:R-:W-:Y:S01]  /*15ab0*/  ISETP.GT.AND P0, PT, R219, 0x59, !P6 ;  /* 0x00000059db00780c */ /* 0x000fe20007704270 */
[----:B------:R-:W-:Y:S01]  /*15ac0*/  FADD.FTZ R7, -R7, R214 ;  /* 0x000000d607077221 */ /* 0x000fe20000010100 */
[----:B------:R-:W-:Y:S01]  /*15ad0*/  ISETP.LT.OR P5, PT, R220, 0x59, P5 ;  /* 0x00000059dc00780c */ /* 0x000fe20002fa1670 */
[--C-:B------:R-:W-:Y:S01]  /*15ae0*/  FFMA.FTZ R170, R170, UR48, -R171.reuse ;  /* 0x00000030aaaa7c23 */ /* 0x100fe200080108ab */
[----:B------:R-:W-:Y:S01]  /*15af0*/  FSEL R190, R190, -INF , !P4 ;  /* 0xff800000bebe7808 */ /* 0x000fe20006000000 */
[--C-:B------:R-:W-:Y:S01]  /*15b00*/  FFMA.FTZ R152, R152, UR48, -R171.reuse ;  /* 0x0000003098987c23 */ /* 0x100fe200080108ab */
[----:B------:R-:W-:Y:S01]  /*15b10*/  FMNMX.FTZ R195, R191, R195, !PT ;  /* 0x000000c3bfc37209 */ /* 0x000fe20007810000 */
[--C-:B------:R-:W-:Y:S01]  /*15b20*/  FFMA.FTZ R155, R155, UR48, -R171.reuse ;  /* 0x000000309b9b7c23 */ /* 0x100fe200080108ab */
[----:B------:R-:W-:Y:S01]  /*15b30*/  ISETP.LT.OR P0, PT, R220, 0x5a, P0 ;  /* 0x0000005adc00780c */ /* 0x000fe20000701670 */
        /* <DEDUP_REMOVED lines=26> */
[----:B------:R-:W-:Y:S01]  /*15ce0*/  FMUL.FTZ R7, R7, UR48 ;  /* 0x0000003007077c20 */ /* 0x000fe20008410000 */
[----:B------:R-:W0:Y:S01]  /*15cf0*/  SHFL.BFLY PT, R197, R195, 0x2, 0x1f ;  /* 0x0c401f00c3c57f89 */ /* 0x000e2200000e0000 */
[----:B------:R-:W-:Y:S01]  /*15d00*/  MUFU.EX2 R220, R170 ;  /* 0x000000aa00dc7308 */ /* 0x000fe20000000800 */
[----:B------:R-:W-:-:S07]  /*15d10*/  ISETP.NE.AND P6, PT, R221, 0x3, PT ;  /* 0x00000003dd00780c */ /* 0x000fce0003fc5270 */
[----:B------:R-:W-:Y:S08]  /*15d20*/  MUFU.EX2 R170, R180 ;  /* 0x000000b400aa7308 */ /* 0x000ff00000000800 */
[----:B------:R-:W1:Y:S01]  /*15d30*/  MUFU.EX2 R180, R7 ;  /* 0x0000000700b47308 */ /* 0x000e620000000800 */
[----:B0-----:R-:W-:-:S07]  /*15d40*/  FMNMX.FTZ R197, R195, R197, !PT ;  /* 0x000000c5c3c57209 */ /* 0x001fce0007810000 */
[----:B------:R0:W3:Y:S08]  /*15d50*/  MUFU.EX2 R219, R152 ;  /* 0x0000009800db7308 */ /* 0x0000f00000000800 */
[----:B------:R-:W4:Y:S01]  /*15d60*/  MUFU.EX2 R155, R155 ;  /* 0x0000009b009b7308 */ /* 0x000f220000000800 */
[----:B0-----:R-:W0:Y:S01]  /*15d70*/  SHFL.BFLY PT, R152, R197, 0x1, 0x1f ;  /* 0x0c201f00c5987f89 */ /* 0x001e2200000e0000 */
[----:B-1----:R-:W-:Y:S01]  /*15d80*/  FFMA.FTZ R214, R180, R8, R220 ;  /* 0x00000008b4d67223 */ /* 0x002fe200000100dc */
[-C--:B------:R-:W-:Y:S01]  /*15d90*/  FMUL.FTZ R24, R24, R180.reuse ;  /* 0x000000b418187220 */ /* 0x080fe20000410000 */
[-C--:B------:R-:W-:Y:S01]  /*15da0*/  FMUL.FTZ R25, R25, R180.reuse ;  /* 0x000000b419197220 */ /* 0x080fe20000410000 */
[-C--:B------:R-:W-:Y:S01]  /*15db0*/  FMUL.FTZ R28, R28, R180.reuse ;  /* 0x000000b41c1c7220 */ /* 0x080fe20000410000 */
[-C--:B------:R-:W-:Y:S01]  /*15dc0*/  FMUL.FTZ R29, R29, R180.reuse ;  /* 0x000000b41d1d7220 */ /* 0x080fe20000410000 */
        /* <DEDUP_REMOVED lines=11> */
[-C--:B------:R-:W-:Y:S01]  /*15e80*/  FMUL.FTZ R45, R45, R180.reuse ;  /* 0x000000b42d2d7220 */ /* 0x080fe20000410000 */
[-C--:B------:R-:W-:Y:S01]  /*15e90*/  FMUL.FTZ R48, R48, R180.reuse ;  /* 0x000000b430307220 */ /* 0x080fe20000410000 */
[-C--:B------:R-:W-:Y:S01]  /*15ea0*/  FMUL.FTZ R49, R49, R180.reuse ;  /* 0x000000b431317220 */ /* 0x080fe20000410000 */
[-C--:B------:R-:W-:Y:S01]  /*15eb0*/  FMUL.FTZ R52, R52, R180.reuse ;  /* 0x000000b434347220 */ /* 0x080fe20000410000 */
[-C--:B------:R-:W-:Y:S01]  /*15ec0*/  FMUL.FTZ R53, R53, R180.reuse ;  /* 0x000000b435357220 */ /* 0x080fe20000410000 */
[----:B------:R-:W-:Y:S01]  /*15ed0*/  FMUL.FTZ R56, R56, R180 ;  /* 0x000000b438387220 */ /* 0x000fe20000410000 */
[----:B------:R-:W4:Y:S01]  /*15ee0*/  MUFU.EX2 R160, R160 ;  /* 0x000000a000a07308 */ /* 0x000f220000000800 */
[----:B-1----:R-:W-:Y:S01]  /*15ef0*/  FADD.FTZ R214, R156, R214 ;  /* 0x000000d69cd67221 */ /* 0x002fe20000010000 */
[----:B0-----:R-:W-:Y:S01]  /*15f00*/  FMNMX.FTZ R7, R197, R152, !PT ;  /* 0x00000098c5077209 */ /* 0x001fe20007810000 */
[-C--:B------:R-:W-:Y:S01]  /*15f10*/  FMUL.FTZ R57, R57, R180.reuse ;  /* 0x000000b439397220 */ /* 0x080fe20000410000 */
[-C--:B------:R-:W-:Y:S01]  /*15f20*/  FMUL.FTZ R60, R60, R180.reuse ;  /* 0x000000b43c3c7220 */ /* 0x080fe20000410000 */
[-C--:B------:R-:W-:Y:S01]  /*15f30*/  FMUL.FTZ R61, R61, R180.reuse ;  /* 0x000000b43d3d7220 */ /* 0x080fe20000410000 */
[C---:B------:R-:W-:Y:S01]  /*15f40*/  FSETP.NEU.FTZ.AND P0, PT, R7.reuse, -INF , PT ;  /* 0xff8000000700780b */ /* 0x040fe20003f1d000 */
[----:B------:R-:W-:Y:S01]  /*15f50*/  FMUL.FTZ R152, R7, UR48 ;  /* 0x0000003007987c20 */ /* 0x000fe20008410000 */
[----:B------:R-:W0:Y:S01]  /*15f60*/  MUFU.EX2 R163, R163 ;  /* 0x000000a300a37308 */ /* 0x000e220000000800 */
[----:B---3--:R-:W-:Y:S01]  /*15f70*/  FADD.FTZ R214, R159, R214 ;  /* 0x000000d69fd67221 */ /* 0x008fe20000010000 */
[-C--:B------:R-:W-:Y:S01]  /*15f80*/  FMUL.FTZ R64, R64, R180.reuse ;  /* 0x000000b440407220 */ /* 0x080fe20000410000 */
[-C--:B------:R-:W-:Y:S01]  /*15f90*/  FMUL.FTZ R65, R65, R180.reuse ;  /* 0x000000b441417220 */ /* 0x080fe20000410000 */
[----:B------:R-:W-:Y:S01]  /*15fa0*/  FSEL R152, R152, RZ, P0 ;  /* 0x000000ff98987208 */ /* 0x000fe20000000000 */
[-C--:B------:R-:W-:Y:S01]  /*15fb0*/  FMUL.FTZ R68, R68, R180.reuse ;  /* 0x000000b444447220 */ /* 0x080fe20000410000 */
[-C--:B------:R-:W-:Y:S01]  /*15fc0*/  FMUL.FTZ R69, R69, R180.reuse ;  /* 0x000000b445457220 */ /* 0x080fe20000410000 */
[----:B------:R-:W-:Y:S01]  /*15fd0*/  FMUL.FTZ R72, R72, R180 ;  /* 0x000000b448487220 */ /* 0x000fe20000410000 */
[----:B------:R-:W1:Y:S01]  /*15fe0*/  MUFU.EX2 R164, R164 ;  /* 0x000000a400a47308 */ /* 0x000e620000000800 */
[----:B----4-:R-:W-:Y:S01]  /*15ff0*/  FADD.FTZ R214, R160, R214 ;  /* 0x000000d6a0d67221 */ /* 0x010fe20000010000 */
[--C-:B------:R-:W-:Y:S01]  /*16000*/  FFMA.FTZ R199, R153, UR48, -R152.reuse ;  /* 0x0000003099c77c23 */ /* 0x100fe20008010898 */
[--C-:B------:R-:W-:Y:S01]  /*16010*/  FFMA.FTZ R153, R158, UR48, -R152.reuse ;  /* 0x000000309e997c23 */ /* 0x100fe20008010898 */
[--C-:B------:R-:W-:Y:S01]  /*16020*/  FFMA.FTZ R8, R154, UR48, -R152.reuse ;  /* 0x000000309a087c23 */ /* 0x100fe20008010898 */
[----:B------:R-:W-:Y:S01]  /*16030*/  F2FP.BF16.F32.PACK_AB R154, R156, R155 ;  /* 0x0000009b9c9a723e */ /* 0x000fe200000010ff */
[----:B------:R-:W-:Y:S01]  /*16040*/  FFMA.FTZ R198, R157, UR48, -R152 ;  /* 0x000000309dc67c23 */ /* 0x000fe20008010898 */
[----:B------:R-:W-:Y:S01]  /*16050*/  F2FP.BF16.F32.PACK_AB R156, R160, R159 ;  /* 0x0000009fa09c723e */ /* 0x000fe200000010ff */
[----:B------:R-:W3:Y:S01]  /*16060*/  MUFU.EX2 R167, R167 ;  /* 0x000000a700a77308 */ /* 0x000ee20000000800 */
        /* <DEDUP_REMOVED lines=8> */
[C---:B-1----:R-:W-:Y:S01]  /*160f0*/  FADD.FTZ R214, R164.reuse, R214 ;  /* 0x000000d6a4d67221 */ /* 0x042fe20000010000 */
[----:B------:R-:W-:Y:S01]  /*16100*/  F2FP.BF16.F32.PACK_AB R158, R164, R163 ;  /* 0x000000a3a49e723e */ /* 0x000fe200000010ff */
[--C-:B------:R-:W-:Y:S01]  /*16110*/  FFMA.FTZ R165, R174, UR48, -R152.reuse ;  /* 0x00000030aea57c23 */ /* 0x100fe20008010898 */
[--C-:B------:R-:W-:Y:S01]  /*16120*/  FFMA.FTZ R175, R175, UR48, -R152.reuse ;  /* 0x00000030afaf7c23 */ /* 0x100fe20008010898 */
[--C-:B------:R-:W-:Y:S01]  /*16130*/  FFMA.FTZ R178, R178, UR48, -R152.reuse ;  /* 0x00000030b2b27c23 */ /* 0x100fe20008010898 */
[--C-:B------:R-:W-:Y:S01]  /*16140*/  FFMA.FTZ R179, R179, UR48, -R152.reuse ;  /* 0x00000030b3b37c23 */ /* 0x100fe20008010898 */
[----:B------:R-:W-:Y:S01]  /*16150*/  FFMA.FTZ R182, R182, UR48, -R152 ;  /* 0x00000030b6b67c23 */ /* 0x000fe20008010898 */
[----:B------:R-:W1:Y:S01]  /*16160*/  MUFU.EX2 R172, R172 ;  /* 0x000000ac00ac7308 */ /* 0x000e620000000800 */
[----:B---3--:R-:W-:Y:S01]  /*16170*/  FADD.FTZ R214, R167, R214 ;  /* 0x000000d6a7d67221 */ /* 0x008fe20000010000 */
[--C-:B------:R-:W-:Y:S01]  /*16180*/  FFMA.FTZ R183, R183, UR48, -R152.reuse ;  /* 0x00000030b7b77c23 */ /* 0x100fe20008010898 */
[--C-:B------:R-:W-:Y:S01]  /*16190*/  FFMA.FTZ R186, R186, UR48, -R152.reuse ;  /* 0x00000030baba7c23 */ /* 0x100fe20008010898 */
[--C-:B------:R-:W-:Y:S01]  /*161a0*/  FFMA.FTZ R187, R187, UR48, -R152.reuse ;  /* 0x00000030bbbb7c23 */ /* 0x100fe20008010898 */
[--C-:B------:R-:W-:Y:S01]  /*161b0*/  FFMA.FTZ R188, R188, UR48, -R152.reuse ;  /* 0x00000030bcbc7c23 */ /* 0x100fe20008010898 */
[--C-:B------:R-:W-:Y:S01]  /*161c0*/  FFMA.FTZ R189, R189, UR48, -R152.reuse ;  /* 0x00000030bdbd7c23 */ /* 0x100fe20008010898 */
[----:B------:R-:W-:Y:S01]  /*161d0*/  FFMA.FTZ R191, R191, UR48, -R152 ;  /* 0x00000030bfbf7c23 */ /* 0x000fe20008010898 */
[----:B------:R-:W3:Y:S01]  /*161e0*/  MUFU.EX2 R173, R173 ;  /* 0x000000ad00ad7308 */ /* 0x000ee20000000800 */
[C---:B0-----:R-:W-:Y:S01]  /*161f0*/  FADD.FTZ R214, R168.reuse, R214 ;  /* 0x000000d6a8d67221 */ /* 0x041fe20000010000 */
[----:B------:R-:W-:Y:S01]  /*16200*/  F2FP.BF16.F32.PACK_AB R160, R168, R167 ;  /* 0x000000a7a8a0723e */ /* 0x000fe200000010ff */
[--C-:B------:R-:W-:Y:S01]  /*16210*/  FFMA.FTZ R190, R190, UR48, -R152.reuse ;  /* 0x00000030bebe7c23 */ /* 0x100fe20008010898 */
[--C-:B------:R-:W-:Y:S01]  /*16220*/  FFMA.FTZ R193, R193, UR48, -R152.reuse ;  /* 0x00000030c1c17c23 */ /* 0x100fe20008010898 */
[----:B------:R-:W-:Y:S01]  /*16230*/  FFMA.FTZ R194, R194, UR48, -R152 ;  /* 0x00000030c2c27c23 */ /* 0x000fe20008010898 */
[----:B------:R-:W-:Y:S01]  /*16240*/  F2FP.BF16.F32.PACK_AB R152, R219, R220 ;  /* 0x000000dcdb98723e */ /* 0x000fe200000010ff */
        /* <DEDUP_REMOVED lines=17> */
[----:B------:R3:W-:Y:S01]  /*16360*/  MUFU.EX2 R159, R153 ;  /* 0x00000099009f7308 */ /* 0x0007e20000000800 */
[----:B0-----:R-:W-:Y:S01]  /*16370*/  FADD.FTZ R214, R176, R214 ;  /* 0x000000d6b0d67221 */ /* 0x001fe20000010000 */
[-C--:B------:R-:W-:Y:S01]  /*16380*/  FMUL.FTZ R97, R97, R180.reuse ;  /* 0x000000b461617220 */ /* 0x080fe20000410000 */
[-C--:B------:R-:W-:Y:S01]  /*16390*/  FMUL.FTZ R100, R100, R180.reuse ;  /* 0x000000b464647220 */ /* 0x080fe20000410000 */
[-C--:B------:R-:W-:Y:S01]  /*163a0*/  FMUL.FTZ R101, R101, R180.reuse ;  /* 0x000000b465657220 */ /* 0x080fe20000410000 */
[-C--:B------:R-:W-:Y:S01]  /*163b0*/  FMUL.FTZ R104, R104, R180.reuse ;  /* 0x000000b468687220 */ /* 0x080fe20000410000 */
[-C--:B------:R-:W-:Y:S01]  /*163c0*/  FMUL.FTZ R105, R105, R180.reuse ;  /* 0x000000b469697220 */ /* 0x080fe20000410000 */
[----:B------:R-:W-:Y:S01]  /*163d0*/  FMUL.FTZ R108, R108, R180 ;  /* 0x000000b46c6c7220 */ /* 0x000fe20000410000 */
[----:B------:R-:W-:Y:S01]  /*163e0*/  MUFU.EX2 R199, R199 ;  /* 0x000000c700c77308 */ /* 0x000fe20000000800 */
[----:B---3--:R-:W-:Y:S01]  /*163f0*/  FSEL R153, R7, RZ, P0 ;  /* 0x000000ff07997208 */ /* 0x008fe20000000000 */
[C---:B-1----:R-:W-:Y:S01]  /*16400*/  FADD.FTZ R214, R177.reuse, R214 ;  /* 0x000000d6b1d67221 */ /* 0x042fe20000010000 */
[----:B------:R-:W-:Y:S01]  /*16410*/  F2FP.BF16.F32.PACK_AB R164, R177, R176 ;  /* 0x000000b0b1a4723e */ /* 0x000fe200000010ff */
[-C--:B------:R-:W-:Y:S01]  /*16420*/  FMUL.FTZ R109, R109, R180.reuse ;  /* 0x000000b46d6d7220 */ /* 0x080fe20000410000 */
[-C--:B------:R-:W-:Y:S01]  /*16430*/  FMUL.FTZ R112, R112, R180.reuse ;  /* 0x000000b470707220 */ /* 0x080fe20000410000 */
[----:B------:R-:W-:Y:S01]  /*16440*/  FADD.FTZ R153, -R153, R213 ;  /* 0x000000d599997221 */ /* 0x000fe20000010100 */
[----:B------:R-:W-:Y:S01]  /*16450*/  FADD.FTZ R214, R170, R214 ;  /* 0x000000d6aad67221 */ /* 0x000fe20000010000 */
[----:B------:R-:W0:Y:S01]  /*16460*/  MUFU.EX2 R155, R8 ;  /* 0x00000008009b7308 */ /* 0x000e220000000800 */
[-C--:B------:R-:W-:Y:S01]  /*16470*/  FMUL.FTZ R113, R113, R180.reuse ;  /* 0x000000b471717220 */ /* 0x080fe20000410000 */
[----:B------:R-:W-:Y:S01]  /*16480*/  FMUL.FTZ R153, R153, UR48 ;  /* 0x0000003099997c20 */ /* 0x000fe20008410000 */
[-C--:B------:R-:W-:Y:S01]  /*16490*/  FMUL.FTZ R116, R116, R180.reuse ;  /* 0x000000b474747220 */ /* 0x080fe20000410000 */
[-C--:B------:R-:W-:Y:S01]  /*164a0*/  FMUL.FTZ R117, R117, R180.reuse ;  /* 0x000000b475757220 */ /* 0x080fe20000410000 */
[-C--:B------:R-:W-:Y:S01]  /*164b0*/  FMUL.FTZ R120, R120, R180.reuse ;  /* 0x000000b478787220 */ /* 0x080fe20000410000 */
[-C--:B------:R-:W-:Y:S01]  /*164c0*/  FMUL.FTZ R121, R121, R180.reuse ;  /* 0x000000b479797220 */ /* 0x080fe20000410000 */
[-C--:B------:R-:W-:Y:S01]  /*164d0*/  FMUL.FTZ R124, R124, R180.reuse ;  /* 0x000000b47c7c7220 */ /* 0x080fe20000410000 */
[----:B------:R0:W1:Y:S01]  /*164e0*/  MUFU.EX2 R176, R153 ;  /* 0x0000009900b07308 */ /* 0x0000620000000800 */
        /* <DEDUP_REMOVED lines=20> */
[----:B------:R-:W-:Y:S01]  /*16630*/  FADD.FTZ R3, R155, R3 ;  /* 0x000000039b037221 */ /* 0x000fe20000010000 */
[-C--:B------:R-:W-:Y:S01]  /*16640*/  FMUL.FTZ R31, R31, R176.reuse ;  /* 0x000000b01f1f7220 */ /* 0x080fe20000410000 */
[----:B------:R-:W-:Y:S01]  /*16650*/  FMUL.FTZ R34, R34, R176 ;  /* 0x000000b022227220 */ /* 0x000fe20000410000 */
[----:B------:R-:W1:Y:S01]  /*16660*/  MUFU.EX2 R157, R157 ;  /* 0x0000009d009d7308 */ /* 0x000e620000000800 */
[----:B---3--:R-:W-:Y:S01]  /*16670*/  FADD.FTZ R3, R198, R3 ;  /* 0x00000003c6037221 */ /* 0x008fe20000010000 */
[----:B------:R-:W-:Y:S01]  /*16680*/  F2FP.BF16.F32.PACK_AB R155, R159, R198 ;  /* 0x000000c69f9b723e */ /* 0x000fe200000010ff */
        /* <DEDUP_REMOVED lines=52> */
[----:B------:R-:W-:Y:S01]  /*169d0*/  FMUL.FTZ R107, R107, R176 ;  /* 0x000000b06b6b7220 */ /* 0x000fe20000410000 */
        /* <DEDUP_REMOVED lines=31> */
[----:B------:R-:W-:Y:S01]  /*16bd0*/  FMUL.FTZ R151, R151, R176 ;  /* 0x000000b097977220 */ /* 0x000fe20000410000 */
[----:B------:R-:W0:Y:S01]  /*16be0*/  MUFU.EX2 R192, R192 ;  /* 0x000000c000c07308 */ /* 0x000e220000000800 */
[C---:B-1----:R-:W-:Y:S01]  /*16bf0*/  FADD.FTZ R214, R217.reuse, R214 ;  /* 0x000000d6d9d67221 */ /* 0x042fe20000010000 */
[----:B------:R-:W-:-:S06]  /*16c00*/  F2FP.BF16.F32.PACK_AB R170, R217, R216 ;  /* 0x000000d8d9aa723e */ /* 0x000fcc00000010ff */
[----:B------:R-:W1:Y:S01]  /*16c10*/  MUFU.EX2 R175, R175 ;  /* 0x000000af00af7308 */ /* 0x000e620000000800 */
[----:B---3--:R-:W-:-:S07]  /*16c20*/  FADD.FTZ R3, R163, R3 ;  /* 0x00000003a3037221 */ /* 0x008fce0000010000 */
[----:B------:R-:W3:Y:S01]  /*16c30*/  MUFU.EX2 R218, R218 ;  /* 0x000000da00da7308 */ /* 0x000ee20000000800 */
[----:B0-----:R-:W-:-:S07]  /*16c40*/  FADD.FTZ R214, R192, R214 ;  /* 0x000000d6c0d67221 */ /* 0x001fce0000010000 */
[----:B------:R-:W0:Y:S01]  /*16c50*/  MUFU.EX2 R165, R178 ;  /* 0x000000b200a57308 */ /* 0x000e220000000800 */
[C---:B-1----:R-:W-:Y:S01]  /*16c60*/  FADD.FTZ R3, R175.reuse, R3 ;  /* 0x00000003af037221 */ /* 0x042fe20000010000 */
[----:B------:R-:W-:-:S06]  /*16c70*/  F2FP.BF16.F32.PACK_AB R163, R175, R163 ;  /* 0x000000a3afa3723e */ /* 0x000fcc00000010ff */
[----:B------:R-:W1:Y:S01]  /*16c80*/  MUFU.EX2 R174, R196 ;  /* 0x000000c400ae7308 */ /* 0x000e620000000800 */
[C---:B---3--:R-:W-:Y:S01]  /*16c90*/  FADD.FTZ R214, R218.reuse, R214 ;  /* 0x000000d6dad67221 */ /* 0x048fe20000010000 */
[----:B------:R-:W-:-:S06]  /*16ca0*/  F2FP.BF16.F32.PACK_AB R172, R218, R192 ;  /* 0x000000c0daac723e */ /* 0x000fcc00000010ff */
[----:B------:R-:W3:Y:S01]  /*16cb0*/  MUFU.EX2 R179, R179 ;  /* 0x000000b300b37308 */ /* 0x000ee20000000800 */
[----:B0-----:R-:W-:-:S07]  /*16cc0*/  FADD.FTZ R3, R165, R3 ;  /* 0x00000003a5037221 */ /* 0x001fce0000010000 */
[----:B------:R-:W0:Y:S01]  /*16cd0*/  MUFU.EX2 R171, R171 ;  /* 0x000000ab00ab7308 */ /* 0x000e220000000800 */
[----:B-1----:R-:W-:-:S07]  /*16ce0*/  FADD.FTZ R214, R174, R214 ;  /* 0x000000d6aed67221 */ /* 0x002fce0000010000 */
[----:B------:R-:W1:Y:S01]  /*16cf0*/  MUFU.EX2 R167, R182 ;  /* 0x000000b600a77308 */ /* 0x000e620000000800 */
[C---:B---3--:R-:W-:Y:S01]  /*16d00*/  FADD.FTZ R3, R179.reuse, R3 ;  /* 0x00000003b3037221 */ /* 0x048fe20000010000 */
[----:B------:R-:W-:-:S06]  /*16d10*/  F2FP.BF16.F32.PACK_AB R165, R179, R165 ;  /* 0x000000a5b3a5723e */ /* 0x000fcc00000010ff */
[----:B------:R-:W3:Y:S01]  /*16d20*/  MUFU.EX2 R183, R183 ;  /* 0x000000b700b77308 */ /* 0x000ee20000000800 */
[C---:B0-----:R-:W-:Y:S01]  /*16d30*/  FADD.FTZ R8, R171.reuse, R214 ;  /* 0x000000d6ab087221 */ /* 0x041fe20000010000 */
[----:B------:R-:W-:-:S06]  /*16d40*/  F2FP.BF16.F32.PACK_AB R174, R171, R174 ;  /* 0x000000aeabae723e */ /* 0x000fcc00000010ff */
[----:B------:R-:W0:Y:S01]  /*16d50*/  MUFU.EX2 R186, R186 ;  /* 0x000000ba00ba7308 */ /* 0x000e220000000800 */
[----:B-1----:R-:W-:-:S07]  /*16d60*/  FADD.FTZ R3, R167, R3 ;  /* 0x00000003a7037221 */ /* 0x002fce0000010000 */
[----:B------:R-:W1:Y:S01]  /*16d70*/  MUFU.EX2 R187, R187 ;  /* 0x000000bb00bb7308 */ /* 0x000e620000000800 */
[C---:B---3--:R-:W-:Y:S01]  /*16d80*/  FADD.FTZ R3, R183.reuse, R3 ;  /* 0x00000003b7037221 */ /* 0x048fe20000010000 */
[----:B------:R-:W-:-:S06]  /*16d90*/  F2FP.BF16.F32.PACK_AB R167, R183, R167 ;  /* 0x000000a7b7a7723e */ /* 0x000fcc00000010ff */
[----:B------:R-:W3:Y:S01]  /*16da0*/  MUFU.EX2 R171, R188 ;  /* 0x000000bc00ab7308 */ /* 0x000ee20000000800 */
[----:B0-----:R-:W-:-:S07]  /*16db0*/  FADD.FTZ R3, R186, R3 ;  /* 0x00000003ba037221 */ /* 0x001fce0000010000 */
[----:B------:R-:W0:Y:S01]  /*16dc0*/  MUFU.EX2 R189, R189 ;  /* 0x000000bd00bd7308 */ /* 0x000e220000000800 */
[C---:B-1----:R-:W-:Y:S01]  /*16dd0*/  FADD.FTZ R3, R187.reuse, R3 ;  /* 0x00000003bb037221 */ /* 0x042fe20000010000 */
[----:B------:R-:W-:-:S06]  /*16de0*/  F2FP.BF16.F32.PACK_AB R169, R187, R186 ;  /* 0x000000babba9723e */ /* 0x000fcc00000010ff */
[----:B------:R-:W1:Y:S01]  /*16df0*/  MUFU.EX2 R173, R191 ;  /* 0x000000bf00ad7308 */ /* 0x000e620000000800 */
[----:B---3--:R-:W-:-:S07]  /*16e00*/  FADD.FTZ R3, R171, R3 ;  /* 0x00000003ab037221 */ /* 0x008fce0000010000 */
[----:B------:R-:W3:Y:S01]  /*16e10*/  MUFU.EX2 R190, R190 ;  /* 0x000000be00be7308 */ /* 0x000ee20000000800 */
[C---:B0-----:R-:W-:Y:S01]  /*16e20*/  FADD.FTZ R3, R189.reuse, R3 ;  /* 0x00000003bd037221 */ /* 0x041fe20000010000 */
[----:B------:R-:W-:-:S06]  /*16e30*/  F2FP.BF16.F32.PACK_AB R171, R189, R171 ;  /* 0x000000abbdab723e */ /* 0x000fcc00000010ff */
[----:B------:R-:W0:Y:S01]  /*16e40*/  MUFU.EX2 R193, R193 ;  /* 0x000000c100c17308 */ /* 0x000e220000000800 */
[----:B-1----:R-:W-:-:S07]  /*16e50*/  FADD.FTZ R3, R173, R3 ;  /* 0x00000003ad037221 */ /* 0x002fce0000010000 */
[----:B------:R-:W1:Y:S01]  /*16e60*/  MUFU.EX2 R194, R194 ;  /* 0x000000c200c27308 */ /* 0x000e620000000800 */
[C---:B---3--:R-:W-:Y:S01]  /*16e70*/  FADD.FTZ R3, R190.reuse, R3 ;  /* 0x00000003be037221 */ /* 0x048fe20000010000 */
[----:B------:R-:W-:-:S03]  /*16e80*/  F2FP.BF16.F32.PACK_AB R173, R190, R173 ;  /* 0x000000adbead723e */ /* 0x000fc600000010ff */
[----:B0-----:R-:W-:-:S04]  /*16e90*/  FADD.FTZ R3, R193, R3 ;  /* 0x00000003c1037221 */ /* 0x001fc80000010000 */
[C---:B-1----:R-:W-:Y:S01]  /*16ea0*/  FADD.FTZ R3, R194.reuse, R3 ;  /* 0x00000003c2037221 */ /* 0x042fe20000010000 */
[----:B------:R-:W-:Y:S01]  /*16eb0*/  F2FP.BF16.F32.PACK_AB R175, R194, R193 ;  /* 0x000000c1c2af723e */ /* 0x000fe200000010ff */
[----:B------:R-:W-:Y:S06]  /*16ec0*/  @!P6 BRA `(.L_x_3026) ;  /* 0x000000000004e947 */ /* 0x000fec0003800000 */
[----:B------:R-:W-:Y:S01]  /*16ed0*/  BPT.TRAP 0x1 ;  /* 0x000000040000795c */ /* 0x000fe20000300000 */
.L_x_3026:
[----:B------:R0:W1:Y:S01]  /*16ee0*/  SYNCS.PHASECHK.TRANS64.TRYWAIT P0, [R9+URZ+0x22850], R20 ;  /* 0x02285014090075a7 */ /* 0x000062000800017f */
[----:B------:R-:W-:Y:S05]  /*16ef0*/  @!P6 BRA `(.L_x_3027) ;  /* 0x000000000004e947 */ /* 0x000fea0003800000 */
[----:B------:R-:W-:Y:S01]  /*16f00*/  BPT.TRAP 0x1 ;  /* 0x000000040000795c */ /* 0x000fe20000300000 */
.L_x_3027:
[----:B------:R-:W-:Y:S04]  /*16f10*/  BSSY B0, `(.L_x_3028) ;  /* 0x0000004000007945 */ /* 0x000fe80003800000 */
[----:B-1----:R-:W-:Y:S05]  /*16f20*/  @P0 BRA `(.L_x_3029) ;  /* 0x0000000000080947 */ /* 0x002fea0003800000 */
[----:B------:R-:W1:Y:S02]  /*16f30*/  SYNCS.PHASECHK.TRANS64.TRYWAIT P0, [R9+URZ+0x22850], R20 ;  /* 0x02285014090075a7 */ /* 0x000e64000800017f */
[----:B-1----:R-:W-:Y:S05]  /*16f40*/  @!P0 BRA `(.L_x_3030) ;  /* 0x000000f400f08947 */ /* 0x002fea0003800000 */
.L_x_3029:
[----:B------:R-:W-:Y:S05]  /*16f50*/  BSYNC B0 ;  /* 0x0000000000007941 */ /* 0x000fea0003800000 */
.L_x_3028:
[----:B------:R-:W3:Y:S01]  /*16f60*/  S2R R178, SR_TID.X ;  /* 0x0000000000b27919 */ /* 0x000ee20000002100 */
[----:B------:R-:W-:Y:S05]  /*16f70*/  WARPSYNC.ALL ;  /* 0x0000000000007948 */ /* 0x000fea0003800000 */
[----:B------:R-:W-:Y:S02]  /*16f80*/  IMAD.MOV.U32 R176, RZ, RZ, 0xc00 ;  /* 0x00000c00ffb07424 */ /* 0x000fe400078e00ff */
[----:B------:R-:W-:Y:S02]  /*16f90*/  IMAD.MOV.U32 R177, RZ, RZ, 0x40000040 ;  /* 0x40000040ffb17424 */ /* 0x000fe400078e00ff */
[----:B------:R-:W-:-:S03]  /*16fa0*/  IMAD R176, R2, R176, UR49 ;  /* 0x0000003102b07e24 */ /* 0x000fc6000f8e02b0 */
[----:B------:R-:W-:Y:S01]  /*16fb0*/  R2UR UR7, R177 ;  /* 0x00000000b10772ca */ /* 0x000fe200000e0000 */
[----:B------:R-:W-:Y:S01]  /*16fc0*/  IMAD.MOV.U32 R177, RZ, RZ, 0x40000040 ;  /* 0x40000040ffb17424 */ /* 0x000fe200078e00ff */
[----:B------:R-:W-:Y:S02]  /*16fd0*/  R2UR UR6, R176 ;  /* 0x00000000b00672ca */ /* 0x000fe400000e0000 */
[----:B---3--:R-:W-:-:S05]  /*16fe0*/  SHF.R.U32.HI R178, RZ, 0x7, R178 ;  /* 0x00000007ffb27819 */ /* 0x008fca00000116b2 */
        /* <DEDUP_REMOVED lines=47> */
.L_x_3031:
[----:B------:R-:W3:Y:S01]  /*172e0*/  LDL R152, [R1+0x24] ;  /* 0x0000240001987983 */ /* 0x000ee20000100800 */
[----:B------:R-:W-:Y:S02]  /*172f0*/  VIADD R9, R9, 0x22860 ;  /* 0x0002286009097836 */ /* 0x000fe40000000000 */
[----:B------:R-:W-:Y:S02]  /*17300*/  IMAD.U32 R20, RZ, RZ, UR47 ;  /* 0x0000002fff147e24 */ /* 0x000fe4000f8e00ff */
[----:B------:R-:W-:Y:S02]  /*17310*/  IMAD.MOV.U32 R213, RZ, RZ, R7 ;  /* 0x000000ffffd57224 */ /* 0x000fe400078e0007 */
[----:B------:R-:W-:Y:S01]  /*17320*/  IMAD.MOV.U32 R214, RZ, RZ, R6 ;  /* 0x000000ffffd67224 */ /* 0x000fe200078e0006 */
[----:B------:R-:W-:-:S04]  /*17330*/  PRMT R9, R20, 0x654, R9 ;  /* 0x0000065414097816 */ /* 0x000fc80000000009 */
[----:B------:R0:W-:Y:S01]  /*17340*/  SYNCS.ARRIVE.TRANS64.RED.A1T0 RZ, [R9+URZ], RZ ;  /* 0x000000ff09ff79a7 */ /* 0x0001e2000810043f */
[C---:B---3--:R-:W-:Y:S01]  /*17350*/  ISETP.GT.AND P0, PT, R0.reuse, R152, PT ;  /* 0x000000980000720c */ /* 0x048fe20003f04270 */
[----:B------:R-:W-:-:S12]  /*17360*/  VIADD R0, R0, 0xffffffff ;  /* 0xffffffff00007836 */ /* 0x000fd80000000000 */
[----:B0-----:R-:W-:Y:S05]  /*17370*/  @P0 BRA `(.L_x_3032) ;  /* 0xffffffc400f40947 */ /* 0x001fea000383ffff */
.L_x_3012:
[----:B------:R-:W3:Y:S01]  /*17380*/  LDL.LU R9, [R1+0x3c] ;  /* 0x00003c0001097983 */ /* 0x000ee20000300800 */
[----:B------:R-:W-:Y:S05]  /*17390*/  WARPSYNC.ALL ;  /* 0x0000000000007948 */ /* 0x000fea0003800000 */
[----:B------:R-:W0:Y:S01]  /*173a0*/  SHFL.BFLY PT, R0, R8, 0x2, 0x1f ;  /* 0x0c401f0008007f89 */ /* 0x000e2200000e0000 */
[----:B------:R-:W-:Y:S02]  /*173b0*/  IMAD.MOV.U32 R154, RZ, RZ, -0x800000 ;  /* 0xff800000ff9a7424 */ /* 0x000fe400078e00ff */
[----:B------:R-:W-:Y:S01]  /*173c0*/  VIADD R2, R2, 0x1 ;  /* 0x0000000102027836 */ /* 0x000fe20000000000 */
[----:B------:R2:W-:Y:S08]  /*173d0*/  BAR.ARV R21, 0x100 ;  /* 0x000400150000751d */ /* 0x0005f00000002000 */
[----:B------:R-:W-:Y:S06]  /*173e0*/  BAR.ARV 0x8, 0x180 ;  /* 0x0206000000007b1d */ /* 0x000fec0000002000 */
[----:B------:R-:W-:-:S04]  /*173f0*/  ISETP.NE.AND P1, PT, R2, 0x2, PT ;  /* 0x000000020200780c */ /* 0x000fc80003f25270 */
[----:B------:R-:W-:Y:S01]  /*17400*/  SEL R2, R2, RZ, P1 ;  /* 0x000000ff02027207 */ /* 0x000fe20000800000 */
[----:B0-----:R-:W-:-:S05]  /*17410*/  FADD.FTZ R0, R0, R8 ;  /* 0x0000000800007221 */ /* 0x001fca0000010000 */
[----:B------:R-:W0:Y:S02]  /*17420*/  SHFL.BFLY PT, R4, R0, 0x1, 0x1f ;  /* 0x0c201f0000047f89 */ /* 0x000e2400000e0000 */
[----:B0-----:R-:W-:Y:S01]  /*17430*/  FADD.FTZ R0, R0, R4 ;  /* 0x0000000400007221 */ /* 0x001fe20000010000 */
[----:B------:R-:W-:-:S04]  /*17440*/  IMAD.MOV.U32 R4, RZ, RZ, RZ ;  /* 0x000000ffff047224 */ /* 0x000fc800078e00ff */
[----:B------:R-:W-:-:S13]  /*17450*/  FSETP.NE.FTZ.AND P0, PT, R0, RZ, PT ;  /* 0x000000ff0000720b */ /* 0x000fda0003f15000 */
[----:B------:R-:W0:Y:S08]  /*17460*/  @P0 MUFU.LG2 R5, R0 ;  /* 0x0000000000050308 */ /* 0x000e300000000c00 */
[----:B------:R1:W4:Y:S02]  /*17470*/  @P0 MUFU.RCP R4, R0 ;  /* 0x0000000000040308 */ /* 0x0003240000001000 */
[----:B-1----:R-:W-:-:S02]  /*17480*/  IMAD.U32 R0, RZ, RZ, UR48 ;  /* 0x00000030ff007e24 */ /* 0x002fc4000f8e00ff */
[----:B0-----:R-:W-:Y:S02]  /*17490*/  @P0 FMUL.FTZ R5, R5, 0.69314718246459960938 ;  /* 0x3f31721805050820 */ /* 0x001fe40000410000 */
[----:B------:R-:W-:-:S04]  /*174a0*/  @P0 FMUL.FTZ R0, R0, 0.69314718246459960938 ;  /* 0x3f31721800000820 */ /* 0x000fc80000410000 */
[----:B------:R-:W-:Y:S01]  /*174b0*/  @P0 FFMA.FTZ R154, R0, R6, R5 ;  /* 0x00000006009a0223 */ /* 0x000fe20000010005 */
[----:B------:R-:W-:Y:S01]  /*174c0*/  IMAD.U32 R5, RZ, RZ, UR48 ;  /* 0x00000030ff057e24 */ /* 0x000fe2000f8e00ff */
[----:B------:R-:W0:Y:S01]  /*174d0*/  SHFL.BFLY PT, R0, R3, 0x2, 0x1f ;  /* 0x0c401f0003007f89 */ /* 0x000e2200000e0000 */
        /* <DEDUP_REMOVED lines=55> */
[-C--:B------:R-:W-:Y:S01]  /*17850*/  FMUL.FTZ R125, R125, R4.reuse ;  /* 0x000000047d7d7220 */ /* 0x080fe20000410000 */
[-C--:B------:R-:W-:Y:S01]  /*17860*/  FMUL.FTZ R128, R128, R4.reuse ;  /* 0x0000000480807220 */ /* 0x080fe20000410000 */
[----:B------:R-:W-:Y:S01]  /*17870*/  FSETP.NE.FTZ.AND P0, PT, R3, RZ, PT ;  /* 0x000000ff0300720b */ /* 0x000fe20003f15000 */
        /* <DEDUP_REMOVED lines=10> */
[----:B------:R-:W-:-:S02]  /*17920*/  FMUL.FTZ R149, R149, R4 ;  /* 0x0000000495957220 */ /* 0x000fc40000410000 */
[----:B------:R-:W0:Y:S01]  /*17930*/  @P0 MUFU.LG2 R6, R3 ;  /* 0x0000000300060308 */ /* 0x000e220000000c00 */
[----:B------:R-:W-:-:S07]  /*17940*/  @P0 FMUL.FTZ R5, R5, 0.69314718246459960938 ;  /* 0x3f31721805050820 */ /* 0x000fce0000410000 */
[----:B------:R1:W2:Y:S01]  /*17950*/  @P0 MUFU.RCP R0, R3 ;  /* 0x0000000300000308 */ /* 0x0002a20000001000 */
[----:B0-----:R-:W-:Y:S01]  /*17960*/  @P0 FMUL.FTZ R6, R6, 0.69314718246459960938 ;  /* 0x3f31721806060820 */ /* 0x001fe20000410000 */
[----:B-1----:R-:W-:-:S03]  /*17970*/  IMAD.MOV.U32 R3, RZ, RZ, -0x800000 ;  /* 0xff800000ff037424 */ /* 0x002fc600078e00ff */
[----:B------:R-:W-:Y:S01]  /*17980*/  @P0 FFMA.FTZ R3, R5, R7, R6 ;  /* 0x0000000705030223 */ /* 0x000fe20000010006 */
[----:B------:R-:W-:Y:S01]  /*17990*/  PLOP3.LUT P0, PT, PT, PT, PT, 0x8, 0x0 ;  /* 0x000000000000781c */ /* 0x000fe20003f0e170 */
        /* <DEDUP_REMOVED lines=64> */
[----:B------:R-:W-:-:S04]  /*17da0*/  SEL R0, RZ, 0x1, P1 ;  /* 0x00000001ff007807 */ /* 0x000fc80000800000 */
[----:B------:R-:W-:Y:S01]  /*17db0*/  LOP3.LUT R202, R202, R0, RZ, 0x3c, !PT ;  /* 0x00000000caca7212 */ /* 0x000fe200078e3cff */
[----:B---3--:R-:W-:-:S05]  /*17dc0*/  VIADD R9, R9, 0x1 ;  /* 0x0000000109097836 */ /* 0x008fca0000000000 */
[----:B------:R0:W-:Y:S02]  /*17dd0*/  STL [R1+0x3c], R9 ;  /* 0x00003c0901007387 */ /* 0x0001e40000100800 */
.L_x_2916:
[----:B------:R-:W-:Y:S05]  /*17de0*/  WARPSYNC.ALL ;  /* 0x0000000000007948 */ /* 0x000fea0003800000 */
[----:B------:R-:W1:Y:S08]  /*17df0*/  S2UR UR47, SR_CgaCtaId ;  /* 0x00000000002f79c3 */ /* 0x000e700000008800 */
[----:B------:R-:W-:Y:S06]  /*17e00*/  BAR.SYNC.DEFER_BLOCKING 0x5, 0x180 ;  /* 0x0146000000007b1d */ /* 0x000fec0000010000 */
[----:B------:R-:W-:Y:S01]  /*17e10*/  UMOV UR4, 0x400 ;  /* 0x0000040000047882 */ /* 0x000fe20000000000 */
[----:B------:R-:W-:Y:S01]  /*17e20*/  BSSY B0, `(.L_x_3033) ;  /* 0x000054a000007945 */ /* 0x000fe20003800000 */
[----:B-1----:R-:W-:-:S06]  /*17e30*/  ULEA UR4, UR47, UR4, 0x18 ;  /* 0x000000042f047291 */ /* 0x002fcc000f8ec03f */
[----:B------:R-:W-:-:S05]  /*17e40*/  IMAD.U32 R23, RZ, RZ, UR4 ;  /* 0x00000004ff177e24 */ /* 0x000fca000f8e00ff */
[----:B------:R1:W2:Y:S01]  /*17e50*/  LDS.128 R48, [R23+0x228d0] ;  /* 0x0228d00017307984 */ /* 0x0002a20000000c00 */
        /* <DEDUP_REMOVED lines=8> */
[----:B--2---:R-:W2:Y:S01]  /*17ee0*/  LDL R48, [R1+0x38] ;  /* 0x0000380001307983 */ /* 0x004ea20000100800 */
[----:B------:R-:W-:Y:S02]  /*17ef0*/  MOV R6, R23 ;  /* 0x0000001700067202 */ /* 0x000fe40000000f00 */
[----:B0-----:R-:W-:Y:S02]  /*17f00*/  MOV R7, R0 ;  /* 0x0000000000077202 */ /* 0x001fe40000000f00 */
[----:B------:R-:W-:-:S02]  /*17f10*/  F2FP.BF16.F32.PACK_AB R14, R37, R36 ;  /* 0x00000024250e723e */ /* 0x000fc400000010ff */
        /* <DEDUP_REMOVED lines=18> */
[----:B------:R-:W-:-:S04]  /*18040*/  LOP3.LUT R9, R8, 0x380, RZ, 0xc0, !PT ;  /* 0x0000038008097812 */ /* 0x000fc800078ec0ff */
[----:B------:R-:W-:-:S04]  /*18050*/  SHF.R.U64 R9, R9, 0x3, RZ ;  /* 0x0000000309097819 */ /* 0x000fc800000012ff */
[----:B------:R-:W-:Y:S01]  /*18060*/  LOP3.LUT R8, R9, R8, RZ, 0x3c, !PT ;  /* 0x0000000809087212 */ /* 0x000fe200078e3cff */
[----:B------:R-:W-:Y:S01]  /*18070*/  IMAD.X R9, RZ, RZ, R25, P0 ;  /* 0x000000ffff097224 */ /* 0x000fe200000e0619 */
[----:B------:R-:W-:-:S04]  /*18080*/  F2FP.BF16.F32.PACK_AB R12, R33, R32 ;  /* 0x00000020210c723e */ /* 0x000fc800000010ff */
[----:B------:R-:W-:-:S05]  /*18090*/  MOV R8, R8 ;  /* 0x0000000800087202 */ /* 0x000fca0000000f00 */
[----:B------:R0:W-:Y:S02]  /*180a0*/  STSM.16.M88.4 [R8], R12 ;  /* 0x0000000c08007844 */ /* 0x0001e40000000200 */
[----:B0-----:R-:W-:-:S04]  /*180b0*/  IADD3 R8, P0, R24, 0x40, RZ ;  /* 0x0000004018087810 */ /* 0x001fc80007f1e0ff */
[----:B------:R-:W-:-:S04]  /*180c0*/  LOP3.LUT R9, R8, 0x380, RZ, 0xc0, !PT ;  /* 0x0000038008097812 */ /* 0x000fc800078ec0ff */
[----:B------:R-:W-:-:S04]  /*180d0*/  SHF.R.U64 R9, R9, 0x3, RZ ;  /* 0x0000000309097819 */ /* 0x000fc800000012ff */
[----:B------:R-:W-:Y:S01]  /*180e0*/  LOP3.LUT R8, R9, R8, RZ, 0x3c, !PT ;  /* 0x0000000809087212 */ /* 0x000fe200078e3cff */
[----:B------:R-:W-:Y:S01]  /*180f0*/  IMAD.X R9, RZ, RZ, R25, P0 ;  /* 0x000000ffff097224 */ /* 0x000fe200000e0619 */
[----:B------:R-:W-:Y:S02]  /*18100*/  F2FP.BF16.F32.PACK_AB R10, R45, R44 ;  /* 0x0000002c2d0a723e */ /* 0x000fe400000010ff */
[----:B------:R-:W-:Y:S02]  /*18110*/  F2FP.BF16.F32.PACK_AB R11, R47, R46 ;  /* 0x0000002e2f0b723e */ /* 0x000fe400000010ff */
[----:B------:R-:W-:Y:S02]  /*18120*/  MOV R12, R8 ;  /* 0x00000008000c7202 */ /* 0x000fe40000000f00 */
[----:B------:R-:W-:Y:S02]  /*18130*/  F2FP.BF16.F32.PACK_AB R8, R41, R40 ;  /* 0x000000282908723e */ /* 0x000fe400000010ff */
[----:B------:R-:W-:-:S05]  /*18140*/  F2FP.BF16.F32.PACK_AB R9, R43, R42 ;  /* 0x0000002a2b09723e */ /* 0x000fca00000010ff */
        /* <DEDUP_REMOVED lines=138> */
[----:B------:R-:W-:Y:S01]  /*189f0*/  F2FP.BF16.F32.PACK_AB R12, R145, R144 ;  /* 0x00000090910c723e */ /* 0x000fe200000010ff */
[----:B------:R-:W2:Y:S01]  /*18a00*/  LDC.64 R8, c[0x0][0xc00] ;  /* 0x00030000ff087b82 */ /* 0x000ea20000000a00 */
        /* <DEDUP_REMOVED lines=8> */
[----:B------:R-:W-:Y:S02]  /*18a90*/  IMAD.MOV.U32 R10, RZ, RZ, RZ ;  /* 0x000000ffff0a7224 */ /* 0x000fe400078e00ff */
[----:B--2---:R-:W-:-:S10]  /*18aa0*/  IMAD.WIDE R8, R48, 0x4, R8 ;  /* 0x0000000430087825 */ /* 0x004fd400078e0208 */
[----:B------:R-:W5:Y:S01]  /*18ab0*/  @P1 LDG.E R10, desc[UR54][R8.64] ;  /* 0x00000036080a1981 */ /* 0x000f62000c1e1900 */
[----:B------:R-:W-:-:S04]  /*18ac0*/  ISETP.NE.U32.AND P0, PT, RZ, UR6, PT ;  /* 0x00000006ff007c0c */ /* 0x000fc8000bf05070 */
[----:B------:R-:W-:-:S13]  /*18ad0*/  ISETP.NE.AND.EX P0, PT, RZ, UR7, PT, P0 ;  /* 0x00000007ff007c0c */ /* 0x000fda000bf05300 */
[----:B0-----:R-:W0:Y:S01]  /*18ae0*/  @P0 LDC.64 R12, c[0x0][0xc08] ;  /* 0x00030200ff0c0b82 */ /* 0x001e220000000a00 */
[----:B------:R-:W-:Y:S01]  /*18af0*/  ISETP.GT.AND P2, PT, R0, 0x1, PT ;  /* 0x000000010000780c */ /* 0x000fe20003f44270 */
[----:B------:R-:W-:Y:S01]  /*18b00*/  ULDC UR6, c[0x0][0xa88] ;  /* 0x0002a20000067ab9 */ /* 0x000fe20000000800 */
[----:B------:R-:W-:Y:S02]  /*18b10*/  IMAD.MOV.U32 R0, RZ, RZ, 0x9b8 ;  /* 0x000009b8ff007424 */ /* 0x000fe400078e00ff */
[----:B------:R-:W-:-:S03]  /*18b20*/  IMAD.U32 R11, RZ, RZ, UR6 ;  /* 0x00000006ff0b7e24 */ /* 0x000fc6000f8e00ff */
[----:B------:R-:W-:-:S04]  /*18b30*/  SEL R0, R0, 0x978, P2 ;  /* 0x0000097800007807 */ /* 0x000fc80001000000 */
[----:B------:R2:W3:Y:S01]  /*18b40*/  LDC.64 R14, c[0x0][R0+0x220] ;  /* 0x00008800000e7b82 */ /* 0x0004e20000000a00 */
[----:B0-----:R-:W-:-:S05]  /*18b50*/  @P0 IMAD.WIDE R12, R48, 0x4, R12 ;  /* 0x00000004300c0825 */ /* 0x001fca00078e020c */
[----:B------:R0:W5:Y:S02]  /*18b60*/  @P0 LDG.E R11, desc[UR54][R12.64] ;  /* 0x000000360c0b0981 */ /* 0x000164000c1e1900 */
[----:B0-----:R2:W0:Y:S01]  /*18b70*/  LDC.64 R12, c[0x0][R0+0x218] ;  /* 0x00008600000c7b82 */ /* 0x0014220000000a00 */
[----:B---3--:R-:W-:Y:S05]  /*18b80*/  @P0 BRA `(.L_x_3035) ;  /* 0x0000000000100947 */ /* 0x008fea0003800000 */
[----:B------:R-:W-:Y:S05]  /*18b90*/  @!P1 BRA `(.L_x_3035) ;  /* 0x00000000000c9947 */ /* 0x000fea0003800000 */
[----:B-----5:R-:W3:Y:S04]  /*18ba0*/  LDG.E R11, desc[UR54][R8.64] ;  /* 0x00000036080b7981 */ /* 0x020ee8000c1e1900 */
[----:B------:R-:W3:Y:S02]  /*18bb0*/  LDG.E R8, desc[UR54][R8.64+0x4] ;  /* 0x0000043608087981 */ /* 0x000ee4000c1e1900 */
[----:B---3--:R-:W-:-:S07]  /*18bc0*/  IMAD.IADD R11, R8, 0x1, -R11 ;  /* 0x00000001080b7824 */ /* 0x008fce00078e0a0b */
.L_x_3035:
[----:B------:R-:W3:Y:S01]  /*18bd0*/  LDL R158, [R1+0x40] ;  /* 0x00004000019e7983 */ /* 0x000ee20000100800 */
[----:B------:R-:W4:Y:S03]  /*18be0*/  LDC R157, c[0x0][0xbe8] ;  /* 0x0002fa00ff9d7b82 */ /* 0x000f260000000800 */
[----:B------:R-:W2:Y:S04]  /*18bf0*/  LDL R161, [R1+0x4] ;  /* 0x0000040001a17983 */ /* 0x000ea80000100800 */
[----:B------:R-:W2:Y:S04]  /*18c00*/  LDL R160, [R1+0x4c] ;  /* 0x00004c0001a07983 */ /* 0x000ea80000100800 */
[----:B------:R-:W2:Y:S01]  /*18c10*/  LDL R159, [R1+0x44] ;  /* 0x00004400019f7983 */ /* 0x000ea20000100800 */
[----:B------:R-:W1:Y:S01]  /*18c20*/  LDC.64 R24, c[0x0][R0+0x228] ;  /* 0x00008a0000187b82 */ /* 0x000e620000000a00 */
[----:B------:R-:W-:-:S04]  /*18c30*/  ISETP.NE.U32.AND P0, PT, RZ, UR4, PT ;  /* 0x00000004ff007c0c */ /* 0x000fc8000bf05070 */
[----:B------:R-:W-:Y:S02]  /*18c40*/  ISETP.NE.AND.EX P0, PT, RZ, UR5, PT, P0 ;  /* 0x00000005ff007c0c */ /* 0x000fe4000bf05300 */
[----:B------:R-:W-:Y:S02]  /*18c50*/  SHF.R.S32.HI R8, RZ, 0x1f, R48 ;  /* 0x0000001fff087819 */ /* 0x000fe40000011430 */
[----:B------:R-:W-:Y:S02]  /*18c60*/  SEL R9, R48, RZ, !P0 ;  /* 0x000000ff30097207 */ /* 0x000fe40004000000 */
[----:B------:R-:W-:Y:S02]  /*18c70*/  SEL R8, R8, RZ, !P0 ;  /* 0x000000ff08087207 */ /* 0x000fe40004000000 */
[----:B----4-:R-:W-:Y:S01]  /*18c80*/  ISETP.NE.AND P1, PT, R157, 0x1, PT ;  /* 0x000000019d00780c */ /* 0x010fe20003f25270 */
[----:B------:R-:W-:-:S04]  /*18c90*/  IMAD R48, R15, R9, RZ ;  /* 0x000000090f307224 */ /* 0x000fc800078e02ff */
[----:B------:R-:W-:Y:S02]  /*18ca0*/  IMAD R48, R14, R8, R48 ;  /* 0x000000080e307224 */ /* 0x000fe400078e0230 */
[-C--:B0-----:R-:W-:Y:S02]  /*18cb0*/  IMAD R8, R13, R205.reuse, RZ ;  /* 0x000000cd0d087224 */ /* 0x081fe400078e02ff */
[----:B------:R-:W-:-:S04]  /*18cc0*/  IMAD.WIDE.U32 R12, R12, R205, RZ ;  /* 0x000000cd0c0c7225 */ /* 0x000fc800078e00ff */
[----:B------:R-:W-:-:S04]  /*18cd0*/  IMAD.WIDE.U32 R14, R14, R9, RZ ;  /* 0x000000090e0e7225 */ /* 0x000fc800078e00ff */
[----:B------:R-:W-:Y:S02]  /*18ce0*/  IMAD.IADD R156, R13, 0x1, R8 ;  /* 0x000000010d9c7824 */ /* 0x000fe400078e0208 */
[----:B------:R-:W0:Y:S01]  /*18cf0*/  @P1 LDC R13, c[0x0][0xbec] ;  /* 0x0002fb00ff0d1b82 */ /* 0x000e220000000800 */
[----:B-----5:R-:W-:-:S07]  /*18d00*/  IADD3 R155, P0, P3, R14, R12, R10 ;  /* 0x0000000c0e9b7210 */ /* 0x020fce0007b1e00a */
[----:B------:R-:W4:Y:S01]  /*18d10*/  @P1 LDC R12, c[0x0][0xbf0] ;  /* 0x0002fc00ff0c1b82 */ /* 0x000f220000000800 */
[----:B------:R-:W-:Y:S01]  /*18d20*/  IMAD.IADD R48, R15, 0x1, R48 ;  /* 0x000000010f307824 */ /* 0x000fe200078e0230 */
[----:B------:R-:W-:Y:S02]  /*18d30*/  SHF.R.S32.HI R8, RZ, 0x1f, R10 ;  /* 0x0000001fff087819 */ /* 0x000fe4000001140a */
[----:B---3--:R-:W-:-:S05]  /*18d40*/  SEL R14, R158, RZ, P2 ;  /* 0x000000ff9e0e7207 */ /* 0x008fca0001000000 */
[-C--:B-1----:R-:W-:Y:S02]  /*18d50*/  IMAD R25, R25, R14.reuse, RZ ;  /* 0x0000000e19197224 */ /* 0x082fe400078e02ff */
[----:B------:R-:W-:Y:S01]  /*18d60*/  IMAD.WIDE.U32 R14, R24, R14, RZ ;  /* 0x0000000e180e7225 */ /* 0x000fe200078e00ff */
[----:B------:R-:W-:-:S03]  /*18d70*/  IADD3.X R24, R48, R156, R8, P0, P3 ;  /* 0x0000009c30187210 */ /* 0x000fc600007e6408 */
[----:B--2---:R-:W-:-:S04]  /*18d80*/  IMAD.IADD R48, R161, 0x1, R228 ;  /* 0x00000001a1307824 */ /* 0x004fc800078e02e4 */
[----:B0-----:R-:W-:-:S04]  /*18d90*/  @P1 IMAD.HI.U32 R13, R48, R13, RZ ;  /* 0x0000000d300d1227 */ /* 0x001fc800078e00ff */
[----:B------:R-:W-:Y:S01]  /*18da0*/  IMAD.MOV.U32 R156, RZ, RZ, R48 ;  /* 0x000000ffff9c7224 */ /* 0x000fe200078e0030 */
[----:B----4-:R-:W-:Y:S02]  /*18db0*/  @P1 SHF.R.U32.HI R156, RZ, R12, R13 ;  /* 0x0000000cff9c1219 */ /* 0x010fe4000001160d */
        /* <DEDUP_REMOVED lines=18> */
[----:B------:R-:W-:-:S03]  /*18ee0*/  IMAD.IADD R25, R160, 0x1, R228 ;  /* 0x00000001a0197824 */ /* 0x000fc600078e02e4 */
[----:B------:R-:W0:Y:S04]  /*18ef0*/  SHFL.IDX PT, R13, R0, RZ, 0x1c1f ;  /* 0x001c1fff000d7589 */ /* 0x000e2800000e0000 */
[----:B------:R1:W-:Y:S04]  /*18f00*/  SHFL.IDX PT, R14, R24, 0x1, 0x1c1f ;  /* 0x003c1f00180e7f89 */ /* 0x0003e800000e0000 */
[----:B------:R2:W3:Y:S01]  /*18f10*/  SHFL.IDX PT, R15, R0, 0x1, 0x1c1f ;  /* 0x003c1f00000f7f89 */ /* 0x0004e200000e0000 */
[----:B------:R-:W-:Y:S01]  /*18f20*/  LOP3.LUT P0, RZ, R159, 0x3, RZ, 0xc0, !PT ;  /* 0x000000039fff7812 */ /* 0x000fe2000780c0ff */
[----:B-1----:R-:W-:-:S02]  /*18f30*/  VIADD R24, R25, 0x8 ;  /* 0x0000000819187836 */ /* 0x002fc40000000000 */
[----:B--2---:R-:W-:-:S05]  /*18f40*/  IMAD R0, R11, R157, RZ ;  /* 0x0000009d0b007224 */ /* 0x004fca00078e02ff */
[-C--:B------:R-:W-:Y:S02]  /*18f50*/  ISETP.GE.OR P3, PT, R25, R0.reuse, P0 ;  /* 0x000000001900720c */ /* 0x080fe40000766670 */
[----:B------:R-:W-:-:S11]  /*18f60*/  ISETP.GE.OR P0, PT, R24, R0, P0 ;  /* 0x000000001800720c */ /* 0x000fd60000706670 */
[----:B0-----:R0:W-:Y:S04]  /*18f70*/  @!P3 ST.E desc[UR54][R12.64], R154 ;  /* 0x0000009a0c00b985 */ /* 0x0011e8000c101936 */
[----:B---3--:R0:W-:Y:S01]  /*18f80*/  @!P0 ST.E desc[UR54][R14.64], R3 ;  /* 0x000000030e008985 */ /* 0x0081e2000c101936 */
        /* <DEDUP_REMOVED lines=24> */
[----:B------:R-:W-:-:S02]  /*19110*/  SHF.R.U64 R24, R24, 0x3, RZ ;  /* 0x0000000318187819 */ /* 0x000fc400000012ff */
[----:B------:R-:W-:Y:S02]  /*19120*/  SHF.R.U64 R28, R28, 0x3, RZ ;  /* 0x000000031c1c7819 */ /* 0x000fe400000012ff */
[----:B------:R-:W-:Y:S01]  /*19130*/  SHF.R.U64 R32, R32, 0x3, RZ ;  /* 0x0000000320207819 */ /* 0x000fe200000012ff */
[----:B------:R-:W5:Y:S01]  /*19140*/  LD.E.128 R40, desc[UR54][R40.64] ;  /* 0x0000003628287980 */ /* 0x000f62000c101d00 */
[----:B------:R-:W-:Y:S02]  /*19150*/  SHF.R.U64 R36, R36, 0x3, RZ ;  /* 0x0000000324247819 */ /* 0x000fe400000012ff */
[----:B------:R-:W-:Y:S02]  /*19160*/  IADD3 R65, P5, R6, 0xa000, RZ ;  /* 0x0000a00006417810 */ /* 0x000fe40007fbe0ff */
        /* <DEDUP_REMOVED lines=8> */
[----:B------:R-:W-:Y:S01]  /*191f0*/  LOP3.LUT R64, R65, 0x380, RZ, 0xc0, !PT ;  /* 0x0000038041407812 */ /* 0x000fe200078ec0ff */
[----:B------:R-:W5:Y:S01]  /*19200*/  LD.E.128 R24, desc[UR54][R24.64] ;  /* 0x0000003618187980 */ /* 0x000f62000c101d00 */
[----:B------:R-:W-:-:S02]  /*19210*/  IADD3 R45, P0, R6, 0x6000, RZ ;  /* 0x00006000062d7810 */ /* 0x000fc40007f1e0ff */
        /* <DEDUP_REMOVED lines=9> */
[----:B------:R-:W-:Y:S02]  /*192b0*/  LOP3.LUT R56, R57, 0x380, RZ, 0xc0, !PT ;  /* 0x0000038039387812 */ /* 0x000fe400078ec0ff */
[----:B------:R-:W-:Y:S02]  /*192c0*/  LOP3.LUT R60, R61, 0x380, RZ, 0xc0, !PT ;  /* 0x000003803d3c7812 */ /* 0x000fe400078ec0ff */
[----:B------:R-:W-:Y:S01]  /*192d0*/  LOP3.LUT R64, R64, R65, RZ, 0x3c, !PT ;  /* 0x0000004140407212 */ /* 0x000fe200078e3cff */
[----:B------:R-:W-:Y:S01]  /*192e0*/  IMAD.X R65, RZ, RZ, R7, P5 ;  /* 0x000000ffff417224 */ /* 0x000fe200028e0607 */
[----:B------:R-:W-:Y:S02]  /*192f0*/  LOP3.LUT R15, R6, 0x380, RZ, 0xc0, !PT ;  /* 0x00000380060f7812 */ /* 0x000fe400078ec0ff */
[----:B------:R-:W-:Y:S02]  /*19300*/  SHF.R.U64 R44, R44, 0x3, RZ ;  /* 0x000000032c2c7819 */ /* 0x000fe400000012ff */
[----:B------:R-:W-:Y:S01]  /*19310*/  SHF.R.U64 R52, R52, 0x3, RZ ;  /* 0x0000000334347819 */ /* 0x000fe200000012ff */
[----:B------:R-:W5:Y:S01]  /*19320*/  LD.E.128 R64, desc[UR54][R64.64] ;  /* 0x0000003640407980 */ /* 0x000f62000c101d00 */
[----:B------:R-:W-:-:S02]  /*19330*/  SHF.R.U64 R56, R56, 0x3, RZ ;  /* 0x0000000338387819 */ /* 0x000fc400000012ff */
[----:B------:R-:W-:Y:S02]  /*19340*/  SHF.R.U64 R60, R60, 0x3, RZ ;  /* 0x000000033c3c7819 */ /* 0x000fe400000012ff */
[----:B------:R-:W-:Y:S02]  /*19350*/  IADD3 R11, P5, R6, 0xf000, RZ ;  /* 0x0000f000060b7810 */ /* 0x000fe40007fbe0ff */
[----:B------:R-:W-:Y:S02]  /*19360*/  SHF.R.U64 R15, R15, 0x3, RZ ;  /* 0x000000030f0f7819 */ /* 0x000fe400000012ff */
        /* <DEDUP_REMOVED lines=8> */
[----:B------:R-:W-:Y:S01]  /*193f0*/  LOP3.LUT R5, R11, 0x380, RZ, 0xc0, !PT ;  /* 0x000003800b057812 */ /* 0x000fe200078ec0ff */
        /* <DEDUP_REMOVED lines=13> */
[----:B------:R-:W-:-:S02]  /*194d0*/  LOP3.LUT R68, R69, 0x380, RZ, 0xc0, !PT ;  /* 0x0000038045447812 */ /* 0x000fc400078ec0ff */
[----:B------:R-:W-:Y:S02]  /*194e0*/  LOP3.LUT R72, R73, 0x380, RZ, 0xc0, !PT ;  /* 0x0000038049487812 */ /* 0x000fe400078ec0ff */
[----:B------:R-:W-:Y:S02]  /*194f0*/  LOP3.LUT R76, R77, 0x380, RZ, 0xc0, !PT ;  /* 0x000003804d4c7812 */ /* 0x000fe400078ec0ff */
[----:B------:R-:W-:Y:S02]  /*19500*/  LOP3.LUT R80, R81, 0x380, RZ, 0xc0, !PT ;  /* 0x0000038051507812 */ /* 0x000fe400078ec0ff */
[----:B------:R-:W-:Y:S01]  /*19510*/  LOP3.LUT R84, R6, R11, RZ, 0x3c, !PT ;  /* 0x0000000b06547212 */ /* 0x000fe200078e3cff */
[----:B------:R-:W-:Y:S01]  /*19520*/  IMAD R11, R8, UR4, RZ ;  /* 0x00000004080b7c24 */ /* 0x000fe2000f8e02ff */
[----:B------:R-:W-:Y:S01]  /*19530*/  SHF.R.U64 R68, R68, 0x3, RZ ;  /* 0x0000000344447819 */ /* 0x000fe200000012ff */
[----:B------:R-:W-:Y:S01]  /*19540*/  IMAD.IADD R12, R12, 0x1, -R13 ;  /* 0x000000010c0c7824 */ /* 0x000fe200078e0a0d */
[----:B------:R-:W-:-:S02]  /*19550*/  SHF.R.U64 R72, R72, 0x3, RZ ;  /* 0x0000000348487819 */ /* 0x000fc400000012ff */
[----:B------:R-:W-:Y:S02]  /*19560*/  SHF.R.U64 R76, R76, 0x3, RZ ;  /* 0x000000034c4c7819 */ /* 0x000fe400000012ff */
[----:B------:R-:W-:Y:S01]  /*19570*/  SHF.R.U64 R80, R80, 0x3, RZ ;  /* 0x0000000350507819 */ /* 0x000fe200000012ff */
[----:B------:R-:W-:Y:S01]  /*19580*/  IMAD R15, R10, UR5, R11 ;  /* 0x000000050a0f7c24 */ /* 0x000fe2000f8e020b */
[----:B------:R-:W-:Y:S01]  /*19590*/  LOP3.LUT R68, R68, R69, RZ, 0x3c, !PT ;  /* 0x0000004544447212 */ /* 0x000fe200078e3cff */
[----:B------:R-:W-:Y:S01]  /*195a0*/  IMAD.WIDE.U32 R10, R10, UR4, RZ ;  /* 0x000000040a0a7c25 */ /* 0x000fe2000f8e00ff */
[----:B------:R-:W-:Y:S01]  /*195b0*/  LOP3.LUT R72, R72, R73, RZ, 0x3c, !PT ;  /* 0x0000004948487212 */ /* 0x000fe200078e3cff */
[----:B------:R-:W-:Y:S01]  /*195c0*/  ULDC.64 UR4, c[0x0][0xae8] ;  /* 0x0002ba0000047ab9 */ /* 0x000fe20000000a00 */
[----:B------:R-:W-:Y:S01]  /*195d0*/  LOP3.LUT R76, R76, R77, RZ, 0x3c, !PT ;  /* 0x0000004d4c4c7212 */ /* 0x000fe200078e3cff */
[----:B------:R-:W-:Y:S01]  /*195e0*/  IMAD R13, R12, 0x20, R3 ;  /* 0x000000200c0d7824 */ /* 0x000fe200078e0203 */
[----:B------:R-:W-:Y:S01]  /*195f0*/  LOP3.LUT R80, R80, R81, RZ, 0x3c, !PT ;  /* 0x0000005150507212 */ /* 0x000fe200078e3cff */
[--C-:B------:R-:W-:Y:S01]  /*19600*/  IMAD.X R69, RZ, RZ, R7.reuse, P0 ;  /* 0x000000ffff457224 */ /* 0x100fe200000e0607 */
[----:B------:R-:W5:Y:S01]  /*19610*/  LD.E.128 R84, desc[UR54][R84.64] ;  /* 0x0000003654547980 */ /* 0x000f62000c101d00 */
[----:B------:R-:W-:-:S02]  /*19620*/  IMAD.X R73, RZ, RZ, R7, P2 ;  /* 0x000000ffff497224 */ /* 0x000fc400010e0607 */
[--C-:B------:R-:W-:Y:S02]  /*19630*/  IMAD.X R77, RZ, RZ, R7.reuse, P3 ;  /* 0x000000ffff4d7224 */ /* 0x100fe400018e0607 */
[----:B------:R-:W-:Y:S01]  /*19640*/  IMAD.X R81, RZ, RZ, R7, P4 ;  /* 0x000000ffff517224 */ /* 0x000fe200020e0607 */
[----:B------:R-:W5:Y:S01]  /*19650*/  LD.E.128 R68, desc[UR54][R68.64] ;  /* 0x0000003644447980 */ /* 0x000f62000c101d00 */
[----:B------:R-:W-:Y:S02]  /*19660*/  IMAD.IADD R11, R11, 0x1, R15 ;  /* 0x000000010b0b7824 */ /* 0x000fe400078e020f */
[----:B------:R-:W-:Y:S01]  /*19670*/  IMAD.IADD R20, R228, 0x1, R13 ;  /* 0x00000001e4147824 */ /* 0x000fe200078e020d */
[----:B------:R-:W5:Y:S01]  /*19680*/  LD.E.128 R4, desc[UR54][R4.64] ;  /* 0x0000003604047980 */ /* 0x000f62000c101d00 */
[----:B------:R-:W-:-:S03]  /*19690*/  IMAD.WIDE.U32 R10, R205, UR4, R10 ;  /* 0x00000004cd0a7c25 */ /* 0x000fc6000f8e000a */
[----:B------:R-:W5:Y:S01]  /*196a0*/  LD.E.128 R72, desc[UR54][R72.64] ;  /* 0x0000003648487980 */ /* 0x000f62000c101d00 */
[----:B-1----:R-:W-:-:S03]  /*196b0*/  @P1 IMAD.HI.U32 R8, R20, R21, RZ ;  /* 0x0000001514081227 */ /* 0x002fc600078e00ff */
[----:B------:R-:W5:Y:S01]  /*196c0*/  LD.E.128 R76, desc[UR54][R76.64] ;  /* 0x000000364c4c7980 */ /* 0x000f62000c101d00 */
[----:B------:R-:W-:-:S03]  /*196d0*/  SHF.R.S32.HI R12, RZ, 0x1f, R9 ;  /* 0x0000001fff0c7819 */ /* 0x000fc60000011409 */
[----:B------:R-:W5:Y:S01]  /*196e0*/  LD.E.128 R80, desc[UR54][R80.64] ;  /* 0x0000003650507980 */ /* 0x000f62000c101d00 */
        /* <DEDUP_REMOVED lines=9> */
[----:B--2---:R-:W-:Y:S01]  /*19780*/  @P1 SHF.R.U32.HI R13, RZ, R89, R8 ;  /* 0x00000059ff0d1219 */ /* 0x004fe20000011608 */
[----:B------:R-:W-:-:S03]  /*19790*/  IMAD R12, R12, UR4, RZ ;  /* 0x000000040c0c7c24 */ /* 0x000fc6000f8e02ff */
[----:B------:R-:W-:Y:S01]  /*197a0*/  SHF.R.S32.HI R8, RZ, 0x1f, R13 ;  /* 0x0000001fff087819 */ /* 0x000fe2000001140d */
[C---:B------:R-:W-:Y:S02]  /*197b0*/  IMAD R15, R9.reuse, UR5, R12 ;  /* 0x00000005090f7c24 */ /* 0x040fe4000f8e020c */
[----:B------:R-:W-:Y:S01]  /*197c0*/  IMAD.WIDE.U32 R10, R9, UR4, R10 ;  /* 0x00000004090a7c25 */ /* 0x000fe2000f8e000a */
[----:B------:R-:W-:-:S03]  /*197d0*/  ULDC.64 UR4, c[0x0][0xae0] ;  /* 0x0002b80000047ab9 */ /* 0x000fc60000000a00 */
[----:B------:R-:W-:Y:S02]  /*197e0*/  IMAD.MOV R14, RZ, RZ, -R13 ;  /* 0x000000ffff0e7224 */ /* 0x000fe400078e0a0d */
[----:B------:R-:W-:Y:S02]  /*197f0*/  IMAD R12, R8, UR4, RZ ;  /* 0x00000004080c7c24 */ /* 0x000fe4000f8e02ff */
[----:B------:R-:W-:Y:S02]  /*19800*/  IMAD R157, R157, R14, R20 ;  /* 0x0000000e9d9d7224 */ /* 0x000fe400078e0214 */
[----:B------:R-:W-:Y:S02]  /*19810*/  VIADD R8, R23, 0x22820 ;  /* 0x0002282017087836 */ /* 0x000fe40000000000 */
[----:B------:R-:W-:Y:S01]  /*19820*/  IMAD.IADD R11, R11, 0x1, R15 ;  /* 0x000000010b0b7824 */ /* 0x000fe200078e020f */
[----:B------:R-:W-:Y:S02]  /*19830*/  SHF.R.S32.HI R9, RZ, 0x1f, R157 ;  /* 0x0000001fff097819 */ /* 0x000fe4000001149d */
[----:B------:R-:W-:Y:S01]  /*19840*/  PRMT R8, RZ, 0x654, R8 ;  /* 0x00000654ff087816 */ /* 0x000fe20000000008 */
[----:B------:R-:W-:-:S03]  /*19850*/  IMAD.WIDE.U32 R10, R13, UR4, R10 ;  /* 0x000000040d0a7c25 */ /* 0x000fc6000f8e000a */
[----:B0-----:R0:W-:Y:S01]  /*19860*/  SYNCS.ARRIVE.TRANS64.RED.A1T0 RZ, [R8+URZ], RZ ;  /* 0x000000ff08ff79a7 */ /* 0x0011e2000810043f */
[----:B------:R-:W-:Y:S01]  /*19870*/  IMAD R13, R13, UR5, R12 ;  /* 0x000000050d0d7c24 */ /* 0x000fe2000f8e020c */
[----:B------:R-:W-:-:S03]  /*19880*/  ULDC.64 UR4, c[0x0][0xad8] ;  /* 0x0002b60000047ab9 */ /* 0x000fc60000000a00 */
[----:B------:R-:W-:Y:S02]  /*19890*/  IMAD.IADD R11, R11, 0x1, R13 ;  /* 0x000000010b0b7824 */ /* 0x000fe400078e020d */
[----:B0-----:R-:W-:Y:S02]  /*198a0*/  IMAD R8, R9, UR4, RZ ;  /* 0x0000000409087c24 */ /* 0x001fe4000f8e02ff */
        /* <DEDUP_REMOVED lines=10> */
.L_x_3263:
[----:B------:R-:W-:Y:S01]  /*19950*/  IMAD.IADD R89, R3, 0x1, R228 ;  /* 0x0000000103597824 */ /* 0x000fe200078e02e4 */
        /* <DEDUP_REMOVED lines=30> */
.L_x_3039:
[----:B------:R-:W-:Y:S05]  /*19b40*/  BSYNC B1 ;  /* 0x0000000000017941 */ /* 0x000fea0003800000 */
.L_x_3038:
[----:B------:R-:W-:-:S03]  /*19b50*/  UMOV UR4, 0xffffffff ;  /* 0xffffffff00047882 */ /* 0x000fc60000000000 */
[----:B------:R-:W-:Y:S05]  /*19b60*/  BRA.DIV UR4, `(.L_x_3040) ;  /* 0x000000ce04307947 */ /* 0x000fea000b800000 */
[----:B-1----:R1:W4:Y:S04]  /*19b70*/  SHFL.IDX PT, R20, R48, 0x1, 0x181f ;  /* 0x00381f0030147f89 */ /* 0x00232800000e0000 */
[----:B--23--:R1:W2:Y:S02]  /*19b80*/  SHFL.IDX PT, R14, R21, 0x1, 0x181f ;  /* 0x00381f00150e7f89 */ /* 0x00c2a400000e0000 */
.L_x_3267:
        /* <DEDUP_REMOVED lines=12> */
[C---:B-----5:R-:W-:Y:S01]  /*19c50*/  VIADD R36, R211.reuse, 0x80 ;  /* 0x00000080d3247836 */ /* 0x060fe20000000000 */
        /* <DEDUP_REMOVED lines=18> */
.L_x_3042:
[----:B------:R-:W-:Y:S05]  /*19d80*/  BSYNC B1 ;  /* 0x0000000000017941 */ /* 0x000fea0003800000 */
.L_x_3041:
[----:B------:R-:W-:-:S03]  /*19d90*/  UMOV UR4, 0xffffffff ;  /* 0xffffffff00047882 */ /* 0x000fc60000000000 */
[----:B------:R-:W-:Y:S05]  /*19da0*/  BRA.DIV UR4, `(.L_x_3043) ;  /* 0x000000ca04e87947 */ /* 0x000fea000b800000 */
[----:B----4-:R4:W0:Y:S04]  /*19db0*/  SHFL.IDX PT, R20, R48, 0x2, 0x181f ;  /* 0x00581f0030147f89 */ /* 0x01082800000e0000 */
[----:B--2---:R4:W2:Y:S02]  /*19dc0*/  SHFL.IDX PT, R14, R21, 0x2, 0x181f ;  /* 0x00581f00150e7f89 */ /* 0x0048a400000e0000 */
.L_x_3271:
[----:B------:R-:W-:Y:S01]  /*19dd0*/  VIADD R3, R89, 0x40 ;  /* 0x0000004059037836 */ /* 0x000fe20000000000 */
[----:B------:R-:W-:Y:S04]  /*19de0*/  BSSY B1, `(.L_x_3044) ;  /* 0x000001e000017945 */ /* 0x000fe80003800000 */
[----:B------:R-:W-:-:S13]  /*19df0*/  ISETP.GE.AND P0, PT, R3, R0, PT ;  /* 0x000000000300720c */ /* 0x000fda0003f06270 */
        /* <DEDUP_REMOVED lines=28> */
.L_x_3045:
[----:B------:R-:W-:Y:S05]  /*19fc0*/  BSYNC B1 ;  /* 0x0000000000017941 */ /* 0x000fea0003800000 */
.L_x_3044:
[----:B------:R-:W-:-:S03]  /*19fd0*/  UMOV UR4, 0xffffffff ;  /* 0xffffffff00047882 */ /* 0x000fc60000000000 */
[----:B------:R-:W-:Y:S05]  /*19fe0*/  BRA.DIV UR4, `(.L_x_3046) ;  /* 0x000000ca04a07947 */ /* 0x000fea000b800000 */
[----:B0--3--:R0:W3:Y:S04]  /*19ff0*/  SHFL.IDX PT, R10, R48, 0x3, 0x181f ;  /* 0x00781f00300a7f89 */ /* 0x0090e800000e0000 */
[----:B--2---:R0:W2:Y:S02]  /*1a000*/  SHFL.IDX PT, R14, R21, 0x3, 0x181f ;  /* 0x00781f00150e7f89 */ /* 0x0040a400000e0000 */
.L_x_3275:
[----:B------:R-:W-:-:S05]  /*1a010*/  VIADD R3, R89, 0x60 ;  /* 0x0000006059037836 */ /* 0x000fca0000000000 */
        /* <DEDUP_REMOVED lines=13> */
[-C--:B--2--5:R-:W-:Y:S02]  /*1a0f0*/  @!P3 LEA R4, P0, R211, R14.reuse, 0x1 ;  /* 0x0000000ed304b211 */ /* 0x0a4fe400078008ff */
[-C--:B------:R-:W-:Y:S02]  /*1a100*/  @!P4 LEA R6, P1, R13, R14.reuse, 0x1 ;  /* 0x0000000e0d06c211 */ /* 0x080fe400078208ff */
[----:B------:R-:W-:Y:S02]  /*1a110*/  @!P5 LEA R8, P2, R11, R14, 0x1 ;  /* 0x0000000e0b08d211 */ /* 0x000fe400078408ff */
[-C--:B---3--:R-:W-:Y:S02]  /*1a120*/  @!P3 LEA.HI.X R5, R211, R10.reuse, R20, 0x1, P0 ;  /* 0x0000000ad305b211 */ /* 0x088fe400000f0c14 */
        /* <DEDUP_REMOVED lines=9> */
[----:B------:R-:W-:-:S04]  /*1a1c0*/  LEA R14, P0, R11, R14, 0x1 ;  /* 0x0000000e0b0e7211 */ /* 0x000fc800078008ff */
[----:B------:R-:W-:-:S04]  /*1a1d0*/  SHF.R.S32.HI R12, RZ, 0x1f, R12 ;  /* 0x0000001fff0c7819 */ /* 0x000fc8000001140c */
[----:B------:R-:W-:-:S05]  /*1a1e0*/  LEA.HI.X R15, R11, R10, R12, 0x1, P0 ;  /* 0x0000000a0b0f7211 */ /* 0x000fca00000f0c0c */
[----:B------:R3:W-:Y:S01]  /*1a1f0*/  ST.E.128 desc[UR54][R14.64], R84 ;  /* 0x000000540e007985 */ /* 0x0007e2000c101d36 */
[----:B------:R-:W-:Y:S05]  /*1a200*/  BRA `(.L_x_3047) ;  /* 0x00000030002c7947 */ /* 0x000fea0003800000 */
.L_x_3036:
[----:B------:R-:W1:Y:S01]  /*1a210*/  @P1 LDC R7, c[0x0][0xbec] ;  /* 0x0002fb00ff071b82 */ /* 0x000e620000000800 */
[----:B0-----:R-:W-:Y:S01]  /*1a220*/  IMAD.MOV.U32 R3, RZ, RZ, R48 ;  /* 0x000000ffff037224 */ /* 0x001fe200078e0030 */
[----:B------:R-:W-:-:S06]  /*1a230*/  ULDC.64 UR4, c[0x0][0xb08] ;  /* 0x0002c20000047ab9 */ /* 0x000fcc0000000a00 */
[----:B------:R-:W0:Y:S01]  /*1a240*/  @P1 LDC R6, c[0x0][0xbf0] ;  /* 0x0002fc00ff061b82 */ /* 0x000e220000000800 */
[----:B-1----:R-:W-:-:S05]  /*1a250*/  @P1 IMAD.HI.U32 R7, R48, R7, RZ ;  /* 0x0000000730071227 */ /* 0x002fca00078e00ff */
[----:B0-----:R-:W-:Y:S01]  /*1a260*/  @P1 SHF.R.U32.HI R3, RZ, R6, R7 ;  /* 0x00000006ff031219 */ /* 0x001fe20000011607 */
[----:B------:R-:W-:-:S03]  /*1a270*/  IMAD R6, R8, UR4, RZ ;  /* 0x0000000408067c24 */ /* 0x000fc6000f8e02ff */
[----:B------:R-:W-:Y:S01]  /*1a280*/  SHF.R.S32.HI R7, RZ, 0x1f, R3 ;  /* 0x0000001fff077819 */ /* 0x000fe20000011403 */
        /* <DEDUP_REMOVED lines=11> */
[----:B------:R-:W-:-:S03]  /*1a340*/  ULDC.64 UR4, c[0x0][0xb48] ;  /* 0x0002d20000047ab9 */ /* 0x000fc60000000a00 */
        /* <DEDUP_REMOVED lines=26> */
.L_x_3278:
[----:B------:R-:W-:Y:S01]  /*1a4f0*/  ISETP.GE.AND P0, PT, R25, R0, PT ;  /* 0x000000001900720c */ /* 0x000fe20003f06270 */
[----:B------:R-:W-:-:S12]  /*1a500*/  BSSY B1, `(.L_x_3049) ;  /* 0x00000e1000017945 */ /* 0x000fd80003800000 */
[----:B------:R-:W-:Y:S05]  /*1a510*/  @P0 BRA `(.L_x_3050) ;  /* 0x0000000c007c0947 */ /* 0x000fea0003800000 */
[----:B------:R-:W-:Y:S01]  /*1a520*/  ULDC UR4, c[0x0][0xac8] ;  /* 0x0002b20000047ab9 */ /* 0x000fe20000000800 */
[C---:B------:R-:W-:Y:S01]  /*1a530*/  VIADD R12, R207.reuse, 0x8 ;  /* 0x00000008cf0c7836 */ /* 0x040fe20000000000 */
[C---:B------:R-:W-:Y:S01]  /*1a540*/  ISETP.GE.AND P0, PT, R207.reuse, UR4, PT ;  /* 0x00000004cf007c0c */ /* 0x040fe2000bf06270 */
[C---:B------:R-:W-:Y:S02]  /*1a550*/  VIADD R13, R207.reuse, 0x8 ;  /* 0x00000008cf0d7836 */ /* 0x040fe40000000000 */
[C---:B------:R-:W-:Y:S02]  /*1a560*/  VIADD R9, R207.reuse, 0x10 ;  /* 0x00000010cf097836 */ /* 0x040fe40000000000 */
[C---:B------:R-:W-:Y:S01]  /*1a570*/  VIADD R8, R207.reuse, 0x18 ;  /* 0x00000018cf087836 */ /* 0x040fe20000000000 */
[----:B------:R-:W-:Y:S01]  /*1a580*/  SHF.R.S32.HI R13, RZ, 0x1f, R13 ;  /* 0x0000001fff0d7819 */ /* 0x000fe2000001140d */
[C---:B------:R-:W-:Y:S02]  /*1a590*/  VIADD R15, R207.reuse, 0x50 ;  /* 0x00000050cf0f7836 */ /* 0x040fe40000000000 */
[----:B------:R-:W-:-:S02]  /*1a5a0*/  VIADD R25, R207, 0x60 ;  /* 0x00000060cf197836 */ /* 0x000fc40000000000 */
[----:B------:R-:W-:Y:S01]  /*1a5b0*/  VIADD R14, R207, 0x58 ;  /* 0x00000058cf0e7836 */ /* 0x000fe20000000000 */
[----:B------:R-:W-:Y:S01]  /*1a5c0*/  ISETP.GE.AND P3, PT, R15, UR4, PT ;  /* 0x000000040f007c0c */ /* 0x000fe2000bf66270 */
[----:B--2---:R-:W-:Y:S02]  /*1a5d0*/  @!P0 IMAD.MOV.U32 R6, RZ, RZ, R11 ;  /* 0x000000ffff068224 */ /* 0x004fe400078e000b */
[----:B-1----:R-:W-:Y:S01]  /*1a5e0*/  @!P0 IMAD.MOV.U32 R7, RZ, RZ, R48 ;  /* 0x000000ffff078224 */ /* 0x002fe200078e0030 */
[----:B------:R-:W-:Y:S01]  /*1a5f0*/  SHF.R.S32.HI R14, RZ, 0x1f, R14 ;  /* 0x0000001fff0e7819 */ /* 0x000fe2000001140e */
[----:B------:R-:W-:-:S05]  /*1a600*/  @!P0 IMAD.WIDE R6, R207, 0x4, R6 ;  /* 0x00000004cf068825 */ /* 0x000fca00078e0206 */
[----:B------:R1:W-:Y:S01]  /*1a610*/  @!P0 ST.E.64 desc[UR54][R6.64], R152 ;  /* 0x0000009806008985 */ /* 0x0003e2000c101b36 */
[----:B------:R-:W-:-:S13]  /*1a620*/  ISETP.GE.AND P0, PT, R12, UR4, PT ;  /* 0x000000040c007c0c */ /* 0x000fda000bf06270 */
[----:B-1----:R-:W-:-:S04]  /*1a630*/  @!P0 LEA R6, P1, R12, R11, 0x2 ;  /* 0x0000000b0c068211 */ /* 0x002fc800078210ff */
[----:B------:R-:W-:Y:S01]  /*1a640*/  @!P0 LEA.HI.X R7, R12, R48, R13, 0x2, P1 ;  /* 0x000000300c078211 */ /* 0x000fe200008f140d */
[C---:B------:R-:W-:Y:S01]  /*1a650*/  VIADD R13, R207.reuse, 0x10 ;  /* 0x00000010cf0d7836 */ /* 0x040fe20000000000 */
[----:B------:R-:W-:Y:S01]  /*1a660*/  ISETP.GE.AND P1, PT, R8, UR4, PT ;  /* 0x0000000408007c0c */ /* 0x000fe2000bf26270 */
[----:B------:R-:W-:Y:S02]  /*1a670*/  VIADD R12, R207, 0x20 ;  /* 0x00000020cf0c7836 */ /* 0x000fe40000000000 */
[----:B------:R1:W-:Y:S01]  /*1a680*/  @!P0 ST.E.64 desc[UR54][R6.64], R28 ;  /* 0x0000001c06008985 */ /* 0x0003e2000c101b36 */
[----:B------:R-:W-:Y:S02]  /*1a690*/  ISETP.GE.AND P0, PT, R9, UR4, PT ;  /* 0x0000000409007c0c */ /* 0x000fe4000bf06270 */
[----:B------:R-:W-:-:S11]  /*1a6a0*/  SHF.R.S32.HI R13, RZ, 0x1f, R13 ;  /* 0x0000001fff0d7819 */ /* 0x000fd6000001140d */
[----:B-1----:R-:W-:Y:S01]  /*1a6b0*/  @!P0 LEA R6, P2, R9, R11, 0x2 ;  /* 0x0000000b09068211 */ /* 0x002fe200078410ff */
[----:B------:R-:W-:-:S03]  /*1a6c0*/  VIADD R28, R207, 0x50 ;  /* 0x00000050cf1c7836 */ /* 0x000fc60000000000 */
[----:B------:R-:W-:Y:S01]  /*1a6d0*/  @!P0 LEA.HI.X R7, R9, R48, R13, 0x2, P2 ;  /* 0x0000003009078211 */ /* 0x000fe200010f140d */
[C---:B------:R-:W-:Y:S01]  /*1a6e0*/  VIADD R13, R207.reuse, 0x18 ;  /* 0x00000018cf0d7836 */ /* 0x040fe20000000000 */
[----:B------:R-:W-:Y:S01]  /*1a6f0*/  SHF.R.S32.HI R28, RZ, 0x1f, R28 ;  /* 0x0000001fff1c7819 */ /* 0x000fe2000001141c */
[----:B------:R-:W-:Y:S02]  /*1a700*/  VIADD R9, R207, 0x28 ;  /* 0x00000028cf097836 */ /* 0x000fe40000000000 */
[----:B------:R1:W-:Y:S01]  /*1a710*/  @!P0 ST.E.64 desc[UR54][R6.64], R32 ;  /* 0x0000002006008985 */ /* 0x0003e2000c101b36 */
[----:B------:R-:W-:Y:S02]  /*1a720*/  ISETP.GE.AND P0, PT, R12, UR4, PT ;  /* 0x000000040c007c0c */ /* 0x000fe4000bf06270 */
[----:B------:R-:W-:Y:S02]  /*1a730*/  SHF.R.S32.HI R13, RZ, 0x1f, R13 ;  /* 0x0000001fff0d7819 */ /* 0x000fe4000001140d */
[----:B-1----:R-:W-:-:S04]  /*1a740*/  @!P1 LEA R6, P2, R8, R11, 0x2 ;  /* 0x0000000b08069211 */ /* 0x002fc800078410ff */
[----:B------:R-:W-:Y:S01]  /*1a750*/  @!P1 LEA.HI.X R7, R8, R48, R13, 0x2, P2 ;  /* 0x0000003008079211 */ /* 0x000fe200010f140d */
[C---:B------:R-:W-:Y:S02]  /*1a760*/  VIADD R13, R207.reuse, 0x20 ;  /* 0x00000020cf0d7836 */ /* 0x040fe40000000000 */
        /* <DEDUP_REMOVED lines=25> */
[----:B-1----:R-:W-:Y:S01]  /*1a900*/  @!P1 LEA R6, P2, R12, R11, 0x2 ;  /* 0x0000000b0c069211 */ /* 0x002fe200078410ff */
[----:B------:R-:W-:-:S02]  /*1a910*/  VIADD R20, R207, 0x70 ;  /* 0x00000070cf147836 */ /* 0x000fc40000000000 */
[C---:B------:R-:W-:Y:S01]  /*1a920*/  VIADD R21, R207.reuse, 0x90 ;  /* 0x00000090cf157836 */ /* 0x040fe20000000000 */
[----:B------:R-:W-:Y:S01]  /*1a930*/  @!P1 LEA.HI.X R7, R12, R48, R13, 0x2, P2 ;  /* 0x000000300c079211 */ /* 0x000fe200010f140d */
[C---:B------:R-:W-:Y:S01]  /*1a940*/  VIADD R12, R207.reuse, 0x40 ;  /* 0x00000040cf0c7836 */ /* 0x040fe20000000000 */
[----:B------:R-:W-:Y:S01]  /*1a950*/  SHF.R.S32.HI R20, RZ, 0x1f, R20 ;  /* 0x0000001fff147819 */ /* 0x000fe20000011414 */
[----:B------:R-:W-:Y:S01]  /*1a960*/  VIADD R13, R207, 0x68 ;  /* 0x00000068cf0d7836 */ /* 0x000fe20000000000 */
[----:B------:R-:W-:Y:S01]  /*1a970*/  SHF.R.S32.HI R21, RZ, 0x1f, R21 ;  /* 0x0000001fff157819 */ /* 0x000fe20000011415 */
        /* <DEDUP_REMOVED lines=11> */
[----:B------:R-:W-:Y:S02]  /*1aa30*/  @!P1 LEA.HI.X R7, R8, R48, R9, 0x2, P0 ;  /* 0x0000003008079211 */ /* 0x000fe400000f1409 */
[----:B------:R-:W-:-:S03]  /*1aa40*/  ISETP.GE.AND P0, PT, R25, UR4, PT ;  /* 0x0000000419007c0c */ /* 0x000fc6000bf06270 */
[C---:B------:R-:W-:Y:S01]  /*1aa50*/  @!P2 LEA R8, P5, R12.reuse, R11, 0x2 ;  /* 0x0000000b0c08a211 */ /* 0x040fe200078a10ff */
[----:B------:R1:W-:Y:S01]  /*1aa60*/  @!P1 ST.E.64 desc[UR54][R6.64], R60 ;  /* 0x0000003c06009985 */ /* 0x0003e2000c101b36 */
[----:B------:R-:W-:Y:S02]  /*1aa70*/  ISETP.GE.AND P1, PT, R13, UR4, PT ;  /* 0x000000040d007c0c */ /* 0x000fe4000bf26270 */
[----:B------:R-:W-:Y:S01]  /*1aa80*/  @!P2 LEA.HI.X R9, R12, R48, R14, 0x2, P5 ;  /* 0x000000300c09a211 */ /* 0x000fe200028f140e */
[C---:B------:R-:W-:Y:S02]  /*1aa90*/  VIADD R12, R207.reuse, 0x78 ;  /* 0x00000078cf0c7836 */ /* 0x040fe40000000000 */
[----:B------:R-:W-:-:S05]  /*1aaa0*/  VIADD R14, R207, 0x68 ;  /* 0x00000068cf0e7836 */ /* 0x000fca0000000000 */
[----:B------:R-:W-:Y:S02]  /*1aab0*/  SHF.R.S32.HI R14, RZ, 0x1f, R14 ;  /* 0x0000001fff0e7819 */ /* 0x000fe4000001140e */
[----:B-1----:R-:W-:-:S04]  /*1aac0*/  @!P3 LEA R6, P4, R15, R11, 0x2 ;  /* 0x0000000b0f06b211 */ /* 0x002fc800078810ff */
[----:B------:R-:W-:Y:S01]  /*1aad0*/  @!P3 LEA.HI.X R7, R15, R48, R28, 0x2, P4 ;  /* 0x000000300f07b211 */ /* 0x000fe200020f141c */
[C---:B------:R-:W-:Y:S02]  /*1aae0*/  VIADD R15, R207.reuse, 0x70 ;  /* 0x00000070cf0f7836 */ /* 0x040fe40000000000 */
[----:B------:R-:W-:Y:S02]  /*1aaf0*/  VIADD R28, R207, 0x60 ;  /* 0x00000060cf1c7836 */ /* 0x000fe40000000000 */
[----:B------:R1:W-:Y:S01]  /*1ab00*/  @!P3 ST.E.64 desc[UR54][R6.64], R64 ;  /* 0x000000400600b985 */ /* 0x0003e2000c101b36 */
[----:B------:R-:W-:Y:S02]  /*1ab10*/  ISETP.GE.AND P3, PT, R15, UR4, PT ;  /* 0x000000040f007c0c */ /* 0x000fe4000bf66270 */
[----:B------:R-:W-:Y:S01]  /*1ab20*/  SHF.R.S32.HI R28, RZ, 0x1f, R28 ;  /* 0x0000001fff1c7819 */ /* 0x000fe2000001141c */
[----:B------:R2:W-:Y:S01]  /*1ab30*/  @!P2 ST.E.64 desc[UR54][R8.64], R68 ;  /* 0x000000440800a985 */ /* 0x0005e2000c101b36 */
[----:B------:R-:W-:-:S02]  /*1ab40*/  ISETP.GE.AND P2, PT, R12, UR4, PT ;  /* 0x000000040c007c0c */ /* 0x000fc4000bf46270 */
[-C--:B-1----:R-:W-:Y:S02]  /*1ab50*/  @!P0 LEA R6, P4, R25, R11.reuse, 0x2 ;  /* 0x0000000b19068211 */ /* 0x082fe400078810ff */
[----:B--2---:R-:W-:Y:S02]  /*1ab60*/  @!P1 LEA R8, P5, R13, R11, 0x2 ;  /* 0x0000000b0d089211 */ /* 0x004fe400078a10ff */
[-C--:B------:R-:W-:Y:S01]  /*1ab70*/  @!P0 LEA.HI.X R7, R25, R48.reuse, R28, 0x2, P4 ;  /* 0x0000003019078211 */ /* 0x080fe200020f141c */
[----:B------:R-:W-:Y:S01]  /*1ab80*/  VIADD R25, R207, 0x80 ;  /* 0x00000080cf197836 */ /* 0x000fe20000000000 */
[----:B------:R-:W-:Y:S01]  /*1ab90*/  @!P1 LEA.HI.X R9, R13, R48, R14, 0x2, P5 ;  /* 0x000000300d099211 */ /* 0x000fe200028f140e */
[C---:B------:R-:W-:Y:S02]  /*1aba0*/  VIADD R13, R207.reuse, 0x88 ;  /* 0x00000088cf0d7836 */ /* 0x040fe40000000000 */
[----:B------:R-:W-:Y:S01]  /*1abb0*/  VIADD R14, R207, 0x78 ;  /* 0x00000078cf0e7836 */ /* 0x000fe20000000000 */
[----:B------:R1:W-:Y:S01]  /*1abc0*/  @!P0 ST.E.64 desc[UR54][R6.64], R72 ;  /* 0x0000004806008985 */ /* 0x0003e2000c101b36 */
[----:B------:R-:W-:Y:S01]  /*1abd0*/  ISETP.GE.AND P0, PT, R25, UR4, PT ;  /* 0x0000000419007c0c */ /* 0x000fe2000bf06270 */
[----:B------:R-:W-:-:S02]  /*1abe0*/  VIADD R28, R207, 0xd8 ;  /* 0x000000d8cf1c7836 */ /* 0x000fc40000000000 */
[----:B------:R2:W-:Y:S01]  /*1abf0*/  @!P1 ST.E.64 desc[UR54][R8.64], R76 ;  /* 0x0000004c08009985 */ /* 0x0005e2000c101b36 */
[----:B------:R-:W-:Y:S02]  /*1ac00*/  ISETP.GE.AND P1, PT, R13, UR4, PT ;  /* 0x000000040d007c0c */ /* 0x000fe4000bf26270 */
[----:B------:R-:W-:Y:S02]  /*1ac10*/  SHF.R.S32.HI R14, RZ, 0x1f, R14 ;  /* 0x0000001fff0e7819 */ /* 0x000fe4000001140e */
[----:B------:R-:W-:Y:S02]  /*1ac20*/  SHF.R.S32.HI R28, RZ, 0x1f, R28 ;  /* 0x0000001fff1c7819 */ /* 0x000fe4000001141c */
[CC--:B-1----:R-:W-:Y:S02]  /*1ac30*/  @!P3 LEA R6, P4, R15.reuse, R11.reuse, 0x2 ;  /* 0x0000000b0f06b211 */ /* 0x0c2fe400078810ff */
[C---:B--2---:R-:W-:Y:S02]  /*1ac40*/  @!P2 LEA R8, P5, R12.reuse, R11, 0x2 ;  /* 0x0000000b0c08a211 */ /* 0x044fe400078a10ff */
[-C--:B------:R-:W-:Y:S01]  /*1ac50*/  @!P3 LEA.HI.X R7, R15, R48.reuse, R20, 0x2, P4 ;  /* 0x000000300f07b211 */ /* 0x080fe200020f1414 */
[C---:B------:R-:W-:Y:S01]  /*1ac60*/  VIADD R15, R207.reuse, 0x90 ;  /* 0x00000090cf0f7836 */ /* 0x040fe20000000000 */
[----:B------:R-:W-:Y:S01]  /*1ac70*/  @!P2 LEA.HI.X R9, R12, R48, R14, 0x2, P5 ;  /* 0x000000300c09a211 */ /* 0x000fe200028f140e */
[----:B------:R-:W-:-:S02]  /*1ac80*/  VIADD R12, R207, 0x98 ;  /* 0x00000098cf0c7836 */ /* 0x000fc40000000000 */
[C---:B------:R-:W-:Y:S01]  /*1ac90*/  VIADD R20, R207.reuse, 0x80 ;  /* 0x00000080cf147836 */ /* 0x040fe20000000000 */
[----:B------:R1:W-:Y:S01]  /*1aca0*/  @!P3 ST.E.64 desc[UR54][R6.64], R80 ;  /* 0x000000500600b985 */ /* 0x0003e2000c101b36 */
[----:B------:R-:W-:Y:S01]  /*1acb0*/  VIADD R14, R207, 0x88 ;  /* 0x00000088cf0e7836 */ /* 0x000fe20000000000 */
[----:B------:R-:W-:Y:S02]  /*1acc0*/  ISETP.GE.AND P3, PT, R15, UR4, PT ;  /* 0x000000040f007c0c */ /* 0x000fe4000bf66270 */
[----:B------:R2:W-:Y:S01]  /*1acd0*/  @!P2 ST.E.64 desc[UR54][R8.64], R84 ;  /* 0x000000540800a985 */ /* 0x0005e2000c101b36 */
[----:B------:R-:W-:Y:S02]  /*1ace0*/  ISETP.GE.AND P2, PT, R12, UR4, PT ;  /* 0x000000040c007c0c */ /* 0x000fe4000bf46270 */
[----:B------:R-:W-:Y:S02]  /*1acf0*/  SHF.R.S32.HI R20, RZ, 0x1f, R20 ;  /* 0x0000001fff147819 */ /* 0x000fe40000011414 */
[----:B------:R-:W-:-:S02]  /*1ad00*/  SHF.R.S32.HI R14, RZ, 0x1f, R14 ;  /* 0x0000001fff0e7819 */ /* 0x000fc4000001140e */
[-C--:B-1----:R-:W-:Y:S02]  /*1ad10*/  @!P0 LEA R6, P4, R25, R11.reuse, 0x2 ;  /* 0x0000000b19068211 */ /* 0x082fe400078810ff */
[----:B--2---:R-:W-:Y:S02]  /*1ad20*/  @!P1 LEA R8, P5, R13, R11, 0x2 ;  /* 0x0000000b0d089211 */ /* 0x004fe400078a10ff */
[-C--:B------:R-:W-:Y:S01]  /*1ad30*/  @!P0 LEA.HI.X R7, R25, R48.reuse, R20, 0x2, P4 ;  /* 0x0000003019078211 */ /* 0x080fe200020f1414 */
[----:B------:R-:W-:Y:S01]  /*1ad40*/  VIADD R20, R207, 0xa0 ;  /* 0x000000a0cf147836 */ /* 0x000fe20000000000 */
[----:B------:R-:W-:Y:S01]  /*1ad50*/  @!P1 LEA.HI.X R9, R13, R48, R14, 0x2, P5 ;  /* 0x000000300d099211 */ /* 0x000fe200028f140e */
[C---:B------:R-:W-:Y:S02]  /*1ad60*/  VIADD R14, R207.reuse, 0xa8 ;  /* 0x000000a8cf0e7836 */ /* 0x040fe40000000000 */
[C---:B------:R-:W-:Y:S01]  /*1ad70*/  VIADD R13, R207.reuse, 0x98 ;  /* 0x00000098cf0d7836 */ /* 0x040fe20000000000 */
        /* <DEDUP_REMOVED lines=13> */
[----:B------:R1:W-:Y:S01]  /*1ae50*/  @!P3 ST.E.64 desc[UR54][R6.64], R96 ;  /* 0x000000600600b985 */ /* 0x0003e2000c101b36 */
[----:B------:R-:W-:Y:S01]  /*1ae60*/  VIADD R15, R207, 0xa8 ;  /* 0x000000a8cf0f7836 */ /* 0x000fe20000000000 */
[----:B------:R-:W-:Y:S01]  /*1ae70*/  ISETP.GE.AND P3, PT, R21, UR4, PT ;  /* 0x0000000415007c0c */ /* 0x000fe2000bf66270 */
[----:B------:R-:W-:Y:S01]  /*1ae80*/  VIADD R12, R207, 0xc0 ;  /* 0x000000c0cf0c7836 */ /* 0x000fe20000000000 */
[----:B------:R-:W-:Y:S01]  /*1ae90*/  ISETP.GE.AND P4, PT, R13, UR4, PT ;  /* 0x000000040d007c0c */ /* 0x000fe2000bf86270 */
[----:B------:R2:W-:Y:S01]  /*1aea0*/  @!P2 ST.E.64 desc[UR54][R8.64], R100 ;  /* 0x000000640800a985 */ /* 0x0005e2000c101b36 */
[----:B------:R-:W-:Y:S02]  /*1aeb0*/  SHF.R.S32.HI R15, RZ, 0x1f, R15 ;  /* 0x0000001fff0f7819 */ /* 0x000fe4000001140f */
[----:B-1----:R-:W-:-:S04]  /*1aec0*/  @!P0 LEA R6, P5, R20, R11, 0x2 ;  /* 0x0000000b14068211 */ /* 0x002fc800078a10ff */
[-C--:B------:R-:W-:Y:S01]  /*1aed0*/  @!P0 LEA.HI.X R7, R20, R48.reuse, R25, 0x2, P5 ;  /* 0x0000003014078211 */ /* 0x080fe200028f1419 */
[C---:B------:R-:W-:Y:S01]  /*1aee0*/  VIADD R25, R207.reuse, 0xb0 ;  /* 0x000000b0cf197836 */ /* 0x040fe20000000000 */
[C---:B--2---:R-:W-:Y:S01]  /*1aef0*/  @!P1 LEA R8, P2, R14.reuse, R11, 0x2 ;  /* 0x0000000b0e089211 */ /* 0x044fe200078410ff */
[C---:B------:R-:W-:Y:S02]  /*1af00*/  VIADD R20, R207.reuse, 0xd0 ;  /* 0x000000d0cf147836 */ /* 0x040fe40000000000 */
[----:B------:R1:W-:Y:S01]  /*1af10*/  @!P0 ST.E.64 desc[UR54][R6.64], R104 ;  /* 0x0000006806008985 */ /* 0x0003e2000c101b36 */
[----:B------:R-:W-:Y:S01]  /*1af20*/  @!P1 LEA.HI.X R9, R14, R48, R15, 0x2, P2 ;  /* 0x000000300e099211 */ /* 0x000fe200010f140f */
[C---:B------:R-:W-:Y:S01]  /*1af30*/  VIADD R15, R207.reuse, 0xb8 ;  /* 0x000000b8cf0f7836 */ /* 0x040fe20000000000 */
[----:B------:R-:W-:Y:S01]  /*1af40*/  ISETP.GE.AND P2, PT, R12, UR4, PT ;  /* 0x000000040c007c0c */ /* 0x000fe2000bf46270 */
[----:B------:R-:W-:Y:S01]  /*1af50*/  VIADD R14, R207, 0xc8 ;  /* 0x000000c8cf0e7836 */ /* 0x000fe20000000000 */
[----:B------:R-:W-:Y:S01]  /*1af60*/  SHF.R.S32.HI R25, RZ, 0x1f, R25 ;  /* 0x0000001fff197819 */ /* 0x000fe20000011419 */
[----:B------:R2:W-:Y:S01]  /*1af70*/  @!P1 ST.E.64 desc[UR54][R8.64], R108 ;  /* 0x0000006c08009985 */ /* 0x0005e2000c101b36 */
[----:B------:R-:W-:-:S02]  /*1af80*/  SHF.R.S32.HI R15, RZ, 0x1f, R15 ;  /* 0x0000001fff0f7819 */ /* 0x000fc4000001140f */
[----:B------:R-:W-:Y:S02]  /*1af90*/  ISETP.GE.AND P1, PT, R14, UR4, PT ;  /* 0x000000040e007c0c */ /* 0x000fe4000bf26270 */
[----:B-1----:R-:W-:-:S04]  /*1afa0*/  @!P3 LEA R6, P0, R21, R11, 0x2 ;  /* 0x0000000b1506b211 */ /* 0x002fc800078010ff */
[-C--:B------:R-:W-:Y:S01]  /*1afb0*/  @!P3 LEA.HI.X R7, R21, R48.reuse, R25, 0x2, P0 ;  /* 0x000000301507b211 */ /* 0x080fe200000f1419 */
[----:B------:R-:W-:Y:S01]  /*1afc0*/  VIADD R21, R207, 0xd8 ;  /* 0x000000d8cf157836 */ /* 0x000fe20000000000 */
[----:B--2---:R-:W-:Y:S01]  /*1afd0*/  @!P4 LEA R8, P5, R13, R11, 0x2 ;  /* 0x0000000b0d08c211 */ /* 0x004fe200078a10ff */
[----:B------:R-:W-:Y:S01]  /*1afe0*/  VIADD R25, R207, 0xc8 ;  /* 0x000000c8cf197836 */ /* 0x000fe20000000000 */
[----:B------:R-:W-:Y:S01]  /*1aff0*/  ISETP.GE.AND P0, PT, R20, UR4, PT ;  /* 0x0000000414007c0c */ /* 0x000fe2000bf06270 */
[----:B------:R1:W-:Y:S01]  /*1b000*/  @!P3 ST.E.64 desc[UR54][R6.64], R112 ;  /* 0x000000700600b985 */ /* 0x0003e2000c101b36 */
[----:B------:R-:W-:Y:S01]  /*1b010*/  @!P4 LEA.HI.X R9, R13, R48, R15, 0x2, P5 ;  /* 0x000000300d09c211 */ /* 0x000fe200028f140f */
[C---:B------:R-:W-:Y:S01]  /*1b020*/  VIADD R13, R207.reuse, 0xc0 ;  /* 0x000000c0cf0d7836 */ /* 0x040fe20000000000 */
[----:B------:R-:W-:Y:S01]  /*1b030*/  SHF.R.S32.HI R25, RZ, 0x1f, R25 ;  /* 0x0000001fff197819 */ /* 0x000fe20000011419 */
[----:B------:R-:W-:Y:S02]  /*1b040*/  VIADD R15, R207, 0xe0 ;  /* 0x000000e0cf0f7836 */ /* 0x000fe40000000000 */
[----:B------:R2:W-:Y:S01]  /*1b050*/  @!P4 ST.E.64 desc[UR54][R8.64], R116 ;  /* 0x000000740800c985 */ /* 0x0005e2000c101b36 */
[----:B------:R-:W-:-:S02]  /*1b060*/  ISETP.GE.AND P4, PT, R21, UR4, PT ;  /* 0x0000000415007c0c */ /* 0x000fc4000bf86270 */
[----:B------:R-:W-:Y:S02]  /*1b070*/  SHF.R.S32.HI R13, RZ, 0x1f, R13 ;  /* 0x0000001fff0d7819 */ /* 0x000fe4000001140d */
[----:B-1----:R-:W-:-:S04]  /*1b080*/  @!P2 LEA R6, P3, R12, R11, 0x2 ;  /* 0x0000000b0c06a211 */ /* 0x002fc800078610ff */
[-C--:B------:R-:W-:Y:S02]  /*1b090*/  @!P2 LEA.HI.X R7, R12, R48.reuse, R13, 0x2, P3 ;  /* 0x000000300c07a211 */ /* 0x080fe400018f140d */
[-C--:B--2---:R-:W-:Y:S02]  /*1b0a0*/  @!P1 LEA R8, P5, R14, R11.reuse, 0x2 ;  /* 0x0000000b0e089211 */ /* 0x084fe400078a10ff */
[----:B------:R-:W-:Y:S01]  /*1b0b0*/  @!P0 LEA R12, P3, R20, R11, 0x2 ;  /* 0x0000000b140c8211 */ /* 0x000fe200078610ff */
[----:B------:R1:W-:Y:S01]  /*1b0c0*/  @!P2 ST.E.64 desc[UR54][R6.64], R120 ;  /* 0x000000780600a985 */ /* 0x0003e2000c101b36 */
[----:B------:R-:W-:Y:S01]  /*1b0d0*/  @!P1 LEA.HI.X R9, R14, R48, R25, 0x2, P5 ;  /* 0x000000300e099211 */ /* 0x000fe200028f1419 */
[----:B------:R-:W-:Y:S01]  /*1b0e0*/  VIADD R25, R207, 0xd0 ;  /* 0x000000d0cf197836 */ /* 0x000fe20000000000 */
[----:B------:R-:W-:Y:S01]  /*1b0f0*/  ISETP.GE.AND P2, PT, R15, UR4, PT ;  /* 0x000000040f007c0c */ /* 0x000fe2000bf46270 */
[----:B------:R-:W-:Y:S02]  /*1b100*/  VIADD R14, R207, 0xe8 ;  /* 0x000000e8cf0e7836 */ /* 0x000fe40000000000 */
[----:B------:R2:W-:Y:S01]  /*1b110*/  @!P1 ST.E.64 desc[UR54][R8.64], R124 ;  /* 0x0000007c08009985 */ /* 0x0005e2000c101b36 */
[----:B------:R-:W-:-:S04]  /*1b120*/  SHF.R.S32.HI R25, RZ, 0x1f, R25 ;  /* 0x0000001fff197819 */ /* 0x000fc80000011419 */
[-C--:B------:R-:W-:Y:S01]  /*1b130*/  @!P0 LEA.HI.X R13, R20, R48.reuse, R25, 0x2, P3 ;  /* 0x00000030140d8211 */ /* 0x080fe200018f1419 */
[C---:B------:R-:W-:Y:S01]  /*1b140*/  VIADD R25, R207.reuse, 0xf0 ;  /* 0x000000f0cf197836 */ /* 0x040fe20000000000 */
[----:B------:R-:W-:Y:S01]  /*1b150*/  ISETP.GE.AND P3, PT, R14, UR4, PT ;  /* 0x000000040e007c0c */ /* 0x000fe2000bf66270 */
[----:B------:R-:W-:Y:S01]  /*1b160*/  VIADD R20, R207, 0xf8 ;  /* 0x000000f8cf147836 */ /* 0x000fe20000000000 */
[-C--:B-1----:R-:W-:Y:S01]  /*1b170*/  @!P4 LEA R6, P5, R21, R11.reuse, 0x2 ;  /* 0x0000000b1506c211 */ /* 0x082fe200078a10ff */
[----:B------:R1:W-:Y:S01]  /*1b180*/  @!P0 ST.E.64 desc[UR54][R12.64], R128 ;  /* 0x000000800c008985 */ /* 0x0003e2000c101b36 */
[----:B------:R-:W-:Y:S02]  /*1b190*/  ISETP.GE.AND P1, PT, R25, UR4, PT ;  /* 0x0000000419007c0c */ /* 0x000fe4000bf26270 */
[----:B------:R-:W-:Y:S01]  /*1b1a0*/  @!P4 LEA.HI.X R7, R21, R48, R28, 0x2, P5 ;  /* 0x000000301507c211 */ /* 0x000fe200028f141c */
[----:B------:R-:W-:Y:S01]  /*1b1b0*/  VIADD R21, R207, 0xe0 ;  /* 0x000000e0cf157836 */ /* 0x000fe20000000000 */
[----:B--2---:R-:W-:Y:S01]  /*1b1c0*/  @!P2 LEA R8, P5, R15, R11, 0x2 ;  /* 0x0000000b0f08a211 */ /* 0x004fe200078a10ff */
[----:B------:R-:W-:Y:S01]  /*1b1d0*/  VIADD R28, R207, 0xf0 ;  /* 0x000000f0cf1c7836 */ /* 0x000fe20000000000 */
[----:B------:R-:W-:Y:S01]  /*1b1e0*/  ISETP.GE.AND P0, PT, R20, UR4, PT ;  /* 0x0000000414007c0c */ /* 0x000fe2000bf06270 */
[----:B------:R2:W-:Y:S01]  /*1b1f0*/  @!P4 ST.E.64 desc[UR54][R6.64], R132 ;  /* 0x000000840600c985 */ /* 0x0005e2000c101b36 */
[----:B------:R-:W-:-:S02]  /*1b200*/  SHF.R.S32.HI R21, RZ, 0x1f, R21 ;  /* 0x0000001fff157819 */ /* 0x000fc40000011415 */
[----:B------:R-:W-:Y:S02]  /*1b210*/  SHF.R.S32.HI R28, RZ, 0x1f, R28 ;  /* 0x0000001fff1c7819 */ /* 0x000fe4000001141c */
[----:B------:R-:W-:Y:S01]  /*1b220*/  @!P2 LEA.HI.X R9, R15, R48, R21, 0x2, P5 ;  /* 0x000000300f09a211 */ /* 0x000fe200028f1415 */
[C---:B------:R-:W-:Y:S01]  /*1b230*/  VIADD R15, R207.reuse, 0xe8 ;  /* 0x000000e8cf0f7836 */ /* 0x040fe20000000000 */
[----:B-1----:R-:W-:Y:S01]  /*1b240*/  @!P3 LEA R12, P4, R14, R11, 0x2 ;  /* 0x0000000b0e0cb211 */ /* 0x002fe200078810ff */
[----:B------:R-:W-:Y:S02]  /*1b250*/  VIADD R21, R207, 0xf8 ;  /* 0x000000f8cf157836 */ /* 0x000fe40000000000 */
[----:B------:R3:W-:Y:S01]  /*1b260*/  @!P2 ST.E.64 desc[UR54][R8.64], R136 ;  /* 0x000000880800a985 */ /* 0x0007e2000c101b36 */
[----:B------:R-:W-:Y:S02]  /*1b270*/  SHF.R.S32.HI R15, RZ, 0x1f, R15 ;  /* 0x0000001fff0f7819 */ /* 0x000fe4000001140f */
[----:B------:R-:W-:-:S02]  /*1b280*/  SHF.R.S32.HI R21, RZ, 0x1f, R21 ;  /* 0x0000001fff157819 */ /* 0x000fc40000011415 */
[CC--:B--2---:R-:W-:Y:S02]  /*1b290*/  @!P1 LEA R6, P5, R25.reuse, R11.reuse, 0x2 ;  /* 0x0000000b19069211 */ /* 0x0c4fe400078a10ff */
[-C--:B------:R-:W-:Y:S02]  /*1b2a0*/  @!P3 LEA.HI.X R13, R14, R48.reuse, R15, 0x2, P4 ;  /* 0x000000300e0db211 */ /* 0x080fe400020f140f */
[C---:B------:R-:W-:Y:S02]  /*1b2b0*/  @!P0 LEA R14, P4, R20.reuse, R11, 0x2 ;  /* 0x0000000b140e8211 */ /* 0x040fe400078810ff */
[-C--:B------:R-:W-:Y:S01]  /*1b2c0*/  @!P1 LEA.HI.X R7, R25, R48.reuse, R28, 0x2, P5 ;  /* 0x0000003019079211 */ /* 0x080fe200028f141c */
[----:B------:R3:W-:Y:S01]  /*1b2d0*/  @!P3 ST.E.64 desc[UR54][R12.64], R140 ;  /* 0x0000008c0c00b985 */ /* 0x0007e2000c101b36 */
[----:B------:R-:W-:-:S03]  /*1b2e0*/  @!P0 LEA.HI.X R15, R20, R48, R21, 0x2, P4 ;  /* 0x00000030140f8211 */ /* 0x000fc600020f1415 */
[----:B------:R3:W-:Y:S04]  /*1b2f0*/  @!P1 ST.E.64 desc[UR54][R6.64], R144 ;  /* 0x0000009006009985 */ /* 0x0007e8000c101b36 */
[----:B------:R3:W-:Y:S02]  /*1b300*/  @!P0 ST.E.64 desc[UR54][R14.64], R148 ;  /* 0x000000940e008985 */ /* 0x0007e4000c101b36 */
.L_x_3050:
[----:B------:R-:W-:Y:S05]  /*1b310*/  BSYNC B1 ;  /* 0x0000000000017941 */ /* 0x000fea0003800000 */
.L_x_3049:
[----:B------:R-:W-:-:S03]  /*1b320*/  UMOV UR4, 0xffffffff ;  /* 0xffffffff00047882 */ /* 0x000fc60000000000 */
[----:B------:R-:W-:Y:S05]  /*1b330*/  BRA.DIV UR4, `(.L_x_3051) ;  /* 0x000000ba044c7947 */ /* 0x000fea000b800000 */
[----:B0-----:R-:W0:Y:S04]  /*1b340*/  SHFL.IDX PT, R10, R10, 0x1, 0x1c1f ;  /* 0x003c1f000a0a7f89 */ /* 0x001e2800000e0000 */
[----:B------:R-:W4:Y:S02]  /*1b350*/  SHFL.IDX PT, R3, R3, 0x1, 0x1c1f ;  /* 0x003c1f0003037f89 */ /* 0x000f2400000e0000 */
.L_x_3282:
[----:B------:R-:W-:-:S13]  /*1b360*/  ISETP.GE.AND P0, PT, R24, R0, PT ;  /* 0x000000001800720c */ /* 0x000fda0003f06270 */
[----:B------:R-:W-:Y:S05]  /*1b370*/  @P0 BRA `(.L_x_3047) ;  /* 0x0000001c00d00947 */ /* 0x000fea0003800000 */
[----:B------:R-:W-:Y:S01]  /*1b380*/  ULDC UR4, c[0x0][0xac8] ;  /* 0x0002b20000047ab9 */ /* 0x000fe20000000800 */
[C---:B---3--:R-:W-:Y:S01]  /*1b390*/  VIADD R14, R207.reuse, 0x8 ;  /* 0x00000008cf0e7836 */ /* 0x048fe20000000000 */
[C---:B------:R-:W-:Y:S01]  /*1b3a0*/  ISETP.GE.AND P2, PT, R207.reuse, UR4, PT ;  /* 0x00000004cf007c0c */ /* 0x040fe2000bf46270 */
[C---:B------:R-:W-:Y:S02]  /*1b3b0*/  VIADD R12, R207.reuse, 0x10 ;  /* 0x00000010cf0c7836 */ /* 0x040fe40000000000 */
[C---:B------:R-:W-:Y:S01]  /*1b3c0*/  VIADD R15, R207.reuse, 0x18 ;  /* 0x00000018cf0f7836 */ /* 0x040fe20000000000 */
[----:B------:R-:W-:Y:S01]  /*1b3d0*/  ISETP.GE.AND P3, PT, R14, UR4, PT ;  /* 0x000000040e007c0c */ /* 0x000fe2000bf66270 */
[C---:B------:R-:W-:Y:S01]  /*1b3e0*/  VIADD R20, R207.reuse, 0x8 ;  /* 0x00000008cf147836 */ /* 0x040fe20000000000 */
[----:B------:R-:W-:Y:S01]  /*1b3f0*/  ISETP.GE.AND P1, PT, R12, UR4, PT ;  /* 0x000000040c007c0c */ /* 0x000fe2000bf26270 */
[----:B--2---:R-:W-:Y:S01]  /*1b400*/  VIADD R11, R207, 0x20 ;  /* 0x00000020cf0b7836 */ /* 0x004fe20000000000 */
[----:B------:R-:W-:Y:S01]  /*1b410*/  ISETP.GE.AND P0, PT, R15, UR4, PT ;  /* 0x000000040f007c0c */ /* 0x000fe2000bf06270 */
[C---:B------:R-:W-:Y:S01]  /*1b420*/  VIADD R13, R207.reuse, 0x10 ;  /* 0x00000010cf0d7836 */ /* 0x040fe20000000000 */
[----:B------:R-:W-:Y:S01]  /*1b430*/  SHF.R.S32.HI R20, RZ, 0x1f, R20 ;  /* 0x0000001fff147819 */ /* 0x000fe20000011414 */
[----:B------:R-:W-:-:S02]  /*1b440*/  VIADD R21, R207, 0x98 ;  /* 0x00000098cf157836 */ /* 0x000fc40000000000 */
[----:B----4-:R-:W-:Y:S01]  /*1b450*/  @!P2 IMAD.MOV.U32 R6, RZ, RZ, R3 ;  /* 0x000000ffff06a224 */ /* 0x010fe200078e0003 */
[----:B------:R-:W-:Y:S01]  /*1b460*/  SHF.R.S32.HI R13, RZ, 0x1f, R13 ;  /* 0x0000001fff0d7819 */ /* 0x000fe2000001140d */
[----:B0-----:R-:W-:Y:S01]  /*1b470*/  @!P2 IMAD.MOV.U32 R7, RZ, RZ, R10 ;  /* 0x000000ffff07a224 */ /* 0x001fe200078e000a */
[----:B------:R-:W-:Y:S02]  /*1b480*/  SHF.R.S32.HI R21, RZ, 0x1f, R21 ;  /* 0x0000001fff157819 */ /* 0x000fe40000011415 */
[----:B------:R-:W-:Y:S01]  /*1b490*/  @!P3 LEA R8, P4, R14, R3, 0x2 ;  /* 0x000000030e08b211 */ /* 0x000fe200078810ff */
[----:B------:R-:W-:-:S03]  /*1b4a0*/  @!P2 IMAD.WIDE R6, R207, 0x4, R6 ;  /* 0x00000004cf06a825 */ /* 0x000fc600078e0206 */
[----:B------:R-:W-:Y:S01]  /*1b4b0*/  @!P3 LEA.HI.X R9, R14, R10, R20, 0x2, P4 ;  /* 0x0000000a0e09b211 */ /* 0x000fe200020f1414 */
[----:B------:R-:W-:Y:S01]  /*1b4c0*/  VIADD R14, R207, 0x28 ;  /* 0x00000028cf0e7836 */ /* 0x000fe20000000000 */
[----:B------:R0:W-:Y:S01]  /*1b4d0*/  @!P2 ST.E.64 desc[UR54][R6.64], R26 ;  /* 0x0000001a0600a985 */ /* 0x0001e2000c101b36 */
[----:B------:R-:W-:Y:S01]  /*1b4e0*/  ISETP.GE.AND P2, PT, R11, UR4, PT ;  /* 0x000000040b007c0c */ /* 0x000fe2000bf46270 */
[----:B------:R-:W-:Y:S02]  /*1b4f0*/  VIADD R20, R207, 0x18 ;  /* 0x00000018cf147836 */ /* 0x000fe40000000000 */
[----:B------:R2:W-:Y:S01]  /*1b500*/  @!P3 ST.E.64 desc[UR54][R8.64], R30 ;  /* 0x0000001e0800b985 */ /* 0x0005e2000c101b36 */
[----:B------:R-:W-:Y:S02]  /*1b510*/  ISETP.GE.AND P3, PT, R14, UR4, PT ;  /* 0x000000040e007c0c */ /* 0x000fe4000bf66270 */
[----:B------:R-:W-:Y:S02]  /*1b520*/  SHF.R.S32.HI R20, RZ, 0x1f, R20 ;  /* 0x0000001fff147819 */ /* 0x000fe40000011414 */
[----:B0-----:R-:W-:-:S04]  /*1b530*/  @!P1 LEA R6, P5, R12, R3, 0x2 ;  /* 0x000000030c069211 */ /* 0x001fc800078a10ff */
[-C--:B------:R-:W-:Y:S01]  /*1b540*/  @!P1 LEA.HI.X R7, R12, R10.reuse, R13, 0x2, P5 ;  /* 0x0000000a0c079211 */ /* 0x080fe200028f140d */
[----:B------:R-:W-:Y:S01]  /*1b550*/  VIADD R12, R207, 0x30 ;  /* 0x00000030cf0c7836 */ /* 0x000fe20000000000 */
[----:B--2---:R-:W-:Y:S01]  /*1b560*/  @!P0 LEA R8, P4, R15, R3, 0x2 ;  /* 0x000000030f088211 */ /* 0x004fe200078810ff */
[----:B------:R-:W-:Y:S02]  /*1b570*/  VIADD R13, R207, 0x20 ;  /* 0x00000020cf0d7836 */ /* 0x000fe40000000000 */
[----:B------:R0:W-:Y:S01]  /*1b580*/  @!P1 ST.E.64 desc[UR54][R6.64], R34 ;  /* 0x0000002206009985 */ /* 0x0001e2000c101b36 */
[----:B------:R-:W-:Y:S02]  /*1b590*/  ISETP.GE.AND P1, PT, R12, UR4, PT ;  /* 0x000000040c007c0c */ /* 0x000fe4000bf26270 */
[----:B------:R-:W-:Y:S02]  /*1b5a0*/  SHF.R.S32.HI R13, RZ, 0x1f, R13 ;  /* 0x0000001fff0d7819 */ /* 0x000fe4000001140d */
[----:B------:R-:W-:Y:S01]  /*1b5b0*/  @!P0 LEA.HI.X R9, R15, R10, R20, 0x2, P4 ;  /* 0x0000000a0f098211 */ /* 0x000fe200020f1414 */
[----:B------:R-:W-:-:S02]  /*1b5c0*/  VIADD R15, R207, 0x38 ;  /* 0x00000038cf0f7836 */ /* 0x000fc40000000000 */
[----:B------:R-:W-:Y:S02]  /*1b5d0*/  VIADD R20, R207, 0x28 ;  /* 0x00000028cf147836 */ /* 0x000fe40000000000 */
[----:B------:R2:W-:Y:S01]  /*1b5e0*/  @!P0 ST.E.64 desc[UR54][R8.64], R38 ;  /* 0x0000002608008985 */ /* 0x0005e2000c101b36 */
[----:B------:R-:W-:Y:S02]  /*1b5f0*/  ISETP.GE.AND P0, PT, R15, UR4, PT ;  /* 0x000000040f007c0c */ /* 0x000fe4000bf06270 */
[----:B------:R-:W-:Y:S02]  /*1b600*/  SHF.R.S32.HI R20, RZ, 0x1f, R20 ;  /* 0x0000001fff147819 */ /* 0x000fe40000011414 */
[----:B0-----:R-:W-:-:S04]  /*1b610*/  @!P2 LEA R6, P5, R11, R3, 0x2 ;  /* 0x000000030b06a211 */ /* 0x001fc800078a10ff */
[-C--:B------:R-:W-:Y:S01]  /*1b620*/  @!P2 LEA.HI.X R7, R11, R10.reuse, R13, 0x2, P5 ;  /* 0x0000000a0b07a211 */ /* 0x080fe200028f140d */
[C---:B------:R-:W-:Y:S02]  /*1b630*/  VIADD R11, R207.reuse, 0x40 ;  /* 0x00000040cf0b7836 */ /* 0x040fe40000000000 */
[----:B------:R-:W-:Y:S01]  /*1b640*/  VIADD R13, R207, 0x30 ;  /* 0x00000030cf0d7836 */ /* 0x000fe20000000000 */
[C---:B--2---:R-:W-:Y:S01]  /*1b650*/  @!P3 LEA R8, P4, R14.reuse, R3, 0x2 ;  /* 0x000000030e08b211 */ /* 0x044fe200078810ff */
        /* <DEDUP_REMOVED lines=20> */
[----:B------:R-:W-:Y:S01]  /*1b7a0*/  @!P0 ST.E.64 desc[UR54][R8.64], R54 ;  /* 0x0000003608008985 */ /* 0x000fe2000c101b36 */
[----:B------:R-:W-:Y:S02]  /*1b7b0*/  ISETP.GE.AND P0, PT, R15, UR4, PT ;  /* 0x000000040f007c0c */ /* 0x000fe4000bf06270 */
[----:B------:R-:W-:Y:S02]  /*1b7c0*/  SHF.R.S32.HI R20, RZ, 0x1f, R20 ;  /* 0x0000001fff147819 */ /* 0x000fe40000011414 */
[CC--:B0-----:R-:W-:Y:S02]  /*1b7d0*/  @!P2 LEA R4, P5, R11.reuse, R3.reuse, 0x2 ;  /* 0x000000030b04a211 */ /* 0x0c1fe400078a10ff */
[C---:B------:R-:W-:Y:S02]  /*1b7e0*/  @!P3 LEA R6, P4, R14.reuse, R3, 0x2 ;  /* 0x000000030e06b211 */ /* 0x040fe400078810ff */
[-C--:B------:R-:W-:Y:S01]  /*1b7f0*/  @!P2 LEA.HI.X R5, R11, R10.reuse, R13, 0x2, P5 ;  /* 0x0000000a0b05a211 */ /* 0x080fe200028f140d */
[C---:B------:R-:W-:Y:S01]  /*1b800*/  VIADD R11, R207.reuse, 0x60 ;  /* 0x00000060cf0b7836 */ /* 0x040fe20000000000 */
[----:B------:R-:W-:Y:S01]  /*1b810*/  @!P3 LEA.HI.X R7, R14, R10, R20, 0x2, P4 ;  /* 0x0000000a0e07b211 */ /* 0x000fe200020f1414 */
[----:B------:R-:W-:-:S02]  /*1b820*/  VIADD R13, R207, 0x50 ;  /* 0x00000050cf0d7836 */ /* 0x000fc40000000000 */
[----:B------:R0:W-:Y:S01]  /*1b830*/  @!P2 ST.E.64 desc[UR54][R4.64], R58 ;  /* 0x0000003a0400a985 */ /* 0x0001e2000c101b36 */
[----:B------:R-:W-:Y:S01]  /*1b840*/  ISETP.GE.AND P2, PT, R11, UR4, PT ;  /* 0x000000040b007c0c */ /* 0x000fe2000bf46270 */
[C---:B------:R-:W-:Y:S01]  /*1b850*/  VIADD R14, R207.reuse, 0x68 ;  /* 0x00000068cf0e7836 */ /* 0x040fe20000000000 */
[----:B------:R-:W-:Y:S01]  /*1b860*/  SHF.R.S32.HI R13, RZ, 0x1f, R13 ;  /* 0x0000001fff0d7819 */ /* 0x000fe2000001140d */
[----:B------:R-:W-:Y:S01]  /*1b870*/  VIADD R20, R207, 0x58 ;  /* 0x00000058cf147836 */ /* 0x000fe20000000000 */
[----:B------:R2:W-:Y:S02]  /*1b880*/  @!P3 ST.E.64 desc[UR54][R6.64], R62 ;  /* 0x0000003e0600b985 */ /* 0x0005e4000c101b36 */
        /* <DEDUP_REMOVED lines=57> */
[----:B------:R-:W-:Y:S02]  /*1bc20*/  ISETP.GE.AND P3, PT, R14, UR4, PT ;  /* 0x000000040e007c0c */ /* 0x000fe4000bf66270 */
[----:B0-----:R-:W-:-:S04]  /*1bc30*/  @!P1 LEA R4, P5, R12, R3, 0x2 ;  /* 0x000000030c049211 */ /* 0x001fc800078a10ff */
[-C--:B------:R-:W-:Y:S01]  /*1bc40*/  @!P1 LEA.HI.X R5, R12, R10.reuse, R13, 0x2, P5 ;  /* 0x0000000a0c059211 */ /* 0x080fe200028f140d */
[C---:B------:R-:W-:Y:S02]  /*1bc50*/  VIADD R12, R207.reuse, 0xa0 ;  /* 0x000000a0cf0c7836 */ /* 0x040fe40000000000 */
[----:B------:R-:W-:Y:S01]  /*1bc60*/  VIADD R13, R207, 0xb8 ;  /* 0x000000b8cf0d7836 */ /* 0x000fe20000000000 */
[C---:B--2---:R-:W-:Y:S01]  /*1bc70*/  @!P0 LEA R6, P5, R15.reuse, R3, 0x2 ;  /* 0x000000030f068211 */ /* 0x044fe200078a10ff */
[----:B------:R0:W-:Y:S01]  /*1bc80*/  @!P1 ST.E.64 desc[UR54][R4.64], R98 ;  /* 0x0000006204009985 */ /* 0x0001e2000c101b36 */
[----:B------:R-:W-:Y:S02]  /*1bc90*/  SHF.R.S32.HI R12, RZ, 0x1f, R12 ;  /* 0x0000001fff0c7819 */ /* 0x000fe4000001140c */
[----:B------:R-:W-:Y:S01]  /*1bca0*/  @!P0 LEA.HI.X R7, R15, R10, R21, 0x2, P5 ;  /* 0x0000000a0f078211 */ /* 0x000fe200028f1415 */
[C---:B------:R-:W-:Y:S02]  /*1bcb0*/  VIADD R21, R207.reuse, 0xa8 ;  /* 0x000000a8cf157836 */ /* 0x040fe40000000000 */
[----:B------:R-:W-:-:S02]  /*1bcc0*/  VIADD R15, R207, 0xb0 ;  /* 0x000000b0cf0f7836 */ /* 0x000fc40000000000 */
[----:B------:R2:W-:Y:S01]  /*1bcd0*/  @!P0 ST.E.64 desc[UR54][R6.64], R102 ;  /* 0x0000006606008985 */ /* 0x0005e2000c101b36 */
[----:B------:R-:W-:Y:S02]  /*1bce0*/  SHF.R.S32.HI R21, RZ, 0x1f, R21 ;  /* 0x0000001fff157819 */ /* 0x000fe40000011415 */
[----:B------:R-:W-:Y:S02]  /*1bcf0*/  SHF.R.S32.HI R15, RZ, 0x1f, R15 ;  /* 0x0000001fff0f7819 */ /* 0x000fe4000001140f */
[----:B0-----:R-:W-:-:S04]  /*1bd00*/  @!P2 LEA R4, P1, R11, R3, 0x2 ;  /* 0x000000030b04a211 */ /* 0x001fc800078210ff */
[-C--:B------:R-:W-:Y:S01]  /*1bd10*/  @!P2 LEA.HI.X R5, R11, R10.reuse, R12, 0x2, P1 ;  /* 0x0000000a0b05a211 */ /* 0x080fe200008f140c */
[----:B------:R-:W-:Y:S01]  /*1bd20*/  VIADD R12, R207, 0xc0 ;  /* 0x000000c0cf0c7836 */ /* 0x000fe20000000000 */
[----:B------:R-:W-:Y:S01]  /*1bd30*/  ISETP.GE.AND P1, PT, R13, UR4, PT ;  /* 0x000000040d007c0c */ /* 0x000fe2000bf26270 */
[C---:B------:R-:W-:Y:S01]  /*1bd40*/  VIADD R11, R207.reuse, 0xc8 ;  /* 0x000000c8cf0b7836 */ /* 0x040fe20000000000 */
[----:B--2---:R-:W-:Y:S01]  /*1bd50*/  @!P4 LEA R6, P0, R20, R3, 0x2 ;  /* 0x000000031406c211 */ /* 0x004fe200078010ff */
[----:B------:R0:W-:Y:S01]  /*1bd60*/  @!P2 ST.E.64 desc[UR54][R4.64], R106 ;  /* 0x0000006a0400a985 */ /* 0x0001e2000c101b36 */
[----:B------:R-:W-:Y:S02]  /*1bd70*/  ISETP.GE.AND P2, PT, R12, UR4, PT ;  /* 0x000000040c007c0c */ /* 0x000fe4000bf46270 */
[----:B------:R-:W-:Y:S01]  /*1bd80*/  @!P4 LEA.HI.X R7, R20, R10, R21, 0x2, P0 ;  /* 0x0000000a1407c211 */ /* 0x000fe200000f1415 */
[----:B------:R-:W-:Y:S01]  /*1bd90*/  VIADD R20, R207, 0xb8 ;  /* 0x000000b8cf147836 */ /* 0x000fe20000000000 */
[----:B------:R-:W-:-:S03]  /*1bda0*/  ISETP.GE.AND P0, PT, R11, UR4, PT ;  /* 0x000000040b007c0c */ /* 0x000fc6000bf06270 */
[----:B------:R2:W-:Y:S01]  /*1bdb0*/  @!P4 ST.E.64 desc[UR54][R6.64], R110 ;  /* 0x0000006e0600c985 */ /* 0x0005e2000c101b36 */
[----:B------:R-:W-:Y:S02]  /*1bdc0*/  SHF.R.S32.HI R20, RZ, 0x1f, R20 ;  /* 0x0000001fff147819 */ /* 0x000fe40000011414 */
[----:B0-----:R-:W-:-:S04]  /*1bdd0*/  @!P3 LEA R4, P5, R14, R3, 0x2 ;  /* 0x000000030e04b211 */ /* 0x001fc800078a10ff */
[-C--:B------:R-:W-:Y:S01]  /*1bde0*/  @!P3 LEA.HI.X R5, R14, R10.reuse, R15, 0x2, P5 ;  /* 0x0000000a0e05b211 */ /* 0x080fe200028f140f */
[C---:B------:R-:W-:Y:S02]  /*1bdf0*/  VIADD R14, R207.reuse, 0xd0 ;  /* 0x000000d0cf0e7836 */ /* 0x040fe40000000000 */
[----:B------:R-:W-:Y:S01]  /*1be00*/  VIADD R15, R207, 0xc0 ;  /* 0x000000c0cf0f7836 */ /* 0x000fe20000000000 */
[CC--:B--2---:R-:W-:Y:S01]  /*1be10*/  @!P1 LEA R6, P4, R13.reuse, R3.reuse, 0x2 ;  /* 0x000000030d069211 */ /* 0x0c4fe200078810ff */
[----:B------:R0:W-:Y:S01]  /*1be20*/  @!P3 ST.E.64 desc[UR54][R4.64], R114 ;  /* 0x000000720400b985 */ /* 0x0001e2000c101b36 */
[----:B------:R-:W-:Y:S02]  /*1be30*/  ISETP.GE.AND P3, PT, R14, UR4, PT ;  /* 0x000000040e007c0c */ /* 0x000fe4000bf66270 */
[----:B------:R-:W-:Y:S02]  /*1be40*/  SHF.R.S32.HI R15, RZ, 0x1f, R15 ;  /* 0x0000001fff0f7819 */ /* 0x000fe4000001140f */
[----:B------:R-:W-:Y:S01]  /*1be50*/  @!P1 LEA.HI.X R7, R13, R10, R20, 0x2, P4 ;  /* 0x0000000a0d079211 */ /* 0x000fe200020f1414 */
[----:B------:R-:W-:Y:S01]  /*1be60*/  VIADD R13, R207, 0xd8 ;  /* 0x000000d8cf0d7836 */ /* 0x000fe20000000000 */
[----:B------:R-:W-:Y:S01]  /*1be70*/  @!P0 LEA R8, P4, R11, R3, 0x2 ;  /* 0x000000030b088211 */ /* 0x000fe200078810ff */
[----:B------:R-:W-:-:S02]  /*1be80*/  VIADD R20, R207, 0xd0 ;  /* 0x000000d0cf147836 */ /* 0x000fc40000000000 */
[----:B------:R-:W-:Y:S01]  /*1be90*/  @!P1 ST.E.64 desc[UR54][R6.64], R118 ;  /* 0x0000007606009985 */ /* 0x000fe2000c101b36 */
[----:B------:R-:W-:Y:S02]  /*1bea0*/  ISETP.GE.AND P1, PT, R13, UR4, PT ;  /* 0x000000040d007c0c */ /* 0x000fe4000bf26270 */
[----:B------:R-:W-:Y:S02]  /*1beb0*/  SHF.R.S32.HI R20, RZ, 0x1f, R20 ;  /* 0x0000001fff147819 */ /* 0x000fe40000011414 */
[----:B0-----:R-:W-:-:S04]  /*1bec0*/  @!P2 LEA R4, P5, R12, R3, 0x2 ;  /* 0x000000030c04a211 */ /* 0x001fc800078a10ff */
[----:B------:R-:W-:Y:S01]  /*1bed0*/  @!P2 LEA.HI.X R5, R12, R10, R15, 0x2, P5 ;  /* 0x0000000a0c05a211 */ /* 0x000fe200028f140f */
[C---:B------:R-:W-:Y:S02]  /*1bee0*/  VIADD R15, R207.reuse, 0xc8 ;  /* 0x000000c8cf0f7836 */ /* 0x040fe40000000000 */
[----:B------:R-:W-:Y:S02]  /*1bef0*/  VIADD R12, R207, 0xe0 ;  /* 0x000000e0cf0c7836 */ /* 0x000fe40000000000 */
[----:B------:R0:W-:Y:S01]  /*1bf00*/  @!P2 ST.E.64 desc[UR54][R4.64], R122 ;  /* 0x0000007a0400a985 */ /* 0x0001e2000c101b36 */
[----:B------:R-:W-:-:S04]  /*1bf10*/  SHF.R.S32.HI R15, RZ, 0x1f, R15 ;  /* 0x0000001fff0f7819 */ /* 0x000fc8000001140f */
[----:B------:R-:W-:Y:S01]  /*1bf20*/  @!P0 LEA.HI.X R9, R11, R10, R15, 0x2, P4 ;  /* 0x0000000a0b098211 */ /* 0x000fe200020f140f */
[C---:B------:R-:W-:Y:S01]  /*1bf30*/  VIADD R15, R207.reuse, 0xe8 ;  /* 0x000000e8cf0f7836 */ /* 0x040fe20000000000 */
[----:B------:R-:W-:Y:S01]  /*1bf40*/  ISETP.GE.AND P4, PT, R12, UR4, PT ;  /* 0x000000040c007c0c */ /* 0x000fe2000bf86270 */
[----:B------:R-:W-:Y:S02]  /*1bf50*/  VIADD R11, R207, 0xf0 ;  /* 0x000000f0cf0b7836 */ /* 0x000fe40000000000 */
[----:B------:R2:W-:Y:S01]  /*1bf60*/  @!P0 ST.E.64 desc[UR54][R8.64], R126 ;  /* 0x0000007e08008985 */ /* 0x0005e2000c101b36 */
[----:B------:R-:W-:Y:S02]  /*1bf70*/  ISETP.GE.AND P2, PT, R15, UR4, PT ;  /* 0x000000040f007c0c */ /* 0x000fe4000bf46270 */
[----:B------:R-:W-:Y:S02]  /*1bf80*/  ISETP.GE.AND P0, PT, R11, UR4, PT ;  /* 0x000000040b007c0c */ /* 0x000fe4000bf06270 */
[----:B0-----:R-:W-:-:S04]  /*1bf90*/  @!P3 LEA R4, P5, R14, R3, 0x2 ;  /* 0x000000030e04b211 */ /* 0x001fc800078a10ff */
[-C--:B------:R-:W-:Y:S01]  /*1bfa0*/  @!P3 LEA.HI.X R5, R14, R10.reuse, R20, 0x2, P5 ;  /* 0x0000000a0e05b211 */ /* 0x080fe200028f1414 */
[----:B------:R-:W-:Y:S01]  /*1bfb0*/  VIADD R14, R207, 0xd8 ;  /* 0x000000d8cf0e7836 */ /* 0x000fe20000000000 */
[-C--:B------:R-:W-:Y:S01]  /*1bfc0*/  @!P1 LEA R6, P5, R13, R3.reuse, 0x2 ;  /* 0x000000030d069211 */ /* 0x080fe200078a10ff */
[----:B------:R-:W-:Y:S02]  /*1bfd0*/  VIADD R20, R207, 0xe8 ;  /* 0x000000e8cf147836 */ /* 0x000fe40000000000 */
[----:B------:R0:W-:Y:S01]  /*1bfe0*/  @!P3 ST.E.64 desc[UR54][R4.64], R130 ;  /* 0x000000820400b985 */ /* 0x0001e2000c101b36 */
[----:B------:R-:W-:Y:S02]  /*1bff0*/  SHF.R.S32.HI R14, RZ, 0x1f, R14 ;  /* 0x0000001fff0e7819 */ /* 0x000fe4000001140e */
[----:B------:R-:W-:Y:S02]  /*1c000*/  SHF.R.S32.HI R20, RZ, 0x1f, R20 ;  /* 0x0000001fff147819 */ /* 0x000fe40000011414 */
[----:B------:R-:W-:Y:S01]  /*1c010*/  @!P1 LEA.HI.X R7, R13, R10, R14, 0x2, P5 ;  /* 0x0000000a0d079211 */ /* 0x000fe200028f140e */
[----:B------:R-:W-:Y:S01]  /*1c020*/  VIADD R13, R207, 0xe0 ;  /* 0x000000e0cf0d7836 */ /* 0x000fe20000000000 */
[----:B--2---:R-:W-:Y:S01]  /*1c030*/  @!P2 LEA R8, P5, R15, R3, 0x2 ;  /* 0x000000030f08a211 */ /* 0x004fe200078a10ff */
[----:B------:R-:W-:-:S02]  /*1c040*/  VIADD R14, R207, 0xf0 ;  /* 0x000000f0cf0e7836 */ /* 0x000fc40000000000 */
[----:B------:R2:W-:Y:S01]  /*1c050*/  @!P1 ST.E.64 desc[UR54][R6.64], R134 ;  /* 0x0000008606009985 */ /* 0x0005e2000c101b36 */
[----:B------:R-:W-:Y:S02]  /*1c060*/  SHF.R.S32.HI R13, RZ, 0x1f, R13 ;  /* 0x0000001fff0d7819 */ /* 0x000fe4000001140d */
[----:B------:R-:W-:Y:S02]  /*1c070*/  SHF.R.S32.HI R14, RZ, 0x1f, R14 ;  /* 0x0000001fff0e7819 */ /* 0x000fe4000001140e */
[CC--:B0-----:R-:W-:Y:S02]  /*1c080*/  @!P4 LEA R4, P3, R12.reuse, R3.reuse, 0x2 ;  /* 0x000000030c04c211 */ /* 0x0c1fe400078610ff */
[-C--:B------:R-:W-:Y:S02]  /*1c090*/  @!P2 LEA.HI.X R9, R15, R10.reuse, R20, 0x2, P5 ;  /* 0x0000000a0f09a211 */ /* 0x080fe400028f1414 */
[----:B------:R-:W-:Y:S02]  /*1c0a0*/  @!P4 LEA.HI.X R5, R12, R10, R13, 0x2, P3 ;  /* 0x0000000a0c05c211 */ /* 0x000fe400018f140d */
[----:B------:R-:W-:-:S03]  /*1c0b0*/  @!P0 LEA R12, P3, R11, R3, 0x2 ;  /* 0x000000030b0c8211 */ /* 0x000fc600078610ff */
[----:B------:R2:W-:Y:S01]  /*1c0c0*/  @!P4 ST.E.64 desc[UR54][R4.64], R138 ;  /* 0x0000008a0400c985 */ /* 0x0005e2000c101b36 */
[----:B------:R-:W-:Y:S01]  /*1c0d0*/  @!P0 LEA.HI.X R13, R11, R10, R14, 0x2, P3 ;  /* 0x0000000a0b0d8211 */ /* 0x000fe200018f140e */
[----:B------:R-:W-:Y:S02]  /*1c0e0*/  VIADD R11, R207, 0xf8 ;  /* 0x000000f8cf0b7836 */ /* 0x000fe40000000000 */
[----:B------:R2:W-:Y:S04]  /*1c0f0*/  @!P2 ST.E.64 desc[UR54][R8.64], R142 ;  /* 0x0000008e0800a985 */ /* 0x0005e8000c101b36 */
[----:B------:R2:W-:Y:S01]  /*1c100*/  @!P0 ST.E.64 desc[UR54][R12.64], R146 ;  /* 0x000000920c008985 */ /* 0x0005e2000c101b36 */
[----:B------:R-:W-:-:S13]  /*1c110*/  ISETP.GE.AND P0, PT, R11, UR4, PT ;  /* 0x000000040b007c0c */ /* 0x000fda000bf06270 */
[----:B--2---:R-:W-:Y:S05]  /*1c120*/  @P0 BRA `(.L_x_3047) ;  /* 0x0000001000640947 */ /* 0x004fea0003800000 */
[----:B------:R-:W-:Y:S01]  /*1c130*/  VIADD R14, R207, 0xf8 ;  /* 0x000000f8cf0e7836 */ /* 0x000fe20000000000 */
[----:B------:R-:W-:-:S04]  /*1c140*/  LEA R4, P0, R11, R3, 0x2 ;  /* 0x000000030b047211 */ /* 0x000fc800078010ff */
[----:B------:R-:W-:-:S04]  /*1c150*/  SHF.R.S32.HI R14, RZ, 0x1f, R14 ;  /* 0x0000001fff0e7819 */ /* 0x000fc8000001140e */
[----:B------:R-:W-:-:S05]  /*1c160*/  LEA.HI.X R5, R11, R10, R14, 0x2, P0 ;  /* 0x0000000a0b057211 */ /* 0x000fca00000f140e */
[----:B------:R0:W-:Y:S01]  /*1c170*/  ST.E.64 desc[UR54][R4.64], R150 ;  /* 0x0000009604007985 */ /* 0x0001e2000c101b36 */
[----:B------:R-:W-:Y:S05]  /*1c180*/  BRA `(.L_x_3047) ;  /* 0x00000010004c7947 */ /* 0x000fea0003800000 */
.L_x_3034:
[----:B0-----:R-:W3:Y:S01]  /*1c190*/  LDL R9, [R1+0x38] ;  /* 0x0000380001097983 */ /* 0x001ee20000100800 */
[----:B------:R-:W-:Y:S01]  /*1c1a0*/  ULDC.64 UR4, c[0x0][0xc08] ;  /* 0x0003020000047ab9 */ /* 0x000fe20000000a00 */
[----:B------:R-:W3:Y:S01]  /*1c1b0*/  LDC.64 R6, c[0x0][0xc00] ;  /* 0x00030000ff067b82 */ /* 0x000ee20000000a00 */
[----:B------:R-:W-:Y:S01]  /*1c1c0*/  ISETP.NE.U32.AND P0, PT, RZ, UR4, PT ;  /* 0x00000004ff007c0c */ /* 0x000fe2000bf05070 */
[----:B------:R-:W4:Y:S01]  /*1c1d0*/  LDL R8, [R1+0x34] ;  /* 0x0000340001087983 */ /* 0x000f220000100800 */
[----:B------:R-:W-:Y:S02]  /*1c1e0*/  IMAD.MOV.U32 R3, RZ, RZ, RZ ;  /* 0x000000ffff037224 */ /* 0x000fe400078e00ff */
[----:B------:R-:W-:Y:S01]  /*1c1f0*/  ISETP.NE.AND.EX P1, PT, RZ, UR5, PT, P0 ;  /* 0x00000005ff007c0c */ /* 0x000fe2000bf25300 */
[----:B------:R-:W-:Y:S02]  /*1c200*/  ULDC.64 UR4, c[0x0][0xc00] ;  /* 0x0003000000047ab9 */ /* 0x000fe40000000a00 */
[----:B------:R-:W-:-:S04]  /*1c210*/  ISETP.NE.U32.AND P0, PT, RZ, UR4, PT ;  /* 0x00000004ff007c0c */ /* 0x000fc8000bf05070 */
[----:B------:R-:W-:-:S06]  /*1c220*/  ISETP.NE.AND.EX P0, PT, RZ, UR5, PT, P0 ;  /* 0x00000005ff007c0c */ /* 0x000fcc000bf05300 */
[----:B------:R-:W0:Y:S01]  /*1c230*/  @P1 LDC.64 R4, c[0x0][0xc08] ;  /* 0x00030200ff041b82 */ /* 0x000e220000000a00 */
[----:B------:R-:W-:Y:S02]  /*1c240*/  ULDC UR4, c[0x0][0xa88] ;  /* 0x0002a20000047ab9 */ /* 0x000fe40000000800 */
[----:B------:R-:W-:Y:S01]  /*1c250*/  IMAD.U32 R24, RZ, RZ, UR4 ;  /* 0x00000004ff187e24 */ /* 0x000fe2000f8e00ff */
[----:B------:R-:W1:Y:S01]  /*1c260*/  S2R R31, SR_TID.X ;  /* 0x00000000001f7919 */ /* 0x000e620000002100 */
[----:B---3--:R-:W-:-:S04]  /*1c270*/  IMAD.WIDE R6, R9, 0x4, R6 ;  /* 0x0000000409067825 */ /* 0x008fc800078e0206 */
[----:B0-----:R-:W-:Y:S01]  /*1c280*/  @P1 IMAD.WIDE R4, R9, 0x4, R4 ;  /* 0x0000000409041825 */ /* 0x001fe200078e0204 */
[----:B------:R0:W5:Y:S04]  /*1c290*/  @P0 LDG.E R3, desc[UR54][R6.64] ;  /* 0x0000003606030981 */ /* 0x000168000c1e1900 */
[----:B------:R0:W5:Y:S01]  /*1c2a0*/  @P1 LDG.E R24, desc[UR54][R4.64] ;  /* 0x0000003604181981 */ /* 0x000162000c1e1900 */
[----:B----4-:R-:W-:Y:S01]  /*1c2b0*/  ISETP.NE.AND P2, PT, R8, RZ, PT ;  /* 0x000000ff0800720c */ /* 0x010fe20003f45270 */
[----:B-1----:R-:W-:Y:S01]  /*1c2c0*/  VIADD R0, R31, 0xffffff80 ;  /* 0xffffff801f007836 */ /* 0x002fe20000000000 */
[----:B------:R-:W-:-:S04]  /*1c2d0*/  SHF.R.S32.HI R28, RZ, 0x1f, R9 ;  /* 0x0000001fff1c7819 */ /* 0x000fc80000011409 */
[----:B------:R-:W-:-:S07]  /*1c2e0*/  ISETP.GT.AND P3, PT, R0, 0x7f, PT ;  /* 0x0000007f0000780c */ /* 0x000fce0003f64270 */
[----:B------:R-:W1:Y:S02]  /*1c2f0*/  @!P2 LDC R8, c[0x0][0xad4] ;  /* 0x0002b500ff08ab82 */ /* 0x000e640000000800 */
[----:B-1----:R0:W-:Y:S01]  /*1c300*/  @!P2 STL [R1+0x34], R8 ;  /* 0x000034080100a387 */ /* 0x0021e20000100800 */
[----:B------:R-:W-:Y:S01]  /*1c310*/  ISETP.GT.AND P2, PT, R8, 0x1, PT ;  /* 0x000000010800780c */ /* 0x000fe20003f44270 */
[----:B------:R-:W-:-:S12]  /*1c320*/  @P1 BRA `(.L_x_3052) ;  /* 0x0000000000101947 */ /* 0x000fd80003800000 */
[----:B------:R-:W-:Y:S05]  /*1c330*/  @!P0 BRA `(.L_x_3052) ;  /* 0x00000000000c8947 */ /* 0x000fea0003800000 */
[----:B0-----:R-:W3:Y:S04]  /*1c340*/  LDG.E R5, desc[UR54][R6.64] ;  /* 0x0000003606057981 */ /* 0x001ee8000c1e1900 */
[----:B-----5:R-:W3:Y:S02]  /*1c350*/  LDG.E R24, desc[UR54][R6.64+0x4] ;  /* 0x0000043606187981 */ /* 0x020ee4000c1e1900 */
[----:B---3--:R-:W-:-:S07]  /*1c360*/  IMAD.IADD R24, R24, 0x1, -R5 ;  /* 0x0000000118187824 */ /* 0x008fce00078e0a05 */
.L_x_3052:
[----:B------:R-:W-:Y:S01]  /*1c370*/  BSSY B1, `(.L_x_3053) ;  /* 0x0000036000017945 */ /* 0x000fe20003800000 */
[----:B------:R-:W-:Y:S02]  /*1c380*/  SEL R29, R9, RZ, !P0 ;  /* 0x000000ff091d7207 */ /* 0x000fe40004000000 */
[----:B------:R-:W-:Y:S02]  /*1c390*/  SEL R28, R28, RZ, !P0 ;  /* 0x000000ff1c1c7207 */ /* 0x000fe40004000000 */
[----:B-----5:R-:W-:Y:S01]  /*1c3a0*/  SHF.R.S32.HI R26, RZ, 0x1f, R3 ;  /* 0x0000001fff1a7819 */ /* 0x020fe20000011403 */
[----:B------:R-:W-:Y:S06]  /*1c3b0*/  @P3 BRA `(.L_x_3054) ;  /* 0x0000000000c43947 */ /* 0x000fec0003800000 */
[----:B------:R-:W1:Y:S01]  /*1c3c0*/  LDC R33, c[0x0][0xbe8] ;  /* 0x0002fa00ff217b82 */ /* 0x000e620000000800 */
[----:B------:R-:W-:Y:S01]  /*1c3d0*/  IADD3 R31, R228, -0x80, R31 ;  /* 0xffffff80e41f7810 */ /* 0x000fe20007ffe01f */
[----:B-1----:R-:W-:-:S05]  /*1c3e0*/  IMAD R0, R24, R33, RZ ;  /* 0x0000002118007224 */ /* 0x002fca00078e02ff */
[----:B------:R-:W-:-:S13]  /*1c3f0*/  ISETP.GE.AND P0, PT, R31, R0, PT ;  /* 0x000000001f00720c */ /* 0x000fda0003f06270 */
[----:B------:R-:W-:Y:S05]  /*1c400*/  @P0 BRA `(.L_x_3054) ;  /* 0x0000000000b00947 */ /* 0x000fea0003800000 */
[----:B------:R-:W3:Y:S01]  /*1c410*/  LDL.LU R30, [R1+0x40] ;  /* 0x00004000011e7983 */ /* 0x000ee20000300800 */
[----:B------:R-:W-:Y:S01]  /*1c420*/  IMAD.MOV.U32 R20, RZ, RZ, 0x9b8 ;  /* 0x000009b8ff147424 */ /* 0x000fe200078e00ff */
[----:B------:R-:W-:Y:S01]  /*1c430*/  ISETP.GT.AND P0, PT, R8, 0x1, PT ;  /* 0x000000010800780c */ /* 0x000fe20003f04270 */
[----:B------:R-:W1:Y:S01]  /*1c440*/  LDC.64 R10, c[0x0][0xba8] ;  /* 0x0002ea00ff0a7b82 */ /* 0x000e620000000a00 */
[----:B------:R-:W-:Y:S01]  /*1c450*/  ISETP.NE.AND P1, PT, R33, 0x1, PT ;  /* 0x000000012100780c */ /* 0x000fe20003f25270 */
[----:B------:R-:W-:Y:S01]  /*1c460*/  IMAD.MOV.U32 R21, RZ, RZ, R31 ;  /* 0x000000ffff157224 */ /* 0x000fe200078e001f */
[----:B------:R-:W-:-:S05]  /*1c470*/  SEL R20, R20, 0x978, P0 ;  /* 0x0000097814147807 */ /* 0x000fca0000000000 */
[----:B0-----:R-:W0:Y:S08]  /*1c480*/  LDC.64 R4, c[0x0][R20+0x220] ;  /* 0x0000880014047b82 */ /* 0x001e300000000a00 */
[----:B------:R-:W4:Y:S08]  /*1c490*/  LDC.64 R12, c[0x0][R20+0x218] ;  /* 0x00008600140c7b82 */ /* 0x000f300000000a00 */
[----:B------:R-:W5:Y:S08]  /*1c4a0*/  LDC.64 R6, c[0x0][R20+0x228] ;  /* 0x00008a0014067b82 */ /* 0x000f700000000a00 */
[----:B------:R-:W2:Y:S08]  /*1c4b0*/  @P1 LDC R0, c[0x0][0xbec] ;  /* 0x0002fb00ff001b82 */ /* 0x000eb00000000800 */
[----:B------:R-:W5:Y:S08]  /*1c4c0*/  LDC.64 R8, c[0x0][R20+0x210] ;  /* 0x0000840014087b82 */ /* 0x000f700000000a00 */
[----:B------:R-:W5:Y:S01]  /*1c4d0*/  @P1 LDC R27, c[0x0][0xbf0] ;  /* 0x0002fc00ff1b1b82 */ /* 0x000f620000000800 */
[----:B--2---:R-:W-:-:S07]  /*1c4e0*/  @P1 IMAD.HI.U32 R0, R31, R0, RZ ;  /* 0x000000001f001227 */ /* 0x004fce00078e00ff */
[----:B-1----:R-:W1:Y:S01]  /*1c4f0*/  @!P0 LDC R10, c[0x0][0xb50] ;  /* 0x0002d400ff0a8b82 */ /* 0x002e620000000800 */
[-C--:B0-----:R-:W-:Y:S02]  /*1c500*/  IMAD R5, R5, R29.reuse, RZ ;  /* 0x0000001d05057224 */ /* 0x081fe400078e02ff */
[----:B------:R-:W-:-:S05]  /*1c510*/  IMAD.WIDE.U32 R14, R4, R29, RZ ;  /* 0x0000001d040e7225 */ /* 0x000fca00078e00ff */
[----:B------:R-:W0:Y:S01]  /*1c520*/  @!P0 LDC R11, c[0x0][0xb54] ;  /* 0x0002d500ff0b8b82 */ /* 0x000e220000000800 */
        /* <DEDUP_REMOVED lines=8> */
[----:B---3--:R-:W-:-:S05]  /*1c5b0*/  SEL R5, R30, RZ, P0 ;  /* 0x000000ff1e057207 */ /* 0x008fca0000000000 */
        /* <DEDUP_REMOVED lines=12> */
[----:B-1----:R-:W-:Y:S01]  /*1c680*/  LEA R10, P0, R6, R10, 0x2 ;  /* 0x0000000a060a7211 */ /* 0x002fe200078010ff */
[----:B------:R-:W-:Y:S02]  /*1c690*/  IMAD.MOV.U32 R5, RZ, RZ, -0x800000 ;  /* 0xff800000ff057424 */ /* 0x000fe400078e00ff */
[----:B------:R-:W-:-:S05]  /*1c6a0*/  IMAD.IADD R0, R7, 0x1, R13 ;  /* 0x0000000107007824 */ /* 0x000fca00078e020d */
[----:B0-----:R-:W-:-:S05]  /*1c6b0*/  LEA.HI.X R11, R6, R11, R0, 0x2, P0 ;  /* 0x0000000b060b7211 */ /* 0x001fca00000f1400 */
[----:B------:R1:W-:Y:S02]  /*1c6c0*/  STG.E desc[UR54][R10.64], R5 ;  /* 0x000000050a007986 */ /* 0x0003e4000c101936 */
.L_x_3054:
[----:B------:R-:W-:Y:S05]  /*1c6d0*/  BSYNC B1 ;  /* 0x0000000000017941 */ /* 0x000fea0003800000 */
.L_x_3053:
[----:B------:R-:W-:Y:S05]  /*1c6e0*/  @P2 BRA `(.L_x_3047) ;  /* 0x0000000800f42947 */ /* 0x000fea0003800000 */
[----:B------:R-:W0:Y:S01]  /*1c6f0*/  S2R R0, SR_TID.X ;  /* 0x0000000000007919 */ /* 0x000e220000002100 */
[----:B------:R-:W3:Y:S01]  /*1c700*/  LDC R9, c[0x0][0xbe8] ;  /* 0x0002fa00ff097b82 */ /* 0x000ee20000000800 */
[----:B------:R-:W-:Y:S01]  /*1c710*/  ULDC.64 UR4, c[0x0][0xaa0] ;  /* 0x0002a80000047ab9 */ /* 0x000fe20000000a00 */
[----:B---3--:R-:W-:Y:S01]  /*1c720*/  ISETP.NE.AND P0, PT, R9, 0x1, PT ;  /* 0x000000010900780c */ /* 0x008fe20003f05270 */
[----:B0-----:R-:W-:Y:S02]  /*1c730*/  VIADD R6, R0, 0xffffff80 ;  /* 0xffffff8000067836 */ /* 0x001fe40000000000 */
[----:B------:R-:W-:-:S03]  /*1c740*/  IMAD R0, R26, UR4, RZ ;  /* 0x000000041a007c24 */ /* 0x000fc6000f8e02ff */
[----:B-1----:R-:W-:-:S07]  /*1c750*/  SHF.R.S32.HI R5, RZ, 0x1f, R6 ;  /* 0x0000001fff057819 */ /* 0x002fce0000011406 */
[----:B------:R-:W0:Y:S01]  /*1c760*/  @P0 LDC R11, c[0x0][0xbec] ;  /* 0x0002fb00ff0b0b82 */ /* 0x000e220000000800 */
[----:B------:R-:W-:Y:S01]  /*1c770*/  IMAD R7, R3, UR5, R0 ;  /* 0x0000000503077c24 */ /* 0x000fe2000f8e0200 */
[----:B------:R-:W-:Y:S01]  /*1c780*/  LEA.HI R0, R5, R6, RZ, 0x3 ;  /* 0x0000000605007211 */ /* 0x000fe200078f18ff */
[----:B------:R-:W-:Y:S01]  /*1c790*/  IMAD.WIDE.U32 R4, R3, UR4, RZ ;  /* 0x0000000403047c25 */ /* 0x000fe2000f8e00ff */
[----:B------:R-:W-:Y:S02]  /*1c7a0*/  ULDC.64 UR4, c[0x0][0xae8] ;  /* 0x0002ba0000047ab9 */ /* 0x000fe40000000a00 */
[----:B------:R-:W-:Y:S02]  /*1c7b0*/  LOP3.LUT R3, R0, 0xfffffff8, RZ, 0xc0, !PT ;  /* 0xfffffff800037812 */ /* 0x000fe400078ec0ff */
[----:B------:R-:W1:Y:S01]  /*1c7c0*/  @P0 LDC R13, c[0x0][0xbf0] ;  /* 0x0002fc00ff0d0b82 */ /* 0x000e620000000800 */
[----:B------:R-:W-:Y:S01]  /*1c7d0*/  SHF.R.S32.HI R10, RZ, 0x3, R0 ;  /* 0x00000003ff0a7819 */ /* 0x000fe20000011400 */
[----:B------:R-:W-:-:S02]  /*1c7e0*/  IMAD.IADD R5, R5, 0x1, R7 ;  /* 0x0000000105057824 */ /* 0x000fc400078e0207 */
[----:B------:R-:W-:Y:S02]  /*1c7f0*/  IMAD.IADD R3, R6, 0x1, -R3 ;  /* 0x0000000106037824 */ /* 0x000fe400078e0a03 */
[----:B------:R-:W-:-:S04]  /*1c800*/  IMAD.WIDE.U32 R4, R205, UR4, R4 ;  /* 0x00000004cd047c25 */ /* 0x000fc8000f8e0004 */
[----:B------:R-:W-:Y:S02]  /*1c810*/  IMAD R3, R3, 0x20, R10 ;  /* 0x0000002003037824 */ /* 0x000fe400078e020a */
[----:B------:R-:W-:Y:S01]  /*1c820*/  IMAD R5, R205, UR5, R5 ;  /* 0x00000005cd057c24 */ /* 0x000fe2000f8e0205 */
[----:B------:R-:W-:Y:S01]  /*1c830*/  ULDC.64 UR4, c[0x0][0xaf0] ;  /* 0x0002bc0000047ab9 */ /* 0x000fe20000000a00 */
[----:B------:R-:W-:Y:S02]  /*1c840*/  IMAD.IADD R8, R228, 0x1, R3 ;  /* 0x00000001e4087824 */ /* 0x000fe400078e0203 */
[----:B------:R-:W-:Y:S02]  /*1c850*/  IMAD R6, R28, UR4, RZ ;  /* 0x000000041c067c24 */ /* 0x000fe4000f8e02ff */
[----:B0-----:R-:W-:-:S04]  /*1c860*/  @P0 IMAD.HI.U32 R0, R8, R11, RZ ;  /* 0x0000000b08000227 */ /* 0x001fc800078e00ff */
[----:B------:R-:W-:Y:S02]  /*1c870*/  IMAD.MOV.U32 R3, RZ, RZ, R8 ;  /* 0x000000ffff037224 */ /* 0x000fe400078e0008 */
[C---:B------:R-:W-:Y:S01]  /*1c880*/  IMAD R7, R29.reuse, UR5, R6 ;  /* 0x000000051d077c24 */ /* 0x040fe2000f8e0206 */
[----:B-1----:R-:W-:Y:S01]  /*1c890*/  @P0 SHF.R.U32.HI R3, RZ, R13, R0 ;  /* 0x0000000dff030219 */ /* 0x002fe20000011600 */
[----:B------:R-:W-:Y:S01]  /*1c8a0*/  IMAD.WIDE.U32 R4, R29, UR4, R4 ;  /* 0x000000041d047c25 */ /* 0x000fe2000f8e0004 */
[----:B------:R-:W-:Y:S02]  /*1c8b0*/  ULDC.64 UR4, c[0x0][0xae0] ;  /* 0x0002b80000047ab9 */ /* 0x000fe40000000a00 */
[----:B------:R-:W-:Y:S01]  /*1c8c0*/  SHF.R.S32.HI R0, RZ, 0x1f, R3 ;  /* 0x0000001fff007819 */ /* 0x000fe20000011403 */
[----:B------:R-:W-:Y:S02]  /*1c8d0*/  IMAD.IADD R5, R5, 0x1, R7 ;  /* 0x0000000105057824 */ /* 0x000fe400078e0207 */
[----:B------:R-:W-:-:S02]  /*1c8e0*/  IMAD.MOV R7, RZ, RZ, -R3 ;  /* 0x000000ffff077224 */ /* 0x000fc400078e0a03 */
[----:B------:R-:W-:Y:S02]  /*1c8f0*/  IMAD R0, R0, UR4, RZ ;  /* 0x0000000400007c24 */ /* 0x000fe4000f8e02ff */
[----:B------:R-:W-:Y:S02]  /*1c900*/  IMAD R7, R9, R7, R8 ;  /* 0x0000000709077224 */ /* 0x000fe400078e0208 */
[----:B------:R-:W-:-:S04]  /*1c910*/  IMAD.WIDE.U32 R4, R3, UR4, R4 ;  /* 0x0000000403047c25 */ /* 0x000fc8000f8e0004 */
        /* <DEDUP_REMOVED lines=14> */
[----:B------:R0:W3:Y:S02]  /*1ca00*/  SHFL.IDX PT, R14, R3, RZ, 0x181f ;  /* 0x00181fff030e7589 */ /* 0x0000e400000e0000 */
.L_x_3285:
[----:B------:R-:W-:Y:S01]  /*1ca10*/  IMAD R21, R24, R9, RZ ;  /* 0x0000000918157224 */ /* 0x000fe200078e02ff */
[----:B------:R-:W-:Y:S01]  /*1ca20*/  BSSY B1, `(.L_x_3056) ;  /* 0x000001f000017945 */ /* 0x000fe20003800000 */
[----:B------:R-:W-:-:S05]  /*1ca30*/  IMAD.IADD R228, R10, 0x1, R228 ;  /* 0x000000010ae47824 */ /* 0x000fca00078e02e4 */
[----:B------:R-:W-:-:S13]  /*1ca40*/  ISETP.GE.AND P0, PT, R228, R21, PT ;  /* 0x00000015e400720c */ /* 0x000fda0003f06270 */
[----:B------:R-:W-:Y:S05]  /*1ca50*/  @P0 BRA `(.L_x_3057) ;  /* 0x00000000006c0947 */ /* 0x000fea0003800000 */
[----:B------:R-:W-:Y:S01]  /*1ca60*/  ULDC UR4, c[0x0][0xac8] ;  /* 0x0002b20000047ab9 */ /* 0x000fe20000000800 */
[C---:B------:R-:W-:Y:S01]  /*1ca70*/  VIADD R4, R211.reuse, 0x40 ;  /* 0x00000040d3047836 */ /* 0x040fe20000000000 */
[C---:B------:R-:W-:Y:S01]  /*1ca80*/  ISETP.GE.AND P3, PT, R211.reuse, UR4, PT ;  /* 0x00000004d3007c0c */ /* 0x040fe2000bf66270 */
[C---:B------:R-:W-:Y:S01]  /*1ca90*/  VIADD R15, R211.reuse, 0x80 ;  /* 0x00000080d30f7836 */ /* 0x040fe20000000000 */
[----:B------:R-:W-:Y:S01]  /*1caa0*/  SHF.R.S32.HI R5, RZ, 0x1f, R211 ;  /* 0x0000001fff057819 */ /* 0x000fe200000114d3 */
        /* <DEDUP_REMOVED lines=8> */
[----:B---3--:R-:W-:-:S03]  /*1cb30*/  @!P3 LEA R6, P5, R211, R14, 0x1 ;  /* 0x0000000ed306b211 */ /* 0x008fc600078a08ff */
[----:B------:R-:W-:Y:S02]  /*1cb40*/  @!P2 LEA R8, P4, R4, R14, 0x1 ;  /* 0x0000000e0408a211 */ /* 0x000fe400078808ff */
[C---:B-1----:R-:W-:Y:S01]  /*1cb50*/  @!P3 LEA.HI.X R7, R211.reuse, R0, R5, 0x1, P5 ;  /* 0x00000000d307b211 */ /* 0x042fe200028f0c05 */
[----:B------:R-:W-:Y:S01]  /*1cb60*/  VIADD R5, R211, 0x40 ;  /* 0x00000040d3057836 */ /* 0x000fe20000000000 */
[----:B------:R-:W-:-:S03]  /*1cb70*/  @!P1 LEA R10, P5, R15, R14, 0x1 ;  /* 0x0000000e0f0a9211 */ /* 0x000fc600078a08ff */
[----:B------:R4:W-:Y:S01]  /*1cb80*/  @!P3 ST.E.128 desc[UR54][R6.64], RZ ;  /* 0x000000ff0600b985 */ /* 0x0009e2000c101d36 */
[----:B------:R-:W-:Y:S02]  /*1cb90*/  SHF.R.S32.HI R5, RZ, 0x1f, R5 ;  /* 0x0000001fff057819 */ /* 0x000fe40000011405 */
[-C--:B------:R-:W-:Y:S02]  /*1cba0*/  @!P1 LEA.HI.X R11, R15, R0.reuse, R25, 0x1, P5 ;  /* 0x000000000f0b9211 */ /* 0x080fe400028f0c19 */
[----:B------:R-:W-:Y:S02]  /*1cbb0*/  @!P2 LEA.HI.X R9, R4, R0, R5, 0x1, P4 ;  /* 0x000000000409a211 */ /* 0x000fe400020f0c05 */
[----:B------:R-:W-:-:S03]  /*1cbc0*/  @!P0 LEA R4, P4, R12, R14, 0x1 ;  /* 0x0000000e0c048211 */ /* 0x000fc600078808ff */
[----:B------:R4:W-:Y:S01]  /*1cbd0*/  @!P2 ST.E.128 desc[UR54][R8.64], RZ ;  /* 0x000000ff0800a985 */ /* 0x0009e2000c101d36 */
[----:B------:R-:W-:-:S03]  /*1cbe0*/  @!P0 LEA.HI.X R5, R12, R0, R13, 0x1, P4 ;  /* 0x000000000c058211 */ /* 0x000fc600020f0c0d */
[----:B------:R4:W-:Y:S04]  /*1cbf0*/  @!P1 ST.E.128 desc[UR54][R10.64], RZ ;  /* 0x000000ff0a009985 */ /* 0x0009e8000c101d36 */
[----:B------:R4:W-:Y:S02]  /*1cc00*/  @!P0 ST.E.128 desc[UR54][R4.64], RZ ;  /* 0x000000ff04008985 */ /* 0x0009e4000c101d36 */
.L_x_3057:
[----:B------:R-:W-:Y:S05]  /*1cc10*/  BSYNC B1 ;  /* 0x0000000000017941 */ /* 0x000fea0003800000 */
.L_x_3056:
[----:B------:R-:W-:-:S03]  /*1cc20*/  UMOV UR4, 0xffffffff ;  /* 0xffffffff00047882 */ /* 0x000fc60000000000 */
[----:B------:R-:W-:Y:S05]  /*1cc30*/  BRA.DIV UR4, `(.L_x_3058) ;  /* 0x000000a2048c7947 */ /* 0x000fea000b800000 */
[----:B-1----:R1:W0:Y:S04]  /*1cc40*/  SHFL.IDX PT, R0, R20, 0x1, 0x181f ;  /* 0x00381f0014007f89 */ /* 0x00222800000e0000 */
[----:B---3--:R1:W3:Y:S02]  /*1cc50*/  SHFL.IDX PT, R14, R3, 0x1, 0x181f ;  /* 0x00381f00030e7f89 */ /* 0x0082e400000e0000 */
.L_x_3289:
        /* <DEDUP_REMOVED lines=18> */
[-C--:B---3--:R-:W-:Y:S02]  /*1cd80*/  @!P3 LEA R6, P5, R211, R14.reuse, 0x1 ;  /* 0x0000000ed306b211 */ /* 0x088fe400078a08ff */
        /* <DEDUP_REMOVED lines=12> */
.L_x_3060:
[----:B------:R-:W-:Y:S05]  /*1ce50*/  BSYNC B1 ;  /* 0x0000000000017941 */ /* 0x000fea0003800000 */
.L_x_3059:
[----:B------:R-:W-:-:S03]  /*1ce60*/  UMOV UR4, 0xffffffff ;  /* 0xffffffff00047882 */ /* 0x000fc60000000000 */
[----:B------:R-:W-:Y:S05]  /*1ce70*/  BRA.DIV UR4, `(.L_x_3061) ;  /* 0x000000a204447947 */ /* 0x000fea000b800000 */
[----:B0-----:R0:W0:Y:S04]  /*1ce80*/  SHFL.IDX PT, R0, R20, 0x2, 0x181f ;  /* 0x00581f0014007f89 */ /* 0x00102800000e0000 */
[----:B---3--:R3:W0:Y:S02]  /*1ce90*/  SHFL.IDX PT, R14, R3, 0x2, 0x181f ;  /* 0x00581f00030e7f89 */ /* 0x00862400000e0000 */
.L_x_3293:
        /* <DEDUP_REMOVED lines=18> */
[-C--:B0-----:R-:W-:Y:S02]  /*1cfc0*/  @!P3 LEA R6, P5, R211, R14.reuse, 0x1 ;  /* 0x0000000ed306b211 */ /* 0x081fe400078a08ff */
        /* <DEDUP_REMOVED lines=12> */
.L_x_3063:
[----:B------:R-:W-:Y:S05]  /*1d090*/  BSYNC B1 ;  /* 0x0000000000017941 */ /* 0x000fea0003800000 */
.L_x_3062:
[----:B------:R-:W-:-:S03]  /*1d0a0*/  UMOV UR4, 0xffffffff ;  /* 0xffffffff00047882 */ /* 0x000fc60000000000 */
[----:B------:R-:W-:Y:S05]  /*1d0b0*/  BRA.DIV UR4, `(.L_x_3064) ;  /* 0x0000009e04fc7947 */ /* 0x000fea000b800000 */
[----:B0-----:R0:W0:Y:S04]  /*1d0c0*/  SHFL.IDX PT, R0, R20, 0x3, 0x181f ;  /* 0x00781f0014007f89 */ /* 0x00102800000e0000 */
[----:B------:R0:W0:Y:S02]  /*1d0d0*/  SHFL.IDX PT, R14, R3, 0x3, 0x181f ;  /* 0x00781f00030e7f89 */ /* 0x00002400000e0000 */
.L_x_3297:
[----:B01-3--:R-:W-:-:S05]  /*1d0e0*/  VIADD R3, R228, 0x60 ;  /* 0x00000060e4037836 */ /* 0x00bfca0000000000 */
[----:B------:R-:W-:-:S13]  /*1d0f0*/  ISETP.GE.AND P0, PT, R3, R21, PT ;  /* 0x000000150300720c */ /* 0x000fda0003f06270 */
[----:B------:R-:W-:Y:S05]  /*1d100*/  @P0 BRA `(.L_x_3047) ;  /* 0x00000000006c0947 */ /* 0x000fea0003800000 */
[----:B------:R-:W-:Y:S01]  /*1d110*/  ULDC UR4, c[0x0][0xac8] ;  /* 0x0002b20000047ab9 */ /* 0x000fe20000000800 */
[C---:B----4-:R-:W-:Y:S01]  /*1d120*/  VIADD R4, R211.reuse, 0x40 ;  /* 0x00000040d3047836 */ /* 0x050fe20000000000 */
        /* <DEDUP_REMOVED lines=11> */
[----:B------:R-:W-:-:S03]  /*1d1e0*/  @!P3 LEA R6, P5, R211, R14, 0x1 ;  /* 0x0000000ed306b211 */ /* 0x000fc600078a08ff */
[----:B------:R-:W-:Y:S02]  /*1d1f0*/  @!P2 LEA R8, P4, R4, R14, 0x1 ;  /* 0x0000000e0408a211 */ /* 0x000fe400078808ff */
[C---:B------:R-:W-:Y:S01]  /*1d200*/  @!P3 LEA.HI.X R7, R211.reuse, R0, R5, 0x1, P5 ;  /* 0x00000000d307b211 */ /* 0x040fe200028f0c05 */
        /* <DEDUP_REMOVED lines=11> */
.L_x_3047:
[----:B------:R-:W-:Y:S05]  /*1d2c0*/  BSYNC B0 ;  /* 0x0000000000007941 */ /* 0x000fea0003800000 */
.L_x_3033:
[----:B------:R-:W-:Y:S02]  /*1d2d0*/  ULDC UR4, c[0x0][0xc3c] ;  /* 0x00030f0000047ab9 */ /* 0x000fe40000000800 */
[----:B--2---:R-:W-:-:S13]  /*1d2e0*/  ISETP.GE.AND P0, PT, R51, UR4, PT ;  /* 0x0000000433007c0c */ /* 0x004fda000bf06270 */
[----:B------:R-:W-:Y:S05]  /*1d2f0*/  @!P0 BRA `(.L_x_3065) ;  /* 0xfffffe4000808947 */ /* 0x000fea000383ffff */
[----:B------:R-:W-:Y:S05]  /*1d300*/  BRA `(.L_x_2832) ;  /* 0x0000007c00c47947 */ /* 0x000fea0003800000 */
.L_x_2830:
        /* <DEDUP_REMOVED lines=16> */
.L_x_3066:
        /* <DEDUP_REMOVED lines=43> */
.L_x_3070:
        /* <DEDUP_REMOVED lines=37> */
.L_x_3068:
        /* <DEDUP_REMOVED lines=13> */
.L_x_3071:
        /* <DEDUP_REMOVED lines=62> */
.L_x_3072:
        /* <DEDUP_REMOVED lines=61> */
.L_x_3073:
[----:B------:R-:W-:-:S05]  /*1e190*/  LOP3.LUT R25, RZ, R2, RZ, 0x33, !PT ;  /* 0x00000002ff197212 */ /* 0x000fca00078e33ff */
[----:B------:R-:W-:Y:S01]  /*1e1a0*/  IMAD.IADD R25, R6, 0x1, R25 ;  /* 0x0000000106197824 */ /* 0x000fe200078e0219 */
[----:B------:R-:W-:Y:S06]  /*1e1b0*/  BRA `(.L_x_3074) ;  /* 0x00000000000c7947 */ /* 0x000fec0003800000 */
.L_x_3069:
[----:B------:R-:W-:Y:S02]  /*1e1c0*/  IMAD.MOV.U32 R25, RZ, RZ, RZ ;  /* 0x000000ffff197224 */ /* 0x000fe400078e00ff */
[----:B------:R-:W-:Y:S02]  /*1e1d0*/  IMAD.U32 R24, RZ, RZ, UR6 ;  /* 0x00000006ff187e24 */ /* 0x000fe4000f8e00ff */
[----:B------:R-:W-:-:S07]  /*1e1e0*/  IMAD.MOV.U32 R26, RZ, RZ, RZ ;  /* 0x000000ffff1a7224 */ /* 0x000fce00078e00ff */
.L_x_3074:
[----:B------:R-:W-:-:S13]  /*1e1f0*/  ISETP.NE.AND P0, PT, R7, RZ, PT ;  /* 0x000000ff0700720c */ /* 0x000fda0003f05270 */
[----:B------:R-:W0:Y:S01]  /*1e200*/  @!P0 S2R R3, SR_CgaCtaId ;  /* 0x0000000000038919 */ /* 0x000e220000008800 */
[----:B------:R-:W-:-:S04]  /*1e210*/  @!P0 MOV R2, 0x400 ;  /* 0x0000040000028802 */ /* 0x000fc80000000f00 */
[----:B0-----:R-:W-:-:S05]  /*1e220*/  @!P0 LEA R2, R3, R2, 0x18 ;  /* 0x0000000203028211 */ /* 0x001fca00078ec0ff */
[----:B------:R1:W-:Y:S01]  /*1e230*/  @!P0 STS.128 [R2+0x228d0], R24 ;  /* 0x0228d01802008388 */ /* 0x0003e20000000c00 */
[----:B------:R-:W-:Y:S06]  /*1e240*/  BAR.ARV 0x5, 0x180 ;  /* 0x0146000000007b1d */ /* 0x000fec0000002000 */
.L_x_3067:
[----:B------:R2:W-:Y:S01]  /*1e250*/  STL [R1+0x20], RZ ;  /* 0x000020ff01007387 */ /* 0x0005e20000100800 */
[----:B------:R-:W-:Y:S01]  /*1e260*/  ULDC UR4, c[0x0][0xc3c] ;  /* 0x00030f0000047ab9 */ /* 0x000fe20000000800 */
[----:B------:R-:W-:Y:S01]  /*1e270*/  IMAD.MOV.U32 R23, RZ, RZ, 0x1 ;  /* 0x00000001ff177424 */ /* 0x000fe200078e00ff */
[----:B0-----:R-:W-:Y:S01]  /*1e280*/  ISETP.GE.AND P0, PT, R27, UR4, PT ;  /* 0x000000041b007c0c */ /* 0x001fe2000bf06270 */
[----:B------:R-:W-:-:S12]  /*1e290*/  IMAD.MOV.U32 R19, RZ, RZ, RZ ;  /* 0x000000ffff137224 */ /* 0x000fd800078e00ff */
[----:B--2---:R-:W-:Y:S05]  /*1e2a0*/  @P0 BRA `(.L_x_3075) ;  /* 0x0000006c00000947 */ /* 0x004fea0003800000 */
[----:B------:R-:W0:Y:S01]  /*1e2b0*/  S2UR UR5, SR_CgaCtaId ;  /* 0x00000000000579c3 */ /* 0x000e220000008800 */
[C---:B-1----:R-:W-:Y:S01]  /*1e2c0*/  IMAD.SHL.U32 R2, R0.reuse, 0x8, RZ ;  /* 0x0000000800027824 */ /* 0x042fe200078e00ff */
[----:B------:R-:W-:Y:S01]  /*1e2d0*/  LOP3.LUT R5, R0, 0x7f, RZ, 0xc0, !PT ;  /* 0x0000007f00057812 */ /* 0x000fe200078ec0ff */
[----:B------:R-:W-:Y:S01]  /*1e2e0*/  UMOV UR4, 0x400 ;  /* 0x0000040000047882 */ /* 0x000fe20000000000 */
[----:B------:R1:W-:Y:S01]  /*1e2f0*/  STL [R1+0x20], RZ ;  /* 0x000020ff01007387 */ /* 0x0003e20000100800 */
[----:B------:R-:W-:Y:S01]  /*1e300*/  BSSY B8, `(.L_x_3075) ;  /* 0x00006ba000087945 */ /* 0x000fe20003800000 */
[C---:B------:R-:W-:Y:S01]  /*1e310*/  LOP3.LUT R3, R2.reuse, 0x1f8, RZ, 0xc0, !PT ;  /* 0x000001f802037812 */ /* 0x040fe200078ec0ff */
[----:B------:R-:W-:Y:S01]  /*1e320*/  IMAD.SHL.U32 R29, R5, 0x8, RZ ;  /* 0x00000008051d7824 */ /* 0x000fe200078e00ff */
[----:B------:R-:W-:Y:S01]  /*1e330*/  LOP3.LUT R2, R2, 0x38, RZ, 0xc0, !PT ;  /* 0x0000003802027812 */ /* 0x000fe200078ec0ff */
[----:B------:R-:W-:Y:S01]  /*1e340*/  IMAD.MOV.U32 R28, RZ, RZ, 0x1 ;  /* 0x00000001ff1c7424 */ /* 0x000fe200078e00ff */
[----:B------:R-:W-:Y:S01]  /*1e350*/  LOP3.LUT R4, R3, 0x38, R0, 0x78, !PT ;  /* 0x0000003803047812 */ /* 0x000fe200078e7800 */
[----:B------:R-:W-:Y:S01]  /*1e360*/  IMAD.SHL.U32 R0, R0, 0x10, RZ ;  /* 0x0000001000007824 */ /* 0x000fe200078e00ff */
[----:B------:R-:W-:-:S02]  /*1e370*/  SHF.R.U32.HI R3, RZ, 0x3, R5 ;  /* 0x00000003ff037819 */ /* 0x000fc40000011605 */
[----:B------:R-:W-:Y:S02]  /*1e380*/  CS2R R18, SRZ ;  /* 0x0000000000127805 */ /* 0x000fe4000001ff00 */
[----:B------:R-:W-:Y:S01]  /*1e390*/  LOP3.LUT R29, R4, 0x200, R29, 0xf8, !PT ;  /* 0x00000200041d7812 */ /* 0x000fe200078ef81d */
[----:B------:R-:W-:Y:S01]  /*1e3a0*/  IMAD.MOV.U32 R23, RZ, RZ, 0x1 ;  /* 0x00000001ff177424 */ /* 0x000fe200078e00ff */
[----:B------:R-:W-:Y:S01]  /*1e3b0*/  LOP3.LUT R3, R3, 0x70, R0, 0xf8, !PT ;  /* 0x0000007003037812 */ /* 0x000fe200078ef800 */
[----:B------:R-:W-:Y:S01]  /*1e3c0*/  ULDC.64 UR40, c[0x0][0x198] ;  /* 0x0000660000287ab9 */ /* 0x000fe20000000a00 */
[C---:B------:R-:W-:Y:S01]  /*1e3d0*/  LOP3.LUT R0, R2.reuse, 0x40, RZ, 0xfc, !PT ;  /* 0x0000004002007812 */ /* 0x040fe200078efcff */
[----:B------:R-:W-:Y:S01]  /*1e3e0*/  ULOP3.LUT UR38, UR36, 0x2, URZ, 0xfc, !UPT ;  /* 0x0000000224267892 */ /* 0x000fe2000f8efc3f */
[C---:B------:R-:W-:Y:S01]  /*1e3f0*/  LOP3.LUT R3, R2.reuse, 0x80, RZ, 0xfc, !PT ;  /* 0x0000008002037812 */ /* 0x040fe200078efcff */
[----:B------:R-:W-:Y:S01]  /*1e400*/  ULDC UR37, c[0x0][0xc] ;  /* 0x0000030000257ab9 */ /* 0x000fe20000000800 */
[----:B------:R-:W-:Y:S01]  /*1e410*/  LOP3.LUT R2, R2, 0xc0, RZ, 0xfc, !PT ;  /* 0x000000c002027812 */ /* 0x000fe200078efcff */
[----:B0-----:R-:W-:-:S06]  /*1e420*/  ULEA UR4, UR5, UR4, 0x18 ;  /* 0x0000000405047291 */ /* 0x001fcc000f8ec03f */
[----:B------:R-:W-:-:S04]  /*1e430*/  IMAD.U32 R17, RZ, RZ, UR4 ;  /* 0x00000004ff117e24 */ /* 0x000fc8000f8e00ff */
[----:B------:R-:W-:-:S05]  /*1e440*/  IMAD R0, R29, 0x2, R17 ;  /* 0x000000021d007824 */ /* 0x000fca00078e0211 */
[----:B------:R1:W-:Y:S02]  /*1e450*/  STL [R1+0x4], R0 ;  /* 0x0000040001007387 */ /* 0x0003e40000100800 */
.L_x_3194:
[----:B------:R-:W-:Y:S05]  /*1e460*/  YIELD ;  /* 0x0000000000007946 */ /* 0x000fea0003800000 */
[----:B------:R-:W-:Y:S01]  /*1e470*/  ULDC.64 UR4, c[0x0][0xa28] ;  /* 0x00028a0000047ab9 */ /* 0x000fe20000000a00 */
[----:B------:R-:W-:Y:S01]  /*1e480*/  IMAD.MOV.U32 R31, RZ, RZ, RZ ;  /* 0x000000ffff1f7224 */ /* 0x000fe200078e00ff */
[----:B------:R-:W-:Y:S01]  /*1e490*/  ISETP.NE.U32.AND P0, PT, RZ, UR4, PT ;  /* 0x00000004ff007c0c */ /* 0x000fe2000bf05070 */
[----:B------:R-:W0:Y:S01]  /*1e4a0*/  LDC.64 R4, c[0x0][0xa00] ;  /* 0x00028000ff047b82 */ /* 0x000e220000000a00 */
[----:B------:R-:W-:Y:S01]  /*1e4b0*/  IMAD.MOV.U32 R8, RZ, RZ, RZ ;  /* 0x000000ffff087224 */ /* 0x000fe200078e00ff */
[----:B------:R-:W-:Y:S01]  /*1e4c0*/  ULDC.64 UR6, c[0x0][0xa10] ;  /* 0x0002840000067ab9 */ /* 0x000fe20000000a00 */
[----:B------:R-:W-:Y:S01]  /*1e4d0*/  ISETP.NE.AND.EX P0, PT, RZ, UR5, PT, P0 ;  /* 0x00000005ff007c0c */ /* 0x000fe2000bf05300 */
[----:B------:R-:W-:-:S12]  /*1e4e0*/  ULDC.64 UR4, c[0x0][0xa18] ;  /* 0x0002860000047ab9 */ /* 0x000fd80000000a00 */
[----:B--2---:R-:W2:Y:S02]  /*1e4f0*/  @P0 LDC.64 R2, c[0x0][0xa28] ;  /* 0x00028a00ff020b82 */ /* 0x004ea40000000a00 */
[----:B--2---:R-:W-:-:S05]  /*1e500*/  @P0 IMAD.WIDE R2, R27, 0x4, R2 ;  /* 0x000000041b020825 */ /* 0x004fca00078e0202 */
[----:B------:R2:W5:Y:S01]  /*1e510*/  @P0 LDG.E R31, desc[UR54][R2.64] ;  /* 0x00000036021f0981 */ /* 0x000562000c1e1900 */
[----:B------:R-:W-:Y:S01]  /*1e520*/  ISETP.NE.U32.AND P0, PT, RZ, UR4, PT ;  /* 0x00000004ff007c0c */ /* 0x000fe2000bf05070 */
[----:B0-----:R-:W-:Y:S01]  /*1e530*/  IMAD.WIDE R4, R27, 0x4, R4 ;  /* 0x000000041b047825 */ /* 0x001fe200078e0204 */
[----:B------:R-:W-:Y:S02]  /*1e540*/  ISETP.NE.U32.AND P1, PT, RZ, UR6, PT ;  /* 0x00000006ff007c0c */ /* 0x000fe4000bf25070 */
[----:B------:R-:W-:Y:S01]  /*1e550*/  ISETP.NE.AND.EX P2, PT, RZ, UR5, PT, P0 ;  /* 0x00000005ff007c0c */ /* 0x000fe2000bf45300 */
[----:B------:R-:W-:Y:S01]  /*1e560*/  ULDC.64 UR4, c[0x0][0xa00] ;  /* 0x0002800000047ab9 */ /* 0x000fe20000000a00 */
[----:B------:R-:W-:Y:S01]  /*1e570*/  ISETP.NE.AND.EX P1, PT, RZ, UR7, PT, P1 ;  /* 0x00000007ff007c0c */ /* 0x000fe2000bf25310 */
[----:B-1----:R-:W-:Y:S01]  /*1e580*/  IMAD.MOV.U32 R0, RZ, RZ, RZ ;  /* 0x000000ffff007224 */ /* 0x002fe200078e00ff */
[----:B------:R-:W-:Y:S01]  /*1e590*/  ISETP.NE.U32.AND P0, PT, RZ, UR4, PT ;  /* 0x00000004ff007c0c */ /* 0x000fe2000bf05070 */
[----:B--2---:R-:W0:Y:S03]  /*1e5a0*/  LDC.64 R2, c[0x0][0xa10] ;  /* 0x00028400ff027b82 */ /* 0x004e260000000a00 */
[----:B------:R-:W-:-:S05]  /*1e5b0*/  ISETP.NE.AND.EX P0, PT, RZ, UR5, PT, P0 ;  /* 0x00000005ff007c0c */ /* 0x000fca000bf05300 */
[----:B---3--:R-:W1:Y:S08]  /*1e5c0*/  @P2 LDC.64 R6, c[0x0][0xa18] ;  /* 0x00028600ff062b82 */ /* 0x008e700000000a00 */
[----:B------:R-:W2:Y:S01]  /*1e5d0*/  @P0 LDG.E R8, desc[UR54][R4.64] ;  /* 0x0000003604080981 */ /* 0x000ea2000c1e1900 */
[----:B------:R-:W-:Y:S01]  /*1e5e0*/  ULDC UR4, c[0x0][0x288] ;  /* 0x0000a20000047ab9 */ /* 0x000fe20000000800 */
[----:B0-----:R-:W-:-:S05]  /*1e5f0*/  IMAD.WIDE R2, R27, 0x4, R2 ;  /* 0x000000041b027825 */ /* 0x001fca00078e0202 */
[----:B------:R-:W5:Y:S01]  /*1e600*/  @P1 LDG.E R0, desc[UR54][R2.64] ;  /* 0x0000003602001981 */ /* 0x000f62000c1e1900 */
[----:B-1----:R-:W-:-:S03]  /*1e610*/  @P2 IMAD.WIDE R6, R27, 0x4, R6 ;  /* 0x000000041b062825 */ /* 0x002fc600078e0206 */
[----:B--2---:R0:W-:Y:S02]  /*1e620*/  STL [R1+0x8], R8 ;  /* 0x0000080801007387 */ /* 0x0041e40000100800 */
[----:B0-----:R-:W-:Y:S01]  /*1e630*/  IMAD.U32 R8, RZ, RZ, UR4 ;  /* 0x00000004ff087e24 */ /* 0x001fe2000f8e00ff */
[----:B------:R-:W-:-:S05]  /*1e640*/  ULDC.64 UR4, c[0x0][0x418] ;  /* 0x0001060000047ab9 */ /* 0x000fca0000000a00 */
        /* <DEDUP_REMOVED lines=8> */
[----:B0-----:R-:W-:Y:S02]  /*1e6d0*/  IMAD.U32 R7, RZ, RZ, UR5 ;  /* 0x00000005ff077e24 */ /* 0x001fe4000f8e00ff */
[----:B------:R-:W-:Y:S01]  /*1e6e0*/  IMAD.U32 R10, RZ, RZ, UR4 ;  /* 0x00000004ff0a7e24 */ /* 0x000fe2000f8e00ff */
[----:B--2---:R0:W-:Y:S01]  /*1e6f0*/  STL [R1], R8 ;  /* 0x0000000801007387 */ /* 0x0041e20000100800 */
[----:B------:R-:W-:Y:S01]  /*1e700*/  IMAD.MOV.U32 R12, RZ, RZ, R8 ;  /* 0x000000ffff0c7224 */ /* 0x000fe200078e0008 */
[----:B----4-:R-:W-:Y:S06]  /*1e710*/  @P2 BRA `(.L_x_3076) ;  /* 0x0000000000142947 */ /* 0x010fec0003800000 */
[----:B------:R-:W-:Y:S05]  /*1e720*/  @!P0 BRA `(.L_x_3076) ;  /* 0x0000000000108947 */ /* 0x000fea0003800000 */
[----:B------:R-:W2:Y:S04]  /*1e730*/  LDG.E R9, desc[UR54][R4.64] ;  /* 0x0000003604097981 */ /* 0x000ea8000c1e1900 */
[----:B------:R-:W2:Y:S02]  /*1e740*/  LDG.E R6, desc[UR54][R4.64+0x4] ;  /* 0x0000043604067981 */ /* 0x000ea4000c1e1900 */
[----:B--2---:R-:W-:-:S05]  /*1e750*/  IMAD.IADD R12, R6, 0x1, -R9 ;  /* 0x00000001060c7824 */ /* 0x004fca00078e0a09 */
[----:B------:R1:W-:Y:S02]  /*1e760*/  STL [R1], R12 ;  /* 0x0000000c01007387 */ /* 0x0003e40000100800 */
.L_x_3076:
[----:B------:R-:W-:Y:S01]  /*1e770*/  ULDC.64 UR4, c[0x0][0xa20] ;  /* 0x0002880000047ab9 */ /* 0x000fe20000000a00 */
[C---:B------:R-:W-:Y:S02]  /*1e780*/  LOP3.LUT R4, R26.reuse, 0xff000000, RZ, 0xc0, !PT ;  /* 0xff0000001a047812 */ /* 0x040fe400078ec0ff */
[----:B------:R-:W-:Y:S02]  /*1e790*/  ISETP.NE.U32.AND P0, PT, RZ, UR4, PT ;  /* 0x00000004ff007c0c */ /* 0x000fe4000bf05070 */
[----:B------:R-:W-:Y:S02]  /*1e7a0*/  SHF.R.U32.HI R5, RZ, 0x8, R4 ;  /* 0x00000008ff057819 */ /* 0x000fe40000011604 */
[----:B------:R-:W-:Y:S02]  /*1e7b0*/  ISETP.NE.AND.EX P0, PT, RZ, UR5, PT, P0 ;  /* 0x00000005ff007c0c */ /* 0x000fe4000bf05300 */
[C---:B------:R-:W-:Y:S02]  /*1e7c0*/  LOP3.LUT R6, R26.reuse, 0xff0000, RZ, 0xc0, !PT ;  /* 0x00ff00001a067812 */ /* 0x040fe400078ec0ff */
[----:B------:R-:W-:-:S02]  /*1e7d0*/  LOP3.LUT R26, R26, 0xffff, RZ, 0xc0, !PT ;  /* 0x0000ffff1a1a7812 */ /* 0x000fc400078ec0ff */
[----:B------:R-:W-:-:S07]  /*1e7e0*/  LEA.HI R6, R6, R5, RZ, 0x10 ;  /* 0x0000000506067211 */ /* 0x000fce00078f80ff */
[----:B------:R-:W-:Y:S05]  /*1e7f0*/  @!P0 BRA `(.L_x_3077) ;  /* 0x0000000000108947 */ /* 0x000fea0003800000 */
[----:B------:R-:W2:Y:S02]  /*1e800*/  LDC.64 R4, c[0x0][0xa20] ;  /* 0x00028800ff047b82 */ /* 0x000ea40000000a00 */
[----:B--2---:R-:W-:-:S05]  /*1e810*/  IMAD.WIDE R4, R27, 0x4, R4 ;  /* 0x000000041b047825 */ /* 0x004fca00078e0204 */
[----:B------:R2:W5:Y:S01]  /*1e820*/  LDG.E R10, desc[UR54][R4.64] ;  /* 0x00000036040a7981 */ /* 0x000562000c1e1900 */
[----:B------:R-:W-:Y:S05]  /*1e830*/  BRA `(.L_x_3078) ;  /* 0x0000000000247947 */ /* 0x000fea0003800000 */
.L_x_3077:
[----:B------:R-:W-:Y:S02]  /*1e840*/  ULDC.64 UR4, c[0x0][0xa08] ;  /* 0x0002820000047ab9 */ /* 0x000fe40000000a00 */
[----:B------:R-:W-:-:S04]  /*1e850*/  ISETP.NE.U32.AND P0, PT, RZ, UR4, PT ;  /* 0x00000004ff007c0c */ /* 0x000fc8000bf05070 */
[----:B------:R-:W-:-:S13]  /*1e860*/  ISETP.NE.AND.EX P0, PT, RZ, UR5, PT, P0 ;  /* 0x00000005ff007c0c */ /* 0x000fda000bf05300 */
[----:B------:R-:W-:Y:S05]  /*1e870*/  @!P0 BRA `(.L_x_3078) ;  /* 0x0000000000148947 */ /* 0x000fea0003800000 */
[----:B------:R-:W2:Y:S02]  /*1e880*/  LDC.64 R4, c[0x0][0xa08] ;  /* 0x00028200ff047b82 */ /* 0x000ea40000000a00 */
[----:B--2---:R-:W-:-:S05]  /*1e890*/  IMAD.WIDE R4, R27, 0x4, R4 ;  /* 0x000000041b047825 */ /* 0x004fca00078e0204 */
[----:B------:R-:W2:Y:S04]  /*1e8a0*/  LDG.E R10, desc[UR54][R4.64] ;  /* 0x00000036040a7981 */ /* 0x000ea8000c1e1900 */
[----:B------:R-:W2:Y:S02]  /*1e8b0*/  LDG.E R9, desc[UR54][R4.64+0x4] ;  /* 0x0000043604097981 */ /* 0x000ea4000c1e1900 */
[----:B--2---:R-:W-:-:S07]  /*1e8c0*/  IMAD.IADD R10, R9, 0x1, -R10 ;  /* 0x00000001090a7824 */ /* 0x004fce00078e0a0a */
.L_x_3078:
[----:B--2---:R-:W2:Y:S01]  /*1e8d0*/  @P1 LDG.E R5, desc[UR54][R2.64] ;  /* 0x0000003602051981 */ /* 0x004ea2000c1e1900 */
[----:B0-----:R-:W0:Y:S03]  /*1e8e0*/  LDC R8, c[0x0][0x448] ;  /* 0x00011200ff087b82 */ /* 0x001e260000000800 */
[----:B------:R3:W2:Y:S01]  /*1e8f0*/  @P1 LDG.E R4, desc[UR54][R2.64+0x4] ;  /* 0x0000043602041981 */ /* 0x0006a2000c1e1900 */
[----:B------:R-:W-:Y:S02]  /*1e900*/  IMAD.SHL.U32 R35, R25, 0x80, RZ ;  /* 0x0000008019237824 */ /* 0x000fe400078e00ff */
[----:B-----5:R-:W-:Y:S02]  /*1e910*/  IMAD.IADD R10, R10, 0x1, -R31 ;  /* 0x000000010a0a7824 */ /* 0x020fe400078e0a1f */
[----:B---3--:R-:W3:Y:S01]  /*1e920*/  LDC.64 R2, c[0x0][0x9e0] ;  /* 0x00027800ff027b82 */ /* 0x008ee20000000a00 */
[----:B0-----:R-:W-:Y:S01]  /*1e930*/  ISETP.NE.AND P2, PT, R8, 0x1, PT ;  /* 0x000000010800780c */ /* 0x001fe20003f45270 */
[----:B------:R-:W-:-:S12]  /*1e940*/  VIADD R8, R35, 0x7f ;  /* 0x0000007f23087836 */ /* 0x000fd80000000000 */
[----:B------:R-:W0:Y:S01]  /*1e950*/  @P2 LDC R9, c[0x0][0x44c] ;  /* 0x00011300ff092b82 */ /* 0x000e220000000800 */
[----:B---3--:R-:W-:-:S07]  /*1e960*/  ISETP.GE.AND P3, PT, R3, 0x1, PT ;  /* 0x000000010300780c */ /* 0x008fce0003f66270 */
[----:B------:R-:W3:Y:S01]  /*1e970*/  @P2 LDC R11, c[0x0][0x450] ;  /* 0x00011400ff0b2b82 */ /* 0x000ee20000000800 */
[----:B--2---:R-:W-:Y:S02]  /*1e980*/  @P1 IMAD.IADD R7, R4, 0x1, -R5 ;  /* 0x0000000104071824 */ /* 0x004fe400078e0a05 */
[----:B0-----:R-:W-:-:S04]  /*1e990*/  @P2 IMAD.HI.U32 R4, R8, R9, RZ ;  /* 0x0000000908042227 */ /* 0x001fc800078e00ff */
[----:B------:R-:W-:Y:S01]  /*1e9a0*/  IMAD.IADD R22, R10, 0x1, R7 ;  /* 0x000000010a167824 */ /* 0x000fe200078e0207 */
[----:B---3--:R-:W-:-:S03]  /*1e9b0*/  @P2 SHF.R.U32.HI R8, RZ, R11, R4 ;  /* 0x0000000bff082219 */ /* 0x008fc60000011604 */
[C---:B------:R-:W-:Y:S01]  /*1e9c0*/  VIADD R4, R22.reuse, 0x5f ;  /* 0x0000005f16047836 */ /* 0x040fe20000000000 */
[----:B------:R-:W-:-:S03]  /*1e9d0*/  IADD3 R9, R22, 0x1, -R12 ;  /* 0x0000000116097810 */ /* 0x000fc60007ffe80c */
        /* <DEDUP_REMOVED lines=17> */
.L_x_3081:
[----:B------:R-:W-:-:S13]  /*1eaf0*/  ISETP.NE.AND P0, PT, R3, 0x1, PT ;  /* 0x000000010300780c */ /* 0x000fda0003f05270 */
[----:B------:R-:W0:Y:S02]  /*1eb00*/  @P0 LDC.64 R4, c[0x0][0x9e8] ;  /* 0x00027a00ff040b82 */ /* 0x000e240000000a00 */
[----:B0-----:R-:W-:-:S05]  /*1eb10*/  @P0 IMAD.HI.U32 R4, R11, R4, RZ ;  /* 0x000000040b040227 */ /* 0x001fca00078e00ff */
[----:B------:R-:W-:-:S07]  /*1eb20*/  @P0 SHF.R.U32.HI R11, RZ, R5, R4 ;  /* 0x00000005ff0b0219 */ /* 0x000fce0000011604 */
.L_x_3082:
[----:B------:R-:W-:Y:S05]  /*1eb30*/  BSYNC B0 ;  /* 0x0000000000007941 */ /* 0x000fea0003800000 */
.L_x_3080:
[----:B------:R-:W-:-:S05]  /*1eb40*/  IMAD R11, R11, R3, R3 ;  /* 0x000000030b0b7224 */ /* 0x000fca00078e0203 */
[----:B------:R-:W-:-:S07]  /*1eb50*/  VIMNMX R2, R2, R11, PT ;  /* 0x0000000b02027248 */ /* 0x000fce0003fe0100 */
.L_x_3079:
[----:B------:R-:W0:Y:S01]  /*1eb60*/  @P2 LDC R8, c[0x0][0x44c] ;  /* 0x00011300ff082b82 */ /* 0x000e220000000800 */
[----:B------:R-:W-:Y:S01]  /*1eb70*/  VIADD R2, R2, 0x5f ;  /* 0x0000005f02027836 */ /* 0x000fe20000000000 */
[----:B------:R-:W-:Y:S01]  /*1eb80*/  ULDC UR4, c[0x0][0x9dc] ;  /* 0x0002770000047ab9 */ /* 0x000fe20000000800 */
[----:B------:R-:W-:Y:S02]  /*1eb90*/  IMAD.MOV.U32 R5, RZ, RZ, R35 ;  /* 0x000000ffff057224 */ /* 0x000fe400078e0023 */
[----:B------:R-:W-:-:S03]  /*1eba0*/  IMAD.HI R2, R2, 0x2aaaaaab, RZ ;  /* 0x2aaaaaab02027827 */ /* 0x000fc600078e02ff */
[----:B------:R-:W2:Y:S01]  /*1ebb0*/  @P2 LDC R4, c[0x0][0x450] ;  /* 0x00011400ff042b82 */ /* 0x000ea20000000800 */
[----:B0-----:R-:W-:-:S04]  /*1ebc0*/  @P2 IMAD.HI.U32 R11, R35, R8, RZ ;  /* 0x00000008230b2227 */ /* 0x001fc800078e00ff */
[----:B------:R-:W-:Y:S01]  /*1ebd0*/  IMAD.IADD R8, R22, 0x1, -R12 ;  /* 0x0000000116087824 */ /* 0x000fe200078e0a0c */
[----:B--2---:R-:W-:Y:S02]  /*1ebe0*/  @P2 SHF.R.U32.HI R5, RZ, R4, R11 ;  /* 0x00000004ff052219 */ /* 0x004fe4000001160b */
[----:B------:R-:W-:-:S03]  /*1ebf0*/  SHF.R.U32.HI R11, RZ, 0x1f, R2 ;  /* 0x0000001fff0b7819 */ /* 0x000fc60000011602 */
[----:B-1----:R-:W-:Y:S01]  /*1ec00*/  IMAD.IADD R12, R8, 0x1, R5 ;  /* 0x00000001080c7824 */ /* 0x002fe200078e0205 */
[----:B------:R-:W-:-:S03]  /*1ec10*/  LEA.HI.SX32 R11, R2, R11, 0x1c ;  /* 0x0000000b020b7211 */ /* 0x000fc600078fe2ff */
[----:B------:R-:W-:Y:S01]  /*1ec20*/  VIADD R2, R12, -UR4 ;  /* 0x800000040c027c36 */ /* 0x000fe20008000000 */
[----:B------:R-:W-:Y:S01]  /*1ec30*/  VIMNMX R11, R20, R11, PT ;  /* 0x0000000b140b7248 */ /* 0x000fe20003fe0100 */
        /* <DEDUP_REMOVED lines=11> */
.L_x_3085:
[----:B------:R-:W-:-:S13]  /*1ecf0*/  ISETP.NE.AND P0, PT, R3, 0x1, PT ;  /* 0x000000010300780c */ /* 0x000fda0003f05270 */
[----:B------:R-:W0:Y:S02]  /*1ed00*/  @P0 LDC.64 R4, c[0x0][0x9e8] ;  /* 0x00027a00ff040b82 */ /* 0x000e240000000a00 */
[----:B0-----:R-:W-:-:S05]  /*1ed10*/  @P0 IMAD.HI.U32 R4, R12, R4, RZ ;  /* 0x000000040c040227 */ /* 0x001fca00078e00ff */
[----:B------:R-:W-:-:S07]  /*1ed20*/  @P0 SHF.R.U32.HI R12, RZ, R5, R4 ;  /* 0x00000005ff0c0219 */ /* 0x000fce0000011604 */
.L_x_3086:
[----:B------:R-:W-:Y:S05]  /*1ed30*/  BSYNC B0 ;  /* 0x0000000000007941 */ /* 0x000fea0003800000 */
.L_x_3084:
[----:B------:R-:W-:-:S05]  /*1ed40*/  IMAD R3, R12, R3, RZ ;  /* 0x000000030c037224 */ /* 0x000fca00078e02ff */
[----:B------:R-:W-:-:S07]  /*1ed50*/  VIMNMX R2, R2, R3, !PT ;  /* 0x0000000302027248 */ /* 0x000fce0007fe0100 */
.L_x_3083:
[----:B------:R-:W-:Y:S01]  /*1ed60*/  IMAD.HI R2, R2, 0x2aaaaaab, RZ ;  /* 0x2aaaaaab02027827 */ /* 0x000fe200078e02ff */
[----:B------:R-:W-:Y:S01]  /*1ed70*/  BSSY B0, `(.L_x_3087) ;  /* 0x0000026000007945 */ /* 0x000fe20003800000 */
[----:B------:R-:W-:Y:S02]  /*1ed80*/  LOP3.LUT R30, R6, 0xff, RZ, 0xc0, !PT ;  /* 0x000000ff061e7812 */ /* 0x000fe400078ec0ff */
[----:B------:R-:W-:Y:S01]  /*1ed90*/  SHF.R.U32.HI R6, RZ, 0x10, R6 ;  /* 0x00000010ff067819 */ /* 0x000fe20000011606 */
[----:B------:R-:W-:Y:S01]  /*1eda0*/  IMAD.MOV.U32 R14, RZ, RZ, RZ ;  /* 0x000000ffff0e7224 */ /* 0x000fe200078e00ff */
[----:B------:R-:W-:-:S04]  /*1edb0*/  SHF.R.U32.HI R3, RZ, 0x1f, R2 ;  /* 0x0000001fff037819 */ /* 0x000fc80000011602 */
[----:B------:R-:W-:-:S04]  /*1edc0*/  LEA.HI.SX32 R3, R2, R3, 0x1c ;  /* 0x0000000302037211 */ /* 0x000fc800078fe2ff */
[----:B------:R-:W-:-:S04]  /*1edd0*/  VIMNMX R4, RZ, R3, !PT ;  /* 0x00000003ff047248 */ /* 0x000fc80007fe0100 */
[----:B------:R-:W-:-:S13]  /*1ede0*/  ISETP.GT.AND P0, PT, R11, R4, PT ;  /* 0x000000040b00720c */ /* 0x000fda0003f04270 */
[----:B------:R-:W-:Y:S05]  /*1edf0*/  @!P0 BRA `(.L_x_3088) ;  /* 0x0000000000748947 */ /* 0x000fea0003800000 */
[----:B------:R-:W-:Y:S01]  /*1ee00*/  ISETP.NE.AND P0, PT, R6, RZ, PT ;  /* 0x000000ff0600720c */ /* 0x000fe20003f05270 */
[----:B------:R-:W-:-:S03]  /*1ee10*/  ULDC UR4, c[0x0][0x9f0] ;  /* 0x00027c0000047ab9 */ /* 0x000fc60000000800 */
[----:B------:R-:W-:-:S04]  /*1ee20*/  SEL R5, R6, UR4, P0 ;  /* 0x0000000406057c07 */ /* 0x000fc80008000000 */
[----:B------:R-:W-:Y:S02]  /*1ee30*/  IABS R13, R5 ;  /* 0x00000005000d7213 */ /* 0x000fe40000000000 */
[----:B------:R-:W-:Y:S02]  /*1ee40*/  IADD3 R12, R5, -0x1, R11 ;  /* 0xffffffff050c7810 */ /* 0x000fe40007ffe00b */
[----:B------:R-:W0:Y:S03]  /*1ee50*/  I2F.RP R2, R13 ;  /* 0x0000000d00027306 */ /* 0x000e260000209400 */
[----:B------:R-:W-:-:S05]  /*1ee60*/  IMAD.IADD R12, R12, 0x1, -R4 ;  /* 0x000000010c0c7824 */ /* 0x000fca00078e0a04 */
        /* <DEDUP_REMOVED lines=22> */
.L_x_3088:
[----:B------:R-:W-:Y:S05]  /*1efd0*/  BSYNC B0 ;  /* 0x0000000000007941 */ /* 0x000fea0003800000 */
.L_x_3087:
[-C--:B------:R-:W-:Y:S01]  /*1efe0*/  IMAD R3, R30, R14.reuse, R4 ;  /* 0x0000000e1e037224 */ /* 0x080fe200078e0204 */
[----:B------:R-:W-:Y:S04]  /*1eff0*/  BSSY B0, `(.L_x_3089) ;  /* 0x0000131000007945 */ /* 0x000fe80003800000 */
[C---:B------:R-:W-:Y:S01]  /*1f000*/  VIADDMNMX R11, R3.reuse, R14, R11, PT ;  /* 0x0000000e030b7246 */ /* 0x040fe2000380010b */
[----:B------:R-:W-:-:S04]  /*1f010*/  IMAD R3, R3, 0x60, -R10 ;  /* 0x0000006003037824 */ /* 0x000fc800078e0a0a */
[----:B------:R-:W-:Y:S01]  /*1f020*/  IMAD R10, R11, 0x60, -R10 ;  /* 0x000000600b0a7824 */ /* 0x000fe200078e0a0a */
[----:B------:R-:W-:-:S04]  /*1f030*/  VIMNMX R3, RZ, R3, !PT ;  /* 0x00000003ff037248 */ /* 0x000fc80007fe0100 */
[----:B------:R-:W-:-:S04]  /*1f040*/  VIMNMX R10, R10, R7, PT ;  /* 0x000000070a0a7248 */ /* 0x000fc80003fe0100 */
[----:B------:R-:W-:Y:S01]  /*1f050*/  ISETP.GT.AND P0, PT, R10, R3, PT ;  /* 0x000000030a00720c */ /* 0x000fe20003f04270 */
[----:B------:R-:W-:-:S05]  /*1f060*/  IMAD.WIDE.U32 R2, R3, -0x55555555, RZ ;  /* 0xaaaaaaab03027825 */ /* 0x000fca00078e00ff */
[----:B------:R-:W-:-:S05]  /*1f070*/  SHF.R.U32.HI R4, RZ, 0x6, R3 ;  /* 0x00000006ff047819 */ /* 0x000fca0000011603 */
[----:B------:R-:W-:Y:S02]  /*1f080*/  IMAD.MOV.U32 R2, RZ, RZ, R4 ;  /* 0x000000ffff027224 */ /* 0x000fe400078e0004 */
[----:B------:R-:W-:-:S04]  /*1f090*/  @P0 VIADD R5, R10, 0x5f ;  /* 0x0000005f0a050836 */ /* 0x000fc80000000000 */
[----:B------:R-:W-:-:S05]  /*1f0a0*/  @P0 IMAD.HI R5, R5, 0x2aaaaaab, RZ ;  /* 0x2aaaaaab05050827 */ /* 0x000fca00078e02ff */
[----:B------:R-:W-:-:S04]  /*1f0b0*/  @P0 SHF.R.U32.HI R10, RZ, 0x1f, R5 ;  /* 0x0000001fff0a0819 */ /* 0x000fc80000011605 */
        /* <DEDUP_REMOVED lines=11> */
.L_x_3300:
[----:B-1----:R-:W-:Y:S02]  /*1f170*/  ISETP.NE.AND P0, PT, R14, RZ, PT ;  /* 0x000000ff0e00720c */ /* 0x002fe40003f05270 */
[----:B------:R-:W-:-:S11]  /*1f180*/  PLOP3.LUT P6, PT, PT, PT, PT, 0x8, 0x0 ;  /* 0x000000000000781c */ /* 0x000fd60003fce170 */
[----:B------:R-:W-:Y:S05]  /*1f190*/  @P0 BRA `(.L_x_3092) ;  /* 0x00000000000c0947 */ /* 0x000fea0003800000 */
[----:B------:R-:W-:-:S03]  /*1f1a0*/  UMOV UR4, 0xffffffff ;  /* 0xffffffff00047882 */ /* 0x000fc60000000000 */
[----:B------:R-:W-:Y:S05]  /*1f1b0*/  BRA.DIV UR4, `(.L_x_3093) ;  /* 0x0000008204387947 */ /* 0x000fea000b800000 */
[----:B------:R-:W-:-:S13]  /*1f1c0*/  ELECT P6, URZ, PT ;  /* 0x00000000003f782f */ /* 0x000fda00038c0000 */
.L_x_3092:
        /* <DEDUP_REMOVED lines=9> */
.L_x_3303:
[----:B------:R-:W-:Y:S05]  /*1f260*/  BSYNC B1 ;  /* 0x0000000000017941 */ /* 0x000fea0003800000 */
.L_x_3094:
[----:B------:R-:W-:Y:S04]  /*1f270*/  BSSY B1, `(.L_x_3096) ;  /* 0x000007b000017945 */ /* 0x000fe80003800000 */
[----:B------:R-:W-:Y:S05]  /*1f280*/  @!P6 BRA `(.L_x_3097) ;  /* 0x0000000400e4e947 */ /* 0x000fea0003800000 */
[----:B------:R-:W-:Y:S01]  /*1f290*/  IMAD R12, R18, 0x8, R17 ;  /* 0x00000008120c7824 */ /* 0x000fe200078e0211 */
[----:B0-----:R-:W-:Y:S01]  /*1f2a0*/  SHF.L.U32 R10, R28, 0x1f, RZ ;  /* 0x0000001f1c0a7819 */ /* 0x001fe200000006ff */
[----:B------:R-:W0:Y:S01]  /*1f2b0*/  S2R R3, SR_TID.X ;  /* 0x0000000000037919 */ /* 0x000e220000002100 */
[----:B------:R-:W-:Y:S02]  /*1f2c0*/  BSSY B2, `(.L_x_3098) ;  /* 0x0000005000027945 */ /* 0x000fe40003800000 */
[----:B------:R-:W1:Y:S01]  /*1f2d0*/  SYNCS.PHASECHK.TRANS64.TRYWAIT P0, [R12+URZ+0x228a0], R10 ;  /* 0x0228a00a0c0075a7 */ /* 0x000e62000800017f */
[----:B0-----:R-:W-:-:S04]  /*1f2e0*/  LOP3.LUT R3, R3, 0x7f, RZ, 0xc0, !PT ;  /* 0x0000007f03037812 */ /* 0x001fc800078ec0ff */
[----:B------:R-:W-:Y:S01]  /*1f2f0*/  ISETP.NE.AND P1, PT, R3, RZ, PT ;  /* 0x000000ff0300720c */ /* 0x000fe20003f25270 */
[----:B-1----:R-:W-:-:S12]  /*1f300*/  @!P0 BRA `(.L_x_3099) ;  /* 0x0000008000188947 */ /* 0x002fd80003800000 */
.L_x_3304:
[----:B------:R-:W-:Y:S05]  /*1f310*/  BSYNC B2 ;  /* 0x0000000000027941 */ /* 0x000fea0003800000 */
.L_x_3098:
        /* <DEDUP_REMOVED lines=9> */
.L_x_3101:
[----:B------:R-:W-:Y:S05]  /*1f3b0*/  BSYNC B2 ;  /* 0x0000000000027941 */ /* 0x000fea0003800000 */
.L_x_3100:
        /* <DEDUP_REMOVED lines=12> */
.L_x_3102:
        /* <DEDUP_REMOVED lines=13> */
.L_x_3305:
[----:B------:R-:W-:Y:S05]  /*1f550*/  BSYNC B2 ;  /* 0x0000000000027941 */ /* 0x000fea0003800000 */
.L_x_3103:
        /* <DEDUP_REMOVED lines=11> */
.L_x_3106:
[----:B------:R-:W-:Y:S05]  /*1f610*/  BSYNC B2 ;  /* 0x0000000000027941 */ /* 0x000fea0003800000 */
.L_x_3105:
[----:B------:R-:W-:Y:S01]  /*1f620*/  R2UR UR6, R10 ;  /* 0x000000000a0672ca */ /* 0x000fe200000e0000 */
[----:B------:R-:W-:Y:S01]  /*1f630*/  UIADD3 UR4, UP0, UR40, 0x670, URZ ;  /* 0x0000067028047890 */ /* 0x000fe2000ff1e03f */
[----:B------:R-:W-:Y:S01]  /*1f640*/  R2UR UR7, R11 ;  /* 0x000000000b0772ca */ /* 0x000fe200000e0000 */
[----:B------:R-:W-:Y:S01]  /*1f650*/  VIADD R12, R12, 0x228b0 ;  /* 0x000228b00c0c7836 */ /* 0x000fe20000000000 */
[----:B------:R-:W-:Y:S01]  /*1f660*/  R2UR UR10, R7 ;  /* 0x00000000070a72ca */ /* 0x000fe200000e0000 */
[----:B------:R-:W-:Y:S01]  /*1f670*/  IMAD R7, R18, 0xc000, R17 ;  /* 0x0000c00012077824 */ /* 0x000fe200078e0211 */
[----:B------:R-:W-:Y:S01]  /*1f680*/  PLOP3.LUT P0, PT, PT, PT, PT, 0x80, 0x0 ;  /* 0x000000000000781c */ /* 0x000fe20003f0f070 */
[----:B------:R-:W-:Y:S02]  /*1f690*/  UIADD3.X UR5, URZ, UR41, URZ, UP0, !UPT ;  /* 0x000000293f057290 */ /* 0x000fe400087fe43f */
[----:B------:R-:W-:-:S10]  /*1f6a0*/  VIADD R13, R7, 0x400 ;  /* 0x00000400070d7836 */ /* 0x000fd40000000000 */
.L_x_3107:
        /* <DEDUP_REMOVED lines=15> */
.L_x_3108:
        /* <DEDUP_REMOVED lines=15> */
.L_x_3109:
        /* <DEDUP_REMOVED lines=15> */
.L_x_3110:
        /* <DEDUP_REMOVED lines=10> */
.L_x_3097:
[----:B------:R-:W-:Y:S05]  /*1fa20*/  BSYNC B1 ;  /* 0x0000000000017941 */ /* 0x000fea0003800000 */
.L_x_3096:
        /* <DEDUP_REMOVED lines=9> */
.L_x_3126:
[----:B------:R-:W-:Y:S05]  /*1fac0*/  YIELD ;  /* 0x0000000000007946 */ /* 0x000fea0003800000 */
        /* <DEDUP_REMOVED lines=10> */
.L_x_3306:
[----:B------:R-:W-:Y:S05]  /*1fb70*/  BSYNC B2 ;  /* 0x0000000000027941 */ /* 0x000fea0003800000 */
.L_x_3113:
        /* <DEDUP_REMOVED lines=9> */
.L_x_3116:
[----:B------:R-:W-:Y:S05]  /*1fc10*/  BSYNC B2 ;  /* 0x0000000000027941 */ /* 0x000fea0003800000 */
.L_x_3115:
        /* <DEDUP_REMOVED lines=11> */
.L_x_3117:
        /* <DEDUP_REMOVED lines=13> */
.L_x_3307:
[----:B------:R-:W-:Y:S05]  /*1fda0*/  BSYNC B2 ;  /* 0x0000000000027941 */ /* 0x000fea0003800000 */
.L_x_3118:
        /* <DEDUP_REMOVED lines=11> */
.L_x_3121:
[----:B------:R-:W-:Y:S05]  /*1fe60*/  BSYNC B2 ;  /* 0x0000000000027941 */ /* 0x000fea0003800000 */
.L_x_3120:
        /* <DEDUP_REMOVED lines=9> */
.L_x_3122:
        /* <DEDUP_REMOVED lines=15> */
.L_x_3123:
        /* <DEDUP_REMOVED lines=15> */
.L_x_3124:
        /* <DEDUP_REMOVED lines=15> */
.L_x_3125:
        /* <DEDUP_REMOVED lines=10> */
.L_x_3112:
[----:B------:R-:W-:Y:S05]  /*20270*/  BSYNC B1 ;  /* 0x0000000000017941 */ /* 0x000fea0003800000 */
.L_x_3111:
[C---:B------:R-:W-:Y:S01]  /*20280*/  ISETP.GT.AND P2, PT, R11.reuse, R4, PT ;  /* 0x000000040b00720c */ /* 0x040fe20003f44270 */
[----:B------:R-:W-:Y:S02]  /*20290*/  VIADD R18, R18, 0x1 ;  /* 0x0000000112127836 */ /* 0x000fe40000000000 */
[----:B------:R-:W-:-:S03]  /*202a0*/  VIADD R11, R11, 0xffffffff ;  /* 0xffffffff0b0b7836 */ /* 0x000fc60000000000 */
[----:B------:R-:W-:-:S04]  /*202b0*/  ISETP.NE.AND P1, PT, R18, 0x2, PT ;  /* 0x000000021200780c */ /* 0x000fc80003f25270 */
[----:B------:R-:W-:Y:S02]  /*202c0*/  SEL R3, RZ, 0x1, P1 ;  /* 0x00000001ff037807 */ /* 0x000fe40000800000 */
[----:B------:R-:W-:Y:S02]  /*202d0*/  SEL R18, R18, RZ, P1 ;  /* 0x000000ff12127207 */ /* 0x000fe40000800000 */
[----:B------:R-:W-:Y:S01]  /*202e0*/  LOP3.LUT R28, R28, R3, RZ, 0x3c, !PT ;  /* 0x000000031c1c7212 */ /* 0x000fe200078e3cff */
[----:B------:R-:W-:Y:S06]  /*202f0*/  @P2 BRA `(.L_x_3126) ;  /* 0xfffffff400f02947 */ /* 0x000fec000383ffff */
.L_x_3090:
[----:B------:R-:W-:Y:S05]  /*20300*/  BSYNC B0 ;  /* 0x0000000000007941 */ /* 0x000fea0003800000 */
.L_x_3089:
[----:B------:R-:W1:Y:S01]  /*20310*/  LDC R0, c[0x0][0x448] ;  /* 0x00011200ff007b82 */ /* 0x000e620000000800 */
[----:B------:R-:W-:Y:S07]  /*20320*/  @!P0 WARPSYNC.ALL ;  /* 0x0000000000008948 */ /* 0x000fee0003800000 */
[----:B------:R-:W-:Y:S01]  /*20330*/  @!P0 BAR.SYNC.DEFER_BLOCKING 0xc, 0x180 ;  /* 0x0306000000008b1d */ /* 0x000fe20000010000 */
[----:B-1----:R-:W-:Y:S01]  /*20340*/  ISETP.NE.AND P1, PT, R0, 0x1, PT ;  /* 0x000000010000780c */ /* 0x002fe20003f25270 */
[----:B------:R-:W-:-:S12]  /*20350*/  VIADD R0, R35, 0x7f ;  /* 0x0000007f23007836 */ /* 0x000fd80000000000 */
[----:B------:R-:W1:Y:S08]  /*20360*/  @P1 LDC R3, c[0x0][0x44c] ;  /* 0x00011300ff031b82 */ /* 0x000e700000000800 */
[----:B------:R-:W2:Y:S01]  /*20370*/  @P1 LDC R2, c[0x0][0x450] ;  /* 0x00011400ff021b82 */ /* 0x000ea20000000800 */
[----:B-1----:R-:W-:-:S05]  /*20380*/  @P1 IMAD.HI.U32 R3, R0, R3, RZ ;  /* 0x0000000300031227 */ /* 0x002fca00078e00ff */
[----:B--2---:R-:W-:Y:S02]  /*20390*/  @P1 SHF.R.U32.HI R0, RZ, R2, R3 ;  /* 0x00000002ff001219 */ /* 0x004fe40000011603 */
[----:B------:R-:W1:Y:S03]  /*203a0*/  LDC.64 R2, c[0x0][0x9e0] ;  /* 0x00027800ff027b82 */ /* 0x000e660000000a00 */
[----:B------:R-:W-:Y:S01]  /*203b0*/  IMAD.IADD R7, R9, 0x1, R0 ;  /* 0x0000000109077824 */ /* 0x000fe200078e0200 */
[----:B-1----:R-:W-:-:S03]  /*203c0*/  ISETP.GE.AND P2, PT, R3, 0x1, PT ;  /* 0x000000010300780c */ /* 0x002fc60003f46270 */
[----:B------:R-:W-:-:S10]  /*203d0*/  IMAD.IADD R2, R7, 0x1, R2 ;  /* 0x0000000107027824 */ /* 0x000fd400078e0202 */
[----:B------:R-:W-:Y:S05]  /*203e0*/  @!P2 BRA `(.L_x_3127) ;  /* 0x000000000048a947 */ /* 0x000fea0003800000 */
[C---:B------:R-:W-:Y:S01]  /*203f0*/  ISETP.GT.AND P0, PT, R7.reuse, RZ, PT ;  /* 0x000000ff0700720c */ /* 0x040fe20003f04270 */
[----:B------:R-:W-:Y:S01]  /*20400*/  BSSY B0, `(.L_x_3128) ;  /* 0x000000e000007945 */ /* 0x000fe20003800000 */
[----:B------:R-:W-:-:S11]  /*20410*/  VIADD R0, R7, 0xffffffff ;  /* 0xffffffff07007836 */ /* 0x000fd60000000000 */
[----:B------:R-:W-:Y:S05]  /*20420*/  @P0 BRA `(.L_x_3129) ;  /* 0x00000000001c0947 */ /* 0x000fea0003800000 */
[----:B------:R-:W-:Y:S01]  /*20430*/  ISETP.NE.AND P0, PT, R3, 0x1, PT ;  /* 0x000000010300780c */ /* 0x000fe20003f05270 */
[----:B------:R-:W-:-:S12]  /*20440*/  IMAD.MOV R7, RZ, RZ, -R7 ;  /* 0x000000ffff077224 */ /* 0x000fd800078e0a07 */
[----:B------:R-:W1:Y:S02]  /*20450*/  @P0 LDC.64 R4, c[0x0][0x9e8] ;  /* 0x00027a00ff040b82 */ /* 0x000e640000000a00 */
[----:B-1----:R-:W-:-:S05]  /*20460*/  @P0 IMAD.HI.U32 R4, R7, R4, RZ ;  /* 0x0000000407040227 */ /* 0x002fca00078e00ff */
[----:B------:R-:W-:-:S04]  /*20470*/  @P0 SHF.R.U32.HI R7, RZ, R5, R4 ;  /* 0x00000005ff070219 */ /* 0x000fc80000011604 */
[----:B------:R-:W-:Y:S01]  /*20480*/  LOP3.LUT R0, RZ, R7, RZ, 0x33, !PT ;  /* 0x00000007ff007212 */ /* 0x000fe200078e33ff */
[----:B------:R-:W-:Y:S06]  /*20490*/  BRA `(.L_x_3130) ;  /* 0x0000000000107947 */ /* 0x000fec0003800000 */
.L_x_3129:
[----:B------:R-:W-:-:S13]  /*204a0*/  ISETP.NE.AND P0, PT, R3, 0x1, PT ;  /* 0x000000010300780c */ /* 0x000fda0003f05270 */
[----:B------:R-:W1:Y:S02]  /*204b0*/  @P0 LDC.64 R4, c[0x0][0x9e8] ;  /* 0x00027a00ff040b82 */ /* 0x000e640000000a00 */
[----:B-1----:R-:W-:-:S05]  /*204c0*/  @P0 IMAD.HI.U32 R4, R0, R4, RZ ;  /* 0x0000000400040227 */ /* 0x002fca00078e00ff */
[----:B------:R-:W-:-:S07]  /*204d0*/  @P0 SHF.R.U32.HI R0, RZ, R5, R4 ;  /* 0x00000005ff000219 */ /* 0x000fce0000011604 */
.L_x_3130:
[----:B------:R-:W-:Y:S05]  /*204e0*/  BSYNC B0 ;  /* 0x0000000000007941 */ /* 0x000fea0003800000 */
.L_x_3128:
[----:B------:R-:W-:-:S05]  /*204f0*/  IMAD R5, R0, R3, R3 ;  /* 0x0000000300057224 */ /* 0x000fca00078e0203 */
[----:B------:R-:W-:-:S07]  /*20500*/  VIMNMX R2, R2, R5, PT ;  /* 0x0000000502027248 */ /* 0x000fce0003fe0100 */
.L_x_3127:
[----:B------:R-:W1:Y:S01]  /*20510*/  @P1 LDC R4, c[0x0][0x44c] ;  /* 0x00011300ff041b82 */ /* 0x000e620000000800 */
[----:B------:R-:W-:Y:S01]  /*20520*/  VIADD R2, R2, 0x5f ;  /* 0x0000005f02027836 */ /* 0x000fe20000000000 */
[----:B------:R-:W-:Y:S01]  /*20530*/  ULDC UR4, c[0x0][0x9dc] ;  /* 0x0002770000047ab9 */ /* 0x000fe20000000800 */
[----:B------:R-:W-:Y:S02]  /*20540*/  IMAD.MOV.U32 R7, RZ, RZ, R35 ;  /* 0x000000ffff077224 */ /* 0x000fe400078e0023 */
[----:B------:R-:W-:-:S03]  /*20550*/  IMAD.HI R2, R2, 0x2aaaaaab, RZ ;  /* 0x2aaaaaab02027827 */ /* 0x000fc600078e02ff */
[----:B------:R-:W2:Y:S02]  /*20560*/  @P1 LDC R0, c[0x0][0x450] ;  /* 0x00011400ff001b82 */ /* 0x000ea40000000800 */
[----:B------:R-:W-:-:S04]  /*20570*/  SHF.R.U32.HI R5, RZ, 0x1f, R2 ;  /* 0x0000001fff057819 */ /* 0x000fc80000011602 */
[----:B------:R-:W-:Y:S01]  /*20580*/  LEA.HI.SX32 R5, R2, R5, 0x1c ;  /* 0x0000000502057211 */ /* 0x000fe200078fe2ff */
[----:B-1----:R-:W-:-:S05]  /*20590*/  @P1 IMAD.HI.U32 R9, R35, R4, RZ ;  /* 0x0000000423091227 */ /* 0x002fca00078e00ff */
[----:B--2---:R-:W-:-:S05]  /*205a0*/  @P1 SHF.R.U32.HI R7, RZ, R0, R9 ;  /* 0x00000000ff071219 */ /* 0x004fca0000011609 */
[----:B------:R-:W-:Y:S01]  /*205b0*/  IMAD.IADD R8, R8, 0x1, R7 ;  /* 0x0000000108087824 */ /* 0x000fe200078e0207 */
[----:B------:R-:W-:-:S03]  /*205c0*/  VIMNMX R7, R20, R5, PT ;  /* 0x0000000514077248 */ /* 0x000fc60003fe0100 */
[----:B------:R-:W-:Y:S01]  /*205d0*/  VIADD R0, R8, -UR4 ;  /* 0x8000000408007c36 */ /* 0x000fe20008000000 */
[----:B------:R-:W-:Y:S06]  /*205e0*/  @!P2 BRA `(.L_x_3131) ;  /* 0x000000000044a947 */ /* 0x000fec0003800000 */
[----:B------:R-:W-:Y:S01]  /*205f0*/  ISETP.GT.AND P0, PT, R8, -0x1, PT ;  /* 0xffffffff0800780c */ /* 0x000fe20003f04270 */
[----:B------:R-:W-:-:S12]  /*20600*/  BSSY B0, `(.L_x_3132) ;  /* 0x000000d000007945 */ /* 0x000fd80003800000 */
[----:B------:R-:W-:Y:S05]  /*20610*/  @P0 BRA `(.L_x_3133) ;  /* 0x00000000001c0947 */ /* 0x000fea0003800000 */
[----:B------:R-:W-:Y:S02]  /*20620*/  ISETP.NE.AND P0, PT, R3, 0x1, PT ;  /* 0x000000010300780c */ /* 0x000fe40003f05270 */
[----:B------:R-:W-:-:S11]  /*20630*/  LOP3.LUT R9, RZ, R8, RZ, 0x33, !PT ;  /* 0x00000008ff097212 */ /* 0x000fd600078e33ff */
[----:B------:R-:W1:Y:S02]  /*20640*/  @P0 LDC.64 R4, c[0x0][0x9e8] ;  /* 0x00027a00ff040b82 */ /* 0x000e640000000a00 */
[----:B-1----:R-:W-:-:S05]  /*20650*/  @P0 IMAD.HI.U32 R4, R9, R4, RZ ;  /* 0x0000000409040227 */ /* 0x002fca00078e00ff */
[----:B------:R-:W-:-:S04]  /*20660*/  @P0 SHF.R.U32.HI R9, RZ, R5, R4 ;  /* 0x00000005ff090219 */ /* 0x000fc80000011604 */
[----:B------:R-:W-:Y:S01]  /*20670*/  LOP3.LUT R8, RZ, R9, RZ, 0x33, !PT ;  /* 0x00000009ff087212 */ /* 0x000fe200078e33ff */
[----:B------:R-:W-:Y:S06]  /*20680*/  BRA `(.L_x_3134) ;  /* 0x0000000000107947 */ /* 0x000fec0003800000 */
.L_x_3133:
[----:B------:R-:W-:-:S13]  /*20690*/  ISETP.NE.AND P0, PT, R3, 0x1, PT ;  /* 0x000000010300780c */ /* 0x000fda0003f05270 */
[----:B------:R-:W1:Y:S02]  /*206a0*/  @P0 LDC.64 R4, c[0x0][0x9e8] ;  /* 0x00027a00ff040b82 */ /* 0x000e640000000a00 */
[----:B-1----:R-:W-:-:S05]  /*206b0*/  @P0 IMAD.HI.U32 R4, R8, R4, RZ ;  /* 0x0000000408040227 */ /* 0x002fca00078e00ff */
[----:B------:R-:W-:-:S07]  /*206c0*/  @P0 SHF.R.U32.HI R8, RZ, R5, R4 ;  /* 0x00000005ff080219 */ /* 0x000fce0000011604 */
.L_x_3134:
[----:B------:R-:W-:Y:S05]  /*206d0*/  BSYNC B0 ;  /* 0x0000000000007941 */ /* 0x000fea0003800000 */
.L_x_3132:
[----:B------:R-:W-:-:S05]  /*206e0*/  IMAD R3, R8, R3, RZ ;  /* 0x0000000308037224 */ /* 0x000fca00078e02ff */
[----:B------:R-:W-:-:S07]  /*206f0*/  VIMNMX R0, R0, R3, !PT ;  /* 0x0000000300007248 */ /* 0x000fce0007fe0100 */
.L_x_3131:
[----:B------:R-:W-:Y:S01]  /*20700*/  ISETP.NE.AND P1, PT, R6, RZ, PT ;  /* 0x000000ff0600720c */ /* 0x000fe20003f25270 */
[----:B------:R-:W-:Y:S01]  /*20710*/  IMAD.HI R0, R0, 0x2aaaaaab, RZ ;  /* 0x2aaaaaab00007827 */ /* 0x000fe200078e02ff */
[----:B------:R-:W-:Y:S04]  /*20720*/  BSSY B0, `(.L_x_3135) ;  /* 0x0000023000007945 */ /* 0x000fe80003800000 */
[----:B------:R-:W-:-:S04]  /*20730*/  SHF.R.U32.HI R3, RZ, 0x1f, R0 ;  /* 0x0000001fff037819 */ /* 0x000fc80000011600 */
[----:B------:R-:W-:Y:S01]  /*20740*/  LEA.HI.SX32 R0, R0, R3, 0x1c ;  /* 0x0000000300007211 */ /* 0x000fe200078fe2ff */
[----:B------:R-:W-:Y:S02]  /*20750*/  IMAD.MOV.U32 R3, RZ, RZ, RZ ;  /* 0x000000ffff037224 */ /* 0x000fe400078e00ff */
[----:B------:R-:W1:Y:S01]  /*20760*/  @!P1 LDC R6, c[0x0][0x9f0] ;  /* 0x00027c00ff069b82 */ /* 0x000e620000000800 */
[----:B------:R-:W-:-:S04]  /*20770*/  VIMNMX R0, RZ, R0, !PT ;  /* 0x00000000ff007248 */ /* 0x000fc80007fe0100 */
[----:B------:R-:W-:-:S13]  /*20780*/  ISETP.GT.AND P0, PT, R7, R0, PT ;  /* 0x000000000700720c */ /* 0x000fda0003f04270 */
[----:B------:R-:W-:Y:S05]  /*20790*/  @!P0 BRA `(.L_x_3136) ;  /* 0x00000000006c8947 */ /* 0x000fea0003800000 */
[----:B-1----:R-:W-:Y:S01]  /*207a0*/  IABS R4, R6 ;  /* 0x0000000600047213 */ /* 0x002fe20000000000 */
[----:B------:R-:W-:-:S03]  /*207b0*/  IMAD.MOV.U32 R2, RZ, RZ, RZ ;  /* 0x000000ffff027224 */ /* 0x000fc600078e00ff */
[----:B------:R-:W1:Y:S08]  /*207c0*/  I2F.RP R5, R4 ;  /* 0x0000000400057306 */ /* 0x000e700000209400 */
[----:B-1----:R-:W1:Y:S02]  /*207d0*/  MUFU.RCP R5, R5 ;  /* 0x0000000500057308 */ /* 0x002e640000001000 */
[----:B-1----:R-:W-:-:S06]  /*207e0*/  VIADD R8, R5, 0xffffffe ;  /* 0x0ffffffe05087836 */ /* 0x002fcc0000000000 */
[----:B------:R-:W1:Y:S02]  /*207f0*/  F2I.FTZ.U32.TRUNC.NTZ R3, R8 ;  /* 0x0000000800037305 */ /* 0x000e64000021f000 */
[----:B-1----:R-:W-:-:S04]  /*20800*/  IMAD.MOV R9, RZ, RZ, -R3 ;  /* 0x000000ffff097224 */ /* 0x002fc800078e0a03 */
[----:B------:R-:W-:-:S04]  /*20810*/  IMAD R9, R9, R4, RZ ;  /* 0x0000000409097224 */ /* 0x000fc800078e02ff */
[----:B------:R-:W-:Y:S01]  /*20820*/  IMAD.HI.U32 R2, R3, R9, R2 ;  /* 0x0000000903027227 */ /* 0x000fe200078e0002 */
[----:B------:R-:W-:Y:S02]  /*20830*/  IADD3 R3, R6, -0x1, R7 ;  /* 0xffffffff06037810 */ /* 0x000fe40007ffe007 */
[----:B------:R-:W-:-:S03]  /*20840*/  IABS R9, R6 ;  /* 0x0000000600097213 */ /* 0x000fc60000000000 */
[----:B------:R-:W-:Y:S02]  /*20850*/  IMAD.IADD R3, R3, 0x1, -R0 ;  /* 0x0000000103037824 */ /* 0x000fe400078e0a00 */
[----:B------:R-:W-:-:S03]  /*20860*/  IMAD.MOV R8, RZ, RZ, -R9 ;  /* 0x000000ffff087224 */ /* 0x000fc600078e0a09 */
        /* <DEDUP_REMOVED lines=14> */
.L_x_3136:
[----:B------:R-:W-:Y:S05]  /*20950*/  BSYNC B0 ;  /* 0x0000000000007941 */ /* 0x000fea0003800000 */
.L_x_3135:
[-C--:B------:R-:W-:Y:S01]  /*20960*/  IMAD R30, R30, R3.reuse, R0 ;  /* 0x000000031e1e7224 */ /* 0x080fe200078e0200 */
        /* <DEDUP_REMOVED lines=20> */
[----:B---3--:R-:W-:Y:S01]  /*20ab0*/  IADD3 R24, R0, UR37, R7 ;  /* 0x0000002500187c10 */ /* 0x008fe2000fffe007 */
[----:B------:R-:W-:Y:S06]  /*20ac0*/  BRA `(.L_x_3139) ;  /* 0x0000003000e47947 */ /* 0x000fec0003800000 */
.L_x_3138:
        /* <DEDUP_REMOVED lines=11> */
[----:B-1----:R-:W-:Y:S02]  /*20b80*/  IMAD.U32 R6, RZ, RZ, UR8 ;  /* 0x00000008ff067e24 */ /* 0x002fe4000f8e00ff */
[----:B------:R-:W-:-:S02]  /*20b90*/  IMAD.U32 R7, RZ, RZ, UR9 ;  /* 0x00000009ff077e24 */ /* 0x000fc4000f8e00ff */
[----:B0-----:R-:W-:Y:S02]  /*20ba0*/  IMAD.U32 R10, RZ, RZ, UR4 ;  /* 0x00000004ff0a7e24 */ /* 0x001fe4000f8e00ff */
[----:B------:R-:W-:Y:S02]  /*20bb0*/  IMAD.U32 R11, RZ, RZ, UR5 ;  /* 0x00000005ff0b7e24 */ /* 0x000fe4000f8e00ff */
[----:B------:R-:W-:Y:S02]  /*20bc0*/  IMAD.MOV.U32 R8, RZ, RZ, 0x70 ;  /* 0x00000070ff087424 */ /* 0x000fe400078e00ff */
[----:B------:R-:W-:Y:S02]  /*20bd0*/  IMAD.MOV.U32 R12, RZ, RZ, 0x1 ;  /* 0x00000001ff0c7424 */ /* 0x000fe400078e00ff */
[----:B------:R-:W-:-:S07]  /*20be0*/  IMAD.MOV.U32 R13, RZ, RZ, RZ ;  /* 0x000000ffff0d7224 */ /* 0x000fce00078e00ff */
[----:B------:R-:W-:-:S07]  /*20bf0*/  LEPC R20, `(.L_x_3141) ;  /* 0x000000001014794e */ /* 0x000fce0000000000 */
[----:B--2---:R-:W-:Y:S05]  /*20c00*/  CALL.ABS.NOINC R2 ;  /* 0x0000000002007343 */ /* 0x004fea0003c00000 */
.L_x_3141:
[----:B------:R-:W-:Y:S05]  /*20c10*/  BSYNC B6 ;  /* 0x0000000000067941 */ /* 0x000fea0003800000 */
.L_x_3140:
        /* <DEDUP_REMOVED lines=11> */
[----:B-1----:R-:W-:Y:S02]  /*20cd0*/  IMAD.U32 R6, RZ, RZ, UR8 ;  /* 0x00000008ff067e24 */ /* 0x002fe4000f8e00ff */
[----:B------:R-:W-:-:S02]  /*20ce0*/  IMAD.U32 R7, RZ, RZ, UR9 ;  /* 0x00000009ff077e24 */ /* 0x000fc4000f8e00ff */
[----:B0-----:R-:W-:Y:S02]  /*20cf0*/  IMAD.U32 R10, RZ, RZ, UR4 ;  /* 0x00000004ff0a7e24 */ /* 0x001fe4000f8e00ff */
[----:B------:R-:W-:Y:S02]  /*20d00*/  IMAD.U32 R11, RZ, RZ, UR5 ;  /* 0x00000005ff0b7e24 */ /* 0x000fe4000f8e00ff */
[----:B------:R-:W-:Y:S02]  /*20d10*/  IMAD.MOV.U32 R8, RZ, RZ, 0x70 ;  /* 0x00000070ff087424 */ /* 0x000fe400078e00ff */
[----:B------:R-:W-:Y:S02]  /*20d20*/  IMAD.MOV.U32 R12, RZ, RZ, 0x1 ;  /* 0x00000001ff0c7424 */ /* 0x000fe400078e00ff */
[----:B--2---:R-:W-:-:S07]  /*20d30*/  IMAD.MOV.U32 R13, RZ, RZ, RZ ;  /* 0x000000ffff0d7224 */ /* 0x004fce00078e00ff */
[----:B------:R-:W-:-:S07]  /*20d40*/  LEPC R20, `(.L_x_3144) ;  /* 0x000000001014794e */ /* 0x000fce0000000000 */
[----:B---3--:R-:W-:Y:S05]  /*20d50*/  CALL.ABS.NOINC R2 ;  /* 0x0000000002007343 */ /* 0x008fea0003c00000 */
.L_x_3144:
        /* <DEDUP_REMOVED lines=15> */
.L_x_3143:
[----:B------:R-:W-:Y:S05]  /*20e50*/  BSYNC B6 ;  /* 0x0000000000067941 */ /* 0x000fea0003800000 */
.L_x_3142:
[----:B------:R-:W-:Y:S01]  /*20e60*/  ULDC.64 UR4, c[0x0][0x9f8] ;  /* 0x00027e0000047ab9 */ /* 0x000fe20000000a00 */
[----:B------:R-:W-:Y:S01]  /*20e70*/  IMAD.MOV.U32 R25, RZ, RZ, R27 ;  /* 0x000000ffff197224 */ /* 0x000fe200078e001b */
[----:B------:R-:W-:Y:S01]  /*20e80*/  ISETP.NE.U32.AND P0, PT, RZ, UR4, PT ;  /* 0x00000004ff007c0c */ /* 0x000fe2000bf05070 */
[----:B------:R-:W2:Y:S01]  /*20e90*/  S2R R20, SR_TID.X ;  /* 0x0000000000147919 */ /* 0x000ea20000002100 */
[----:B------:R-:W3:Y:S01]  /*20ea0*/  LDC R8, c[0x0][0x430] ;  /* 0x00010c00ff087b82 */ /* 0x000ee20000000800 */
[----:B------:R-:W-:Y:S01]  /*20eb0*/  VIADD R0, R32, 0xffffffff ;  /* 0xffffffff20007836 */ /* 0x000fe20000000000 */
[----:B------:R-:W-:Y:S01]  /*20ec0*/  ISETP.NE.AND.EX P0, PT, RZ, UR5, PT, P0 ;  /* 0x00000005ff007c0c */ /* 0x000fe2000bf05300 */
[----:B------:R-:W-:Y:S02]  /*20ed0*/  IMAD.MOV.U32 R36, RZ, RZ, RZ ;  /* 0x000000ffff247224 */ /* 0x000fe400078e00ff */
[----:B------:R-:W-:Y:S01]  /*20ee0*/  IMAD.U32 R9, RZ, RZ, UR38 ;  /* 0x00000026ff097e24 */ /* 0x000fe2000f8e00ff */
[----:B------:R-:W-:Y:S01]  /*20ef0*/  LOP3.LUT R16, R16, 0xffffffdf, RZ, 0xc0, !PT ;  /* 0xffffffdf10107812 */ /* 0x000fe200078ec0ff */
[----:B------:R-:W-:-:S08]  /*20f00*/  ULDC UR4, c[0x0][0x320] ;  /* 0x0000c80000047ab9 */ /* 0x000fd00000000800 */
[----:B------:R-:W4:Y:S01]  /*20f10*/  @P0 LDC.64 R2, c[0x0][0x9f8] ;  /* 0x00027e00ff020b82 */ /* 0x000f220000000a00 */
[----:B--2---:R-:W-:-:S04]  /*20f20*/  LOP3.LUT R20, R20, 0x7f, RZ, 0xc0, !PT ;  /* 0x0000007f14147812 */ /* 0x004fc800078ec0ff */
[----:B------:R-:W-:Y:S01]  /*20f30*/  SHF.R.U32.HI R21, RZ, 0x3, R20 ;  /* 0x00000003ff157819 */ /* 0x000fe20000011614 */
[----:B----4-:R-:W-:-:S05]  /*20f40*/  @P0 IMAD.WIDE R2, R27, 0x4, R2 ;  /* 0x000000041b020825 */ /* 0x010fca00078e0202 */
[----:B------:R2:W4:Y:S01]  /*20f50*/  @P0 LDG.E R25, desc[UR54][R2.64] ;  /* 0x0000003602190981 */ /* 0x000522000c1e1900 */
[----:B---3--:R-:W-:Y:S01]  /*20f60*/  ISETP.NE.AND P1, PT, R8, 0x1, PT ;  /* 0x000000010800780c */ /* 0x008fe20003f25270 */
[----:B------:R-:W3:-:S12]  /*20f70*/  S2R R20, SR_TID.X ;  /* 0x0000000000147919 */ /* 0x000ed80000002100 */
[----:B-1----:R-:W1:Y:S08]  /*20f80*/  @P1 LDC R6, c[0x0][0x434] ;  /* 0x00010d00ff061b82 */ /* 0x002e700000000800 */
[----:B------:R-:W0:Y:S01]  /*20f90*/  @P1 LDC R4, c[0x0][0x438] ;  /* 0x00010e00ff041b82 */ /* 0x000e220000000800 */
[----:B---3--:R-:W-:-:S05]  /*20fa0*/  IMAD.SHL.U32 R20, R20, 0x10, RZ ;  /* 0x0000001014147824 */ /* 0x008fca00078e00ff */
[----:B------:R-:W-:-:S05]  /*20fb0*/  LOP3.LUT R20, R21, 0x70, R20, 0xf8, !PT ;  /* 0x0000007015147812 */ /* 0x000fca00078ef814 */
[----:B------:R-:W-:-:S05]  /*20fc0*/  IMAD R37, R0, 0x60, R20 ;  /* 0x0000006000257824 */ /* 0x000fca00078e0214 */
[C---:B------:R-:W-:Y:S01]  /*20fd0*/  ISETP.GE.AND P0, PT, R37.reuse, R22, PT ;  /* 0x000000162500720c */ /* 0x040fe20003f06270 */
[----:B------:R-:W-:-:S03]  /*20fe0*/  IMAD.IADD R37, R37, 0x1, R31 ;  /* 0x0000000125257824 */ /* 0x000fc600078e021f */
[----:B------:R-:W-:Y:S01]  /*20ff0*/  ISETP.GT.U32.OR P0, PT, R20, 0x5f, P0 ;  /* 0x0000005f1400780c */ /* 0x000fe20000704470 */
[----:B-1----:R-:W-:-:S04]  /*21000*/  @P1 IMAD.HI.U32 R5, R37, R6, RZ ;  /* 0x0000000625051227 */ /* 0x002fc800078e00ff */
[----:B------:R-:W-:Y:S01]  /*21010*/  IMAD.MOV.U32 R6, RZ, RZ, R37 ;  /* 0x000000ffff067224 */ /* 0x000fe200078e0025 */
[----:B0-----:R-:W-:-:S07]  /*21020*/  @P1 SHF.R.U32.HI R6, RZ, R4, R5 ;  /* 0x00000004ff061219 */ /* 0x001fce0000011605 */
[----:B--2---:R-:W0:Y:S01]  /*21030*/  @!P0 LDC.64 R2, c[0x0][0x428] ;  /* 0x00010a00ff028b82 */ /* 0x004e220000000a00 */
[--C-:B------:R-:W-:Y:S01]  /*21040*/  @!P0 SHF.R.S32.HI R5, RZ, 0x1f, R6.reuse ;  /* 0x0000001fff058819 */ /* 0x100fe20000011406 */
[----:B------:R-:W-:Y:S01]  /*21050*/  @!P0 IMAD.MOV.U32 R4, RZ, RZ, R6 ;  /* 0x000000ffff048224 */ /* 0x000fe200078e0006 */
[----:B------:R-:W-:Y:S01]  /*21060*/  ISETP.NE.AND P2, PT, R9, 0x3, PT ;  /* 0x000000030900780c */ /* 0x000fe20003f45270 */
[----:B------:R-:W-:Y:S01]  /*21070*/  UMOV UR5, 0xffffffff ;  /* 0xffffffff00057882 */ /* 0x000fe20000000000 */
[----:B----4-:R-:W-:Y:S01]  /*21080*/  SHF.R.S32.HI R32, RZ, 0x1f, R25 ;  /* 0x0000001fff207819 */ /* 0x010fe20000011419 */
[----:B0-----:R-:W-:-:S04]  /*21090*/  @!P0 IMAD.WIDE.U32 R4, R25, R2, R4 ;  /* 0x0000000219048225 */ /* 0x001fc800078e0004 */
[----:B------:R-:W-:-:S04]  /*210a0*/  @!P0 IMAD R7, R32, R2, RZ ;  /* 0x0000000220078224 */ /* 0x000fc800078e02ff */
[----:B------:R-:W-:Y:S02]  /*210b0*/  @!P0 IMAD R7, R25, R3, R7 ;  /* 0x0000000319078224 */ /* 0x000fe400078e0207 */
[----:B------:R-:W0:Y:S02]  /*210c0*/  @!P0 LDC.64 R2, c[0x0][0x418] ;  /* 0x00010600ff028b82 */ /* 0x000e240000000a00 */
[----:B------:R-:W-:Y:S01]  /*210d0*/  @!P0 IMAD.IADD R7, R5, 0x1, R7 ;  /* 0x0000000105078824 */ /* 0x000fe200078e0207 */
[----:B0-----:R-:W-:-:S04]  /*210e0*/  @!P0 LEA R2, P1, R4, R2, 0x2 ;  /* 0x0000000204028211 */ /* 0x001fc800078210ff */
[----:B------:R-:W-:-:S05]  /*210f0*/  @!P0 LEA.HI.X R3, R4, R3, R7, 0x2, P1 ;  /* 0x0000000304038211 */ /* 0x000fca00008f1407 */
[----:B------:R0:W5:Y:S01]  /*21100*/  @!P0 LDG.E R36, desc[UR54][R2.64] ;  /* 0x0000003602248981 */ /* 0x000162000c1e1900 */
[----:B------:R-:W-:Y:S01]  /*21110*/  ISETP.GT.U32.AND P0, PT, R20, 0x5f, PT ;  /* 0x0000005f1400780c */ /* 0x000fe20003f04070 */
[----:B------:R-:W-:Y:S01]  /*21120*/  IMAD.MOV R4, RZ, RZ, -R6 ;  /* 0x000000ffff047224 */ /* 0x000fe200078e0a06 */
[----:B------:R-:W1:Y:S03]  /*21130*/  S2R R20, SR_TID.X ;  /* 0x0000000000147919 */ /* 0x000e660000002100 */
[----:B------:R-:W-:-:S08]  /*21140*/  IMAD R37, R8, R4, R37 ;  /* 0x0000000408257224 */ /* 0x000fd000078e0225 */
[----:B------:R-:W-:-:S04]  /*21150*/  @P0 LOP3.LUT R16, R16, 0x20, RZ, 0xfc, !PT ;  /* 0x0000002010100812 */ /* 0x000fc800078efcff */
[----:B------:R-:W-:-:S04]  /*21160*/  LOP3.LUT R16, R16, 0xffffffbf, RZ, 0xc0, !PT ;  /* 0xffffffbf10107812 */ /* 0x000fc800078ec0ff */
[----:B------:R-:W-:-:S04]  /*21170*/  @P2 LOP3.LUT R16, R16, 0x40, RZ, 0xfc, !PT ;  /* 0x0000004010102812 */ /* 0x000fc800078efcff */
[----:B------:R-:W-:Y:S01]  /*21180*/  LOP3.LUT R16, R16, 0xfffffff7, RZ, 0xc0, !PT ;  /* 0xfffffff710107812 */ /* 0x000fe200078ec0ff */
[----:B-1----:R-:W-:-:S05]  /*21190*/  IMAD.SHL.U32 R20, R20, 0x8, RZ ;  /* 0x0000000814147824 */ /* 0x002fca00078e00ff */
[----:B------:R-:W-:-:S04]  /*211a0*/  LOP3.LUT R20, R20, 0x38, RZ, 0xc0, !PT ;  /* 0x0000003814147812 */ /* 0x000fc800078ec0ff */
[C---:B------:R-:W-:Y:S02]  /*211b0*/  LOP3.LUT R11, R20.reuse, 0x40, RZ, 0xfc, !PT ;  /* 0x00000040140b7812 */ /* 0x040fe400078efcff */
[----:B------:R-:W-:Y:S02]  /*211c0*/  LOP3.LUT R10, R20, 0x80, RZ, 0xfc, !PT ;  /* 0x00000080140a7812 */ /* 0x000fe400078efcff */
[----:B------:R-:W-:Y:S02]  /*211d0*/  ISETP.GE.AND P4, PT, R11, UR4, PT ;  /* 0x000000040b007c0c */ /* 0x000fe4000bf86270 */
[----:B------:R-:W-:Y:S02]  /*211e0*/  ISETP.GE.AND P3, PT, R10, UR4, PT ;  /* 0x000000040a007c0c */ /* 0x000fe4000bf66270 */
        /* <DEDUP_REMOVED lines=11> */
.L_x_3310:
[----:B------:R-:W-:Y:S01]  /*212a0*/  SEL R6, RZ, 0x1, P0 ;  /* 0x00000001ff067807 */ /* 0x000fe20000000000 */
[----:B------:R-:W-:Y:S06]  /*212b0*/  @!P2 BRA `(.L_x_3146) ;  /* 0x000000000004a947 */ /* 0x000fec0003800000 */
[----:B------:R-:W-:Y:S01]  /*212c0*/  BPT.TRAP 0x1 ;  /* 0x000000040000795c */ /* 0x000fe20000300000 */
.L_x_3146:
[----:B------:R-:W-:Y:S01]  /*212d0*/  IMAD R22, R0, -0x60, R22 ;  /* 0xffffffa000167824 */ /* 0x000fe200078e0216 */
[----:B------:R-:W-:Y:S01]  /*212e0*/  SHF.L.U32 R0, R23, 0x1f, RZ ;  /* 0x0000001f17007819 */ /* 0x000fe200000006ff */
[----:B------:R-:W-:Y:S01]  /*212f0*/  IMAD R33, R19, 0x8, R17 ;  /* 0x0000000813217824 */ /* 0x000fe200078e0211 */
[----:B------:R-:W-:Y:S03]  /*21300*/  BSSY B0, `(.L_x_3147) ;  /* 0x0000003000007945 */ /* 0x000fe60003800000 */
[----:B------:R-:W0:Y:S02]  /*21310*/  SYNCS.PHASECHK.TRANS64.TRYWAIT P0, [R33+URZ+0x22840], R0 ;  /* 0x02284000210075a7 */ /* 0x000e24000800017f */
[----:B0-----:R-:W-:Y:S05]  /*21320*/  @!P0 BRA `(.L_x_3148) ;  /* 0x0000006000948947 */ /* 0x001fea0003800000 */
.L_x_3311:
[----:B------:R-:W-:Y:S05]  /*21330*/  BSYNC B0 ;  /* 0x0000000000007941 */ /* 0x000fea0003800000 */
.L_x_3147:
        /* <DEDUP_REMOVED lines=87> */
.L_x_3325:
        /* <DEDUP_REMOVED lines=10> */
.L_x_3150:
        /* <DEDUP_REMOVED lines=11> */
.L_x_3151:
[----:B0-----:R0:W5:Y:S01]  /*21a00*/  LDL.LU R3, [R1+0x8] ;  /* 0x0000080001037983 */ /* 0x0011620000300800 */
        /* <DEDUP_REMOVED lines=9> */
[----:B------:R-:W-:Y:S01]  /*21aa0*/  SEL R34, RZ, 0x8, P0 ;  /* 0x00000008ff227807 */ /* 0x000fe20000000000 */
[----:B------:R-:W-:Y:S01]  /*21ab0*/  BSSY B6, `(.L_x_3152) ;  /* 0x0000025000067945 */ /* 0x000fe20003800000 */
[----:B------:R-:W-:-:S02]  /*21ac0*/  IADD3 R0, R2, R0, R6 ;  /* 0x0000000002007210 */ /* 0x000fc40007ffe006 */
[----:B------:R-:W-:-:S03]  /*21ad0*/  ISETP.NE.U32.AND P0, PT, RZ, UR4, PT ;  /* 0x00000004ff007c0c */ /* 0x000fc6000bf05070 */
[----:B------:R-:W-:Y:S01]  /*21ae0*/  IMAD.IADD R34, R0, 0x1, R34 ;  /* 0x0000000100227824 */ /* 0x000fe200078e0222 */
[----:B------:R-:W-:Y:S01]  /*21af0*/  ISETP.NE.AND.EX P0, PT, RZ, UR5, PT, P0 ;  /* 0x00000005ff007c0c */ /* 0x000fe2000bf05300 */
[----:B------:R-:W-:Y:S01]  /*21b00*/  VIADD R0, R17, 0x18400 ;  /* 0x0001840011007836 */ /* 0x000fe20000000000 */
[----:B------:R-:W-:Y:S02]  /*21b10*/  ULDC.64 UR4, c[0x0][0x298] ;  /* 0x0000a60000047ab9 */ /* 0x000fe40000000a00 */
[----:B------:R-:W-:Y:S02]  /*21b20*/  SEL R2, R27, RZ, !P0 ;  /* 0x000000ff1b027207 */ /* 0x000fe40004000000 */
[----:B------:R-:W-:Y:S02]  /*21b30*/  LOP3.LUT P1, RZ, R0, 0x3ff, RZ, 0xc0, !PT ;  /* 0x000003ff00ff7812 */ /* 0x000fe4000782c0ff */
[----:B------:R-:W-:-:S04]  /*21b40*/  SHF.R.S32.HI R0, RZ, 0x1f, R27 ;  /* 0x0000001fff007819 */ /* 0x000fc8000001141b */
[----:B------:R-:W-:-:S05]  /*21b50*/  SEL R0, R0, RZ, !P0 ;  /* 0x000000ff00007207 */ /* 0x000fca0004000000 */
[----:B------:R1:W-:Y:S04]  /*21b60*/  STL [R1+0x30], R0 ;  /* 0x0000300001007387 */ /* 0x0003e80000100800 */
[----:B------:R2:W-:Y:S01]  /*21b70*/  STL [R1+0x18], R2 ;  /* 0x0000180201007387 */ /* 0x0005e20000100800 */
[----:B-1---5:R-:W-:-:S05]  /*21b80*/  SHF.R.S32.HI R0, RZ, 0x1f, R3 ;  /* 0x0000001fff007819 */ /* 0x022fca0000011403 */
[----:B------:R-:W-:-:S04]  /*21b90*/  IMAD R0, R0, UR4, RZ ;  /* 0x0000000400007c24 */ /* 0x000fc8000f8e02ff */
[C---:B------:R-:W-:Y:S02]  /*21ba0*/  IMAD R0, R3.reuse, UR5, R0 ;  /* 0x0000000503007c24 */ /* 0x040fe4000f8e0200 */
[----:B--2---:R-:W-:-:S04]  /*21bb0*/  IMAD.WIDE.U32 R2, R3, UR4, RZ ;  /* 0x0000000403027c25 */ /* 0x004fc8000f8e00ff */
[----:B------:R-:W-:Y:S01]  /*21bc0*/  IMAD.IADD R0, R3, 0x1, R0 ;  /* 0x0000000103007824 */ /* 0x000fe200078e0200 */
[----:B------:R1:W-:Y:S04]  /*21bd0*/  STL.64 [R1+0x10], R2 ;  /* 0x0000100201007387 */ /* 0x0003e80000100a00 */
[----:B------:R1:W-:Y:S01]  /*21be0*/  STL [R1+0x8], R0 ;  /* 0x0000080001007387 */ /* 0x0003e20000100800 */
[----:B------:R-:W-:Y:S05]  /*21bf0*/  @!P1 BRA `(.L_x_3153) ;  /* 0x0000000000409947 */ /* 0x000fea0003800000 */
[----:B-1----:R-:W-:Y:S01]  /*21c00*/  MOV R2, 0x0 ;  /* 0x0000000000027802 */ /* 0x002fe20000000f00 */
        /* <DEDUP_REMOVED lines=15> */
.L_x_3153:
[----:B------:R-:W-:Y:S05]  /*21d00*/  BSYNC B6 ;  /* 0x0000000000067941 */ /* 0x000fea0003800000 */
.L_x_3152:
[----:B-1----:R-:W2:Y:S01]  /*21d10*/  LDL.LU R0, [R1+0x8] ;  /* 0x0000080001007983 */ /* 0x002ea20000300800 */
[----:B------:R-:W-:Y:S01]  /*21d20*/  ULDC.64 UR4, c[0x0][0x2d8] ;  /* 0x0000b60000047ab9 */ /* 0x000fe20000000a00 */
[----:B------:R-:W1:Y:S02]  /*21d30*/  LDC R7, c[0x0][0x448] ;  /* 0x00011200ff077b82 */ /* 0x000e640000000800 */
[----:B------:R-:W2:Y:S04]  /*21d40*/  LDL.LU.64 R2, [R1+0x10] ;  /* 0x0000100001027983 */ /* 0x000ea80000300a00 */
[----:B------:R-:W3:Y:S04]  /*21d50*/  LDL.LU R20, [R1+0x30] ;  /* 0x0000300001147983 */ /* 0x000ee80000300800 */
[----:B------:R-:W4:Y:S04]  /*21d60*/  LDL.LU R21, [R1+0x18] ;  /* 0x0000180001157983 */ /* 0x000f280000300800 */
[----:B------:R0:W5:Y:S01]  /*21d70*/  LDL R8, [R1+0x4] ;  /* 0x0000040001087983 */ /* 0x0001620000100800 */
[----:B-1----:R-:W-:-:S13]  /*21d80*/  ISETP.NE.AND P0, PT, R7, 0x1, PT ;  /* 0x000000010700780c */ /* 0x002fda0003f05270 */
[----:B------:R-:W1:Y:S01]  /*21d90*/  @P0 LDC R6, c[0x0][0x44c] ;  /* 0x00011300ff060b82 */ /* 0x000e620000000800 */
[----:B--2---:R-:W-:Y:S02]  /*21da0*/  IMAD.MOV.U32 R3, RZ, RZ, R0 ;  /* 0x000000ffff037224 */ /* 0x004fe400078e0000 */
[----:B------:R-:W-:-:S04]  /*21db0*/  IMAD.WIDE.U32 R2, R26, UR4, R2 ;  /* 0x000000041a027c25 */ /* 0x000fc8000f8e0002 */
[----:B------:R-:W-:Y:S01]  /*21dc0*/  IMAD R3, R26, UR5, R3 ;  /* 0x000000051a037c24 */ /* 0x000fe2000f8e0203 */
[----:B------:R-:W-:Y:S02]  /*21dd0*/  ULDC.64 UR4, c[0x0][0x2e0] ;  /* 0x0000b80000047ab9 */ /* 0x000fe40000000a00 */
[----:B---3--:R-:W-:Y:S02]  /*21de0*/  IMAD R0, R20, UR4, RZ ;  /* 0x0000000414007c24 */ /* 0x008fe4000f8e02ff */
[----:B------:R-:W2:Y:S01]  /*21df0*/  S2R R20, SR_TID.X ;  /* 0x0000000000147919 */ /* 0x000ea20000002100 */
[----:B----4-:R-:W-:-:S04]  /*21e00*/  IMAD.WIDE.U32 R2, R21, UR4, R2 ;  /* 0x0000000415027c25 */ /* 0x010fc8000f8e0002 */
[----:B------:R-:W-:Y:S01]  /*21e10*/  IMAD R0, R21, UR5, R0 ;  /* 0x0000000515007c24 */ /* 0x000fe2000f8e0200 */
[----:B------:R-:W3:Y:S01]  /*21e20*/  S2R R9, SR_TID.X ;  /* 0x0000000000097919 */ /* 0x000ee20000002100 */
[----:B------:R-:W-:Y:S02]  /*21e30*/  ULDC.64 UR4, c[0x0][0x2d0] ;  /* 0x0000b40000047ab9 */ /* 0x000fe40000000a00 */
[----:B------:R-:W-:Y:S02]  /*21e40*/  IMAD.IADD R3, R3, 0x1, R0 ;  /* 0x0000000103037824 */ /* 0x000fe400078e0200 */
[----:B------:R-:W4:Y:S01]  /*21e50*/  @P0 LDC R0, c[0x0][0x450] ;  /* 0x00011400ff000b82 */ /* 0x000f220000000800 */
[----:B--2---:R-:W-:-:S04]  /*21e60*/  LOP3.LUT R20, R20, 0x7f, RZ, 0xc0, !PT ;  /* 0x0000007f14147812 */ /* 0x004fc800078ec0ff */
[----:B------:R-:W-:Y:S02]  /*21e70*/  SHF.R.U32.HI R21, RZ, 0x3, R20 ;  /* 0x00000003ff157819 */ /* 0x000fe40000011614 */
[----:B------:R-:W2:Y:S02]  /*21e80*/  S2R R20, SR_TID.X ;  /* 0x0000000000147919 */ /* 0x000ea40000002100 */
[----:B--2---:R-:W-:-:S05]  /*21e90*/  IMAD.SHL.U32 R20, R20, 0x10, RZ ;  /* 0x0000001014147824 */ /* 0x004fca00078e00ff */
[----:B------:R-:W-:-:S05]  /*21ea0*/  LOP3.LUT R20, R21, 0x70, R20, 0xf8, !PT ;  /* 0x0000007015147812 */ /* 0x000fca00078ef814 */
[----:B------:R-:W-:Y:S02]  /*21eb0*/  IMAD.IADD R5, R20, 0x1, R35 ;  /* 0x0000000114057824 */ /* 0x000fe400078e0223 */
[----:B------:R0:W5:Y:S02]  /*21ec0*/  LDL R20, [R1] ;  /* 0x0000000001147983 */ /* 0x0001640000100800 */
[----:B-1----:R-:W-:-:S04]  /*21ed0*/  @P0 IMAD.HI.U32 R6, R5, R6, RZ ;  /* 0x0000000605060227 */ /* 0x002fc800078e00ff */
[----:B------:R-:W-:Y:S01]  /*21ee0*/  IMAD.MOV.U32 R4, RZ, RZ, R5 ;  /* 0x000000ffff047224 */ /* 0x000fe200078e0005 */
[----:B----4-:R-:W-:Y:S01]  /*21ef0*/  @P0 SHF.R.U32.HI R4, RZ, R0, R6 ;  /* 0x00000000ff040219 */ /* 0x010fe20000011606 */
[----:B------:R-:W1:Y:S04]  /*21f00*/  S2R R21, SR_TID.X ;  /* 0x0000000000157919 */ /* 0x000e680000002100 */
        /* <DEDUP_REMOVED lines=13> */
[----:B---3--:R-:W-:Y:S01]  /*21fe0*/  IMAD.SHL.U32 R9, R9, 0x8, RZ ;  /* 0x0000000809097824 */ /* 0x008fe200078e00ff */
[C---:B------:R-:W-:Y:S01]  /*21ff0*/  LEA R0, P0, R2.reuse, UR4, 0x1 ;  /* 0x0000000402007c11 */ /* 0x040fe2000f8008ff */
[----:B------:R-:W-:Y:S01]  /*22000*/  IMAD.IADD R4, R3, 0x1, R4 ;  /* 0x0000000103047824 */ /* 0x000fe200078e0204 */
[----:B------:R-:W-:Y:S02]  /*22010*/  ULDC UR4, c[0x0][0x2b8] ;  /* 0x0000ae0000047ab9 */ /* 0x000fe40000000800 */
[----:B------:R-:W-:Y:S02]  /*22020*/  LOP3.LUT R9, R9, 0x38, RZ, 0xc0, !PT ;  /* 0x0000003809097812 */ /* 0x000fe400078ec0ff */
[----:B------:R-:W-:Y:S01]  /*22030*/  LEA.HI.X R4, R2, UR5, R4, 0x1, P0 ;  /* 0x0000000502047c11 */ /* 0x000fe200080f0c04 */
[----:B------:R-:W-:Y:S01]  /*22040*/  UMOV UR5, 0xffffffff ;  /* 0xffffffff00057882 */ /* 0x000fe20000000000 */
[----:B-1----:R-:W-:-:S02]  /*22050*/  LOP3.LUT R21, R21, 0x7f, RZ, 0xc0, !PT ;  /* 0x0000007f15157812 */ /* 0x002fc400078ec0ff */
[----:B------:R-:W-:Y:S02]  /*22060*/  ISETP.GE.AND P1, PT, R9, UR4, PT ;  /* 0x0000000409007c0c */ /* 0x000fe4000bf26270 */
[----:B------:R-:W-:Y:S01]  /*22070*/  SHF.R.U32.HI R10, RZ, 0x3, R21 ;  /* 0x00000003ff0a7819 */ /* 0x000fe20000011615 */
[----:B0-----:R-:W-:Y:S10]  /*22080*/  BRA.DIV UR5, `(.L_x_3154) ;  /* 0x0000005e05507947 */ /* 0x001ff4000b800000 */
        /* <DEDUP_REMOVED lines=74> */
.L_x_3342:
        /* <DEDUP_REMOVED lines=10> */
.L_x_3155:
        /* <DEDUP_REMOVED lines=18> */
.L_x_3343:
[----:B------:R-:W-:Y:S05]  /*226f0*/  BSYNC B0 ;  /* 0x0000000000007941 */ /* 0x000fea0003800000 */
.L_x_3156:
[----:B------:R-:W-:-:S05]  /*22700*/  IMAD.U32 R2, RZ, RZ, UR38 ;  /* 0x00000026ff027e24 */ /* 0x000fca000f8e00ff */
[----:B------:R-:W-:-:S13]  /*22710*/  ISETP.NE.AND P0, PT, R2, 0x3, PT ;  /* 0x000000030200780c */ /* 0x000fda0003f05270 */
[----:B------:R-:W-:Y:S05]  /*22720*/  @!P0 BRA `(.L_x_3158) ;  /* 0x0000000000048947 */ /* 0x000fea0003800000 */
[----:B------:R-:W-:Y:S01]  /*22730*/  BPT.TRAP 0x1 ;  /* 0x000000040000795c */ /* 0x000fe20000300000 */
.L_x_3158:
[----:B0-----:R-:W-:Y:S01]  /*22740*/  SHF.L.U32 R0, R23, 0x1f, RZ ;  /* 0x0000001f17007819 */ /* 0x001fe200000006ff */
[----:B------:R-:W-:Y:S03]  /*22750*/  BSSY B0, `(.L_x_3159) ;  /* 0x0000003000007945 */ /* 0x000fe60003800000 */
[----:B------:R-:W0:Y:S02]  /*22760*/  SYNCS.PHASECHK.TRANS64.TRYWAIT P0, [R33+URZ+0x22860], R0 ;  /* 0x02286000210075a7 */ /* 0x000e24000800017f */
[----:B0-----:R-:W-:Y:S05]  /*22770*/  @!P0 BRA `(.L_x_3160) ;  /* 0x00000060004c8947 */ /* 0x001fea0003800000 */
.L_x_3344:
[----:B------:R-:W-:Y:S05]  /*22780*/  BSYNC B0 ;  /* 0x0000000000007941 */ /* 0x000fea0003800000 */
.L_x_3159:
[----:B------:R-:W0:Y:S01]  /*22790*/  LDL.LU R2, [R1+0x24] ;  /* 0x0000240001027983 */ /* 0x000e220000300800 */
[----:B------:R-:W-:Y:S01]  /*227a0*/  ULDC.64 UR4, c[0x0][0x328] ;  /* 0x0000ca0000047ab9 */ /* 0x000fe20000000a00 */
[----:B------:R-:W-:Y:S02]  /*227b0*/  ULDC.64 UR6, c[0x0][0x318] ;  /* 0x0000c60000067ab9 */ /* 0x000fe40000000a00 */
[----:B------:R-:W2:Y:S01]  /*227c0*/  LDL.LU R4, [R1+0x28] ;  /* 0x0000280001047983 */ /* 0x000ea20000300800 */
[----:B0-----:R-:W-:Y:S02]  /*227d0*/  IMAD R0, R2, UR4, RZ ;  /* 0x0000000402007c24 */ /* 0x001fe4000f8e02ff */
[----:B------:R-:W-:-:S04]  /*227e0*/  IMAD.WIDE.U32 R2, R37, UR4, RZ ;  /* 0x0000000425027c25 */ /* 0x000fc8000f8e00ff */
        /* <DEDUP_REMOVED lines=87> */
.L_x_3358:
        /* <DEDUP_REMOVED lines=15> */
.L_x_3162:
        /* <DEDUP_REMOVED lines=11> */
.L_x_3163:
[----:B------:R-:W2:Y:S01]  /*22f00*/  LDL.LU R2, [R1+0x1c] ;  /* 0x00001c0001027983 */ /* 0x000ea20000300800 */
[----:B------:R0:W-:Y:S01]  /*22f10*/  SYNCS.ARRIVE.TRANS64.A1T0 RZ, [R33+URZ+0x22850], RZ ;  /* 0x022850ff21ff79a7 */ /* 0x0001e2000810003f */
[----:B------:R-:W-:Y:S01]  /*22f20*/  BSSY B0, `(.L_x_3164) ;  /* 0x00000dc000007945 */ /* 0x000fe20003800000 */
[----:B--2---:R-:W-:-:S05]  /*22f30*/  VIADD R10, R2, 0xfffffffe ;  /* 0xfffffffe020a7836 */ /* 0x004fca0000000000 */
[----:B------:R-:W-:-:S13]  /*22f40*/  ISETP.GE.AND P0, PT, R10, R30, PT ;  /* 0x0000001e0a00720c */ /* 0x000fda0003f06270 */
[----:B0-----:R-:W-:Y:S05]  /*22f50*/  @!P0 BRA `(.L_x_3165) ;  /* 0x0000000c00608947 */ /* 0x001fea0003800000 */
.L_x_3178:
[----:B0-----:R-:W0:Y:S01]  /*22f60*/  S2R R2, SR_TID.X ;  /* 0x0000000000027919 */ /* 0x001e220000002100 */
[----:B------:R-:W1:Y:S01]  /*22f70*/  LDC R8, c[0x0][0x430] ;  /* 0x00010c00ff087b82 */ /* 0x000e620000000800 */
[----:B------:R-:W-:Y:S01]  /*22f80*/  IMAD R9, R10, 0x60, R31 ;  /* 0x000000600a097824 */ /* 0x000fe200078e021f */
[----:B--2---:R-:W2:Y:S01]  /*22f90*/  S2R R4, SR_TID.X ;  /* 0x0000000000047919 */ /* 0x004ea20000002100 */
        /* <DEDUP_REMOVED lines=12> */
[----:B---3--:R-:W3:Y:S01]  /*23060*/  @!P1 LDC.64 R6, c[0x0][0x418] ;  /* 0x00010600ff069b82 */ /* 0x008ee20000000a00 */
[----:B-1----:R-:W-:-:S05]  /*23070*/  @P0 IMAD.HI.U32 R2, R9, R2, RZ ;  /* 0x0000000209020227 */ /* 0x002fca00078e00ff */
[----:B0-----:R-:W-:-:S04]  /*23080*/  @P0 SHF.R.U32.HI R11, RZ, R3, R2 ;  /* 0x00000003ff0b0219 */ /* 0x001fc80000011602 */
[----:B------:R-:W-:Y:S01]  /*23090*/  @!P1 SHF.R.S32.HI R3, RZ, 0x1f, R11 ;  /* 0x0000001fff039819 */ /* 0x000fe2000001140b */
[----:B--2---:R-:W-:-:S04]  /*230a0*/  @!P1 IMAD R2, R32, R4, RZ ;  /* 0x0000000420029224 */ /* 0x004fc800078e02ff */
[----:B------:R-:W-:Y:S02]  /*230b0*/  @!P1 IMAD R5, R25, R5, R2 ;  /* 0x0000000519059224 */ /* 0x000fe400078e0202 */
[----:B------:R-:W-:-:S04]  /*230c0*/  @!P1 IMAD.MOV.U32 R2, RZ, RZ, R11 ;  /* 0x000000ffff029224 */ /* 0x000fc800078e000b */
[----:B------:R-:W-:-:S04]  /*230d0*/  @!P1 IMAD.WIDE.U32 R2, R25, R4, R2 ;  /* 0x0000000419029225 */ /* 0x000fc800078e0002 */
[----:B------:R-:W-:Y:S01]  /*230e0*/  @!P1 IMAD.IADD R5, R5, 0x1, R3 ;  /* 0x0000000105059824 */ /* 0x000fe200078e0203 */
[C---:B---3--:R-:W-:Y:S01]  /*230f0*/  @!P1 LEA R6, P0, R2.reuse, R6, 0x2 ;  /* 0x0000000602069211 */ /* 0x048fe200078010ff */
[----:B------:R-:W-:Y:S02]  /*23100*/  IMAD.MOV.U32 R4, RZ, RZ, RZ ;  /* 0x000000ffff047224 */ /* 0x000fe400078e00ff */
[----:B------:R-:W-:Y:S01]  /*23110*/  IMAD.U32 R12, RZ, RZ, UR38 ;  /* 0x00000026ff0c7e24 */ /* 0x000fe2000f8e00ff */
[----:B------:R-:W-:Y:S02]  /*23120*/  @!P1 LEA.HI.X R7, R2, R7, R5, 0x2, P0 ;  /* 0x0000000702079211 */ /* 0x000fe400000f1405 */
[----:B------:R-:W-:-:S03]  /*23130*/  ISETP.NE.AND P0, PT, R19, 0x2, PT ;  /* 0x000000021300780c */ /* 0x000fc60003f05270 */
[----:B------:R0:W5:Y:S01]  /*23140*/  @!P1 LDG.E R4, desc[UR54][R6.64] ;  /* 0x0000003606049981 */ /* 0x000162000c1e1900 */
[----:B------:R-:W-:Y:S01]  /*23150*/  ISETP.NE.AND P1, PT, R12, 0x3, PT ;  /* 0x000000030c00780c */ /* 0x000fe20003f25270 */
[----:B------:R-:W-:Y:S01]  /*23160*/  IMAD.MOV.U32 R3, RZ, RZ, R10 ;  /* 0x000000ffff037224 */ /* 0x000fe200078e000a */
[----:B------:R-:W-:Y:S01]  /*23170*/  SEL R2, RZ, 0x1, P0 ;  /* 0x00000001ff027807 */ /* 0x000fe20000000000 */
[----:B------:R-:W-:Y:S01]  /*23180*/  IMAD.MOV R5, RZ, RZ, -R11 ;  /* 0x000000ffff057224 */ /* 0x000fe200078e0a0b */
[----:B------:R-:W-:Y:S05]  /*23190*/  YIELD ;  /* 0x0000000000007946 */ /* 0x000fea0003800000 */
[----:B------:R-:W-:Y:S01]  /*231a0*/  SEL R19, R19, RZ, P0 ;  /* 0x000000ff13137207 */ /* 0x000fe20000000000 */
[----:B------:R-:W-:Y:S01]  /*231b0*/  IMAD R5, R8, R5, R9 ;  /* 0x0000000508057224 */ /* 0x000fe200078e0209 */
[----:B------:R-:W-:Y:S01]  /*231c0*/  LOP3.LUT R23, R23, R2, RZ, 0x3c, !PT ;  /* 0x0000000217177212 */ /* 0x000fe200078e3cff */
[----:B------:R-:W-:Y:S01]  /*231d0*/  VIADD R10, R10, 0xffffffff ;  /* 0xffffffff0a0a7836 */ /* 0x000fe20000000000 */
[----:B------:R-:W-:Y:S01]  /*231e0*/  ISETP.GT.AND P2, PT, R3, R30, PT ;  /* 0x0000001e0300720c */ /* 0x000fe20003f44270 */
[----:B0-----:R-:W-:-:S12]  /*231f0*/  @!P1 BRA `(.L_x_3166) ;  /* 0x0000000000049947 */ /* 0x001fd80003800000 */
[----:B------:R-:W-:Y:S01]  /*23200*/  BPT.TRAP 0x1 ;  /* 0x000000040000795c */ /* 0x000fe20000300000 */
.L_x_3166:
[----:B------:R-:W-:Y:S01]  /*23210*/  IMAD R6, R19, 0x8, R17 ;  /* 0x0000000813067824 */ /* 0x000fe200078e0211 */
[----:B------:R-:W-:Y:S01]  /*23220*/  SHF.L.U32 R22, R23, 0x1f, RZ ;  /* 0x0000001f17167819 */ /* 0x000fe200000006ff */
[----:B------:R-:W-:Y:S01]  /*23230*/  BSSY B1, `(.L_x_3167) ;  /* 0x0000004000017945 */ /* 0x000fe20003800000 */
[----:B------:R-:W-:Y:S02]  /*23240*/  SHF.R.S32.HI R20, RZ, 0x1f, R5 ;  /* 0x0000001fff147819 */ /* 0x000fe40000011405 */
[----:B------:R-:W0:Y:S02]  /*23250*/  SYNCS.PHASECHK.TRANS64.TRYWAIT P0, [R6+URZ+0x22840], R22 ;  /* 0x02284016060075a7 */ /* 0x000e24000800017f */
[----:B0-----:R-:W-:Y:S05]  /*23260*/  @!P0 BRA `(.L_x_3168) ;  /* 0x0000005c00ec8947 */ /* 0x001fea0003800000 */
.L_x_3359:
[----:B------:R-:W-:Y:S05]  /*23270*/  BSYNC B1 ;  /* 0x0000000000017941 */ /* 0x000fea0003800000 */
.L_x_3167:
        /* <DEDUP_REMOVED lines=50> */
.L_x_3373:
        /* <DEDUP_REMOVED lines=8> */
.L_x_3170:
[----:B------:R-:W-:Y:S02]  /*23620*/  PLOP3.LUT P1, PT, P1, P0, PT, 0xa2, 0x0 ;  /* 0x000000000000781c */ /* 0x000fe40000f21472 */
[----:B------:R-:W-:-:S08]  /*23630*/  @P0 R2UR P1, UR4, R6 ;  /* 0x00000000060402ca */ /* 0x000fd00000020000 */
[----:B------:R-:W-:-:S05]  /*23640*/  @P0 PLOP3.LUT P0, PT, P1, PT, PT, 0x80, 0x0 ;  /* 0x000000000000081c */ /* 0x000fca0000f0f070 */
[----:B------:R-:W-:Y:S01]  /*23650*/  @!P1 SYNCS.ARRIVE.TRANS64.RED.A0T1 RZ, [UR4+0x22830], RZ ;  /* 0x022830ffffff99a7 */ /* 0x000fe20008200404 */
[----:B------:R-:W-:Y:S07]  /*23660*/  @!P1 ARRIVES.LDGSTSBAR.64.TRANSCNT [UR4+0x22830] ;  /* 0x02283000ff0099b0 */ /* 0x000fee0008000a84 */
[----:B------:R-:W-:Y:S05]  /*23670*/  @P0 BRA.U.ANY `(.L_x_3170) ;  /* 0xfffffffd00e80947 */ /* 0x000fea000393ffff */
[----:B------:R-:W-:Y:S01]  /*23680*/  NOP ;  /* 0x0000000000007918 */ /* 0x000fe20000000000 */
[----:B--2---:R-:W-:-:S05]  /*23690*/  IMAD.U32 R2, RZ, RZ, UR38 ;  /* 0x00000026ff027e24 */ /* 0x004fca000f8e00ff */
[----:B------:R-:W-:-:S13]  /*236a0*/  ISETP.NE.AND P3, PT, R2, 0x3, PT ;  /* 0x000000030200780c */ /* 0x000fda0003f65270 */
[----:B------:R-:W-:Y:S05]  /*236b0*/  @!P3 BRA `(.L_x_3171) ;  /* 0x000000000004b947 */ /* 0x000fea0003800000 */
[----:B------:R-:W-:Y:S01]  /*236c0*/  BPT.TRAP 0x1 ;  /* 0x000000040000795c */ /* 0x000fe20000300000 */
.L_x_3171:
[----:B------:R2:W-:Y:S01]  /*236d0*/  SYNCS.ARRIVE.TRANS64.A1T0 RZ, [R6+URZ+0x22830], RZ ;  /* 0x022830ff06ff79a7 */ /* 0x0005e2000810003f */
[----:B------:R-:W-:Y:S05]  /*236e0*/  @!P3 BRA `(.L_x_3172) ;  /* 0x000000000004b947 */ /* 0x000fea0003800000 */
[----:B------:R-:W-:Y:S01]  /*236f0*/  BPT.TRAP 0x1 ;  /* 0x000000040000795c */ /* 0x000fe20000300000 */
.L_x_3172:
[----:B------:R-:W3:Y:S01]  /*23700*/  SYNCS.PHASECHK.TRANS64.TRYWAIT P0, [R6+URZ+0x22860], R22 ;  /* 0x02286016060075a7 */ /* 0x000ee2000800017f */
[----:B------:R-:W-:Y:S04]  /*23710*/  BSSY B1, `(.L_x_3173) ;  /* 0x0000002000017945 */ /* 0x000fe80003800000 */
[----:B---3--:R-:W-:Y:S05]  /*23720*/  @!P0 BRA `(.L_x_3174) ;  /* 0x0000006000748947 */ /* 0x008fea0003800000 */
.L_x_3374:
[----:B------:R-:W-:Y:S05]  /*23730*/  BSYNC B1 ;  /* 0x0000000000017941 */ /* 0x000fea0003800000 */
.L_x_3173:
[----:B------:R-:W-:Y:S01]  /*23740*/  ULDC.64 UR4, c[0x0][0x328] ;  /* 0x0000ca0000047ab9 */ /* 0x000fe20000000a00 */
[----:B------:R-:W-:Y:S01]  /*23750*/  ULDC.64 UR6, c[0x0][0x318] ;  /* 0x0000c60000067ab9 */ /* 0x000fe20000000a00 */
[----:B------:R-:W-:Y:S01]  /*23760*/  IMAD R20, R20, UR4, RZ ;  /* 0x0000000414147c24 */ /* 0x000fe2000f8e02ff */
[C---:B------:R-:W-:Y:S01]  /*23770*/  LOP3.LUT P5, RZ, R16.reuse, 0x10, RZ, 0xc0, !PT ;  /* 0x0000001010ff7812 */ /* 0x040fe200078ac0ff */
[C---:B------:R-:W-:Y:S01]  /*23780*/  IMAD.WIDE.U32 R2, R5.reuse, UR4, RZ ;  /* 0x0000000405027c25 */ /* 0x040fe2000f8e00ff */
[C---:B------:R-:W-:Y:S02]  /*23790*/  LOP3.LUT P4, RZ, R16.reuse, 0x8, RZ, 0xc0, !PT ;  /* 0x0000000810ff7812 */ /* 0x040fe4000788c0ff */
[C---:B------:R-:W-:Y:S01]  /*237a0*/  LOP3.LUT P3, RZ, R16.reuse, 0x4, RZ, 0xc0, !PT ;  /* 0x0000000410ff7812 */ /* 0x040fe2000786c0ff */
[----:B------:R-:W-:Y:S01]  /*237b0*/  IMAD R7, R5, UR5, R20 ;  /* 0x0000000505077c24 */ /* 0x000fe2000f8e0214 */
[----:B------:R-:W-:Y:S01]  /*237c0*/  ULDC.64 UR4, c[0x0][0x338] ;  /* 0x0000ce0000047ab9 */ /* 0x000fe20000000a00 */
[----:B------:R-:W-:Y:S01]  /*237d0*/  LOP3.LUT P1, RZ, R16, 0x2, RZ, 0xc0, !PT ;  /* 0x0000000210ff7812 */ /* 0x000fe2000782c0ff */
[----:B------:R-:W-:-:S02]  /*237e0*/  IMAD R21, R21, UR4, RZ ;  /* 0x0000000415157c24 */ /* 0x000fc4000f8e02ff */
[----:B------:R-:W-:Y:S02]  /*237f0*/  IMAD.IADD R3, R3, 0x1, R7 ;  /* 0x0000000103037824 */ /* 0x000fe400078e0207 */
[C---:B------:R-:W-:Y:S02]  /*23800*/  IMAD R21, R4.reuse, UR5, R21 ;  /* 0x0000000504157c24 */ /* 0x040fe4000f8e0215 */
[----:B------:R-:W-:Y:S01]  /*23810*/  IMAD.WIDE.U32 R2, R4, UR4, R2 ;  /* 0x0000000404027c25 */ /* 0x000fe2000f8e0002 */
[----:B------:R-:W-:-:S03]  /*23820*/  ULDC.64 UR4, c[0x0][0x330] ;  /* 0x0000cc0000047ab9 */ /* 0x000fc60000000a00 */
[----:B------:R-:W-:Y:S02]  /*23830*/  IMAD.IADD R3, R3, 0x1, R21 ;  /* 0x0000000103037824 */ /* 0x000fe400078e0215 */
[----:B------:R-:W-:Y:S02]  /*23840*/  IMAD R7, R19, 0x6000, R29 ;  /* 0x0000600013077824 */ /* 0x000fe400078e021d */
[----:B------:R-:W-:Y:S01]  /*23850*/  IMAD.WIDE.U32 R2, R26, UR4, R2 ;  /* 0x000000041a027c25 */ /* 0x000fe2000f8e0002 */
[----:B------:R-:W-:-:S03]  /*23860*/  UMOV UR4, 0xffffffff ;  /* 0xffffffff00047882 */ /* 0x000fc60000000000 */
[----:B------:R-:W-:Y:S01]  /*23870*/  IMAD R9, R26, UR5, R3 ;  /* 0x000000051a097c24 */ /* 0x000fe2000f8e0203 */
[----:B-1----:R-:W-:-:S04]  /*23880*/  LEA R8, P0, R2, UR6, 0x1 ;  /* 0x0000000602087c11 */ /* 0x002fc8000f8008ff */
[----:B------:R-:W-:Y:S01]  /*23890*/  LEA.HI.X R9, R2, UR7, R9, 0x1, P0 ;  /* 0x0000000702097c11 */ /* 0x000fe200080f0c09 */
[----:B------:R-:W-:Y:S08]  /*238a0*/  BRA.DIV UR4, `(.L_x_3175) ;  /* 0x0000006204287947 */ /* 0x000ff0000b800000 */
[----:B------:R-:W1:Y:S01]  /*238b0*/  SHFL.IDX PT, R14, R8, RZ, 0x181f ;  /* 0x00181fff080e7589 */ /* 0x000e6200000e0000 */
[----:B------:R-:W-:-:S03]  /*238c0*/  IMAD R7, R7, 0x2, R17 ;  /* 0x0000000207077824 */ /* 0x000fc600078e0211 */
[----:B------:R-:W4:Y:S04]  /*238d0*/  SHFL.IDX PT, R3, R9, RZ, 0x181f ;  /* 0x00181fff09037589 */ /* 0x000f2800000e0000 */
[----:B------:R-:W-:Y:S04]  /*238e0*/  SHFL.IDX PT, R5, R9, 0x1, 0x181f ;  /* 0x00381f0009057f89 */ /* 0x000fe800000e0000 */
[----:B------:R-:W-:Y:S01]  /*238f0*/  SHFL.IDX PT, R20, R9, 0x2, 0x181f ;  /* 0x00581f0009147f89 */ /* 0x000fe200000e0000 */
[----:B-1----:R-:W-:-:S03]  /*23900*/  IADD3 R2, P0, R14, R0, RZ ;  /* 0x000000000e027210 */ /* 0x002fc60007f1e0ff */
[----:B------:R-:W1:Y:S02]  /*23910*/  SHFL.IDX PT, R14, R8, 0x1, 0x181f ;  /* 0x00381f00080e7f89 */ /* 0x000e6400000e0000 */
[----:B----4-:R-:W-:-:S05]  /*23920*/  IMAD.X R3, RZ, RZ, R3, P0 ;  /* 0x000000ffff037224 */ /* 0x010fca00000e0603 */
[----:B------:R-:W-:Y:S04]  /*23930*/  LDGSTS.E.BYPASS.LTC128B.128 [R7+0x400], desc[UR54][R2.64], !P5 ;  /* 0x0040000002077fae */ /* 0x000fe8000e901d76 */
[----:B------:R-:W-:Y:S04]  /*23940*/  LDGSTS.E.BYPASS.LTC128B.128 [R7+0x3400], desc[UR54][R2.64+0x80], !P4 ;  /* 0x0340008002077fae */ /* 0x000fe8000e101d76 */
[----:B------:R-:W-:Y:S04]  /*23950*/  LDGSTS.E.BYPASS.LTC128B.128 [R7+0x6400], desc[UR54][R2.64+0x100], !P3 ;  /* 0x0640010002077fae */ /* 0x000fe8000d901d76 */
[----:B------:R4:W-:Y:S01]  /*23960*/  LDGSTS.E.BYPASS.LTC128B.128 [R7+0x9400], desc[UR54][R2.64+0x180], !P1 ;  /* 0x0940018002077fae */ /* 0x0009e2000c901d76 */
[----:B-1----:R-:W-:-:S03]  /*23970*/  IADD3 R4, P0, R14, R0, RZ ;  /* 0x000000000e047210 */ /* 0x002fc60007f1e0ff */
[----:B------:R-:W4:Y:S02]  /*23980*/  SHFL.IDX PT, R14, R8, 0x2, 0x181f ;  /* 0x00581f00080e7f89 */ /* 0x000f2400000e0000 */
[----:B------:R-:W-:-:S05]  /*23990*/  IMAD.X R5, RZ, RZ, R5, P0 ;  /* 0x000000ffff057224 */ /* 0x000fca00000e0605 */
[----:B------:R-:W-:Y:S04]  /*239a0*/  LDGSTS.E.BYPASS.LTC128B.128 [R7+0xc00], desc[UR54][R4.64], !P5 ;  /* 0x00c0000004077fae */ /* 0x000fe8000e901d76 */
[----:B------:R-:W-:Y:S04]  /*239b0*/  LDGSTS.E.BYPASS.LTC128B.128 [R7+0x3c00], desc[UR54][R4.64+0x80], !P4 ;  /* 0x03c0008004077fae */ /* 0x000fe8000e101d76 */
[----:B------:R-:W-:Y:S04]  /*239c0*/  LDGSTS.E.BYPASS.LTC128B.128 [R7+0x6c00], desc[UR54][R4.64+0x100], !P3 ;  /* 0x06c0010004077fae */ /* 0x000fe8000d901d76 */
[----:B------:R1:W-:Y:S01]  /*239d0*/  LDGSTS.E.BYPASS.LTC128B.128 [R7+0x9c00], desc[UR54][R4.64+0x180], !P1 ;  /* 0x09c0018004077fae */ /* 0x0003e2000c901d76 */
[----:B----4-:R-:W-:-:S03]  /*239e0*/  IADD3 R2, P0, R14, R0, RZ ;  /* 0x000000000e027210 */ /* 0x010fc60007f1e0ff */
[----:B------:R-:W4:Y:S02]  /*239f0*/  SHFL.IDX PT, R14, R8, 0x3, 0x181f ;  /* 0x00781f00080e7f89 */ /* 0x000f2400000e0000 */
[----:B------:R-:W-:Y:S02]  /*23a00*/  IMAD.X R3, RZ, RZ, R20, P0 ;  /* 0x000000ffff037224 */ /* 0x000fe400000e0614 */
[----:B------:R-:W-:Y:S04]  /*23a10*/  SHFL.IDX PT, R20, R9, 0x4, 0x181f ;  /* 0x00981f0009147f89 */ /* 0x000fe800000e0000 */
[----:B-1----:R-:W1:Y:S04]  /*23a20*/  SHFL.IDX PT, R5, R9, 0x3, 0x181f ;  /* 0x00781f0009057f89 */ /* 0x002e6800000e0000 */
[----:B------:R-:W-:Y:S04]  /*23a30*/  LDGSTS.E.BYPASS.LTC128B.128 [R7+0x1400], desc[UR54][R2.64], !P5 ;  /* 0x0140000002077fae */ /* 0x000fe8000e901d76 */
[----:B------:R-:W-:Y:S04]  /*23a40*/  LDGSTS.E.BYPASS.LTC128B.128 [R7+0x4400], desc[UR54][R2.64+0x80], !P4 ;  /* 0x0440008002077fae */ /* 0x000fe8000e101d76 */
[----:B------:R-:W-:Y:S01]  /*23a50*/  LDGSTS.E.BYPASS.LTC128B.128 [R7+0x7400], desc[UR54][R2.64+0x100], !P3 ;  /* 0x0740010002077fae */ /* 0x000fe2000d901d76 */
[----:B----4-:R-:W-:-:S03]  /*23a60*/  IADD3 R4, P0, R14, R0, RZ ;  /* 0x000000000e047210 */ /* 0x010fc60007f1e0ff */
[----:B------:R4:W-:Y:S04]  /*23a70*/  LDGSTS.E.BYPASS.LTC128B.128 [R7+0xa400], desc[UR54][R2.64+0x180], !P1 ;  /* 0x0a40018002077fae */ /* 0x0009e8000c901d76 */
[----:B------:R-:W4:Y:S01]  /*23a80*/  SHFL.IDX PT, R14, R8, 0x4, 0x181f ;  /* 0x00981f00080e7f89 */ /* 0x000f2200000e0000 */
[----:B-1----:R-:W-:-:S03]  /*23a90*/  IMAD.X R5, RZ, RZ, R5, P0 ;  /* 0x000000ffff057224 */ /* 0x002fc600000e0605 */
[----:B------:R-:W1:Y:S04]  /*23aa0*/  SHFL.IDX PT, R9, R9, 0x5, 0x181f ;  /* 0x00b81f0009097f89 */ /* 0x000e6800000e0000 */
[----:B------:R0:W-:Y:S04]  /*23ab0*/  LDGSTS.E.BYPASS.LTC128B.128 [R7+0x1c00], desc[UR54][R4.64], !P5 ;  /* 0x01c0000004077fae */ /* 0x0001e8000e901d76 */
[----:B------:R0:W-:Y:S04]  /*23ac0*/  LDGSTS.E.BYPASS.LTC128B.128 [R7+0x4c00], desc[UR54][R4.64+0x80], !P4 ;  /* 0x04c0008004077fae */ /* 0x0001e8000e101d76 */
[----:B------:R0:W-:Y:S04]  /*23ad0*/  LDGSTS.E.BYPASS.LTC128B.128 [R7+0x7c00], desc[UR54][R4.64+0x100], !P3 ;  /* 0x07c0010004077fae */ /* 0x0001e8000d901d76 */
[----:B------:R0:W-:Y:S01]  /*23ae0*/  LDGSTS.E.BYPASS.LTC128B.128 [R7+0xac00], desc[UR54][R4.64+0x180], !P1 ;  /* 0x0ac0018004077fae */ /* 0x0001e2000c901d76 */
[----:B----4-:R-:W-:-:S03]  /*23af0*/  IADD3 R2, P0, R14, R0, RZ ;  /* 0x000000000e027210 */ /* 0x010fc60007f1e0ff */
[----:B------:R0:W4:Y:S02]  /*23b00*/  SHFL.IDX PT, R14, R8, 0x5, 0x181f ;  /* 0x00b81f00080e7f89 */ /* 0x00012400000e0000 */
[----:B------:R-:W-:-:S05]  /*23b10*/  IMAD.X R3, RZ, RZ, R20, P0 ;  /* 0x000000ffff037224 */ /* 0x000fca00000e0614 */
[----:B------:R0:W-:Y:S04]  /*23b20*/  LDGSTS.E.BYPASS.LTC128B.128 [R7+0x2400], desc[UR54][R2.64], !P5 ;  /* 0x0240000002077fae */ /* 0x0001e8000e901d76 */
[----:B------:R0:W-:Y:S04]  /*23b30*/  LDGSTS.E.BYPASS.LTC128B.128 [R7+0x5400], desc[UR54][R2.64+0x80], !P4 ;  /* 0x0540008002077fae */ /* 0x0001e8000e101d76 */
[----:B------:R0:W-:Y:S04]  /*23b40*/  LDGSTS.E.BYPASS.LTC128B.128 [R7+0x8400], desc[UR54][R2.64+0x100], !P3 ;  /* 0x0840010002077fae */ /* 0x0001e8000d901d76 */
[----:B-1----:R0:W-:Y:S02]  /*23b50*/  LDGSTS.E.BYPASS.LTC128B.128 [R7+0xb400], desc[UR54][R2.64+0x180], !P1 ;  /* 0x0b40018002077fae */ /* 0x0021e4000c901d76 */
.L_x_3388:
        /* <DEDUP_REMOVED lines=11> */
.L_x_3176:
        /* <DEDUP_REMOVED lines=11> */
.L_x_3177:
[----:B------:R0:W-:Y:S01]  /*23cc0*/  SYNCS.ARRIVE.TRANS64.A1T0 RZ, [R6+URZ+0x22850], RZ ;  /* 0x022850ff06ff79a7 */ /* 0x0001e2000810003f */
[----:B------:R-:W-:Y:S05]  /*23cd0*/  @P2 BRA `(.L_x_3178) ;  /* 0xfffffff000a02947 */ /* 0x000fea000383ffff */
.L_x_3165:
[----:B------:R-:W-:Y:S05]  /*23ce0*/  BSYNC B0 ;  /* 0x0000000000007941 */ /* 0x000fea0003800000 */
.L_x_3164:
[----:B------:R-:W1:Y:S01]  /*23cf0*/  S2R R2, SR_TID.X ;  /* 0x0000000000027919 */ /* 0x000e620000002100 */
[----:B------:R-:W-:Y:S01]  /*23d00*/  VIADD R19, R19, 0x1 ;  /* 0x0000000113137836 */ /* 0x000fe20000000000 */
[----:B------:R-:W-:Y:S04]  /*23d10*/  BSSY B0, `(.L_x_3179) ;  /* 0x0000012000007945 */ /* 0x000fe80003800000 */
[----:B------:R-:W-:-:S04]  /*23d20*/  ISETP.NE.AND P0, PT, R19, 0x2, PT ;  /* 0x000000021300780c */ /* 0x000fc80003f05270 */
[----:B------:R-:W-:Y:S02]  /*23d30*/  SEL R0, RZ, 0x1, P0 ;  /* 0x00000001ff007807 */ /* 0x000fe40000000000 */
        /* <DEDUP_REMOVED lines=15> */
.L_x_3180:
[----:B------:R-:W-:Y:S05]  /*23e30*/  BSYNC B0 ;  /* 0x0000000000007941 */ /* 0x000fea0003800000 */
.L_x_3179:
[----:B------:R-:W-:Y:S02]  /*23e40*/  LOP3.LUT R23, R23, R0, RZ, 0x3c, !PT ;  /* 0x0000000017177212 */ /* 0x000fe400078e3cff */
[----:B------:R-:W-:-:S07]  /*23e50*/  SEL R19, R19, RZ, P0 ;  /* 0x000000ff13137207 */ /* 0x000fce0000000000 */
.L_x_3139:
[----:B------:R-:W-:Y:S05]  /*23e60*/  BSYNC B7 ;  /* 0x0000000000077941 */ /* 0x000fea0003800000 */
.L_x_3137:
[----:B------:R-:W-:-:S13]  /*23e70*/  LOP3.LUT P0, RZ, R16, 0x80, RZ, 0xc0, !PT ;  /* 0x0000008010ff7812 */ /* 0x000fda000780c0ff */
[----:B------:R-:W-:Y:S05]  /*23e80*/  @!P0 BRA `(.L_x_3181) ;  /* 0x0000000000248947 */ /* 0x000fea0003800000 */
[----:B------:R-:W-:Y:S05]  /*23e90*/  WARPSYNC.ALL ;  /* 0x0000000000007948 */ /* 0x000fea0003800000 */
[----:B------:R-:W4:Y:S08]  /*23ea0*/  S2UR UR5, SR_CgaCtaId ;  /* 0x00000000000579c3 */ /* 0x000f300000008800 */
[----:B------:R-:W-:Y:S06]  /*23eb0*/  BAR.SYNC.DEFER_BLOCKING 0x5, 0x180 ;  /* 0x0146000000007b1d */ /* 0x000fec0000010000 */
[----:B------:R-:W-:-:S02]  /*23ec0*/  UMOV UR4, 0x400 ;  /* 0x0000040000047882 */ /* 0x000fc40000000000 */
[----:B----4-:R-:W-:-:S06]  /*23ed0*/  ULEA UR4, UR5, UR4, 0x18 ;  /* 0x0000000405047291 */ /* 0x010fcc000f8ec03f */
[----:B0-----:R-:W-:-:S05]  /*23ee0*/  IMAD.U32 R17, RZ, RZ, UR4 ;  /* 0x00000004ff117e24 */ /* 0x001fca000f8e00ff */
[----:B------:R4:W0:Y:S01]  /*23ef0*/  LDS.128 R24, [R17+0x228d0] ;  /* 0x0228d00011187984 */ /* 0x0008220000000c00 */
[----:B------:R-:W-:Y:S06]  /*23f00*/  BAR.ARV 0x4, 0x180 ;  /* 0x0106000000007b1d */ /* 0x000fec0000002000 */
[----:B------:R-:W-:Y:S05]  /*23f10*/  BRA `(.L_x_3182) ;  /* 0x0000000c00d47947 */ /* 0x000fea0003800000 */
.L_x_3181:
[----:B------:R-:W4:Y:S01]  /*23f20*/  S2R R8, SR_TID.X ;  /* 0x0000000000087919 */ /* 0x000f220000002100 */
[----:B------:R-:W-:Y:S01]  /*23f30*/  UMOV UR4, 0xffffffff ;  /* 0xffffffff00047882 */ /* 0x000fe20000000000 */
[----:B----4-:R-:W-:-:S04]  /*23f40*/  LOP3.LUT R8, R8, 0x1f, RZ, 0xc0, !PT ;  /* 0x0000001f08087812 */ /* 0x010fc800078ec0ff */
[----:B------:R-:W-:Y:S01]  /*23f50*/  ISETP.NE.AND P0, PT, R8, 0x1f, PT ;  /* 0x0000001f0800780c */ /* 0x000fe20003f05270 */
[----:B------:R-:W-:-:S12]  /*23f60*/  BRA.DIV UR4, `(.L_x_3183) ;  /* 0x0000006204407947 */ /* 0x000fd8000b800000 */
[----:B------:R-:W-:Y:S01]  /*23f70*/  IMAD.IADD R7, R27, 0x1, R8 ;  /* 0x000000011b077824 */ /* 0x000fe200078e0208 */
[----:B------:R-:W-:-:S04]  /*23f80*/  ULDC UR4, c[0x0][0xc3c] ;  /* 0x00030f0000047ab9 */ /* 0x000fc80000000800 */
[----:B------:R-:W-:-:S13]  /*23f90*/  ISETP.GE.OR P1, PT, R7, UR4, !P0 ;  /* 0x0000000407007c0c */ /* 0x000fda000c726670 */
[----:B------:R-:W4:Y:S08]  /*23fa0*/  @!P1 LDC.64 R2, c[0x0][0xc80] ;  /* 0x00032000ff029b82 */ /* 0x000f300000000a00 */
[----:B------:R-:W5:Y:S01]  /*23fb0*/  @!P1 LDC.64 R4, c[0x0][0xc78] ;  /* 0x00031e00ff049b82 */ /* 0x000f620000000a00 */
[----:B----4-:R-:W-:-:S05]  /*23fc0*/  @!P1 IMAD.WIDE R2, R7, 0x4, R2 ;  /* 0x0000000407029825 */ /* 0x010fca00078e0202 */
[----:B0123--:R5:W2:Y:S02]  /*23fd0*/  @!P1 LDG.E R6, desc[UR54][R2.64] ;  /* 0x0000003602069981 */ /* 0x00faa4000c1e1900 */
[----:B-----5:R-:W-:-:S05]  /*23fe0*/  @!P1 IMAD.WIDE R2, R7, 0x4, R4 ;  /* 0x0000000407029825 */ /* 0x020fca00078e0204 */
        /* <DEDUP_REMOVED lines=30> */
.L_x_3398:
[----:B------:R-:W-:Y:S02]  /*241d0*/  ULDC UR4, c[0x0][0xc38] ;  /* 0x00030e0000047ab9 */ /* 0x000fe40000000800 */
[----:B------:R-:W-:-:S04]  /*241e0*/  IMAD.U32 R5, RZ, RZ, UR4 ;  /* 0x00000004ff057e24 */ /* 0x000fc8000f8e00ff */
[----:B-1----:R-:W-:-:S04]  /*241f0*/  IMAD R14, R14, R5, RZ ;  /* 0x000000050e0e7224 */ /* 0x002fc800078e02ff */
[----:B------:R-:W-:-:S05]  /*24200*/  IMAD.IADD R7, R7, 0x1, R14 ;  /* 0x0000000107077824 */ /* 0x000fca00078e020e */
[----:B------:R-:W-:-:S13]  /*24210*/  ISETP.GT.AND P6, PT, R7, R0, PT ;  /* 0x000000000700720c */ /* 0x000fda0003fc4270 */
[----:B------:R-:W-:Y:S05]  /*24220*/  @P6 BRA `(.L_x_3184) ;  /* 0x0000000000a46947 */ /* 0x000fea0003800000 */
.L_x_3187:
        /* <DEDUP_REMOVED lines=35> */
.L_x_3406:
[----:B------:R-:W-:Y:S02]  /*24460*/  ULDC UR4, c[0x0][0xc38] ;  /* 0x00030e0000047ab9 */ /* 0x000fe40000000800 */
[----:B------:R-:W-:-:S04]  /*24470*/  IMAD.U32 R5, RZ, RZ, UR4 ;  /* 0x00000004ff057e24 */ /* 0x000fc8000f8e00ff */
[----:B-1----:R-:W-:-:S04]  /*24480*/  IMAD R14, R14, R5, RZ ;  /* 0x000000050e0e7224 */ /* 0x002fc800078e02ff */
[----:B------:R-:W-:-:S05]  /*24490*/  IMAD.IADD R7, R14, 0x1, R7 ;  /* 0x000000010e077824 */ /* 0x000fca00078e0207 */
[----:B------:R-:W-:-:S13]  /*244a0*/  ISETP.GT.AND P6, PT, R7, R0, PT ;  /* 0x000000000700720c */ /* 0x000fda0003fc4270 */
[----:B------:R-:W-:Y:S05]  /*244b0*/  @!P6 BRA `(.L_x_3187) ;  /* 0xfffffffc005ce947 */ /* 0x000fea000383ffff */
.L_x_3184:
[----:B------:R-:W-:Y:S01]  /*244c0*/  IMAD.IADD R7, R7, 0x1, -R14 ;  /* 0x0000000107077824 */ /* 0x000fe200078e0a0e */
[----:B------:R-:W-:-:S03]  /*244d0*/  UMOV UR4, 0xffffffff ;  /* 0xffffffff00047882 */ /* 0x000fc60000000000 */
[----:B------:R-:W-:-:S05]  /*244e0*/  IMAD R3, R2, R5, R7 ;  /* 0x0000000502037224 */ /* 0x000fca00078e0207 */
[----:B------:R-:W-:Y:S01]  /*244f0*/  ISETP.GT.AND P6, PT, R3, R0, PT ;  /* 0x000000000300720c */ /* 0x000fe20003fc4270 */
[----:B------:R-:W-:-:S12]  /*24500*/  BRA.DIV UR4, `(.L_x_3188) ;  /* 0x0000006204cc7947 */ /* 0x000fd8000b800000 */
[----:B------:R-:W-:-:S04]  /*24510*/  VOTE.ANY R3, PT, !P6 ;  /* 0x0000000000037806 */ /* 0x000fc800070e0100 */
[----:B------:R-:W1:Y:S02]  /*24520*/  POPC R12, R3 ;  /* 0x00000003000c7309 */ /* 0x000e640000000000 */
[----:B-1----:R1:W2:Y:S01]  /*24530*/  SHFL.IDX PT, R25, R25, R12, 0x1f ;  /* 0x00001f0c19197589 */ /* 0x0022a200000e0000 */
[----:B------:R-:W-:-:S03]  /*24540*/  IMAD.IADD R27, R12, 0x1, R27 ;  /* 0x000000010c1b7824 */ /* 0x000fc600078e021b */
[----:B------:R1:W3:Y:S04]  /*24550*/  SHFL.IDX PT, R4, R4, R12, 0x1f ;  /* 0x00001f0c04047589 */ /* 0x0002e800000e0000 */
.L_x_3411:
[----:B------:R-:W-:-:S13]  /*24560*/  ISETP.NE.AND P0, PT, R3, RZ, PT ;  /* 0x000000ff0300720c */ /* 0x000fda0003f05270 */
[----:B------:R-:W-:Y:S05]  /*24570*/  @!P0 BRA `(.L_x_3189) ;  /* 0x0000000000108947 */ /* 0x000fea0003800000 */
[----:B------:R-:W-:Y:S01]  /*24580*/  UMOV UR4, 0xffffffff ;  /* 0xffffffff00047882 */ /* 0x000fe20000000000 */
[----:B-1----:R-:W-:Y:S02]  /*24590*/  VIADD R12, R12, 0xffffffff ;  /* 0xffffffff0c0c7836 */ /* 0x002fe40000000000 */
[----:B------:R-:W-:Y:S05]  /*245a0*/  BRA.DIV UR4, `(.L_x_3190) ;  /* 0x0000006604007947 */ /* 0x000fea000b800000 */
[----:B------:R4:W1:Y:S02]  /*245b0*/  SHFL.IDX PT, R6, R2, R12, 0x1f ;  /* 0x00001f0c02067589 */ /* 0x00086400000e0000 */
.L_x_3189:
[----:B---3--:R-:W-:Y:S01]  /*245c0*/  ISETP.NE.AND P0, PT, R4, 0x1, PT ;  /* 0x000000010400780c */ /* 0x008fe20003f05270 */
[----:B-1----:R-:W-:-:S04]  /*245d0*/  IMAD R24, R6, R5, R7 ;  /* 0x0000000506187224 */ /* 0x002fc800078e0207 */
[----:B------:R-:W-:-:S08]  /*245e0*/  IMAD.IADD R0, R0, 0x1, -R24 ;  /* 0x0000000100007824 */ /* 0x000fd000078e0a18 */
[----:B------:R-:W-:Y:S05]  /*245f0*/  @!P0 BRA `(.L_x_3191) ;  /* 0x0000000000dc8947 */ /* 0x000fea0003800000 */
[-C--:B--2---:R-:W-:Y:S02]  /*24600*/  IABS R5, R25.reuse ;  /* 0x0000001900057213 */ /* 0x084fe40000000000 */
[----:B------:R-:W-:Y:S02]  /*24610*/  IABS R6, R4 ;  /* 0x0000000400067213 */ /* 0x000fe40000000000 */
[----:B------:R-:W1:Y:S08]  /*24620*/  I2F.RP R7, R5 ;  /* 0x0000000500077306 */ /* 0x000e700000209400 */
[----:B------:R-:W2:Y:S08]  /*24630*/  I2F.RP R8, R6 ;  /* 0x0000000600087306 */ /* 0x000eb00000209400 */
[----:B-1----:R-:W0:Y:S08]  /*24640*/  MUFU.RCP R7, R7 ;  /* 0x0000000700077308 */ /* 0x002e300000001000 */
[----:B--2---:R-:W-:Y:S01]  /*24650*/  MUFU.RCP R8, R8 ;  /* 0x0000000800087308 */ /* 0x004fe20000001000 */
[----:B0---4-:R-:W-:Y:S01]  /*24660*/  VIADD R2, R7, 0xffffffe ;  /* 0x0ffffffe07027836 */ /* 0x011fe20000000000 */
[----:B------:R-:W-:-:S06]  /*24670*/  IABS R7, R25 ;  /* 0x0000001900077213 */ /* 0x000fcc0000000000 */
[----:B------:R0:W1:Y:S02]  /*24680*/  F2I.FTZ.U32.TRUNC.NTZ R3, R2 ;  /* 0x0000000200037305 */ /* 0x000064000021f000 */
[----:B0-----:R-:W-:Y:S02]  /*24690*/  IMAD.MOV.U32 R2, RZ, RZ, RZ ;  /* 0x000000ffff027224 */ /* 0x001fe400078e00ff */
[----:B-1----:R-:W-:-:S04]  /*246a0*/  IMAD.MOV R10, RZ, RZ, -R3 ;  /* 0x000000ffff0a7224 */ /* 0x002fc800078e0a03 */
[----:B------:R-:W-:-:S04]  /*246b0*/  IMAD R9, R10, R5, RZ ;  /* 0x000000050a097224 */ /* 0x000fc800078e02ff */
[----:B------:R-:W-:Y:S01]  /*246c0*/  IMAD.HI.U32 R3, R3, R9, R2 ;  /* 0x0000000903037227 */ /* 0x000fe200078e0002 */
[----:B------:R-:W-:-:S03]  /*246d0*/  IABS R2, R0 ;  /* 0x0000000000027213 */ /* 0x000fc60000000000 */
[----:B------:R-:W-:Y:S02]  /*246e0*/  IMAD.MOV R9, RZ, RZ, -R7 ;  /* 0x000000ffff097224 */ /* 0x000fe400078e0a07 */
[----:B------:R-:W-:-:S04]  /*246f0*/  IMAD.HI.U32 R7, R3, R2, RZ ;  /* 0x0000000203077227 */ /* 0x000fc800078e00ff */
[----:B------:R-:W-:Y:S02]  /*24700*/  IMAD R2, R7, R9, R2 ;  /* 0x0000000907027224 */ /* 0x000fe400078e0202 */
[----:B------:R-:W-:-:S03]  /*24710*/  VIADD R3, R8, 0xffffffe ;  /* 0x0ffffffe08037836 */ /* 0x000fc60000000000 */
[----:B------:R-:W-:-:S03]  /*24720*/  ISETP.GT.U32.AND P1, PT, R5, R2, PT ;  /* 0x000000020500720c */ /* 0x000fc60003f24070 */
[----:B------:R-:W0:Y:S10]  /*24730*/  F2I.FTZ.U32.TRUNC.NTZ R3, R3 ;  /* 0x0000000300037305 */ /* 0x000e34000021f000 */
[----:B------:R-:W-:-:S02]  /*24740*/  @!P1 IMAD.IADD R2, R2, 0x1, -R5 ;  /* 0x0000000102029824 */ /* 0x000fc400078e0a05 */
[----:B------:R-:W-:Y:S01]  /*24750*/  @!P1 VIADD R7, R7, 0x1 ;  /* 0x0000000107079836 */ /* 0x000fe20000000000 */
[----:B------:R-:W-:Y:S02]  /*24760*/  ISETP.NE.AND P1, PT, R25, RZ, PT ;  /* 0x000000ff1900720c */ /* 0x000fe40003f25270 */
[----:B------:R-:W-:Y:S01]  /*24770*/  ISETP.GE.U32.AND P0, PT, R2, R5, PT ;  /* 0x000000050200720c */ /* 0x000fe20003f06070 */
[----:B0-----:R-:W-:Y:S02]  /*24780*/  IMAD.MOV R5, RZ, RZ, -R3 ;  /* 0x000000ffff057224 */ /* 0x001fe400078e0a03 */
[----:B------:R-:W-:Y:S02]  /*24790*/  IMAD.MOV.U32 R2, RZ, RZ, RZ ;  /* 0x000000ffff027224 */ /* 0x000fe400078e00ff */
[----:B------:R-:W-:-:S04]  /*247a0*/  IMAD R5, R5, R6, RZ ;  /* 0x0000000605057224 */ /* 0x000fc800078e02ff */
[----:B------:R-:W-:Y:S01]  /*247b0*/  IMAD.HI.U32 R5, R3, R5, R2 ;  /* 0x0000000503057227 */ /* 0x000fe200078e0002 */
[----:B------:R-:W-:Y:S02]  /*247c0*/  LOP3.LUT R2, R0, R25, RZ, 0x3c, !PT ;  /* 0x0000001900027212 */ /* 0x000fe400078e3cff */
[----:B------:R-:W-:Y:S01]  /*247d0*/  IABS R3, R4 ;  /* 0x0000000400037213 */ /* 0x000fe20000000000 */
[----:B------:R-:W-:Y:S01]  /*247e0*/  @P0 VIADD R7, R7, 0x1 ;  /* 0x0000000107070836 */ /* 0x000fe20000000000 */
[----:B------:R-:W-:-:S03]  /*247f0*/  ISETP.GE.AND P2, PT, R2, RZ, PT ;  /* 0x000000ff0200720c */ /* 0x000fc60003f46270 */
[----:B------:R-:W-:-:S10]  /*24800*/  IMAD.MOV R3, RZ, RZ, -R3 ;  /* 0x000000ffff037224 */ /* 0x000fd400078e0a03 */
[----:B------:R-:W-:Y:S01]  /*24810*/  @!P2 IMAD.MOV R7, RZ, RZ, -R7 ;  /* 0x000000ffff07a224 */ /* 0x000fe200078e0a07 */
[----:B------:R-:W-:-:S04]  /*24820*/  @!P1 LOP3.LUT R7, RZ, R25, RZ, 0x33, !PT ;  /* 0x00000019ff079212 */ /* 0x000fc800078e33ff */
[----:B------:R-:W-:-:S05]  /*24830*/  IABS R2, R7 ;  /* 0x0000000700027213 */ /* 0x000fca0000000000 */
[----:B------:R-:W-:-:S04]  /*24840*/  IMAD.HI.U32 R5, R5, R2, RZ ;  /* 0x0000000205057227 */ /* 0x000fc800078e00ff */
[----:B------:R-:W-:Y:S01]  /*24850*/  IMAD R3, R5, R3, R2 ;  /* 0x0000000305037224 */ /* 0x000fe200078e0202 */
[----:B------:R-:W-:-:S04]  /*24860*/  LOP3.LUT R2, R7, R4, RZ, 0x3c, !PT ;  /* 0x0000000407027212 */ /* 0x000fc800078e3cff */
[----:B------:R-:W-:Y:S02]  /*24870*/  ISETP.GT.U32.AND P1, PT, R6, R3, PT ;  /* 0x000000030600720c */ /* 0x000fe40003f24070 */
        /* <DEDUP_REMOVED lines=8> */
[--C-:B------:R-:W-:Y:S02]  /*24900*/  IMAD.MOV R2, RZ, RZ, -R5.reuse ;  /* 0x000000ffff027224 */ /* 0x100fe400078e0a05 */
[C---:B------:R-:W-:Y:S02]  /*24910*/  IMAD R5, R4.reuse, 0x1000000, R5 ;  /* 0x0100000004057824 */ /* 0x040fe400078e0205 */
[--C-:B------:R-:W-:Y:S02]  /*24920*/  IMAD R4, R4, R2, R7.reuse ;  /* 0x0000000204047224 */ /* 0x100fe400078e0207 */
[----:B------:R-:W-:Y:S02]  /*24930*/  IMAD.MOV R2, RZ, RZ, -R7 ;  /* 0x000000ffff027224 */ /* 0x000fe400078e0a07 */
[----:B------:R-:W-:Y:S02]  /*24940*/  IMAD R26, R4, 0x10000, R5 ;  /* 0x00010000041a7824 */ /* 0x000fe400078e0205 */
[----:B------:R-:W-:Y:S01]  /*24950*/  IMAD R2, R25, R2, R0 ;  /* 0x0000000219027224 */ /* 0x000fe200078e0200 */
[----:B------:R-:W-:Y:S06]  /*24960*/  BRA `(.L_x_3192) ;  /* 0x0000000000f07947 */ /* 0x000fec0003800000 */
.L_x_3191:
[----:B0---4-:R-:W0:Y:S02]  /*24970*/  LDC.64 R2, c[0x0][0xc90] ;  /* 0x00032400ff027b82 */ /* 0x011e240000000a00 */
[----:B0-----:R-:W-:-:S05]  /*24980*/  IMAD.WIDE R2, R27, 0x4, R2 ;  /* 0x000000041b027825 */ /* 0x001fca00078e0202 */
[----:B------:R0:W2:Y:S02]  /*24990*/  LDG.E R6, desc[UR54][R2.64] ;  /* 0x0000003602067981 */ /* 0x0000a4000c1e1900 */
[----:B0-----:R-:W-:Y:S02]  /*249a0*/  IMAD.MOV.U32 R2, RZ, RZ, RZ ;  /* 0x000000ffff027224 */ /* 0x001fe400078e00ff */
[----:B--2---:R-:W-:-:S05]  /*249b0*/  IMAD R7, R25, R6, RZ ;  /* 0x0000000619077224 */ /* 0x004fca00078e02ff */
        /* <DEDUP_REMOVED lines=55> */
.L_x_3192:
[----:B------:R-:W-:-:S05]  /*24d30*/  LOP3.LUT R2, RZ, R2, RZ, 0x33, !PT ;  /* 0x00000002ff027212 */ /* 0x000fca00078e33ff */
[----:B------:R-:W-:Y:S01]  /*24d40*/  IMAD.IADD R25, R25, 0x1, R2 ;  /* 0x0000000119197824 */ /* 0x000fe200078e0202 */
[----:B------:R-:W-:Y:S06]  /*24d50*/  BRA `(.L_x_3193) ;  /* 0x00000000001c7947 */ /* 0x000fec0003800000 */
.L_x_3185:
[----:B------:R-:W-:Y:S01]  /*24d60*/  UMOV UR4, URZ ;  /* 0x0000003f00047c82 */ /* 0x000fe20008000000 */
[----:B------:R-:W-:Y:S01]  /*24d70*/  UMOV UR5, URZ ;  /* 0x0000003f00057c82 */ /* 0x000fe20008000000 */
[----:B------:R-:W-:Y:S01]  /*24d80*/  ULDC UR6, c[0x0][0xc3c] ;  /* 0x00030f0000067ab9 */ /* 0x000fe20000000800 */
[----:B------:R-:W-:Y:S02]  /*24d90*/  IMAD.MOV.U32 R24, RZ, RZ, R0 ;  /* 0x000000ffff187224 */ /* 0x000fe400078e0000 */
[----:B------:R-:W-:Y:S02]  /*24da0*/  IMAD.U32 R25, RZ, RZ, UR4 ;  /* 0x00000004ff197e24 */ /* 0x000fe4000f8e00ff */
[----:B------:R-:W-:Y:S02]  /*24db0*/  IMAD.U32 R26, RZ, RZ, UR5 ;  /* 0x00000005ff1a7e24 */ /* 0x000fe4000f8e00ff */
[----:B------:R-:W-:-:S07]  /*24dc0*/  IMAD.U32 R27, RZ, RZ, UR6 ;  /* 0x00000006ff1b7e24 */ /* 0x000fce000f8e00ff */
.L_x_3193:
        /* <DEDUP_REMOVED lines=10> */
.L_x_3182:
[----:B------:R-:W-:Y:S02]  /*24e70*/  ULDC UR4, c[0x0][0xc3c] ;  /* 0x00030f0000047ab9 */ /* 0x000fe40000000800 */
[----:B0-----:R-:W-:-:S13]  /*24e80*/  ISETP.GE.AND P0, PT, R27, UR4, PT ;  /* 0x000000041b007c0c */ /* 0x001fda000bf06270 */
[----:B------:R-:W-:Y:S05]  /*24e90*/  @!P0 BRA `(.L_x_3194) ;  /* 0xffffff9400708947 */ /* 0x000fea000383ffff */
[----:B------:R-:W-:Y:S05]  /*24ea0*/  BSYNC B8 ;  /* 0x0000000000087941 */ /* 0x000fea0003800000 */
.L_x_3075:
[----:B------:R-:W5:Y:S01]  /*24eb0*/  LDL.LU R0, [R1+0x20] ;  /* 0x0000200001007983 */ /* 0x000f620000300800 */
[----:B------:R-:W-:Y:S01]  /*24ec0*/  BSSY B0, `(.L_x_3195) ;  /* 0x000000b000007945 */ /* 0x000fe20003800000 */
[----:B------:R-:W0:Y:S01]  /*24ed0*/  S2R R5, SR_CgaCtaId ;  /* 0x0000000000057919 */ /* 0x000e220000008800 */
[----:B-----5:R-:W-:-:S05]  /*24ee0*/  VIADD R0, R0, 0x1 ;  /* 0x0000000100007836 */ /* 0x020fca0000000000 */
[----:B-1----:R-:W-:-:S04]  /*24ef0*/  LEA.HI R2, R0, R0, RZ, 0x1 ;  /* 0x0000000000027211 */ /* 0x002fc800078f08ff */
[----:B------:R-:W-:Y:S02]  /*24f00*/  LOP3.LUT R3, R2, 0xfffffffe, RZ, 0xc0, !PT ;  /* 0xfffffffe02037812 */ /* 0x000fe400078ec0ff */
[----:B------:R-:W-:-:S03]  /*24f10*/  MOV R2, 0x400 ;  /* 0x0000040000027802 */ /* 0x000fc60000000f00 */
[----:B------:R-:W-:Y:S01]  /*24f20*/  IMAD.IADD R0, R0, 0x1, -R3 ;  /* 0x0000000100007824 */ /* 0x000fe200078e0a03 */
[----:B0-----:R-:W-:-:S04]  /*24f30*/  LEA R5, R5, R2, 0x18 ;  /* 0x0000000205057211 */ /* 0x001fc800078ec0ff */
[----:B------:R-:W-:-:S04]  /*24f40*/  SHF.L.U32 R0, R0, 0x1f, RZ ;  /* 0x0000001f00007819 */ /* 0x000fc800000006ff */
[----:B------:R-:W0:Y:S02]  /*24f50*/  SYNCS.PHASECHK.TRANS64.TRYWAIT P0, [R5+URZ+0x22820], R0 ;  /* 0x02282000050075a7 */ /* 0x000e24000800017f */
[----:B0-----:R-:W-:Y:S05]  /*24f60*/  @!P0 BRA `(.L_x_3196) ;  /* 0x0000005800b88947 */ /* 0x001fea0003800000 */
.L_x_3414:
[----:B------:R-:W-:Y:S05]  /*24f70*/  BSYNC B0 ;  /* 0x0000000000007941 */ /* 0x000fea0003800000 */
.L_x_3195:
[----:B------:R-:W-:-:S03]  /*24f80*/  UMOV UR4, 0xffffffff ;  /* 0xffffffff00047882 */ /* 0x000fc60000000000 */
[----:B------:R-:W-:Y:S05]  /*24f90*/  BRA.DIV UR4, `(.L_x_3197) ;  /* 0x0000005a04c07947 */ /* 0x000fea000b800000 */
[----:B0-----:R-:W0:Y:S02]  /*24fa0*/  S2R R0, SR_TID.X ;  /* 0x0000000000007919 */ /* 0x001e240000002100 */
[----:B0-----:R-:W-:-:S04]  /*24fb0*/  SHF.R.U32.HI R0, RZ, 0x5, R0 ;  /* 0x00000005ff007819 */ /* 0x001fc80000011600 */
[----:B------:R-:W-:-:S05]  /*24fc0*/  LOP3.LUT R0, R0, 0x3, RZ, 0xc0, !PT ;  /* 0x0000000300007812 */ /* 0x000fca00078ec0ff */
[----:B------:R0:W1:Y:S02]  /*24fd0*/  SHFL.IDX PT, R14, R0, RZ, 0x1f ;  /* 0x00001fff000e7589 */ /* 0x00006400000e0000 */
.L_x_3417:
[----:B-1----:R-:W-:-:S13]  /*24fe0*/  ISETP.NE.AND P0, PT, R14, RZ, PT ;  /* 0x000000ff0e00720c */ /* 0x002fda0003f05270 */
[----:B------:R-:W-:Y:S05]  /*24ff0*/  @P0 BRA `(.L_x_2832) ;  /* 0x0000000000880947 */ /* 0x000fea0003800000 */
[----:B------:R-:W-:-:S03]  /*25000*/  UMOV UR4, 0xffffffff ;  /* 0xffffffff00047882 */ /* 0x000fc60000000000 */
[----:B------:R-:W-:Y:S05]  /*25010*/  BRA.DIV UR4, `(.L_x_3198) ;  /* 0x0000005a04d47947 */ /* 0x000fea000b800000 */
[----:B------:R-:W-:-:S13]  /*25020*/  ELECT P6, URZ, PT ;  /* 0x00000000003f782f */ /* 0x000fda00038c0000 */
.L_x_3420:
[----:B------:R-:W-:Y:S05]  /*25030*/  @!P6 BRA `(.L_x_2832) ;  /* 0x000000000078e947 */ /* 0x000fea0003800000 */
[----:B------:R-:W-:-:S06]  /*25040*/  ULOP3.LUT UR4, UR36, 0x2, URZ, 0xfc, !UPT ;  /* 0x0000000224047892 */ /* 0x000fcc000f8efc3f */
[----:B0-----:R-:W-:-:S05]  /*25050*/  IMAD.U32 R0, RZ, RZ, UR4 ;  /* 0x00000004ff007e24 */ /* 0x001fca000f8e00ff */
[----:B------:R-:W-:-:S13]  /*25060*/  ISETP.NE.AND P0, PT, R0, 0x3, PT ;  /* 0x000000030000780c */ /* 0x000fda0003f05270 */
[----:B------:R-:W-:Y:S05]  /*25070*/  @!P0 BRA `(.L_x_3199) ;  /* 0x0000000000048947 */ /* 0x000fea0003800000 */
[----:B------:R-:W-:Y:S01]  /*25080*/  BPT.TRAP 0x1 ;  /* 0x000000040000795c */ /* 0x000fe20000300000 */
.L_x_3199:
[----:B------:R-:W-:Y:S01]  /*25090*/  IMAD R3, R19, 0x8, R5 ;  /* 0x0000000813037824 */ /* 0x000fe200078e0205 */
[----:B------:R-:W-:Y:S01]  /*250a0*/  SHF.L.U32 R2, R23, 0x1f, RZ ;  /* 0x0000001f17027819 */ /* 0x000fe200000006ff */
[----:B------:R-:W-:-:S03]  /*250b0*/  VIADD R19, R19, 0x1 ;  /* 0x0000000113137836 */ /* 0x000fc60000000000 */
[----:B------:R-:W0:Y:S02]  /*250c0*/  SYNCS.PHASECHK.TRANS64.TRYWAIT P1, [R3+URZ+0x22840], R2 ;  /* 0x02284002030075a7 */ /* 0x000e24000802017f */
[----:B------:R-:W-:-:S04]  /*250d0*/  ISETP.NE.AND P2, PT, R19, 0x2, PT ;  /* 0x000000021300780c */ /* 0x000fc80003f45270 */
[----:B------:R-:W-:Y:S01]  /*250e0*/  SEL R0, RZ, 0x1, P2 ;  /* 0x00000001ff007807 */ /* 0x000fe20001000000 */
[----:B0-----:R-:W-:Y:S08]  /*250f0*/  @!P1 BRA `(.L_x_3200) ;  /* 0x0000005800bc9947 */ /* 0x001ff00003800000 */
.L_x_3421:
[----:B------:R-:W-:Y:S02]  /*25100*/  SEL R19, R19, RZ, P2 ;  /* 0x000000ff13137207 */ /* 0x000fe40001000000 */
[----:B------:R-:W-:Y:S01]  /*25110*/  LOP3.LUT R0, R23, R0, RZ, 0x3c, !PT ;  /* 0x0000000017007212 */ /* 0x000fe200078e3cff */
[----:B------:R-:W-:Y:S06]  /*25120*/  @!P0 BRA `(.L_x_3201) ;  /* 0x0000000000048947 */ /* 0x000fec0003800000 */
[----:B------:R-:W-:Y:S01]  /*25130*/  BPT.TRAP 0x1 ;  /* 0x000000040000795c */ /* 0x000fe20000300000 */
.L_x_3201:
[----:B------:R-:W-:Y:S01]  /*25140*/  IMAD R19, R19, 0x8, R5 ;  /* 0x0000000813137824 */ /* 0x000fe200078e0205 */
[----:B------:R-:W-:-:S04]  /*25150*/  SHF.L.U32 R0, R0, 0x1f, RZ ;  /* 0x0000001f00007819 */ /* 0x000fc800000006ff */
[----:B------:R-:W1:Y:S02]  /*25160*/  SYNCS.PHASECHK.TRANS64.TRYWAIT P1, [R19+URZ+0x22840], R0 ;  /* 0x02284000130075a7 */ /* 0x000e64000802017f */
[----:B-1----:R-:W-:Y:S05]  /*25170*/  @!P1 BRA `(.L_x_3202) ;  /* 0x0000005800b09947 */ /* 0x002fea0003800000 */
.L_x_3422:
[----:B------:R-:W-:Y:S05]  /*25180*/  @!P0 BRA `(.L_x_3203) ;  /* 0x0000000000048947 */ /* 0x000fea0003800000 */
[----:B------:R-:W-:Y:S01]  /*25190*/  BPT.TRAP 0x1 ;  /* 0x000000040000795c */ /* 0x000fe20000300000 */
.L_x_3203:
[----:B------:R-:W5:Y:S02]  /*251a0*/  SYNCS.PHASECHK.TRANS64.TRYWAIT P1, [R3+URZ+0x22860], R2 ;  /* 0x02286002030075a7 */ /* 0x000f64000802017f */
[----:B-----5:R-:W-:Y:S05]  /*251b0*/  @!P1 BRA `(.L_x_3204) ;  /* 0x0000005800b49947 */ /* 0x020fea0003800000 */
.L_x_3423:
[----:B------:R-:W-:Y:S05]  /*251c0*/  @!P0 BRA `(.L_x_3205) ;  /* 0x0000000000048947 */ /* 0x000fea0003800000 */
[----:B------:R-:W-:Y:S01]  /*251d0*/  BPT.TRAP 0x1 ;  /* 0x000000040000795c */ /* 0x000fe20000300000 */
.L_x_3205:
[----:B------:R0:W0:Y:S02]  /*251e0*/  SYNCS.PHASECHK.TRANS64.TRYWAIT P0, [R19+URZ+0x22860], R0 ;  /* 0x02286000130075a7 */ /* 0x000024000800017f */
[----:B0-----:R-:W-:Y:S05]  /*251f0*/  @!P0 NANOSLEEP.SYNCS 0x989680 ;  /* 0x009896800000895d */ /* 0x001fea0003900000 */
[----:B------:R-:W0:Y:S02]  /*25200*/  @!P0 SYNCS.PHASECHK.TRANS64 P0, [R19+URZ+0x22860], R0 ;  /* 0x02286000130085a7 */ /* 0x000e24000800007f */
[----:B0-----:R-:W-:Y:S05]  /*25210*/  @!P0 BRA `(.L_x_3205) ;  /* 0xfffffffc00f08947 */ /* 0x001fea000383ffff */
.L_x_2832:
[----:B------:R-:W-:Y:S05]  /*25220*/  BSYNC B9 ;  /* 0x0000000000097941 */ /* 0x000fea0003800000 */
.L_x_2829:
[----:B------:R-:W-:Y:S05]  /*25230*/  EXIT ;  /* 0x000000000000794d */ /* 0x000fea0003800000 */
.L_x_2860:
[----:B0-----:R0:W1:Y:S02]  /*25240*/  SYNCS.PHASECHK.TRANS64.TRYWAIT P5, [R87+URZ+0x22890], R95 ;  /* 0x0228905f570075a7 */ /* 0x00106400080a017f */
[----:B-1----:R-:W-:Y:S05]  /*25250*/  @!P5 NANOSLEEP.SYNCS 0x989680 ;  /* 0x009896800000d95d */ /* 0x002fea0003900000 */
[----:B------:R-:W1:Y:S02]  /*25260*/  @!P5 SYNCS.PHASECHK.TRANS64 P5, [R87+URZ+0x22890], R95 ;  /* 0x0228905f5700d5a7 */ /* 0x000e6400080a007f */
[----:B-1----:R-:W-:Y:S05]  /*25270*/  @!P5 BRA `(.L_x_2860) ;  /* 0xfffffffc00f0d947 */ /* 0x002fea000383ffff */
[----:B------:R-:W-:Y:S05]  /*25280*/  BRA `(.L_x_3206) ;  /* 0xfffffde4003c7947 */ /* 0x000fea000383ffff */
.L_x_2861:
        /* <DEDUP_REMOVED lines=8> */
.L_x_3208:
[----:B------:R-:W-:Y:S05]  /*25310*/  BSYNC B1 ;  /* 0x0000000000017941 */ /* 0x000fea0003800000 */
.L_x_3207:
        /* <DEDUP_REMOVED lines=8> */
.L_x_3209:
[----:B------:R-:W-:Y:S05]  /*253a0*/  BRA `(.L_x_3210) ;  /* 0xfffffde400087947 */ /* 0x000fea000383ffff */
.L_x_2870:
[----:B------:R-:W-:Y:S01]  /*253b0*/  BSSY B1, `(.L_x_3211) ;  /* 0x0000008000017945 */ /* 0x000fe20003800000 */
[----:B0---4-:R-:W-:Y:S02]  /*253c0*/  IMAD.MOV.U32 R13, RZ, RZ, R97 ;  /* 0x000000ffff0d7224 */ /* 0x011fe400078e0061 */
[----:B------:R-:W-:Y:S02]  /*253d0*/  IMAD.MOV.U32 R12, RZ, RZ, 0x1 ;  /* 0x00000001ff0c7424 */ /* 0x000fe400078e00ff */
[----:B------:R-:W-:Y:S02]  /*253e0*/  IMAD.MOV.U32 R11, RZ, RZ, 0x1c1f ;  /* 0x00001c1fff0b7424 */ /* 0x000fe400078e00ff */
[----:B------:R-:W-:-:S07]  /*253f0*/  IMAD.MOV.U32 R15, RZ, RZ, -0x1 ;  /* 0xffffffffff0f7424 */ /* 0x000fce00078e00ff */
[----:B-123--:R-:W-:Y:S05]  /*25400*/  WARPSYNC.COLLECTIVE R15, `(.L_x_3212) ;  /* 0x000000000f087348 */ /* 0x00efea0003c00000 */
[----:B---3--:R0:W3:Y:S02]  /*25410*/  SHFL.IDX P6, R14, R13, R12, R11 ;  /* 0x0000000c0d0e7389 */ /* 0x0080e400000c000b */
[----:B0123--:R-:W-:Y:S01]  /*25420*/  ENDCOLLECTIVE ;  /* 0x000000000000791b */ /* 0x00ffe20003800000 */
.L_x_3212:
[----:B------:R-:W-:Y:S05]  /*25430*/  BSYNC B1 ;  /* 0x0000000000017941 */ /* 0x000fea0003800000 */
.L_x_3211:
        /* <DEDUP_REMOVED lines=8> */
.L_x_3213:
[----:B------:R-:W-:Y:S05]  /*254c0*/  BRA `(.L_x_3214) ;  /* 0xfffffde800947947 */ /* 0x000fea000383ffff */
.L_x_2880:
[----:B-1----:R1:W2:Y:S02]  /*254d0*/  SYNCS.PHASECHK.TRANS64.TRYWAIT P4, [R87+URZ+0x22890], R95 ;  /* 0x0228905f570075a7 */ /* 0x0022a4000808017f */
[----:B--2---:R-:W-:Y:S05]  /*254e0*/  @!P4 NANOSLEEP.SYNCS 0x989680 ;  /* 0x009896800000c95d */ /* 0x004fea0003900000 */
[----:B------:R-:W2:Y:S02]  /*254f0*/  @!P4 SYNCS.PHASECHK.TRANS64 P4, [R87+URZ+0x22890], R95 ;  /* 0x0228905f5700c5a7 */ /* 0x000ea4000808007f */
[----:B--2---:R-:W-:Y:S05]  /*25500*/  @!P4 BRA `(.L_x_2880) ;  /* 0xfffffffc00f0c947 */ /* 0x004fea000383ffff */
[----:B------:R-:W-:Y:S05]  /*25510*/  BRA `(.L_x_3215) ;  /* 0xfffffdf400807947 */ /* 0x000fea000383ffff */
.L_x_2881:
        /* <DEDUP_REMOVED lines=8> */
.L_x_3217:
[----:B------:R-:W-:Y:S05]  /*255a0*/  BSYNC B1 ;  /* 0x0000000000017941 */ /* 0x000fea0003800000 */
.L_x_3216:
        /* <DEDUP_REMOVED lines=8> */
.L_x_3218:
[----:B------:R-:W-:Y:S01]  /*25630*/  IMAD.MOV.U32 R99, RZ, RZ, R14 ;  /* 0x000000ffff637224 */ /* 0x000fe200078e000e */
[----:B------:R-:W-:Y:S06]  /*25640*/  BRA `(.L_x_3219) ;  /* 0xfffffdf4004c7947 */ /* 0x000fec000383ffff */
.L_x_2886:
        /* <DEDUP_REMOVED lines=8> */
.L_x_3221:
[----:B------:R-:W-:Y:S05]  /*256d0*/  BSYNC B1 ;  /* 0x0000000000017941 */ /* 0x000fea0003800000 */
.L_x_3220:
        /* <DEDUP_REMOVED lines=8> */
.L_x_3222:
[----:B------:R-:W-:Y:S01]  /*25760*/  IMAD.MOV.U32 R96, RZ, RZ, R14 ;  /* 0x000000ffff607224 */ /* 0x000fe200078e000e */
[----:B------:R-:W-:Y:S06]  /*25770*/  BRA `(.L_x_3223) ;  /* 0xfffffdf800f87947 */ /* 0x000fec000383ffff */
.L_x_2891:
[----:B0-----:R0:W1:Y:S02]  /*25780*/  SYNCS.PHASECHK.TRANS64.TRYWAIT P2, [R87+URZ+0x22890], R95 ;  /* 0x0228905f570075a7 */ /* 0x001064000804017f */
[----:B-1----:R-:W-:Y:S05]  /*25790*/  @!P2 NANOSLEEP.SYNCS 0x989680 ;  /* 0x009896800000a95d */ /* 0x002fea0003900000 */
[----:B------:R-:W1:Y:S02]  /*257a0*/  @!P2 SYNCS.PHASECHK.TRANS64 P2, [R87+URZ+0x22890], R95 ;  /* 0x0228905f5700a5a7 */ /* 0x000e64000804007f */
[----:B-1----:R-:W-:Y:S05]  /*257b0*/  @!P2 BRA `(.L_x_2891) ;  /* 0xfffffffc00f0a947 */ /* 0x002fea000383ffff */
[----:B------:R-:W-:Y:S05]  /*257c0*/  BRA `(.L_x_3224) ;  /* 0xfffffe0400187947 */ /* 0x000fea000383ffff */
.L_x_2892:
        /* <DEDUP_REMOVED lines=8> */
.L_x_3226:
[----:B------:R-:W-:Y:S05]  /*25850*/  BSYNC B1 ;  /* 0x0000000000017941 */ /* 0x000fea0003800000 */
.L_x_3225:
        /* <DEDUP_REMOVED lines=8> */
.L_x_3227:
[----:B------:R-:W-:Y:S01]  /*258e0*/  IMAD.MOV.U32 R4, RZ, RZ, R14 ;  /* 0x000000ffff047224 */ /* 0x000fe200078e000e */
[----:B------:R-:W-:Y:S06]  /*258f0*/  BRA `(.L_x_3228) ;  /* 0xfffffe0400347947 */ /* 0x000fec000383ffff */
.L_x_2895:
        /* <DEDUP_REMOVED lines=8> */
.L_x_3230:
[----:B------:R-:W-:Y:S05]  /*25980*/  BSYNC B1 ;  /* 0x0000000000017941 */ /* 0x000fea0003800000 */
.L_x_3229:
        /* <DEDUP_REMOVED lines=8> */
.L_x_3231:
[----:B------:R-:W-:Y:S01]  /*25a10*/  IMAD.MOV.U32 R4, RZ, RZ, R14 ;  /* 0x000000ffff047224 */ /* 0x000fe200078e000e */
[----:B------:R-:W-:Y:S06]  /*25a20*/  BRA `(.L_x_3232) ;  /* 0xfffffe0400307947 */ /* 0x000fec000383ffff */
.L_x_2899:
[----:B---3--:R3:W4:Y:S02]  /*25a30*/  SYNCS.PHASECHK.TRANS64.TRYWAIT P3, [R87+URZ+0x228b0], R95 ;  /* 0x0228b05f570075a7 */ /* 0x008724000806017f */
[----:B----4-:R-:W-:Y:S05]  /*25a40*/  @!P3 NANOSLEEP.SYNCS 0x989680 ;  /* 0x009896800000b95d */ /* 0x010fea0003900000 */
[----:B------:R-:W4:Y:S02]  /*25a50*/  @!P3 SYNCS.PHASECHK.TRANS64 P3, [R87+URZ+0x228b0], R95 ;  /* 0x0228b05f5700b5a7 */ /* 0x000f24000806007f */
[----:B----4-:R-:W-:Y:S05]  /*25a60*/  @!P3 BRA `(.L_x_2899) ;  /* 0xfffffffc00f0b947 */ /* 0x010fea000383ffff */
[----:B------:R-:W-:Y:S05]  /*25a70*/  BRA `(.L_x_3233) ;  /* 0xfffffe0400a87947 */ /* 0x000fea000383ffff */
.L_x_2917:
[----:B------:R-:W-:Y:S01]  /*25a80*/  BSSY B0, `(.L_x_3234) ;  /* 0x0000007000007945 */ /* 0x000fe20003800000 */
[----:B------:R-:W-:Y:S02]  /*25a90*/  IMAD.MOV.U32 R12, RZ, RZ, RZ ;  /* 0x000000ffff0c7224 */ /* 0x000fe400078e00ff */
[----:B------:R-:W-:Y:S02]  /*25aa0*/  IMAD.MOV.U32 R11, RZ, RZ, 0x1f ;  /* 0x0000001fff0b7424 */ /* 0x000fe400078e00ff */
[----:B------:R-:W-:-:S07]  /*25ab0*/  IMAD.MOV.U32 R15, RZ, RZ, -0x1 ;  /* 0xffffffffff0f7424 */ /* 0x000fce00078e00ff */
[----:B------:R-:W-:Y:S05]  /*25ac0*/  WARPSYNC.COLLECTIVE R15, `(.L_x_3235) ;  /* 0x000000000f087348 */ /* 0x000fea0003c00000 */
[----:B------:R0:W1:Y:S02]  /*25ad0*/  SHFL.IDX P6, R14, R13, R12, R11 ;  /* 0x0000000c0d0e7389 */ /* 0x00006400000c000b */
[----:B01----:R-:W-:Y:S01]  /*25ae0*/  ENDCOLLECTIVE ;  /* 0x000000000000791b */ /* 0x003fe20003800000 */
.L_x_3235:
[----:B------:R-:W-:Y:S05]  /*25af0*/  BSYNC B0 ;  /* 0x0000000000007941 */ /* 0x000fea0003800000 */
.L_x_3234:
[----:B------:R-:W-:Y:S05]  /*25b00*/  BRA `(.L_x_3236) ;  /* 0xfffffe1800b87947 */ /* 0x000fea000383ffff */
.L_x_2929:
        /* <DEDUP_REMOVED lines=8> */
.L_x_3238:
[----:B------:R-:W-:Y:S05]  /*25b90*/  BSYNC B1 ;  /* 0x0000000000017941 */ /* 0x000fea0003800000 */
.L_x_3237:
        /* <DEDUP_REMOVED lines=8> */
.L_x_3239:
[----:B------:R-:W-:Y:S02]  /*25c20*/  IMAD.MOV.U32 R13, RZ, RZ, R34 ;  /* 0x000000ffff0d7224 */ /* 0x000fe400078e0022 */
[----:B------:R-:W-:-:S07]  /*25c30*/  IMAD.MOV.U32 R3, RZ, RZ, R14 ;  /* 0x000000ffff037224 */ /* 0x000fce00078e000e */
[----:B------:R-:W-:Y:S05]  /*25c40*/  WARPSYNC.COLLECTIVE R15, `(.L_x_3240) ;  /* 0x000000000f087348 */ /* 0x000fea0003c00000 */
[----:B------:R0:W1:Y:S02]  /*25c50*/  SHFL.IDX P6, R14, R13, R12, R11 ;  /* 0x0000000c0d0e7389 */ /* 0x00006400000c000b */
[----:B01----:R-:W-:Y:S01]  /*25c60*/  ENDCOLLECTIVE ;  /* 0x000000000000791b */ /* 0x003fe20003800000 */
.L_x_3240:
[----:B------:R-:W-:Y:S02]  /*25c70*/  IMAD.MOV.U32 R13, RZ, RZ, R30 ;  /* 0x000000ffff0d7224 */ /* 0x000fe400078e001e */
[----:B------:R-:W-:-:S07]  /*25c80*/  IMAD.MOV.U32 R7, RZ, RZ, R14 ;  /* 0x000000ffff077224 */ /* 0x000fce00078e000e */
[----:B------:R-:W-:Y:S05]  /*25c90*/  WARPSYNC.COLLECTIVE R15, `(.L_x_3241) ;  /* 0x000000000f087348 */ /* 0x000fea0003c00000 */
[----:B------:R0:W1:Y:S02]  /*25ca0*/  SHFL.IDX P6, R14, R13, R12, R11 ;  /* 0x0000000c0d0e7389 */ /* 0x00006400000c000b */
[----:B01----:R-:W-:Y:S01]  /*25cb0*/  ENDCOLLECTIVE ;  /* 0x000000000000791b */ /* 0x003fe20003800000 */
.L_x_3241:
[----:B------:R-:W-:Y:S01]  /*25cc0*/  IMAD.MOV.U32 R8, RZ, RZ, R14 ;  /* 0x000000ffff087224 */ /* 0x000fe200078e000e */
[----:B------:R-:W-:Y:S06]  /*25cd0*/  BRA `(.L_x_3242) ;  /* 0xfffffe20002c7947 */ /* 0x000fec000383ffff */
.L_x_2932:
[----:B------:R-:W-:Y:S01]  /*25ce0*/  BSSY B1, `(.L_x_3243) ;  /* 0x0000008000017945 */ /* 0x000fe20003800000 */
[----:B------:R-:W-:Y:S02]  /*25cf0*/  IMAD.MOV.U32 R13, RZ, RZ, R31 ;  /* 0x000000ffff0d7224 */ /* 0x000fe400078e001f */
[----:B------:R-:W-:Y:S02]  /*25d00*/  IMAD.MOV.U32 R12, RZ, RZ, 0x1 ;  /* 0x00000001ff0c7424 */ /* 0x000fe400078e00ff */
[----:B------:R-:W-:Y:S02]  /*25d10*/  IMAD.MOV.U32 R11, RZ, RZ, 0x1c1f ;  /* 0x00001c1fff0b7424 */ /* 0x000fe400078e00ff */
[----:B------:R-:W-:-:S07]  /*25d20*/  IMAD.MOV.U32 R15, RZ, RZ, -0x1 ;  /* 0xffffffffff0f7424 */ /* 0x000fce00078e00ff */
[----:B-1--4-:R-:W-:Y:S05]  /*25d30*/  WARPSYNC.COLLECTIVE R15, `(.L_x_3244) ;  /* 0x000000000f087348 */ /* 0x012fea0003c00000 */
[----:B------:R0:W2:Y:S02]  /*25d40*/  SHFL.IDX P6, R14, R13, R12, R11 ;  /* 0x0000000c0d0e7389 */ /* 0x0000a400000c000b */
[----:B012-4-:R-:W-:Y:S01]  /*25d50*/  ENDCOLLECTIVE ;  /* 0x000000000000791b */ /* 0x017fe20003800000 */
.L_x_3244:
[----:B------:R-:W-:Y:S05]  /*25d60*/  BSYNC B1 ;  /* 0x0000000000017941 */ /* 0x000fea0003800000 */
.L_x_3243:
        /* <DEDUP_REMOVED lines=8> */
.L_x_3245:
[----:B------:R-:W-:Y:S02]  /*25df0*/  IMAD.MOV.U32 R13, RZ, RZ, R34 ;  /* 0x000000ffff0d7224 */ /* 0x000fe400078e0022 */
[----:B------:R-:W-:-:S07]  /*25e00*/  IMAD.MOV.U32 R3, RZ, RZ, R14 ;  /* 0x000000ffff037224 */ /* 0x000fce00078e000e */
[----:B------:R-:W-:Y:S05]  /*25e10*/  WARPSYNC.COLLECTIVE R15, `(.L_x_3246) ;  /* 0x000000000f087348 */ /* 0x000fea0003c00000 */
[----:B------:R0:W1:Y:S02]  /*25e20*/  SHFL.IDX P6, R14, R13, R12, R11 ;  /* 0x0000000c0d0e7389 */ /* 0x00006400000c000b */
[----:B01----:R-:W-:Y:S01]  /*25e30*/  ENDCOLLECTIVE ;  /* 0x000000000000791b */ /* 0x003fe20003800000 */
.L_x_3246:
[----:B------:R-:W-:Y:S02]  /*25e40*/  IMAD.MOV.U32 R13, RZ, RZ, R30 ;  /* 0x000000ffff0d7224 */ /* 0x000fe400078e001e */
[----:B------:R-:W-:-:S07]  /*25e50*/  IMAD.MOV.U32 R7, RZ, RZ, R14 ;  /* 0x000000ffff077224 */ /* 0x000fce00078e000e */
[----:B------:R-:W-:Y:S05]  /*25e60*/  WARPSYNC.COLLECTIVE R15, `(.L_x_3247) ;  /* 0x000000000f087348 */ /* 0x000fea0003c00000 */
[----:B------:R0:W1:Y:S02]  /*25e70*/  SHFL.IDX P6, R14, R13, R12, R11 ;  /* 0x0000000c0d0e7389 */ /* 0x00006400000c000b */
[----:B01----:R-:W-:Y:S01]  /*25e80*/  ENDCOLLECTIVE ;  /* 0x000000000000791b */ /* 0x003fe20003800000 */
.L_x_3247:
[----:B------:R-:W-:Y:S01]  /*25e90*/  IMAD.MOV.U32 R30, RZ, RZ, R14 ;  /* 0x000000ffff1e7224 */ /* 0x000fe200078e000e */
[----:B------:R-:W-:Y:S06]  /*25ea0*/  BRA `(.L_x_3248) ;  /* 0xfffffe2000807947 */ /* 0x000fec000383ffff */
.L_x_2936:
[----:B0-----:R0:W2:Y:S02]  /*25eb0*/  SYNCS.PHASECHK.TRANS64.TRYWAIT P0, [R23+URZ+0x22800], R34 ;  /* 0x02280022170075a7 */ /* 0x0010a4000800017f */
[----:B--2---:R-:W-:Y:S05]  /*25ec0*/  @!P0 NANOSLEEP.SYNCS 0x989680 ;  /* 0x009896800000895d */ /* 0x004fea0003900000 */
[----:B------:R-:W2:Y:S02]  /*25ed0*/  @!P0 SYNCS.PHASECHK.TRANS64 P0, [R23+URZ+0x22800], R34 ;  /* 0x02280022170085a7 */ /* 0x000ea4000800007f */
[----:B--2---:R-:W-:Y:S05]  /*25ee0*/  @!P0 BRA `(.L_x_2936) ;  /* 0xfffffffc00f08947 */ /* 0x004fea000383ffff */
[----:B------:R-:W-:Y:S05]  /*25ef0*/  BRA `(.L_x_3249) ;  /* 0xfffffe2400747947 */ /* 0x000fea000383ffff */
.L_x_2944:
[----:B------:R-:W1:Y:S01]  /*25f00*/  LDC R39, c[0x0][0x3f4] ;  /* 0x0000fd00ff277b82 */ /* 0x000e620000000800 */
[----:B------:R-:W-:Y:S01]  /*25f10*/  BSSY B1, `(.L_x_3250) ;  /* 0x0000008000017945 */ /* 0x000fe20003800000 */
[----:B0-----:R-:W-:Y:S02]  /*25f20*/  IMAD.MOV.U32 R13, RZ, RZ, R26 ;  /* 0x000000ffff0d7224 */ /* 0x001fe400078e001a */
[----:B------:R-:W-:Y:S02]  /*25f30*/  IMAD.MOV.U32 R12, RZ, RZ, RZ ;  /* 0x000000ffff0c7224 */ /* 0x000fe400078e00ff */
[----:B------:R-:W-:Y:S02]  /*25f40*/  IMAD.MOV.U32 R11, RZ, RZ, 0x1c1f ;  /* 0x00001c1fff0b7424 */ /* 0x000fe400078e00ff */
[----:B------:R-:W-:-:S07]  /*25f50*/  IMAD.MOV.U32 R15, RZ, RZ, -0x1 ;  /* 0xffffffffff0f7424 */ /* 0x000fce00078e00ff */
[----:B-1----:R-:W-:Y:S05]  /*25f60*/  WARPSYNC.COLLECTIVE R15, `(.L_x_3251) ;  /* 0x000000000f087348 */ /* 0x002fea0003c00000 */
[----:B------:R0:W2:Y:S02]  /*25f70*/  SHFL.IDX P6, R14, R13, R12, R11 ;  /* 0x0000000c0d0e7389 */ /* 0x0000a400000c000b */
[----:B012---:R-:W-:Y:S01]  /*25f80*/  ENDCOLLECTIVE ;  /* 0x000000000000791b */ /* 0x007fe20003800000 */
.L_x_3251:
[----:B------:R-:W-:Y:S05]  /*25f90*/  BSYNC B1 ;  /* 0x0000000000017941 */ /* 0x000fea0003800000 */
.L_x_3250:
[----:B------:R-:W-:Y:S01]  /*25fa0*/  IMAD.MOV.U32 R13, RZ, RZ, R36 ;  /* 0x000000ffff0d7224 */ /* 0x000fe200078e0024 */
[----:B------:R-:W-:Y:S01]  /*25fb0*/  ISETP.GE.AND P0, PT, R18, R39, PT ;  /* 0x000000271200720c */ /* 0x000fe20003f06270 */
[----:B------:R-:W-:Y:S02]  /*25fc0*/  IMAD.MOV.U32 R12, RZ, RZ, RZ ;  /* 0x000000ffff0c7224 */ /* 0x000fe400078e00ff */
[----:B------:R-:W-:Y:S02]  /*25fd0*/  IMAD.MOV.U32 R11, RZ, RZ, 0x1c1f ;  /* 0x00001c1fff0b7424 */ /* 0x000fe400078e00ff */
[----:B------:R-:W-:Y:S02]  /*25fe0*/  IMAD.MOV.U32 R15, RZ, RZ, -0x1 ;  /* 0xffffffffff0f7424 */ /* 0x000fe400078e00ff */
[----:B------:R-:W-:Y:S02]  /*25ff0*/  IMAD.MOV.U32 R0, RZ, RZ, R14 ;  /* 0x000000ffff007224 */ /* 0x000fe400078e000e */
[----:B------:R-:W-:-:S07]  /*26000*/  IMAD R25, R203, R6, RZ ;  /* 0x00000006cb197224 */ /* 0x000fce00078e02ff */
[----:B------:R-:W-:Y:S05]  /*26010*/  WARPSYNC.COLLECTIVE R15, `(.L_x_3252) ;  /* 0x000000000f087348 */ /* 0x000fea0003c00000 */
[----:B------:R0:W1:Y:S02]  /*26020*/  SHFL.IDX P6, R14, R13, R12, R11 ;  /* 0x0000000c0d0e7389 */ /* 0x00006400000c000b */
[----:B01----:R-:W-:Y:S01]  /*26030*/  ENDCOLLECTIVE ;  /* 0x000000000000791b */ /* 0x003fe20003800000 */
.L_x_3252:
[----:B------:R-:W-:Y:S01]  /*26040*/  ISETP.GE.OR P1, PT, R40, R25, P0 ;  /* 0x000000192800720c */ /* 0x000fe20000726670 */
[----:B------:R-:W-:-:S12]  /*26050*/  IMAD.MOV.U32 R13, RZ, RZ, R24 ;  /* 0x000000ffff0d7224 */ /* 0x000fd800078e0018 */
[C---:B------:R-:W-:Y:S01]  /*26060*/  @!P1 IMAD.SHL.U32 R5, R18.reuse, 0x2, RZ ;  /* 0x0000000212059824 */ /* 0x040fe200078e00ff */
[----:B------:R-:W-:Y:S01]  /*26070*/  @!P1 SHF.L.U64.HI R7, R18, 0x1, R19 ;  /* 0x0000000112079819 */ /* 0x000fe20000010213 */
[----:B------:R-:W-:-:S07]  /*26080*/  IMAD.MOV.U32 R3, RZ, RZ, R14 ;  /* 0x000000ffff037224 */ /* 0x000fce00078e000e */
[----:B------:R-:W-:Y:S05]  /*26090*/  WARPSYNC.COLLECTIVE R15, `(.L_x_3253) ;  /* 0x000000000f087348 */ /* 0x000fea0003c00000 */
[----:B------:R0:W1:Y:S02]  /*260a0*/  SHFL.IDX P6, R14, R13, R12, R11 ;  /* 0x0000000c0d0e7389 */ /* 0x00006400000c000b */
[----:B01----:R-:W-:Y:S01]  /*260b0*/  ENDCOLLECTIVE ;  /* 0x000000000000791b */ /* 0x003fe20003800000 */
.L_x_3253:
[----:B------:R-:W-:-:S05]  /*260c0*/  @!P1 IADD3 R8, P2, R3, R5, RZ ;  /* 0x0000000503089210 */ /* 0x000fca0007f5e0ff */
[----:B------:R-:W-:Y:S02]  /*260d0*/  @!P1 IMAD.X R9, R0, 0x1, R7, P2 ;  /* 0x0000000100099824 */ /* 0x000fe400010e0607 */
[----:B------:R-:W-:Y:S02]  /*260e0*/  IMAD.MOV.U32 R13, RZ, RZ, R37 ;  /* 0x000000ffff0d7224 */ /* 0x000fe400078e0025 */
[----:B------:R-:W-:-:S07]  /*260f0*/  IMAD.MOV.U32 R4, RZ, RZ, R14 ;  /* 0x000000ffff047224 */ /* 0x000fce00078e000e */
[----:B------:R-:W-:Y:S05]  /*26100*/  WARPSYNC.COLLECTIVE R15, `(.L_x_3254) ;  /* 0x000000000f087348 */ /* 0x000fea0003c00000 */
[----:B------:R0:W1:Y:S02]  /*26110*/  SHFL.IDX P6, R14, R13, R12, R11 ;  /* 0x0000000c0d0e7389 */ /* 0x00006400000c000b */
[----:B01----:R-:W-:Y:S01]  /*26120*/  ENDCOLLECTIVE ;  /* 0x000000000000791b */ /* 0x003fe20003800000 */
.L_x_3254:
[----:B------:R-:W2:Y:S01]  /*26130*/  @!P1 LD.E.128 R8, desc[UR54][R8.64] ;  /* 0x0000003608089980 */ /* 0x000ea2000c101d00 */
[----:B------:R-:W-:-:S05]  /*26140*/  @!P1 IADD3 R14, P2, R14, R5, RZ ;  /* 0x000000050e0e9210 */ /* 0x000fca0007f5e0ff */
[----:B------:R-:W-:Y:S02]  /*26150*/  @!P1 IMAD.X R5, R4, 0x1, R7, P2 ;  /* 0x0000000104059824 */ /* 0x000fe400010e0607 */
[----:B------:R-:W-:-:S06]  /*26160*/  @!P1 IMAD.MOV.U32 R4, RZ, RZ, R14 ;  /* 0x000000ffff049224 */ /* 0x000fcc00078e000e */
[----:B------:R-:W5:Y:S01]  /*26170*/  @!P1 LD.E.128 R4, desc[UR54][R4.64] ;  /* 0x0000003604049980 */ /* 0x000f62000c101d00 */
[----:B------:R-:W-:Y:S01]  /*26180*/  CS2R R28, SRZ ;  /* 0x00000000001c7805 */ /* 0x000fe2000001ff00 */
[----:B------:R-:W-:Y:S01]  /*26190*/  IMAD.MOV.U32 R13, RZ, RZ, R26 ;  /* 0x000000ffff0d7224 */ /* 0x000fe200078e001a */
[----:B------:R-:W-:Y:S01]  /*261a0*/  CS2R R20, SRZ ;  /* 0x0000000000147805 */ /* 0x000fe2000001ff00 */
[----:B------:R-:W-:Y:S01]  /*261b0*/  IMAD.MOV.U32 R12, RZ, RZ, 0x1 ;  /* 0x00000001ff0c7424 */ /* 0x000fe200078e00ff */
[----:B------:R-:W-:Y:S02]  /*261c0*/  CS2R R30, SRZ ;  /* 0x00000000001e7805 */ /* 0x000fe4000001ff00 */
[----:B------:R-:W-:Y:S01]  /*261d0*/  CS2R R34, SRZ ;  /* 0x0000000000227805 */ /* 0x000fe2000001ff00 */
[----:B--2---:R-:W-:Y:S02]  /*261e0*/  @!P1 IMAD.MOV.U32 R29, RZ, RZ, R11 ;  /* 0x000000ffff1d9224 */ /* 0x004fe400078e000b */
[----:B------:R-:W-:-:S02]  /*261f0*/  IMAD.MOV.U32 R11, RZ, RZ, 0x1c1f ;  /* 0x00001c1fff0b7424 */ /* 0x000fc400078e00ff */
[----:B------:R-:W-:Y:S02]  /*26200*/  @!P1 IMAD.MOV.U32 R20, RZ, RZ, R8 ;  /* 0x000000ffff149224 */ /* 0x000fe400078e0008 */
[----:B------:R-:W-:-:S07]  /*26210*/  @!P1 IMAD.MOV.U32 R21, RZ, RZ, R9 ;  /* 0x000000ffff159224 */ /* 0x000fce00078e0009 */
[----:B-----5:R-:W-:Y:S05]  /*26220*/  WARPSYNC.COLLECTIVE R15, `(.L_x_3255) ;  /* 0x000000000f087348 */ /* 0x020fea0003c00000 */
[----:B------:R0:W1:Y:S02]  /*26230*/  SHFL.IDX P6, R14, R13, R12, R11 ;  /* 0x0000000c0d0e7389 */ /* 0x00006400000c000b */
[----:B01---5:R-:W-:Y:S01]  /*26240*/  ENDCOLLECTIVE ;  /* 0x000000000000791b */ /* 0x023fe20003800000 */
.L_x_3255:
[----:B------:R-:W-:Y:S02]  /*26250*/  IMAD.MOV.U32 R0, RZ, RZ, R20 ;  /* 0x000000ffff007224 */ /* 0x000fe400078e0014 */
[----:B------:R-:W-:Y:S02]  /*26260*/  IMAD.MOV.U32 R3, RZ, RZ, R21 ;  /* 0x000000ffff037224 */ /* 0x000fe400078e0015 */
[----:B------:R-:W-:Y:S01]  /*26270*/  @!P1 IMAD.MOV.U32 R28, RZ, RZ, R10 ;  /* 0x000000ffff1c9224 */ /* 0x000fe200078e000a */
[----:B------:R-:W-:Y:S01]  /*26280*/  PRMT R38, R38, 0x5410, R0 ;  /* 0x0000541026267816 */ /* 0x000fe20000000000 */
[----:B------:R-:W-:Y:S01]  /*26290*/  IMAD.MOV.U32 R9, RZ, RZ, R29 ;  /* 0x000000ffff097224 */ /* 0x000fe200078e001d */
[----:B------:R-:W-:Y:S01]  /*262a0*/  PRMT R48, R48, 0x5410, R3 ;  /* 0x0000541030307816 */ /* 0x000fe20000000003 */
[----:B------:R-:W-:Y:S02]  /*262b0*/  IMAD.MOV.U32 R8, RZ, RZ, R28 ;  /* 0x000000ffff087224 */ /* 0x000fe400078e001c */
[----:B------:R-:W-:-:S03]  /*262c0*/  IMAD.MOV.U32 R13, RZ, RZ, R36 ;  /* 0x000000ffff0d7224 */ /* 0x000fc600078e0024 */
[----:B------:R-:W-:Y:S01]  /*262d0*/  PRMT R38, R8, 0x7610, R38 ;  /* 0x0000761008267816 */ /* 0x000fe20000000026 */
[----:B------:R-:W-:Y:S01]  /*262e0*/  @!P1 IMAD.MOV.U32 R30, RZ, RZ, R4 ;  /* 0x000000ffff1e9224 */ /* 0x000fe200078e0004 */
[----:B------:R-:W-:Y:S01]  /*262f0*/  PRMT R36, R9, 0x7610, R36 ;  /* 0x0000761009247816 */ /* 0x000fe20000000024 */
[----:B------:R-:W-:Y:S02]  /*26300*/  @!P1 IMAD.MOV.U32 R31, RZ, RZ, R5 ;  /* 0x000000ffff1f9224 */ /* 0x000fe400078e0005 */
[----:B------:R-:W-:Y:S02]  /*26310*/  @!P1 IMAD.MOV.U32 R34, RZ, RZ, R6 ;  /* 0x000000ffff229224 */ /* 0x000fe400078e0006 */
[----:B------:R-:W-:Y:S02]  /*26320*/  @!P1 IMAD.MOV.U32 R35, RZ, RZ, R7 ;  /* 0x000000ffff239224 */ /* 0x000fe400078e0007 */
[----:B------:R-:W-:-:S07]  /*26330*/  IMAD.MOV.U32 R0, RZ, RZ, R14 ;  /* 0x000000ffff007224 */ /* 0x000fce00078e000e */
[----:B------:R-:W-:Y:S05]  /*26340*/  WARPSYNC.COLLECTIVE R15, `(.L_x_3256) ;  /* 0x000000000f087348 */ /* 0x000fea0003c00000 */
[----:B------:R0:W1:Y:S02]  /*26350*/  SHFL.IDX P6, R14, R13, R12, R11 ;  /* 0x0000000c0d0e7389 */ /* 0x00006400000c000b */
[----:B01----:R-:W-:Y:S01]  /*26360*/  ENDCOLLECTIVE ;  /* 0x000000000000791b */ /* 0x003fe20003800000 */
.L_x_3256:
[----:B------:R-:W-:Y:S02]  /*26370*/  IMAD.MOV.U32 R4, RZ, RZ, R30 ;  /* 0x000000ffff047224 */ /* 0x000fe400078e001e */
[----:B------:R-:W-:Y:S02]  /*26380*/  IMAD.MOV.U32 R5, RZ, RZ, R31 ;  /* 0x000000ffff057224 */ /* 0x000fe400078e001f */
[----:B------:R-:W-:Y:S02]  /*26390*/  IMAD.MOV.U32 R6, RZ, RZ, R34 ;  /* 0x000000ffff067224 */ /* 0x000fe400078e0022 */
[----:B------:R-:W-:Y:S01]  /*263a0*/  IMAD.MOV.U32 R7, RZ, RZ, R35 ;  /* 0x000000ffff077224 */ /* 0x000fe200078e0023 */
[----:B------:R-:W-:Y:S02]  /*263b0*/  PRMT R41, R4, 0x5410, R5 ;  /* 0x0000541004297816 */ /* 0x000fe40000000005 */
[----:B------:R-:W-:Y:S02]  /*263c0*/  CS2R R4, SRZ ;  /* 0x0000000000047805 */ /* 0x000fe4000001ff00 */
[----:B------:R-:W-:Y:S01]  /*263d0*/  PRMT R45, R7, 0x5410, R6 ;  /* 0x00005410072d7816 */ /* 0x000fe20000000006 */
[----:B------:R-:W-:-:S02]  /*263e0*/  IMAD.MOV.U32 R13, RZ, RZ, R24 ;  /* 0x000000ffff0d7224 */ /* 0x000fc400078e0018 */
[----:B------:R-:W-:-:S07]  /*263f0*/  IMAD.MOV.U32 R3, RZ, RZ, R14 ;  /* 0x000000ffff037224 */ /* 0x000fce00078e000e */
[----:B------:R-:W-:Y:S05]  /*26400*/  WARPSYNC.COLLECTIVE R15, `(.L_x_3257) ;  /* 0x000000000f087348 */ /* 0x000fea0003c00000 */
[----:B------:R0:W1:Y:S02]  /*26410*/  SHFL.IDX P6, R14, R13, R12, R11 ;  /* 0x0000000c0d0e7389 */ /* 0x00006400000c000b */
[----:B01----:R-:W-:Y:S01]  /*26420*/  ENDCOLLECTIVE ;  /* 0x000000000000791b */ /* 0x003fe20003800000 */
.L_x_3257:
[----:B------:R-:W-:Y:S02]  /*26430*/  IMAD.MOV.U32 R13, RZ, RZ, R37 ;  /* 0x000000ffff0d7224 */ /* 0x000fe400078e0025 */
[----:B------:R-:W-:-:S07]  /*26440*/  IMAD.MOV.U32 R24, RZ, RZ, R14 ;  /* 0x000000ffff187224 */ /* 0x000fce00078e000e */
[----:B------:R-:W-:Y:S05]  /*26450*/  WARPSYNC.COLLECTIVE R15, `(.L_x_3258) ;  /* 0x000000000f087348 */ /* 0x000fea0003c00000 */
[----:B------:R0:W1:Y:S02]  /*26460*/  SHFL.IDX P6, R14, R13, R12, R11 ;  /* 0x0000000c0d0e7389 */ /* 0x00006400000c000b */
[----:B01----:R-:W-:Y:S01]  /*26470*/  ENDCOLLECTIVE ;  /* 0x000000000000791b */ /* 0x003fe20003800000 */
.L_x_3258:
[----:B------:R-:W-:Y:S05]  /*26480*/  BRA `(.L_x_3259) ;  /* 0xfffffe3000807947 */ /* 0x000fea000383ffff */
.L_x_2948:
[----:B0-----:R0:W1:Y:S02]  /*26490*/  SYNCS.PHASECHK.TRANS64.TRYWAIT P1, [R23+URZ+0x22800], R12 ;  /* 0x0228000c170075a7 */ /* 0x001064000802017f */
[----:B-1----:R-:W-:Y:S05]  /*264a0*/  @!P1 NANOSLEEP.SYNCS 0x989680 ;  /* 0x009896800000995d */ /* 0x002fea0003900000 */
[----:B------:R-:W1:Y:S02]  /*264b0*/  @!P1 SYNCS.PHASECHK.TRANS64 P1, [R23+URZ+0x22800], R12 ;  /* 0x0228000c170095a7 */ /* 0x000e64000802007f */
[----:B-1----:R-:W-:Y:S05]  /*264c0*/  @!P1 BRA `(.L_x_2948) ;  /* 0xfffffffc00f09947 */ /* 0x002fea000383ffff */
[----:B------:R-:W-:Y:S05]  /*264d0*/  BRA `(.L_x_3260) ;  /* 0xfffffe3400247947 */ /* 0x000fea000383ffff */
.L_x_2954:
[----:B--2---:R2:W3:Y:S02]  /*264e0*/  SYNCS.PHASECHK.TRANS64.TRYWAIT P0, [R0+URZ+0x22830], R73 ;  /* 0x02283049000075a7 */ /* 0x0044e4000800017f */
[----:B---3--:R-:W-:Y:S05]  /*264f0*/  @!P0 NANOSLEEP.SYNCS 0x989680 ;  /* 0x009896800000895d */ /* 0x008fea0003900000 */
[----:B------:R-:W3:Y:S02]  /*26500*/  @!P0 SYNCS.PHASECHK.TRANS64 P0, [R0+URZ+0x22830], R73 ;  /* 0x02283049000085a7 */ /* 0x000ee4000800007f */
[----:B---3--:R-:W-:Y:S05]  /*26510*/  @!P0 BRA `(.L_x_2954) ;  /* 0xfffffffc00f08947 */ /* 0x008fea000383ffff */
[----:B------:R-:W-:Y:S05]  /*26520*/  BRA `(.L_x_2953) ;  /* 0xfffffe4000fc7947 */ /* 0x000fea000383ffff */
.L_x_2968:
[----:B-1----:R1:W2:Y:S02]  /*26530*/  SYNCS.PHASECHK.TRANS64.TRYWAIT P0, [R0+URZ+0x22850], R73 ;  /* 0x02285049000075a7 */ /* 0x0022a4000800017f */
[----:B--2---:R-:W-:Y:S05]  /*26540*/  @!P0 NANOSLEEP.SYNCS 0x989680 ;  /* 0x009896800000895d */ /* 0x004fea0003900000 */
[----:B------:R-:W2:Y:S02]  /*26550*/  @!P0 SYNCS.PHASECHK.TRANS64 P0, [R0+URZ+0x22850], R73 ;  /* 0x02285049000085a7 */ /* 0x000ea4000800007f */
[----:B--2---:R-:W-:Y:S05]  /*26560*/  @!P0 BRA `(.L_x_2968) ;  /* 0xfffffffc00f08947 */ /* 0x004fea000383ffff */
[----:B------:R-:W-:Y:S05]  /*26570*/  BRA `(.L_x_2967) ;  /* 0xfffffe6c00687947 */ /* 0x000fea000383ffff */
.L_x_2978:
[----:B-1----:R1:W2:Y:S02]  /*26580*/  SYNCS.PHASECHK.TRANS64.TRYWAIT P0, [R9+URZ+0x22830], R20 ;  /* 0x02283014090075a7 */ /* 0x0022a4000800017f */
[----:B--2---:R-:W-:Y:S05]  /*26590*/  @!P0 NANOSLEEP.SYNCS 0x989680 ;  /* 0x009896800000895d */ /* 0x004fea0003900000 */
[----:B------:R-:W2:Y:S02]  /*265a0*/  @!P0 SYNCS.PHASECHK.TRANS64 P0, [R9+URZ+0x22830], R20 ;  /* 0x02283014090085a7 */ /* 0x000ea4000800007f */
[----:B--2---:R-:W-:Y:S05]  /*265b0*/  @!P0 BRA `(.L_x_2978) ;  /* 0xfffffffc00f08947 */ /* 0x004fea000383ffff */
[----:B------:R-:W-:Y:S05]  /*265c0*/  BRA `(.L_x_2977) ;  /* 0xfffffe74006c7947 */ /* 0x000fea000383ffff */
.L_x_2992:
[----:B---3--:R3:W4:Y:S02]  /*265d0*/  SYNCS.PHASECHK.TRANS64.TRYWAIT P0, [R9+URZ+0x22850], R20 ;  /* 0x02285014090075a7 */ /* 0x008724000800017f */
[----:B----4-:R-:W-:Y:S05]  /*265e0*/  @!P0 NANOSLEEP.SYNCS 0x989680 ;  /* 0x009896800000895d */ /* 0x010fea0003900000 */
[----:B------:R-:W4:Y:S02]  /*265f0*/  @!P0 SYNCS.PHASECHK.TRANS64 P0, [R9+URZ+0x22850], R20 ;  /* 0x02285014090085a7 */ /* 0x000f24000800007f */
[----:B----4-:R-:W-:Y:S05]  /*26600*/  @!P0 BRA `(.L_x_2992) ;  /* 0xfffffffc00f08947 */ /* 0x010fea000383ffff */
[----:B------:R-:W-:Y:S05]  /*26610*/  BRA `(.L_x_2991) ;  /* 0xfffffea800087947 */ /* 0x000fea000383ffff */
.L_x_3003:
[----:B-1----:R1:W3:Y:S02]  /*26620*/  SYNCS.PHASECHK.TRANS64.TRYWAIT P1, [R0+URZ+0x22830], R9 ;  /* 0x02283009000075a7 */ /* 0x0022e4000802017f */
[----:B---3--:R-:W-:Y:S05]  /*26630*/  @!P1 NANOSLEEP.SYNCS 0x989680 ;  /* 0x009896800000995d */ /* 0x008fea0003900000 */
[----:B------:R-:W3:Y:S02]  /*26640*/  @!P1 SYNCS.PHASECHK.TRANS64 P1, [R0+URZ+0x22830], R9 ;  /* 0x02283009000095a7 */ /* 0x000ee4000802007f */
[----:B---3--:R-:W-:Y:S05]  /*26650*/  @!P1 BRA `(.L_x_3003) ;  /* 0xfffffffc00f09947 */ /* 0x008fea000383ffff */
[----:B------:R-:W-:Y:S05]  /*26660*/  BRA `(.L_x_3002) ;  /* 0xfffffeb0001c7947 */ /* 0x000fea000383ffff */
.L_x_3009:
[----:B-1----:R1:W2:Y:S02]  /*26670*/  SYNCS.PHASECHK.TRANS64.TRYWAIT P1, [R0+URZ+0x22850], R9 ;  /* 0x02285009000075a7 */ /* 0x0022a4000802017f */
[----:B--2---:R-:W-:Y:S05]  /*26680*/  @!P1 NANOSLEEP.SYNCS 0x989680 ;  /* 0x009896800000995d */ /* 0x004fea0003900000 */
[----:B------:R-:W2:Y:S02]  /*26690*/  @!P1 SYNCS.PHASECHK.TRANS64 P1, [R0+URZ+0x22850], R9 ;  /* 0x02285009000095a7 */ /* 0x000ea4000802007f */
[----:B--2---:R-:W-:Y:S05]  /*266a0*/  @!P1 BRA `(.L_x_3009) ;  /* 0xfffffffc00f09947 */ /* 0x004fea000383ffff */
[----:B------:R-:W-:Y:S05]  /*266b0*/  BRA `(.L_x_3008) ;  /* 0xfffffed0000c7947 */ /* 0x000fea000383ffff */
.L_x_3016:
[----:B-1----:R1:W3:Y:S02]  /*266c0*/  SYNCS.PHASECHK.TRANS64.TRYWAIT P0, [R9+URZ+0x22830], R20 ;  /* 0x02283014090075a7 */ /* 0x0022e4000800017f */
[----:B---3--:R-:W-:Y:S05]  /*266d0*/  @!P0 NANOSLEEP.SYNCS 0x989680 ;  /* 0x009896800000895d */ /* 0x008fea0003900000 */
[----:B------:R-:W3:Y:S02]  /*266e0*/  @!P0 SYNCS.PHASECHK.TRANS64 P0, [R9+URZ+0x22830], R20 ;  /* 0x02283014090085a7 */ /* 0x000ee4000800007f */
[----:B---3--:R-:W-:Y:S05]  /*266f0*/  @!P0 BRA `(.L_x_3016) ;  /* 0xfffffffc00f08947 */ /* 0x008fea000383ffff */
[----:B------:R-:W-:Y:S05]  /*26700*/  BRA `(.L_x_3015) ;  /* 0xfffffed400607947 */ /* 0x000fea000383ffff */
.L_x_3030:
[----:B-1----:R1:W3:Y:S02]  /*26710*/  SYNCS.PHASECHK.TRANS64.TRYWAIT P0, [R9+URZ+0x22850], R20 ;  /* 0x02285014090075a7 */ /* 0x0022e4000800017f */
[----:B---3--:R-:W-:Y:S05]  /*26720*/  @!P0 NANOSLEEP.SYNCS 0x989680 ;  /* 0x009896800000895d */ /* 0x008fea0003900000 */
[----:B------:R-:W3:Y:S02]  /*26730*/  @!P0 SYNCS.PHASECHK.TRANS64 P0, [R9+URZ+0x22850], R20 ;  /* 0x02285014090085a7 */ /* 0x000ee4000800007f */
[----:B---3--:R-:W-:Y:S05]  /*26740*/  @!P0 BRA `(.L_x_3030) ;  /* 0xfffffffc00f08947 */ /* 0x008fea000383ffff */
[----:B------:R-:W-:Y:S05]  /*26750*/  BRA `(.L_x_3029) ;  /* 0xffffff0400fc7947 */ /* 0x000fea000383ffff */
.L_x_3037:
[----:B------:R-:W-:Y:S02]  /*26760*/  IMAD.MOV.U32 R13, RZ, RZ, R48 ;  /* 0x000000ffff0d7224 */ /* 0x000fe400078e0030 */
[----:B------:R-:W-:Y:S02]  /*26770*/  IMAD.MOV.U32 R12, RZ, RZ, RZ ;  /* 0x000000ffff0c7224 */ /* 0x000fe400078e00ff */
[----:B------:R-:W-:Y:S02]  /*26780*/  IMAD.MOV.U32 R11, RZ, RZ, 0x181f ;  /* 0x0000181fff0b7424 */ /* 0x000fe400078e00ff */
[----:B------:R-:W-:-:S07]  /*26790*/  IMAD.MOV.U32 R15, RZ, RZ, -0x1 ;  /* 0xffffffffff0f7424 */ /* 0x000fce00078e00ff */
[----:B-----5:R-:W-:Y:S05]  /*267a0*/  WARPSYNC.COLLECTIVE R15, `(.L_x_3261) ;  /* 0x000000000f087348 */ /* 0x020fea0003c00000 */
[----:B------:R0:W1:Y:S02]  /*267b0*/  SHFL.IDX P6, R14, R13, R12, R11 ;  /* 0x0000000c0d0e7389 */ /* 0x00006400000c000b */
[----:B01---5:R-:W-:Y:S01]  /*267c0*/  ENDCOLLECTIVE ;  /* 0x000000000000791b */ /* 0x023fe20003800000 */
.L_x_3261:
[----:B------:R-:W-:Y:S02]  /*267d0*/  IMAD.MOV.U32 R13, RZ, RZ, R21 ;  /* 0x000000ffff0d7224 */ /* 0x000fe400078e0015 */
[----:B------:R-:W-:-:S07]  /*267e0*/  IMAD.MOV.U32 R20, RZ, RZ, R14 ;  /* 0x000000ffff147224 */ /* 0x000fce00078e000e */
[----:B------:R-:W-:Y:S05]  /*267f0*/  WARPSYNC.COLLECTIVE R15, `(.L_x_3262) ;  /* 0x000000000f087348 */ /* 0x000fea0003c00000 */
[----:B------:R0:W1:Y:S02]  /*26800*/  SHFL.IDX P6, R14, R13, R12, R11 ;  /* 0x0000000c0d0e7389 */ /* 0x00006400000c000b */
[----:B01----:R-:W-:Y:S01]  /*26810*/  ENDCOLLECTIVE ;  /* 0x000000000000791b */ /* 0x003fe20003800000 */
.L_x_3262:
[----:B------:R-:W-:Y:S05]  /*26820*/  BRA `(.L_x_3263) ;  /* 0xffffff3000487947 */ /* 0x000fea000383ffff */
.L_x_3040:
        /* <DEDUP_REMOVED lines=8> */
.L_x_3265:
[----:B------:R-:W-:Y:S05]  /*268b0*/  BSYNC B1 ;  /* 0x0000000000017941 */ /* 0x000fea0003800000 */
.L_x_3264:
        /* <DEDUP_REMOVED lines=8> */
.L_x_3266:
[----:B------:R-:W-:Y:S05]  /*26940*/  BRA `(.L_x_3267) ;  /* 0xffffff3000907947 */ /* 0x000fea000383ffff */
.L_x_3043:
[----:B------:R-:W-:Y:S01]  /*26950*/  BSSY B1, `(.L_x_3268) ;  /* 0x0000008000017945 */ /* 0x000fe20003800000 */
[----:B------:R-:W-:Y:S02]  /*26960*/  IMAD.MOV.U32 R13, RZ, RZ, R48 ;  /* 0x000000ffff0d7224 */ /* 0x000fe400078e0030 */
[----:B------:R-:W-:Y:S02]  /*26970*/  IMAD.MOV.U32 R12, RZ, RZ, 0x2 ;  /* 0x00000002ff0c7424 */ /* 0x000fe400078e00ff */
[----:B---3--:R-:W-:Y:S02]  /*26980*/  IMAD.MOV.U32 R11, RZ, RZ, 0x181f ;  /* 0x0000181fff0b7424 */ /* 0x008fe400078e00ff */
[----:B------:R-:W-:-:S07]  /*26990*/  IMAD.MOV.U32 R15, RZ, RZ, -0x1 ;  /* 0xffffffffff0f7424 */ /* 0x000fce00078e00ff */
[----:B012-45:R-:W-:Y:S05]  /*269a0*/  WARPSYNC.COLLECTIVE R15, `(.L_x_3269) ;  /* 0x000000000f087348 */ /* 0x037fea0003c00000 */
[----:B--2---:R2:W3:Y:S02]  /*269b0*/  SHFL.IDX P6, R14, R13, R12, R11 ;  /* 0x0000000c0d0e7389 */ /* 0x0044e400000c000b */
[----:B012345:R-:W-:Y:S01]  /*269c0*/  ENDCOLLECTIVE ;  /* 0x000000000000791b */ /* 0x03ffe20003800000 */
.L_x_3269:
[----:B------:R-:W-:Y:S05]  /*269d0*/  BSYNC B1 ;  /* 0x0000000000017941 */ /* 0x000fea0003800000 */
.L_x_3268:
        /* <DEDUP_REMOVED lines=8> */
.L_x_3270:
[----:B------:R-:W-:Y:S05]  /*26a60*/  BRA `(.L_x_3271) ;  /* 0xffffff3000d87947 */ /* 0x000fea000383ffff */
.L_x_3046:
[----:B------:R-:W-:Y:S01]  /*26a70*/  BSSY B1, `(.L_x_3272) ;  /* 0x0000008000017945 */ /* 0x000fe20003800000 */
[----:B------:R-:W-:Y:S02]  /*26a80*/  IMAD.MOV.U32 R13, RZ, RZ, R48 ;  /* 0x000000ffff0d7224 */ /* 0x000fe400078e0030 */
[----:B------:R-:W-:Y:S02]  /*26a90*/  IMAD.MOV.U32 R12, RZ, RZ, 0x3 ;  /* 0x00000003ff0c7424 */ /* 0x000fe400078e00ff */
[----:B0--3--:R-:W-:Y:S02]  /*26aa0*/  IMAD.MOV.U32 R11, RZ, RZ, 0x181f ;  /* 0x0000181fff0b7424 */ /* 0x009fe400078e00ff */
[----:B------:R-:W-:-:S07]  /*26ab0*/  IMAD.MOV.U32 R15, RZ, RZ, -0x1 ;  /* 0xffffffffff0f7424 */ /* 0x000fce00078e00ff */
[----:B-12-45:R-:W-:Y:S05]  /*26ac0*/  WARPSYNC.COLLECTIVE R15, `(.L_x_3273) ;  /* 0x000000000f087348 */ /* 0x036fea0003c00000 */
[----:B--2---:R0:W2:Y:S02]  /*26ad0*/  SHFL.IDX P6, R14, R13, R12, R11 ;  /* 0x0000000c0d0e7389 */ /* 0x0040a400000c000b */
[----:B012-45:R-:W-:Y:S01]  /*26ae0*/  ENDCOLLECTIVE ;  /* 0x000000000000791b */ /* 0x037fe20003800000 */
.L_x_3273:
[----:B------:R-:W-:Y:S05]  /*26af0*/  BSYNC B1 ;  /* 0x0000000000017941 */ /* 0x000fea0003800000 */
.L_x_3272:
        /* <DEDUP_REMOVED lines=8> */
.L_x_3274:
[----:B------:R-:W-:Y:S05]  /*26b80*/  BRA `(.L_x_3275) ;  /* 0xffffff3400207947 */ /* 0x000fea000383ffff */
.L_x_3048:
[----:B------:R-:W-:Y:S02]  /*26b90*/  IMAD.MOV.U32 R13, RZ, RZ, R10 ;  /* 0x000000ffff0d7224 */ /* 0x000fe400078e000a */
[----:B------:R-:W-:Y:S02]  /*26ba0*/  IMAD.MOV.U32 R12, RZ, RZ, RZ ;  /* 0x000000ffff0c7224 */ /* 0x000fe400078e00ff */
[----:B------:R-:W-:Y:S02]  /*26bb0*/  IMAD.MOV.U32 R11, RZ, RZ, 0x1c1f ;  /* 0x00001c1fff0b7424 */ /* 0x000fe400078e00ff */
[----:B------:R-:W-:-:S07]  /*26bc0*/  IMAD.MOV.U32 R15, RZ, RZ, -0x1 ;  /* 0xffffffffff0f7424 */ /* 0x000fce00078e00ff */
[----:B------:R-:W-:Y:S05]  /*26bd0*/  WARPSYNC.COLLECTIVE R15, `(.L_x_3276) ;  /* 0x000000000f087348 */ /* 0x000fea0003c00000 */
[----:B------:R0:W1:Y:S02]  /*26be0*/  SHFL.IDX P6, R14, R13, R12, R11 ;  /* 0x0000000c0d0e7389 */ /* 0x00006400000c000b */
[----:B01----:R-:W-:Y:S01]  /*26bf0*/  ENDCOLLECTIVE ;  /* 0x000000000000791b */ /* 0x003fe20003800000 */
.L_x_3276:
[----:B------:R-:W-:Y:S02]  /*26c00*/  IMAD.MOV.U32 R13, RZ, RZ, R3 ;  /* 0x000000ffff0d7224 */ /* 0x000fe400078e0003 */
[----:B------:R-:W-:-:S07]  /*26c10*/  IMAD.MOV.U32 R48, RZ, RZ, R14 ;  /* 0x000000ffff307224 */ /* 0x000fce00078e000e */
[----:B------:R-:W-:Y:S05]  /*26c20*/  WARPSYNC.COLLECTIVE R15, `(.L_x_3277) ;  /* 0x000000000f087348 */ /* 0x000fea0003c00000 */
[----:B------:R0:W1:Y:S02]  /*26c30*/  SHFL.IDX P6, R14, R13, R12, R11 ;  /* 0x0000000c0d0e7389 */ /* 0x00006400000c000b */
[----:B01----:R-:W-:Y:S01]  /*26c40*/  ENDCOLLECTIVE ;  /* 0x000000000000791b */ /* 0x003fe20003800000 */
.L_x_3277:
[----:B------:R-:W-:Y:S01]  /*26c50*/  IMAD.MOV.U32 R11, RZ, RZ, R14 ;  /* 0x000000ffff0b7224 */ /* 0x000fe200078e000e */
[----:B------:R-:W-:Y:S06]  /*26c60*/  BRA `(.L_x_3278) ;  /* 0xffffff3800207947 */ /* 0x000fec000383ffff */
.L_x_3051:
        /* <DEDUP_REMOVED lines=8> */
.L_x_3280:
[----:B------:R-:W-:Y:S05]  /*26cf0*/  BSYNC B1 ;  /* 0x0000000000017941 */ /* 0x000fea0003800000 */
.L_x_3279:
        /* <DEDUP_REMOVED lines=8> */
.L_x_3281:
[----:B------:R-:W-:Y:S01]  /*26d80*/  IMAD.MOV.U32 R3, RZ, RZ, R14 ;  /* 0x000000ffff037224 */ /* 0x000fe200078e000e */
[----:B------:R-:W-:Y:S06]  /*26d90*/  BRA `(.L_x_3282) ;  /* 0xffffff4400707947 */ /* 0x000fec000383ffff */
.L_x_3055:
[----:B------:R-:W-:Y:S02]  /*26da0*/  IMAD.MOV.U32 R13, RZ, RZ, R20 ;  /* 0x000000ffff0d7224 */ /* 0x000fe400078e0014 */
[----:B------:R-:W-:Y:S02]  /*26db0*/  IMAD.MOV.U32 R12, RZ, RZ, RZ ;  /* 0x000000ffff0c7224 */ /* 0x000fe400078e00ff */
[----:B------:R-:W-:Y:S02]  /*26dc0*/  IMAD.MOV.U32 R11, RZ, RZ, 0x181f ;  /* 0x0000181fff0b7424 */ /* 0x000fe400078e00ff */
[----:B------:R-:W-:-:S07]  /*26dd0*/  IMAD.MOV.U32 R15, RZ, RZ, -0x1 ;  /* 0xffffffffff0f7424 */ /* 0x000fce00078e00ff */
[----:B--2---:R-:W-:Y:S05]  /*26de0*/  WARPSYNC.COLLECTIVE R15, `(.L_x_3283) ;  /* 0x000000000f087348 */ /* 0x004fea0003c00000 */
[----:B------:R0:W1:Y:S02]  /*26df0*/  SHFL.IDX P6, R14, R13, R12, R11 ;  /* 0x0000000c0d0e7389 */ /* 0x00006400000c000b */
[----:B012---:R-:W-:Y:S01]  /*26e00*/  ENDCOLLECTIVE ;  /* 0x000000000000791b */ /* 0x007fe20003800000 */
.L_x_3283:
[----:B------:R-:W-:Y:S02]  /*26e10*/  IMAD.MOV.U32 R13, RZ, RZ, R3 ;  /* 0x000000ffff0d7224 */ /* 0x000fe400078e0003 */
[----:B------:R-:W-:-:S07]  /*26e20*/  IMAD.MOV.U32 R0, RZ, RZ, R14 ;  /* 0x000000ffff007224 */ /* 0x000fce00078e000e */
[----:B------:R-:W-:Y:S05]  /*26e30*/  WARPSYNC.COLLECTIVE R15, `(.L_x_3284) ;  /* 0x000000000f087348 */ /* 0x000fea0003c00000 */
[----:B------:R0:W1:Y:S02]  /*26e40*/  SHFL.IDX P6, R14, R13, R12, R11 ;  /* 0x0000000c0d0e7389 */ /* 0x00006400000c000b */
[----:B01----:R-:W-:Y:S01]  /*26e50*/  ENDCOLLECTIVE ;  /* 0x000000000000791b */ /* 0x003fe20003800000 */
.L_x_3284:
[----:B------:R-:W-:Y:S05]  /*26e60*/  BRA `(.L_x_3285) ;  /* 0xffffff5800e87947 */ /* 0x000fea000383ffff */
.L_x_3058:
        /* <DEDUP_REMOVED lines=8> */
.L_x_3287:
[----:B------:R-:W-:Y:S05]  /*26ef0*/  BSYNC B1 ;  /* 0x0000000000017941 */ /* 0x000fea0003800000 */
.L_x_3286:
        /* <DEDUP_REMOVED lines=8> */
.L_x_3288:
[----:B------:R-:W-:Y:S05]  /*26f80*/  BRA `(.L_x_3289) ;  /* 0xffffff5c00347947 */ /* 0x000fea000383ffff */
.L_x_3061:
        /* <DEDUP_REMOVED lines=8> */
.L_x_3291:
[----:B------:R-:W-:Y:S05]  /*27010*/  BSYNC B1 ;  /* 0x0000000000017941 */ /* 0x000fea0003800000 */
.L_x_3290:
        /* <DEDUP_REMOVED lines=8> */
.L_x_3292:
[----:B------:R-:W-:Y:S05]  /*270a0*/  BRA `(.L_x_3293) ;  /* 0xffffff5c007c7947 */ /* 0x000fea000383ffff */
.L_x_3064:
        /* <DEDUP_REMOVED lines=8> */
.L_x_3295:
[----:B------:R-:W-:Y:S05]  /*27130*/  BSYNC B1 ;  /* 0x0000000000017941 */ /* 0x000fea0003800000 */
.L_x_3294:
        /* <DEDUP_REMOVED lines=8> */
.L_x_3296:
[----:B------:R-:W-:Y:S05]  /*271c0*/  BRA `(.L_x_3297) ;  /* 0xffffff5c00c47947 */ /* 0x000fea000383ffff */
.L_x_3091:
[----:B------:R-:W0:Y:S01]  /*271d0*/  S2R R12, SR_TID.X ;  /* 0x00000000000c7919 */ /* 0x000e220000002100 */
[----:B------:R-:W-:Y:S01]  /*271e0*/  BSSY B1, `(.L_x_3298) ;  /* 0x000000a000017945 */ /* 0x000fe20003800000 */
[----:B------:R-:W-:Y:S02]  /*271f0*/  IMAD.MOV.U32 R11, RZ, RZ, 0x1f ;  /* 0x0000001fff0b7424 */ /* 0x000fe400078e00ff */
[----:B------:R-:W-:Y:S01]  /*27200*/  IMAD.MOV.U32 R15, RZ, RZ, -0x1 ;  /* 0xffffffffff0f7424 */ /* 0x000fe200078e00ff */
[----:B0-----:R-:W-:-:S04]  /*27210*/  SHF.R.U32.HI R12, RZ, 0x5, R12 ;  /* 0x00000005ff0c7819 */ /* 0x001fc8000001160c */
[----:B------:R-:W-:-:S05]  /*27220*/  LOP3.LUT R12, R12, 0x3, RZ, 0xc0, !PT ;  /* 0x000000030c0c7812 */ /* 0x000fca00078ec0ff */
[----:B------:R-:W-:Y:S02]  /*27230*/  IMAD.MOV.U32 R13, RZ, RZ, R12 ;  /* 0x000000ffff0d7224 */ /* 0x000fe400078e000c */
[----:B------:R-:W-:-:S07]  /*27240*/  IMAD.MOV.U32 R12, RZ, RZ, RZ ;  /* 0x000000ffff0c7224 */ /* 0x000fce00078e00ff */
[----:B------:R-:W-:Y:S05]  /*27250*/  WARPSYNC.COLLECTIVE R15, `(.L_x_3299) ;  /* 0x000000000f087348 */ /* 0x000fea0003c00000 */
[----:B------:R0:W1:Y:S02]  /*27260*/  SHFL.IDX P6, R14, R13, R12, R11 ;  /* 0x0000000c0d0e7389 */ /* 0x00006400000c000b */
[----:B01----:R-:W-:Y:S01]  /*27270*/  ENDCOLLECTIVE ;  /* 0x000000000000791b */ /* 0x003fe20003800000 */
.L_x_3299:
[----:B------:R-:W-:Y:S05]  /*27280*/  BSYNC B1 ;  /* 0x0000000000017941 */ /* 0x000fea0003800000 */
.L_x_3298:
[----:B------:R-:W-:Y:S05]  /*27290*/  BRA `(.L_x_3300) ;  /* 0xffffff7c00b47947 */ /* 0x000fea000383ffff */
.L_x_3093:
[----:B------:R-:W-:Y:S01]  /*272a0*/  BSSY B1, `(.L_x_3301) ;  /* 0x0000006000017945 */ /* 0x000fe20003800000 */
[----:B------:R-:W-:-:S07]  /*272b0*/  IMAD.MOV.U32 R15, RZ, RZ, -0x1 ;  /* 0xffffffffff0f7424 */ /* 0x000fce00078e00ff */
[----:B0-----:R-:W-:Y:S05]  /*272c0*/  WARPSYNC.COLLECTIVE R15, `(.L_x_3302) ;  /* 0x000000000f0c7348 */ /* 0x001fea0003c00000 */
[----:B------:R-:W-:Y:S02]  /*272d0*/  ELECT P6, UR62, PT ;  /* 0x00000000003e782f */ /* 0x000fe400038c0000 */
[----:B------:R-:W-:Y:S01]  /*272e0*/  MOV R14, UR62 ;  /* 0x0000003e000e7c02 */ /* 0x000fe20008000f00 */
[----:B0-----:R-:W-:Y:S10]  /*272f0*/  ENDCOLLECTIVE ;  /* 0x000000000000791b */ /* 0x001ff40003800000 */
.L_x_3302:
[----:B------:R-:W-:Y:S05]  /*27300*/  BSYNC B1 ;  /* 0x0000000000017941 */ /* 0x000fea0003800000 */
.L_x_3301:
[----:B------:R-:W-:Y:S05]  /*27310*/  BRA `(.L_x_3092) ;  /* 0xffffff7c00ac7947 */ /* 0x000fea000383ffff */
.L_x_3095:
[----:B0-----:R0:W1:Y:S02]  /*27320*/  SYNCS.PHASECHK.TRANS64.TRYWAIT P0, [R17+URZ+0x22820], R10 ;  /* 0x0228200a110075a7 */ /* 0x001064000800017f */
[----:B-1----:R-:W-:Y:S05]  /*27330*/  @!P0 NANOSLEEP.SYNCS 0x989680 ;  /* 0x009896800000895d */ /* 0x002fea0003900000 */
[----:B------:R-:W1:Y:S02]  /*27340*/  @!P0 SYNCS.PHASECHK.TRANS64 P0, [R17+URZ+0x22820], R10 ;  /* 0x0228200a110085a7 */ /* 0x000e64000800007f */
[----:B-1----:R-:W-:Y:S05]  /*27350*/  @!P0 BRA `(.L_x_3095) ;  /* 0xfffffffc00f08947 */ /* 0x002fea000383ffff */
[----:B------:R-:W-:Y:S05]  /*27360*/  BRA `(.L_x_3303) ;  /* 0xffffff7c00bc7947 */ /* 0x000fea000383ffff */
.L_x_3099:
[----:B0-----:R0:W1:Y:S02]  /*27370*/  SYNCS.PHASECHK.TRANS64.TRYWAIT P0, [R12+URZ+0x228a0], R10 ;  /* 0x0228a00a0c0075a7 */ /* 0x001064000800017f */
[----:B-1----:R-:W-:Y:S05]  /*27380*/  @!P0 NANOSLEEP.SYNCS 0x989680 ;  /* 0x009896800000895d */ /* 0x002fea0003900000 */
[----:B------:R-:W1:Y:S02]  /*27390*/  @!P0 SYNCS.PHASECHK.TRANS64 P0, [R12+URZ+0x228a0], R10 ;  /* 0x0228a00a0c0085a7 */ /* 0x000e64000800007f */
[----:B-1----:R-:W-:Y:S05]  /*273a0*/  @!P0 BRA `(.L_x_3099) ;  /* 0xfffffffc00f08947 */ /* 0x002fea000383ffff */
[----:B------:R-:W-:Y:S05]  /*273b0*/  BRA `(.L_x_3304) ;  /* 0xffffff7c00d47947 */ /* 0x000fea000383ffff */
.L_x_3104:
[----:B-1----:R1:W2:Y:S02]  /*273c0*/  SYNCS.PHASECHK.TRANS64.TRYWAIT P0, [R12+URZ+0x228c0], R10 ;  /* 0x0228c00a0c0075a7 */ /* 0x0022a4000800017f */
[----:B--2---:R-:W-:Y:S05]  /*273d0*/  @!P0 NANOSLEEP.SYNCS 0x989680 ;  /* 0x009896800000895d */ /* 0x004fea0003900000 */
[----:B------:R-:W2:Y:S02]  /*273e0*/  @!P0 SYNCS.PHASECHK.TRANS64 P0, [R12+URZ+0x228c0], R10 ;  /* 0x0228c00a0c0085a7 */ /* 0x000ea4000800007f */
[----:B--2---:R-:W-:Y:S05]  /*273f0*/  @!P0 BRA `(.L_x_3104) ;  /* 0xfffffffc00f08947 */ /* 0x004fea000383ffff */
[----:B------:R-:W-:Y:S05]  /*27400*/  BRA `(.L_x_3305) ;  /* 0xffffff8000507947 */ /* 0x000fea000383ffff */
.L_x_3114:
[----:B0-----:R0:W1:Y:S02]  /*27410*/  SYNCS.PHASECHK.TRANS64.TRYWAIT P1, [R10+URZ+0x228a0], R2 ;  /* 0x0228a0020a0075a7 */ /* 0x001064000802017f */
[----:B-1----:R-:W-:Y:S05]  /*27420*/  @!P1 NANOSLEEP.SYNCS 0x989680 ;  /* 0x009896800000995d */ /* 0x002fea0003900000 */
[----:B------:R-:W1:Y:S02]  /*27430*/  @!P1 SYNCS.PHASECHK.TRANS64 P1, [R10+URZ+0x228a0], R2 ;  /* 0x0228a0020a0095a7 */ /* 0x000e64000802007f */
[----:B-1----:R-:W-:Y:S05]  /*27440*/  @!P1 BRA `(.L_x_3114) ;  /* 0xfffffffc00f09947 */ /* 0x002fea000383ffff */
[----:B------:R-:W-:Y:S05]  /*27450*/  BRA `(.L_x_3306) ;  /* 0xffffff8400c47947 */ /* 0x000fea000383ffff */
.L_x_3119:
[----:B-1----:R1:W2:Y:S02]  /*27460*/  SYNCS.PHASECHK.TRANS64.TRYWAIT P1, [R10+URZ+0x228c0], R2 ;  /* 0x0228c0020a0075a7 */ /* 0x0022a4000802017f */
[----:B--2---:R-:W-:Y:S05]  /*27470*/  @!P1 NANOSLEEP.SYNCS 0x989680 ;  /* 0x009896800000995d */ /* 0x004fea0003900000 */
[----:B------:R-:W2:Y:S02]  /*27480*/  @!P1 SYNCS.PHASECHK.TRANS64 P1, [R10+URZ+0x228c0], R2 ;  /* 0x0228c0020a0095a7 */ /* 0x000ea4000802007f */
[----:B--2---:R-:W-:Y:S05]  /*27490*/  @!P1 BRA `(.L_x_3119) ;  /* 0xfffffffc00f09947 */ /* 0x004fea000383ffff */
[----:B------:R-:W-:Y:S05]  /*274a0*/  BRA `(.L_x_3307) ;  /* 0xffffff88003c7947 */ /* 0x000fea000383ffff */
.L_x_3145:
        /* <DEDUP_REMOVED lines=11> */
.L_x_3309:
[----:B------:R-:W-:Y:S05]  /*27560*/  BSYNC B0 ;  /* 0x0000000000007941 */ /* 0x000fea0003800000 */
.L_x_3308:
[----:B------:R-:W-:Y:S05]  /*27570*/  BRA `(.L_x_3310) ;  /* 0xffffff9c00487947 */ /* 0x000fea000383ffff */
.L_x_3148:
[----:B0-----:R0:W1:Y:S02]  /*27580*/  SYNCS.PHASECHK.TRANS64.TRYWAIT P0, [R33+URZ+0x22840], R0 ;  /* 0x02284000210075a7 */ /* 0x001064000800017f */
[----:B-1----:R-:W-:Y:S05]  /*27590*/  @!P0 NANOSLEEP.SYNCS 0x989680 ;  /* 0x009896800000895d */ /* 0x002fea0003900000 */
[----:B------:R-:W1:Y:S02]  /*275a0*/  @!P0 SYNCS.PHASECHK.TRANS64 P0, [R33+URZ+0x22840], R0 ;  /* 0x02284000210085a7 */ /* 0x000e64000800007f */
[----:B-1----:R-:W-:Y:S05]  /*275b0*/  @!P0 BRA `(.L_x_3148) ;  /* 0xfffffffc00f08947 */ /* 0x002fea000383ffff */
[----:B------:R-:W-:Y:S05]  /*275c0*/  BRA `(.L_x_3311) ;  /* 0xffffff9c00587947 */ /* 0x000fea000383ffff */
.L_x_3149:
        /* <DEDUP_REMOVED lines=8> */
.L_x_3313:
[----:B------:R-:W-:Y:S05]  /*27650*/  BSYNC B0 ;  /* 0x0000000000007941 */ /* 0x000fea0003800000 */
.L_x_3312:
        /* <DEDUP_REMOVED lines=9> */
.L_x_3314:
[----:B------:R-:W-:Y:S02]  /*276f0*/  IMAD.MOV.U32 R13, RZ, RZ, R4 ;  /* 0x000000ffff0d7224 */ /* 0x000fe400078e0004 */
[----:B------:R-:W-:Y:S02]  /*27700*/  IMAD.MOV.U32 R12, RZ, RZ, 0x1 ;  /* 0x00000001ff0c7424 */ /* 0x000fe400078e00ff */
[----:B------:R-:W-:-:S07]  /*27710*/  IMAD.MOV.U32 R3, RZ, RZ, R14 ;  /* 0x000000ffff037224 */ /* 0x000fce00078e000e */
[----:B------:R-:W-:Y:S05]  /*27720*/  WARPSYNC.COLLECTIVE R15, `(.L_x_3315) ;  /* 0x000000000f087348 */ /* 0x000fea0003c00000 */
[----:B------:R0:W1:Y:S02]  /*27730*/  SHFL.IDX P6, R14, R13, R12, R11 ;  /* 0x0000000c0d0e7389 */ /* 0x00006400000c000b */
[----:B01----:R-:W-:Y:S01]  /*27740*/  ENDCOLLECTIVE ;  /* 0x000000000000791b */ /* 0x003fe20003800000 */
.L_x_3315:
        /* <DEDUP_REMOVED lines=15> */
.L_x_3316:
[----:B------:R-:W-:Y:S02]  /*27840*/  @P0 IMAD R7, R5, 0x2, R17 ;  /* 0x0000000205070824 */ /* 0x000fe400078e0211 */
[----:B------:R-:W-:Y:S02]  /*27850*/  IMAD.MOV.U32 R13, RZ, RZ, R4 ;  /* 0x000000ffff0d7224 */ /* 0x000fe400078e0004 */
[----:B------:R-:W-:Y:S02]  /*27860*/  IMAD.MOV.U32 R12, RZ, RZ, 0x2 ;  /* 0x00000002ff0c7424 */ /* 0x000fe400078e00ff */
[----:B------:R-:W-:-:S07]  /*27870*/  IMAD.MOV.U32 R3, RZ, RZ, R14 ;  /* 0x000000ffff037224 */ /* 0x000fce00078e000e */
[----:B------:R-:W-:Y:S05]  /*27880*/  WARPSYNC.COLLECTIVE R15, `(.L_x_3317) ;  /* 0x000000000f087348 */ /* 0x000fea0003c00000 */
[----:B------:R0:W1:Y:S02]  /*27890*/  SHFL.IDX P6, R14, R13, R12, R11 ;  /* 0x0000000c0d0e7389 */ /* 0x00006400000c000b */
[----:B01----:R-:W-:Y:S01]  /*278a0*/  ENDCOLLECTIVE ;  /* 0x000000000000791b */ /* 0x003fe20003800000 */
.L_x_3317:
        /* <DEDUP_REMOVED lines=15> */
.L_x_3318:
[----:B------:R-:W-:Y:S02]  /*279a0*/  @P0 IMAD R7, R5, 0x2, R17 ;  /* 0x0000000205070824 */ /* 0x000fe400078e0211 */
[----:B------:R-:W-:Y:S02]  /*279b0*/  IMAD.MOV.U32 R13, RZ, RZ, R4 ;  /* 0x000000ffff0d7224 */ /* 0x000fe400078e0004 */
[----:B------:R-:W-:Y:S02]  /*279c0*/  IMAD.MOV.U32 R12, RZ, RZ, 0x3 ;  /* 0x00000003ff0c7424 */ /* 0x000fe400078e00ff */
[----:B------:R-:W-:-:S07]  /*279d0*/  IMAD.MOV.U32 R3, RZ, RZ, R14 ;  /* 0x000000ffff037224 */ /* 0x000fce00078e000e */
[----:B------:R-:W-:Y:S05]  /*279e0*/  WARPSYNC.COLLECTIVE R15, `(.L_x_3319) ;  /* 0x000000000f087348 */ /* 0x000fea0003c00000 */
[----:B------:R0:W1:Y:S02]  /*279f0*/  SHFL.IDX P6, R14, R13, R12, R11 ;  /* 0x0000000c0d0e7389 */ /* 0x00006400000c000b */
[----:B01----:R-:W-:Y:S01]  /*27a00*/  ENDCOLLECTIVE ;  /* 0x000000000000791b */ /* 0x003fe20003800000 */
.L_x_3319:
        /* <DEDUP_REMOVED lines=15> */
.L_x_3320:
[----:B------:R-:W-:Y:S02]  /*27b00*/  @P0 IMAD R7, R5, 0x2, R17 ;  /* 0x0000000205070824 */ /* 0x000fe400078e0211 */
[----:B------:R-:W-:Y:S02]  /*27b10*/  IMAD.MOV.U32 R13, RZ, RZ, R4 ;  /* 0x000000ffff0d7224 */ /* 0x000fe400078e0004 */
[----:B------:R-:W-:Y:S02]  /*27b20*/  IMAD.MOV.U32 R12, RZ, RZ, 0x4 ;  /* 0x00000004ff0c7424 */ /* 0x000fe400078e00ff */
[----:B------:R-:W-:-:S07]  /*27b30*/  IMAD.MOV.U32 R3, RZ, RZ, R14 ;  /* 0x000000ffff037224 */ /* 0x000fce00078e000e */
[----:B------:R-:W-:Y:S05]  /*27b40*/  WARPSYNC.COLLECTIVE R15, `(.L_x_3321) ;  /* 0x000000000f087348 */ /* 0x000fea0003c00000 */
[----:B------:R0:W1:Y:S02]  /*27b50*/  SHFL.IDX P6, R14, R13, R12, R11 ;  /* 0x0000000c0d0e7389 */ /* 0x00006400000c000b */
[----:B01----:R-:W-:Y:S01]  /*27b60*/  ENDCOLLECTIVE ;  /* 0x000000000000791b */ /* 0x003fe20003800000 */
.L_x_3321:
        /* <DEDUP_REMOVED lines=15> */
.L_x_3322:
[----:B------:R-:W-:Y:S02]  /*27c60*/  @P0 IMAD R7, R5, 0x2, R17 ;  /* 0x0000000205070824 */ /* 0x000fe400078e0211 */
[----:B------:R-:W-:Y:S02]  /*27c70*/  IMAD.MOV.U32 R13, RZ, RZ, R4 ;  /* 0x000000ffff0d7224 */ /* 0x000fe400078e0004 */
[----:B------:R-:W-:Y:S02]  /*27c80*/  IMAD.MOV.U32 R12, RZ, RZ, 0x5 ;  /* 0x00000005ff0c7424 */ /* 0x000fe400078e00ff */
[----:B------:R-:W-:-:S07]  /*27c90*/  IMAD.MOV.U32 R3, RZ, RZ, R14 ;  /* 0x000000ffff037224 */ /* 0x000fce00078e000e */
[----:B------:R-:W-:Y:S05]  /*27ca0*/  WARPSYNC.COLLECTIVE R15, `(.L_x_3323) ;  /* 0x000000000f087348 */ /* 0x000fea0003c00000 */
[----:B------:R0:W1:Y:S02]  /*27cb0*/  SHFL.IDX P6, R14, R13, R12, R11 ;  /* 0x0000000c0d0e7389 */ /* 0x00006400000c000b */
[----:B01----:R-:W-:Y:S01]  /*27cc0*/  ENDCOLLECTIVE ;  /* 0x000000000000791b */ /* 0x003fe20003800000 */
.L_x_3323:
        /* <DEDUP_REMOVED lines=10> */
.L_x_3324:
[----:B------:R-:W-:Y:S01]  /*27d70*/  @!PT LDS RZ, [RZ] ;  /* 0x00000000fffff984 */ /* 0x000fe20000000800 */
[----:B------:R-:W-:Y:S01]  /*27d80*/  @!PT LDS RZ, [RZ] ;  /* 0x00000000fffff984 */ /* 0x000fe20000000800 */
[----:B------:R-:W-:Y:S01]  /*27d90*/  @!PT LDS RZ, [RZ] ;  /* 0x00000000fffff984 */ /* 0x000fe20000000800 */
[----:B------:R1:W-:Y:S01]  /*27da0*/  @P0 LDGSTS.E.BYPASS.LTC128B.128 [R7+0x1e400], desc[UR54][R2.64], !P2 ;  /* 0x1e40000002070fae */ /* 0x0003e2000d101d76 */
[----:B------:R-:W-:Y:S01]  /*27db0*/  IMAD.MOV.U32 R0, RZ, RZ, R14 ;  /* 0x000000ffff007224 */ /* 0x000fe200078e000e */
[----:B------:R-:W-:Y:S06]  /*27dc0*/  BRA `(.L_x_3325) ;  /* 0xffffff9800b87947 */ /* 0x000fec000383ffff */
.L_x_3154:
        /* <DEDUP_REMOVED lines=9> */
.L_x_3326:
[C---:B------:R-:W-:Y:S01]  /*27e60*/  VIADD R6, R35.reuse, 0x10 ;  /* 0x0000001023067836 */ /* 0x040fe20000000000 */
[----:B------:R-:W-:Y:S01]  /*27e70*/  ISETP.GE.AND P0, PT, R35, R5, PT ;  /* 0x000000052300720c */ /* 0x000fe20003f06270 */
[----:B------:R-:W-:Y:S02]  /*27e80*/  IMAD.MOV.U32 R13, RZ, RZ, R0 ;  /* 0x000000ffff0d7224 */ /* 0x000fe400078e0000 */
[----:B------:R-:W-:-:S10]  /*27e90*/  IMAD.MOV.U32 R2, RZ, RZ, R14 ;  /* 0x000000ffff027224 */ /* 0x000fd400078e000e */
[----:B------:R-:W-:Y:S05]  /*27ea0*/  WARPSYNC.COLLECTIVE R15, `(.L_x_3327) ;  /* 0x000000000f087348 */ /* 0x000fea0003c00000 */
[----:B------:R0:W1:Y:S02]  /*27eb0*/  SHFL.IDX P6, R14, R13, R12, R11 ;  /* 0x0000000c0d0e7389 */ /* 0x00006400000c000b */
[----:B01----:R-:W-:Y:S01]  /*27ec0*/  ENDCOLLECTIVE ;  /* 0x000000000000791b */ /* 0x003fe20003800000 */
.L_x_3327:
[----:B------:R-:W-:Y:S02]  /*27ed0*/  IMAD.MOV.U32 R13, RZ, RZ, R4 ;  /* 0x000000ffff0d7224 */ /* 0x000fe400078e0004 */
[----:B------:R-:W-:Y:S02]  /*27ee0*/  IMAD.MOV.U32 R12, RZ, RZ, 0x1 ;  /* 0x00000001ff0c7424 */ /* 0x000fe400078e00ff */
[----:B------:R-:W-:-:S07]  /*27ef0*/  IMAD.MOV.U32 R3, RZ, RZ, R14 ;  /* 0x000000ffff037224 */ /* 0x000fce00078e000e */
[----:B------:R-:W-:Y:S05]  /*27f00*/  WARPSYNC.COLLECTIVE R15, `(.L_x_3328) ;  /* 0x000000000f087348 */ /* 0x000fea0003c00000 */
[----:B------:R0:W1:Y:S02]  /*27f10*/  SHFL.IDX P6, R14, R13, R12, R11 ;  /* 0x0000000c0d0e7389 */ /* 0x00006400000c000b */
[----:B01----:R-:W-:Y:S01]  /*27f20*/  ENDCOLLECTIVE ;  /* 0x000000000000791b */ /* 0x003fe20003800000 */
.L_x_3328:
        /* <DEDUP_REMOVED lines=15> */
.L_x_3329:
[----:B------:R-:W-:Y:S02]  /*28020*/  IMAD.MOV.U32 R13, RZ, RZ, R4 ;  /* 0x000000ffff0d7224 */ /* 0x000fe400078e0004 */
[----:B------:R-:W-:Y:S02]  /*28030*/  IMAD.MOV.U32 R12, RZ, RZ, 0x2 ;  /* 0x00000002ff0c7424 */ /* 0x000fe400078e00ff */
[----:B------:R-:W-:-:S07]  /*28040*/  IMAD.MOV.U32 R3, RZ, RZ, R14 ;  /* 0x000000ffff037224 */ /* 0x000fce00078e000e */
[----:B------:R-:W-:Y:S05]  /*28050*/  WARPSYNC.COLLECTIVE R15, `(.L_x_3330) ;  /* 0x000000000f087348 */ /* 0x000fea0003c00000 */
[----:B------:R0:W1:Y:S02]  /*28060*/  SHFL.IDX P6, R14, R13, R12, R11 ;  /* 0x0000000c0d0e7389 */ /* 0x00006400000c000b */
[----:B01----:R-:W-:Y:S01]  /*28070*/  ENDCOLLECTIVE ;  /* 0x000000000000791b */ /* 0x003fe20003800000 */
.L_x_3330:
        /* <DEDUP_REMOVED lines=16> */
.L_x_3331:
[----:B------:R-:W-:Y:S02]  /*28180*/  IMAD.MOV.U32 R13, RZ, RZ, R4 ;  /* 0x000000ffff0d7224 */ /* 0x000fe400078e0004 */
[----:B------:R-:W-:Y:S02]  /*28190*/  IMAD.MOV.U32 R12, RZ, RZ, 0x3 ;  /* 0x00000003ff0c7424 */ /* 0x000fe400078e00ff */
[----:B------:R-:W-:-:S07]  /*281a0*/  IMAD.MOV.U32 R3, RZ, RZ, R14 ;  /* 0x000000ffff037224 */ /* 0x000fce00078e000e */
[----:B------:R-:W-:Y:S05]  /*281b0*/  WARPSYNC.COLLECTIVE R15, `(.L_x_3332) ;  /* 0x000000000f087348 */ /* 0x000fea0003c00000 */
[----:B------:R0:W1:Y:S02]  /*281c0*/  SHFL.IDX P6, R14, R13, R12, R11 ;  /* 0x0000000c0d0e7389 */ /* 0x00006400000c000b */
[----:B01----:R-:W-:Y:S01]  /*281d0*/  ENDCOLLECTIVE ;  /* 0x000000000000791b */ /* 0x003fe20003800000 */
.L_x_3332:
        /* <DEDUP_REMOVED lines=16> */
.L_x_3333:
[----:B------:R-:W-:Y:S02]  /*282e0*/  IMAD.MOV.U32 R13, RZ, RZ, R4 ;  /* 0x000000ffff0d7224 */ /* 0x000fe400078e0004 */
[----:B------:R-:W-:Y:S02]  /*282f0*/  IMAD.MOV.U32 R12, RZ, RZ, 0x4 ;  /* 0x00000004ff0c7424 */ /* 0x000fe400078e00ff */
[----:B------:R-:W-:-:S07]  /*28300*/  IMAD.MOV.U32 R3, RZ, RZ, R14 ;  /* 0x000000ffff037224 */ /* 0x000fce00078e000e */
[----:B------:R-:W-:Y:S05]  /*28310*/  WARPSYNC.COLLECTIVE R15, `(.L_x_3334) ;  /* 0x000000000f087348 */ /* 0x000fea0003c00000 */
[----:B------:R0:W1:Y:S02]  /*28320*/  SHFL.IDX P6, R14, R13, R12, R11 ;  /* 0x0000000c0d0e7389 */ /* 0x00006400000c000b */
[----:B01----:R-:W-:Y:S01]  /*28330*/  ENDCOLLECTIVE ;  /* 0x000000000000791b */ /* 0x003fe20003800000 */
.L_x_3334:
        /* <DEDUP_REMOVED lines=16> */
.L_x_3335:
[----:B------:R-:W-:Y:S02]  /*28440*/  IMAD.MOV.U32 R13, RZ, RZ, R4 ;  /* 0x000000ffff0d7224 */ /* 0x000fe400078e0004 */
[----:B------:R-:W-:Y:S02]  /*28450*/  IMAD.MOV.U32 R12, RZ, RZ, 0x5 ;  /* 0x00000005ff0c7424 */ /* 0x000fe400078e00ff */
[----:B------:R-:W-:-:S07]  /*28460*/  IMAD.MOV.U32 R3, RZ, RZ, R14 ;  /* 0x000000ffff037224 */ /* 0x000fce00078e000e */
[----:B------:R-:W-:Y:S05]  /*28470*/  WARPSYNC.COLLECTIVE R15, `(.L_x_3336) ;  /* 0x000000000f087348 */ /* 0x000fea0003c00000 */
[----:B------:R0:W1:Y:S02]  /*28480*/  SHFL.IDX P6, R14, R13, R12, R11 ;  /* 0x0000000c0d0e7389 */ /* 0x00006400000c000b */
[----:B01----:R-:W-:Y:S01]  /*28490*/  ENDCOLLECTIVE ;  /* 0x000000000000791b */ /* 0x003fe20003800000 */
.L_x_3336:
        /* <DEDUP_REMOVED lines=16> */
.L_x_3337:
[----:B------:R-:W-:Y:S02]  /*285a0*/  IMAD.MOV.U32 R13, RZ, RZ, R4 ;  /* 0x000000ffff0d7224 */ /* 0x000fe400078e0004 */
[----:B------:R-:W-:Y:S02]  /*285b0*/  IMAD.MOV.U32 R12, RZ, RZ, 0x6 ;  /* 0x00000006ff0c7424 */ /* 0x000fe400078e00ff */
[----:B------:R-:W-:-:S07]  /*285c0*/  IMAD.MOV.U32 R3, RZ, RZ, R14 ;  /* 0x000000ffff037224 */ /* 0x000fce00078e000e */
[----:B------:R-:W-:Y:S05]  /*285d0*/  WARPSYNC.COLLECTIVE R15, `(.L_x_3338) ;  /* 0x000000000f087348 */ /* 0x000fea0003c00000 */
[----:B------:R0:W1:Y:S02]  /*285e0*/  SHFL.IDX P6, R14, R13, R12, R11 ;  /* 0x0000000c0d0e7389 */ /* 0x00006400000c000b */
[----:B01----:R-:W-:Y:S01]  /*285f0*/  ENDCOLLECTIVE ;  /* 0x000000000000791b */ /* 0x003fe20003800000 */
.L_x_3338:
        /* <DEDUP_REMOVED lines=16> */
.L_x_3339:
[----:B------:R-:W-:Y:S02]  /*28700*/  IMAD.MOV.U32 R13, RZ, RZ, R4 ;  /* 0x000000ffff0d7224 */ /* 0x000fe400078e0004 */
[----:B------:R-:W-:Y:S02]  /*28710*/  IMAD.MOV.U32 R12, RZ, RZ, 0x7 ;  /* 0x00000007ff0c7424 */ /* 0x000fe400078e00ff */
[----:B------:R-:W-:-:S07]  /*28720*/  IMAD.MOV.U32 R3, RZ, RZ, R14 ;  /* 0x000000ffff037224 */ /* 0x000fce00078e000e */
[----:B------:R-:W-:Y:S05]  /*28730*/  WARPSYNC.COLLECTIVE R15, `(.L_x_3340) ;  /* 0x000000000f087348 */ /* 0x000fea0003c00000 */
[----:B------:R0:W1:Y:S02]  /*28740*/  SHFL.IDX P6, R14, R13, R12, R11 ;  /* 0x0000000c0d0e7389 */ /* 0x00006400000c000b */
[----:B01----:R-:W-:Y:S01]  /*28750*/  ENDCOLLECTIVE ;  /* 0x000000000000791b */ /* 0x003fe20003800000 */
.L_x_3340:
        /* <DEDUP_REMOVED lines=10> */
.L_x_3341:
[----:B------:R-:W-:Y:S01]  /*28800*/  @!PT LDS RZ, [RZ] ;  /* 0x00000000fffff984 */ /* 0x000fe20000000800 */
[----:B------:R-:W-:Y:S01]  /*28810*/  @!PT LDS RZ, [RZ] ;  /* 0x00000000fffff984 */ /* 0x000fe20000000800 */
[----:B------:R-:W-:Y:S01]  /*28820*/  @!PT LDS RZ, [RZ] ;  /* 0x00000000fffff984 */ /* 0x000fe20000000800 */
[----:B------:R0:W-:Y:S01]  /*28830*/  @!P0 LDGSTS.E.BYPASS.LTC128B.128 [R8+0x1b400], desc[UR54][R2.64], !P1 ;  /* 0x1b40000002088fae */ /* 0x0001e2000c901d76 */
[----:B------:R-:W-:Y:S01]  /*28840*/  IMAD.MOV.U32 R0, RZ, RZ, R14 ;  /* 0x000000ffff007224 */ /* 0x000fe200078e000e */
[----:B------:R-:W-:Y:S06]  /*28850*/  BRA `(.L_x_3342) ;  /* 0xffffff9c00347947 */ /* 0x000fec000383ffff */
.L_x_3157:
[----:B0-----:R0:W1:Y:S02]  /*28860*/  SYNCS.PHASECHK.TRANS64.TRYWAIT P0, [R17+URZ+0x22820], R0 ;  /* 0x02282000110075a7 */ /* 0x001064000800017f */
[----:B-1----:R-:W-:Y:S05]  /*28870*/  @!P0 NANOSLEEP.SYNCS 0x989680 ;  /* 0x009896800000895d */ /* 0x002fea0003900000 */
[----:B------:R-:W1:Y:S02]  /*28880*/  @!P0 SYNCS.PHASECHK.TRANS64 P0, [R17+URZ+0x22820], R0 ;  /* 0x02282000110085a7 */ /* 0x000e64000800007f */
[----:B-1----:R-:W-:Y:S05]  /*28890*/  @!P0 BRA `(.L_x_3157) ;  /* 0xfffffffc00f08947 */ /* 0x002fea000383ffff */
[----:B------:R-:W-:Y:S05]  /*288a0*/  BRA `(.L_x_3343) ;  /* 0xffffff9c00907947 */ /* 0x000fea000383ffff */
.L_x_3160:
[----:B0-----:R0:W1:Y:S02]  /*288b0*/  SYNCS.PHASECHK.TRANS64.TRYWAIT P0, [R33+URZ+0x22860], R0 ;  /* 0x02286000210075a7 */ /* 0x001064000800017f */
[----:B-1----:R-:W-:Y:S05]  /*288c0*/  @!P0 NANOSLEEP.SYNCS 0x989680 ;  /* 0x009896800000895d */ /* 0x002fea0003900000 */
[----:B------:R-:W1:Y:S02]  /*288d0*/  @!P0 SYNCS.PHASECHK.TRANS64 P0, [R33+URZ+0x22860], R0 ;  /* 0x02286000210085a7 */ /* 0x000e64000800007f */
[----:B-1----:R-:W-:Y:S05]  /*288e0*/  @!P0 BRA `(.L_x_3160) ;  /* 0xfffffffc00f08947 */ /* 0x002fea000383ffff */
[----:B------:R-:W-:Y:S05]  /*288f0*/  BRA `(.L_x_3344) ;  /* 0xffffff9c00a07947 */ /* 0x000fea000383ffff */
.L_x_3161:
        /* <DEDUP_REMOVED lines=8> */
.L_x_3346:
[----:B------:R-:W-:Y:S05]  /*28980*/  BSYNC B0 ;  /* 0x0000000000007941 */ /* 0x000fea0003800000 */
.L_x_3345:
        /* <DEDUP_REMOVED lines=13> */
.L_x_3347:
        /* <DEDUP_REMOVED lines=11> */
.L_x_3348:
        /* <DEDUP_REMOVED lines=17> */
.L_x_3349:
[----:B------:R-:W-:Y:S02]  /*28c20*/  IMAD.MOV.U32 R13, RZ, RZ, R6 ;  /* 0x000000ffff0d7224 */ /* 0x000fe400078e0006 */
[----:B------:R-:W-:Y:S01]  /*28c30*/  IMAD.MOV.U32 R12, RZ, RZ, 0x2 ;  /* 0x00000002ff0c7424 */ /* 0x000fe200078e00ff */
[----:B------:R-:W-:-:S13]  /*28c40*/  IADD3 R2, P4, R14, R0, RZ ;  /* 0x000000000e027210 */ /* 0x000fda0007f9e0ff */
[----:B------:R-:W-:Y:S05]  /*28c50*/  WARPSYNC.COLLECTIVE R15, `(.L_x_3350) ;  /* 0x000000000f087348 */ /* 0x000fea0003c00000 */
[----:B------:R0:W1:Y:S02]  /*28c60*/  SHFL.IDX P6, R14, R13, R12, R11 ;  /* 0x0000000c0d0e7389 */ /* 0x00006400000c000b */
[----:B01----:R-:W-:Y:S01]  /*28c70*/  ENDCOLLECTIVE ;  /* 0x000000000000791b */ /* 0x003fe20003800000 */
.L_x_3350:
        /* <DEDUP_REMOVED lines=17> */
.L_x_3351:
[----:B------:R-:W-:Y:S02]  /*28d90*/  IMAD.MOV.U32 R13, RZ, RZ, R6 ;  /* 0x000000ffff0d7224 */ /* 0x000fe400078e0006 */
[----:B------:R-:W-:Y:S01]  /*28da0*/  IMAD.MOV.U32 R12, RZ, RZ, 0x3 ;  /* 0x00000003ff0c7424 */ /* 0x000fe200078e00ff */
[----:B------:R-:W-:-:S13]  /*28db0*/  IADD3 R2, P4, R14, R0, RZ ;  /* 0x000000000e027210 */ /* 0x000fda0007f9e0ff */
[----:B------:R-:W-:Y:S05]  /*28dc0*/  WARPSYNC.COLLECTIVE R15, `(.L_x_3352) ;  /* 0x000000000f087348 */ /* 0x000fea0003c00000 */
[----:B------:R0:W1:Y:S02]  /*28dd0*/  SHFL.IDX P6, R14, R13, R12, R11 ;  /* 0x0000000c0d0e7389 */ /* 0x00006400000c000b */
[----:B01----:R-:W-:Y:S01]  /*28de0*/  ENDCOLLECTIVE ;  /* 0x000000000000791b */ /* 0x003fe20003800000 */
.L_x_3352:
        /* <DEDUP_REMOVED lines=17> */
.L_x_3353:
[----:B------:R-:W-:Y:S02]  /*28f00*/  IMAD.MOV.U32 R13, RZ, RZ, R6 ;  /* 0x000000ffff0d7224 */ /* 0x000fe400078e0006 */
[----:B------:R-:W-:Y:S01]  /*28f10*/  IMAD.MOV.U32 R12, RZ, RZ, 0x4 ;  /* 0x00000004ff0c7424 */ /* 0x000fe200078e00ff */
[----:B------:R-:W-:-:S13]  /*28f20*/  IADD3 R2, P4, R14, R0, RZ ;  /* 0x000000000e027210 */ /* 0x000fda0007f9e0ff */
[----:B------:R-:W-:Y:S05]  /*28f30*/  WARPSYNC.COLLECTIVE R15, `(.L_x_3354) ;  /* 0x000000000f087348 */ /* 0x000fea0003c00000 */
[----:B------:R0:W1:Y:S02]  /*28f40*/  SHFL.IDX P6, R14, R13, R12, R11 ;  /* 0x0000000c0d0e7389 */ /* 0x00006400000c000b */
[----:B01----:R-:W-:Y:S01]  /*28f50*/  ENDCOLLECTIVE ;  /* 0x000000000000791b */ /* 0x003fe20003800000 */
.L_x_3354:
        /* <DEDUP_REMOVED lines=17> */
.L_x_3355:
[----:B------:R-:W-:Y:S02]  /*29070*/  IMAD.MOV.U32 R13, RZ, RZ, R6 ;  /* 0x000000ffff0d7224 */ /* 0x000fe400078e0006 */
[----:B------:R-:W-:Y:S01]  /*29080*/  IMAD.MOV.U32 R12, RZ, RZ, 0x5 ;  /* 0x00000005ff0c7424 */ /* 0x000fe200078e00ff */
[----:B------:R-:W-:-:S13]  /*29090*/  IADD3 R2, P4, R14, R0, RZ ;  /* 0x000000000e027210 */ /* 0x000fda0007f9e0ff */
[----:B------:R-:W-:Y:S05]  /*290a0*/  WARPSYNC.COLLECTIVE R15, `(.L_x_3356) ;  /* 0x000000000f087348 */ /* 0x000fea0003c00000 */
[----:B------:R0:W1:Y:S02]  /*290b0*/  SHFL.IDX P6, R14, R13, R12, R11 ;  /* 0x0000000c0d0e7389 */ /* 0x00006400000c000b */
[----:B01----:R-:W-:Y:S01]  /*290c0*/  ENDCOLLECTIVE ;  /* 0x000000000000791b */ /* 0x003fe20003800000 */
.L_x_3356:
        /* <DEDUP_REMOVED lines=12> */
.L_x_3357:
        /* <DEDUP_REMOVED lines=9> */
.L_x_3168:
[----:B0-----:R0:W1:Y:S02]  /*29220*/  SYNCS.PHASECHK.TRANS64.TRYWAIT P0, [R6+URZ+0x22840], R22 ;  /* 0x02284016060075a7 */ /* 0x001064000800017f */
[----:B-1----:R-:W-:Y:S05]  /*29230*/  @!P0 NANOSLEEP.SYNCS 0x989680 ;  /* 0x009896800000895d */ /* 0x002fea0003900000 */
[----:B------:R-:W1:Y:S02]  /*29240*/  @!P0 SYNCS.PHASECHK.TRANS64 P0, [R6+URZ+0x22840], R22 ;  /* 0x02284016060085a7 */ /* 0x000e64000800007f */
[----:B-1----:R-:W-:Y:S05]  /*29250*/  @!P0 BRA `(.L_x_3168) ;  /* 0xfffffffc00f08947 */ /* 0x002fea000383ffff */
[----:B------:R-:W-:Y:S05]  /*29260*/  BRA `(.L_x_3359) ;  /* 0xffffffa000007947 */ /* 0x000fea000383ffff */
.L_x_3169:
        /* <DEDUP_REMOVED lines=8> */
.L_x_3361:
[----:B------:R-:W-:Y:S05]  /*292f0*/  BSYNC B1 ;  /* 0x0000000000017941 */ /* 0x000fea0003800000 */
.L_x_3360:
        /* <DEDUP_REMOVED lines=9> */
.L_x_3362:
[----:B------:R-:W-:Y:S02]  /*29390*/  IMAD.MOV.U32 R13, RZ, RZ, R9 ;  /* 0x000000ffff0d7224 */ /* 0x000fe400078e0009 */
[----:B------:R-:W-:Y:S02]  /*293a0*/  IMAD.MOV.U32 R12, RZ, RZ, 0x1 ;  /* 0x00000001ff0c7424 */ /* 0x000fe400078e00ff */
[----:B------:R-:W-:-:S07]  /*293b0*/  IMAD.MOV.U32 R2, RZ, RZ, R14 ;  /* 0x000000ffff027224 */ /* 0x000fce00078e000e */
[----:B------:R-:W-:Y:S05]  /*293c0*/  WARPSYNC.COLLECTIVE R15, `(.L_x_3363) ;  /* 0x000000000f087348 */ /* 0x000fea0003c00000 */
[----:B------:R0:W1:Y:S02]  /*293d0*/  SHFL.IDX P6, R14, R13, R12, R11 ;  /* 0x0000000c0d0e7389 */ /* 0x00006400000c000b */
[----:B01----:R-:W-:Y:S01]  /*293e0*/  ENDCOLLECTIVE ;  /* 0x000000000000791b */ /* 0x003fe20003800000 */
.L_x_3363:
        /* <DEDUP_REMOVED lines=11> */
.L_x_3364:
[----:B------:R-:W-:Y:S02]  /*294a0*/  IMAD.MOV.U32 R13, RZ, RZ, R9 ;  /* 0x000000ffff0d7224 */ /* 0x000fe400078e0009 */
[----:B------:R-:W-:Y:S02]  /*294b0*/  IMAD.MOV.U32 R12, RZ, RZ, 0x2 ;  /* 0x00000002ff0c7424 */ /* 0x000fe400078e00ff */
[----:B------:R-:W-:-:S07]  /*294c0*/  IMAD.MOV.U32 R2, RZ, RZ, R14 ;  /* 0x000000ffff027224 */ /* 0x000fce00078e000e */
[----:B------:R-:W-:Y:S05]  /*294d0*/  WARPSYNC.COLLECTIVE R15, `(.L_x_3365) ;  /* 0x000000000f087348 */ /* 0x000fea0003c00000 */
[----:B------:R0:W1:Y:S02]  /*294e0*/  SHFL.IDX P6, R14, R13, R12, R11 ;  /* 0x0000000c0d0e7389 */ /* 0x00006400000c000b */
[----:B01----:R-:W-:Y:S01]  /*294f0*/  ENDCOLLECTIVE ;  /* 0x000000000000791b */ /* 0x003fe20003800000 */
.L_x_3365:
        /* <DEDUP_REMOVED lines=11> */
.L_x_3366:
[----:B------:R-:W-:Y:S02]  /*295b0*/  IMAD.MOV.U32 R13, RZ, RZ, R9 ;  /* 0x000000ffff0d7224 */ /* 0x000fe400078e0009 */
[----:B------:R-:W-:Y:S02]  /*295c0*/  IMAD.MOV.U32 R12, RZ, RZ, 0x3 ;  /* 0x00000003ff0c7424 */ /* 0x000fe400078e00ff */
[----:B------:R-:W-:-:S07]  /*295d0*/  IMAD.MOV.U32 R2, RZ, RZ, R14 ;  /* 0x000000ffff027224 */ /* 0x000fce00078e000e */
[----:B------:R-:W-:Y:S05]  /*295e0*/  WARPSYNC.COLLECTIVE R15, `(.L_x_3367) ;  /* 0x000000000f087348 */ /* 0x000fea0003c00000 */
[----:B------:R0:W1:Y:S02]  /*295f0*/  SHFL.IDX P6, R14, R13, R12, R11 ;  /* 0x0000000c0d0e7389 */ /* 0x00006400000c000b */
[----:B01----:R-:W-:Y:S01]  /*29600*/  ENDCOLLECTIVE ;  /* 0x000000000000791b */ /* 0x003fe20003800000 */
.L_x_3367:
        /* <DEDUP_REMOVED lines=11> */
.L_x_3368:
[----:B------:R-:W-:Y:S02]  /*296c0*/  IMAD.MOV.U32 R13, RZ, RZ, R9 ;  /* 0x000000ffff0d7224 */ /* 0x000fe400078e0009 */
[----:B------:R-:W-:Y:S02]  /*296d0*/  IMAD.MOV.U32 R12, RZ, RZ, 0x4 ;  /* 0x00000004ff0c7424 */ /* 0x000fe400078e00ff */
[----:B------:R-:W-:-:S07]  /*296e0*/  IMAD.MOV.U32 R2, RZ, RZ, R14 ;  /* 0x000000ffff027224 */ /* 0x000fce00078e000e */
[----:B------:R-:W-:Y:S05]  /*296f0*/  WARPSYNC.COLLECTIVE R15, `(.L_x_3369) ;  /* 0x000000000f087348 */ /* 0x000fea0003c00000 */
[----:B------:R0:W1:Y:S02]  /*29700*/  SHFL.IDX P6, R14, R13, R12, R11 ;  /* 0x0000000c0d0e7389 */ /* 0x00006400000c000b */
[----:B01----:R-:W-:Y:S01]  /*29710*/  ENDCOLLECTIVE ;  /* 0x000000000000791b */ /* 0x003fe20003800000 */
.L_x_3369:
        /* <DEDUP_REMOVED lines=11> */
.L_x_3370:
[----:B------:R-:W-:Y:S02]  /*297d0*/  IMAD.MOV.U32 R13, RZ, RZ, R9 ;  /* 0x000000ffff0d7224 */ /* 0x000fe400078e0009 */
[----:B------:R-:W-:Y:S02]  /*297e0*/  IMAD.MOV.U32 R12, RZ, RZ, 0x5 ;  /* 0x00000005ff0c7424 */ /* 0x000fe400078e00ff */
[----:B------:R-:W-:-:S07]  /*297f0*/  IMAD.MOV.U32 R2, RZ, RZ, R14 ;  /* 0x000000ffff027224 */ /* 0x000fce00078e000e */
[----:B------:R-:W-:Y:S05]  /*29800*/  WARPSYNC.COLLECTIVE R15, `(.L_x_3371) ;  /* 0x000000000f087348 */ /* 0x000fea0003c00000 */
[----:B------:R0:W1:Y:S02]  /*29810*/  SHFL.IDX P6, R14, R13, R12, R11 ;  /* 0x0000000c0d0e7389 */ /* 0x00006400000c000b */
[----:B01----:R-:W-:Y:S01]  /*29820*/  ENDCOLLECTIVE ;  /* 0x000000000000791b */ /* 0x003fe20003800000 */
.L_x_3371:
        /* <DEDUP_REMOVED lines=11> */
.L_x_3372:
[----:B------:R-:W-:Y:S01]  /*298e0*/  IMAD.MOV.U32 R2, RZ, RZ, R14 ;  /* 0x000000ffff027224 */ /* 0x000fe200078e000e */
[----:B------:R-:W-:Y:S06]  /*298f0*/  BRA `(.L_x_3373) ;  /* 0xffffff9c00287947 */ /* 0x000fec000383ffff */
.L_x_3174:
[----:B---3--:R3:W4:Y:S02]  /*29900*/  SYNCS.PHASECHK.TRANS64.TRYWAIT P0, [R6+URZ+0x22860], R22 ;  /* 0x02286016060075a7 */ /* 0x008724000800017f */
[----:B----4-:R-:W-:Y:S05]  /*29910*/  @!P0 NANOSLEEP.SYNCS 0x989680 ;  /* 0x009896800000895d */ /* 0x010fea0003900000 */
[----:B------:R-:W4:Y:S02]  /*29920*/  @!P0 SYNCS.PHASECHK.TRANS64 P0, [R6+URZ+0x22860], R22 ;  /* 0x02286016060085a7 */ /* 0x000f24000800007f */
[----:B----4-:R-:W-:Y:S05]  /*29930*/  @!P0 BRA `(.L_x_3174) ;  /* 0xfffffffc00f08947 */ /* 0x010fea000383ffff */
[----:B------:R-:W-:Y:S05]  /*29940*/  BRA `(.L_x_3374) ;  /* 0xffffff9c00787947 */ /* 0x000fea000383ffff */
.L_x_3175:
        /* <DEDUP_REMOVED lines=8> */
.L_x_3376:
[----:B------:R-:W-:Y:S05]  /*299d0*/  BSYNC B1 ;  /* 0x0000000000017941 */ /* 0x000fea0003800000 */
.L_x_3375:
        /* <DEDUP_REMOVED lines=9> */
.L_x_3377:
[----:B------:R-:W-:Y:S02]  /*29a70*/  IMAD.MOV.U32 R13, RZ, RZ, R9 ;  /* 0x000000ffff0d7224 */ /* 0x000fe400078e0009 */
[----:B------:R-:W-:Y:S01]  /*29a80*/  IMAD.MOV.U32 R12, RZ, RZ, 0x1 ;  /* 0x00000001ff0c7424 */ /* 0x000fe200078e00ff */
[----:B------:R-:W-:-:S13]  /*29a90*/  IADD3 R2, P0, R14, R0, RZ ;  /* 0x000000000e027210 */ /* 0x000fda0007f1e0ff */
[----:B------:R-:W-:Y:S05]  /*29aa0*/  WARPSYNC.COLLECTIVE R15, `(.L_x_3378) ;  /* 0x000000000f087348 */ /* 0x000fea0003c00000 */
[----:B------:R0:W1:Y:S02]  /*29ab0*/  SHFL.IDX P6, R14, R13, R12, R11 ;  /* 0x0000000c0d0e7389 */ /* 0x00006400000c000b */
[----:B01----:R-:W-:Y:S01]  /*29ac0*/  ENDCOLLECTIVE ;  /* 0x000000000000791b */ /* 0x003fe20003800000 */
.L_x_3378:
        /* <DEDUP_REMOVED lines=13> */
.L_x_3379:
[----:B------:R-:W-:Y:S02]  /*29ba0*/  IMAD.MOV.U32 R13, RZ, RZ, R9 ;  /* 0x000000ffff0d7224 */ /* 0x000fe400078e0009 */
[----:B------:R-:W-:Y:S01]  /*29bb0*/  IMAD.MOV.U32 R12, RZ, RZ, 0x2 ;  /* 0x00000002ff0c7424 */ /* 0x000fe200078e00ff */
[----:B------:R-:W-:-:S13]  /*29bc0*/  IADD3 R2, P0, R14, R0, RZ ;  /* 0x000000000e027210 */ /* 0x000fda0007f1e0ff */
[----:B------:R-:W-:Y:S05]  /*29bd0*/  WARPSYNC.COLLECTIVE R15, `(.L_x_3380) ;  /* 0x000000000f087348 */ /* 0x000fea0003c00000 */
[----:B------:R0:W1:Y:S02]  /*29be0*/  SHFL.IDX P6, R14, R13, R12, R11 ;  /* 0x0000000c0d0e7389 */ /* 0x00006400000c000b */
[----:B01----:R-:W-:Y:S01]  /*29bf0*/  ENDCOLLECTIVE ;  /* 0x000000000000791b */ /* 0x003fe20003800000 */
.L_x_3380:
        /* <DEDUP_REMOVED lines=13> */
.L_x_3381:
[----:B------:R-:W-:Y:S02]  /*29cd0*/  IMAD.MOV.U32 R13, RZ, RZ, R9 ;  /* 0x000000ffff0d7224 */ /* 0x000fe400078e0009 */
[----:B------:R-:W-:Y:S01]  /*29ce0*/  IMAD.MOV.U32 R12, RZ, RZ, 0x3 ;  /* 0x00000003ff0c7424 */ /* 0x000fe200078e00ff */
[----:B------:R-:W-:-:S13]  /*29cf0*/  IADD3 R2, P0, R14, R0, RZ ;  /* 0x000000000e027210 */ /* 0x000fda0007f1e0ff */
[----:B------:R-:W-:Y:S05]  /*29d00*/  WARPSYNC.COLLECTIVE R15, `(.L_x_3382) ;  /* 0x000000000f087348 */ /* 0x000fea0003c00000 */
[----:B------:R0:W1:Y:S02]  /*29d10*/  SHFL.IDX P6, R14, R13, R12, R11 ;  /* 0x0000000c0d0e7389 */ /* 0x00006400000c000b */
[----:B01----:R-:W-:Y:S01]  /*29d20*/  ENDCOLLECTIVE ;  /* 0x000000000000791b */ /* 0x003fe20003800000 */
.L_x_3382:
        /* <DEDUP_REMOVED lines=13> */
.L_x_3383:
[----:B------:R-:W-:Y:S02]  /*29e00*/  IMAD.MOV.U32 R13, RZ, RZ, R9 ;  /* 0x000000ffff0d7224 */ /* 0x000fe400078e0009 */
[----:B------:R-:W-:Y:S01]  /*29e10*/  IMAD.MOV.U32 R12, RZ, RZ, 0x4 ;  /* 0x00000004ff0c7424 */ /* 0x000fe200078e00ff */
[----:B------:R-:W-:-:S13]  /*29e20*/  IADD3 R2, P0, R14, R0, RZ ;  /* 0x000000000e027210 */ /* 0x000fda0007f1e0ff */
[----:B------:R-:W-:Y:S05]  /*29e30*/  WARPSYNC.COLLECTIVE R15, `(.L_x_3384) ;  /* 0x000000000f087348 */ /* 0x000fea0003c00000 */
[----:B------:R0:W1:Y:S02]  /*29e40*/  SHFL.IDX P6, R14, R13, R12, R11 ;  /* 0x0000000c0d0e7389 */ /* 0x00006400000c000b */
[----:B01----:R-:W-:Y:S01]  /*29e50*/  ENDCOLLECTIVE ;  /* 0x000000000000791b */ /* 0x003fe20003800000 */
.L_x_3384:
        /* <DEDUP_REMOVED lines=13> */
.L_x_3385:
[----:B------:R-:W-:Y:S02]  /*29f30*/  IMAD.MOV.U32 R13, RZ, RZ, R9 ;  /* 0x000000ffff0d7224 */ /* 0x000fe400078e0009 */
[----:B------:R-:W-:Y:S01]  /*29f40*/  IMAD.MOV.U32 R12, RZ, RZ, 0x5 ;  /* 0x00000005ff0c7424 */ /* 0x000fe200078e00ff */
[----:B------:R-:W-:-:S13]  /*29f50*/  IADD3 R2, P0, R14, R0, RZ ;  /* 0x000000000e027210 */ /* 0x000fda0007f1e0ff */
[----:B------:R-:W-:Y:S05]  /*29f60*/  WARPSYNC.COLLECTIVE R15, `(.L_x_3386) ;  /* 0x000000000f087348 */ /* 0x000fea0003c00000 */
[----:B------:R0:W1:Y:S02]  /*29f70*/  SHFL.IDX P6, R14, R13, R12, R11 ;  /* 0x0000000c0d0e7389 */ /* 0x00006400000c000b */
[----:B01----:R-:W-:Y:S01]  /*29f80*/  ENDCOLLECTIVE ;  /* 0x000000000000791b */ /* 0x003fe20003800000 */
.L_x_3386:
        /* <DEDUP_REMOVED lines=13> */
.L_x_3387:
[----:B------:R-:W-:Y:S05]  /*2a060*/  BRA `(.L_x_3388) ;  /* 0xffffff9800bc7947 */ /* 0x000fea000383ffff */
.L_x_3183:
        /* <DEDUP_REMOVED lines=8> */
.L_x_3390:
[----:B------:R-:W-:Y:S05]  /*2a0f0*/  BSYNC B0 ;  /* 0x0000000000007941 */ /* 0x000fea0003800000 */
.L_x_3389:
        /* <DEDUP_REMOVED lines=9> */
.L_x_3391:
        /* <DEDUP_REMOVED lines=24> */
.L_x_3392:
[----:B------:R-:W-:Y:S01]  /*2a310*/  IMAD.MOV.U32 R12, RZ, RZ, 0x2 ;  /* 0x00000002ff0c7424 */ /* 0x000fe200078e00ff */
[----:B------:R-:W-:-:S05]  /*2a320*/  SEL R14, R14, RZ, P1 ;  /* 0x000000ff0e0e7207 */ /* 0x000fca0000800000 */
[----:B------:R-:W-:-:S04]  /*2a330*/  IMAD.IADD R5, R13, 0x1, R14 ;  /* 0x000000010d057824 */ /* 0x000fc800078e020e */
[----:B------:R-:W-:-:S07]  /*2a340*/  IMAD.MOV.U32 R13, RZ, RZ, R5 ;  /* 0x000000ffff0d7224 */ /* 0x000fce00078e0005 */
[----:B------:R-:W-:Y:S05]  /*2a350*/  WARPSYNC.COLLECTIVE R15, `(.L_x_3393) ;  /* 0x000000000f087348 */ /* 0x000fea0003c00000 */
[----:B------:R0:W1:Y:S02]  /*2a360*/  SHFL.UP P6, R14, R13, R12, R11 ;  /* 0x0400000c0d0e7389 */ /* 0x00006400000c000b */
[----:B01----:R-:W-:Y:S01]  /*2a370*/  ENDCOLLECTIVE ;  /* 0x000000000000791b */ /* 0x003fe20003800000 */
.L_x_3393:
[----:B------:R-:W-:Y:S01]  /*2a380*/  IMAD.MOV.U32 R12, RZ, RZ, 0x4 ;  /* 0x00000004ff0c7424 */ /* 0x000fe200078e00ff */
[----:B------:R-:W-:-:S05]  /*2a390*/  SEL R2, R14, RZ, P2 ;  /* 0x000000ff0e027207 */ /* 0x000fca0001000000 */
[----:B------:R-:W-:-:S04]  /*2a3a0*/  IMAD.IADD R2, R5, 0x1, R2 ;  /* 0x0000000105027824 */ /* 0x000fc800078e0202 */
[----:B------:R-:W-:-:S07]  /*2a3b0*/  IMAD.MOV.U32 R13, RZ, RZ, R2 ;  /* 0x000000ffff0d7224 */ /* 0x000fce00078e0002 */
[----:B------:R-:W-:Y:S05]  /*2a3c0*/  WARPSYNC.COLLECTIVE R15, `(.L_x_3394) ;  /* 0x000000000f087348 */ /* 0x000fea0003c00000 */
[----:B------:R0:W1:Y:S02]  /*2a3d0*/  SHFL.UP P6, R14, R13, R12, R11 ;  /* 0x0400000c0d0e7389 */ /* 0x00006400000c000b */
[----:B01----:R-:W-:Y:S01]  /*2a3e0*/  ENDCOLLECTIVE ;  /* 0x000000000000791b */ /* 0x003fe20003800000 */
.L_x_3394:
[----:B------:R-:W-:Y:S01]  /*2a3f0*/  IMAD.MOV.U32 R12, RZ, RZ, 0x8 ;  /* 0x00000008ff0c7424 */ /* 0x000fe200078e00ff */
[----:B------:R-:W-:-:S05]  /*2a400*/  SEL R3, R14, RZ, P3 ;  /* 0x000000ff0e037207 */ /* 0x000fca0001800000 */
[----:B------:R-:W-:-:S04]  /*2a410*/  IMAD.IADD R3, R2, 0x1, R3 ;  /* 0x0000000102037824 */ /* 0x000fc800078e0203 */
[----:B------:R-:W-:-:S07]  /*2a420*/  IMAD.MOV.U32 R13, RZ, RZ, R3 ;  /* 0x000000ffff0d7224 */ /* 0x000fce00078e0003 */
[----:B------:R-:W-:Y:S05]  /*2a430*/  WARPSYNC.COLLECTIVE R15, `(.L_x_3395) ;  /* 0x000000000f087348 */ /* 0x000fea0003c00000 */
[----:B------:R0:W1:Y:S02]  /*2a440*/  SHFL.UP P6, R14, R13, R12, R11 ;  /* 0x0400000c0d0e7389 */ /* 0x00006400000c000b */
[----:B01----:R-:W-:Y:S01]  /*2a450*/  ENDCOLLECTIVE ;  /* 0x000000000000791b */ /* 0x003fe20003800000 */
.L_x_3395:
[----:B------:R-:W-:Y:S01]  /*2a460*/  IMAD.MOV.U32 R12, RZ, RZ, 0x10 ;  /* 0x00000010ff0c7424 */ /* 0x000fe200078e00ff */
[----:B------:R-:W-:-:S05]  /*2a470*/  SEL R14, R14, RZ, P4 ;  /* 0x000000ff0e0e7207 */ /* 0x000fca0002000000 */
[----:B------:R-:W-:-:S04]  /*2a480*/  IMAD.IADD R5, R3, 0x1, R14 ;  /* 0x0000000103057824 */ /* 0x000fc800078e020e */
[----:B------:R-:W-:-:S07]  /*2a490*/  IMAD.MOV.U32 R13, RZ, RZ, R5 ;  /* 0x000000ffff0d7224 */ /* 0x000fce00078e0005 */
[----:B------:R-:W-:Y:S05]  /*2a4a0*/  WARPSYNC.COLLECTIVE R15, `(.L_x_3396) ;  /* 0x000000000f087348 */ /* 0x000fea0003c00000 */
[----:B------:R0:W1:Y:S02]  /*2a4b0*/  SHFL.UP P6, R14, R13, R12, R11 ;  /* 0x0400000c0d0e7389 */ /* 0x00006400000c000b */
[----:B01----:R-:W-:Y:S01]  /*2a4c0*/  ENDCOLLECTIVE ;  /* 0x000000000000791b */ /* 0x003fe20003800000 */
.L_x_3396:
        /* <DEDUP_REMOVED lines=8> */
.L_x_3397:
[----:B------:R-:W-:Y:S05]  /*2a550*/  BRA `(.L_x_3398) ;  /* 0xffffff9c001c7947 */ /* 0x000fea000383ffff */
.L_x_3186:
[----:B------:R-:W-:Y:S01]  /*2a560*/  BSSY B0, `(.L_x_3399) ;  /* 0x0000007000007945 */ /* 0x000fe20003800000 */
[----:B------:R-:W-:Y:S02]  /*2a570*/  IMAD.MOV.U32 R12, RZ, RZ, 0x1 ;  /* 0x00000001ff0c7424 */ /* 0x000fe400078e00ff */
[----:B------:R-:W-:Y:S02]  /*2a580*/  IMAD.MOV.U32 R11, RZ, RZ, RZ ;  /* 0x000000ffff0b7224 */ /* 0x000fe400078e00ff */
[----:B------:R-:W-:-:S07]  /*2a590*/  IMAD.MOV.U32 R15, RZ, RZ, -0x1 ;  /* 0xffffffffff0f7424 */ /* 0x000fce00078e00ff */
[----:B------:R-:W-:Y:S05]  /*2a5a0*/  WARPSYNC.COLLECTIVE R15, `(.L_x_3400) ;  /* 0x000000000f087348 */ /* 0x000fea0003c00000 */
[----:B------:R0:W1:Y:S02]  /*2a5b0*/  SHFL.UP P6, R14, R13, R12, R11 ;  /* 0x0400000c0d0e7389 */ /* 0x00006400000c000b */
[----:B01----:R-:W-:Y:S01]  /*2a5c0*/  ENDCOLLECTIVE ;  /* 0x000000000000791b */ /* 0x003fe20003800000 */
.L_x_3400:
[----:B------:R-:W-:Y:S05]  /*2a5d0*/  BSYNC B0 ;  /* 0x0000000000007941 */ /* 0x000fea0003800000 */
.L_x_3399:
        /* <DEDUP_REMOVED lines=8> */
.L_x_3401:
[----:B------:R-:W-:Y:S01]  /*2a660*/  IMAD.MOV.U32 R12, RZ, RZ, 0x4 ;  /* 0x00000004ff0c7424 */ /* 0x000fe200078e00ff */
[----:B------:R-:W-:-:S05]  /*2a670*/  SEL R2, R14, RZ, P2 ;  /* 0x000000ff0e027207 */ /* 0x000fca0001000000 */
[----:B------:R-:W-:-:S04]  /*2a680*/  IMAD.IADD R2, R13, 0x1, R2 ;  /* 0x000000010d027824 */ /* 0x000fc800078e0202 */
[----:B------:R-:W-:-:S07]  /*2a690*/  IMAD.MOV.U32 R13, RZ, RZ, R2 ;  /* 0x000000ffff0d7224 */ /* 0x000fce00078e0002 */
[----:B------:R-:W-:Y:S05]  /*2a6a0*/  WARPSYNC.COLLECTIVE R15, `(.L_x_3402) ;  /* 0x000000000f087348 */ /* 0x000fea0003c00000 */
[----:B------:R0:W1:Y:S02]  /*2a6b0*/  SHFL.UP P6, R14, R13, R12, R11 ;  /* 0x0400000c0d0e7389 */ /* 0x00006400000c000b */
[----:B01----:R-:W-:Y:S01]  /*2a6c0*/  ENDCOLLECTIVE ;  /* 0x000000000000791b */ /* 0x003fe20003800000 */
.L_x_3402:
[----:B------:R-:W-:Y:S01]  /*2a6d0*/  IMAD.MOV.U32 R12, RZ, RZ, 0x8 ;  /* 0x00000008ff0c7424 */ /* 0x000fe200078e00ff */
[----:B------:R-:W-:-:S05]  /*2a6e0*/  SEL R3, R14, RZ, P3 ;  /* 0x000000ff0e037207 */ /* 0x000fca0001800000 */
[----:B------:R-:W-:-:S04]  /*2a6f0*/  IMAD.IADD R3, R2, 0x1, R3 ;  /* 0x0000000102037824 */ /* 0x000fc800078e0203 */
[----:B------:R-:W-:-:S07]  /*2a700*/  IMAD.MOV.U32 R13, RZ, RZ, R3 ;  /* 0x000000ffff0d7224 */ /* 0x000fce00078e0003 */
[----:B------:R-:W-:Y:S05]  /*2a710*/  WARPSYNC.COLLECTIVE R15, `(.L_x_3403) ;  /* 0x000000000f087348 */ /* 0x000fea0003c00000 */
[----:B------:R0:W1:Y:S02]  /*2a720*/  SHFL.UP P6, R14, R13, R12, R11 ;  /* 0x0400000c0d0e7389 */ /* 0x00006400000c000b */
[----:B01----:R-:W-:Y:S01]  /*2a730*/  ENDCOLLECTIVE ;  /* 0x000000000000791b */ /* 0x003fe20003800000 */
.L_x_3403:
[----:B------:R-:W-:Y:S01]  /*2a740*/  IMAD.MOV.U32 R12, RZ, RZ, 0x10 ;  /* 0x00000010ff0c7424 */ /* 0x000fe200078e00ff */
[----:B------:R-:W-:-:S05]  /*2a750*/  SEL R14, R14, RZ, P4 ;  /* 0x000000ff0e0e7207 */ /* 0x000fca0002000000 */
[----:B------:R-:W-:-:S04]  /*2a760*/  IMAD.IADD R5, R3, 0x1, R14 ;  /* 0x0000000103057824 */ /* 0x000fc800078e020e */
[----:B------:R-:W-:-:S07]  /*2a770*/  IMAD.MOV.U32 R13, RZ, RZ, R5 ;  /* 0x000000ffff0d7224 */ /* 0x000fce00078e0005 */
[----:B------:R-:W-:Y:S05]  /*2a780*/  WARPSYNC.COLLECTIVE R15, `(.L_x_3404) ;  /* 0x000000000f087348 */ /* 0x000fea0003c00000 */
[----:B------:R0:W1:Y:S02]  /*2a790*/  SHFL.UP P6, R14, R13, R12, R11 ;  /* 0x0400000c0d0e7389 */ /* 0x00006400000c000b */
[----:B01----:R-:W-:Y:S01]  /*2a7a0*/  ENDCOLLECTIVE ;  /* 0x000000000000791b */ /* 0x003fe20003800000 */
.L_x_3404:
        /* <DEDUP_REMOVED lines=8> */
.L_x_3405:
[----:B------:R-:W-:Y:S05]  /*2a830*/  BRA `(.L_x_3406) ;  /* 0xffffff9c00087947 */ /* 0x000fea000383ffff */
.L_x_3188:
[----:B------:R-:W-:Y:S01]  /*2a840*/  BSSY B0, `(.L_x_3407) ;  /* 0x0000006000007945 */ /* 0x000fe20003800000 */
[----:B------:R-:W-:Y:S01]  /*2a850*/  PLOP3.LUT P6, PT, P6, PT, PT, 0x8, 0x0 ;  /* 0x000000000000781c */ /* 0x000fe200037ce170 */
[----:B------:R-:W-:-:S12]  /*2a860*/  IMAD.MOV.U32 R15, RZ, RZ, -0x1 ;  /* 0xffffffffff0f7424 */ /* 0x000fd800078e00ff */
[----:B0-----:R-:W-:Y:S05]  /*2a870*/  WARPSYNC.COLLECTIVE R15, `(.L_x_3408) ;  /* 0x000000000f087348 */ /* 0x001fea0003c00000 */
[----:B------:R-:W-:Y:S01]  /*2a880*/  VOTE.ANY R14, PT, P6 ;  /* 0x00000000000e7806 */ /* 0x000fe200030e0100 */
[----:B0-----:R-:W-:Y:S06]  /*2a890*/  ENDCOLLECTIVE ;  /* 0x000000000000791b */ /* 0x001fec0003800000 */
.L_x_3408:
[----:B------:R-:W-:Y:S05]  /*2a8a0*/  BSYNC B0 ;  /* 0x0000000000007941 */ /* 0x000fea0003800000 */
.L_x_3407:
        /* <DEDUP_REMOVED lines=8> */
.L_x_3409:
[----:B------:R-:W-:Y:S02]  /*2a930*/  IMAD.IADD R27, R12, 0x1, R27 ;  /* 0x000000010c1b7824 */ /* 0x000fe400078e021b */
[----:B------:R-:W-:Y:S02]  /*2a940*/  IMAD.MOV.U32 R13, RZ, RZ, R4 ;  /* 0x000000ffff0d7224 */ /* 0x000fe400078e0004 */
[----:B------:R-:W-:-:S07]  /*2a950*/  IMAD.MOV.U32 R25, RZ, RZ, R14 ;  /* 0x000000ffff197224 */ /* 0x000fce00078e000e */
[----:B------:R-:W-:Y:S05]  /*2a960*/  WARPSYNC.COLLECTIVE R15, `(.L_x_3410) ;  /* 0x000000000f087348 */ /* 0x000fea0003c00000 */
[----:B------:R0:W1:Y:S02]  /*2a970*/  SHFL.IDX P6, R14, R13, R12, R11 ;  /* 0x0000000c0d0e7389 */ /* 0x00006400000c000b */
[----:B01----:R-:W-:Y:S01]  /*2a980*/  ENDCOLLECTIVE ;  /* 0x000000000000791b */ /* 0x003fe20003800000 */
.L_x_3410:
[----:B------:R-:W-:Y:S01]  /*2a990*/  IMAD.MOV.U32 R4, RZ, RZ, R14 ;  /* 0x000000ffff047224 */ /* 0x000fe200078e000e */
[----:B------:R-:W-:Y:S06]  /*2a9a0*/  BRA `(.L_x_3411) ;  /* 0xffffff9800ec7947 */ /* 0x000fec000383ffff */
.L_x_3190:
[----:B------:R-:W-:Y:S01]  /*2a9b0*/  BSSY B0, `(.L_x_3412) ;  /* 0x0000007000007945 */ /* 0x000fe20003800000 */
[----:B------:R-:W-:Y:S02]  /*2a9c0*/  IMAD.MOV.U32 R13, RZ, RZ, R2 ;  /* 0x000000ffff0d7224 */ /* 0x000fe400078e0002 */
[----:B------:R-:W-:Y:S02]  /*2a9d0*/  IMAD.MOV.U32 R11, RZ, RZ, 0x1f ;  /* 0x0000001fff0b7424 */ /* 0x000fe400078e00ff */
[----:B------:R-:W-:-:S07]  /*2a9e0*/  IMAD.MOV.U32 R15, RZ, RZ, -0x1 ;  /* 0xffffffffff0f7424 */ /* 0x000fce00078e00ff */
[----:B0-23--:R-:W-:Y:S05]  /*2a9f0*/  WARPSYNC.COLLECTIVE R15, `(.L_x_3413) ;  /* 0x000000000f087348 */ /* 0x00dfea0003c00000 */
[----:B------:R1:W4:Y:S02]  /*2aa00*/  SHFL.IDX P6, R14, R13, R12, R11 ;  /* 0x0000000c0d0e7389 */ /* 0x00032400000c000b */
[----:B01234-:R-:W-:Y:S01]  /*2aa10*/  ENDCOLLECTIVE ;  /* 0x000000000000791b */ /* 0x01ffe20003800000 */
.L_x_3413:
[----:B------:R-:W-:Y:S05]  /*2aa20*/  BSYNC B0 ;  /* 0x0000000000007941 */ /* 0x000fea0003800000 */
.L_x_3412:
[----:B------:R-:W-:Y:S01]  /*2aa30*/  IMAD.MOV.U32 R6, RZ, RZ, R14 ;  /* 0x000000ffff067224 */ /* 0x000fe200078e000e */
[----:B------:R-:W-:Y:S06]  /*2aa40*/  BRA `(.L_x_3189) ;  /* 0xffffff9800dc7947 */ /* 0x000fec000383ffff */
.L_x_3196:
[----:B0-----:R0:W1:Y:S02]  /*2aa50*/  SYNCS.PHASECHK.TRANS64.TRYWAIT P0, [R5+URZ+0x22820], R0 ;  /* 0x02282000050075a7 */ /* 0x001064000800017f */
[----:B-1----:R-:W-:Y:S05]  /*2aa60*/  @!P0 NANOSLEEP.SYNCS 0x989680 ;  /* 0x009896800000895d */ /* 0x002fea0003900000 */
[----:B------:R-:W1:Y:S02]  /*2aa70*/  @!P0 SYNCS.PHASECHK.TRANS64 P0, [R5+URZ+0x22820], R0 ;  /* 0x02282000050085a7 */ /* 0x000e64000800007f */
[----:B-1----:R-:W-:Y:S05]  /*2aa80*/  @!P0 BRA `(.L_x_3196) ;  /* 0xfffffffc00f08947 */ /* 0x002fea000383ffff */
[----:B------:R-:W-:Y:S05]  /*2aa90*/  BRA `(.L_x_3414) ;  /* 0xffffffa400347947 */ /* 0x000fea000383ffff */
.L_x_3197:
        /* <DEDUP_REMOVED lines=8> */
[----:B0-234-:R-:W-:Y:S05]  /*2ab20*/  WARPSYNC.COLLECTIVE R15, `(.L_x_3416) ;  /* 0x000000000f087348 */ /* 0x01dfea0003c00000 */
[----:B------:R1:W0:Y:S02]  /*2ab30*/  SHFL.IDX P6, R14, R13, R12, R11 ;  /* 0x0000000c0d0e7389 */ /* 0x00022400000c000b */
[----:B01234-:R-:W-:Y:S01]  /*2ab40*/  ENDCOLLECTIVE ;  /* 0x000000000000791b */ /* 0x01ffe20003800000 */
.L_x_3416:
[----:B------:R-:W-:Y:S05]  /*2ab50*/  BSYNC B0 ;  /* 0x0000000000007941 */ /* 0x000fea0003800000 */
.L_x_3415:
[----:B------:R-:W-:Y:S05]  /*2ab60*/  BRA `(.L_x_3417) ;  /* 0xffffffa4001c7947 */ /* 0x000fea000383ffff */
.L_x_3198:
[----:B------:R-:W-:Y:S01]  /*2ab70*/  BSSY B0, `(.L_x_3418) ;  /* 0x0000006000007945 */ /* 0x000fe20003800000 */
[----:B------:R-:W-:-:S07]  /*2ab80*/  IMAD.MOV.U32 R15, RZ, RZ, -0x1 ;  /* 0xffffffffff0f7424 */ /* 0x000fce00078e00ff */
[----:B0-234-:R-:W-:Y:S05]  /*2ab90*/  WARPSYNC.COLLECTIVE R15, `(.L_x_3419) ;  /* 0x000000000f0c7348 */ /* 0x01dfea0003c00000 */
[----:B------:R-:W-:Y:S02]  /*2aba0*/  ELECT P6, UR62, PT ;  /* 0x00000000003e782f */ /* 0x000fe400038c0000 */
[----:B------:R-:W-:Y:S01]  /*2abb0*/  MOV R14, UR62 ;  /* 0x0000003e000e7c02 */ /* 0x000fe20008000f00 */
[----:B0-234-:R-:W-:Y:S10]  /*2abc0*/  ENDCOLLECTIVE ;  /* 0x000000000000791b */ /* 0x01dff40003800000 */
.L_x_3419:
[----:B------:R-:W-:Y:S05]  /*2abd0*/  BSYNC B0 ;  /* 0x0000000000007941 */ /* 0x000fea0003800000 */
.L_x_3418:
[----:B------:R-:W-:Y:S05]  /*2abe0*/  BRA `(.L_x_3420) ;  /* 0xffffffa400107947 */ /* 0x000fea000383ffff */
.L_x_3200:
[----:B0-----:R0:W1:Y:S02]  /*2abf0*/  SYNCS.PHASECHK.TRANS64.TRYWAIT P1, [R3+URZ+0x22840], R2 ;  /* 0x02284002030075a7 */ /* 0x001064000802017f */
[----:B-1----:R-:W-:Y:S05]  /*2ac00*/  @!P1 NANOSLEEP.SYNCS 0x989680 ;  /* 0x009896800000995d */ /* 0x002fea0003900000 */
[----:B------:R-:W1:Y:S02]  /*2ac10*/  @!P1 SYNCS.PHASECHK.TRANS64 P1, [R3+URZ+0x22840], R2 ;  /* 0x02284002030095a7 */ /* 0x000e64000802007f */
[----:B-1----:R-:W-:Y:S05]  /*2ac20*/  @!P1 BRA `(.L_x_3200) ;  /* 0xfffffffc00f09947 */ /* 0x002fea000383ffff */
[----:B------:R-:W-:Y:S05]  /*2ac30*/  BRA `(.L_x_3421) ;  /* 0xffffffa400307947 */ /* 0x000fea000383ffff */
.L_x_3202:
[----:B-1----:R1:W0:Y:S02]  /*2ac40*/  SYNCS.PHASECHK.TRANS64.TRYWAIT P1, [R19+URZ+0x22840], R0 ;  /* 0x02284000130075a7 */ /* 0x002224000802017f */
[----:B0-----:R-:W-:Y:S05]  /*2ac50*/  @!P1 NANOSLEEP.SYNCS 0x989680 ;  /* 0x009896800000995d */ /* 0x001fea0003900000 */
[----:B------:R-:W0:Y:S02]  /*2ac60*/  @!P1 SYNCS.PHASECHK.TRANS64 P1, [R19+URZ+0x22840], R0 ;  /* 0x02284000130095a7 */ /* 0x000e24000802007f */
[----:B0-----:R-:W-:Y:S05]  /*2ac70*/  @!P1 BRA `(.L_x_3202) ;  /* 0xfffffffc00f09947 */ /* 0x001fea000383ffff */
[----:B------:R-:W-:Y:S05]  /*2ac80*/  BRA `(.L_x_3422) ;  /* 0xffffffa4003c7947 */ /* 0x000fea000383ffff */
.L_x_3204:
[----:B------:R0:W0:Y:S02]  /*2ac90*/  SYNCS.PHASECHK.TRANS64.TRYWAIT P1, [R3+URZ+0x22860], R2 ;  /* 0x02286002030075a7 */ /* 0x000024000802017f */
[----:B0-----:R-:W-:Y:S05]  /*2aca0*/  @!P1 NANOSLEEP.SYNCS 0x989680 ;  /* 0x009896800000995d */ /* 0x001fea0003900000 */
[----:B------:R-:W0:Y:S02]  /*2acb0*/  @!P1 SYNCS.PHASECHK.TRANS64 P1, [R3+URZ+0x22860], R2 ;  /* 0x02286002030095a7 */ /* 0x000e24000802007f */
[----:B0-----:R-:W-:Y:S05]  /*2acc0*/  @!P1 BRA `(.L_x_3204) ;  /* 0xfffffffc00f09947 */ /* 0x001fea000383ffff */
[----:B------:R-:W-:Y:S05]  /*2acd0*/  BRA `(.L_x_3423) ;  /* 0xffffffa400387947 */ /* 0x000fea000383ffff */
.L_x_3424:
        /* <DEDUP_REMOVED lines=10> */
.L_x_6566:


//--------------------- .text._ZN7cutlass13device_kernelIN5flash11enable_sm90INS1_16FlashAttnFwdSm90INS1_25CollectiveMainloopFwdSm90ILi2EN4cute5tupleIJNS5_1CILi1EEES8_S8_EEENS6_IJNS7_ILi128EEENS7_ILi96EEENS7_ILi64EEEEEELi256ENS_10bfloat16_tEfNS_4arch4Sm90ELb0ELb1ELb1ELb1ELb1ELb0ELb1ELb1ELb0ELb1ELb1ELb0EEENS1_21CollectiveEpilogueFwdINS6_IJSA_NS7_ILi256EEESB_EEES9_SE_SG_Li256ELb1ELb1ELb1ELb0EEENS1_36VarlenDynamicPersistentTileSchedulerILi128ELi96ELi256ELi128ELb1ELb1ELb1ELb1ELb0ELb1EEEEEEEEEvNT_6ParamsE --------------------------
	.section	.text._ZN7cutlass13device_kernelIN5flash11enable_sm90INS1_16FlashAttnFwdSm90INS1_25CollectiveMainloopFwdSm90ILi2EN4cute5tupleIJNS5_1CILi1EEES8_S8_EEENS6_IJNS7_ILi128EEENS7_ILi96EEENS7_ILi64EEEEEELi256ENS_10bfloat16_tEfNS_4arch4Sm90ELb0ELb1ELb1ELb1ELb1ELb0ELb1ELb1ELb0ELb1ELb1ELb0EEENS1_21CollectiveEpilogueFwdINS6_IJSA_NS7_ILi256EEESB_EEES9_SE_SG_Li256ELb1ELb1ELb1ELb0EEENS1_36VarlenDynamicPersistentTileSchedulerILi128ELi96ELi256ELi128ELb1ELb1ELb1ELb1ELb0ELb1EEEEEEEEEvNT_6ParamsE,"ax",@progbits
	.align	128
.text._ZN7cutlass13device_kernelIN5flash11enable_sm90INS1_16FlashAttnFwdSm90INS1_25CollectiveMainloopFwdSm90ILi2EN4cute5tupleIJNS5_1CILi1EEES8_S8_EEENS6_IJNS7_ILi128EEENS7_ILi96EEENS7_ILi64EEEEEELi256ENS_10bfloat16_tEfNS_4arch4Sm90ELb0ELb1ELb1ELb1ELb1ELb0ELb1ELb1ELb0ELb1ELb1ELb0EEENS1_21CollectiveEpilogueFwdINS6_IJSA_NS7_ILi256EEESB_EEES9_SE_SG_Li256ELb1ELb1ELb1ELb0EEENS1_36VarlenDynamicPersistentTileSchedulerILi128ELi96ELi256ELi128ELb1ELb1ELb1ELb1ELb0ELb1EEEEEEEEEvNT_6ParamsE:
        .type           _ZN7cutlass13device_kernelIN5flash11enable_sm90INS1_16FlashAttnFwdSm90INS1_25CollectiveMainloopFwdSm90ILi2EN4cute5tupleIJNS5_1CILi1EEES8_S8_EEENS6_IJNS7_ILi128EEENS7_ILi96EEENS7_ILi64EEEEEELi256ENS_10bfloat16_tEfNS_4arch4Sm90ELb0ELb1ELb1ELb1ELb1ELb0ELb1ELb1ELb0ELb1ELb1ELb0EEENS1_21CollectiveEpilogueFwdINS6_IJSA_NS7_ILi256EEESB_EEES9_SE_SG_Li256ELb1ELb1ELb1ELb0EEENS1_36VarlenDynamicPersistentTileSchedulerILi128ELi96ELi256ELi128ELb1ELb1ELb1ELb1ELb0ELb1EEEEEEEEEvNT_6ParamsE,@function
        .size           _ZN7cutlass13device_kernelIN5flash11enable_sm90INS1_16FlashAttnFwdSm90INS1_25CollectiveMainloopFwdSm90ILi2EN4cute5tupleIJNS5_1CILi1EEES8_S8_EEENS6_IJNS7_ILi128EEENS7_ILi96EEENS7_ILi64EEEEEELi256ENS_10bfloat16_tEfNS_4arch4Sm90ELb0ELb1ELb1ELb1ELb1ELb0ELb1ELb1ELb0ELb1ELb1ELb0EEENS1_21CollectiveEpilogueFwdINS6_IJSA_NS7_ILi256EEESB_EEES9_SE_SG_Li256ELb1ELb1ELb1ELb0EEENS1_36VarlenDynamicPersistentTileSchedulerILi128ELi96ELi256ELi128ELb1ELb1ELb1ELb1ELb0ELb1EEEEEEEEEvNT_6ParamsE,(.L_x_6567 - _ZN7cutlass13device_kernelIN5flash11enable_sm90INS1_16FlashAttnFwdSm90INS1_25CollectiveMainloopFwdSm90ILi2EN4cute5tupleIJNS5_1CILi1EEES8_S8_EEENS6_IJNS7_ILi128EEENS7_ILi96EEENS7_ILi64EEEEEELi256ENS_10bfloat16_tEfNS_4arch4Sm90ELb0ELb1ELb1ELb1ELb1ELb0ELb1ELb1ELb0ELb1ELb1ELb0EEENS1_21CollectiveEpilogueFwdINS6_IJSA_NS7_ILi256EEESB_EEES9_SE_SG_Li256ELb1ELb1ELb1ELb0EEENS1_36VarlenDynamicPersistentTileSchedulerILi128ELi96ELi256ELi128ELb1ELb1ELb1ELb1ELb0ELb1EEEEEEEEEvNT_6ParamsE)
        .other          _ZN7cutlass13device_kernelIN5flash11enable_sm90INS1_16FlashAttnFwdSm90INS1_25CollectiveMainloopFwdSm90ILi2EN4cute5tupleIJNS5_1CILi1EEES8_S8_EEENS6_IJNS7_ILi128EEENS7_ILi96EEENS7_ILi64EEEEEELi256ENS_10bfloat16_tEfNS_4arch4Sm90ELb0ELb1ELb1ELb1ELb1ELb0ELb1ELb1ELb0ELb1ELb1ELb0EEENS1_21CollectiveEpilogueFwdINS6_IJSA_NS7_ILi256EEESB_EEES9_SE_SG_Li256ELb1ELb1ELb1ELb0EEENS1_36VarlenDynamicPersistentTileSchedulerILi128ELi96ELi256ELi128ELb1ELb1ELb1ELb1ELb0ELb1EEEEEEEEEvNT_6ParamsE,@"STO_CUDA_ENTRY STV_DEFAULT"
_ZN7cutlass13device_kernelIN5flash11enable_sm90INS1_16FlashAttnFwdSm90INS1_25CollectiveMainloopFwdSm90ILi2EN4cute5tupleIJNS5_1CILi1EEES8_S8_EEENS6_IJNS7_ILi128EEENS7_ILi96EEENS7_ILi64EEEEEELi256ENS_10bfloat16_tEfNS_4arch4Sm90ELb0ELb1ELb1ELb1ELb1ELb0ELb1ELb1ELb0ELb1ELb1ELb0EEENS1_21CollectiveEpilogueFwdINS6_IJSA_NS7_ILi256EEESB_EEES9_SE_SG_Li256ELb1ELb1ELb1ELb0EEENS1_36VarlenDynamicPersistentTileSchedulerILi128ELi96ELi256ELi128ELb1ELb1ELb1ELb1ELb0ELb1EEEEEEEEEvNT_6ParamsE:
        /* <DEDUP_REMOVED lines=47> */
.L_x_3425:
        /* <DEDUP_REMOVED lines=22> */
.L_x_3426:
        /* <DEDUP_REMOVED lines=18> */
.L_x_3427:
        /* <DEDUP_REMOVED lines=22> */
.L_x_3428:
        /* <DEDUP_REMOVED lines=23> */
.L_x_3429:
[----:B------:R-:W-:Y:S01]  /*0840*/  UISETP.NE.AND UP0, UPT, UR9, URZ, UPT ;  /* 0x0000003f0900728c */ /* 0x000fe2000bf05270 */
[----:B------:R-:W-:Y:S01]  /*0850*/  NOP ;  /* 0x0000000000007918 */ /* 0x000fe20000000000 */
[----:B0-----:R-:W-:Y:S01]  /*0860*/  UMOV UR4, 0x1 ;  /* 0x0000000100047882 */ /* 0x001fe20000000000 */
[----:B------:R-:W-:Y:S01]  /*0870*/  ULDC UR5, c[0x0][0x20] ;  /* 0x0000080000057ab9 */ /* 0x000fe20000000800 */
[----:B------:R-:W-:Y:S01]  /*0880*/  USEL UR4, UR4, 0x2, !UP0 ;  /* 0x0000000204047887 */ /* 0x000fe2000c000000 */
[----:B-1234-:R-:W-:Y:S01]  /*0890*/  BAR.SYNC.DEFER_BLOCKING 0x0 ;  /* 0x0000000000007b1d */ /* 0x01efe20000010000 */
[----:B------:R-:W-:Y:S02]  /*08a0*/  PLOP3.LUT P1, PT, PT, PT, UP0, 0x80, 0x0 ;  /* 0x000000000000781c */ /* 0x000fe40003f2f008 */
[----:B------:R-:W-:Y:S02]  /*08b0*/  IADD3 R16, P0, R1, UR5, RZ ;  /* 0x0000000501107c10 */ /* 0x000fe4000ff1e0ff */
[----:B------:R-:W-:Y:S01]  /*08c0*/  IMAD.U32 R2, RZ, RZ, UR4 ;  /* 0x00000004ff027e24 */ /* 0x000fe2000f8e00ff */
[----:B------:R-:W-:Y:S01]  /*08d0*/  ULDC UR6, c[0x0][0x24] ;  /* 0x0000090000067ab9 */ /* 0x000fe20000000800 */
[----:B------:R-:W-:Y:S01]  /*08e0*/  ULDC.64 UR36, c[0x0][0x208] ;  /* 0x0000820000247ab9 */ /* 0x000fe20000000a00 */
[----:B------:R-:W-:-:S02]  /*08f0*/  IMAD.X R17, RZ, RZ, UR6, P0 ;  /* 0x00000006ff117e24 */ /* 0x000fc400080e06ff */
[----:B------:R0:W-:Y:S04]  /*0900*/  STL [R1+0x4c8], R2 ;  /* 0x0004c80201007387 */ /* 0x0001e80000100800 */
[----:B------:R-:W-:Y:S05]  /*0910*/  @!P1 BRA `(.L_x_3430) ;  /* 0x0000024800849947 */ /* 0x000fea0003800000 */
.L_x_3431:
[----:B------:R-:W-:-:S08]  /*0920*/  NOP ;  /* 0x0000000000007918 */ /* 0x000fd00000000000 */
[----:B------:R-:W1:Y:S02]  /*0930*/  USETMAXREG.TRY_ALLOC.CTAPOOL UP0, 0xe8 ;  /* 0x000000e8000079c8 */ /* 0x000e640008000600 */
[----:B-1----:R-:W-:-:S13]  /*0940*/  PLOP3.LUT P0, PT, PT, PT, UP0, 0x80, 0x0 ;  /* 0x000000000000781c */ /* 0x002fda0003f0f008 */
[----:B------:R-:W-:Y:S05]  /*0950*/  @!P0 BRA `(.L_x_3431) ;  /* 0xfffffffc00f08947 */ /* 0x000fea000383ffff */
[----:B------:R-:W1:Y:S01]  /*0960*/  S2R R0, SR_TID.X ;  /* 0x0000000000007919 */ /* 0x000e620000002100 */
[----:B------:R-:W-:Y:S06]  /*0970*/  BAR.ARV 0x8, 0x180 ;  /* 0x0206000000007b1d */ /* 0x000fec0000002000 */
[----:B0-----:R-:W-:Y:S01]  /*0980*/  IADD3 R2, P1, R16, 0x1f8, RZ ;  /* 0x000001f810027810 */ /* 0x001fe20007f3e0ff */
[----:B------:R-:W-:Y:S01]  /*0990*/  ULDC UR4, c[0x0][0xd3c] ;  /* 0x00034f0000047ab9 */ /* 0x000fe20000000800 */
[----:B------:R-:W0:Y:S03]  /*09a0*/  S2R R7, SR_CgaCtaId ;  /* 0x0000000000077919 */ /* 0x000e260000008800 */
[----:B------:R-:W-:Y:S01]  /*09b0*/  IMAD.X R3, RZ, RZ, R17, P1 ;  /* 0x000000ffff037224 */ /* 0x000fe200008e0611 */
[----:B------:R-:W-:Y:S04]  /*09c0*/  STL.64 [R1+0x1f8], RZ ;  /* 0x0001f8ff01007387 */ /* 0x000fe80000100a00 */
[----:B------:R-:W-:Y:S04]  /*09d0*/  STL.64 [R1+0x4b0], R2 ;  /* 0x0004b00201007387 */ /* 0x000fe80000100a00 */
[----:B------:R-:W-:Y:S04]  /*09e0*/  STL [R1+0x200], RZ ;  /* 0x000200ff01007387 */ /* 0x000fe80000100800 */
[----:B------:R-:W-:Y:S01]  /*09f0*/  STL [R1+0x204], RZ ;  /* 0x000204ff01007387 */ /* 0x000fe20000100800 */
[----:B-1----:R-:W-:-:S04]  /*0a00*/  SHF.R.U32.HI R0, RZ, 0x7, R0 ;  /* 0x00000007ff007819 */ /* 0x002fc80000011600 */
[----:B------:R-:W-:Y:S02]  /*0a10*/  ISETP.NE.AND P0, PT, R0, 0x1, PT ;  /* 0x000000010000780c */ /* 0x000fe40003f05270 */
[----:B------:R-:W-:-:S04]  /*0a20*/  MOV R0, 0x400 ;  /* 0x0000040000007802 */ /* 0x000fc80000000f00 */
[----:B0-----:R-:W-:-:S07]  /*0a30*/  LEA R0, R7, R0, 0x18 ;  /* 0x0000000007007211 */ /* 0x001fce00078ec0ff */
[----:B------:R-:W-:Y:S08]  /*0a40*/  @!P0 BAR.ARV 0x9, 0x100 ;  /* 0x0244000000008b1d */ /* 0x000ff00000002000 */
[----:B------:R-:W-:Y:S06]  /*0a50*/  BAR.SYNC.DEFER_BLOCKING 0x5, 0x180 ;  /* 0x0146000000007b1d */ /* 0x000fec0000010000 */
[----:B------:R0:W1:Y:S02]  /*0a60*/  LDS.128 R12, [R0+0x324d0] ;  /* 0x0324d000000c7984 */ /* 0x0000640000000c00 */
[----:B------:R-:W-:Y:S06]  /*0a70*/  BAR.ARV 0x4, 0x180 ;  /* 0x0106000000007b1d */ /* 0x000fec0000002000 */
[----:B0-----:R-:W-:-:S05]  /*0a80*/  IADD3 R0, P2, R16, 0x204, RZ ;  /* 0x0000020410007810 */ /* 0x001fca0007f5e0ff */
[----:B------:R0:W-:Y:S02]  /*0a90*/  STL [R1+0x4c0], R0 ;  /* 0x0004c00001007387 */ /* 0x0001e40000100800 */
[----:B0-----:R-:W-:-:S05]  /*0aa0*/  IMAD.X R0, RZ, RZ, R17, P2 ;  /* 0x000000ffff007224 */ /* 0x001fca00010e0611 */
[----:B------:R0:W-:Y:S01]  /*0ab0*/  STL [R1+0x4bc], R0 ;  /* 0x0004bc0001007387 */ /* 0x0001e20000100800 */
[----:B-1----:R-:W-:-:S13]  /*0ac0*/  ISETP.GE.AND P0, PT, R15, UR4, PT ;  /* 0x000000040f007c0c */ /* 0x002fda000bf06270 */
[----:B0-----:R-:W-:Y:S05]  /*0ad0*/  @P0 EXIT ;  /* 0x000000000000094d */ /* 0x001fea0003800000 */
[----:B------:R-:W0:Y:S01]  /*0ae0*/  S2R R2, SR_TID.X ;  /* 0x0000000000027919 */ /* 0x000e220000002100 */
[----:B------:R-:W-:Y:S02]  /*0af0*/  R2UR UR5, R13 ;  /* 0x000000000d0572ca */ /* 0x000fe400000e0000 */
[----:B------:R-:W-:Y:S02]  /*0b00*/  R2UR UR6, R14 ;  /* 0x000000000e0672ca */ /* 0x000fe400000e0000 */
[----:B------:R-:W-:Y:S01]  /*0b10*/  R2UR UR7, R15 ;  /* 0x000000000f0772ca */ /* 0x000fe200000e0000 */
[----:B0-----:R-:W-:-:S05]  /*0b20*/  VIADD R217, R2, 0xffffff80 ;  /* 0xffffff8002d97836 */ /* 0x001fca0000000000 */
[----:B------:R-:W-:-:S04]  /*0b30*/  SHF.R.S32.HI R0, RZ, 0x1f, R217 ;  /* 0x0000001fff007819 */ /* 0x000fc800000114d9 */
[CC--:B------:R-:W-:Y:S02]  /*0b40*/  LEA.HI R2, R0.reuse, R217.reuse, RZ, 0x7 ;  /* 0x000000d900027211 */ /* 0x0c0fe400078f38ff */
[-C--:B------:R-:W-:Y:S02]  /*0b50*/  LEA.HI R5, R0, R217.reuse, RZ, 0x4 ;  /* 0x000000d900057211 */ /* 0x080fe400078f20ff */
[----:B------:R-:W-:Y:S02]  /*0b60*/  LOP3.LUT R4, R2, 0xffffff80, RZ, 0xc0, !PT ;  /* 0xffffff8002047812 */ /* 0x000fe400078ec0ff */
[----:B------:R-:W-:Y:S02]  /*0b70*/  SHF.R.S32.HI R10, RZ, 0x4, R5 ;  /* 0x00000004ff0a7819 */ /* 0x000fe40000011405 */
[----:B------:R-:W-:Y:S01]  /*0b80*/  LOP3.LUT R8, R5, 0x3fffff0, RZ, 0xc0, !PT ;  /* 0x03fffff005087812 */ /* 0x000fe200078ec0ff */
[----:B------:R-:W-:Y:S01]  /*0b90*/  IMAD.IADD R12, R217, 0x1, -R4 ;  /* 0x00000001d90c7824 */ /* 0x000fe200078e0a04 */
[----:B------:R-:W-:-:S02]  /*0ba0*/  LEA.HI R4, R0, R217, RZ, 0x5 ;  /* 0x000000d900047211 */ /* 0x000fc400078f28ff */
[----:B------:R-:W-:Y:S01]  /*0bb0*/  LEA.HI R9, R5, R10, RZ, 0x1 ;  /* 0x0000000a05097211 */ /* 0x000fe200078f08ff */
[----:B------:R-:W-:Y:S01]  /*0bc0*/  IMAD.IADD R8, R217, 0x1, -R8 ;  /* 0x00000001d9087824 */ /* 0x000fe200078e0a08 */
[----:B------:R-:W-:Y:S01]  /*0bd0*/  SHF.R.S32.HI R3, RZ, 0x1f, R12 ;  /* 0x0000001fff037819 */ /* 0x000fe2000001140c */
[----:B------:R-:W-:Y:S01]  /*0be0*/  IMAD.SHL.U32 R6, R4, 0x20, RZ ;  /* 0x0000002004067824 */ /* 0x000fe200078e00ff */
[----:B------:R-:W-:Y:S01]  /*0bf0*/  LOP3.LUT R9, R9, 0x1ffffffe, RZ, 0xc0, !PT ;  /* 0x1ffffffe09097812 */ /* 0x000fe200078ec0ff */
[----:B------:R-:W-:Y:S01]  /*0c00*/  STL [R1+0x4b8], R12 ;  /* 0x0004b80c01007387 */ /* 0x000fe20000100800 */
[----:B------:R-:W-:Y:S02]  /*0c10*/  LEA.HI R4, R3, R12, RZ, 0x2 ;  /* 0x0000000c03047211 */ /* 0x000fe400078f10ff */
[----:B------:R-:W-:Y:S01]  /*0c20*/  LOP3.LUT R11, R6, 0xfffffc00, RZ, 0xc0, !PT ;  /* 0xfffffc00060b7812 */ /* 0x000fe200078ec0ff */
[----:B------:R-:W-:Y:S01]  /*0c30*/  IMAD.IADD R9, R10, 0x1, -R9 ;  /* 0x000000010a097824 */ /* 0x000fe200078e0a09 */
[----:B------:R-:W-:-:S02]  /*0c40*/  SHF.R.S32.HI R5, RZ, 0x2, R4 ;  /* 0x00000002ff057819 */ /* 0x000fc40000011404 */
[----:B------:R-:W-:Y:S01]  /*0c50*/  SHF.R.S32.HI R6, RZ, 0x1f, R4 ;  /* 0x0000001fff067819 */ /* 0x000fe20000011404 */
[----:B------:R-:W-:Y:S01]  /*0c60*/  IMAD R8, R8, 0x40, R11 ;  /* 0x0000004008087824 */ /* 0x000fe200078e020b */
[----:B------:R-:W-:Y:S02]  /*0c70*/  LOP3.LUT R4, R4, 0x7ffffffc, RZ, 0xc0, !PT ;  /* 0x7ffffffc04047812 */ /* 0x000fe400078ec0ff */
[----:B------:R-:W-:Y:S01]  /*0c80*/  LEA.HI R11, R0, R217, RZ, 0x2 ;  /* 0x000000d9000b7211 */ /* 0x000fe200078f10ff */
[----:B------:R-:W-:Y:S01]  /*0c90*/  IMAD R8, R9, 0x8, R8 ;  /* 0x0000000809087824 */ /* 0x000fe200078e0208 */
[----:B------:R-:W-:Y:S01]  /*0ca0*/  LEA.HI R6, R6, R5, RZ, 0x3 ;  /* 0x0000000506067211 */ /* 0x000fe200078f18ff */
[----:B------:R-:W-:Y:S01]  /*0cb0*/  IMAD.IADD R4, R12, 0x1, -R4 ;  /* 0x000000010c047824 */ /* 0x000fe200078e0a04 */
[----:B------:R-:W-:Y:S02]  /*0cc0*/  LOP3.LUT R10, R11, 0xfffffffc, RZ, 0xc0, !PT ;  /* 0xfffffffc0b0a7812 */ /* 0x000fe400078ec0ff */
[----:B------:R-:W-:Y:S01]  /*0cd0*/  SHF.R.S32.HI R11, RZ, 0x7, R2 ;  /* 0x00000007ff0b7819 */ /* 0x000fe20000011402 */
[----:B------:R-:W-:Y:S01]  /*0ce0*/  IMAD.SHL.U32 R179, R4, 0x2, RZ ;  /* 0x0000000204b37824 */ /* 0x000fe200078e00ff */
[----:B------:R-:W-:Y:S01]  /*0cf0*/  LOP3.LUT R6, R6, 0xfffffff8, RZ, 0xc0, !PT ;  /* 0xfffffff806067812 */ /* 0x000fe200078ec0ff */
[----:B------:R0:W-:Y:S01]  /*0d00*/  STL [R1+0x4d0], R8 ;  /* 0x0004d00801007387 */ /* 0x0001e20000100800 */
[----:B------:R-:W-:Y:S01]  /*0d10*/  LEA.HI R3, R3, R12, RZ, 0x5 ;  /* 0x0000000c03037211 */ /* 0x000fe200078f28ff */
[----:B------:R-:W-:Y:S01]  /*0d20*/  VIADD R210, R179, 0x18 ;  /* 0x00000018b3d27836 */ /* 0x000fe20000000000 */
[----:B------:R-:W-:Y:S01]  /*0d30*/  LEA.HI R2, R2, R11, RZ, 0x1 ;  /* 0x0000000b02027211 */ /* 0x000fe200078f08ff */
[----:B------:R-:W-:Y:S01]  /*0d40*/  IMAD.IADD R6, R5, 0x1, -R6 ;  /* 0x0000000105067824 */ /* 0x000fe200078e0a06 */
[----:B------:R-:W-:Y:S01]  /*0d50*/  LEA.HI R0, R0, R217, RZ, 0x3 ;  /* 0x000000d900007211 */ /* 0x000fe200078f18ff */
[C---:B------:R-:W-:Y:S01]  /*0d60*/  VIADD R212, R179.reuse, 0x8 ;  /* 0x00000008b3d47836 */ /* 0x040fe20000000000 */
[----:B------:R-:W-:Y:S01]  /*0d70*/  SHF.R.S32.HI R3, RZ, 0x5, R3 ;  /* 0x00000005ff037819 */ /* 0x000fe20000011403 */
[C---:B------:R-:W-:Y:S01]  /*0d80*/  VIADD R211, R179.reuse, 0x10 ;  /* 0x00000010b3d37836 */ /* 0x040fe20000000000 */
[----:B------:R-:W-:Y:S01]  /*0d90*/  LOP3.LUT R2, R2, 0x3fffffe, RZ, 0xc0, !PT ;  /* 0x03fffffe02027812 */ /* 0x000fe200078ec0ff */
[----:B------:R-:W-:Y:S01]  /*0da0*/  VIADD R207, R179, 0x30 ;  /* 0x00000030b3cf7836 */ /* 0x000fe20000000000 */
[----:B0-----:R-:W-:Y:S01]  /*0db0*/  LOP3.LUT R8, R0, 0xfffffff8, RZ, 0xc0, !PT ;  /* 0xfffffff800087812 */ /* 0x001fe200078ec0ff */
[----:B------:R-:W-:Y:S01]  /*0dc0*/  IMAD R3, R3, 0x10, R6 ;  /* 0x0000001003037824 */ /* 0x000fe200078e0206 */
[----:B------:R-:W-:Y:S01]  /*0dd0*/  SHF.R.S32.HI R215, RZ, 0x3, R0 ;  /* 0x00000003ffd77819 */ /* 0x000fe20000011400 */
[----:B------:R-:W-:Y:S01]  /*0de0*/  IMAD.IADD R2, R11, 0x1, -R2 ;  /* 0x000000010b027824 */ /* 0x000fe200078e0a02 */
[----:B------:R-:W-:Y:S01]  /*0df0*/  SHF.R.S32.HI R0, RZ, 0x1f, R210 ;  /* 0x0000001fff007819 */ /* 0x000fe200000114d2 */
[C---:B------:R-:W-:Y:S01]  /*0e00*/  VIADD R209, R179.reuse, 0x20 ;  /* 0x00000020b3d17836 */ /* 0x040fe20000000000 */
[----:B------:R-:W-:Y:S01]  /*0e10*/  STL [R1+0x4c4], R11 ;  /* 0x0004c40b01007387 */ /* 0x000fe20000100800 */
[----:B------:R-:W-:Y:S01]  /*0e20*/  IMAD R178, R2, 0x40, R3 ;  /* 0x0000004002b27824 */ /* 0x000fe200078e0203 */
[----:B------:R-:W-:Y:S01]  /*0e30*/  SHF.R.S32.HI R3, RZ, 0x1f, R212 ;  /* 0x0000001fff037819 */ /* 0x000fe200000114d4 */
[C---:B------:R-:W-:Y:S01]  /*0e40*/  VIADD R208, R179.reuse, 0x28 ;  /* 0x00000028b3d07836 */ /* 0x040fe20000000000 */
[----:B------:R0:W-:Y:S01]  /*0e50*/  STL [R1+0x4a4], R0 ;  /* 0x0004a40001007387 */ /* 0x0001e20000100800 */
[----:B------:R-:W-:Y:S01]  /*0e60*/  SHF.R.S32.HI R2, RZ, 0x1f, R211 ;  /* 0x0000001fff027819 */ /* 0x000fe200000114d3 */
[----:B------:R-:W-:-:S02]  /*0e70*/  VIADD R204, R179, 0x48 ;  /* 0x00000048b3cc7836 */ /* 0x000fc40000000000 */
[----:B------:R1:W-:Y:S01]  /*0e80*/  STL [R1+0x4ac], R3 ;  /* 0x0004ac0301007387 */ /* 0x0003e20000100800 */
[C---:B------:R-:W-:Y:S02]  /*0e90*/  VIADD R206, R179.reuse, 0x38 ;  /* 0x00000038b3ce7836 */ /* 0x040fe40000000000 */
[C---:B------:R-:W-:Y:S01]  /*0ea0*/  VIADD R205, R179.reuse, 0x40 ;  /* 0x00000040b3cd7836 */ /* 0x040fe20000000000 */
[----:B------:R2:W-:Y:S01]  /*0eb0*/  STL [R1+0x4a8], R2 ;  /* 0x0004a80201007387 */ /* 0x0005e20000100800 */
[C---:B------:R-:W-:Y:S01]  /*0ec0*/  VIADD R201, R179.reuse, 0x60 ;  /* 0x00000060b3c97836 */ /* 0x040fe20000000000 */
[----:B0-----:R-:W-:Y:S01]  /*0ed0*/  SHF.R.S32.HI R0, RZ, 0x1f, R207 ;  /* 0x0000001fff007819 */ /* 0x001fe200000114cf */
[C---:B------:R-:W-:Y:S02]  /*0ee0*/  VIADD R203, R179.reuse, 0x50 ;  /* 0x00000050b3cb7836 */ /* 0x040fe40000000000 */
[C---:B------:R-:W-:Y:S01]  /*0ef0*/  VIADD R202, R179.reuse, 0x58 ;  /* 0x00000058b3ca7836 */ /* 0x040fe20000000000 */
[----:B-1----:R-:W-:Y:S01]  /*0f00*/  SHF.R.S32.HI R3, RZ, 0x1f, R209 ;  /* 0x0000001fff037819 */ /* 0x002fe200000114d1 */
[----:B------:R0:W-:Y:S01]  /*0f10*/  STL [R1+0x498], R0 ;  /* 0x0004980001007387 */ /* 0x0001e20000100800 */
[----:B------:R-:W-:Y:S01]  /*0f20*/  VIADD R198, R179, 0x78 ;  /* 0x00000078b3c67836 */ /* 0x000fe20000000000 */
[----:B--2---:R-:W-:-:S02]  /*0f30*/  SHF.R.S32.HI R2, RZ, 0x1f, R208 ;  /* 0x0000001fff027819 */ /* 0x004fc400000114d0 */
        /* <DEDUP_REMOVED lines=13> */
[----:B------:R-:W-:Y:S02]  /*1010*/  IMAD.IADD R10, R217, 0x1, -R10 ;  /* 0x00000001d90a7824 */ /* 0x000fe400078e0a0a */
[C---:B------:R-:W-:Y:S01]  /*1020*/  VIADD R194, R179.reuse, 0x98 ;  /* 0x00000098b3c27836 */ /* 0x040fe20000000000 */
[----:B------:R2:W-:Y:S01]  /*1030*/  STL [R1+0x490], R2 ;  /* 0x0004900201007387 */ /* 0x0005e20000100800 */
[C---:B------:R-:W-:Y:S01]  /*1040*/  VIADD R193, R179.reuse, 0xa0 ;  /* 0x000000a0b3c17836 */ /* 0x040fe20000000000 */
[----:B0-----:R-:W-:Y:S01]  /*1050*/  SHF.R.S32.HI R0, RZ, 0x1f, R201 ;  /* 0x0000001fff007819 */ /* 0x001fe200000114c9 */
[C---:B------:R-:W-:Y:S01]  /*1060*/  VIADD R189, R179.reuse, 0xc0 ;  /* 0x000000c0b3bd7836 */ /* 0x040fe20000000000 */
[----:B------:R-:W-:Y:S01]  /*1070*/  LEA.HI R5, R10, R10, RZ, 0x1 ;  /* 0x0000000a0a057211 */ /* 0x000fe200078f08ff */
[C---:B------:R-:W-:Y:S01]  /*1080*/  VIADD R191, R179.reuse, 0xb0 ;  /* 0x000000b0b3bf7836 */ /* 0x040fe20000000000 */
[----:B-1----:R-:W-:Y:S01]  /*1090*/  SHF.R.S32.HI R3, RZ, 0x1f, R203 ;  /* 0x0000001fff037819 */ /* 0x002fe200000114cb */
[----:B------:R0:W-:Y:S01]  /*10a0*/  STL [R1+0x480], R0 ;  /* 0x0004800001007387 */ /* 0x0001e20000100800 */
[----:B------:R-:W-:Y:S01]  /*10b0*/  VIADD R190, R179, 0xb8 ;  /* 0x000000b8b3be7836 */ /* 0x000fe20000000000 */
[----:B------:R-:W-:Y:S01]  /*10c0*/  LOP3.LUT R5, R5, 0x1ffffffe, RZ, 0xc0, !PT ;  /* 0x1ffffffe05057812 */ /* 0x000fe200078ec0ff */
[C---:B------:R-:W-:Y:S01]  /*10d0*/  VIADD R186, R179.reuse, 0xd8 ;  /* 0x000000d8b3ba7836 */ /* 0x040fe20000000000 */
[----:B--2---:R-:W-:Y:S01]  /*10e0*/  SHF.R.S32.HI R2, RZ, 0x1f, R202 ;  /* 0x0000001fff027819 */ /* 0x004fe200000114ca */
[----:B------:R1:W-:Y:S01]  /*10f0*/  STL [R1+0x488], R3 ;  /* 0x0004880301007387 */ /* 0x0003e20000100800 */
[----:B------:R-:W-:-:S02]  /*1100*/  VIADD R188, R179, 0xc8 ;  /* 0x000000c8b3bc7836 */ /* 0x000fc40000000000 */
[----:B------:R-:W-:Y:S01]  /*1110*/  VIADD R187, R179, 0xd0 ;  /* 0x000000d0b3bb7836 */ /* 0x000fe20000000000 */
[----:B------:R2:W-:Y:S01]  /*1120*/  STL [R1+0x484], R2 ;  /* 0x0004840201007387 */ /* 0x0005e20000100800 */
[----:B0-----:R-:W-:Y:S01]  /*1130*/  SHF.R.S32.HI R0, RZ, 0x1f, R198 ;  /* 0x0000001fff007819 */ /* 0x001fe200000114c6 */
[----:B------:R-:W-:Y:S02]  /*1140*/  IMAD.IADD R5, R10, 0x1, -R5 ;  /* 0x000000010a057824 */ /* 0x000fe400078e0a05 */
[----:B------:R-:W-:Y:S02]  /*1150*/  IMAD.IADD R225, R217, 0x1, -R8 ;  /* 0x00000001d9e17824 */ /* 0x000fe400078e0a08 */
[----:B------:R0:W-:Y:S01]  /*1160*/  STL [R1+0x474], R0 ;  /* 0x0004740001007387 */ /* 0x0001e20000100800 */
[----:B-1----:R-:W-:Y:S01]  /*1170*/  SHF.R.S32.HI R3, RZ, 0x1f, R200 ;  /* 0x0000001fff037819 */ /* 0x002fe200000114c8 */
[----:B------:R-:W-:Y:S01]  /*1180*/  IMAD.SHL.U32 R22, R225, 0x8, RZ ;  /* 0x00000008e1167824 */ /* 0x000fe200078e00ff */
[----:B--2---:R-:W-:Y:S01]  /*1190*/  SHF.R.S32.HI R2, RZ, 0x1f, R199 ;  /* 0x0000001fff027819 */ /* 0x004fe200000114c7 */
[----:B------:R-:W-:-:S02]  /*11a0*/  VIADD R185, R179, 0xe0 ;  /* 0x000000e0b3b97836 */ /* 0x000fc40000000000 */
[----:B------:R1:W-:Y:S01]  /*11b0*/  STL [R1+0x47c], R3 ;  /* 0x00047c0301007387 */ /* 0x0003e20000100800 */
[C---:B------:R-:W-:Y:S01]  /*11c0*/  VIADD R176, R22.reuse, 0x40 ;  /* 0x0000004016b07836 */ /* 0x040fe20000000000 */
[----:B------:R-:W-:Y:S01]  /*11d0*/  SHF.R.S32.HI R183, RZ, 0x1f, R22 ;  /* 0x0000001fffb77819 */ /* 0x000fe20000011416 */
[C---:B------:R-:W-:Y:S01]  /*11e0*/  VIADD R23, R22.reuse, 0x80 ;  /* 0x0000008016177836 */ /* 0x040fe20000000000 */
[----:B0-----:R-:W-:Y:S01]  /*11f0*/  SHF.R.S32.HI R0, RZ, 0x1f, R195 ;  /* 0x0000001fff007819 */ /* 0x001fe200000114c3 */
[----:B------:R0:W-:Y:S01]  /*1200*/  STL [R1+0x478], R2 ;  /* 0x0004780201007387 */ /* 0x0001e20000100800 */
[----:B------:R-:W-:Y:S01]  /*1210*/  VIADD R177, R22, 0xc0 ;  /* 0x000000c016b17836 */ /* 0x000fe20000000000 */
[----:B------:R-:W-:Y:S01]  /*1220*/  SHF.R.S32.HI R182, RZ, 0x1f, R176 ;  /* 0x0000001fffb67819 */ /* 0x000fe200000114b0 */
[C---:B------:R-:W-:Y:S01]  /*1230*/  VIADD R184, R179.reuse, 0xe8 ;  /* 0x000000e8b3b87836 */ /* 0x040fe20000000000 */
[----:B------:R2:W-:Y:S01]  /*1240*/  STL [R1+0x468], R0 ;  /* 0x0004680001007387 */ /* 0x0005e20000100800 */
[----:B-1----:R-:W-:Y:S01]  /*1250*/  SHF.R.S32.HI R3, RZ, 0x1f, R197 ;  /* 0x0000001fff037819 */ /* 0x002fe200000114c5 */
[C---:B------:R-:W-:Y:S01]  /*1260*/  VIADD R214, R179.reuse, 0xf0 ;  /* 0x000000f0b3d67836 */ /* 0x040fe20000000000 */
[----:B------:R-:W-:Y:S01]  /*1270*/  SHF.R.S32.HI R181, RZ, 0x1f, R23 ;  /* 0x0000001fffb57819 */ /* 0x000fe20000011417 */
[----:B------:R-:W-:Y:S01]  /*1280*/  VIADD R213, R179, 0xf8 ;  /* 0x000000f8b3d57836 */ /* 0x000fe20000000000 */
[----:B------:R-:W-:Y:S01]  /*1290*/  SHF.R.S32.HI R180, RZ, 0x1f, R177 ;  /* 0x0000001fffb47819 */ /* 0x000fe200000114b1 */
[----:B------:R1:W-:Y:S01]  /*12a0*/  STL [R1+0x470], R3 ;  /* 0x0004700301007387 */ /* 0x0003e20000100800 */
[----:B0-----:R-:W-:-:S02]  /*12b0*/  SHF.R.S32.HI R2, RZ, 0x1f, R196 ;  /* 0x0000001fff027819 */ /* 0x001fc400000114c4 */
[----:B------:R-:W-:Y:S02]  /*12c0*/  SHF.R.S32.HI R229, RZ, 0x1f, R185 ;  /* 0x0000001fffe57819 */ /* 0x000fe400000114b9 */
[----:B--2---:R-:W-:Y:S01]  /*12d0*/  SHF.R.S32.HI R0, RZ, 0x1f, R192 ;  /* 0x0000001fff007819 */ /* 0x004fe200000114c0 */
[----:B------:R0:W-:Y:S01]  /*12e0*/  STL [R1+0x46c], R2 ;  /* 0x00046c0201007387 */ /* 0x0001e20000100800 */
[----:B------:R-:W-:Y:S02]  /*12f0*/  SHF.R.S32.HI R228, RZ, 0x1f, R184 ;  /* 0x0000001fffe47819 */ /* 0x000fe400000114b8 */
[----:B------:R-:W-:Y:S01]  /*1300*/  SHF.R.S32.HI R227, RZ, 0x1f, R214 ;  /* 0x0000001fffe37819 */ /* 0x000fe200000114d6 */
[----:B------:R2:W-:Y:S01]  /*1310*/  STL [R1+0x45c], R0 ;  /* 0x00045c0001007387 */ /* 0x0005e20000100800 */
[----:B-1----:R-:W-:Y:S02]  /*1320*/  SHF.R.S32.HI R3, RZ, 0x1f, R194 ;  /* 0x0000001fff037819 */ /* 0x002fe400000114c2 */
[----:B------:R-:W-:-:S02]  /*1330*/  SHF.R.S32.HI R226, RZ, 0x1f, R213 ;  /* 0x0000001fffe27819 */ /* 0x000fc400000114d5 */
[----:B0-----:R-:W-:Y:S01]  /*1340*/  SHF.R.S32.HI R2, RZ, 0x1f, R193 ;  /* 0x0000001fff027819 */ /* 0x001fe200000114c1 */
[----:B------:R0:W-:Y:S01]  /*1350*/  STL [R1+0x464], R3 ;  /* 0x0004640301007387 */ /* 0x0001e20000100800 */
[----:B--2---:R-:W-:-:S03]  /*1360*/  SHF.R.S32.HI R0, RZ, 0x1f, R189 ;  /* 0x0000001fff007819 */ /* 0x004fc600000114bd */
[----:B------:R1:W-:Y:S04]  /*1370*/  STL [R1+0x460], R2 ;  /* 0x0004600201007387 */ /* 0x0003e80000100800 */
[----:B------:R2:W-:Y:S01]  /*1380*/  STL [R1+0x450], R0 ;  /* 0x0004500001007387 */ /* 0x0005e20000100800 */
[----:B0-----:R-:W-:Y:S02]  /*1390*/  SHF.R.S32.HI R3, RZ, 0x1f, R191 ;  /* 0x0000001fff037819 */ /* 0x001fe400000114bf */
[----:B-1----:R-:W-:-:S03]  /*13a0*/  SHF.R.S32.HI R2, RZ, 0x1f, R190 ;  /* 0x0000001fff027819 */ /* 0x002fc600000114be */
[----:B------:R0:W-:Y:S01]  /*13b0*/  STL [R1+0x458], R3 ;  /* 0x0004580301007387 */ /* 0x0001e20000100800 */
[----:B--2---:R-:W-:-:S03]  /*13c0*/  SHF.R.S32.HI R0, RZ, 0x1f, R186 ;  /* 0x0000001fff007819 */ /* 0x004fc600000114ba */
[----:B------:R1:W-:Y:S04]  /*13d0*/  STL [R1+0x454], R2 ;  /* 0x0004540201007387 */ /* 0x0003e80000100800 */
[----:B------:R2:W-:Y:S01]  /*13e0*/  STL [R1+0x444], R0 ;  /* 0x0004440001007387 */ /* 0x0005e20000100800 */
[----:B0-----:R-:W-:Y:S02]  /*13f0*/  SHF.R.S32.HI R3, RZ, 0x1f, R188 ;  /* 0x0000001fff037819 */ /* 0x001fe400000114bc */
[----:B-1----:R-:W-:-:S03]  /*1400*/  SHF.R.S32.HI R2, RZ, 0x1f, R187 ;  /* 0x0000001fff027819 */ /* 0x002fc600000114bb */
[----:B------:R0:W-:Y:S01]  /*1410*/  STL [R1+0x44c], R3 ;  /* 0x00044c0301007387 */ /* 0x0001e20000100800 */
[----:B--2---:R-:W-:-:S03]  /*1420*/  IMAD R0, R5, 0x8, R178 ;  /* 0x0000000805007824 */ /* 0x004fc600078e02b2 */
[----:B------:R0:W-:Y:S04]  /*1430*/  STL [R1+0x448], R2 ;  /* 0x0004480201007387 */ /* 0x0001e80000100800 */
[----:B------:R0:W-:Y:S02]  /*1440*/  STL [R1+0x4cc], R0 ;  /* 0x0004cc0001007387 */ /* 0x0001e40000100800 */
.L_x_3562:
[----:B------:R-:W-:Y:S01]  /*1450*/  ULDC.64 UR8, c[0x0][0xb20] ;  /* 0x0002c80000087ab9 */ /* 0x000fe20000000a00 */
[----:B------:R-:W-:Y:S01]  /*1460*/  ULDC.64 UR10, c[0x0][0xb18] ;  /* 0x0002c600000a7ab9 */ /* 0x000fe20000000a00 */
[----:B------:R-:W-:Y:S01]  /*1470*/  UISETP.NE.U32.AND UP0, UPT, UR8, URZ, UPT ;  /* 0x0000003f0800728c */ /* 0x000fe2000bf05070 */
[----:B------:R-:W-:-:S03]  /*1480*/  ULDC UR45, c[0x0][0x2f0] ;  /* 0x0000bc00002d7ab9 */ /* 0x000fc60000000800 */
[----:B------:R-:W-:-:S03]  /*1490*/  UISETP.NE.AND.EX UP0, UPT, UR9, URZ, UPT, UP0 ;  /* 0x0000003f0900728c */ /* 0x000fc6000bf05300 */
[----:B------:R-:W-:Y:S02]  /*14a0*/  ULDC.64 UR8, c[0x0][0xb10] ;  /* 0x0002c40000087ab9 */ /* 0x000fe40000000a00 */
[----:B------:R-:W-:Y:S01]  /*14b0*/  UISETP.NE.U32.AND UP1, UPT, UR8, URZ, UPT ;  /* 0x0000003f0800728c */ /* 0x000fe2000bf25070 */
[----:B------:R-:W-:-:S03]  /*14c0*/  PLOP3.LUT P0, PT, PT, PT, UP0, 0x80, 0x0 ;  /* 0x000000000000781c */ /* 0x000fc60003f0f008 */
[----:B------:R-:W-:-:S03]  /*14d0*/  UISETP.NE.AND.EX UP1, UPT, UR9, URZ, UPT, UP1 ;  /* 0x0000003f0900728c */ /* 0x000fc6000bf25310 */
[----:B------:R-:W-:Y:S02]  /*14e0*/  @UP0 ULDC.64 UR8, c[0x0][0xb20] ;  /* 0x0002c80000080ab9 */ /* 0x000fe40000000a00 */
[----:B------:R-:W-:Y:S01]  /*14f0*/  @UP0 UIMAD.WIDE UR8, UR7, 0x4, UR8 ;  /* 0x00000004070808a5 */ /* 0x000fe2000f8e0208 */
[----:B------:R-:W-:-:S05]  /*1500*/  PLOP3.LUT P2, PT, PT, PT, UP1, 0x80, 0x0 ;  /* 0x000000000000781c */ /* 0x000fca0003f4f018 */
[----:B01-3--:R-:W-:Y:S02]  /*1510*/  IMAD.U32 R2, RZ, RZ, UR8 ;  /* 0x00000008ff027e24 */ /* 0x00bfe4000f8e00ff */
[----:B------:R-:W-:Y:S01]  /*1520*/  IMAD.U32 R3, RZ, RZ, UR9 ;  /* 0x00000009ff037e24 */ /* 0x000fe2000f8e00ff */
[----:B------:R-:W-:Y:S02]  /*1530*/  @UP1 ULDC.64 UR8, c[0x0][0xb10] ;  /* 0x0002c40000081ab9 */ /* 0x000fe40000000a00 */
[----:B------:R-:W-:Y:S02]  /*1540*/  @UP1 UIMAD.WIDE UR8, UR7, 0x4, UR8 ;  /* 0x00000004070818a5 */ /* 0x000fe4000f8e0208 */
[----:B--2---:R-:W2:Y:S04]  /*1550*/  @P0 LDG.E R2, desc[UR36][R2.64] ;  /* 0x0000002402020981 */ /* 0x004ea8000c1e1900 */
[----:B------:R-:W-:-:S02]  /*1560*/  IMAD.U32 R4, RZ, RZ, UR8 ;  /* 0x00000008ff047e24 */ /* 0x000fc4000f8e00ff */
[----:B------:R-:W-:Y:S01]  /*1570*/  IMAD.U32 R5, RZ, RZ, UR9 ;  /* 0x00000009ff057e24 */ /* 0x000fe2000f8e00ff */
[----:B------:R-:W-:-:S04]  /*1580*/  ULDC.64 UR8, c[0x0][0x418] ;  /* 0x0001060000087ab9 */ /* 0x000fc80000000a00 */
[----:B------:R-:W3:Y:S01]  /*1590*/  @P2 LDG.E R4, desc[UR36][R4.64] ;  /* 0x0000002404042981 */ /* 0x000ee2000c1e1900 */
[----:B------:R-:W-:Y:S01]  /*15a0*/  UISETP.NE.U32.AND UP0, UPT, UR8, URZ, UPT ;  /* 0x0000003f0800728c */ /* 0x000fe2000bf05070 */
[----:B------:R-:W-:Y:S01]  /*15b0*/  ISETP.NE.U32.AND P1, PT, RZ, UR10, PT ;  /* 0x0000000aff007c0c */ /* 0x000fe2000bf25070 */
[----:B------:R-:W-:Y:S01]  /*15c0*/  UMOV UR4, URZ ;  /* 0x0000003f00047c82 */ /* 0x000fe20008000000 */
[----:B------:R-:W-:Y:S01]  /*15d0*/  ULDC UR8, c[0x0][0x424] ;  /* 0x0001090000087ab9 */ /* 0x000fe20000000800 */
[----:B------:R-:W-:Y:S01]  /*15e0*/  UISETP.NE.AND.EX UP0, UPT, UR9, URZ, UPT, UP0 ;  /* 0x0000003f0900728c */ /* 0x000fe2000bf05300 */
[----:B------:R-:W-:Y:S01]  /*15f0*/  ISETP.NE.AND.EX P1, PT, RZ, UR11, PT, P1 ;  /* 0x0000000bff007c0c */ /* 0x000fe2000bf25310 */
[----:B------:R-:W-:Y:S01]  /*1600*/  ULDC UR44, c[0x0][0x288] ;  /* 0x0000a200002c7ab9 */ /* 0x000fe20000000800 */
[----:B------:R-:W-:Y:S02]  /*1610*/  ULOP3.LUT UR60, UR6, 0xffff, URZ, 0xc0, !UPT ;  /* 0x0000ffff063c7892 */ /* 0x000fe4000f8ec03f */
[----:B------:R-:W-:-:S04]  /*1620*/  USEL UR8, UR8, 0x1, UP0 ;  /* 0x0000000108087887 */ /* 0x000fc80008000000 */
[----:B------:R-:W-:Y:S01]  /*1630*/  UIMAD UR45, UR8, UR45, URZ ;  /* 0x0000002d082d72a4 */ /* 0x000fe2000f8e023f */
[----:B--2---:R-:W-:Y:S02]  /*1640*/  @P0 R2UR UR4, R2 ;  /* 0x00000000020402ca */ /* 0x004fe400000e0000 */
        /* <DEDUP_REMOVED lines=15> */
.L_x_3432:
[----:B------:R-:W-:Y:S01]  /*1740*/  IMAD.U32 R216, RZ, RZ, UR7 ;  /* 0x00000007ffd87e24 */ /* 0x000fe2000f8e00ff */
[----:B------:R-:W-:Y:S06]  /*1750*/  @!P1 BRA `(.L_x_3433) ;  /* 0x00000000001c9947 */ /* 0x000fec0003800000 */
[----:B------:R-:W-:Y:S02]  /*1760*/  ULDC.64 UR8, c[0x0][0xb18] ;  /* 0x0002c60000087ab9 */ /* 0x000fe40000000a00 */
[----:B------:R-:W-:-:S06]  /*1770*/  UIMAD.WIDE UR8, UR7, 0x4, UR8 ;  /* 0x00000004070878a5 */ /* 0x000fcc000f8e0208 */
[----:B------:R-:W-:Y:S02]  /*1780*/  IMAD.U32 R2, RZ, RZ, UR8 ;  /* 0x00000008ff027e24 */ /* 0x000fe4000f8e00ff */
[----:B------:R-:W-:-:S05]  /*1790*/  IMAD.U32 R3, RZ, RZ, UR9 ;  /* 0x00000009ff037e24 */ /* 0x000fca000f8e00ff */
[----:B------:R-:W2:Y:S02]  /*17a0*/  LDG.E R2, desc[UR36][R2.64] ;  /* 0x0000002402027981 */ /* 0x000ea4000c1e1900 */
[----:B--2---:R-:W-:Y:S01]  /*17b0*/  R2UR UR45, R2 ;  /* 0x00000000022d72ca */ /* 0x004fe200000e0000 */
[----:B------:R-:W-:-:S14]  /*17c0*/  BRA `(.L_x_3434) ;  /* 0x0000000000347947 */ /* 0x000fdc0003800000 */
.L_x_3433:
        /* <DEDUP_REMOVED lines=13> */
.L_x_3434:
[----:B------:R-:W2:Y:S01]  /*18a0*/  LDL R0, [R1+0x4c8] ;  /* 0x0004c80001007983 */ /* 0x000ea20000100800 */
[----:B------:R-:W-:Y:S01]  /*18b0*/  MOV R72, 0x400 ;  /* 0x0000040000487802 */ /* 0x000fe20000000f00 */
[----:B------:R-:W0:Y:S01]  /*18c0*/  LDC R8, c[0x0][0xa80] ;  /* 0x0002a000ff087b82 */ /* 0x000e220000000800 */
[----:B------:R-:W-:Y:S01]  /*18d0*/  IMAD.MOV.U32 R5, RZ, RZ, 0x80 ;  /* 0x00000080ff057424 */ /* 0x000fe200078e00ff */
[----:B------:R-:W1:Y:S01]  /*18e0*/  S2R R21, SR_CgaCtaId ;  /* 0x0000000000157919 */ /* 0x000e620000008800 */
[----:B------:R-:W-:Y:S01]  /*18f0*/  IMAD.MOV.U32 R6, RZ, RZ, 0x100 ;  /* 0x00000100ff067424 */ /* 0x000fe200078e00ff */
[----:B------:R-:W-:Y:S01]  /*1900*/  UIADD3 UR45, -UR4, UR45, URZ ;  /* 0x0000002d042d7290 */ /* 0x000fe2000fffe13f */
[----:B------:R-:W-:Y:S01]  /*1910*/  IMAD.MOV.U32 R19, RZ, RZ, 0x80 ;  /* 0x00000080ff137424 */ /* 0x000fe200078e00ff */
[----:B------:R-:W3:Y:S01]  /*1920*/  S2R R3, SR_SWINHI ;  /* 0x0000000000037919 */ /* 0x000ee20000002f00 */
[----:B------:R-:W-:Y:S01]  /*1930*/  ULDC UR4, c[0x0][0x448] ;  /* 0x0001120000047ab9 */ /* 0x000fe20000000800 */
[----:B------:R-:W-:Y:S01]  /*1940*/  IMAD.MOV.U32 R20, RZ, RZ, 0x100 ;  /* 0x00000100ff147424 */ /* 0x000fe200078e00ff */
[----:B------:R-:W-:Y:S01]  /*1950*/  UISETP.NE.AND UP1, UPT, UR4, 0x1, UPT ;  /* 0x000000010400788c */ /* 0x000fe2000bf25270 */
[----:B------:R-:W-:Y:S01]  /*1960*/  IMAD.U32 R14, RZ, RZ, UR5 ;  /* 0x00000005ff0e7e24 */ /* 0x000fe2000f8e00ff */
[----:B------:R-:W-:Y:S01]  /*1970*/  USHF.L.U32 UR58, UR5, 0x7, URZ ;  /* 0x00000007053a7899 */ /* 0x000fe2000800063f */
[----:B------:R-:W-:Y:S01]  /*1980*/  STL.128 [R1+0x210], RZ ;  /* 0x000210ff01007387 */ /* 0x000fe20000100c00 */
[----:B------:R-:W-:Y:S01]  /*1990*/  ULOP3.LUT UR8, UR6, 0xff000000, URZ, 0xc0, !UPT ;  /* 0xff00000006087892 */ /* 0x000fe2000f8ec03f */
[----:B------:R-:W-:-:S02]  /*19a0*/  ULDC.64 UR4, c[0x0][0xad8] ;  /* 0x0002b60000047ab9 */ /* 0x000fc40000000a00 */
[----:B------:R-:W-:Y:S01]  /*19b0*/  STL [R1+0x50], R14 ;  /* 0x0000500e01007387 */ /* 0x000fe20000100800 */
[----:B------:R-:W-:Y:S02]  /*19c0*/  UISETP.GE.AND UP0, UPT, UR5, 0x1, UPT ;  /* 0x000000010500788c */ /* 0x000fe4000bf06270 */
[----:B------:R-:W-:Y:S01]  /*19d0*/  UIADD3 UR9, UR58, 0x7f, URZ ;  /* 0x0000007f3a097890 */ /* 0x000fe2000fffe03f */
[----:B------:R-:W-:Y:S01]  /*19e0*/  STL.128 [R1+0x220], RZ ;  /* 0x000220ff01007387 */ /* 0x000fe20000100c00 */
[----:B------:R-:W-:Y:S01]  /*19f0*/  ULOP3.LUT UR59, UR6, 0xff0000, URZ, 0xc0, !UPT ;  /* 0x00ff0000063b7892 */ /* 0x000fe2000f8ec03f */
[----:B------:R-:W-:Y:S02]  /*1a00*/  @UP1 ULDC UR10, c[0x0][0x450] ;  /* 0x00011400000a1ab9 */ /* 0x000fe40000000800 */
[----:B0-----:R-:W-:Y:S01]  /*1a10*/  STL [R1+0x230], R8 ;  /* 0x0002300801007387 */ /* 0x001fe20000100800 */
[----:B------:R-:W-:Y:S01]  /*1a20*/  @UP1 ULDC UR6, c[0x0][0x44c] ;  /* 0x0001130000061ab9 */ /* 0x000fe20000000800 */
[----:B------:R-:W-:-:S02]  /*1a30*/  UIADD3 UR38, UR45, 0x1, -UR44 ;  /* 0x000000012d267890 */ /* 0x000fc4000fffe82c */
[----:B------:R-:W-:Y:S01]  /*1a40*/  STL.128 [R1+0x240], RZ ;  /* 0x000240ff01007387 */ /* 0x000fe20000100c00 */
[----:B------:R-:W-:Y:S02]  /*1a50*/  USHF.R.U32.HI UR8, URZ, 0x8, UR8 ;  /* 0x000000083f087899 */ /* 0x000fe40008011608 */
[----:B------:R-:W-:Y:S01]  /*1a60*/  UP2UR UR39, UPR, URZ, 0x2 ;  /* 0x000000023f277883 */ /* 0x000fe20008000000 */
[----:B------:R-:W-:Y:S01]  /*1a70*/  STL.128 [R1+0x250], RZ ;  /* 0x000250ff01007387 */ /* 0x000fe20000100c00 */
[----:B------:R-:W-:Y:S01]  /*1a80*/  UP2UR UR41, UPR, URZ, 0x1 ;  /* 0x000000013f297883 */ /* 0x000fe20008000000 */
[----:B-1----:R-:W-:Y:S01]  /*1a90*/  LEA R72, R21, R72, 0x18 ;  /* 0x0000004815487211 */ /* 0x002fe200078ec0ff */
[----:B------:R-:W-:Y:S01]  /*1aa0*/  ULEA.HI UR59, UR59, UR8, URZ, 0x10 ;  /* 0x000000083b3b7291 */ /* 0x000fe2000f8f803f */
[----:B------:R-:W-:Y:S02]  /*1ab0*/  STL.64 [R1+0x30], R20 ;  /* 0x0000301401007387 */ /* 0x000fe40000100a00 */
[----:B------:R-:W-:-:S02]  /*1ac0*/  MOV R26, R72 ;  /* 0x00000048001a7202 */ /* 0x000fc40000000f00 */
[----:B---3--:R-:W-:Y:S01]  /*1ad0*/  MOV R27, R3 ;  /* 0x00000003001b7202 */ /* 0x008fe20000000f00 */
[----:B------:R-:W-:Y:S01]  /*1ae0*/  STL.128 [R1+0x260], RZ ;  /* 0x000260ff01007387 */ /* 0x000fe20000100c00 */
[C---:B------:R-:W-:Y:S02]  /*1af0*/  IADD3 R2, P2, R26.reuse, 0x32450, RZ ;  /* 0x000324501a027810 */ /* 0x040fe40007f5e0ff */
[C---:B------:R-:W-:Y:S01]  /*1b00*/  IADD3 R10, P0, R26.reuse, 0x32430, RZ ;  /* 0x000324301a0a7810 */ /* 0x040fe20007f1e0ff */
[----:B------:R-:W-:Y:S01]  /*1b10*/  STL.128 [R1+0x270], RZ ;  /* 0x000270ff01007387 */ /* 0x000fe20000100c00 */
[----:B------:R-:W-:Y:S01]  /*1b20*/  IADD3 R12, P1, R26, 0x32440, RZ ;  /* 0x000324401a0c7810 */ /* 0x000fe20007f3e0ff */
[--C-:B------:R-:W-:Y:S01]  /*1b30*/  IMAD.X R9, RZ, RZ, R27.reuse, P2 ;  /* 0x000000ffff097224 */ /* 0x100fe200010e061b */
[C---:B------:R-:W-:Y:S01]  /*1b40*/  IADD3 R36, P2, R16.reuse, 0x28, RZ ;  /* 0x0000002810247810 */ /* 0x040fe20007f5e0ff */
[--C-:B------:R-:W-:Y:S01]  /*1b50*/  IMAD.X R11, RZ, RZ, R27.reuse, P0 ;  /* 0x000000ffff0b7224 */ /* 0x100fe200000e061b */
[----:B------:R-:W-:Y:S01]  /*1b60*/  STL.128 [R1+0x280], RZ ;  /* 0x000280ff01007387 */ /* 0x000fe20000100c00 */
[----:B------:R-:W-:Y:S01]  /*1b70*/  IMAD.X R13, RZ, RZ, R27, P1 ;  /* 0x000000ffff0d7224 */ /* 0x000fe200008e061b */
[C---:B------:R-:W-:Y:S01]  /*1b80*/  IADD3 R35, P0, R16.reuse, 0x210, RZ ;  /* 0x0000021010237810 */ /* 0x040fe20007f1e0ff */
[----:B------:R-:W-:Y:S01]  /*1b90*/  IMAD.X R47, RZ, RZ, R17, P2 ;  /* 0x000000ffff2f7224 */ /* 0x000fe200010e0611 */
[----:B------:R-:W-:Y:S01]  /*1ba0*/  STL.64 [R1+0x18], R10 ;  /* 0x0000180a01007387 */ /* 0x000fe20000100a00 */
[----:B------:R-:W-:-:S02]  /*1bb0*/  IADD3 R34, P1, R16, 0x240, RZ ;  /* 0x0000024010227810 */ /* 0x000fc40007f3e0ff */
[--C-:B------:R-:W-:Y:S01]  /*1bc0*/  IMAD.X R44, RZ, RZ, R17.reuse, P0 ;  /* 0x000000ffff2c7224 */ /* 0x100fe200000e0611 */
[----:B------:R-:W-:Y:S02]  /*1bd0*/  STL.64 [R1+0x20], R12 ;  /* 0x0000200c01007387 */ /* 0x000fe40000100a00 */
[----:B------:R-:W-:Y:S02]  /*1be0*/  IMAD.X R45, RZ, RZ, R17, P1 ;  /* 0x000000ffff2d7224 */ /* 0x000fe400008e0611 */
[----:B------:R-:W-:Y:S04]  /*1bf0*/  STL.128 [R1+0x290], RZ ;  /* 0x000290ff01007387 */ /* 0x000fe80000100c00 */
        /* <DEDUP_REMOVED lines=26> */
[----:B------:R-:W-:Y:S04]  /*1da0*/  STL [R1+0x10], RZ ;  /* 0x000010ff01007387 */ /* 0x000fe80000100800 */
[----:B------:R-:W-:Y:S01]  /*1db0*/  STL [R1+0x38], RZ ;  /* 0x000038ff01007387 */ /* 0x000fe20000100800 */
[----:B--2---:R-:W-:-:S02]  /*1dc0*/  R2UR UR7, R0 ;  /* 0x00000000000772ca */ /* 0x004fc400000e0000 */
[----:B------:R-:W-:-:S05]  /*1dd0*/  IADD3 R0, P3, R26, 0x32460, RZ ;  /* 0x000324601a007810 */ /* 0x000fca0007f7e0ff */
[----:B------:R-:W-:Y:S01]  /*1de0*/  IMAD.X R3, RZ, RZ, R27, P3 ;  /* 0x000000ffff037224 */ /* 0x000fe200018e061b */
[----:B------:R-:W-:-:S05]  /*1df0*/  PLOP3.LUT P3, PT, PT, PT, UP0, 0x40, 0x0 ;  /* 0x000000000000781c */ /* 0x000fca0003f6e808 */
[----:B------:R-:W-:Y:S02]  /*1e00*/  IMAD.U32 R4, RZ, RZ, UR7 ;  /* 0x00000007ff047e24 */ /* 0x000fe4000f8e00ff */
[----:B------:R-:W-:Y:S01]  /*1e10*/  IMAD.U32 R18, RZ, RZ, UR7 ;  /* 0x00000007ff127e24 */ /* 0x000fe2000f8e00ff */
[----:B------:R-:W-:Y:S02]  /*1e20*/  UIMAD.WIDE.U32 UR6, UR9, UR6, URZ ;  /* 0x00000006090672a5 */ /* 0x000fe4000f8e003f */
[----:B------:R0:W-:Y:S02]  /*1e30*/  STL.128 [R1], R4 ;  /* 0x0000000401007387 */ /* 0x0001e40000100c00 */
[----:B------:R-:W-:Y:S02]  /*1e40*/  @UP1 USHF.R.U32.HI UR9, URZ, UR10, UR7 ;  /* 0x0000000a3f091299 */ /* 0x000fe40008011607 */
[----:B------:R1:W-:Y:S02]  /*1e50*/  STL.64 [R1+0x28], R18 ;  /* 0x0000281201007387 */ /* 0x0003e40000100a00 */
[----:B------:R-:W-:-:S04]  /*1e60*/  UIADD3 UR9, UR38, UR9, URZ ;  /* 0x0000000926097290 */ /* 0x000fc8000fffe03f */
[----:B------:R-:W-:Y:S01]  /*1e70*/  UIADD3 UR4, UR9, UR4, URZ ;  /* 0x0000000409047290 */ /* 0x000fe2000fffe03f */
[----:B0-----:R-:W-:Y:S02]  /*1e80*/  IMAD.MOV.U32 R4, RZ, RZ, R2 ;  /* 0x000000ffff047224 */ /* 0x001fe400078e0002 */
[----:B------:R-:W-:Y:S02]  /*1e90*/  IMAD.MOV.U32 R5, RZ, RZ, R9 ;  /* 0x000000ffff057224 */ /* 0x000fe400078e0009 */
[----:B------:R-:W-:Y:S02]  /*1ea0*/  IMAD.MOV.U32 R6, RZ, RZ, R0 ;  /* 0x000000ffff067224 */ /* 0x000fe400078e0000 */
[----:B------:R-:W-:-:S05]  /*1eb0*/  IMAD.MOV.U32 R7, RZ, RZ, R3 ;  /* 0x000000ffff077224 */ /* 0x000fca00078e0003 */
[----:B------:R1:W-:Y:S01]  /*1ec0*/  STL.128 [R1+0x40], R4 ;  /* 0x0000400401007387 */ /* 0x0003e20000100c00 */
        /* <DEDUP_REMOVED lines=11> */
.L_x_3436:
[----:B------:R-:W-:-:S11]  /*1f80*/  UISETP.NE.AND UP0, UPT, UR5, 0x1, UPT ;  /* 0x000000010500788c */ /* 0x000fd6000bf05270 */
[----:B------:R-:W-:Y:S02]  /*1f90*/  @UP0 ULDC.64 UR10, c[0x0][0xae0] ;  /* 0x0002b800000a0ab9 */ /* 0x000fe40000000a00 */
[----:B------:R-:W-:-:S04]  /*1fa0*/  UIMAD.WIDE.U32 UR6, UR8, UR10, URZ ;  /* 0x0000000a080672a5 */ /* 0x000fc8000f8e003f */
[----:B------:R-:W-:-:S12]  /*1fb0*/  @UP0 USHF.R.U32.HI UR8, URZ, UR11, UR7 ;  /* 0x0000000b3f080299 */ /* 0x000fd80008011607 */
.L_x_3437:
[----:B------:R-:W-:-:S04]  /*1fc0*/  UIMAD UR8, UR8, UR5, UR5 ;  /* 0x00000005080872a4 */ /* 0x000fc8000f8e0205 */
[----:B------:R-:W-:-:S04]  /*1fd0*/  UISETP.LT.AND UP0, UPT, UR4, UR8, UPT ;  /* 0x000000080400728c */ /* 0x000fc8000bf01270 */
[----:B------:R-:W-:-:S12]  /*1fe0*/  USEL UR4, UR4, UR8, UP0 ;  /* 0x0000000804047287 */ /* 0x000fd80008000000 */
.L_x_3435:
        /* <DEDUP_REMOVED lines=12> */
[----:B------:R-:W-:Y:S01]  /*20b0*/  UMOV UR12, UR58 ;  /* 0x0000003a000c7c82 */ /* 0x000fe20008000000 */
        /* <DEDUP_REMOVED lines=20> */
.L_x_3439:
[----:B------:R-:W-:-:S11]  /*2200*/  UISETP.NE.AND UP0, UPT, UR5, 0x1, UPT ;  /* 0x000000010500788c */ /* 0x000fd6000bf05270 */
[----:B------:R-:W-:Y:S02]  /*2210*/  @UP0 ULDC.64 UR12, c[0x0][0xae0] ;  /* 0x0002b800000c0ab9 */ /* 0x000fe40000000a00 */
[----:B------:R-:W-:-:S04]  /*2220*/  UIMAD.WIDE.U32 UR8, UR7, UR12, URZ ;  /* 0x0000000c070872a5 */ /* 0x000fc8000f8e003f */
[----:B------:R-:W-:-:S12]  /*2230*/  @UP0 USHF.R.U32.HI UR7, URZ, UR13, UR9 ;  /* 0x0000000d3f070299 */ /* 0x000fd80008011609 */
.L_x_3440:
[----:B------:R-:W-:-:S04]  /*2240*/  UIMAD UR5, UR7, UR5, URZ ;  /* 0x00000005070572a4 */ /* 0x000fc8000f8e023f */
[----:B------:R-:W-:-:S04]  /*2250*/  UISETP.LT.AND UP0, UPT, UR10, UR5, UPT ;  /* 0x000000050a00728c */ /* 0x000fc8000bf01270 */
[----:B------:R-:W-:-:S12]  /*2260*/  USEL UR10, UR10, UR5, !UP0 ;  /* 0x000000050a0a7287 */ /* 0x000fd8000c000000 */
.L_x_3438:
[----:B------:R-:W-:Y:S02]  /*2270*/  UIMAD.WIDE UR4, UR10, 0x2aaaaaab, URZ ;  /* 0x2aaaaaab0a0478a5 */ /* 0x000fe4000f8e023f */
[----:B------:R-:W-:Y:S02]  /*2280*/  ULOP3.LUT UR61, UR59, 0xff, URZ, 0xc0, !UPT ;  /* 0x000000ff3b3d7892 */ /* 0x000fe4000f8ec03f */
[----:B------:R-:W-:Y:S02]  /*2290*/  USHF.R.U32.HI UR4, URZ, 0x1f, UR5 ;  /* 0x0000001f3f047899 */ /* 0x000fe40008011605 */
[----:B------:R-:W-:Y:S02]  /*22a0*/  USHF.R.U32.HI UR59, URZ, 0x10, UR59 ;  /* 0x000000103f3b7899 */ /* 0x000fe4000801163b */
[----:B------:R-:W-:-:S04]  /*22b0*/  ULEA.HI.SX32 UR4, UR5, UR4, 0x1c ;  /* 0x0000000405047291 */ /* 0x000fc8000f8fe23f */
[----:B------:R-:W-:-:S04]  /*22c0*/  UISETP.LT.AND UP0, UPT, URZ, UR4, UPT ;  /* 0x000000043f00728c */ /* 0x000fc8000bf01270 */
[----:B------:R-:W-:-:S03]  /*22d0*/  USEL UR40, URZ, UR4, !UP0 ;  /* 0x000000043f287287 */ /* 0x000fc6000c000000 */
[----:B------:R-:W-:Y:S01]  /*22e0*/  UMOV UR4, URZ ;  /* 0x0000003f00047c82 */ /* 0x000fe20008000000 */
[----:B------:R-:W-:-:S06]  /*22f0*/  UISETP.GT.AND UP0, UPT, UR6, UR40, UPT ;  /* 0x000000280600728c */ /* 0x000fcc000bf04270 */
[----:B------:R-:W-:-:S13]  /*2300*/  PLOP3.LUT P0, PT, PT, PT, UP0, 0x80, 0x0 ;  /* 0x000000000000781c */ /* 0x000fda0003f0f008 */
[----:B------:R-:W-:Y:S05]  /*2310*/  @!P0 BRA `(.L_x_3441) ;  /* 0x0000000000948947 */ /* 0x000fea0003800000 */
[----:B------:R-:W-:Y:S01]  /*2320*/  UISETP.NE.AND UP0, UPT, UR59, URZ, UPT ;  /* 0x0000003f3b00728c */ /* 0x000fe2000bf05270 */
[----:B------:R-:W-:-:S03]  /*2330*/  ULDC UR4, c[0x0][0xae8] ;  /* 0x0002ba0000047ab9 */ /* 0x000fc60000000800 */
[----:B------:R-:W-:-:S04]  /*2340*/  USEL UR10, UR59, UR4, UP0 ;  /* 0x000000043b0a7287 */ /* 0x000fc80008000000 */
[----:B------:R-:W-:Y:S02]  /*2350*/  UIADD3 UR4, UR10, -0x1, UR6 ;  /* 0xffffffff0a047890 */ /* 0x000fe4000fffe006 */
[----:B------:R-:W-:Y:S02]  /*2360*/  IMAD.U32 R3, RZ, RZ, UR10 ;  /* 0x0000000aff037e24 */ /* 0x000fe4000f8e00ff */
[----:B------:R-:W-:-:S03]  /*2370*/  UIADD3 UR7, -UR40, UR4, URZ ;  /* 0x0000000428077290 */ /* 0x000fc6000fffe13f */
[-C--:B------:R-:W-:Y:S01]  /*2380*/  IABS R0, R3.reuse ;  /* 0x0000000300007213 */ /* 0x080fe20000000000 */
[----:B------:R-:W-:Y:S01]  /*2390*/  UMOV UR4, URZ ;  /* 0x0000003f00047c82 */ /* 0x000fe20008000000 */
[----:B-1----:R-:W-:Y:S01]  /*23a0*/  IABS R5, R3 ;  /* 0x0000000300057213 */ /* 0x002fe20000000000 */
[----:B------:R-:W-:Y:S01]  /*23b0*/  IMAD.U32 R4, RZ, RZ, UR7 ;  /* 0x00000007ff047e24 */ /* 0x000fe2000f8e00ff */
[----:B------:R-:W-:Y:S01]  /*23c0*/  R2UR UR11, R0 ;  /* 0x00000000000b72ca */ /* 0x000fe200000e0000 */
[----:B------:R-:W-:-:S03]  /*23d0*/  ULOP3.LUT UR7, UR7, UR10, URZ, 0x3c, !UPT ;  /* 0x0000000a07077292 */ /* 0x000fc6000f8e3c3f */
[----:B------:R-:W-:-:S05]  /*23e0*/  IABS R4, R4 ;  /* 0x0000000400047213 */ /* 0x000fca0000000000 */
[----:B------:R-:W-:-:S04]  /*23f0*/  IMAD.MOV.U32 R3, RZ, RZ, R4 ;  /* 0x000000ffff037224 */ /* 0x000fc800078e0004 */
[----:B------:R-:W0:Y:S01]  /*2400*/  I2F.RP R0, UR11 ;  /* 0x0000000b00007d06 */ /* 0x000e220008209400 */
[----:B------:R-:W-:-:S07]  /*2410*/  R2UR UR9, R3 ;  /* 0x00000000030972ca */ /* 0x000fce00000e0000 */
        /* <DEDUP_REMOVED lines=21> */
.L_x_3441:
        /* <DEDUP_REMOVED lines=9> */
[----:B------:R-:W2:Y:S01]  /*2600*/  LDL R2, [R1+0x4c4] ;  /* 0x0004c40001027983 */ /* 0x000ea20000100800 */
[----:B------:R-:W-:Y:S01]  /*2610*/  VIADD R8, R72, 0x400 ;  /* 0x0000040048087836 */ /* 0x000fe20000000000 */
[----:B-1----:R-:W-:Y:S01]  /*2620*/  IADD3 R18, P5, R16, 0x58, RZ ;  /* 0x0000005810127810 */ /* 0x002fe20007fbe0ff */
[----:B------:R-:W-:Y:S01]  /*2630*/  IMAD.MOV.U32 R4, RZ, RZ, 0x1 ;  /* 0x00000001ff047424 */ /* 0x000fe200078e00ff */
[----:B------:R-:W-:Y:S01]  /*2640*/  STL.64 [R1+0x58], RZ ;  /* 0x000058ff01007387 */ /* 0x000fe20000100a00 */
[----:B------:R-:W-:Y:S01]  /*2650*/  IMAD.MOV.U32 R5, RZ, RZ, RZ ;  /* 0x000000ffff057224 */ /* 0x000fe200078e00ff */
[----:B------:R-:W-:Y:S01]  /*2660*/  SHF.R.U32.HI R8, RZ, 0x4, R8 ;  /* 0x00000004ff087819 */ /* 0x000fe20000011608 */
[----:B------:R-:W-:Y:S01]  /*2670*/  IMAD.MOV.U32 R6, RZ, RZ, 0x1 ;  /* 0x00000001ff067424 */ /* 0x000fe200078e00ff */
[----:B------:R-:W-:Y:S01]  /*2680*/  STL.128 [R1+0x90], RZ ;  /* 0x000090ff01007387 */ /* 0x000fe20000100c00 */
[----:B------:R-:W-:Y:S01]  /*2690*/  IMAD.MOV.U32 R7, RZ, RZ, RZ ;  /* 0x000000ffff077224 */ /* 0x000fe200078e00ff */
[----:B------:R-:W-:Y:S01]  /*26a0*/  LOP3.LUT R8, R8, 0x3fff, RZ, 0xc0, !PT ;  /* 0x00003fff08087812 */ /* 0x000fe200078ec0ff */
[----:B------:R-:W-:Y:S01]  /*26b0*/  IMAD.MOV.U32 R10, RZ, RZ, 0x1 ;  /* 0x00000001ff0a7424 */ /* 0x000fe200078e00ff */
[----:B------:R-:W-:Y:S01]  /*26c0*/  STL.128 [R1+0xa0], RZ ;  /* 0x0000a0ff01007387 */ /* 0x000fe20000100c00 */
[----:B------:R-:W-:Y:S01]  /*26d0*/  IMAD.MOV.U32 R11, RZ, RZ, RZ ;  /* 0x000000ffff0b7224 */ /* 0x000fe200078e00ff */
[C---:B------:R-:W-:Y:S01]  /*26e0*/  IADD3 R42, P6, R16.reuse, 0x60, RZ ;  /* 0x00000060102a7810 */ /* 0x040fe20007fde0ff */
[----:B------:R-:W-:Y:S01]  /*26f0*/  IMAD.X R19, RZ, RZ, R17, P5 ;  /* 0x000000ffff137224 */ /* 0x000fe200028e0611 */
[----:B------:R0:W-:Y:S01]  /*2700*/  STL.128 [R1+0x60], R4 ;  /* 0x0000600401007387 */ /* 0x0001e20000100c00 */
[----:B------:R-:W-:-:S02]  /*2710*/  IADD3 R41, P1, R16, 0x68, RZ ;  /* 0x0000006810297810 */ /* 0x000fc40007f3e0ff */
[C---:B------:R-:W-:Y:S01]  /*2720*/  IADD3 R40, P2, R16.reuse, 0x70, RZ ;  /* 0x0000007010287810 */ /* 0x040fe20007f5e0ff */
[----:B------:R-:W-:Y:S01]  /*2730*/  STL.64 [R1+0x70], R10 ;  /* 0x0000700a01007387 */ /* 0x000fe20000100a00 */
[--C-:B------:R-:W-:Y:S01]  /*2740*/  IMAD.X R43, RZ, RZ, R17.reuse, P6 ;  /* 0x000000ffff2b7224 */ /* 0x100fe200030e0611 */
[C---:B------:R-:W-:Y:S01]  /*2750*/  IADD3 R39, P3, R16.reuse, 0x78, RZ ;  /* 0x0000007810277810 */ /* 0x040fe20007f7e0ff */
[--C-:B------:R-:W-:Y:S01]  /*2760*/  IMAD.X R56, RZ, RZ, R17.reuse, P1 ;  /* 0x000000ffff387224 */ /* 0x100fe200008e0611 */
[----:B------:R-:W-:Y:S01]  /*2770*/  STL.128 [R1+0xb0], RZ ;  /* 0x0000b0ff01007387 */ /* 0x000fe20000100c00 */
[--C-:B------:R-:W-:Y:S01]  /*2780*/  IMAD.X R55, RZ, RZ, R17.reuse, P2 ;  /* 0x000000ffff377224 */ /* 0x100fe200010e0611 */
[C---:B------:R-:W-:Y:S01]  /*2790*/  IADD3 R38, P4, R16.reuse, 0x80, RZ ;  /* 0x0000008010267810 */ /* 0x040fe20007f9e0ff */
[----:B------:R-:W-:Y:S01]  /*27a0*/  IMAD.X R54, RZ, RZ, R17, P3 ;  /* 0x000000ffff367224 */ /* 0x000fe200018e0611 */
[----:B------:R-:W-:Y:S01]  /*27b0*/  STL.128 [R1+0xc0], RZ ;  /* 0x0000c0ff01007387 */ /* 0x000fe20000100c00 */
[----:B------:R-:W-:-:S02]  /*27c0*/  IADD3 R32, P5, R16, 0x88, RZ ;  /* 0x0000008810207810 */ /* 0x000fc40007fbe0ff */
[----:B------:R-:W-:Y:S01]  /*27d0*/  IADD3 R37, P6, R16, 0x90, RZ ;  /* 0x0000009010257810 */ /* 0x000fe20007fde0ff */
[----:B0-----:R-:W-:Y:S01]  /*27e0*/  IMAD.MOV.U32 R5, RZ, RZ, 0x40000040 ;  /* 0x40000040ff057424 */ /* 0x001fe200078e00ff */
[C---:B------:R-:W-:Y:S01]  /*27f0*/  LOP3.LUT R6, R8.reuse, 0x3000000, RZ, 0xfc, !PT ;  /* 0x0300000008067812 */ /* 0x040fe200078efcff */
[----:B------:R-:W-:Y:S01]  /*2800*/  IMAD.MOV.U32 R7, RZ, RZ, 0x40000040 ;  /* 0x40000040ff077424 */ /* 0x000fe200078e00ff */
[----:B------:R-:W-:Y:S01]  /*2810*/  LOP3.LUT R8, R8, 0x10000, RZ, 0xfc, !PT ;  /* 0x0001000008087812 */ /* 0x000fe200078efcff */
[----:B------:R-:W-:Y:S01]  /*2820*/  STL.128 [R1+0xd0], RZ ;  /* 0x0000d0ff01007387 */ /* 0x000fe20000100c00 */
[C---:B------:R-:W-:Y:S01]  /*2830*/  IADD3 R50, P1, R16.reuse, 0xf0, RZ ;  /* 0x000000f010327810 */ /* 0x040fe20007f3e0ff */
[--C-:B------:R-:W-:Y:S01]  /*2840*/  IMAD.X R53, RZ, RZ, R17.reuse, P4 ;  /* 0x000000ffff357224 */ /* 0x100fe200020e0611 */
[----:B------:R-:W-:Y:S01]  /*2850*/  IADD3 R48, P2, R16, 0xf8, RZ ;  /* 0x000000f810307810 */ /* 0x000fe20007f5e0ff */
[----:B------:R-:W-:Y:S01]  /*2860*/  STL.128 [R1+0xe0], RZ ;  /* 0x0000e0ff01007387 */ /* 0x000fe20000100c00 */
[----:B------:R-:W-:-:S02]  /*2870*/  IMAD.X R33, RZ, RZ, R17, P5 ;  /* 0x000000ffff217224 */ /* 0x000fc400028e0611 */
[--C-:B------:R-:W-:Y:S02]  /*2880*/  IMAD.X R52, RZ, RZ, R17.reuse, P6 ;  /* 0x000000ffff347224 */ /* 0x100fe400030e0611 */
[--C-:B------:R-:W-:Y:S02]  /*2890*/  IMAD.X R51, RZ, RZ, R17.reuse, P1 ;  /* 0x000000ffff337224 */ /* 0x100fe400008e0611 */
[----:B------:R-:W-:Y:S01]  /*28a0*/  IMAD.X R49, RZ, RZ, R17, P2 ;  /* 0x000000ffff317224 */ /* 0x000fe200010e0611 */
[----:B--2---:R-:W0:Y:S02]  /*28b0*/  SHFL.IDX PT, R0, R2, RZ, 0x1f ;  /* 0x00001fff02007589 */ /* 0x004e2400000e0000 */
[----:B0-----:R-:W-:-:S04]  /*28c0*/  LEA.HI R2, R0, R0, RZ, 0x1 ;  /* 0x0000000000027211 */ /* 0x001fc800078f08ff */
[----:B------:R-:W-:Y:S01]  /*28d0*/  LOP3.LUT R3, R2, 0x7fffe, RZ, 0xc0, !PT ;  /* 0x0007fffe02037812 */ /* 0x000fe200078ec0ff */
[----:B------:R-:W-:-:S04]  /*28e0*/  VIADD R2, R72, 0x1c400 ;  /* 0x0001c40048027836 */ /* 0x000fc80000000000 */
[----:B------:R-:W-:Y:S01]  /*28f0*/  IMAD.IADD R0, R0, 0x1, -R3 ;  /* 0x0000000100007824 */ /* 0x000fe200078e0a03 */
[----:B------:R-:W-:Y:S01]  /*2900*/  SHF.R.U32.HI R2, RZ, 0x4, R2 ;  /* 0x00000004ff027819 */ /* 0x000fe20000011602 */
[----:B------:R-:W-:-:S03]  /*2910*/  VIADD R3, R72, 0x18400 ;  /* 0x0001840048037836 */ /* 0x000fc60000000000 */
[----:B------:R-:W-:Y:S01]  /*2920*/  LOP3.LUT R2, R2, 0x3fff, RZ, 0xc0, !PT ;  /* 0x00003fff02027812 */ /* 0x000fe200078ec0ff */
[----:B------:R-:W-:Y:S01]  /*2930*/  IMAD R0, R0, 0x2000, R3 ;  /* 0x0000200000007824 */ /* 0x000fe200078e0203 */
[----:B------:R-:W-:Y:S02]  /*2940*/  LOP3.LUT P0, RZ, R3, 0x1bf, RZ, 0xc0, !PT ;  /* 0x000001bf03ff7812 */ /* 0x000fe4000780c0ff */
[----:B------:R-:W-:Y:S01]  /*2950*/  LOP3.LUT R4, R2, 0x10000, RZ, 0xfc, !PT ;  /* 0x0001000002047812 */ /* 0x000fe200078efcff */
[----:B------:R-:W-:Y:S01]  /*2960*/  VIADD R3, R0, 0xa000 ;  /* 0x0000a00000037836 */ /* 0x000fe20000000000 */
[----:B------:R-:W-:-:S03]  /*2970*/  SHF.R.U32.HI R0, RZ, 0x4, R0 ;  /* 0x00000004ff007819 */ /* 0x000fc60000011600 */
[----:B------:R0:W-:Y:S01]  /*2980*/  STL.128 [R1+0x80], R4 ;  /* 0x0000800401007387 */ /* 0x0001e20000100c00 */
[----:B------:R-:W-:Y:S02]  /*2990*/  SHF.R.U32.HI R3, RZ, 0x4, R3 ;  /* 0x00000004ff037819 */ /* 0x000fe40000011603 */
[----:B------:R-:W-:Y:S02]  /*29a0*/  LOP3.LUT R0, R0, 0x3fff, RZ, 0xc0, !PT ;  /* 0x00003fff00007812 */ /* 0x000fe400078ec0ff */
[----:B------:R-:W-:Y:S02]  /*29b0*/  LOP3.LUT R3, R3, 0x3fff, RZ, 0xc0, !PT ;  /* 0x00003fff03037812 */ /* 0x000fe400078ec0ff */
[----:B------:R-:W-:Y:S02]  /*29c0*/  LOP3.LUT R2, R0, 0x10000, RZ, 0xfc, !PT ;  /* 0x0001000000027812 */ /* 0x000fe400078efcff */
[----:B------:R-:W-:Y:S01]  /*29d0*/  LOP3.LUT R0, R3, 0x10000, RZ, 0xfc, !PT ;  /* 0x0001000003007812 */ /* 0x000fe200078efcff */
[----:B------:R-:W-:-:S05]  /*29e0*/  IMAD.MOV.U32 R3, RZ, RZ, 0x40000040 ;  /* 0x40000040ff037424 */ /* 0x000fca00078e00ff */
[----:B------:R1:W-:Y:S01]  /*29f0*/  STL.64 [R1+0x78], R2 ;  /* 0x0000780201007387 */ /* 0x0003e20000100a00 */
[----:B0-----:R-:W-:Y:S02]  /*2a00*/  IMAD.MOV.U32 R6, RZ, RZ, R8 ;  /* 0x000000ffff067224 */ /* 0x001fe400078e0008 */
[----:B------:R-:W-:-:S05]  /*2a10*/  IMAD.MOV.U32 R4, RZ, RZ, R0 ;  /* 0x000000ffff047224 */ /* 0x000fca00078e0000 */
[----:B------:R1:W-:Y:S01]  /*2a20*/  STL.128 [R1+0xf0], R4 ;  /* 0x0000f00401007387 */ /* 0x0003e20000100c00 */
[----:B------:R-:W-:Y:S05]  /*2a30*/  @!P0 BRA `(.L_x_3443) ;  /* 0x0000000000408947 */ /* 0x000fea0003800000 */
[----:B-1----:R-:W-:Y:S01]  /*2a40*/  MOV R2, 0x0 ;  /* 0x0000000000027802 */ /* 0x002fe20000000f00 */
        /* <DEDUP_REMOVED lines=15> */
.L_x_3443:
[----:B------:R-:W2:Y:S01]  /*2b40*/  LDL R46, [R1+0x204] ;  /* 0x00020400012e7983 */ /* 0x000ea20000100800 */
[----:B------:R-:W0:Y:S01]  /*2b50*/  LDC.64 R10, c[0x0][0xad0] ;  /* 0x0002b400ff0a7b82 */ /* 0x000e220000000a00 */
[C---:B------:R-:W-:Y:S01]  /*2b60*/  IADD3 R24, P0, R16.reuse, 0x100, RZ ;  /* 0x0000010010187810 */ /* 0x040fe20007f1e0ff */
[----:B------:R-:W-:Y:S01]  /*2b70*/  IMAD.U32 R13, RZ, RZ, UR45 ;  /* 0x0000002dff0d7e24 */ /* 0x000fe2000f8e00ff */
[----:B------:R-:W3:Y:S01]  /*2b80*/  S2R R57, SR_TID.X ;  /* 0x0000000000397919 */ /* 0x000ee20000002100 */
[----:B------:R-:W-:Y:S01]  /*2b90*/  IMAD.U32 R12, RZ, RZ, UR44 ;  /* 0x0000002cff0c7e24 */ /* 0x000fe2000f8e00ff */
[----:B------:R-:W-:Y:S01]  /*2ba0*/  BSSY B0, `(.L_x_3444) ;  /* 0x000001f000007945 */ /* 0x000fe20003800000 */
[--C-:B------:R-:W-:Y:S01]  /*2bb0*/  IMAD.X R25, RZ, RZ, R17.reuse, P0 ;  /* 0x000000ffff197224 */ /* 0x100fe200000e0611 */
[----:B------:R-:W-:Y:S01]  /*2bc0*/  IADD3 R20, P0, R16, 0x14c, RZ ;  /* 0x0000014c10147810 */ /* 0x000fe20007f1e0ff */
[----:B-1----:R-:W1:Y:S01]  /*2bd0*/  LDC.64 R2, c[0x0][0xad8] ;  /* 0x0002b600ff027b82 */ /* 0x002e620000000a00 */
[----:B------:R-:W-:Y:S01]  /*2be0*/  IMAD.MOV.U32 R28, RZ, RZ, RZ ;  /* 0x000000ffff1c7224 */ /* 0x000fe200078e00ff */
[----:B------:R4:W-:Y:S02]  /*2bf0*/  STL.64 [R1+0x110], R18 ;  /* 0x0001101201007387 */ /* 0x0009e40000100a00 */
[----:B------:R-:W-:-:S02]  /*2c00*/  IMAD.X R21, RZ, RZ, R17, P0 ;  /* 0x000000ffff157224 */ /* 0x000fc400000e0611 */
[----:B------:R4:W-:Y:S02]  /*2c10*/  STL.64 [R1+0x108], R24 ;  /* 0x0001081801007387 */ /* 0x0009e40000100a00 */
[----:B------:R-:W5:Y:S02]  /*2c20*/  LDC.64 R8, c[0x0][0xae0] ;  /* 0x0002b800ff087b82 */ /* 0x000f640000000a00 */
[----:B------:R4:W-:Y:S04]  /*2c30*/  STL.64 [R1+0x150], R20 ;  /* 0x0001501401007387 */ /* 0x0009e80000100a00 */
[----:B------:R4:W-:Y:S02]  /*2c40*/  STL.64 [R1+0x100], R178 ;  /* 0x000100b201007387 */ /* 0x0009e40000100a00 */
[----:B------:R-:W4:Y:S01]  /*2c50*/  LDC R6, c[0x0][0x450] ;  /* 0x00011400ff067b82 */ /* 0x000f220000000800 */
[----:B0-----:R-:W-:Y:S01]  /*2c60*/  IMAD.MOV.U32 R14, RZ, RZ, R11 ;  /* 0x000000ffff0e7224 */ /* 0x001fe200078e000b */
[----:B------:R0:W-:Y:S01]  /*2c70*/  STL.U8 [R1+0x118], RZ ;  /* 0x000118ff01007387 */ /* 0x0001e20000100000 */
[----:B------:R-:W-:-:S05]  /*2c80*/  IMAD.MOV.U32 R7, RZ, RZ, R10 ;  /* 0x000000ffff077224 */ /* 0x000fca00078e000a */
[----:B------:R-:W4:Y:S01]  /*2c90*/  LDC.64 R4, c[0x0][0x448] ;  /* 0x00011200ff047b82 */ /* 0x000f220000000a00 */
[----:B-1----:R-:W-:Y:S02]  /*2ca0*/  IMAD.MOV.U32 R15, RZ, RZ, R2 ;  /* 0x000000ffff0f7224 */ /* 0x002fe400078e0002 */
[----:B------:R-:W-:Y:S02]  /*2cb0*/  IMAD.MOV.U32 R29, RZ, RZ, R3 ;  /* 0x000000ffff1d7224 */ /* 0x000fe400078e0003 */
[----:B---3--:R-:W-:Y:S01]  /*2cc0*/  VIADD R217, R57, 0xffffff80 ;  /* 0xffffff8039d97836 */ /* 0x008fe20000000000 */
[----:B------:R0:W-:Y:S01]  /*2cd0*/  STL.128 [R1+0x120], R12 ;  /* 0x0001200c01007387 */ /* 0x0001e20000100c00 */
[----:B-----5:R-:W-:Y:S02]  /*2ce0*/  IMAD.MOV.U32 R30, RZ, RZ, R8 ;  /* 0x000000ffff1e7224 */ /* 0x020fe400078e0008 */
[----:B------:R-:W-:Y:S01]  /*2cf0*/  IMAD.MOV.U32 R31, RZ, RZ, R9 ;  /* 0x000000ffff1f7224 */ /* 0x000fe200078e0009 */
[----:B------:R0:W-:Y:S04]  /*2d00*/  STL [R1+0x11c], R217 ;  /* 0x00011cd901007387 */ /* 0x0001e80000100800 */
[----:B------:R0:W-:Y:S04]  /*2d10*/  STL.128 [R1+0x130], R28 ;  /* 0x0001301c01007387 */ /* 0x0001e80000100c00 */
[----:B----4-:R0:W-:Y:S01]  /*2d20*/  STL.128 [R1+0x140], R4 ;  /* 0x0001400401007387 */ /* 0x0101e20000100c00 */
[----:B--2---:R-:W-:-:S04]  /*2d30*/  LEA.HI R0, R46, R46, RZ, 0x1 ;  /* 0x0000002e2e007211 */ /* 0x004fc800078f08ff */
[----:B------:R-:W-:-:S05]  /*2d40*/  LOP3.LUT R11, R0, 0xfffffffe, RZ, 0xc0, !PT ;  /* 0xfffffffe000b7812 */ /* 0x000fca00078ec0ff */
[----:B------:R-:W-:-:S05]  /*2d50*/  IMAD.IADD R0, R46, 0x1, -R11 ;  /* 0x000000012e007824 */ /* 0x000fca00078e0a0b */
[----:B------:R-:W-:-:S04]  /*2d60*/  SHF.L.U32 R11, R0, 0x1f, RZ ;  /* 0x0000001f000b7819 */ /* 0x000fc800000006ff */
[----:B------:R-:W1:Y:S02]  /*2d70*/  SYNCS.PHASECHK.TRANS64.TRYWAIT P0, [R72+URZ+0x32400], R11 ;  /* 0x0324000b480075a7 */ /* 0x000e64000800017f */
[----:B01----:R-:W-:Y:S05]  /*2d80*/  @!P0 BRA `(.L_x_3445) ;  /* 0x00000294009c8947 */ /* 0x003fea0003800000 */
.L_x_3663:
[----:B------:R-:W-:Y:S05]  /*2d90*/  BSYNC B0 ;  /* 0x0000000000007941 */ /* 0x000fea0003800000 */
.L_x_3444:
[----:B------:R-:W2:Y:S04]  /*2da0*/  LDL R4, [R1+0x4bc] ;  /* 0x0004bc0001047983 */ /* 0x000ea80000100800 */
[----:B------:R-:W3:Y:S04]  /*2db0*/  LDL R0, [R1+0x4c0] ;  /* 0x0004c00001007983 */ /* 0x000ee80000100800 */
[----:B------:R-:W4:Y:S04]  /*2dc0*/  LDL.64 R28, [R1+0x4b0] ;  /* 0x0004b000011c7983 */ /* 0x000f280000100a00 */
[----:B------:R-:W4:Y:S04]  /*2dd0*/  LDL R20, [R1] ;  /* 0x0000000001147983 */ /* 0x000f280000100800 */
[----:B0-----:R0:W5:Y:S01]  /*2de0*/  LDL.64 R10, [R1+0x1f8] ;  /* 0x0001f800010a7983 */ /* 0x0011620000100a00 */
[C---:B------:R-:W-:Y:S01]  /*2df0*/  IADD3 R14, P0, R16.reuse, 0x118, RZ ;  /* 0x00000118100e7810 */ /* 0x040fe20007f1e0ff */
[----:B------:R-:W-:Y:S01]  /*2e00*/  IMAD.MOV.U32 R12, RZ, RZ, R42 ;  /* 0x000000ffff0c7224 */ /* 0x000fe200078e002a */
[----:B------:R-:W-:Y:S05]  /*2e10*/  WARPSYNC.ALL ;  /* 0x0000000000007948 */ /* 0x000fea0003800000 */
[----:B------:R-:W-:Y:S01]  /*2e20*/  IMAD.X R15, RZ, RZ, R17, P0 ;  /* 0x000000ffff0f7224 */ /* 0x000fe200000e0611 */
[----:B------:R-:W-:Y:S01]  /*2e30*/  IADD3 R18, P0, R16, 0x150, RZ ;  /* 0x0000015010127810 */ /* 0x000fe20007f1e0ff */
[----:B------:R-:W-:Y:S01]  /*2e40*/  IMAD.MOV.U32 R13, RZ, RZ, R43 ;  /* 0x000000ffff0d7224 */ /* 0x000fe200078e002b */
[----:B------:R-:W1:Y:S01]  /*2e50*/  S2R R21, SR_TID.X ;  /* 0x0000000000157919 */ /* 0x000e620000002100 */
[----:B------:R-:W-:Y:S01]  /*2e60*/  IMAD.MOV.U32 R24, RZ, RZ, R38 ;  /* 0x000000ffff187224 */ /* 0x000fe200078e0026 */
[----:B------:R-:W-:Y:S01]  /*2e70*/  BSSY B0, `(.L_x_3446) ;  /* 0x0000033000007945 */ /* 0x000fe20003800000 */
[----:B------:R-:W-:Y:S01]  /*2e80*/  IMAD.X R19, RZ, RZ, R17, P0 ;  /* 0x000000ffff137224 */ /* 0x000fe200000e0611 */
[----:B------:R0:W-:Y:S01]  /*2e90*/  STL.128 [R1+0x160], R12 ;  /* 0x0001600c01007387 */ /* 0x0001e20000100c00 */
[----:B------:R-:W-:-:S03]  /*2ea0*/  IMAD.MOV.U32 R25, RZ, RZ, R53 ;  /* 0x000000ffff197224 */ /* 0x000fc600078e0035 */
[----:B------:R-:W-:Y:S04]  /*2eb0*/  STL.64 [R1+0x1f0], R32 ;  /* 0x0001f02001007387 */ /* 0x000fe80000100a00 */
[----:B------:R-:W-:Y:S01]  /*2ec0*/  STL.128 [R1+0x180], R24 ;  /* 0x0001801801007387 */ /* 0x000fe20000100c00 */
[----:B0-----:R-:W-:Y:S02]  /*2ed0*/  IMAD.MOV.U32 R14, RZ, RZ, R36 ;  /* 0x000000ffff0e7224 */ /* 0x001fe400078e0024 */
[----:B------:R-:W-:Y:S01]  /*2ee0*/  IMAD.MOV.U32 R15, RZ, RZ, R47 ;  /* 0x000000ffff0f7224 */ /* 0x000fe200078e002f */
[----:B-1----:R-:W-:Y:S01]  /*2ef0*/  SHF.R.U32.HI R21, RZ, 0x7, R21 ;  /* 0x00000007ff157819 */ /* 0x002fe20000011615 */
[----:B--2---:R-:W-:Y:S02]  /*2f00*/  IMAD.MOV.U32 R13, RZ, RZ, R4 ;  /* 0x000000ffff0d7224 */ /* 0x004fe400078e0004 */
[----:B---3--:R-:W-:Y:S01]  /*2f10*/  IMAD.MOV.U32 R12, RZ, RZ, R0 ;  /* 0x000000ffff0c7224 */ /* 0x008fe200078e0000 */
[C---:B------:R-:W-:Y:S01]  /*2f20*/  IADD3 R0, P1, R16.reuse, 0x208, RZ ;  /* 0x0000020810007810 */ /* 0x040fe20007f3e0ff */
[----:B----4-:R-:W-:Y:S04]  /*2f30*/  STL.64 [R1+0x158], R28 ;  /* 0x0001581c01007387 */ /* 0x010fe80000100a00 */
[----:B------:R-:W-:Y:S01]  /*2f40*/  IMAD.X R7, RZ, RZ, R17, P1 ;  /* 0x000000ffff077224 */ /* 0x000fe200008e0611 */
[----:B------:R-:W-:Y:S01]  /*2f50*/  IADD3 R4, P1, R16, 0x108, RZ ;  /* 0x0000010810047810 */ /* 0x000fe20007f3e0ff */
[----:B------:R0:W-:Y:S02]  /*2f60*/  STL.128 [R1+0x190], R12 ;  /* 0x0001900c01007387 */ /* 0x0001e40000100c00 */
[----:B0-----:R-:W-:-:S02]  /*2f70*/  IMAD.MOV.U32 R12, RZ, RZ, R40 ;  /* 0x000000ffff0c7224 */ /* 0x001fc400078e0028 */
[----:B------:R-:W-:Y:S02]  /*2f80*/  IMAD.MOV.U32 R13, RZ, RZ, R55 ;  /* 0x000000ffff0d7224 */ /* 0x000fe400078e0037 */
[----:B------:R-:W-:Y:S02]  /*2f90*/  IMAD.MOV.U32 R14, RZ, RZ, R50 ;  /* 0x000000ffff0e7224 */ /* 0x000fe400078e0032 */
[----:B------:R-:W-:-:S05]  /*2fa0*/  IMAD.MOV.U32 R15, RZ, RZ, R51 ;  /* 0x000000ffff0f7224 */ /* 0x000fca00078e0033 */
[----:B------:R0:W-:Y:S02]  /*2fb0*/  STL.128 [R1+0x1a0], R12 ;  /* 0x0001a00c01007387 */ /* 0x0001e40000100c00 */
[----:B0-----:R-:W-:Y:S02]  /*2fc0*/  IMAD.MOV.U32 R12, RZ, RZ, R48 ;  /* 0x000000ffff0c7224 */ /* 0x001fe400078e0030 */
[----:B------:R-:W-:Y:S02]  /*2fd0*/  IMAD.MOV.U32 R13, RZ, RZ, R49 ;  /* 0x000000ffff0d7224 */ /* 0x000fe400078e0031 */
[----:B------:R-:W-:Y:S01]  /*2fe0*/  IMAD.MOV.U32 R14, RZ, RZ, R0 ;  /* 0x000000ffff0e7224 */ /* 0x000fe200078e0000 */
[----:B------:R-:W-:Y:S01]  /*2ff0*/  LOP3.LUT R0, R20, 0x1, RZ, 0xfc, !PT ;  /* 0x0000000114007812 */ /* 0x000fe200078efcff */
[----:B------:R-:W-:Y:S02]  /*3000*/  IMAD.MOV.U32 R15, RZ, RZ, R7 ;  /* 0x000000ffff0f7224 */ /* 0x000fe400078e0007 */
[----:B------:R-:W-:Y:S01]  /*3010*/  IMAD.X R7, RZ, RZ, R17, P1 ;  /* 0x000000ffff077224 */ /* 0x000fe200008e0611 */
[----:B------:R-:W-:-:S02]  /*3020*/  ISETP.NE.AND P1, PT, R0, 0x3, PT ;  /* 0x000000030000780c */ /* 0x000fc40003f25270 */
[----:B------:R0:W-:Y:S02]  /*3030*/  STL.128 [R1+0x1b0], R12 ;  /* 0x0001b00c01007387 */ /* 0x0001e40000100c00 */
[----:B0-----:R-:W-:Y:S02]  /*3040*/  IMAD.MOV.U32 R14, RZ, RZ, R35 ;  /* 0x000000ffff0e7224 */ /* 0x001fe400078e0023 */
[----:B------:R-:W-:Y:S02]  /*3050*/  IMAD.MOV.U32 R15, RZ, RZ, R44 ;  /* 0x000000ffff0f7224 */ /* 0x000fe400078e002c */
[----:B------:R-:W-:Y:S02]  /*3060*/  IMAD.MOV.U32 R12, RZ, RZ, R18 ;  /* 0x000000ffff0c7224 */ /* 0x000fe400078e0012 */
[----:B------:R-:W-:Y:S02]  /*3070*/  IMAD.MOV.U32 R13, RZ, RZ, R19 ;  /* 0x000000ffff0d7224 */ /* 0x000fe400078e0013 */
[----:B------:R-:W-:-:S02]  /*3080*/  IMAD.MOV.U32 R18, RZ, RZ, R39 ;  /* 0x000000ffff127224 */ /* 0x000fc400078e0027 */
[----:B------:R-:W-:Y:S01]  /*3090*/  IMAD.MOV.U32 R19, RZ, RZ, R54 ;  /* 0x000000ffff137224 */ /* 0x000fe200078e0036 */
[----:B------:R0:W-:Y:S04]  /*30a0*/  STL.128 [R1+0x1c0], R12 ;  /* 0x0001c00c01007387 */ /* 0x0001e80000100c00 */
[----:B------:R-:W-:Y:S01]  /*30b0*/  STL.128 [R1+0x170], R16 ;  /* 0x0001701001007387 */ /* 0x000fe20000100c00 */
[----:B0-----:R-:W-:Y:S02]  /*30c0*/  IMAD.MOV.U32 R14, RZ, RZ, R34 ;  /* 0x000000ffff0e7224 */ /* 0x001fe400078e0022 */
[----:B------:R-:W-:Y:S02]  /*30d0*/  IMAD.MOV.U32 R15, RZ, RZ, R45 ;  /* 0x000000ffff0f7224 */ /* 0x000fe400078e002d */
[----:B------:R-:W-:-:S02]  /*30e0*/  IMAD.MOV.U32 R12, RZ, RZ, R4 ;  /* 0x000000ffff0c7224 */ /* 0x000fc400078e0004 */
[----:B------:R-:W-:Y:S02]  /*30f0*/  IMAD.MOV.U32 R13, RZ, RZ, R7 ;  /* 0x000000ffff0d7224 */ /* 0x000fe400078e0007 */
[----:B------:R-:W-:-:S03]  /*3100*/  VIADD R4, R21, 0x8 ;  /* 0x0000000815047836 */ /* 0x000fc60000000000 */
[----:B------:R0:W-:Y:S02]  /*3110*/  STL.128 [R1+0x1d0], R12 ;  /* 0x0001d00c01007387 */ /* 0x0001e40000100c00 */
[----:B0-----:R-:W-:Y:S02]  /*3120*/  IMAD.MOV.U32 R12, RZ, RZ, R41 ;  /* 0x000000ffff0c7224 */ /* 0x001fe400078e0029 */
[----:B------:R-:W-:Y:S02]  /*3130*/  IMAD.MOV.U32 R13, RZ, RZ, R56 ;  /* 0x000000ffff0d7224 */ /* 0x000fe400078e0038 */
[----:B------:R-:W-:Y:S02]  /*3140*/  IMAD.MOV.U32 R14, RZ, RZ, R37 ;  /* 0x000000ffff0e7224 */ /* 0x000fe400078e0025 */
[----:B------:R-:W-:-:S05]  /*3150*/  IMAD.MOV.U32 R15, RZ, RZ, R52 ;  /* 0x000000ffff0f7224 */ /* 0x000fca00078e0034 */
[----:B------:R0:W-:Y:S01]  /*3160*/  STL.128 [R1+0x1e0], R12 ;  /* 0x0001e00c01007387 */ /* 0x0001e20000100c00 */
[----:B------:R0:W-:Y:S06]  /*3170*/  BAR.SYNC.DEFER_BLOCKING R4, 0x100 ;  /* 0x000400040000751d */ /* 0x0001ec0000010000 */
[----:B------:R-:W-:Y:S05]  /*3180*/  @!P1 BRA `(.L_x_3447) ;  /* 0x0000000000049947 */ /* 0x000fea0003800000 */
[----:B------:R-:W-:Y:S01]  /*3190*/  BPT.TRAP 0x1 ;  /* 0x000000040000795c */ /* 0x000fe20000300000 */
.L_x_3447:
[----:B------:R-:W-:Y:S05]  /*31a0*/  BSYNC B0 ;  /* 0x0000000000007941 */ /* 0x000fea0003800000 */
.L_x_3446:
[----:B0-----:R-:W2:Y:S01]  /*31b0*/  LDL.64 R12, [R1+0x18] ;  /* 0x00001800010c7983 */ /* 0x001ea20000100a00 */
[----:B-----5:R-:W-:Y:S01]  /*31c0*/  SHF.L.U32 R11, R11, 0x1f, RZ ;  /* 0x0000001f0b0b7819 */ /* 0x020fe200000006ff */
[----:B------:R-:W-:Y:S01]  /*31d0*/  BSSY B0, `(.L_x_3448) ;  /* 0x0000006000007945 */ /* 0x000fe20003800000 */
[----:B--2---:R-:W-:-:S05]  /*31e0*/  MOV R7, R12 ;  /* 0x0000000c00077202 */ /* 0x004fca0000000f00 */
[----:B------:R-:W-:-:S04]  /*31f0*/  IMAD R10, R10, 0x8, R7 ;  /* 0x000000080a0a7824 */ /* 0x000fc800078e0207 */
[----:B------:R0:W1:Y:S01]  /*3200*/  SYNCS.PHASECHK.TRANS64.TRYWAIT P0, [R10+URZ], R11 ;  /* 0x0000000b0a0075a7 */ /* 0x000062000800017f */
[----:B------:R-:W-:Y:S05]  /*3210*/  @!P1 BRA `(.L_x_3449) ;  /* 0x0000000000049947 */ /* 0x000fea0003800000 */
[----:B------:R-:W-:Y:S01]  /*3220*/  BPT.TRAP 0x1 ;  /* 0x000000040000795c */ /* 0x000fe20000300000 */
.L_x_3449:
[----:B------:R-:W-:Y:S05]  /*3230*/  BSYNC B0 ;  /* 0x0000000000007941 */ /* 0x000fea0003800000 */
.L_x_3448:
[----:B------:R-:W-:Y:S04]  /*3240*/  BSSY B0, `(.L_x_3450) ;  /* 0x0000004000007945 */ /* 0x000fe80003800000 */
[----:B-1----:R-:W-:Y:S05]  /*3250*/  @P0 BRA `(.L_x_3451) ;  /* 0x0000000000080947 */ /* 0x002fea0003800000 */
[----:B------:R-:W1:Y:S02]  /*3260*/  SYNCS.PHASECHK.TRANS64.TRYWAIT P0, [R10+URZ], R11 ;  /* 0x0000000b0a0075a7 */ /* 0x000e64000800017f */
[----:B-1----:R-:W-:Y:S05]  /*3270*/  @!P0 BRA `(.L_x_3452) ;  /* 0x0000029000748947 */ /* 0x002fea0003800000 */
.L_x_3451:
[----:B------:R-:W-:Y:S05]  /*3280*/  BSYNC B0 ;  /* 0x0000000000007941 */ /* 0x000fea0003800000 */
.L_x_3450:
[----:B------:R-:W2:Y:S04]  /*3290*/  LDL R21, [R1+0x1f8] ;  /* 0x0001f80001157983 */ /* 0x000ea80000100800 */
[----:B01----:R-:W2:Y:S01]  /*32a0*/  LDL.64 R10, [R1+0x80] ;  /* 0x00008000010a7983 */ /* 0x003ea20000100a00 */
[----:B------:R-:W-:Y:S05]  /*32b0*/  WARPSYNC.ALL ;  /* 0x0000000000007948 */ /* 0x000fea0003800000 */
[----:B------:R-:W3:Y:S04]  /*32c0*/  LDL.64 R24, [R1+0x78] ;  /* 0x0000780001187983 */ /* 0x000ee80000100a00 */
[----:B------:R-:W4:Y:S04]  /*32d0*/  LDL.64 R12, [R1+0x78] ;  /* 0x00007800010c7983 */ /* 0x000f280000100a00 */
[----:B------:R-:W5:Y:S01]  /*32e0*/  LDL.64 R14, [R1+0x78] ;  /* 0x00007800010e7983 */ /* 0x000f620000100a00 */
[----:B--2---:R-:W-:-:S03]  /*32f0*/  IMAD R10, R21, 0x300, R10 ;  /* 0x00000300150a7824 */ /* 0x004fc600078e020a */
[----:B------:R-:W2:Y:S01]  /*3300*/  LDL.64 R18, [R1+0x78] ;  /* 0x0000780001127983 */ /* 0x000ea20000100a00 */
[----:B------:R-:W-:Y:S02]  /*3310*/  R2UR UR7, R11 ;  /* 0x000000000b0772ca */ /* 0x000fe400000e0000 */
[C---:B------:R-:W-:Y:S01]  /*3320*/  R2UR UR6, R10.reuse ;  /* 0x000000000a0672ca */ /* 0x040fe200000e0000 */
[----:B------:R-:W2:Y:S01]  /*3330*/  LDL R7, [R1+0x204] ;  /* 0x0002040001077983 */ /* 0x000ea20000100800 */
[----:B------:R-:W-:Y:S01]  /*3340*/  VIADD R20, R10, 0x2 ;  /* 0x000000020a147836 */ /* 0x000fe20000000000 */
[----:B------:R-:W-:Y:S01]  /*3350*/  BSSY B0, `(.L_x_3453) ;  /* 0x000002e000007945 */ /* 0x000fe20003800000 */
[----:B------:R-:W-:Y:S01]  /*3360*/  IMAD.MOV.U32 R21, RZ, RZ, R11 ;  /* 0x000000ffff157224 */ /* 0x000fe200078e000b */
[----:B------:R0:W-:Y:S01]  /*3370*/  STL [R1+0x60], RZ ;  /* 0x000060ff01007387 */ /* 0x0001e20000100800 */
[----:B---3--:R-:W-:Y:S02]  /*3380*/  R2UR UR4, R24 ;  /* 0x00000000180472ca */ /* 0x008fe400000e0000 */
[----:B------:R-:W-:-:S02]  /*3390*/  R2UR UR5, R25 ;  /* 0x00000000190572ca */ /* 0x000fc400000e0000 */
[----:B------:R-:W-:Y:S01]  /*33a0*/  WARPGROUP.ARRIVE ;  /* 0x00000000000079c5 */ /* 0x000fe20000000000 */
[----:B----4-:R-:W-:Y:S02]  /*33b0*/  VIADD R12, R12, 0x2 ;  /* 0x000000020c0c7836 */ /* 0x010fe40000000000 */
[----:B-----5:R-:W-:Y:S02]  /*33c0*/  VIADD R14, R14, 0x4 ;  /* 0x000000040e0e7836 */ /* 0x020fe40000000000 */
[----:B--2---:R-:W-:-:S06]  /*33d0*/  VIADD R18, R18, 0x6 ;  /* 0x0000000612127836 */ /* 0x004fcc0000000000 */
[----:B------:R-:W-:Y:S01]  /*33e0*/  HGMMA.64x96x16.F32.BF16 R24, gdesc[UR4], RZ, !UPT, gsb0 ;  /* 0x01600000041879f0 */ /* 0x000fe2000c0018ff */
[----:B------:R-:W-:Y:S02]  /*33f0*/  R2UR UR6, R20 ;  /* 0x00000000140672ca */ /* 0x000fe400000e0000 */
[----:B------:R-:W-:Y:S02]  /*3400*/  R2UR UR7, R21 ;  /* 0x00000000150772ca */ /* 0x000fe400000e0000 */
[----:B------:R-:W-:Y:S01]  /*3410*/  R2UR UR4, R12 ;  /* 0x000000000c0472ca */ /* 0x000fe200000e0000 */
[C---:B------:R-:W-:Y:S01]  /*3420*/  VIADD R12, R10.reuse, 0x4 ;  /* 0x000000040a0c7836 */ /* 0x040fe20000000000 */
[----:B------:R-:W-:Y:S01]  /*3430*/  R2UR UR5, R13 ;  /* 0x000000000d0572ca */ /* 0x000fe200000e0000 */
[----:B------:R-:W-:Y:S01]  /*3440*/  IMAD.MOV.U32 R13, RZ, RZ, R11 ;  /* 0x000000ffff0d7224 */ /* 0x000fe200078e000b */
[----:B------:R-:W-:Y:S01]  /*3450*/  LEA.HI R0, R7, R7, RZ, 0x1 ;  /* 0x0000000707007211 */ /* 0x000fe200078f08ff */
        /* <DEDUP_REMOVED lines=15> */
[----:B------:R-:W-:Y:S01]  /*3550*/  LOP3.LUT R10, R0, 0xfffffffe, RZ, 0xc0, !PT ;  /* 0xfffffffe000a7812 */ /* 0x000fe200078ec0ff */
[----:B------:R-:W-:-:S04]  /*3560*/  IMAD.MOV.U32 R0, RZ, RZ, 0x1 ;  /* 0x00000001ff007424 */ /* 0x000fc800078e00ff */
[----:B------:R-:W-:Y:S01]  /*3570*/  IMAD.IADD R7, R7, 0x1, -R10 ;  /* 0x0000000107077824 */ /* 0x000fe200078e0a0a */
[----:B------:R0:W-:Y:S04]  /*3580*/  STL [R1+0x60], R0 ;  /* 0x0000600001007387 */ /* 0x0001e80000100800 */
[----:B------:R-:W-:Y:S01]  /*3590*/  SHF.L.U32 R7, R7, 0x1f, RZ ;  /* 0x0000001f07077819 */ /* 0x000fe200000006ff */
[----:B------:R0:W-:Y:S04]  /*35a0*/  STL [R1+0x60], R0 ;  /* 0x0000600001007387 */ /* 0x0001e80000100800 */
[----:B------:R0:W-:Y:S04]  /*35b0*/  STL [R1+0x60], R0 ;  /* 0x0000600001007387 */ /* 0x0001e80000100800 */
[----:B------:R0:W-:Y:S01]  /*35c0*/  STL [R1+0x60], R0 ;  /* 0x0000600001007387 */ /* 0x0001e20000100800 */
[----:B------:R-:W-:-:S02]  /*35d0*/  WARPGROUP.DEPBAR.LE gsb0, 0x0 ;  /* 0x00008000000079c5 */ /* 0x000fc40000010000 */
[----:B------:R-:W-:-:S06]  /*35e0*/  WARPGROUP.ARRIVE ;  /* 0x00000000000079c5 */ /* 0x000fcc0000000000 */
[----:B------:R-:W-:Y:S03]  /*35f0*/  HGMMA.64x96x16.F32.BF16 R24, gdesc[UR4], R24, gsb0 ;  /* 0x01600000041879f0 */ /* 0x000fe60008001818 */
[----:B------:R-:W-:Y:S02]  /*3600*/  WARPGROUP.DEPBAR.LE gsb0, 0x0 ;  /* 0x00008000000079c5 */ /* 0x000fe40000010000 */
[----:B------:R-:W1:Y:S02]  /*3610*/  SYNCS.PHASECHK.TRANS64.TRYWAIT P0, [R72+URZ+0x32410], R7 ;  /* 0x03241007480075a7 */ /* 0x000e64000800017f */
[----:B01----:R-:W-:Y:S05]  /*3620*/  @!P0 BRA `(.L_x_3454) ;  /* 0x0000028c009c8947 */ /* 0x003fea0003800000 */
.L_x_3664:
[----:B------:R-:W-:Y:S05]  /*3630*/  BSYNC B0 ;  /* 0x0000000000007941 */ /* 0x000fea0003800000 */
.L_x_3453:
[----:B0-----:R-:W2:Y:S04]  /*3640*/  LDL R7, [R1+0x28] ;  /* 0x0000280001077983 */ /* 0x001ea80000100800 */
[----:B------:R0:W5:Y:S01]  /*3650*/  LDL.64 R10, [R1+0x1f8] ;  /* 0x0001f800010a7983 */ /* 0x0001620000100a00 */
[----:B------:R-:W-:Y:S01]  /*3660*/  BSSY B0, `(.L_x_3455) ;  /* 0x0000005000007945 */ /* 0x000fe20003800000 */
[----:B--2---:R-:W-:-:S04]  /*3670*/  LOP3.LUT R7, R7, 0x1, RZ, 0xfc, !PT ;  /* 0x0000000107077812 */ /* 0x004fc800078efcff */
[----:B------:R-:W-:-:S13]  /*3680*/  ISETP.NE.AND P1, PT, R7, 0x3, PT ;  /* 0x000000030700780c */ /* 0x000fda0003f25270 */
[----:B0-----:R-:W-:Y:S05]  /*3690*/  @!P1 BRA `(.L_x_3456) ;  /* 0x0000000000049947 */ /* 0x001fea0003800000 */
[----:B------:R-:W-:Y:S01]  /*36a0*/  BPT.TRAP 0x1 ;  /* 0x000000040000795c */ /* 0x000fe20000300000 */
.L_x_3456:
[----:B------:R-:W-:Y:S05]  /*36b0*/  BSYNC B0 ;  /* 0x0000000000007941 */ /* 0x000fea0003800000 */
.L_x_3455:
[----:B------:R-:W2:Y:S01]  /*36c0*/  LDL.64 R12, [R1+0x40] ;  /* 0x00004000010c7983 */ /* 0x000ea20000100a00 */
[----:B-----5:R-:W-:Y:S01]  /*36d0*/  SHF.L.U32 R11, R11, 0x1f, RZ ;  /* 0x0000001f0b0b7819 */ /* 0x020fe200000006ff */
[----:B------:R-:W-:Y:S01]  /*36e0*/  BSSY B0, `(.L_x_3457) ;  /* 0x0000006000007945 */ /* 0x000fe20003800000 */
[----:B--2---:R-:W-:-:S05]  /*36f0*/  MOV R13, R12 ;  /* 0x0000000c000d7202 */ /* 0x004fca0000000f00 */
[----:B------:R-:W-:-:S04]  /*3700*/  IMAD R10, R10, 0x8, R13 ;  /* 0x000000080a0a7824 */ /* 0x000fc800078e020d */
[----:B------:R0:W1:Y:S01]  /*3710*/  SYNCS.PHASECHK.TRANS64.TRYWAIT P0, [R10+URZ], R11 ;  /* 0x0000000b0a0075a7 */ /* 0x000062000800017f */
[----:B------:R-:W-:Y:S05]  /*3720*/  @!P1 BRA `(.L_x_3458) ;  /* 0x0000000000049947 */ /* 0x000fea0003800000 */
[----:B------:R-:W-:Y:S01]  /*3730*/  BPT.TRAP 0x1 ;  /* 0x000000040000795c */ /* 0x000fe20000300000 */
.L_x_3458:
[----:B------:R-:W-:Y:S05]  /*3740*/  BSYNC B0 ;  /* 0x0000000000007941 */ /* 0x000fea0003800000 */
.L_x_3457:
[----:B------:R-:W-:Y:S04]  /*3750*/  BSSY B0, `(.L_x_3459) ;  /* 0x0000004000007945 */ /* 0x000fe80003800000 */
[----:B-1----:R-:W-:Y:S05]  /*3760*/  @P0 BRA `(.L_x_3460) ;  /* 0x0000000000080947 */ /* 0x002fea0003800000 */
[----:B------:R-:W1:Y:S02]  /*3770*/  SYNCS.PHASECHK.TRANS64.TRYWAIT P0, [R10+URZ], R11 ;  /* 0x0000000b0a0075a7 */ /* 0x000e64000800017f */
[----:B-1----:R-:W-:Y:S05]  /*3780*/  @!P0 BRA `(.L_x_3461) ;  /* 0x0000028c00588947 */ /* 0x002fea0003800000 */
.L_x_3460:
[----:B------:R-:W-:Y:S05]  /*3790*/  BSYNC B0 ;  /* 0x0000000000007941 */ /* 0x000fea0003800000 */
.L_x_3459:
[----:B------:R-:W2:Y:S04]  /*37a0*/  LDL R73, [R1+0x1f8] ;  /* 0x0001f80001497983 */ /* 0x000ea80000100800 */
[----:B01----:R-:W2:Y:S04]  /*37b0*/  LDL.64 R10, [R1+0xf8] ;  /* 0x0000f800010a7983 */ /* 0x003ea80000100a00 */
[----:B------:R-:W3:Y:S04]  /*37c0*/  LDL R7, [R1+0x70] ;  /* 0x0000700001077983 */ /* 0x000ee80000100800 */
[----:B------:R-:W4:Y:S04]  /*37d0*/  LDL.64 R12, [R1+0xf0] ;  /* 0x0000f000010c7983 */ /* 0x000f280000100a00 */
[----:B------:R-:W4:Y:S04]  /*37e0*/  LDL.64 R20, [R1+0xf0] ;  /* 0x0000f00001147983 */ /* 0x000f280000100a00 */
[----:B------:R-:W4:Y:S04]  /*37f0*/  LDL.64 R18, [R1+0xf0] ;  /* 0x0000f00001127983 */ /* 0x000f280000100a00 */
[----:B------:R-:W4:Y:S01]  /*3800*/  LDL.64 R14, [R1+0xf0] ;  /* 0x0000f000010e7983 */ /* 0x000f220000100a00 */
[----:B------:R-:W-:Y:S05]  /*3810*/  WARPSYNC.ALL ;  /* 0x0000000000007948 */ /* 0x000fea0003800000 */
[----:B------:R-:W-:Y:S01]  /*3820*/  WARPGROUP.ARRIVE ;  /* 0x00000000000079c5 */ /* 0x000fe20000000000 */
[----:B------:R0:W5:Y:S01]  /*3830*/  LDL R74, [R1+0xc] ;  /* 0x00000c00014a7983 */ /* 0x0001620000100800 */
[----:B--2---:R-:W-:Y:S01]  /*3840*/  IMAD R10, R73, 0xc00, R10 ;  /* 0x00000c00490a7824 */ /* 0x004fe200078e020a */
[----:B------:R-:W-:-:S02]  /*3850*/  R2UR UR7, R11 ;  /* 0x000000000b0772ca */ /* 0x000fc400000e0000 */
[----:B---3--:R-:W-:Y:S02]  /*3860*/  ISETP.NE.U32.AND P0, PT, R7, RZ, PT ;  /* 0x000000ff0700720c */ /* 0x008fe40003f05070 */
[----:B------:R-:W-:Y:S02]  /*3870*/  R2UR UR6, R10 ;  /* 0x000000000a0672ca */ /* 0x000fe400000e0000 */
[----:B----4-:R-:W-:Y:S02]  /*3880*/  R2UR UR4, R12 ;  /* 0x000000000c0472ca */ /* 0x010fe400000e0000 */
[----:B------:R-:W-:Y:S01]  /*3890*/  R2UR UR5, R13 ;  /* 0x000000000d0572ca */ /* 0x000fe200000e0000 */
[----:B------:R-:W-:Y:S01]  /*38a0*/  VIADD R72, R10, 0x2 ;  /* 0x000000020a487836 */ /* 0x000fe20000000000 */
[----:B------:R-:W2:Y:S01]  /*38b0*/  LDL.64 R12, [R1+0xf0] ;  /* 0x0000f000010c7983 */ /* 0x000ea20000100a00 */
[----:B------:R-:W-:Y:S02]  /*38c0*/  VIADD R20, R20, 0x2 ;  /* 0x0000000214147836 */ /* 0x000fe40000000000 */
[----:B------:R-:W-:Y:S01]  /*38d0*/  IMAD.MOV.U32 R73, RZ, RZ, R11 ;  /* 0x000000ffff497224 */ /* 0x000fe200078e000b */
[----:B------:R0:W5:Y:S01]  /*38e0*/  LDL R7, [R1+0x1f8] ;  /* 0x0001f80001077983 */ /* 0x0001620000100800 */
[----:B------:R-:W-:-:S06]  /*38f0*/  VOTEU.ANY UP0, P0 ;  /* 0x00000000003f7886 */ /* 0x000fcc0000000100 */
[----:B------:R-:W-:Y:S01]  /*3900*/  HGMMA.64x96x16.F32.BF16 R24, gdesc[UR4], R24, UP0, gsb0 ;  /* 0x01600000041879f0 */ /* 0x000fe2000b801818 */
[----:B------:R-:W-:Y:S02]  /*3910*/  R2UR UR6, R72 ;  /* 0x00000000480672ca */ /* 0x000fe400000e0000 */
[----:B------:R-:W-:Y:S02]  /*3920*/  R2UR UR7, R73 ;  /* 0x00000000490772ca */ /* 0x000fe400000e0000 */
[----:B------:R-:W-:Y:S02]  /*3930*/  R2UR UR4, R20 ;  /* 0x00000000140472ca */ /* 0x000fe400000e0000 */
[----:B------:R-:W-:Y:S02]  /*3940*/  R2UR UR5, R21 ;  /* 0x00000000150572ca */ /* 0x000fe400000e0000 */
[----:B------:R-:W3:Y:S01]  /*3950*/  LDL.64 R20, [R1+0xf0] ;  /* 0x0000f00001147983 */ /* 0x000ee20000100a00 */
[----:B------:R-:W-:-:S02]  /*3960*/  VIADD R18, R18, 0x4 ;  /* 0x0000000412127836 */ /* 0x000fc40000000000 */
[----:B------:R-:W-:Y:S02]  /*3970*/  VIADD R72, R10, 0x4 ;  /* 0x000000040a487836 */ /* 0x000fe40000000000 */
[----:B------:R-:W-:Y:S01]  /*3980*/  IMAD.MOV.U32 R73, RZ, RZ, R11 ;  /* 0x000000ffff497224 */ /* 0x000fe200078e000b */
[----:B------:R-:W-:Y:S02]  /*3990*/  WARPGROUP.DEPBAR.LE gsb0, 0x0 ;  /* 0x00008000000079c5 */ /* 0x000fe40000010000 */
[----:B------:R-:W-:-:S06]  /*39a0*/  WARPGROUP.ARRIVE ;  /* 0x00000000000079c5 */ /* 0x000fcc0000000000 */
[----:B------:R-:W-:Y:S01]  /*39b0*/  HGMMA.64x96x16.F32.BF16 R24, gdesc[UR4], R24, gsb0 ;  /* 0x01600000041879f0 */ /* 0x000fe20008001818 */
[----:B------:R-:W-:Y:S02]  /*39c0*/  R2UR UR6, R72 ;  /* 0x00000000480672ca */ /* 0x000fe400000e0000 */
[----:B------:R-:W-:Y:S02]  /*39d0*/  R2UR UR7, R73 ;  /* 0x00000000490772ca */ /* 0x000fe400000e0000 */
[----:B------:R-:W-:Y:S02]  /*39e0*/  R2UR UR4, R18 ;  /* 0x00000000120472ca */ /* 0x000fe400000e0000 */
[----:B------:R-:W-:Y:S02]  /*39f0*/  R2UR UR5, R19 ;  /* 0x00000000130572ca */ /* 0x000fe400000e0000 */
[----:B------:R-:W4:Y:S01]  /*3a00*/  LDL.64 R18, [R1+0xf0] ;  /* 0x0000f00001127983 */ /* 0x000f220000100a00 */
        /* <DEDUP_REMOVED lines=12> */
[----:B------:R-:W-:Y:S01]  /*3ad0*/  IMAD.MOV.U32 R73, RZ, RZ, R11 ;  /* 0x000000ffff497224 */ /* 0x000fe200078e000b */
[----:B------:R-:W-:Y:S02]  /*3ae0*/  WARPGROUP.DEPBAR.LE gsb0, 0x0 ;  /* 0x00008000000079c5 */ /* 0x000fe40000010000 */
[----:B------:R-:W-:-:S06]  /*3af0*/  WARPGROUP.ARRIVE ;  /* 0x00000000000079c5 */ /* 0x000fcc0000000000 */
[----:B------:R-:W-:Y:S01]  /*3b00*/  HGMMA.64x96x16.F32.BF16 R24, gdesc[UR4], R24, gsb0 ;  /* 0x01600000041879f0 */ /* 0x000fe20008001818 */
[----:B--2---:R-:W-:Y:S01]  /*3b10*/  VIADD R12, R12, 0x400 ;  /* 0x000004000c0c7836 */ /* 0x004fe20000000000 */
[----:B------:R-:W-:Y:S02]  /*3b20*/  R2UR UR6, R72 ;  /* 0x00000000480672ca */ /* 0x000fe400000e0000 */
[----:B------:R-:W-:Y:S02]  /*3b30*/  R2UR UR7, R73 ;  /* 0x00000000490772ca */ /* 0x000fe400000e0000 */
[----:B------:R-:W-:Y:S02]  /*3b40*/  R2UR UR4, R12 ;  /* 0x000000000c0472ca */ /* 0x000fe400000e0000 */
[----:B------:R-:W-:Y:S02]  /*3b50*/  R2UR UR5, R13 ;  /* 0x000000000d0572ca */ /* 0x000fe400000e0000 */
[----:B------:R-:W2:Y:S01]  /*3b60*/  LDL.64 R12, [R1+0xf0] ;  /* 0x0000f000010c7983 */ /* 0x000ea20000100a00 */
[----:B---3--:R-:W-:-:S02]  /*3b70*/  VIADD R20, R20, 0x402 ;  /* 0x0000040214147836 */ /* 0x008fc40000000000 */
[----:B------:R-:W-:Y:S01]  /*3b80*/  VIADD R72, R10, 0x302 ;  /* 0x000003020a487836 */ /* 0x000fe20000000000 */
[----:B------:R-:W-:Y:S02]  /*3b90*/  WARPGROUP.DEPBAR.LE gsb0, 0x0 ;  /* 0x00008000000079c5 */ /* 0x000fe40000010000 */
[----:B------:R-:W-:-:S06]  /*3ba0*/  WARPGROUP.ARRIVE ;  /* 0x00000000000079c5 */ /* 0x000fcc0000000000 */
[----:B------:R-:W-:Y:S01]  /*3bb0*/  HGMMA.64x96x16.F32.BF16 R24, gdesc[UR4], R24, gsb0 ;  /* 0x01600000041879f0 */ /* 0x000fe20008001818 */
[----:B------:R-:W-:Y:S01]  /*3bc0*/  IMAD.MOV.U32 R73, RZ, RZ, R11 ;  /* 0x000000ffff497224 */ /* 0x000fe200078e000b */
[----:B------:R-:W-:Y:S02]  /*3bd0*/  R2UR UR6, R72 ;  /* 0x00000000480672ca */ /* 0x000fe400000e0000 */
[----:B------:R-:W-:Y:S02]  /*3be0*/  R2UR UR4, R20 ;  /* 0x00000000140472ca */ /* 0x000fe400000e0000 */
[----:B------:R-:W-:Y:S02]  /*3bf0*/  R2UR UR7, R73 ;  /* 0x00000000490772ca */ /* 0x000fe400000e0000 */
[----:B------:R-:W-:Y:S02]  /*3c00*/  R2UR UR5, R21 ;  /* 0x00000000150572ca */ /* 0x000fe400000e0000 */
[----:B------:R-:W3:Y:S01]  /*3c10*/  LDL.64 R20, [R1+0xf0] ;  /* 0x0000f00001147983 */ /* 0x000ee20000100a00 */
[----:B----4-:R-:W-:-:S02]  /*3c20*/  VIADD R18, R18, 0x404 ;  /* 0x0000040412127836 */ /* 0x010fc40000000000 */
        /* <DEDUP_REMOVED lines=9> */
[----:B------:R-:W4:Y:S01]  /*3cc0*/  LDL.64 R18, [R1+0xf0] ;  /* 0x0000f00001127983 */ /* 0x000f220000100a00 */
[----:B------:R-:W-:-:S02]  /*3cd0*/  VIADD R14, R14, 0x406 ;  /* 0x000004060e0e7836 */ /* 0x000fc40000000000 */
        /* <DEDUP_REMOVED lines=10> */
[----:B--2---:R-:W-:-:S02]  /*3d80*/  VIADD R12, R12, 0x800 ;  /* 0x000008000c0c7836 */ /* 0x004fc40000000000 */
        /* <DEDUP_REMOVED lines=50> */
[----:B------:R-:W-:Y:S01]  /*40b0*/  R2UR UR4, R12 ;  /* 0x000000000c0472ca */ /* 0x000fe200000e0000 */
[----:B------:R-:W2:Y:S01]  /*40c0*/  LDL R72, [R1] ;  /* 0x0000000001487983 */ /* 0x000ea20000100800 */
[----:B------:R-:W-:Y:S02]  /*40d0*/  R2UR UR7, R73 ;  /* 0x00000000490772ca */ /* 0x000fe400000e0000 */
[----:B------:R-:W-:Y:S01]  /*40e0*/  R2UR UR5, R13 ;  /* 0x000000000d0572ca */ /* 0x000fe200000e0000 */
[----:B---3--:R-:W-:Y:S02]  /*40f0*/  VIADD R20, R20, 0xc02 ;  /* 0x00000c0214147836 */ /* 0x008fe40000000000 */
        /* <DEDUP_REMOVED lines=9> */
[----:B----4-:R-:W-:Y:S02]  /*4190*/  VIADD R18, R18, 0xc04 ;  /* 0x00000c0412127836 */ /* 0x010fe40000000000 */
        /* <DEDUP_REMOVED lines=18> */
[----:B------:R-:W1:Y:S01]  /*42c0*/  S2R R75, SR_TID.X ;  /* 0x00000000004b7919 */ /* 0x000e620000002100 */
        /* <DEDUP_REMOVED lines=20> */
[----:B------:R-:W-:Y:S02]  /*4410*/  ISETP.NE.AND P0, PT, R72, 0x3, PT ;  /* 0x000000034800780c */ /* 0x000fe40003f05270 */
[----:B-1----:R-:W-:-:S04]  /*4420*/  SHF.R.U32.HI R75, RZ, 0x7, R75 ;  /* 0x00000007ff4b7819 */ /* 0x002fc8000001164b */
[----:B------:R-:W-:Y:S01]  /*4430*/  IADD3 R10, -R75, 0xb, RZ ;  /* 0x0000000b4b0a7810 */ /* 0x000fe20007ffe1ff */
[----:B------:R-:W-:Y:S01]  /*4440*/  BSSY B0, `(.L_x_3462) ;  /* 0x0000005000007945 */ /* 0x000fe20003800000 */
[----:B------:R-:W-:-:S03]  /*4450*/  WARPGROUP.DEPBAR.LE gsb0, 0x0 ;  /* 0x00008000000079c5 */ /* 0x000fc60000010000 */
[----:B------:R0:W-:Y:S06]  /*4460*/  BAR.ARV R10, 0x100 ;  /* 0x0004000a0000751d */ /* 0x0001ec0000002000 */
[----:B------:R-:W-:Y:S05]  /*4470*/  @!P0 BRA `(.L_x_3463) ;  /* 0x0000000000048947 */ /* 0x000fea0003800000 */
[----:B------:R-:W-:Y:S01]  /*4480*/  BPT.TRAP 0x1 ;  /* 0x000000040000795c */ /* 0x000fe20000300000 */
.L_x_3463:
[----:B------:R-:W-:Y:S05]  /*4490*/  BSYNC B0 ;  /* 0x0000000000007941 */ /* 0x000fea0003800000 */
.L_x_3462:
[----:B0-----:R-:W2:Y:S02]  /*44a0*/  LDL.64 R10, [R1+0x20] ;  /* 0x00002000010a7983 */ /* 0x001ea40000100a00 */
[----:B--2---:R-:W-:-:S05]  /*44b0*/  MOV R10, R10 ;  /* 0x0000000a000a7202 */ /* 0x004fca0000000f00 */
[----:B-----5:R-:W-:-:S05]  /*44c0*/  IMAD R7, R7, 0x8, R10 ;  /* 0x0000000807077824 */ /* 0x020fca00078e020a */
[----:B------:R-:W-:-:S04]  /*44d0*/  PRMT R7, R74, 0x654, R7 ;  /* 0x000006544a077816 */ /* 0x000fc80000000007 */
[----:B------:R0:W-:Y:S01]  /*44e0*/  SYNCS.ARRIVE.TRANS64.RED.A1T0 RZ, [R7+URZ], RZ ;  /* 0x000000ff07ff79a7 */ /* 0x0001e2000810043f */
[----:B------:R-:W2:Y:S04]  /*44f0*/  LDL.64 R10, [R1+0x150] ;  /* 0x00015000010a7983 */ /* 0x000ea80000100a00 */
[----:B------:R-:W3:Y:S04]  /*4500*/  LDL R77, [R1+0x11c] ;  /* 0x00011c00014d7983 */ /* 0x000ee80000100800 */
[----:B------:R-:W4:Y:S04]  /*4510*/  LDL R76, [R1+0x50] ;  /* 0x00005000014c7983 */ /* 0x000f280000100800 */
[----:B------:R-:W4:Y:S04]  /*4520*/  LDL R21, [R1+0x148] ;  /* 0x0001480001157983 */ /* 0x000f280000100800 */
[----:B------:R-:W4:Y:S04]  /*4530*/  LDL.128 R12, [R1+0x120] ;  /* 0x00012000010c7983 */ /* 0x000f280000100c00 */
[----:B------:R-:W3:Y:S04]  /*4540*/  LDL.128 R72, [R1+0x130] ;  /* 0x0001300001487983 */ /* 0x000ee80000100c00 */
[----:B--2---:R-:W2:Y:S04]  /*4550*/  LD.E R20, desc[UR36][R10.64] ;  /* 0x000000240a147980 */ /* 0x004ea8000c101900 */
[----:B------:R-:W4:Y:S01]  /*4560*/  LDL.64 R10, [R1+0x140] ;  /* 0x00014000010a7983 */ /* 0x000f220000100a00 */
[----:B------:R-:W-:-:S02]  /*4570*/  UMOV UR4, 0xffffffa0 ;  /* 0xffffffa000047882 */ /* 0x000fc40000000000 */
[----:B------:R-:W-:Y:S01]  /*4580*/  UIMAD UR4, UR43, UR4, 0x60 ;  /* 0x000000602b0474a4 */ /* 0x000fe2000f8e0204 */
[----:B---3--:R-:W-:-:S05]  /*4590*/  ISETP.GE.AND P1, PT, R73, 0x1, PT ;  /* 0x000000014900780c */ /* 0x008fca0003f26270 */
[----:B------:R-:W-:Y:S01]  /*45a0*/  VIADD R72, R72, UR4 ;  /* 0x0000000448487c36 */ /* 0x000fe20008000000 */
[----:B------:R-:W-:Y:S01]  /*45b0*/  BSSY B0, `(.L_x_3464) ;  /* 0x00000a2000007945 */ /* 0x000fe20003800000 */
[-C--:B--2---:R-:W-:Y:S01]  /*45c0*/  FMUL.FTZ R80, R34, R20.reuse ;  /* 0x0000001422507220 */ /* 0x084fe20000410000 */
[----:B------:R-:W-:Y:S01]  /*45d0*/  SHF.R.S32.HI R34, RZ, 0x1f, R77 ;  /* 0x0000001fff227819 */ /* 0x000fe2000001144d */
[-C--:B0-----:R-:W-:Y:S01]  /*45e0*/  FMUL.FTZ R7, R26, R20.reuse ;  /* 0x000000141a077220 */ /* 0x081fe20000410000 */
[-C--:B------:R-:W-:Y:S02]  /*45f0*/  FMUL.FTZ R26, R33, R20.reuse ;  /* 0x00000014211a7220 */ /* 0x080fe40000410000 */
[----:B------:R-:W-:Y:S01]  /*4600*/  LEA.HI R33, R34, R77, RZ, 0x7 ;  /* 0x0000004d22217211 */ /* 0x000fe200078f38ff */
[----:B------:R-:W-:-:S03]  /*4610*/  FMUL.FTZ R149, R36, R20 ;  /* 0x0000001424957220 */ /* 0x000fc60000410000 */
[----:B------:R-:W-:Y:S01]  /*4620*/  LOP3.LUT R36, R33, 0xffffff80, RZ, 0xc0, !PT ;  /* 0xffffff8021247812 */ /* 0x000fe200078ec0ff */
[----:B------:R-:W-:-:S04]  /*4630*/  FMUL.FTZ R138, R35, R20 ;  /* 0x00000014238a7220 */ /* 0x000fc80000410000 */
[----:B------:R-:W-:Y:S02]  /*4640*/  IMAD.IADD R36, R77, 0x1, -R36 ;  /* 0x000000014d247824 */ /* 0x000fe400078e0a24 */
[----:B------:R-:W-:-:S03]  /*4650*/  FMUL.FTZ R82, R38, R20 ;  /* 0x0000001426527220 */ /* 0x000fc60000410000 */
[----:B------:R-:W-:Y:S01]  /*4660*/  SHF.R.S32.HI R35, RZ, 0x1f, R36 ;  /* 0x0000001fff237819 */ /* 0x000fe20000011424 */
[----:B------:R-:W-:-:S03]  /*4670*/  FMUL.FTZ R19, R27, R20 ;  /* 0x000000141b137220 */ /* 0x000fc60000410000 */
[----:B------:R-:W-:Y:S01]  /*4680*/  LEA.HI R38, R35, R36, RZ, 0x2 ;  /* 0x0000002423267211 */ /* 0x000fe200078f10ff */
[-C--:B------:R-:W-:Y:S01]  /*4690*/  FMUL.FTZ R27, R37, R20.reuse ;  /* 0x00000014251b7220 */ /* 0x080fe20000410000 */
[-C--:B------:R-:W-:Y:S01]  /*46a0*/  FMUL.FTZ R147, R40, R20.reuse ;  /* 0x0000001428937220 */ /* 0x080fe20000410000 */
[----:B------:R-:W-:Y:S02]  /*46b0*/  LEA.HI R34, R34, R77, RZ, 0x2 ;  /* 0x0000004d22227211 */ /* 0x000fe400078f10ff */
[--C-:B------:R-:W-:Y:S02]  /*46c0*/  SHF.R.S32.HI R40, RZ, 0x2, R38.reuse ;  /* 0x00000002ff287819 */ /* 0x100fe40000011426 */
[----:B------:R-:W-:Y:S01]  /*46d0*/  SHF.R.S32.HI R37, RZ, 0x1f, R38 ;  /* 0x0000001fff257819 */ /* 0x000fe20000011426 */
[-C--:B------:R-:W-:Y:S01]  /*46e0*/  FMUL.FTZ R18, R24, R20.reuse ;  /* 0x0000001418127220 */ /* 0x080fe20000410000 */
[----:B------:R-:W-:Y:S01]  /*46f0*/  LOP3.LUT R34, R34, 0xfffffffc, RZ, 0xc0, !PT ;  /* 0xfffffffc22227812 */ /* 0x000fe200078ec0ff */
[----:B------:R-:W-:Y:S01]  /*4700*/  FMUL.FTZ R24, R25, R20 ;  /* 0x0000001419187220 */ /* 0x000fe20000410000 */
[----:B------:R-:W-:Y:S01]  /*4710*/  LEA.HI R37, R37, R40, RZ, 0x3 ;  /* 0x0000002825257211 */ /* 0x000fe200078f18ff */
[-C--:B------:R-:W-:Y:S01]  /*4720*/  FMUL.FTZ R25, R28, R20.reuse ;  /* 0x000000141c197220 */ /* 0x080fe20000410000 */
[----:B------:R-:W-:Y:S01]  /*4730*/  FMUL.FTZ R28, R41, R20 ;  /* 0x00000014291c7220 */ /* 0x000fe20000410000 */
[----:B------:R-:W-:Y:S01]  /*4740*/  IMAD.IADD R77, R77, 0x1, -R34 ;  /* 0x000000014d4d7824 */ /* 0x000fe200078e0a22 */
[----:B------:R-:W-:-:S02]  /*4750*/  LOP3.LUT R41, R37, 0xfffffff8, RZ, 0xc0, !PT ;  /* 0xfffffff825297812 */ /* 0x000fc400078ec0ff */
[----:B------:R-:W-:Y:S02]  /*4760*/  SHF.R.S32.HI R34, RZ, 0x7, R33 ;  /* 0x00000007ff227819 */ /* 0x000fe40000011421 */
[----:B------:R-:W-:Y:S01]  /*4770*/  LEA.HI R35, R35, R36, RZ, 0x5 ;  /* 0x0000002423237211 */ /* 0x000fe200078f28ff */
[----:B------:R-:W-:Y:S01]  /*4780*/  IMAD.IADD R40, R40, 0x1, -R41 ;  /* 0x0000000128287824 */ /* 0x000fe200078e0a29 */
[----:B------:R-:W-:Y:S02]  /*4790*/  LEA.HI R33, R33, R34, RZ, 0x1 ;  /* 0x0000002221217211 */ /* 0x000fe400078f08ff */
[----:B------:R-:W-:Y:S01]  /*47a0*/  SHF.R.S32.HI R41, RZ, 0x5, R35 ;  /* 0x00000005ff297819 */ /* 0x000fe20000011423 */
[----:B------:R-:W-:Y:S01]  /*47b0*/  FMUL.FTZ R136, R42, R20 ;  /* 0x000000142a887220 */ /* 0x000fe20000410000 */
[----:B------:R-:W-:Y:S02]  /*47c0*/  LOP3.LUT R33, R33, 0x3fffffe, RZ, 0xc0, !PT ;  /* 0x03fffffe21217812 */ /* 0x000fe400078ec0ff */
[----:B------:R-:W-:Y:S01]  /*47d0*/  LEA.HI R42, R77, R77, RZ, 0x1 ;  /* 0x0000004d4d2a7211 */ /* 0x000fe200078f08ff */
[----:B----4-:R-:W-:Y:S01]  /*47e0*/  IMAD R41, R76, 0x8, R41 ;  /* 0x000000084c297824 */ /* 0x010fe200078e0229 */
[----:B------:R-:W-:Y:S01]  /*47f0*/  ISETP.NE.AND P0, PT, R10, 0x1, PT ;  /* 0x000000010a00780c */ /* 0x000fe20003f05270 */
        /* <DEDUP_REMOVED lines=10> */
[----:B------:R-:W0:Y:S01]  /*48a0*/  SHFL.IDX PT, R41, R10, RZ, 0x1c1f ;  /* 0x001c1fff0a297589 */ /* 0x000e2200000e0000 */
[----:B------:R-:W-:Y:S02]  /*48b0*/  IMAD R21, R40, -0x60, R13 ;  /* 0xffffffa028157824 */ /* 0x000fe400078e020d */
[-C--:B------:R-:W-:Y:S01]  /*48c0*/  FMUL.FTZ R135, R29, R20.reuse ;  /* 0x000000141d877220 */ /* 0x080fe20000410000 */
[-C--:B------:R-:W-:Y:S01]  /*48d0*/  FMUL.FTZ R78, R30, R20.reuse ;  /* 0x000000141e4e7220 */ /* 0x080fe20000410000 */
[-C--:B------:R-:W-:Y:S01]  /*48e0*/  FMUL.FTZ R140, R31, R20.reuse ;  /* 0x000000141f8c7220 */ /* 0x080fe20000410000 */
[-C--:B------:R-:W-:Y:S01]  /*48f0*/  FMUL.FTZ R151, R32, R20.reuse ;  /* 0x0000001420977220 */ /* 0x080fe20000410000 */
[-C--:B------:R-:W-:Y:S01]  /*4900*/  FMUL.FTZ R132, R39, R20.reuse ;  /* 0x0000001427847220 */ /* 0x080fe20000410000 */
[-C--:B------:R-:W-:Y:S01]  /*4910*/  FMUL.FTZ R145, R44, R20.reuse ;  /* 0x000000142c917220 */ /* 0x080fe20000410000 */
[----:B------:R-:W-:Y:S02]  /*4920*/  IMAD.IADD R36, R36, 0x1, -R11 ;  /* 0x0000000124247824 */ /* 0x000fe400078e0a0b */
        /* <DEDUP_REMOVED lines=27> */
[----:B------:R-:W-:-:S02]  /*4ae0*/  VIADD R33, R21, 0x61 ;  /* 0x0000006115217836 */ /* 0x000fc40000000000 */
[----:B------:R-:W-:Y:S01]  /*4af0*/  FMUL.FTZ R44, R71, R20 ;  /* 0x00000014472c7220 */ /* 0x000fe20000410000 */
[----:B------:R-:W1:Y:S01]  /*4b00*/  MUFU.TANH R18, R18 ;  /* 0x0000001200127308 */ /* 0x000e620000002400 */
[----:B------:R-:W-:Y:S02]  /*4b10*/  IMAD R33, R36, -0x2, R33 ;  /* 0xfffffffe24217824 */ /* 0x000fe400078e0221 */
[----:B------:R-:W-:Y:S02]  /*4b20*/  VIADD R21, R21, 0x60 ;  /* 0x0000006015157836 */ /* 0x000fe40000000000 */
[----:B------:R-:W-:-:S03]  /*4b30*/  IMAD.IADD R20, R33, 0x1, -R12 ;  /* 0x0000000121147824 */ /* 0x000fc600078e0a0c */
[----:B------:R-:W2:Y:S01]  /*4b40*/  MUFU.TANH R24, R24 ;  /* 0x0000001800187308 */ /* 0x000ea20000002400 */
[----:B------:R-:W-:-:S07]  /*4b50*/  LOP3.LUT R33, RZ, R14, RZ, 0x33, !PT ;  /* 0x0000000eff217212 */ /* 0x000fce00078e33ff */
[----:B------:R-:W3:Y:S01]  /*4b60*/  MUFU.TANH R7, R7 ;  /* 0x0000000700077308 */ /* 0x000ee20000002400 */
[----:B------:R-:W-:-:S07]  /*4b70*/  IMAD R38, R36, -0x2, R21 ;  /* 0xfffffffe24267824 */ /* 0x000fce00078e0215 */
[----:B------:R-:W4:Y:S01]  /*4b80*/  MUFU.TANH R19, R19 ;  /* 0x0000001300137308 */ /* 0x000f220000002400 */
        /* <DEDUP_REMOVED lines=45> */
[----:B------:R-:W-:-:S02]  /*4e60*/  IMAD.U32 R43, RZ, RZ, UR4 ;  /* 0x00000004ff2b7e24 */ /* 0x000fc4000f8e00ff */
[----:B------:R-:W-:Y:S01]  /*4e70*/  IMAD.IADD R40, R20, 0x1, R33 ;  /* 0x0000000114287824 */ /* 0x000fe200078e0221 */
[----:B0-----:R-:W-:Y:S01]  /*4e80*/  VIADDMNMX R14, R41, R45, R38, PT ;  /* 0x0000002d290e7246 */ /* 0x001fe20003800126 */
[----:B------:R-:W-:Y:S02]  /*4e90*/  IMAD R42, R36, -0x2, R43 ;  /* 0xfffffffe242a7824 */ /* 0x000fe400078e022b */
        /* <DEDUP_REMOVED lines=12> */
.L_x_3467:
[----:B------:R-:W-:-:S13]  /*4f60*/  ISETP.NE.AND P0, PT, R73, 0x1, PT ;  /* 0x000000014900780c */ /* 0x000fda0003f05270 */
[----:B------:R-:W-:-:S05]  /*4f70*/  @P0 IMAD.HI.U32 R36, R15, R74, RZ ;  /* 0x0000004a0f240227 */ /* 0x000fca00078e00ff */
[----:B------:R-:W-:-:S07]  /*4f80*/  @P0 SHF.R.U32.HI R15, RZ, R75, R36 ;  /* 0x0000004bff0f0219 */ /* 0x000fce0000011624 */
.L_x_3468:
[----:B------:R-:W-:Y:S05]  /*4f90*/  BSYNC B1 ;  /* 0x0000000000017941 */ /* 0x000fea0003800000 */
.L_x_3466:
[----:B------:R-:W-:-:S05]  /*4fa0*/  IMAD R15, R15, R73, R42 ;  /* 0x000000490f0f7224 */ /* 0x000fca00078e022a */
[----:B------:R-:W-:Y:S02]  /*4fb0*/  VIMNMX R20, R20, R15, !PT ;  /* 0x0000000f14147248 */ /* 0x000fe40007fe0100 */
[----:B------:R-:W-:-:S07]  /*4fc0*/  VIADDMNMX R14, R15, R73, R14, PT ;  /* 0x000000490f0e7246 */ /* 0x000fce000380010e */
.L_x_3465:
[----:B------:R-:W-:Y:S05]  /*4fd0*/  BSYNC B0 ;  /* 0x0000000000007941 */ /* 0x000fea0003800000 */
.L_x_3464:
[C---:B------:R-:W-:Y:S01]  /*4fe0*/  ISETP.GE.AND P1, PT, R72.reuse, 0x9, PT ;  /* 0x000000094800780c */ /* 0x040fe20003f26270 */
[----:B------:R-:W-:Y:S01]  /*4ff0*/  BSSY B0, `(.L_x_3469) ;  /* 0x0000088000007945 */ /* 0x000fe20003800000 */
[----:B------:R-:W-:Y:S02]  /*5000*/  ISETP.GE.AND P0, PT, R72, 0x2, PT ;  /* 0x000000024800780c */ /* 0x000fe40003f06270 */
[C---:B------:R-:W-:Y:S02]  /*5010*/  ISETP.GT.AND P2, PT, R20.reuse, 0x8, !P1 ;  /* 0x000000081400780c */ /* 0x040fe40004f44270 */
[----:B------:R-:W-:Y:S02]  /*5020*/  ISETP.GT.AND P3, PT, R20, 0x1, !P0 ;  /* 0x000000011400780c */ /* 0x000fe40004764270 */
[----:B------:R-:W-:Y:S02]  /*5030*/  ISETP.LT.OR P2, PT, R14, 0x9, P2 ;  /* 0x000000090e00780c */ /* 0x000fe40001741670 */
[----:B------:R-:W-:-:S02]  /*5040*/  ISETP.GE.AND P4, PT, R72, 0x11, PT ;  /* 0x000000114800780c */ /* 0x000fc40003f86270 */
[----:B------:R-:W-:Y:S02]  /*5050*/  FSEL R153, R25, -INF , !P2 ;  /* 0xff80000019997808 */ /* 0x000fe40005000000 */
[----:B------:R-:W-:Y:S01]  /*5060*/  ISETP.LT.OR P3, PT, R14, 0x2, P3 ;  /* 0x000000020e00780c */ /* 0x000fe20001f61670 */
[----:B------:R-:W0:Y:S01]  /*5070*/  SHFL.IDX PT, R25, R10, 0x1, 0x1c1f ;  /* 0x003c1f000a197f89 */ /* 0x000e2200000e0000 */
[----:B------:R-:W-:Y:S02]  /*5080*/  ISETP.GT.AND P2, PT, R20, 0x10, !P4 ;  /* 0x000000101400780c */ /* 0x000fe40006744270 */
[----:B------:R-:W-:Y:S02]  /*5090*/  ISETP.GE.AND P5, PT, R72, 0xa, PT ;  /* 0x0000000a4800780c */ /* 0x000fe40003fa6270 */
[----:B------:R-:W-:Y:S02]  /*50a0*/  FSEL R41, R24, -INF , !P3 ;  /* 0xff80000018297808 */ /* 0x000fe40005800000 */
[----:B------:R-:W-:-:S02]  /*50b0*/  P2R R46, PR, RZ, 0x10 ;  /* 0x00000010ff2e7803 */ /* 0x000fc40000000000 */
[----:B------:R-:W-:Y:S02]  /*50c0*/  ISETP.LT.OR P2, PT, R14, 0x11, P2 ;  /* 0x000000110e00780c */ /* 0x000fe40001741670 */
        /* <DEDUP_REMOVED lines=95> */
[----:B-1----:R-:W-:Y:S01]  /*56c0*/  FSEL R59, R18, -INF , !P6 ;  /* 0xff800000123b7808 */ /* 0x002fe20007000000 */
[----:B0-----:R-:W-:Y:S01]  /*56d0*/  IMAD.IADD R18, R40, 0x1, R25 ;  /* 0x0000000128127824 */ /* 0x001fe200078e0219 */
        /* <DEDUP_REMOVED lines=18> */
.L_x_3472:
[----:B------:R-:W-:-:S13]  /*5800*/  ISETP.NE.AND P6, PT, R73, 0x1, PT ;  /* 0x000000014900780c */ /* 0x000fda0003fc5270 */
[----:B------:R-:W-:-:S05]  /*5810*/  @P6 IMAD.HI.U32 R74, R12, R74, RZ ;  /* 0x0000004a0c4a6227 */ /* 0x000fca00078e00ff */
[----:B------:R-:W-:-:S07]  /*5820*/  @P6 SHF.R.U32.HI R12, RZ, R75, R74 ;  /* 0x0000004bff0c6219 */ /* 0x000fce000001164a */
.L_x_3473:
[----:B------:R-:W-:Y:S05]  /*5830*/  BSYNC B1 ;  /* 0x0000000000017941 */ /* 0x000fea0003800000 */
.L_x_3471:
[----:B------:R-:W-:-:S05]  /*5840*/  IMAD R13, R12, R73, R42 ;  /* 0x000000490c0d7224 */ /* 0x000fca00078e022a */
[----:B------:R-:W-:Y:S02]  /*5850*/  VIADDMNMX R14, R13, R73, R14, PT ;  /* 0x000000490d0e7246 */ /* 0x000fe4000380010e */
[----:B------:R-:W-:-:S07]  /*5860*/  VIMNMX R18, R18, R13, !PT ;  /* 0x0000000d12127248 */ /* 0x000fce0007fe0100 */
.L_x_3470:
[----:B------:R-:W-:Y:S05]  /*5870*/  BSYNC B0 ;  /* 0x0000000000007941 */ /* 0x000fea0003800000 */
.L_x_3469:
        /* <DEDUP_REMOVED lines=22> */
[----:B------:R-:W4:Y:S01]  /*59e0*/  LDL R68, [R1+0x264] ;  /* 0x0002640001447983 */ /* 0x000f220000100800 */
[----:B------:R-:W-:Y:S02]  /*59f0*/  FMNMX.FTZ R10, R153, R10, !PT ;  /* 0x0000000a990a7209 */ /* 0x000fe40007810000 */
[----:B------:R-:W-:Y:S01]  /*5a00*/  ISETP.LT.OR P0, PT, R14, 0x11, P0 ;  /* 0x000000110e00780c */ /* 0x000fe20000701670 */
[----:B------:R-:W4:Y:S01]  /*5a10*/  LDL R70, [R1+0x268] ;  /* 0x0002680001467983 */ /* 0x000f220000100800 */
[----:B------:R-:W-:-:S02]  /*5a20*/  FMNMX.FTZ R10, R135, R10, !PT ;  /* 0x0000000a870a7209 */ /* 0x000fc40007810000 */
[----:B------:R-:W-:Y:S01]  /*5a30*/  FSEL R80, R80, -INF , !P0 ;  /* 0xff80000050507808 */ /* 0x000fe20004000000 */
[----:B------:R-:W4:Y:S01]  /*5a40*/  LDL R38, [R1+0x274] ;  /* 0x0002740001267983 */ /* 0x000f220000100800 */
[----:B------:R-:W-:Y:S02]  /*5a50*/  ISETP.GT.AND P0, PT, R18, 0x11, !P1 ;  /* 0x000000111200780c */ /* 0x000fe40004f04270 */
[----:B------:R-:W-:Y:S01]  /*5a60*/  ISETP.NE.AND P1, PT, R58, RZ, PT ;  /* 0x000000ff3a00720c */ /* 0x000fe20003f25270 */
[----:B------:R-:W4:Y:S01]  /*5a70*/  LDL R48, [R1+0x280] ;  /* 0x0002800001307983 */ /* 0x000f220000100800 */
[----:B------:R-:W-:Y:S02]  /*5a80*/  ISETP.LT.OR P0, PT, R14, 0x12, P0 ;  /* 0x000000120e00780c */ /* 0x000fe40000701670 */
[----:B------:R-:W-:Y:S01]  /*5a90*/  FMNMX.FTZ R10, R151, R10, !PT ;  /* 0x0000000a970a7209 */ /* 0x000fe20007810000 */
[----:B------:R-:W4:Y:S01]  /*5aa0*/  LDL R58, [R1+0x250] ;  /* 0x00025000013a7983 */ /* 0x000f220000100800 */
[----:B------:R-:W-:-:S02]  /*5ab0*/  FSEL R138, R138, -INF , !P0 ;  /* 0xff8000008a8a7808 */ /* 0x000fc40004000000 */
[----:B------:R-:W-:Y:S01]  /*5ac0*/  ISETP.GT.AND P0, PT, R18, 0x18, !P6 ;  /* 0x000000181200780c */ /* 0x000fe20007704270 */
[----:B------:R-:W4:Y:S01]  /*5ad0*/  LDL R46, [R1+0x28c] ;  /* 0x00028c00012e7983 */ /* 0x000f220000100800 */
[----:B------:R-:W-:Y:S02]  /*5ae0*/  ISETP.NE.AND P6, PT, R24, RZ, PT ;  /* 0x000000ff1800720c */ /* 0x000fe40003fc5270 */
[----:B------:R-:W-:Y:S01]  /*5af0*/  ISETP.LT.OR P0, PT, R14, 0x19, P0 ;  /* 0x000000190e00780c */ /* 0x000fe20000701670 */
[----:B------:R-:W4:Y:S01]  /*5b00*/  LDL.64 R24, [R1+0x88] ;  /* 0x0000880001187983 */ /* 0x000f220000100a00 */
[----:B------:R-:W-:Y:S02]  /*5b10*/  FMNMX.FTZ R10, R43, R10, !PT ;  /* 0x0000000a2b0a7209 */ /* 0x000fe40007810000 */
[----:B------:R-:W-:Y:S01]  /*5b20*/  FSEL R82, R82, -INF , !P0 ;  /* 0xff80000052527808 */ /* 0x000fe20004000000 */
[----:B------:R-:W4:Y:S01]  /*5b30*/  LDL R42, [R1+0x290] ;  /* 0x00029000012a7983 */ /* 0x000f220000100800 */
[----:B------:R-:W-:-:S02]  /*5b40*/  ISETP.NE.AND P0, PT, R50, RZ, PT ;  /* 0x000000ff3200720c */ /* 0x000fc40003f05270 */
[----:B------:R-:W-:Y:S01]  /*5b50*/  FMNMX.FTZ R10, R149, R10, !PT ;  /* 0x0000000a950a7209 */ /* 0x000fe20007810000 */
[----:B------:R-:W4:Y:S01]  /*5b60*/  LDL R50, [R1+0x27c] ;  /* 0x00027c0001327983 */ /* 0x000f220000100800 */
[----:B------:R-:W-:Y:S02]  /*5b70*/  ISETP.GT.AND P0, PT, R18, 0x19, !P0 ;  /* 0x000000191200780c */ /* 0x000fe40004704270 */
[----:B------:R-:W-:Y:S01]  /*5b80*/  FMNMX.FTZ R10, R47, R10, !PT ;  /* 0x0000000a2f0a7209 */ /* 0x000fe20007810000 */
[----:B------:R-:W4:Y:S01]  /*5b90*/  LDL R129, [R1+0x2a4] ;  /* 0x0002a40001817983 */ /* 0x000f220000100800 */
[----:B------:R-:W-:Y:S02]  /*5ba0*/  ISETP.LT.OR P0, PT, R14, 0x1a, P0 ;  /* 0x0000001a0e00780c */ /* 0x000fe40000701670 */
[----:B------:R-:W-:Y:S01]  /*5bb0*/  FMNMX.FTZ R10, R147, R10, !PT ;  /* 0x0000000a930a7209 */ /* 0x000fe20007810000 */
        /* <DEDUP_REMOVED lines=20> */
[----:B------:R-:W-:Y:S01]  /*5d00*/  FMNMX.FTZ R10, R55, R10, !PT ;  /* 0x0000000a370a7209 */ /* 0x000fe20007810000 */
[----:B------:R-:W4:Y:S01]  /*5d10*/  LDL R123, [R1+0x2c0] ;  /* 0x0002c000017b7983 */ /* 0x000f220000100800 */
[----:B------:R-:W-:Y:S02]  /*5d20*/  FSEL R84, R84, -INF , !P0 ;  /* 0xff80000054547808 */ /* 0x000fe40004000000 */
[----:B------:R-:W-:Y:S01]  /*5d30*/  ISETP.NE.AND P0, PT, R28, RZ, PT ;  /* 0x000000ff1c00720c */ /* 0x000fe20003f05270 */
[----:B------:R-:W4:Y:S01]  /*5d40*/  LDL R122, [R1+0x2c4] ;  /* 0x0002c400017a7983 */ /* 0x000f220000100800 */
[----:B------:R-:W-:Y:S02]  /*5d50*/  FMNMX.FTZ R10, R173, R10, !PT ;  /* 0x0000000aad0a7209 */ /* 0x000fe40007810000 */
[----:B------:R-:W-:Y:S01]  /*5d60*/  ISETP.GT.AND P0, PT, R18, 0x28, !P0 ;  /* 0x000000281200780c */ /* 0x000fe20004704270 */
[----:B------:R-:W4:Y:S01]  /*5d70*/  LDL R28, [R1+0x288] ;  /* 0x00028800011c7983 */ /* 0x000f220000100800 */
[----:B------:R-:W-:-:S02]  /*5d80*/  FMNMX.FTZ R10, R165, R10, !PT ;  /* 0x0000000aa50a7209 */ /* 0x000fc40007810000 */
[----:B------:R-:W-:Y:S01]  /*5d90*/  ISETP.LT.OR P0, PT, R14, 0x29, P0 ;  /* 0x000000290e00780c */ /* 0x000fe20000701670 */
[----:B------:R-:W4:Y:S01]  /*5da0*/  LDL R121, [R1+0x2c8] ;  /* 0x0002c80001797983 */ /* 0x000f220000100800 */
[----:B------:R-:W-:Y:S02]  /*5db0*/  FMNMX.FTZ R10, R57, R10, !PT ;  /* 0x0000000a390a7209 */ /* 0x000fe40007810000 */
[----:B------:R-:W-:Y:S01]  /*5dc0*/  FSEL R134, R134, -INF , !P0 ;  /* 0xff80000086867808 */ /* 0x000fe20004000000 */
[----:B------:R-:W4:Y:S01]  /*5dd0*/  LDL R120, [R1+0x2d0] ;  /* 0x0002d00001787983 */ /* 0x000f220000100800 */
[----:B------:R-:W-:Y:S02]  /*5de0*/  ISETP.NE.AND P0, PT, R54, RZ, PT ;  /* 0x000000ff3600720c */ /* 0x000fe40003f05270 */
[C---:B------:R-:W-:Y:S01]  /*5df0*/  ISETP.GT.AND P2, PT, R18.reuse, 0x49, !P2 ;  /* 0x000000491200780c */ /* 0x040fe20005744270 */
[----:B------:R-:W4:Y:S01]  /*5e00*/  LDL R54, [R1+0x26c] ;  /* 0x00026c0001367983 */ /* 0x000f220000100800 */
[----:B------:R-:W-:-:S02]  /*5e10*/  ISETP.GT.AND P0, PT, R18, 0x29, !P0 ;  /* 0x000000291200780c */ /* 0x000fc40004704270 */
[----:B------:R-:W-:Y:S01]  /*5e20*/  FMNMX.FTZ R10, R39, R10, !PT ;  /* 0x0000000a270a7209 */ /* 0x000fe20007810000 */
[----:B------:R-:W4:Y:S01]  /*5e30*/  LDL R119, [R1+0x2d4] ;  /* 0x0002d40001777983 */ /* 0x000f220000100800 */
[----:B------:R-:W-:Y:S02]  /*5e40*/  ISETP.LT.OR P0, PT, R14, 0x2a, P0 ;  /* 0x0000002a0e00780c */ /* 0x000fe40000701670 */
[----:B------:R-:W-:Y:S01]  /*5e50*/  ISETP.GT.AND P3, PT, R18, 0x50, !P3 ;  /* 0x000000501200780c */ /* 0x000fe20005f64270 */
[----:B------:R-:W4:Y:S01]  /*5e60*/  LDL R118, [R1+0x2d8] ;  /* 0x0002d80001767983 */ /* 0x000f220000100800 */
[----:B------:R-:W-:Y:S02]  /*5e70*/  FSEL R86, R86, -INF , !P0 ;  /* 0xff80000056567808 */ /* 0x000fe40004000000 */
[----:B------:R-:W-:Y:S01]  /*5e80*/  ISETP.NE.AND P0, PT, R29, RZ, PT ;  /* 0x000000ff1d00720c */ /* 0x000fe20003f05270 */
[----:B------:R-:W4:Y:S01]  /*5e90*/  LDL R117, [R1+0x2dc] ;  /* 0x0002dc0001757983 */ /* 0x000f220000100800 */
[----:B------:R-:W-:-:S02]  /*5ea0*/  ISETP.LT.OR P2, PT, R14, 0x4a, P2 ;  /* 0x0000004a0e00780c */ /* 0x000fc40001741670 */
[----:B------:R-:W-:Y:S01]  /*5eb0*/  ISETP.GT.AND P0, PT, R18, 0x30, !P0 ;  /* 0x000000301200780c */ /* 0x000fe20004704270 */
[----:B------:R-:W4:Y:S01]  /*5ec0*/  LDL R29, [R1+0x230] ;  /* 0x00023000011d7983 */ /* 0x000f220000100800 */
[----:B------:R-:W-:Y:S02]  /*5ed0*/  FMNMX.FTZ R10, R21, R10, !PT ;  /* 0x0000000a150a7209 */ /* 0x000fe40007810000 */
[----:B------:R-:W-:Y:S01]  /*5ee0*/  ISETP.LT.OR P0, PT, R14, 0x31, P0 ;  /* 0x000000310e00780c */ /* 0x000fe20000701670 */
[----:B------:R-:W4:Y:S01]  /*5ef0*/  LDL R116, [R1+0x2e0] ;  /* 0x0002e00001747983 */ /* 0x000f220000100800 */
[----:B------:R-:W-:Y:S02]  /*5f00*/  ISETP.GT.AND P4, PT, R18, 0x51, !P4 ;  /* 0x000000511200780c */ /* 0x000fe40006784270 */
[----:B------:R-:W-:Y:S01]  /*5f10*/  FSEL R174, R174, -INF , !P0 ;  /* 0xff800000aeae7808 */ /* 0x000fe20004000000 */
[----:B------:R-:W4:Y:S01]  /*5f20*/  LDL R115, [R1+0x2e8] ;  /* 0x0002e80001737983 */ /* 0x000f220000100800 */
[----:B------:R-:W-:-:S02]  /*5f30*/  ISETP.NE.AND P0, PT, R30, RZ, PT ;  /* 0x000000ff1e00720c */ /* 0x000fc40003f05270 */
[----:B------:R-:W-:Y:S01]  /*5f40*/  ISETP.LT.OR P3, PT, R14, 0x51, P3 ;  /* 0x000000510e00780c */ /* 0x000fe20001f61670 */
[----:B------:R-:W4:Y:S01]  /*5f50*/  LDL R30, [R1+0x278] ;  /* 0x00027800011e7983 */ /* 0x000f220000100800 */
[----:B------:R-:W-:Y:S02]  /*5f60*/  ISETP.GT.AND P0, PT, R18, 0x31, !P0 ;  /* 0x000000311200780c */ /* 0x000fe40004704270 */
[----:B------:R-:W-:Y:S01]  /*5f70*/  FSEL R94, R94, -INF , !P2 ;  /* 0xff8000005e5e7808 */ /* 0x000fe20005000000 */
[----:B------:R-:W4:Y:S01]  /*5f80*/  LDL R114, [R1+0x2ec] ;  /* 0x0002ec0001727983 */ /* 0x000f220000100800 */
[----:B------:R-:W-:Y:S02]  /*5f90*/  ISETP.LT.OR P0, PT, R14, 0x32, P0 ;  /* 0x000000320e00780c */ /* 0x000fe40000701670 */
[----:B------:R-:W-:Y:S01]  /*5fa0*/  FMNMX.FTZ R10, R37, R10, !PT ;  /* 0x0000000a250a7209 */ /* 0x000fe20007810000 */
[----:B------:R-:W4:Y:S01]  /*5fb0*/  LDL R113, [R1+0x2f0] ;  /* 0x0002f00001717983 */ /* 0x000f220000100800 */
[----:B------:R-:W-:-:S02]  /*5fc0*/  FSEL R88, R88, -INF , !P0 ;  /* 0xff80000058587808 */ /* 0x000fc40004000000 */
[----:B------:R-:W-:Y:S01]  /*5fd0*/  ISETP.NE.AND P0, PT, R56, RZ, PT ;  /* 0x000000ff3800720c */ /* 0x000fe20003f05270 */
[----:B------:R-:W4:Y:S01]  /*5fe0*/  LDL R112, [R1+0x2f4] ;  /* 0x0002f40001707983 */ /* 0x000f220000100800 */
[C---:B------:R-:W-:Y:S02]  /*5ff0*/  ISETP.GT.AND P5, PT, R18.reuse, 0x58, !P5 ;  /* 0x000000581200780c */ /* 0x040fe40006fa4270 */
[----:B------:R-:W-:Y:S01]  /*6000*/  ISETP.GT.AND P0, PT, R18, 0x38, !P0 ;  /* 0x000000381200780c */ /* 0x000fe20004704270 */
[----:B------:R-:W4:Y:S01]  /*6010*/  LDL R56, [R1+0x24c] ;  /* 0x00024c0001387983 */ /* 0x000f220000100800 */
[C---:B------:R-:W-:Y:S02]  /*6020*/  ISETP.LT.OR P4, PT, R14.reuse, 0x52, P4 ;  /* 0x000000520e00780c */ /* 0x040fe40002781670 */
[----:B------:R-:W-:Y:S01]  /*6030*/  ISETP.LT.OR P0, PT, R14, 0x39, P0 ;  /* 0x000000390e00780c */ /* 0x000fe20000701670 */
[----:B------:R-:W4:Y:S01]  /*6040*/  LDL R111, [R1+0x2f8] ;  /* 0x0002f800016f7983 */ /* 0x000f220000100800 */
[----:B------:R-:W-:-:S02]  /*6050*/  FSEL R76, R76, -INF , !P3 ;  /* 0xff8000004c4c7808 */ /* 0x000fc40005800000 */
[----:B------:R-:W-:Y:S01]  /*6060*/  FSEL R218, R218, -INF , !P0 ;  /* 0xff800000dada7808 */ /* 0x000fe20004000000 */
[----:B------:R-:W4:Y:S01]  /*6070*/  LDL R110, [R1+0x2fc] ;  /* 0x0002fc00016e7983 */ /* 0x000f220000100800 */
[----:B------:R-:W-:Y:S02]  /*6080*/  ISETP.NE.AND P0, PT, R31, RZ, PT ;  /* 0x000000ff1f00720c */ /* 0x000fe40003f05270 */
[----:B------:R-:W-:Y:S01]  /*6090*/  FMNMX.FTZ R10, R35, R10, !PT ;  /* 0x0000000a230a7209 */ /* 0x000fe20007810000 */
[----:B------:R-:W4:Y:S01]  /*60a0*/  LDL R31, [R1+0x298] ;  /* 0x00029800011f7983 */ /* 0x000f220000100800 */
[----:B------:R-:W-:Y:S02]  /*60b0*/  ISETP.GT.AND P0, PT, R18, 0x39, !P0 ;  /* 0x000000391200780c */ /* 0x000fe40004704270 */
[C---:B------:R-:W-:Y:S01]  /*60c0*/  ISETP.LT.OR P5, PT, R14.reuse, 0x59, P5 ;  /* 0x000000590e00780c */ /* 0x040fe20002fa1670 */
[----:B------:R-:W4:Y:S01]  /*60d0*/  LDL R109, [R1+0x304] ;  /* 0x00030400016d7983 */ /* 0x000f220000100800 */
[----:B------:R-:W-:-:S02]  /*60e0*/  ISETP.LT.OR P0, PT, R14, 0x3a, P0 ;  /* 0x0000003a0e00780c */ /* 0x000fc40000701670 */
[----:B------:R-:W-:Y:S01]  /*60f0*/  FSEL R74, R34, -INF , !P4 ;  /* 0xff800000224a7808 */ /* 0x000fe20006000000 */
        /* <DEDUP_REMOVED lines=10> */
[----:B------:R-:W-:Y:S02]  /*61a0*/  ISETP.GT.AND P0, PT, R18, RZ, !P6 ;  /* 0x000000ff1200720c */ /* 0x000fe40007704270 */
[C---:B------:R-:W-:Y:S01]  /*61b0*/  ISETP.LT.OR P1, PT, R14.reuse, 0x49, P1 ;  /* 0x000000490e00780c */ /* 0x040fe20000f21670 */
[----:B------:R-:W4:Y:S01]  /*61c0*/  LDL R105, [R1+0x314] ;  /* 0x0003140001697983 */ /* 0x000f220000100800 */
[----:B------:R-:W-:Y:S02]  /*61d0*/  ISETP.LT.OR P0, PT, R14, 0x1, P0 ;  /* 0x000000010e00780c */ /* 0x000fe40000701670 */
[----:B------:R-:W-:Y:S01]  /*61e0*/  FSEL R168, R168, -INF , !P1 ;  /* 0xff800000a8a87808 */ /* 0x000fe20004800000 */
        /* <DEDUP_REMOVED lines=14> */
[----:B------:R-:W-:Y:S01]  /*62d0*/  ISETP.NE.AND P6, PT, R32, RZ, PT ;  /* 0x000000ff2000720c */ /* 0x000fe20003fc5270 */
[----:B------:R-:W4:Y:S01]  /*62e0*/  LDL R100, [R1+0x32c] ;  /* 0x00032c0001647983 */ /* 0x000f220000100800 */
[----:B------:R-:W-:Y:S02]  /*62f0*/  FMNMX.FTZ R7, R138, R7, !PT ;  /* 0x000000078a077209 */ /* 0x000fe40007810000 */
[----:B------:R-:W-:Y:S01]  /*6300*/  ISETP.GT.AND P6, PT, R18, 0x59, !P6 ;  /* 0x000000591200780c */ /* 0x000fe200077c4270 */
[----:B------:R-:W4:Y:S01]  /*6310*/  LDL R32, [R1+0x244] ;  /* 0x0002440001207983 */ /* 0x000f220000100800 */
[----:B------:R-:W-:-:S02]  /*6320*/  FMNMX.FTZ R7, R82, R7, !PT ;  /* 0x0000000752077209 */ /* 0x000fc40007810000 */
[----:B------:R-:W-:Y:S01]  /*6330*/  FMNMX.FTZ R10, R15, R10, !PT ;  /* 0x0000000a0f0a7209 */ /* 0x000fe20007810000 */
[----:B------:R-:W4:Y:S01]  /*6340*/  LDL R99, [R1+0x330] ;  /* 0x0003300001637983 */ /* 0x000f220000100800 */
[----:B------:R-:W-:Y:S02]  /*6350*/  FMNMX.FTZ R7, R132, R7, !PT ;  /* 0x0000000784077209 */ /* 0x000fe40007810000 */
[----:B------:R-:W-:Y:S01]  /*6360*/  ISETP.LT.OR P6, PT, R14, 0x5a, P6 ;  /* 0x0000005a0e00780c */ /* 0x000fe200037c1670 */
[----:B------:R-:W4:Y:S01]  /*6370*/  LDL R98, [R1+0x334] ;  /* 0x0003340001627983 */ /* 0x000f220000100800 */
[----:B------:R-:W-:Y:S02]  /*6380*/  FMNMX.FTZ R7, R136, R7, !PT ;  /* 0x0000000788077209 */ /* 0x000fe40007810000 */
[----:B------:R-:W-:Y:S01]  /*6390*/  FSEL R72, R11, -INF , !P5 ;  /* 0xff8000000b487808 */ /* 0x000fe20006800000 */
[----:B------:R-:W4:Y:S01]  /*63a0*/  LDL R97, [R1+0x33c] ;  /* 0x00033c0001617983 */ /* 0x000f220000100800 */
[----:B------:R-:W-:-:S02]  /*63b0*/  FMNMX.FTZ R7, R84, R7, !PT ;  /* 0x0000000754077209 */ /* 0x000fc40007810000 */
[----:B------:R-:W-:Y:S01]  /*63c0*/  FMNMX.FTZ R10, R33, R10, !PT ;  /* 0x0000000a210a7209 */ /* 0x000fe20007810000 */
[----:B------:R-:W4:Y:S01]  /*63d0*/  LDL R96, [R1+0x340] ;  /* 0x0003400001607983 */ /* 0x000f220000100800 */
[----:B------:R-:W-:Y:S02]  /*63e0*/  FMNMX.FTZ R7, R134, R7, !PT ;  /* 0x0000000786077209 */ /* 0x000fe40007810000 */
[----:B------:R-:W-:Y:S01]  /*63f0*/  FSEL R44, R44, -INF , !P6 ;  /* 0xff8000002c2c7808 */ /* 0x000fe20007000000 */
[----:B------:R-:W0:Y:S01]  /*6400*/  SHFL.BFLY PT, R13, R10, 0x2, 0x1f ;  /* 0x0c401f000a0d7f89 */ /* 0x000e2200000e0000 */
[----:B------:R-:W-:-:S03]  /*6410*/  FMNMX.FTZ R7, R86, R7, !PT ;  /* 0x0000000756077209 */ /* 0x000fc60007810000 */
[----:B------:R-:W4:Y:S01]  /*6420*/  LDL R95, [R1+0x344] ;  /* 0x00034400015f7983 */ /* 0x000f220000100800 */
        /* <DEDUP_REMOVED lines=23> */
[----:B------:R-:W4:Y:S04]  /*65a0*/  LDL R71, [R1+0x3b4] ;  /* 0x0003b40001477983 */ /* 0x000f280000100800 */
[----:B------:R-:W-:Y:S04]  /*65b0*/  STL.64 [R1+0x210], R10 ;  /* 0x0002100a01007387 */ /* 0x000fe80000100a00 */
[----:B------:R-:W4:Y:S01]  /*65c0*/  LDL R14, [R1+0x214] ;  /* 0x00021400010e7983 */ /* 0x000f220000100800 */
[----:B0-----:R-:W-:-:S03]  /*65d0*/  FMNMX.FTZ R7, R10, R13, !PT ;  /* 0x0000000d0a077209 */ /* 0x001fc60007810000 */
[----:B---3--:R-:W-:Y:S04]  /*65e0*/  STL [R1+0x248], R40 ;  /* 0x0002482801007387 */ /* 0x008fe80000100800 */
[----:B------:R-:W0:Y:S04]  /*65f0*/  SHFL.BFLY PT, R12, R7, 0x1, 0x1f ;  /* 0x0c201f00070c7f89 */ /* 0x000e2800000e0000 */
[----:B--2---:R1:W-:Y:S04]  /*6600*/  STL [R1+0x284], R36 ;  /* 0x0002842401007387 */ /* 0x0043e80000100800 */
[----:B----4-:R-:W-:Y:S04]  /*6610*/  STL [R1+0x258], R62 ;  /* 0x0002583e01007387 */ /* 0x010fe80000100800 */
[----:B------:R2:W-:Y:S04]  /*6620*/  STL [R1+0x240], R26 ;  /* 0x0002401a01007387 */ /* 0x0005e80000100800 */
[----:B-1----:R-:W3:Y:S04]  /*6630*/  LDL R36, [R1+0x38c] ;  /* 0x00038c0001247983 */ /* 0x002ee80000100800 */
[----:B------:R-:W-:Y:S01]  /*6640*/  STL [R1+0x25c], R64 ;  /* 0x00025c4001007387 */ /* 0x000fe20000100800 */
[----:B0-----:R-:W-:-:S03]  /*6650*/  FMNMX.FTZ R12, R7, R12, !PT ;  /* 0x0000000c070c7209 */ /* 0x001fc60007810000 */
[----:B--2---:R-:W2:Y:S04]  /*6660*/  LDL R26, [R1+0x2a0] ;  /* 0x0002a000011a7983 */ /* 0x004ea80000100800 */
[----:B------:R-:W-:Y:S04]  /*6670*/  STL [R1+0x210], R12 ;  /* 0x0002100c01007387 */ /* 0x000fe80000100800 */
[----:B------:R-:W4:Y:S04]  /*6680*/  LDL R18, [R1+0x210] ;  /* 0x0002100001127983 */ /* 0x000f280000100800 */
        /* <DEDUP_REMOVED lines=10> */
[----:B0-----:R-:W2:Y:S04]  /*6730*/  LDL R27, [R1+0x418] ;  /* 0x00041800011b7983 */ /* 0x001ea80000100800 */
[----:B------:R-:W-:Y:S04]  /*6740*/  STL [R1+0x270], R52 ;  /* 0x0002703401007387 */ /* 0x000fe80000100800 */
[----:B------:R-:W2:Y:S04]  /*6750*/  LDL R40, [R1+0x2b4] ;  /* 0x0002b40001287983 */ /* 0x000ea80000100800 */
[----:B------:R-:W2:Y:S04]  /*6760*/  LDL R38, [R1+0x31c] ;  /* 0x00031c0001267983 */ /* 0x000ea80000100800 */
[----:B------:R0:W-:Y:S04]  /*6770*/  STL [R1+0x288], R28 ;  /* 0x0002881c01007387 */ /* 0x0001e80000100800 */
[----:B------:R-:W2:Y:S04]  /*6780*/  LDL R70, [R1+0x3b8] ;  /* 0x0003b80001467983 */ /* 0x000ea80000100800 */
[----:B------:R-:W2:Y:S04]  /*6790*/  LDL R69, [R1+0x3bc] ;  /* 0x0003bc0001457983 */ /* 0x000ea80000100800 */
[----:B0-----:R-:W2:Y:S04]  /*67a0*/  LDL R28, [R1+0x3a8] ;  /* 0x0003a800011c7983 */ /* 0x001ea80000100800 */
[----:B------:R-:W-:Y:S04]  /*67b0*/  STL [R1+0x26c], R54 ;  /* 0x00026c3601007387 */ /* 0x000fe80000100800 */
[----:B------:R-:W2:Y:S04]  /*67c0*/  LDL R68, [R1+0x3c0] ;  /* 0x0003c00001447983 */ /* 0x000ea80000100800 */
[----:B------:R-:W2:Y:S04]  /*67d0*/  LDL R67, [R1+0x3c8] ;  /* 0x0003c80001437983 */ /* 0x000ea80000100800 */
[----:B------:R-:W2:Y:S04]  /*67e0*/  LDL R66, [R1+0x3cc] ;  /* 0x0003cc0001427983 */ /* 0x000ea80000100800 */
[----:B------:R-:W2:Y:S04]  /*67f0*/  LDL R65, [R1+0x3d0] ;  /* 0x0003d00001417983 */ /* 0x000ea80000100800 */
[----:B------:R-:W2:Y:S04]  /*6800*/  LDL R64, [R1+0x3d4] ;  /* 0x0003d40001407983 */ /* 0x000ea80000100800 */
[----:B------:R0:W-:Y:S04]  /*6810*/  STL [R1+0x278], R30 ;  /* 0x0002781e01007387 */ /* 0x0001e80000100800 */
[----:B------:R-:W2:Y:S04]  /*6820*/  LDL R63, [R1+0x3d8] ;  /* 0x0003d800013f7983 */ /* 0x000ea80000100800 */
[----:B------:R-:W2:Y:S04]  /*6830*/  LDL R62, [R1+0x3dc] ;  /* 0x0003dc00013e7983 */ /* 0x000ea80000100800 */
[----:B0-----:R-:W2:Y:S04]  /*6840*/  LDL R30, [R1+0x338] ;  /* 0x00033800011e7983 */ /* 0x001ea80000100800 */
[----:B------:R0:W-:Y:S04]  /*6850*/  STL [R1+0x24c], R56 ;  /* 0x00024c3801007387 */ /* 0x0001e80000100800 */
[----:B------:R-:W2:Y:S04]  /*6860*/  LDL R61, [R1+0x3e4] ;  /* 0x0003e400013d7983 */ /* 0x000ea80000100800 */
[----:B------:R-:W2:Y:S04]  /*6870*/  LDL R58, [R1+0x3f0] ;  /* 0x0003f000013a7983 */ /* 0x000ea80000100800 */
[----:B------:R1:W-:Y:S04]  /*6880*/  STL [R1+0x298], R31 ;  /* 0x0002981f01007387 */ /* 0x0003e80000100800 */
[----:B0-----:R-:W2:Y:S04]  /*6890*/  LDL R56, [R1+0x3f8] ;  /* 0x0003f80001387983 */ /* 0x001ea80000100800 */
[----:B------:R-:W2:Y:S04]  /*68a0*/  LDL R54, [R1+0x404] ;  /* 0x0004040001367983 */ /* 0x000ea80000100800 */
[----:B------:R0:W-:Y:S04]  /*68b0*/  STL [R1+0x294], R34 ;  /* 0x0002942201007387 */ /* 0x0001e80000100800 */
[----:B-1----:R-:W2:Y:S04]  /*68c0*/  LDL R31, [R1+0x3e0] ;  /* 0x0003e000011f7983 */ /* 0x002ea80000100800 */
[----:B------:R-:W2:Y:S04]  /*68d0*/  LDL R52, [R1+0x40c] ;  /* 0x00040c0001347983 */ /* 0x000ea80000100800 */
[----:B0-----:R-:W3:Y:S04]  /*68e0*/  LDL R34, [R1+0x3fc] ;  /* 0x0003fc0001227983 */ /* 0x001ee80000100800 */
[----:B------:R-:W2:Y:S04]  /*68f0*/  LDL R50, [R1+0x414] ;  /* 0x0004140001327983 */ /* 0x000ea80000100800 */
[----:B------:R-:W2:Y:S04]  /*6900*/  LDL R48, [R1+0x420] ;  /* 0x0004200001307983 */ /* 0x000ea80000100800 */
[----:B------:R0:W-:Y:S04]  /*6910*/  STL [R1+0x254], R60 ;  /* 0x0002543c01007387 */ /* 0x0001e80000100800 */
[----:B------:R-:W2:Y:S04]  /*6920*/  LDL R46, [R1+0x428] ;  /* 0x00042800012e7983 */ /* 0x000ea80000100800 */
[----:B------:R-:W2:Y:S04]  /*6930*/  LDL R42, [R1+0x438] ;  /* 0x00043800012a7983 */ /* 0x000ea80000100800 */
[----:B0-----:R-:W2:Y:S04]  /*6940*/  LDL R60, [R1+0x3e8] ;  /* 0x0003e800013c7983 */ /* 0x001ea80000100800 */
[----:B------:R-:W0:Y:S02]  /*6950*/  SHFL.BFLY PT, R7, R14, 0x2, 0x1f ;  /* 0x0c401f000e077f89 */ /* 0x000e2400000e0000 */
[----:B0-----:R-:W-:-:S05]  /*6960*/  FMNMX.FTZ R7, R7, R14, !PT ;  /* 0x0000000e07077209 */ /* 0x001fca0007810000 */
[----:B------:R-:W0:Y:S01]  /*6970*/  SHFL.BFLY PT, R10, R7, 0x1, 0x1f ;  /* 0x0c201f00070a7f89 */ /* 0x000e2200000e0000 */
[----:B------:R0:W-:Y:S01]  /*6980*/  BAR.SYNC.DEFER_BLOCKING R4, 0x100 ;  /* 0x000400040000751d */ /* 0x0001e20000010000 */
[----:B----4-:R-:W-:Y:S01]  /*6990*/  FMUL.FTZ R11, R29, R18 ;  /* 0x000000121d0b7220 */ /* 0x010fe20000410000 */
[----:B------:R-:W-:-:S04]  /*69a0*/  FSETP.NEU.FTZ.AND P0, PT, R18, -INF , PT ;  /* 0xff8000001200780b */ /* 0x000fc80003f1d000 */
[----:B------:R-:W-:Y:S02]  /*69b0*/  FSEL R12, R11, RZ, P0 ;  /* 0x000000ff0b0c7208 */ /* 0x000fe40000000000 */
[----:B0-----:R-:W-:-:S03]  /*69c0*/  FMNMX.FTZ R4, R7, R10, !PT ;  /* 0x0000000a07047209 */ /* 0x001fc60007810000 */
[-CC-:B------:R-:W-:Y:S01]  /*69d0*/  FFMA.FTZ R20, R39, R29.reuse, -R12.reuse ;  /* 0x0000001d27147223 */ /* 0x180fe2000001080c */
[C---:B------:R-:W-:Y:S01]  /*69e0*/  FSETP.NEU.FTZ.AND P0, PT, R4.reuse, -INF , PT ;  /* 0xff8000000400780b */ /* 0x040fe20003f1d000 */
[-C--:B------:R-:W-:Y:S01]  /*69f0*/  FMUL.FTZ R7, R4, R29.reuse ;  /* 0x0000001d04077220 */ /* 0x080fe20000410000 */
[-CC-:B------:R-:W-:Y:S02]  /*6a00*/  FFMA.FTZ R10, R35, R29.reuse, -R12.reuse ;  /* 0x0000001d230a7223 */ /* 0x180fe4000001080c */
[----:B------:R-:W4:Y:S02]  /*6a10*/  LDL R35, [R1+0x3c4] ;  /* 0x0003c40001237983 */ /* 0x000f240000100800 */
[----:B------:R-:W-:Y:S01]  /*6a20*/  FSEL R39, R7, RZ, P0 ;  /* 0x000000ff07277208 */ /* 0x000fe20000000000 */
[-C--:B------:R-:W-:Y:S02]  /*6a30*/  FFMA.FTZ R7, R37, R29.reuse, -R12 ;  /* 0x0000001d25077223 */ /* 0x080fe4000001080c */
[----:B------:R-:W4:Y:S02]  /*6a40*/  LDL R37, [R1+0x354] ;  /* 0x0003540001257983 */ /* 0x000f240000100800 */
[----:B------:R-:W-:Y:S01]  /*6a50*/  FFMA.FTZ R18, R44, R29, -R39 ;  /* 0x0000001d2c127223 */ /* 0x000fe20000010827 */
[----:B------:R-:W-:-:S02]  /*6a60*/  IMAD R44, R45, 0xc00, R24 ;  /* 0x00000c002d2c7824 */ /* 0x000fc400078e0218 */
        /* <DEDUP_REMOVED lines=20> */
[----:B------:R-:W4:Y:S01]  /*6bb0*/  LDL R24, [R1+0x300] ;  /* 0x0003000001187983 */ /* 0x000f220000100800 */
[-C--:B------:R-:W-:Y:S01]  /*6bc0*/  FFMA.FTZ R12, R33, R29.reuse, -R12 ;  /* 0x0000001d210c7223 */ /* 0x080fe2000001080c */
        /* <DEDUP_REMOVED lines=23> */
[----:B------:R-:W4:Y:S04]  /*6d40*/  LDL R45, [R1+0x42c] ;  /* 0x00042c00012d7983 */ /* 0x000f280000100800 */
[----:B------:R-:W4:Y:S04]  /*6d50*/  LDL R29, [R1+0x370] ;  /* 0x00037000011d7983 */ /* 0x000f280000100800 */
        /* <DEDUP_REMOVED lines=25> */
[----:B------:R-:W-:Y:S08]  /*6ef0*/  MUFU.EX2 R152, R152 ;  /* 0x0000009800987308 */ /* 0x000ff00000000800 */
[----:B------:R-:W0:Y:S08]  /*6f00*/  MUFU.EX2 R130, R130 ;  /* 0x0000008200827308 */ /* 0x000e300000000800 */
[----:B------:R-:W1:Y:S08]  /*6f10*/  MUFU.EX2 R153, R153 ;  /* 0x0000009900997308 */ /* 0x000e700000000800 */
[----:B------:R-:W2:Y:S01]  /*6f20*/  MUFU.EX2 R135, R135 ;  /* 0x0000008700877308 */ /* 0x000ea20000000800 */
[----:B---3--:R0:W-:Y:S07]  /*6f30*/  STL [R1+0x3fc], R34 ;  /* 0x0003fc2201007387 */ /* 0x0081ee0000100800 */
[----:B------:R-:W-:Y:S08]  /*6f40*/  MUFU.EX2 R143, R143 ;  /* 0x0000008f008f7308 */ /* 0x000ff00000000800 */
[----:B------:R-:W3:Y:S01]  /*6f50*/  MUFU.EX2 R142, R142 ;  /* 0x0000008e008e7308 */ /* 0x000ee20000000800 */
[----:B0-----:R-:W-:-:S07]  /*6f60*/  FADD.FTZ R34, R152, R130 ;  /* 0x0000008298227221 */ /* 0x001fce0000010000 */
[----:B------:R-:W-:Y:S08]  /*6f70*/  MUFU.EX2 R151, R151 ;  /* 0x0000009700977308 */ /* 0x000ff00000000800 */
[----:B------:R-:W0:Y:S01]  /*6f80*/  MUFU.EX2 R141, R141 ;  /* 0x0000008d008d7308 */ /* 0x000e220000000800 */
[----:B-1----:R-:W-:-:S07]  /*6f90*/  FADD.FTZ R34, R153, R34 ;  /* 0x0000002299227221 */ /* 0x002fce0000010000 */
[----:B------:R-:W-:Y:S01]  /*6fa0*/  MUFU.EX2 R150, R150 ;  /* 0x0000009600967308 */ /* 0x000fe20000000800 */
[----:B------:R2:W-:Y:S07]  /*6fb0*/  STL [R1+0x38c], R36 ;  /* 0x00038c2401007387 */ /* 0x0005ee0000100800 */
[----:B------:R-:W1:Y:S01]  /*6fc0*/  MUFU.EX2 R140, R140 ;  /* 0x0000008c008c7308 */ /* 0x000e620000000800 */
[----:B--2---:R-:W-:-:S07]  /*6fd0*/  FADD.FTZ R36, R135, R34 ;  /* 0x0000002287247221 */ /* 0x004fce0000010000 */
[----:B------:R-:W-:Y:S01]  /*6fe0*/  MUFU.EX2 R149, R149 ;  /* 0x0000009500957308 */ /* 0x000fe20000000800 */
[----:B---3--:R-:W-:-:S07]  /*6ff0*/  FADD.FTZ R34, R143, R142 ;  /* 0x0000008e8f227221 */ /* 0x008fce0000010000 */
[----:B------:R-:W2:Y:S01]  /*7000*/  MUFU.EX2 R139, R139 ;  /* 0x0000008b008b7308 */ /* 0x000ea20000000800 */
[----:B------:R3:W-:Y:S07]  /*7010*/  STL [R1+0x3e0], R31 ;  /* 0x0003e01f01007387 */ /* 0x0007ee0000100800 */
[----:B------:R-:W2:Y:S01]  /*7020*/  MUFU.EX2 R148, R148 ;  /* 0x0000009400947308 */ /* 0x000ea20000000800 */
[----:B------:R0:W-:Y:S07]  /*7030*/  STL [R1+0x418], R27 ;  /* 0x0004181b01007387 */ /* 0x0001ee0000100800 */
[----:B------:R-:W2:Y:S01]  /*7040*/  MUFU.EX2 R138, R138 ;  /* 0x0000008a008a7308 */ /* 0x000ea20000000800 */
[----:B---3--:R-:W-:-:S02]  /*7050*/  IMAD.MOV.U32 R31, RZ, RZ, R25 ;  /* 0x000000ffff1f7224 */ /* 0x008fc400078e0019 */
[----:B0-----:R-:W-:-:S05]  /*7060*/  IMAD.MOV.U32 R27, RZ, RZ, R25 ;  /* 0x000000ffff1b7224 */ /* 0x001fca00078e0019 */
[----:B------:R-:W0:Y:S01]  /*7070*/  MUFU.EX2 R147, R147 ;  /* 0x0000009300937308 */ /* 0x000e220000000800 */
[----:B------:R3:W-:Y:S07]  /*7080*/  STL [R1+0x3a8], R28 ;  /* 0x0003a81c01007387 */ /* 0x0007ee0000100800 */
[----:B------:R-:W-:Y:S01]  /*7090*/  MUFU.EX2 R137, R137 ;  /* 0x0000008900897308 */ /* 0x000fe20000000800 */
[----:B------:R1:W-:Y:S01]  /*70a0*/  STL [R1+0x2a0], R26 ;  /* 0x0002a01a01007387 */ /* 0x0003e20000100800 */
[----:B------:R-:W-:Y:S01]  /*70b0*/  R2UR UR15, R31 ;  /* 0x000000001f0f72ca */ /* 0x000fe200000e0000 */
[----:B---3--:R-:W-:-:S05]  /*70c0*/  VIADD R28, R44, 0x180 ;  /* 0x000001802c1c7836 */ /* 0x008fca0000000000 */
[----:B------:R-:W3:Y:S01]  /*70d0*/  MUFU.EX2 R146, R146 ;  /* 0x0000009200927308 */ /* 0x000ee20000000800 */
[----:B------:R-:W-:Y:S01]  /*70e0*/  R2UR UR11, R27 ;  /* 0x000000001b0b72ca */ /* 0x000fe200000e0000 */
[----:B-1----:R-:W-:-:S06]  /*70f0*/  VIADD R26, R44, 0x80 ;  /* 0x000000802c1a7836 */ /* 0x002fcc0000000000 */
[----:B------:R-:W1:Y:S01]  /*7100*/  MUFU.EX2 R132, R132 ;  /* 0x0000008400847308 */ /* 0x000e620000000800 */
[----:B----4-:R4:W-:Y:S04]  /*7110*/  STL [R1+0x3c4], R35 ;  /* 0x0003c42301007387 */ /* 0x0109e80000100800 */
[----:B------:R2:W-:Y:S01]  /*7120*/  STL [R1+0x354], R37 ;  /* 0x0003542501007387 */ /* 0x0005e20000100800 */
[----:B----4-:R-:W-:Y:S01]  /*7130*/  FADD.FTZ R35, R141, R34 ;  /* 0x000000228d237221 */ /* 0x010fe20000010000 */
[----:B--2---:R-:W-:-:S03]  /*7140*/  FADD.FTZ R37, R151, R36 ;  /* 0x0000002497257221 */ /* 0x004fc60000010000 */
[----:B------:R-:W-:Y:S01]  /*7150*/  FADD.FTZ R34, R140, R35 ;  /* 0x000000238c227221 */ /* 0x000fe20000010000 */
[----:B------:R-:W-:Y:S01]  /*7160*/  FADD.FTZ R36, R150, R37 ;  /* 0x0000002596247221 */ /* 0x000fe20000010000 */
[----:B------:R-:W2:Y:S02]  /*7170*/  MUFU.EX2 R145, R145 ;  /* 0x0000009100917308 */ /* 0x000ea40000000800 */
[----:B------:R-:W-:Y:S01]  /*7180*/  FADD.FTZ R27, R139, R34 ;  /* 0x000000228b1b7221 */ /* 0x000fe20000010000 */
[----:B------:R-:W-:Y:S01]  /*7190*/  FADD.FTZ R31, R149, R36 ;  /* 0x00000024951f7221 */ /* 0x000fe20000010000 */
[----:B------:R-:W-:-:S04]  /*71a0*/  R2UR UR18, R28 ;  /* 0x000000001c1272ca */ /* 0x000fc800000e0000 */
[----:B------:R-:W4:Y:S01]  /*71b0*/  MUFU.EX2 R136, R136 ;  /* 0x0000008800887308 */ /* 0x000f220000000800 */
[----:B------:R-:W-:Y:S01]  /*71c0*/  R2UR UR10, R26 ;  /* 0x000000001a0a72ca */ /* 0x000fe200000e0000 */
[----:B------:R-:W-:Y:S01]  /*71d0*/  FADD.FTZ R28, R148, R31 ;  /* 0x0000001f941c7221 */ /* 0x000fe20000010000 */
[----:B------:R3:W-:Y:S01]  /*71e0*/  STL [R1+0x300], R24 ;  /* 0x0003001801007387 */ /* 0x0007e20000100800 */
[----:B------:R-:W-:-:S04]  /*71f0*/  FADD.FTZ R26, R138, R27 ;  /* 0x0000001b8a1a7221 */ /* 0x000fc80000010000 */
[----:B------:R-:W4:Y:S01]  /*7200*/  MUFU.EX2 R133, R133 ;  /* 0x0000008500857308 */ /* 0x000f220000000800 */
[----:B------:R-:W-:Y:S01]  /*7210*/  R2UR UR23, R25 ;  /* 0x00000000191772ca */ /* 0x000fe200000e0000 */
[----:B0-----:R-:W-:Y:S01]  /*7220*/  FADD.FTZ R27, R147, R28 ;  /* 0x0000001c931b7221 */ /* 0x001fe20000010000 */
[----:B---3--:R-:W-:-:S05]  /*7230*/  VIADD R24, R44, 0x200 ;  /* 0x000002002c187836 */ /* 0x008fca0000000000 */
[----:B------:R-:W0:Y:S01]  /*7240*/  MUFU.EX2 R134, R134 ;  /* 0x0000008600867308 */ /* 0x000e220000000800 */
[----:B------:R-:W-:Y:S01]  /*7250*/  R2UR UR22, R24 ;  /* 0x00000000181672ca */ /* 0x000fe200000e0000 */
[----:B------:R-:W-:Y:S01]  /*7260*/  FADD.FTZ R24, R146, R27 ;  /* 0x0000001b92187221 */ /* 0x000fe20000010000 */
[----:B------:R3:W-:Y:S04]  /*7270*/  STL [R1+0x42c], R45 ;  /* 0x00042c2d01007387 */ /* 0x0007e80000100800 */
[----:B------:R1:W-:Y:S04]  /*7280*/  STL [R1+0x370], R29 ;  /* 0x0003701d01007387 */ /* 0x0003e80000100800 */
[----:B------:R2:W-:Y:S01]  /*7290*/  STL [R1+0x434], R33 ;  /* 0x0004342101007387 */ /* 0x0005e20000100800 */
[----:B---3--:R-:W-:-:S02]  /*72a0*/  IMAD.MOV.U32 R45, RZ, RZ, R25 ;  /* 0x000000ffff2d7224 */ /* 0x008fc400078e0019 */
[--C-:B-1----:R-:W-:Y:S02]  /*72b0*/  IMAD.MOV.U32 R29, RZ, RZ, R25.reuse ;  /* 0x000000ffff1d7224 */ /* 0x102fe400078e0019 */
[----:B--2---:R-:W-:Y:S02]  /*72c0*/  IMAD.MOV.U32 R33, RZ, RZ, R25 ;  /* 0x000000ffff217224 */ /* 0x004fe400078e0019 */
[----:B------:R-:W-:Y:S01]  /*72d0*/  FADD.FTZ R25, R137, R26 ;  /* 0x0000001a89197221 */ /* 0x000fe20000010000 */
[----:B------:R-:W1:Y:S03]  /*72e0*/  MUFU.EX2 R144, R144 ;  /* 0x0000009000907308 */ /* 0x000e660000000800 */
[----:B------:R-:W-:Y:S01]  /*72f0*/  FADD.FTZ R25, R132, R25 ;  /* 0x0000001984197221 */ /* 0x000fe20000010000 */
[----:B------:R-:W-:-:S04]  /*7300*/  FADD.FTZ R219, R145, R24 ;  /* 0x0000001891db7221 */ /* 0x000fc80000010000 */
[----:B------:R-:W2:Y:S01]  /*7310*/  MUFU.EX2 R131, R131 ;  /* 0x0000008300837308 */ /* 0x000ea20000000800 */
[----:B----4-:R-:W-:Y:S01]  /*7320*/  FADD.FTZ R24, R136, R25 ;  /* 0x0000001988187221 */ /* 0x010fe20000010000 */
[----:B------:R3:W-:Y:S01]  /*7330*/  STL [R1+0x2cc], R32 ;  /* 0x0002cc2001007387 */ /* 0x0007e20000100800 */
[----:B------:R-:W-:Y:S02]  /*7340*/  R2UR UR6, R44 ;  /* 0x000000002c0672ca */ /* 0x000fe400000e0000 */
[----:B------:R-:W-:Y:S01]  /*7350*/  FADD.FTZ R25, R133, R24 ;  /* 0x0000001885197221 */ /* 0x000fe20000010000 */
[----:B------:R4:W-:Y:S01]  /*7360*/  STL [R1+0x338], R30 ;  /* 0x0003381e01007387 */ /* 0x0009e20000100800 */
[----:B------:R-:W-:Y:S02]  /*7370*/  R2UR UR7, R45 ;  /* 0x000000002d0772ca */ /* 0x000fe400000e0000 */
[----:B------:R-:W-:Y:S01]  /*7380*/  F2FP.BF16.F32.PACK_AB R154, R135, R153 ;  /* 0x00000099879a723e */ /* 0x000fe200000010ff */
[----:B0-----:R-:W-:Y:S01]  /*7390*/  FADD.FTZ R220, R134, R25 ;  /* 0x0000001986dc7221 */ /* 0x001fe20000010000 */
[----:B---3--:R-:W-:Y:S01]  /*73a0*/  VIADD R32, R44, 0x280 ;  /* 0x000002802c207836 */ /* 0x008fe20000000000 */
[----:B------:R-:W-:Y:S01]  /*73b0*/  F2FP.BF16.F32.PACK_AB R152, R130, R152 ;  /* 0x000000988298723e */ /* 0x000fe200000010ff */
[----:B----4-:R-:W-:Y:S01]  /*73c0*/  VIADD R30, R44, 0x100 ;  /* 0x000001002c1e7836 */ /* 0x010fe20000000000 */
[----:B------:R-:W-:-:S02]  /*73d0*/  F2FP.BF16.F32.PACK_AB R153, R142, R143 ;  /* 0x0000008f8e99723e */ /* 0x000fc400000010ff */
[----:B------:R-:W-:Y:S01]  /*73e0*/  F2FP.BF16.F32.PACK_AB R155, R140, R141 ;  /* 0x0000008d8c9b723e */ /* 0x000fe200000010ff */
[----:B------:R-:W-:Y:S01]  /*73f0*/  STL [R1+0x2a4], R129 ;  /* 0x0002a48101007387 */ /* 0x000fe20000100800 */
[----:B------:R-:W-:Y:S01]  /*7400*/  R2UR UR14, R30 ;  /* 0x000000001e0e72ca */ /* 0x000fe200000e0000 */
[----:B-1----:R-:W-:Y:S01]  /*7410*/  FADD.FTZ R219, R144, R219 ;  /* 0x000000db90db7221 */ /* 0x002fe20000010000 */
[----:B------:R-:W-:Y:S01]  /*7420*/  R2UR UR19, R29 ;  /* 0x000000001d1372ca */ /* 0x000fe200000e0000 */
[----:B------:R-:W-:Y:S01]  /*7430*/  STL [R1+0x2a8], R128 ;  /* 0x0002a88001007387 */ /* 0x000fe20000100800 */
[----:B------:R-:W-:Y:S01]  /*7440*/  R2UR UR26, R32 ;  /* 0x00000000201a72ca */ /* 0x000fe200000e0000 */
[----:B--2---:R-:W-:Y:S01]  /*7450*/  FADD.FTZ R220, R131, R220 ;  /* 0x000000dc83dc7221 */ /* 0x004fe20000010000 */
[----:B------:R-:W-:Y:S01]  /*7460*/  R2UR UR27, R33 ;  /* 0x00000000211b72ca */ /* 0x000fe200000e0000 */
[----:B------:R-:W-:Y:S01]  /*7470*/  STL [R1+0x2ac], R127 ;  /* 0x0002ac7f01007387 */ /* 0x000fe20000100800 */
[----:B------:R-:W-:-:S02]  /*7480*/  F2FP.BF16.F32.PACK_AB R156, R150, R151 ;  /* 0x00000097969c723e */ /* 0x000fc400000010ff */
[----:B------:R-:W-:Y:S01]  /*7490*/  F2FP.BF16.F32.PACK_AB R158, R148, R149 ;  /* 0x00000095949e723e */ /* 0x000fe200000010ff */
[----:B------:R-:W-:Y:S01]  /*74a0*/  STL [R1+0x2b0], R126 ;  /* 0x0002b07e01007387 */ /* 0x000fe20000100800 */
[----:B------:R-:W-:Y:S02]  /*74b0*/  F2FP.BF16.F32.PACK_AB R160, R146, R147 ;  /* 0x0000009392a0723e */ /* 0x000fe400000010ff */
[----:B------:R-:W-:Y:S01]  /*74c0*/  F2FP.BF16.F32.PACK_AB R162, R144, R145 ;  /* 0x0000009190a2723e */ /* 0x000fe200000010ff */
[----:B------:R-:W-:Y:S01]  /*74d0*/  STL [R1+0x2b4], R40 ;  /* 0x0002b42801007387 */ /* 0x000fe20000100800 */
[----:B------:R-:W-:Y:S02]  /*74e0*/  F2FP.BF16.F32.PACK_AB R157, R138, R139 ;  /* 0x0000008b8a9d723e */ /* 0x000fe400000010ff */
[----:B------:R-:W-:Y:S01]  /*74f0*/  F2FP.BF16.F32.PACK_AB R159, R132, R137 ;  /* 0x00000089849f723e */ /* 0x000fe200000010ff */
[----:B------:R-:W-:Y:S01]  /*7500*/  STL [R1+0x2b8], R125 ;  /* 0x0002b87d01007387 */ /* 0x000fe20000100800 */
[----:B------:R-:W-:-:S02]  /*7510*/  F2FP.BF16.F32.PACK_AB R161, R133, R136 ;  /* 0x0000008885a1723e */ /* 0x000fc400000010ff */
[----:B------:R-:W-:Y:S01]  /*7520*/  F2FP.BF16.F32.PACK_AB R163, R131, R134 ;  /* 0x0000008683a3723e */ /* 0x000fe200000010ff */
        /* <DEDUP_REMOVED lines=83> */
[----:B------:R0:W-:Y:S02]  /*7a60*/  STL [R1+0x43c], R41 ;  /* 0x00043c2901007387 */ /* 0x0001e40000100800 */
[----:B0-----:R-:W-:-:S06]  /*7a70*/  WARPGROUP.ARRIVE ;  /* 0x00000000000079c5 */ /* 0x001fcc0000000000 */
[----:B------:R-:W-:Y:S03]  /*7a80*/  HGMMA.64x256x16.F32.BF16 R24, R152, gdesc[UR4].tnspB, RZ, !UPT, gsb0 ;  /* 0x43e0000498187df0 */ /* 0x000fe6000c0018ff */
        /* <DEDUP_REMOVED lines=43> */
[----:B0-----:R-:W-:-:S02]  /*7d40*/  F2FP.BF16.F32.PACK_AB R154, R173, R172 ;  /* 0x000000acad9a723e */ /* 0x001fc400000010ff */
[----:B-1----:R-:W-:Y:S01]  /*7d50*/  F2FP.BF16.F32.PACK_AB R155, R169, R218 ;  /* 0x000000daa99b723e */ /* 0x002fe200000010ff */
        /* <DEDUP_REMOVED lines=36> */
[----:B------:R-:W-:Y:S01]  /*7fa0*/  FADD.FTZ R157, R153, R220 ;  /* 0x000000dc999d7221 */ /* 0x000fe20000010000 */
[----:B------:R-:W-:Y:S02]  /*7fb0*/  F2FP.BF16.F32.PACK_AB R152, R171, R152 ;  /* 0x00000098ab98723e */ /* 0x000fe400000010ff */
[----:B------:R-:W-:Y:S01]  /*7fc0*/  F2FP.BF16.F32.PACK_AB R153, R175, R153 ;  /* 0x00000099af99723e */ /* 0x000fe200000010ff */
[----:B------:R-:W-:Y:S01]  /*7fd0*/  MUFU.EX2 R164, R164 ;  /* 0x000000a400a47308 */ /* 0x000fe20000000800 */
[----:B------:R-:W-:Y:S01]  /*7fe0*/  FADD.FTZ R156, R171, R156 ;  /* 0x0000009cab9c7221 */ /* 0x000fe20000010000 */
[----:B------:R-:W-:-:S06]  /*7ff0*/  FADD.FTZ R157, R175, R157 ;  /* 0x0000009daf9d7221 */ /* 0x000fcc0000010000 */
[----:B------:R-:W-:Y:S08]  /*8000*/  MUFU.EX2 R20, R20 ;  /* 0x0000001400147308 */ /* 0x000ff00000000800 */
[----:B------:R-:W-:Y:S08]  /*8010*/  MUFU.EX2 R167, R167 ;  /* 0x000000a700a77308 */ /* 0x000ff00000000800 */
[----:B------:R-:W0:Y:S08]  /*8020*/  MUFU.EX2 R21, R21 ;  /* 0x0000001500157308 */ /* 0x000e300000000800 */
[----:B------:R-:W-:Y:S08]  /*8030*/  MUFU.EX2 R168, R168 ;  /* 0x000000a800a87308 */ /* 0x000ff00000000800 */
[----:B------:R-:W1:Y:S01]  /*8040*/  MUFU.EX2 R19, R19 ;  /* 0x0000001300137308 */ /* 0x000e620000000800 */
        /* <DEDUP_REMOVED lines=48> */
[----:B------:R-:W2:Y:S08]  /*8350*/  MUFU.EX2 R152, R165 ;  /* 0x000000a500987308 */ /* 0x000eb00000000800 */
[----:B------:R-:W3:Y:S01]  /*8360*/  MUFU.EX2 R153, R166 ;  /* 0x000000a600997308 */ /* 0x000ee20000000800 */
[----:B0-----:R-:W-:Y:S02]  /*8370*/  F2FP.BF16.F32.PACK_AB R154, R21, R20 ;  /* 0x00000014159a723e */ /* 0x001fe400000010ff */
[----:B-1----:R-:W-:Y:S01]  /*8380*/  F2FP.BF16.F32.PACK_AB R155, R19, R168 ;  /* 0x000000a8139b723e */ /* 0x002fe200000010ff */
[----:B------:R-:W-:Y:S01]  /*8390*/  STL.128 [R1+0x240], R24 ;  /* 0x0002401801007387 */ /* 0x000fe20000100c00 */
[----:B--2---:R-:W-:Y:S01]  /*83a0*/  FADD.FTZ R156, R152, R156 ;  /* 0x0000009c989c7221 */ /* 0x004fe20000010000 */
[----:B------:R-:W-:-:S02]  /*83b0*/  F2FP.BF16.F32.PACK_AB R152, R164, R152 ;  /* 0x00000098a498723e */ /* 0x000fc400000010ff */
[----:B------:R-:W-:Y:S01]  /*83c0*/  STL.128 [R1+0x250], R28 ;  /* 0x0002501c01007387 */ /* 0x000fe20000100c00 */
[----:B---3--:R-:W-:Y:S01]  /*83d0*/  FADD.FTZ R157, R153, R157 ;  /* 0x0000009d999d7221 */ /* 0x008fe20000010000 */
[----:B------:R-:W-:Y:S02]  /*83e0*/  F2FP.BF16.F32.PACK_AB R153, R167, R153 ;  /* 0x00000099a799723e */ /* 0x000fe400000010ff */
        /* <DEDUP_REMOVED lines=39> */
[----:B------:R-:W-:-:S04]  /*8660*/  FADD.FTZ R19, R7, R156 ;  /* 0x0000009c07137221 */ /* 0x000fc80000010000 */
[C---:B------:R-:W-:Y:S01]  /*8670*/  FADD.FTZ R19, R10.reuse, R19 ;  /* 0x000000130a137221 */ /* 0x040fe20000010000 */
[----:B------:R-:W-:Y:S02]  /*8680*/  WARPGROUP.DEPBAR.LE gsb0, 0x0 ;  /* 0x00008000000079c5 */ /* 0x000fe40000010000 */
[----:B------:R-:W-:Y:S02]  /*8690*/  F2FP.BF16.F32.PACK_AB R152, R10, R7 ;  /* 0x000000070a98723e */ /* 0x000fe400000010ff */
[----:B------:R-:W-:Y:S02]  /*86a0*/  F2FP.BF16.F32.PACK_AB R153, R14, R13 ;  /* 0x0000000d0e99723e */ /* 0x000fe400000010ff */
        /* <DEDUP_REMOVED lines=33> */
[----:B------:R0:W-:Y:S01]  /*88c0*/  STL.128 [R1+0x430], R148 ;  /* 0x0004309401007387 */ /* 0x0001e20000100c00 */
[----:B------:R-:W-:-:S03]  /*88d0*/  FADD.FTZ R7, R14, R20 ;  /* 0x000000140e077221 */ /* 0x000fc60000010000 */
[----:B------:R1:W5:Y:S01]  /*88e0*/  LDL R10, [R1+0x1f8] ;  /* 0x0001f800010a7983 */ /* 0x0003620000100800 */
[----:B0-----:R-:W-:-:S06]  /*88f0*/  WARPGROUP.ARRIVE ;  /* 0x00000000000079c5 */ /* 0x001fcc0000000000 */
[----:B------:R-:W-:Y:S03]  /*8900*/  HGMMA.64x256x16.F32.BF16 R24, R152, gdesc[UR24].tnspB, R24, gsb0 ;  /* 0x43e0001898187df0 */ /* 0x000fe60008001818 */
[----:B------:R-:W-:Y:S02]  /*8910*/  WARPGROUP.DEPBAR.LE gsb0, 0x0 ;  /* 0x00008000000079c5 */ /* 0x000fe40000010000 */
        /* <DEDUP_REMOVED lines=32> */
[----:B------:R-:W4:Y:S04]  /*8b20*/  LDL R14, [R1+0x240] ;  /* 0x00024000010e7983 */ /* 0x000f280000100800 */
[----:B------:R-:W4:Y:S04]  /*8b30*/  LDL R20, [R1+0x244] ;  /* 0x0002440001147983 */ /* 0x000f280000100800 */
[----:B------:R-:W4:Y:S04]  /*8b40*/  LDL R21, [R1+0x248] ;  /* 0x0002480001157983 */ /* 0x000f280000100800 */
[----:B0-----:R-:W4:Y:S04]  /*8b50*/  LDL R24, [R1+0x24c] ;  /* 0x00024c0001187983 */ /* 0x001f280000100800 */
[----:B------:R-:W4:Y:S04]  /*8b60*/  LDL R25, [R1+0x250] ;  /* 0x0002500001197983 */ /* 0x000f280000100800 */
[----:B------:R-:W4:Y:S04]  /*8b70*/  LDL R26, [R1+0x254] ;  /* 0x00025400011a7983 */ /* 0x000f280000100800 */
[----:B------:R-:W4:Y:S04]  /*8b80*/  LDL R27, [R1+0x258] ;  /* 0x00025800011b7983 */ /* 0x000f280000100800 */
[----:B--2---:R-:W2:Y:S04]  /*8b90*/  LDL R28, [R1+0x25c] ;  /* 0x00025c00011c7983 */ /* 0x004ea80000100800 */
[----:B------:R-:W2:Y:S04]  /*8ba0*/  LDL R29, [R1+0x260] ;  /* 0x00026000011d7983 */ /* 0x000ea80000100800 */
[----:B------:R-:W2:Y:S04]  /*8bb0*/  LDL R30, [R1+0x264] ;  /* 0x00026400011e7983 */ /* 0x000ea80000100800 */
[----:B------:R-:W2:Y:S04]  /*8bc0*/  LDL R31, [R1+0x268] ;  /* 0x00026800011f7983 */ /* 0x000ea80000100800 */
[----:B---3--:R-:W3:Y:S04]  /*8bd0*/  LDL R32, [R1+0x26c] ;  /* 0x00026c0001207983 */ /* 0x008ee80000100800 */
[----:B------:R-:W3:Y:S04]  /*8be0*/  LDL R33, [R1+0x270] ;  /* 0x0002700001217983 */ /* 0x000ee80000100800 */
[----:B------:R-:W3:Y:S04]  /*8bf0*/  LDL R34, [R1+0x274] ;  /* 0x0002740001227983 */ /* 0x000ee80000100800 */
[----:B------:R-:W3:Y:S04]  /*8c00*/  LDL R35, [R1+0x278] ;  /* 0x0002780001237983 */ /* 0x000ee80000100800 */
[----:B----4-:R-:W4:Y:S04]  /*8c10*/  LDL R36, [R1+0x27c] ;  /* 0x00027c0001247983 */ /* 0x010f280000100800 */
        /* <DEDUP_REMOVED lines=113> */
[----:B------:R-:W-:Y:S01]  /*9330*/  FADD.FTZ R19, R11, R19 ;  /* 0x000000130b137221 */ /* 0x000fe20000010000 */
[----:B------:R-:W-:-:S02]  /*9340*/  FADD.FTZ R7, R15, R7 ;  /* 0x000000070f077221 */ /* 0x000fc40000010000 */
[----:B------:R0:W-:Y:S01]  /*9350*/  STL [R1+0x68], RZ ;  /* 0x000068ff01007387 */ /* 0x0001e20000100800 */
[----:B------:R-:W-:Y:S01]  /*9360*/  FADD.FTZ R12, R12, R19 ;  /* 0x000000130c0c7221 */ /* 0x000fe20000010000 */
[----:B------:R-:W-:Y:S02]  /*9370*/  FADD.FTZ R13, R18, R7 ;  /* 0x00000007120d7221 */ /* 0x000fe40000010000 */
[----:B------:R0:W-:Y:S04]  /*9380*/  STL [R1+0x68], R0 ;  /* 0x0000680001007387 */ /* 0x0001e80000100800 */
[----:B------:R0:W-:Y:S04]  /*9390*/  STL [R1+0x68], R0 ;  /* 0x0000680001007387 */ /* 0x0001e80000100800 */
[----:B------:R0:W-:Y:S04]  /*93a0*/  STL [R1+0x68], R0 ;  /* 0x0000680001007387 */ /* 0x0001e80000100800 */
[----:B------:R0:W-:Y:S04]  /*93b0*/  STL [R1+0x68], R0 ;  /* 0x0000680001007387 */ /* 0x0001e80000100800 */
[----:B------:R0:W-:Y:S04]  /*93c0*/  STL [R1+0x68], R0 ;  /* 0x0000680001007387 */ /* 0x0001e80000100800 */
[----:B------:R0:W-:Y:S04]  /*93d0*/  STL [R1+0x68], R0 ;  /* 0x0000680001007387 */ /* 0x0001e80000100800 */
[----:B------:R0:W-:Y:S04]  /*93e0*/  STL [R1+0x214], R4 ;  /* 0x0002140401007387 */ /* 0x0001e80000100800 */
[----:B------:R0:W-:Y:S04]  /*93f0*/  STL.64 [R1+0x220], R12 ;  /* 0x0002200c01007387 */ /* 0x0001e80000100a00 */
[----:B------:R0:W-:Y:S04]  /*9400*/  STL [R1+0x240], R14 ;  /* 0x0002400e01007387 */ /* 0x0001e80000100800 */
[----:B------:R0:W-:Y:S04]  /*9410*/  STL [R1+0x244], R20 ;  /* 0x0002441401007387 */ /* 0x0001e80000100800 */
[----:B------:R0:W-:Y:S04]  /*9420*/  STL [R1+0x248], R21 ;  /* 0x0002481501007387 */ /* 0x0001e80000100800 */
[----:B------:R0:W-:Y:S04]  /*9430*/  STL [R1+0x24c], R24 ;  /* 0x00024c1801007387 */ /* 0x0001e80000100800 */
[----:B------:R0:W-:Y:S04]  /*9440*/  STL [R1+0x250], R25 ;  /* 0x0002501901007387 */ /* 0x0001e80000100800 */
[----:B------:R0:W-:Y:S04]  /*9450*/  STL [R1+0x254], R26 ;  /* 0x0002541a01007387 */ /* 0x0001e80000100800 */
[----:B------:R0:W-:Y:S04]  /*9460*/  STL [R1+0x258], R27 ;  /* 0x0002581b01007387 */ /* 0x0001e80000100800 */
[----:B--2---:R0:W-:Y:S04]  /*9470*/  STL [R1+0x25c], R28 ;  /* 0x00025c1c01007387 */ /* 0x0041e80000100800 */
[----:B------:R0:W-:Y:S04]  /*9480*/  STL [R1+0x260], R29 ;  /* 0x0002601d01007387 */ /* 0x0001e80000100800 */
[----:B------:R0:W-:Y:S04]  /*9490*/  STL [R1+0x264], R30 ;  /* 0x0002641e01007387 */ /* 0x0001e80000100800 */
[----:B------:R0:W-:Y:S04]  /*94a0*/  STL [R1+0x268], R31 ;  /* 0x0002681f01007387 */ /* 0x0001e80000100800 */
[----:B---3--:R0:W-:Y:S04]  /*94b0*/  STL [R1+0x26c], R32 ;  /* 0x00026c2001007387 */ /* 0x0081e80000100800 */
[----:B------:R0:W-:Y:S04]  /*94c0*/  STL [R1+0x270], R33 ;  /* 0x0002702101007387 */ /* 0x0001e80000100800 */
[----:B------:R0:W-:Y:S04]  /*94d0*/  STL [R1+0x274], R34 ;  /* 0x0002742201007387 */ /* 0x0001e80000100800 */
[----:B------:R0:W-:Y:S04]  /*94e0*/  STL [R1+0x278], R35 ;  /* 0x0002782301007387 */ /* 0x0001e80000100800 */
[----:B----4-:R0:W-:Y:S04]  /*94f0*/  STL [R1+0x27c], R36 ;  /* 0x00027c2401007387 */ /* 0x0101e80000100800 */
        /* <DEDUP_REMOVED lines=117> */
.L_x_3475:
[----:B------:R-:W-:Y:S05]  /*9c50*/  BSYNC B0 ;  /* 0x0000000000007941 */ /* 0x000fea0003800000 */
.L_x_3474:
        /* <DEDUP_REMOVED lines=31> */
.L_x_3478:
[----:B------:R-:W-:-:S13]  /*9e50*/  ISETP.NE.AND P0, PT, R3, 0x1, PT ;  /* 0x000000010300780c */ /* 0x000fda0003f05270 */
[----:B------:R-:W-:-:S05]  /*9e60*/  @P0 IMAD.HI.U32 R8, R4, R8, RZ ;  /* 0x0000000804080227 */ /* 0x000fca00078e00ff */
[----:B------:R-:W-:-:S07]  /*9e70*/  @P0 SHF.R.U32.HI R4, RZ, R9, R8 ;  /* 0x00000009ff040219 */ /* 0x000fce0000011608 */
.L_x_3479:
[----:B------:R-:W-:Y:S05]  /*9e80*/  BSYNC B0 ;  /* 0x0000000000007941 */ /* 0x000fea0003800000 */
.L_x_3477:
[----:B------:R-:W-:-:S05]  /*9e90*/  IMAD R3, R4, R3, R3 ;  /* 0x0000000304037224 */ /* 0x000fca00078e0203 */
[----:B------:R-:W-:-:S07]  /*9ea0*/  VIMNMX R2, R2, R3, PT ;  /* 0x0000000302027248 */ /* 0x000fce0003fe0100 */
.L_x_3476:
        /* <DEDUP_REMOVED lines=8> */
.L_x_3483:
[C---:B------:R-:W-:Y:S01]  /*9f30*/  IADD3 R2, P0, R16.reuse, 0x50, RZ ;  /* 0x0000005010027810 */ /* 0x040fe20007f1e0ff */
[C---:B------:R-:W-:Y:S01]  /*9f40*/  VIADD R0, R16.reuse, 0x158 ;  /* 0x0000015810007836 */ /* 0x040fe20000000000 */
[----:B------:R-:W-:Y:S02]  /*9f50*/  IADD3 R24, P1, R16, 0x11c, RZ ;  /* 0x0000011c10187810 */ /* 0x000fe40007f3e0ff */
[----:B------:R-:W-:Y:S01]  /*9f60*/  MOV R218, 0x9fa0 ;  /* 0x00009fa000da7802 */ /* 0x000fe20000000f00 */
[--C-:B------:R-:W-:Y:S02]  /*9f70*/  IMAD.X R3, RZ, RZ, R17.reuse, P0 ;  /* 0x000000ffff037224 */ /* 0x100fe400000e0611 */
[----:B------:R-:W-:-:S08]  /*9f80*/  IMAD.X R25, RZ, RZ, R17, P1 ;  /* 0x000000ffff197224 */ /* 0x000fd000008e0611 */
[----:B------:R-:W-:Y:S05]  /*9f90*/  CALL.REL.NOINC `($_ZN7cutlass13device_kernelIN5flash11enable_sm90INS1_16FlashAttnFwdSm90INS1_25CollectiveMainloopFwdSm90ILi2EN4cute5tupleIJNS5_1CILi1EEES8_S8_EEENS6_IJNS7_ILi128EEENS7_ILi96EEENS7_ILi64EEEEEELi256ENS_10bfloat16_tEfNS_4arch4Sm90ELb0ELb1ELb1ELb1ELb1ELb0ELb1ELb1ELb0ELb1ELb1ELb0EEENS1_21CollectiveEpilogueFwdINS6_IJSA_NS7_ILi256EEESB_EEES9_SE_SG_Li256ELb1ELb1ELb1ELb0EEENS1_36VarlenDynamicPersistentTileSchedulerILi128ELi96ELi256ELi128ELb1ELb1ELb1ELb1ELb0ELb1EEEEEEEEEvNT_6ParamsE$_ZZN5flash25CollectiveMainloopFwdSm90ILi2EN4cute5tupleIJNS1_1CILi1EEES4_S4_EEENS2_IJNS3_ILi128EEENS3_ILi96EEENS3_ILi64EEEEEELi256EN7cutlass10bfloat16_tEfNSA_4arch4Sm90ELb0ELb1ELb1ELb1ELb1ELb0ELb1ELb1ELb0ELb1ELb1ELb0EE3mmaINS_16FlashAttnFwdSm90ISE_NS_21CollectiveEpilogueFwdINS2_IJS6_NS3_ILi256EEES7_EEES5_SB_SD_Li256ELb1ELb1ELb1ELb0EEENS_36VarlenDynamicPersistentTileSchedulerILi128ELi96ELi256ELi128ELb1ELb1ELb1ELb1ELb0ELb1EEEE13SharedStorageENS1_6TensorINS1_11ArrayEngineIfLm128EEENS1_6LayoutINS2_IJNS2_IJNS3_ILi2EEEST_NS3_ILi32EEEEEES4_S4_EEENS2_IJNS2_IJS4_ST_NS3_ILi4EEEEEENS3_ILi0EEESZ_EEEEEEENS_7SoftmaxILi2ELi0EEEEEbRKNSE_6ParamsENSA_13PipelineAsyncILi2EEES19_RNSA_13PipelineStateILj2EEERT0_RT1_iRiRKNS_16SeqlenInfoQKNewKILb1ELb0EEENS2_IJiiiiEEERT_ENKUliT_T0_T1_E_clIZSF_ISO_S12_S14_EbS17_S19_S19_S1C_S1E_S1G_iS1H_S1L_S1M_S1O_EUlRS1P_iE1_NS3_ILb0EEENS3_ILb1EEEEEDaiS1P_S1Q_S1R_) ;  /* 0x0000026800847944 */ /* 0x000fea0003c00000 */
[C---:B------:R-:W-:Y:S01]  /*9fa0*/  ISETP.GT.AND P0, PT, R10.reuse, R11, PT ;  /* 0x0000000b0a00720c */ /* 0x040fe20003f04270 */
[----:B------:R-:W-:-:S12]  /*9fb0*/  VIADD R10, R10, 0xffffffff ;  /* 0xffffffff0a0a7836 */ /* 0x000fd80000000000 */
[----:B------:R-:W-:Y:S05]  /*9fc0*/  @P0 BRA `(.L_x_3483) ;  /* 0xfffffffc00d80947 */ /* 0x000fea000383ffff */
[----:B------:R-:W-:Y:S05]  /*9fd0*/  BSYNC B0 ;  /* 0x0000000000007941 */ /* 0x000fea0003800000 */
.L_x_3482:
[----:B------:R-:W2:Y:S02]  /*9fe0*/  LDL R0, [R1+0x50] ;  /* 0x0000500001007983 */ /* 0x000ea40000100800 */
[----:B--2---:R-:W-:-:S07]  /*9ff0*/  IMAD.SHL.U32 R0, R0, 0x80, RZ ;  /* 0x0000008000007824 */ /* 0x004fce00078e00ff */
.L_x_3481:
[----:B------:R-:W-:Y:S05]  /*a000*/  BSYNC B1 ;  /* 0x0000000000017941 */ /* 0x000fea0003800000 */
.L_x_3480:
        /* <DEDUP_REMOVED lines=26> */
.L_x_3486:
[----:B------:R-:W-:Y:S02]  /*a1b0*/  ULDC UR4, c[0x0][0xadc] ;  /* 0x0002b70000047ab9 */ /* 0x000fe40000000800 */
[----:B------:R-:W-:-:S05]  /*a1c0*/  IMAD.U32 R5, RZ, RZ, UR4 ;  /* 0x00000004ff057e24 */ /* 0x000fca000f8e00ff */
[----:B------:R-:W-:-:S13]  /*a1d0*/  ISETP.NE.AND P0, PT, R5, 0x1, PT ;  /* 0x000000010500780c */ /* 0x000fda0003f05270 */
[----:B------:R-:W0:Y:S02]  /*a1e0*/  @P0 LDC.64 R6, c[0x0][0xae0] ;  /* 0x0002b800ff060b82 */ /* 0x000e240000000a00 */
[----:B0-----:R-:W-:-:S05]  /*a1f0*/  @P0 IMAD.HI.U32 R4, R0, R6, RZ ;  /* 0x0000000600040227 */ /* 0x001fca00078e00ff */
[----:B------:R-:W-:-:S07]  /*a200*/  @P0 SHF.R.U32.HI R0, RZ, R7, R4 ;  /* 0x00000007ff000219 */ /* 0x000fce0000011604 */
.L_x_3487:
[----:B------:R-:W-:Y:S05]  /*a210*/  BSYNC B0 ;  /* 0x0000000000007941 */ /* 0x000fea0003800000 */
.L_x_3485:
[----:B------:R-:W-:-:S05]  /*a220*/  IMAD R3, R0, R5, RZ ;  /* 0x0000000500037224 */ /* 0x000fca00078e02ff */
[----:B------:R-:W-:-:S07]  /*a230*/  VIMNMX R2, R2, R3, !PT ;  /* 0x0000000302027248 */ /* 0x000fce0007fe0100 */
.L_x_3484:
[----:B------:R-:W-:-:S04]  /*a240*/  VIADD R2, R2, 0x5f ;  /* 0x0000005f02027836 */ /* 0x000fc80000000000 */
[----:B------:R-:W-:-:S05]  /*a250*/  IMAD.HI R2, R2, 0x2aaaaaab, RZ ;  /* 0x2aaaaaab02027827 */ /* 0x000fca00078e02ff */
[----:B------:R-:W-:-:S04]  /*a260*/  SHF.R.U32.HI R3, RZ, 0x1f, R2 ;  /* 0x0000001fff037819 */ /* 0x000fc80000011602 */
[----:B------:R-:W-:-:S04]  /*a270*/  LEA.HI.SX32 R2, R2, R3, 0x1c ;  /* 0x0000000302027211 */ /* 0x000fc800078fe2ff */
[----:B------:R-:W-:-:S04]  /*a280*/  VIMNMX R2, R2, UR40, !PT ;  /* 0x0000002802027c48 */ /* 0x000fc8000ffe0100 */
[----:B------:R-:W-:-:S13]  /*a290*/  ISETP.GE.AND P0, PT, R10, R2, PT ;  /* 0x000000020a00720c */ /* 0x000fda0003f06270 */
[----:B------:R-:W-:Y:S05]  /*a2a0*/  @!P0 BRA `(.L_x_3488) ;  /* 0x0000009c00ac8947 */ /* 0x000fea0003800000 */
.L_x_3507:
[----:B------:R-:W2:Y:S04]  /*a2b0*/  LDL R4, [R1+0x1f8] ;  /* 0x0001f80001047983 */ /* 0x000ea80000100800 */
[----:B0-----:R-:W3:Y:S04]  /*a2c0*/  LDL R0, [R1+0x200] ;  /* 0x0002000001007983 */ /* 0x001ee80000100800 */
[----:B------:R-:W4:Y:S01]  /*a2d0*/  LDL R3, [R1] ;  /* 0x0000000001037983 */ /* 0x000f220000100800 */
[----:B--2---:R-:W-:-:S05]  /*a2e0*/  VIADD R4, R4, 0x1 ;  /* 0x0000000104047836 */ /* 0x004fca0000000000 */
[----:B------:R-:W-:-:S13]  /*a2f0*/  ISETP.NE.AND P0, PT, R4, 0x2, PT ;  /* 0x000000020400780c */ /* 0x000fda0003f05270 */
[----:B------:R0:W5:Y:S04]  /*a300*/  @P0 LDL R6, [R1+0x1fc] ;  /* 0x0001fc0001060983 */ /* 0x0001680000100800 */
        /* <DEDUP_REMOVED lines=9> */
[----:B-1----:R-:W-:Y:S01]  /*a3a0*/  @!P0 IMAD.MOV.U32 R4, RZ, RZ, RZ ;  /* 0x000000ffff048224 */ /* 0x002fe200078e00ff */
[----:B--2---:R-:W-:-:S05]  /*a3b0*/  @!P0 LOP3.LUT R6, R5, 0x1, RZ, 0x3c, !PT ;  /* 0x0000000105068812 */ /* 0x004fca00078e3cff */
[----:B------:R0:W-:Y:S01]  /*a3c0*/  @!P0 STL [R1+0x1fc], R6 ;  /* 0x0001fc0601008387 */ /* 0x0001e20000100800 */
[----:B------:R-:W-:Y:S05]  /*a3d0*/  @!P1 BRA `(.L_x_3490) ;  /* 0x0000000000049947 */ /* 0x000fea0003800000 */
[----:B------:R-:W-:Y:S01]  /*a3e0*/  BPT.TRAP 0x1 ;  /* 0x000000040000795c */ /* 0x000fe20000300000 */
.L_x_3490:
[----:B------:R-:W-:Y:S05]  /*a3f0*/  BSYNC B0 ;  /* 0x0000000000007941 */ /* 0x000fea0003800000 */
.L_x_3489:
[----:B------:R-:W2:Y:S01]  /*a400*/  LDL.64 R8, [R1+0x18] ;  /* 0x0000180001087983 */ /* 0x000ea20000100a00 */
[----:B-----5:R-:W-:Y:S02]  /*a410*/  SHF.L.U32 R5, R6, 0x1f, RZ ;  /* 0x0000001f06057819 */ /* 0x020fe400000006ff */
[----:B--2---:R-:W-:-:S05]  /*a420*/  MOV R3, R8 ;  /* 0x0000000800037202 */ /* 0x004fca0000000f00 */
[----:B------:R-:W-:-:S04]  /*a430*/  IMAD R4, R4, 0x8, R3 ;  /* 0x0000000804047824 */ /* 0x000fc800078e0203 */
[----:B------:R1:W2:Y:S01]  /*a440*/  SYNCS.PHASECHK.TRANS64.TRYWAIT P0, [R4+URZ], R5 ;  /* 0x00000005040075a7 */ /* 0x0002a2000800017f */
[----:B0-----:R1:W5:Y:S01]  /*a450*/  LDL.64 R6, [R1+0x1f8] ;  /* 0x0001f80001067983 */ /* 0x0013620000100a00 */
[----:B------:R-:W-:Y:S04]  /*a460*/  BSSY B0, `(.L_x_3491) ;  /* 0x0000003000007945 */ /* 0x000fe80003800000 */
[----:B------:R-:W-:Y:S05]  /*a470*/  @!P1 BRA `(.L_x_3492) ;  /* 0x0000000000049947 */ /* 0x000fea0003800000 */
[----:B------:R-:W-:Y:S01]  /*a480*/  BPT.TRAP 0x1 ;  /* 0x000000040000795c */ /* 0x000fe20000300000 */
.L_x_3492:
[----:B------:R-:W-:Y:S05]  /*a490*/  BSYNC B0 ;  /* 0x0000000000007941 */ /* 0x000fea0003800000 */
.L_x_3491:
[----:B------:R-:W-:Y:S04]  /*a4a0*/  BSSY B0, `(.L_x_3493) ;  /* 0x0000006000007945 */ /* 0x000fe80003800000 */
[----:B--2---:R-:W-:Y:S05]  /*a4b0*/  @P0 BRA `(.L_x_3494) ;  /* 0x0000000000100947 */ /* 0x004fea0003800000 */
[----:B-----5:R-:W-:Y:S01]  /*a4c0*/  IMAD R6, R6, 0x8, R3 ;  /* 0x0000000806067824 */ /* 0x020fe200078e0203 */
[----:B------:R-:W-:-:S04]  /*a4d0*/  SHF.L.U32 R7, R7, 0x1f, RZ ;  /* 0x0000001f07077819 */ /* 0x000fc800000006ff */
[----:B------:R-:W0:Y:S02]  /*a4e0*/  SYNCS.PHASECHK.TRANS64.TRYWAIT P0, [R6+URZ], R7 ;  /* 0x00000007060075a7 */ /* 0x000e24000800017f */
[----:B0-----:R-:W-:Y:S05]  /*a4f0*/  @!P0 BRA `(.L_x_3495) ;  /* 0x0000022000108947 */ /* 0x001fea0003800000 */
.L_x_3494:
[----:B------:R-:W-:Y:S05]  /*a500*/  BSYNC B0 ;  /* 0x0000000000007941 */ /* 0x000fea0003800000 */
.L_x_3493:
[----:B------:R-:W2:Y:S04]  /*a510*/  LDL R3, [R1+0x1f8] ;  /* 0x0001f80001037983 */ /* 0x000ea80000100800 */
[----:B-1----:R-:W2:Y:S01]  /*a520*/  LDL.64 R4, [R1+0x80] ;  /* 0x0000800001047983 */ /* 0x002ea20000100a00 */
[----:B------:R-:W-:Y:S05]  /*a530*/  WARPSYNC.ALL ;  /* 0x0000000000007948 */ /* 0x000fea0003800000 */
[----:B0----5:R-:W3:Y:S04]  /*a540*/  LDL.64 R6, [R1+0x78] ;  /* 0x0000780001067983 */ /* 0x021ee80000100a00 */
[----:B------:R-:W4:Y:S04]  /*a550*/  LDL.64 R8, [R1+0x78] ;  /* 0x0000780001087983 */ /* 0x000f280000100a00 */
[----:B------:R-:W4:Y:S01]  /*a560*/  LDL.64 R12, [R1+0x78] ;  /* 0x00007800010c7983 */ /* 0x000f220000100a00 */
[----:B--2---:R-:W-:Y:S01]  /*a570*/  IMAD R4, R3, 0x300, R4 ;  /* 0x0000030003047824 */ /* 0x004fe200078e0204 */
[----:B------:R-:W-:-:S02]  /*a580*/  R2UR UR7, R5 ;  /* 0x00000000050772ca */ /* 0x000fc400000e0000 */
[----:B------:R-:W2:Y:S01]  /*a590*/  LDL.64 R14, [R1+0x78] ;  /* 0x00007800010e7983 */ /* 0x000ea20000100a00 */
        /* <DEDUP_REMOVED lines=10> */
[----:B---3--:R-:W-:Y:S02]  /*a640*/  R2UR UR4, R6 ;  /* 0x00000000060472ca */ /* 0x008fe400000e0000 */
        /* <DEDUP_REMOVED lines=9> */
[----:B------:R-:W3:Y:S01]  /*a6e0*/  LD.E R3, desc[UR36][R16.64+0x28] ;  /* 0x0000282410037980 */ /* 0x000ee2000c101900 */
        /* <DEDUP_REMOVED lines=13> */
[----:B--2---:R-:W-:Y:S01]  /*a7c0*/  VIADD R14, R14, 0x6 ;  /* 0x000000060e0e7836 */ /* 0x004fe20000000000 */
        /* <DEDUP_REMOVED lines=8> */
[----:B---3--:R-:W-:-:S04]  /*a850*/  LOP3.LUT R3, R3, 0x1, RZ, 0xfc, !PT ;  /* 0x0000000103037812 */ /* 0x008fc800078efcff */
[----:B------:R-:W-:Y:S01]  /*a860*/  ISETP.NE.AND P0, PT, R3, 0x3, PT ;  /* 0x000000030300780c */ /* 0x000fe20003f05270 */
[----:B------:R-:W-:-:S12]  /*a870*/  WARPGROUP.DEPBAR.LE gsb0, 0x0 ;  /* 0x00008000000079c5 */ /* 0x000fd80000010000 */
[----:B0-----:R-:W-:Y:S05]  /*a880*/  @!P0 BRA `(.L_x_3497) ;  /* 0x0000000000048947 */ /* 0x001fea0003800000 */
[----:B------:R-:W-:Y:S01]  /*a890*/  BPT.TRAP 0x1 ;  /* 0x000000040000795c */ /* 0x000fe20000300000 */
.L_x_3497:
[----:B------:R-:W-:Y:S05]  /*a8a0*/  BSYNC B0 ;  /* 0x0000000000007941 */ /* 0x000fea0003800000 */
.L_x_3496:
[----:B------:R-:W2:Y:S01]  /*a8b0*/  LD.E.64 R4, desc[UR36][R16.64+0x40] ;  /* 0x0000402410047980 */ /* 0x000ea2000c101b00 */
[----:B-----5:R-:W-:Y:S02]  /*a8c0*/  SHF.L.U32 R7, R7, 0x1f, RZ ;  /* 0x0000001f07077819 */ /* 0x020fe400000006ff */
[----:B--2---:R-:W-:-:S05]  /*a8d0*/  MOV R3, R4 ;  /* 0x0000000400037202 */ /* 0x004fca0000000f00 */
[----:B------:R-:W-:-:S04]  /*a8e0*/  IMAD R3, R6, 0x8, R3 ;  /* 0x0000000806037824 */ /* 0x000fc800078e0203 */
[----:B------:R0:W1:Y:S01]  /*a8f0*/  SYNCS.PHASECHK.TRANS64.TRYWAIT P0, [R3+URZ], R7 ;  /* 0x00000007030075a7 */ /* 0x000062000800017f */
[----:B------:R-:W2:Y:S01]  /*a900*/  LD.E R4, desc[UR36][R16.64+0x28] ;  /* 0x0000282410047980 */ /* 0x000ea2000c101900 */
[----:B------:R-:W-:Y:S01]  /*a910*/  BSSY B0, `(.L_x_3498) ;  /* 0x0000005000007945 */ /* 0x000fe20003800000 */
[----:B--2---:R-:W-:-:S04]  /*a920*/  LOP3.LUT R4, R4, 0x1, RZ, 0xfc, !PT ;  /* 0x0000000104047812 */ /* 0x004fc800078efcff */
[----:B------:R-:W-:-:S13]  /*a930*/  ISETP.NE.AND P1, PT, R4, 0x3, PT ;  /* 0x000000030400780c */ /* 0x000fda0003f25270 */
[----:B01----:R-:W-:Y:S05]  /*a940*/  @!P1 BRA `(.L_x_3499) ;  /* 0x0000000000049947 */ /* 0x003fea0003800000 */
[----:B------:R-:W-:Y:S01]  /*a950*/  BPT.TRAP 0x1 ;  /* 0x000000040000795c */ /* 0x000fe20000300000 */
.L_x_3499:
[----:B------:R-:W-:Y:S05]  /*a960*/  BSYNC B0 ;  /* 0x0000000000007941 */ /* 0x000fea0003800000 */
.L_x_3498:
[----:B------:R-:W-:Y:S04]  /*a970*/  BSSY B0, `(.L_x_3500) ;  /* 0x0000007000007945 */ /* 0x000fe80003800000 */
[----:B------:R-:W-:Y:S05]  /*a980*/  @P0 BRA `(.L_x_3501) ;  /* 0x0000000000140947 */ /* 0x000fea0003800000 */
[----:B------:R-:W2:Y:S02]  /*a990*/  LD.E.64 R4, desc[UR36][R16.64+0x40] ;  /* 0x0000402410047980 */ /* 0x000ea4000c101b00 */
[----:B--2---:R-:W-:-:S05]  /*a9a0*/  MOV R5, R4 ;  /* 0x0000000400057202 */ /* 0x004fca0000000f00 */
[----:B------:R-:W-:-:S04]  /*a9b0*/  IMAD R6, R6, 0x8, R5 ;  /* 0x0000000806067824 */ /* 0x000fc800078e0205 */
[----:B------:R-:W0:Y:S02]  /*a9c0*/  SYNCS.PHASECHK.TRANS64.TRYWAIT P0, [R6+URZ], R7 ;  /* 0x00000007060075a7 */ /* 0x000e24000800017f */
[----:B0-----:R-:W-:Y:S05]  /*a9d0*/  @!P0 BRA `(.L_x_3502) ;  /* 0x0000021800ec8947 */ /* 0x001fea0003800000 */
.L_x_3501:
[----:B------:R-:W-:Y:S05]  /*a9e0*/  BSYNC B0 ;  /* 0x0000000000007941 */ /* 0x000fea0003800000 */
.L_x_3500:
[----:B------:R-:W2:Y:S04]  /*a9f0*/  LDL R11, [R1+0x1f8] ;  /* 0x0001f800010b7983 */ /* 0x000ea80000100800 */
[----:B------:R-:W2:Y:S04]  /*aa00*/  LDL.64 R4, [R1+0xf8] ;  /* 0x0000f80001047983 */ /* 0x000ea80000100a00 */
[----:B------:R-:W3:Y:S04]  /*aa10*/  LDL R3, [R1+0x70] ;  /* 0x0000700001037983 */ /* 0x000ee80000100800 */
[----:B0-----:R-:W4:Y:S04]  /*aa20*/  LDL.64 R6, [R1+0xf0] ;  /* 0x0000f00001067983 */ /* 0x001f280000100a00 */
[----:B------:R-:W4:Y:S04]  /*aa30*/  LDL.64 R14, [R1+0xf0] ;  /* 0x0000f000010e7983 */ /* 0x000f280000100a00 */
[----:B------:R-:W4:Y:S04]  /*aa40*/  LDL.64 R12, [R1+0xf0] ;  /* 0x0000f000010c7983 */ /* 0x000f280000100a00 */
[----:B------:R-:W4:Y:S01]  /*aa50*/  LDL.64 R8, [R1+0xf0] ;  /* 0x0000f00001087983 */ /* 0x000f220000100a00 */
[----:B------:R-:W-:Y:S05]  /*aa60*/  WARPSYNC.ALL ;  /* 0x0000000000007948 */ /* 0x000fea0003800000 */
[----:B------:R-:W-:Y:S01]  /*aa70*/  WARPGROUP.ARRIVE ;  /* 0x00000000000079c5 */ /* 0x000fe20000000000 */
[----:B--2---:R-:W-:Y:S01]  /*aa80*/  IMAD R4, R11, 0xc00, R4 ;  /* 0x00000c000b047824 */ /* 0x004fe200078e0204 */
[----:B------:R-:W-:Y:S01]  /*aa90*/  R2UR UR7, R5 ;  /* 0x00000000050772ca */ /* 0x000fe200000e0000 */
[----:B------:R-:W-:Y:S01]  /*aaa0*/  IMAD.MOV.U32 R19, RZ, RZ, R5 ;  /* 0x000000ffff137224 */ /* 0x000fe200078e0005 */
[----:B------:R-:W2:Y:S01]  /*aab0*/  LDL R11, [R1] ;  /* 0x00000000010b7983 */ /* 0x000ea20000100800 */
[----:B---3--:R-:W-:-:S02]  /*aac0*/  ISETP.NE.U32.AND P0, PT, R3, RZ, PT ;  /* 0x000000ff0300720c */ /* 0x008fc40003f05070 */
[----:B------:R-:W-:Y:S02]  /*aad0*/  R2UR UR6, R4 ;  /* 0x00000000040672ca */ /* 0x000fe400000e0000 */
[----:B----4-:R-:W-:Y:S02]  /*aae0*/  R2UR UR4, R6 ;  /* 0x00000000060472ca */ /* 0x010fe400000e0000 */
[----:B------:R-:W-:Y:S01]  /*aaf0*/  R2UR UR5, R7 ;  /* 0x00000000070572ca */ /* 0x000fe200000e0000 */
[----:B------:R-:W-:Y:S01]  /*ab00*/  VIADD R18, R4, 0x2 ;  /* 0x0000000204127836 */ /* 0x000fe20000000000 */
[----:B------:R-:W3:Y:S01]  /*ab10*/  LDL.64 R6, [R1+0xf0] ;  /* 0x0000f00001067983 */ /* 0x000ee20000100a00 */
[----:B------:R-:W-:Y:S02]  /*ab20*/  VIADD R14, R14, 0x2 ;  /* 0x000000020e0e7836 */ /* 0x000fe40000000000 */
[----:B------:R-:W-:Y:S02]  /*ab30*/  VIADD R12, R12, 0x4 ;  /* 0x000000040c0c7836 */ /* 0x000fe40000000000 */
[----:B------:R-:W-:Y:S01]  /*ab40*/  VOTEU.ANY UP0, P0 ;  /* 0x00000000003f7886 */ /* 0x000fe20000000100 */
[----:B------:R0:W5:Y:S05]  /*ab50*/  LDL R3, [R1+0x1f8] ;  /* 0x0001f80001037983 */ /* 0x00016a0000100800 */
[----:B------:R-:W-:Y:S01]  /*ab60*/  HGMMA.64x96x16.F32.BF16 R24, gdesc[UR4], R24, UP0, gsb0 ;  /* 0x01600000041879f0 */ /* 0x000fe2000b801818 */
[----:B------:R-:W-:-:S02]  /*ab70*/  R2UR UR6, R18 ;  /* 0x00000000120672ca */ /* 0x000fc400000e0000 */
[----:B------:R-:W-:Y:S02]  /*ab80*/  R2UR UR7, R19 ;  /* 0x00000000130772ca */ /* 0x000fe400000e0000 */
[----:B------:R-:W-:Y:S02]  /*ab90*/  R2UR UR4, R14 ;  /* 0x000000000e0472ca */ /* 0x000fe400000e0000 */
[----:B------:R-:W-:Y:S02]  /*aba0*/  R2UR UR5, R15 ;  /* 0x000000000f0572ca */ /* 0x000fe400000e0000 */
[----:B------:R-:W4:Y:S01]  /*abb0*/  LDL.64 R14, [R1+0xf0] ;  /* 0x0000f000010e7983 */ /* 0x000f220000100a00 */
[----:B------:R-:W-:Y:S02]  /*abc0*/  VIADD R18, R4, 0x4 ;  /* 0x0000000404127836 */ /* 0x000fe40000000000 */
[----:B------:R-:W-:Y:S01]  /*abd0*/  IMAD.MOV.U32 R19, RZ, RZ, R5 ;  /* 0x000000ffff137224 */ /* 0x000fe200078e0005 */
[----:B------:R-:W-:-:S02]  /*abe0*/  WARPGROUP.DEPBAR.LE gsb0, 0x0 ;  /* 0x00008000000079c5 */ /* 0x000fc40000010000 */
[----:B------:R-:W-:-:S06]  /*abf0*/  WARPGROUP.ARRIVE ;  /* 0x00000000000079c5 */ /* 0x000fcc0000000000 */
[----:B------:R-:W-:Y:S01]  /*ac00*/  HGMMA.64x96x16.F32.BF16 R24, gdesc[UR4], R24, gsb0 ;  /* 0x01600000041879f0 */ /* 0x000fe20008001818 */
[----:B------:R-:W-:Y:S02]  /*ac10*/  R2UR UR6, R18 ;  /* 0x00000000120672ca */ /* 0x000fe400000e0000 */
[----:B------:R-:W-:Y:S02]  /*ac20*/  R2UR UR7, R19 ;  /* 0x00000000130772ca */ /* 0x000fe400000e0000 */
[----:B------:R-:W-:Y:S02]  /*ac30*/  R2UR UR4, R12 ;  /* 0x000000000c0472ca */ /* 0x000fe400000e0000 */
[----:B------:R-:W-:Y:S02]  /*ac40*/  R2UR UR5, R13 ;  /* 0x000000000d0572ca */ /* 0x000fe400000e0000 */
[----:B------:R-:W2:Y:S01]  /*ac50*/  LDL.64 R12, [R1+0xf0] ;  /* 0x0000f000010c7983 */ /* 0x000ea20000100a00 */
        /* <DEDUP_REMOVED lines=12> */
[----:B------:R-:W-:Y:S01]  /*ad20*/  IMAD.MOV.U32 R19, RZ, RZ, R5 ;  /* 0x000000ffff137224 */ /* 0x000fe200078e0005 */
[----:B------:R-:W-:Y:S02]  /*ad30*/  WARPGROUP.DEPBAR.LE gsb0, 0x0 ;  /* 0x00008000000079c5 */ /* 0x000fe40000010000 */
[----:B------:R-:W-:-:S06]  /*ad40*/  WARPGROUP.ARRIVE ;  /* 0x00000000000079c5 */ /* 0x000fcc0000000000 */
[----:B------:R-:W-:Y:S01]  /*ad50*/  HGMMA.64x96x16.F32.BF16 R24, gdesc[UR4], R24, gsb0 ;  /* 0x01600000041879f0 */ /* 0x000fe20008001818 */
[----:B---3--:R-:W-:Y:S01]  /*ad60*/  VIADD R6, R6, 0x400 ;  /* 0x0000040006067836 */ /* 0x008fe20000000000 */
        /* <DEDUP_REMOVED lines=91> */
[----:B------:R-:W-:Y:S01]  /*b320*/  R2UR UR5, R7 ;  /* 0x00000000070572ca */ /* 0x000fe200000e0000 */
[----:B----4-:R-:W-:Y:S01]  /*b330*/  VIADD R14, R14, 0xc02 ;  /* 0x00000c020e0e7836 */ /* 0x010fe20000000000 */
[----:B------:R0:W5:Y:S01]  /*b340*/  LDL R18, [R1+0xc] ;  /* 0x00000c0001127983 */ /* 0x0001620000100800 */
        /* <DEDUP_REMOVED lines=9> */
[----:B--2---:R-:W-:Y:S02]  /*b3e0*/  VIADD R12, R12, 0xc04 ;  /* 0x00000c040c0c7836 */ /* 0x004fe40000000000 */
        /* <DEDUP_REMOVED lines=47> */
.L_x_3504:
[----:B------:R-:W-:Y:S05]  /*b6e0*/  BSYNC B0 ;  /* 0x0000000000007941 */ /* 0x000fea0003800000 */
.L_x_3503:
[----:B0-----:R-:W2:Y:S02]  /*b6f0*/  LDL.64 R4, [R1+0x20] ;  /* 0x0000200001047983 */ /* 0x001ea40000100a00 */
[----:B--2---:R-:W-:-:S05]  /*b700*/  MOV R4, R4 ;  /* 0x0000000400047202 */ /* 0x004fca0000000f00 */
[----:B-----5:R-:W-:-:S05]  /*b710*/  IMAD R3, R3, 0x8, R4 ;  /* 0x0000000803037824 */ /* 0x020fca00078e0204 */
[----:B------:R-:W-:-:S04]  /*b720*/  PRMT R3, R18, 0x654, R3 ;  /* 0x0000065412037816 */ /* 0x000fc80000000003 */
[----:B------:R0:W-:Y:S01]  /*b730*/  SYNCS.ARRIVE.TRANS64.RED.A1T0 RZ, [R3+URZ], RZ ;  /* 0x000000ff03ff79a7 */ /* 0x0001e2000810043f */
[----:B------:R-:W2:Y:S04]  /*b740*/  LD.E.64 R4, desc[UR36][R16.64+0x150] ;  /* 0x0001502410047980 */ /* 0x000ea8000c101b00 */
[----:B--2---:R-:W2:Y:S04]  /*b750*/  LD.E R6, desc[UR36][R4.64] ;  /* 0x0000002404067980 */ /* 0x004ea8000c101900 */
[----:B------:R-:W3:Y:S01]  /*b760*/  LDL.64 R4, [R1+0x210] ;  /* 0x0002100001047983 */ /* 0x000ee20000100a00 */
[-C--:B--2---:R-:W-:Y:S01]  /*b770*/  FMUL.FTZ R11, R24, R6.reuse ;  /* 0x00000006180b7220 */ /* 0x084fe20000410000 */
[-C--:B------:R-:W-:Y:S01]  /*b780*/  FMUL.FTZ R14, R25, R6.reuse ;  /* 0x00000006190e7220 */ /* 0x080fe20000410000 */
[-C--:B------:R-:W-:Y:S01]  /*b790*/  FMUL.FTZ R18, R28, R6.reuse ;  /* 0x000000061c127220 */ /* 0x080fe20000410000 */
[-C--:B------:R-:W-:Y:S01]  /*b7a0*/  FMUL.FTZ R21, R29, R6.reuse ;  /* 0x000000061d157220 */ /* 0x080fe20000410000 */
[-C--:B0-----:R-:W-:Y:S01]  /*b7b0*/  FMUL.FTZ R3, R27, R6.reuse ;  /* 0x000000061b037220 */ /* 0x081fe20000410000 */
        /* <DEDUP_REMOVED lines=9> */
[----:B------:R-:W0:Y:S01]  /*b850*/  MUFU.TANH R14, R14 ;  /* 0x0000000e000e7308 */ /* 0x000e220000002400 */
[-C--:B------:R-:W-:Y:S01]  /*b860*/  FMUL.FTZ R78, R39, R6.reuse ;  /* 0x00000006274e7220 */ /* 0x080fe20000410000 */
[-C--:B------:R-:W-:Y:S01]  /*b870*/  FMUL.FTZ R39, R44, R6.reuse ;  /* 0x000000062c277220 */ /* 0x080fe20000410000 */
[-C--:B------:R-:W-:Y:S01]  /*b880*/  FMUL.FTZ R41, R45, R6.reuse ;  /* 0x000000062d297220 */ /* 0x080fe20000410000 */
[-C--:B------:R-:W-:Y:S01]  /*b890*/  FMUL.FTZ R40, R42, R6.reuse ;  /* 0x000000062a287220 */ /* 0x080fe20000410000 */
[-C--:B------:R-:W-:Y:S01]  /*b8a0*/  FMUL.FTZ R42, R43, R6.reuse ;  /* 0x000000062b2a7220 */ /* 0x080fe20000410000 */
[-C--:B------:R-:W-:Y:S01]  /*b8b0*/  FMUL.FTZ R43, R48, R6.reuse ;  /* 0x00000006302b7220 */ /* 0x080fe20000410000 */
[----:B------:R-:W-:Y:S01]  /*b8c0*/  FMUL.FTZ R45, R49, R6 ;  /* 0x00000006312d7220 */ /* 0x000fe20000410000 */
[----:B------:R-:W1:Y:S01]  /*b8d0*/  MUFU.TANH R18, R18 ;  /* 0x0000001200127308 */ /* 0x000e620000002400 */
[----:B---3--:R-:W-:Y:S01]  /*b8e0*/  FMNMX.FTZ R7, R11, R4, !PT ;  /* 0x000000040b077209 */ /* 0x008fe20007810000 */
[-C--:B------:R-:W-:Y:S01]  /*b8f0*/  FMUL.FTZ R44, R46, R6.reuse ;  /* 0x000000062e2c7220 */ /* 0x080fe20000410000 */
[-C--:B------:R-:W-:Y:S01]  /*b900*/  FMUL.FTZ R46, R47, R6.reuse ;  /* 0x000000062f2e7220 */ /* 0x080fe20000410000 */
[-C--:B------:R-:W-:Y:S01]  /*b910*/  FMUL.FTZ R47, R52, R6.reuse ;  /* 0x00000006342f7220 */ /* 0x080fe20000410000 */
[-C--:B------:R-:W-:Y:S01]  /*b920*/  FMUL.FTZ R12, R26, R6.reuse ;  /* 0x000000061a0c7220 */ /* 0x080fe20000410000 */
[-C--:B------:R-:W-:Y:S01]  /*b930*/  FMUL.FTZ R49, R53, R6.reuse ;  /* 0x0000000635317220 */ /* 0x080fe20000410000 */
[-C--:B------:R-:W-:Y:S01]  /*b940*/  FMUL.FTZ R48, R50, R6.reuse ;  /* 0x0000000632307220 */ /* 0x080fe20000410000 */
[----:B------:R-:W2:Y:S01]  /*b950*/  MUFU.TANH R21, R21 ;  /* 0x0000001500157308 */ /* 0x000ea20000002400 */
[----:B0-----:R-:W-:Y:S01]  /*b960*/  FMNMX.FTZ R7, R14, R7, !PT ;  /* 0x000000070e077209 */ /* 0x001fe20007810000 */
[-C--:B------:R-:W-:Y:S01]  /*b970*/  FMUL.FTZ R50, R51, R6.reuse ;  /* 0x0000000633327220 */ /* 0x080fe20000410000 */
[-C--:B------:R-:W-:Y:S01]  /*b980*/  FMUL.FTZ R51, R56, R6.reuse ;  /* 0x0000000638337220 */ /* 0x080fe20000410000 */
        /* <DEDUP_REMOVED lines=19> */
[----:B------:R-:W-:Y:S01]  /*bac0*/  FMUL.FTZ R62, R63, R6 ;  /* 0x000000063f3e7220 */ /* 0x000fe20000410000 */
[----:B------:R-:W2:Y:S01]  /*bad0*/  MUFU.TANH R31, R31 ;  /* 0x0000001f001f7308 */ /* 0x000ea20000002400 */
[----:B0-----:R-:W-:Y:S01]  /*bae0*/  FMNMX.FTZ R8, R27, R8, !PT ;  /* 0x000000081b087209 */ /* 0x001fe20007810000 */
[-C--:B------:R-:W-:Y:S01]  /*baf0*/  FMUL.FTZ R64, R66, R6.reuse ;  /* 0x0000000642407220 */ /* 0x080fe20000410000 */
[-C--:B------:R-:W-:Y:S01]  /*bb00*/  FMUL.FTZ R66, R67, R6.reuse ;  /* 0x0000000643427220 */ /* 0x080fe20000410000 */
[-C--:B------:R-:W-:Y:S01]  /*bb10*/  FMUL.FTZ R68, R70, R6.reuse ;  /* 0x0000000646447220 */ /* 0x080fe20000410000 */
[----:B------:R-:W-:Y:S01]  /*bb20*/  FMUL.FTZ R70, R71, R6 ;  /* 0x0000000647467220 */ /* 0x000fe20000410000 */
[----:B------:R-:W3:Y:S02]  /*bb30*/  LDL R25, [R1+0x230] ;  /* 0x0002300001197983 */ /* 0x000ee40000100800 */
        /* <DEDUP_REMOVED lines=55> */
[----:B-1----:R-:W-:-:S05]  /*beb0*/  FMNMX.FTZ R8, R69, R8, !PT ;  /* 0x0000000845087209 */ /* 0x002fca0007810000 */
[----:B------:R-:W1:Y:S02]  /*bec0*/  SHFL.BFLY PT, R9, R8, 0x2, 0x1f ;  /* 0x0c401f0008097f89 */ /* 0x000e6400000e0000 */
[----:B------:R-:W4:Y:S01]  /*bed0*/  MUFU.TANH R46, R46 ;  /* 0x0000002e002e7308 */ /* 0x000f220000002400 */
[----:B--2---:R-:W-:-:S07]  /*bee0*/  FMNMX.FTZ R7, R42, R7, !PT ;  /* 0x000000072a077209 */ /* 0x004fce0007810000 */
[----:B------:R-:W2:Y:S01]  /*bef0*/  MUFU.TANH R48, R48 ;  /* 0x0000003000307308 */ /* 0x000ea20000002400 */
[----:B0-----:R-:W-:-:S07]  /*bf00*/  FMNMX.FTZ R7, R44, R7, !PT ;  /* 0x000000072c077209 */ /* 0x001fce0007810000 */
[----:B------:R-:W0:Y:S01]  /*bf10*/  MUFU.TANH R50, R50 ;  /* 0x0000003200327308 */ /* 0x000e220000002400 */
[----:B----4-:R-:W-:Y:S02]  /*bf20*/  FMNMX.FTZ R7, R46, R7, !PT ;  /* 0x000000072e077209 */ /* 0x010fe40007810000 */
[----:B-1----:R-:W-:-:S05]  /*bf30*/  FMNMX.FTZ R13, R8, R9, !PT ;  /* 0x00000009080d7209 */ /* 0x002fca0007810000 */
[----:B------:R-:W1:Y:S01]  /*bf40*/  MUFU.TANH R52, R52 ;  /* 0x0000003400347308 */ /* 0x000e620000002400 */
[----:B--2---:R-:W-:Y:S01]  /*bf50*/  FMNMX.FTZ R7, R48, R7, !PT ;  /* 0x0000000730077209 */ /* 0x004fe20007810000 */
[----:B------:R-:W2:Y:S06]  /*bf60*/  SHFL.BFLY PT, R20, R13, 0x1, 0x1f ;  /* 0x0c201f000d147f89 */ /* 0x000eac00000e0000 */
[----:B------:R-:W4:Y:S01]  /*bf70*/  MUFU.TANH R54, R54 ;  /* 0x0000003600367308 */ /* 0x000f220000002400 */
[----:B0-----:R-:W-:-:S07]  /*bf80*/  FMNMX.FTZ R7, R50, R7, !PT ;  /* 0x0000000732077209 */ /* 0x001fce0007810000 */
[----:B------:R-:W0:Y:S01]  /*bf90*/  MUFU.TANH R56, R56 ;  /* 0x0000003800387308 */ /* 0x000e220000002400 */
[----:B-1----:R-:W-:-:S07]  /*bfa0*/  FMNMX.FTZ R7, R52, R7, !PT ;  /* 0x0000000734077209 */ /* 0x002fce0007810000 */
[----:B------:R-:W1:Y:S01]  /*bfb0*/  MUFU.TANH R58, R58 ;  /* 0x0000003a003a7308 */ /* 0x000e620000002400 */
[----:B----4-:R-:W-:Y:S02]  /*bfc0*/  FMNMX.FTZ R7, R54, R7, !PT ;  /* 0x0000000736077209 */ /* 0x010fe40007810000 */
[----:B--2---:R-:W-:-:S05]  /*bfd0*/  FMNMX.FTZ R20, R13, R20, !PT ;  /* 0x000000140d147209 */ /* 0x004fca0007810000 */
        /* <DEDUP_REMOVED lines=11> */
[----:B--2---:R-:W-:-:S04]  /*c090*/  FMNMX.FTZ R7, R66, R7, !PT ;  /* 0x0000000742077209 */ /* 0x004fc80007810000 */
[----:B0-----:R-:W-:-:S04]  /*c0a0*/  FMNMX.FTZ R7, R68, R7, !PT ;  /* 0x0000000744077209 */ /* 0x001fc80007810000 */
[----:B-1----:R-:W-:Y:S02]  /*c0b0*/  FMNMX.FTZ R9, R70, R7, !PT ;  /* 0x0000000746097209 */ /* 0x002fe40007810000 */
[----:B------:R-:W2:Y:S04]  /*c0c0*/  LDL.64 R6, [R1+0x220] ;  /* 0x0002200001067983 */ /* 0x000ea80000100a00 */
[----:B------:R-:W-:Y:S04]  /*c0d0*/  STL.64 [R1+0x210], R8 ;  /* 0x0002100801007387 */ /* 0x000fe80000100a00 */
[----:B------:R-:W-:Y:S04]  /*c0e0*/  STL [R1+0x210], R20 ;  /* 0x0002101401007387 */ /* 0x000fe80000100800 */
[----:B------:R-:W4:Y:S04]  /*c0f0*/  LDL R24, [R1+0x210] ;  /* 0x0002100001187983 */ /* 0x000f280000100800 */
[----:B------:R-:W2:Y:S01]  /*c100*/  LDL R19, [R1+0x214] ;  /* 0x0002140001137983 */ /* 0x000ea20000100800 */
[----:B----4-:R-:W-:-:S04]  /*c110*/  FADD.FTZ R4, R4, -R24 ;  /* 0x8000001804047221 */ /* 0x010fc80000010000 */
[----:B---3--:R-:W-:-:S04]  /*c120*/  FMUL.FTZ R4, R4, R25 ;  /* 0x0000001904047220 */ /* 0x008fc80000410000 */
[----:B------:R2:W-:Y:S02]  /*c130*/  MUFU.EX2 R13, R4 ;  /* 0x00000004000d7308 */ /* 0x0005e40000000800 */
[----:B--2---:R-:W0:Y:S02]  /*c140*/  SHFL.BFLY PT, R4, R19, 0x2, 0x1f ;  /* 0x0c401f0013047f89 */ /* 0x004e2400000e0000 */
[----:B0-----:R-:W-:-:S05]  /*c150*/  FMNMX.FTZ R4, R4, R19, !PT ;  /* 0x0000001304047209 */ /* 0x001fca0007810000 */
[----:B------:R-:W0:Y:S01]  /*c160*/  SHFL.BFLY PT, R9, R4, 0x1, 0x1f ;  /* 0x0c201f0004097f89 */ /* 0x000e2200000e0000 */
[----:B------:R-:W-:-:S04]  /*c170*/  FMUL.FTZ R24, R25, R24 ;  /* 0x0000001819187220 */ /* 0x000fc80000410000 */
[-CC-:B------:R-:W-:Y:S01]  /*c180*/  FFMA.FTZ R160, R37, R25.reuse, -R24.reuse ;  /* 0x0000001925a07223 */ /* 0x180fe20000010818 */
[-CC-:B------:R-:W-:Y:S01]  /*c190*/  FFMA.FTZ R152, R11, R25.reuse, -R24.reuse ;  /* 0x000000190b987223 */ /* 0x180fe20000010818 */
[-CC-:B------:R-:W-:Y:S01]  /*c1a0*/  FFMA.FTZ R15, R14, R25.reuse, -R24.reuse ;  /* 0x000000190e0f7223 */ /* 0x180fe20000010818 */
[-CC-:B------:R-:W-:Y:S01]  /*c1b0*/  FFMA.FTZ R154, R18, R25.reuse, -R24.reuse ;  /* 0x00000019129a7223 */ /* 0x180fe20000010818 */
[----:B------:R-:W-:Y:S01]  /*c1c0*/  FFMA.FTZ R36, R21, R25, -R24 ;  /* 0x0000001915247223 */ /* 0x000fe20000010818 */
[----:B0-----:R-:W-:-:S05]  /*c1d0*/  FMNMX.FTZ R8, R4, R9, !PT ;  /* 0x0000000904087209 */ /* 0x001fca0007810000 */
[----:B------:R-:W-:Y:S01]  /*c1e0*/  FADD.FTZ R4, R5, -R8 ;  /* 0x8000000805047221 */ /* 0x000fe20000010000 */
[----:B------:R-:W-:-:S04]  /*c1f0*/  FMUL.FTZ R5, R8, R25 ;  /* 0x0000001908057220 */ /* 0x000fc80000410000 */
[-CC-:B------:R-:W-:Y:S01]  /*c200*/  FFMA.FTZ R37, R12, R25.reuse, -R5.reuse ;  /* 0x000000190c257223 */ /* 0x180fe20000010805 */
[----:B------:R-:W-:Y:S01]  /*c210*/  FMUL.FTZ R4, R25, R4 ;  /* 0x0000000419047220 */ /* 0x000fe20000410000 */
        /* <DEDUP_REMOVED lines=19> */
[-C--:B------:R-:W-:Y:S01]  /*c350*/  FFMA.FTZ R19, R69, R25.reuse, -R24 ;  /* 0x0000001945137223 */ /* 0x080fe20000010818 */
[----:B------:R-:W-:Y:S01]  /*c360*/  MUFU.EX2 R152, R152 ;  /* 0x0000009800987308 */ /* 0x000fe20000000800 */
[-CC-:B------:R-:W-:Y:S01]  /*c370*/  FFMA.FTZ R35, R26, R25.reuse, -R5.reuse ;  /* 0x000000191a237223 */ /* 0x180fe20000010805 */
[----:B------:R-:W-:-:S06]  /*c380*/  FFMA.FTZ R155, R72, R25, -R5 ;  /* 0x00000019489b7223 */ /* 0x000fcc0000010805 */
[----:B------:R-:W-:Y:S08]  /*c390*/  MUFU.EX2 R24, R4 ;  /* 0x0000000400187308 */ /* 0x000ff00000000800 */
[----:B------:R-:W0:Y:S01]  /*c3a0*/  MUFU.EX2 R37, R37 ;  /* 0x0000002500257308 */ /* 0x000e220000000800 */
[----:B------:R-:W-:-:S07]  /*c3b0*/  FFMA.FTZ R33, R74, R25, -R5 ;  /* 0x000000194a217223 */ /* 0x000fce0000010805 */
[----:B------:R-:W-:Y:S08]  /*c3c0*/  MUFU.EX2 R15, R15 ;  /* 0x0000000f000f7308 */ /* 0x000ff00000000800 */
[----:B------:R-:W1:Y:S01]  /*c3d0*/  MUFU.EX2 R153, R153 ;  /* 0x0000009900997308 */ /* 0x000e620000000800 */
[----:B------:R-:W-:-:S07]  /*c3e0*/  FFMA.FTZ R157, R76, R25, -R5 ;  /* 0x000000194c9d7223 */ /* 0x000fce0000010805 */
[----:B------:R-:W-:Y:S08]  /*c3f0*/  MUFU.EX2 R154, R154 ;  /* 0x0000009a009a7308 */ /* 0x000ff00000000800 */
[----:B------:R-:W2:Y:S01]  /*c400*/  MUFU.EX2 R35, R35 ;  /* 0x0000002300237308 */ /* 0x000ea20000000800 */
[----:B0-----:R-:W-:Y:S01]  /*c410*/  FFMA.FTZ R4, R7, R24, R37 ;  /* 0x0000001807047223 */ /* 0x001fe20000010025 */
[----:B------:R-:W-:-:S06]  /*c420*/  FFMA.FTZ R6, R13, R6, R152 ;  /* 0x000000060d067223 */ /* 0x000fcc0000010098 */
        /* <DEDUP_REMOVED lines=105> */
[----:B------:R-:W-:Y:S01]  /*cac0*/  STL [R1+0x214], R8 ;  /* 0x0002140801007387 */ /* 0x000fe20000100800 */
[----:B---3--:R-:W-:-:S05]  /*cad0*/  FADD.FTZ R5, R11, R6 ;  /* 0x000000060b057221 */ /* 0x008fca0000010000 */
[----:B------:R0:W-:Y:S04]  /*cae0*/  STL.64 [R1+0x220], R4 ;  /* 0x0002200401007387 */ /* 0x0001e80000100a00 */
[----:B------:R-:W2:Y:S01]  /*caf0*/  LD.E R12, desc[UR36][R16.64+0x240] ;  /* 0x00024024100c7980 */ /* 0x000ea2000c101900 */
[----:B------:R-:W-:-:S05]  /*cb00*/  IADD3 R6, P0, R16, 0x240, RZ ;  /* 0x0000024010067810 */ /* 0x000fca0007f1e0ff */
[----:B0-----:R-:W-:Y:S01]  /*cb10*/  IMAD.X R5, RZ, RZ, R17, P0 ;  /* 0x000000ffff057224 */ /* 0x001fe200000e0611 */
[----:B------:R-:W-:Y:S01]  /*cb20*/  LOP3.LUT R4, R6, 0x4, RZ, 0xfc, !PT ;  /* 0x0000000406047812 */ /* 0x000fe200078efcff */
[----:B--2---:R-:W-:-:S05]  /*cb30*/  FMUL.FTZ R7, R13, R12 ;  /* 0x0000000c0d077220 */ /* 0x004fca0000410000 */
[----:B------:R-:W-:Y:S04]  /*cb40*/  ST.E desc[UR36][R16.64+0x240], R7 ;  /* 0x0002400710007985 */ /* 0x000fe8000c101924 */
[----:B------:R-:W2:Y:S02]  /*cb50*/  LD.E R12, desc[UR36][R4.64] ;  /* 0x00000024040c7980 */ /* 0x000ea4000c101900 */
[----:B--2---:R-:W-:-:S05]  /*cb60*/  FMUL.FTZ R9, R13, R12 ;  /* 0x0000000c0d097220 */ /* 0x004fca0000410000 */
[----:B------:R0:W-:Y:S04]  /*cb70*/  ST.E desc[UR36][R4.64], R9 ;  /* 0x0000000904007985 */ /* 0x0001e8000c101924 */
[----:B------:R-:W0:Y:S04]  /*cb80*/  LD.E R118, desc[UR36][R16.64+0x254] ;  /* 0x0002542410767980 */ /* 0x000e28000c101900 */
[----:B------:R-:W2:Y:S04]  /*cb90*/  LD.E R8, desc[UR36][R16.64+0x434] ;  /* 0x0004342410087980 */ /* 0x000ea8000c101900 */
[----:B------:R-:W3:Y:S04]  /*cba0*/  LD.E R132, desc[UR36][R16.64+0x290] ;  /* 0x0002902410847980 */ /* 0x000ee8000c101900 */
[----:B------:R-:W4:Y:S04]  /*cbb0*/  LD.E R116, desc[UR36][R16.64+0x250] ;  /* 0x0002502410747980 */ /* 0x000f28000c101900 */
[----:B------:R-:W3:Y:S04]  /*cbc0*/  LD.E R120, desc[UR36][R16.64+0x260] ;  /* 0x0002602410787980 */ /* 0x000ee8000c101900 */
        /* <DEDUP_REMOVED lines=56> */
[----:B------:R-:W3:Y:S01]  /*cf50*/  LD.E R38, desc[UR36][R16.64+0x430] ;  /* 0x0004302410267980 */ /* 0x000ee2000c101900 */
[C---:B0-----:R-:W-:Y:S01]  /*cf60*/  FMUL.FTZ R9, R13.reuse, R118 ;  /* 0x000000760d097220 */ /* 0x041fe20000410000 */
[----:B--2---:R-:W-:-:S04]  /*cf70*/  FMUL.FTZ R45, R13, R8 ;  /* 0x000000080d2d7220 */ /* 0x004fc80000410000 */
[----:B------:R3:W-:Y:S04]  /*cf80*/  ST.E desc[UR36][R16.64+0x254], R9 ;  /* 0x0002540910007985 */ /* 0x0007e8000c101924 */
[----:B------:R0:W-:Y:S01]  /*cf90*/  ST.E desc[UR36][R16.64+0x434], R45 ;  /* 0x0004342d10007985 */ /* 0x0001e2000c101924 */
[C---:B----4-:R-:W-:Y:S01]  /*cfa0*/  FMUL.FTZ R7, R13.reuse, R116 ;  /* 0x000000740d077220 */ /* 0x050fe20000410000 */
[C---:B---3--:R-:W-:Y:S01]  /*cfb0*/  FMUL.FTZ R9, R13.reuse, R132 ;  /* 0x000000840d097220 */ /* 0x048fe20000410000 */
[C---:B------:R-:W-:Y:S01]  /*cfc0*/  FMUL.FTZ R25, R13.reuse, R120 ;  /* 0x000000780d197220 */ /* 0x040fe20000410000 */
[----:B------:R-:W-:-:S03]  /*cfd0*/  FMUL.FTZ R27, R13, R122 ;  /* 0x0000007a0d1b7220 */ /* 0x000fc60000410000 */
[----:B------:R1:W-:Y:S01]  /*cfe0*/  ST.E desc[UR36][R16.64+0x290], R9 ;  /* 0x0002900910007985 */ /* 0x0003e2000c101924 */
[C---:B------:R-:W-:Y:S01]  /*cff0*/  FMUL.FTZ R39, R13.reuse, R124 ;  /* 0x0000007c0d277220 */ /* 0x040fe20000410000 */
[C---:B------:R-:W-:Y:S01]  /*d000*/  FMUL.FTZ R41, R13.reuse, R126 ;  /* 0x0000007e0d297220 */ /* 0x040fe20000410000 */
[C---:B------:R-:W-:Y:S01]  /*d010*/  FMUL.FTZ R43, R13.reuse, R128 ;  /* 0x000000800d2b7220 */ /* 0x040fe20000410000 */
[C---:B0-----:R-:W-:Y:S01]  /*d020*/  FMUL.FTZ R45, R13.reuse, R134 ;  /* 0x000000860d2d7220 */ /* 0x041fe20000410000 */
[C---:B------:R-:W-:Y:S01]  /*d030*/  FMUL.FTZ R47, R13.reuse, R136 ;  /* 0x000000880d2f7220 */ /* 0x040fe20000410000 */
        /* <DEDUP_REMOVED lines=13> */
[C---:B0-----:R-:W-:Y:S01]  /*d110*/  FMUL.FTZ R41, R13.reuse, R146 ;  /* 0x000000920d297220 */ /* 0x041fe20000410000 */
[C---:B-1----:R-:W-:Y:S02]  /*d120*/  FMUL.FTZ R43, R13.reuse, R148 ;  /* 0x000000940d2b7220 */ /* 0x042fe40000410000 */
[----:B------:R0:W-:Y:S01]  /*d130*/  ST.E desc[UR36][R16.64+0x2e0], R9 ;  /* 0x0002e00910007985 */ /* 0x0001e2000c101924 */
[C---:B--2---:R-:W-:Y:S01]  /*d140*/  FMUL.FTZ R45, R13.reuse, R114 ;  /* 0x000000720d2d7220 */ /* 0x044fe20000410000 */
[C---:B---3--:R-:W-:Y:S02]  /*d150*/  FMUL.FTZ R47, R13.reuse, R112 ;  /* 0x000000700d2f7220 */ /* 0x048fe40000410000 */
[----:B------:R1:W-:Y:S01]  /*d160*/  ST.E desc[UR36][R16.64+0x284], R7 ;  /* 0x0002840710007985 */ /* 0x0003e2000c101924 */
[----:B0-----:R-:W-:-:S03]  /*d170*/  FMUL.FTZ R9, R13, R92 ;  /* 0x0000005c0d097220 */ /* 0x001fc60000410000 */
[----:B------:R0:W-:Y:S01]  /*d180*/  ST.E desc[UR36][R16.64+0x2b0], R25 ;  /* 0x0002b01910007985 */ /* 0x0001e2000c101924 */
[----:B------:R-:W-:-:S03]  /*d190*/  FMUL.FTZ R49, R13, R138 ;  /* 0x0000008a0d317220 */ /* 0x000fc60000410000 */
[----:B------:R2:W-:Y:S01]  /*d1a0*/  ST.E desc[UR36][R16.64+0x2b4], R27 ;  /* 0x0002b41b10007985 */ /* 0x0005e2000c101924 */
[----:B-1----:R-:W-:-:S03]  /*d1b0*/  FMUL.FTZ R7, R13, R150 ;  /* 0x000000960d077220 */ /* 0x002fc60000410000 */
[----:B------:R1:W-:Y:S04]  /*d1c0*/  ST.E desc[UR36][R16.64+0x2c0], R39 ;  /* 0x0002c02710007985 */ /* 0x0003e8000c101924 */
[----:B------:R3:W-:Y:S01]  /*d1d0*/  ST.E desc[UR36][R16.64+0x2c4], R41 ;  /* 0x0002c42910007985 */ /* 0x0007e2000c101924 */
[----:B0-----:R-:W-:-:S03]  /*d1e0*/  FMUL.FTZ R25, R13, R110 ;  /* 0x0000006e0d197220 */ /* 0x001fc60000410000 */
[----:B------:R0:W-:Y:S01]  /*d1f0*/  ST.E desc[UR36][R16.64+0x2d0], R43 ;  /* 0x0002d02b10007985 */ /* 0x0001e2000c101924 */
[----:B--2---:R-:W-:-:S03]  /*d200*/  FMUL.FTZ R27, R13, R102 ;  /* 0x000000660d1b7220 */ /* 0x004fc60000410000 */
[----:B------:R2:W-:Y:S01]  /*d210*/  ST.E desc[UR36][R16.64+0x2f0], R45 ;  /* 0x0002f02d10007985 */ /* 0x0005e2000c101924 */
[----:B-1----:R-:W-:-:S03]  /*d220*/  FMUL.FTZ R39, R13, R108 ;  /* 0x0000006c0d277220 */ /* 0x002fc60000410000 */
[----:B------:R1:W-:Y:S01]  /*d230*/  ST.E desc[UR36][R16.64+0x2f4], R47 ;  /* 0x0002f42f10007985 */ /* 0x0003e2000c101924 */
[C---:B---3--:R-:W-:Y:S01]  /*d240*/  FMUL.FTZ R41, R13.reuse, R106 ;  /* 0x0000006a0d297220 */ /* 0x048fe20000410000 */
[C---:B0-----:R-:W-:Y:S02]  /*d250*/  FMUL.FTZ R43, R13.reuse, R104 ;  /* 0x000000680d2b7220 */ /* 0x041fe40000410000 */
[----:B------:R0:W-:Y:S01]  /*d260*/  ST.E desc[UR36][R16.64+0x330], R9 ;  /* 0x0003300910007985 */ /* 0x0001e2000c101924 */
[C---:B--2---:R-:W-:Y:S01]  /*d270*/  FMUL.FTZ R45, R13.reuse, R98 ;  /* 0x000000620d2d7220 */ /* 0x044fe20000410000 */
[C---:B-1----:R-:W-:Y:S02]  /*d280*/  FMUL.FTZ R47, R13.reuse, R96 ;  /* 0x000000600d2f7220 */ /* 0x042fe40000410000 */
[----:B------:R1:W-:Y:S01]  /*d290*/  ST.E desc[UR36][R16.64+0x2a4], R49 ;  /* 0x0002a43110007985 */ /* 0x0003e2000c101924 */
[----:B0-----:R-:W-:-:S03]  /*d2a0*/  FMUL.FTZ R9, R13, R72 ;  /* 0x000000480d097220 */ /* 0x001fc60000410000 */
[----:B------:R0:W-:Y:S04]  /*d2b0*/  ST.E desc[UR36][R16.64+0x2d4], R7 ;  /* 0x0002d40710007985 */ /* 0x0001e8000c101924 */
        /* <DEDUP_REMOVED lines=10> */
[----:B---3--:R-:W-:-:S03]  /*d360*/  FMUL.FTZ R39, R13, R88 ;  /* 0x000000580d277220 */ /* 0x008fc60000410000 */
[----:B------:R3:W-:Y:S01]  /*d370*/  ST.E desc[UR36][R16.64+0x340], R47 ;  /* 0x0003402f10007985 */ /* 0x0007e2000c101924 */
[C---:B0-----:R-:W-:Y:S01]  /*d380*/  FMUL.FTZ R41, R13.reuse, R86 ;  /* 0x000000560d297220 */ /* 0x041fe20000410000 */
[C---:B--2---:R-:W-:Y:S02]  /*d390*/  FMUL.FTZ R43, R13.reuse, R84 ;  /* 0x000000540d2b7220 */ /* 0x044fe40000410000 */
[----:B------:R0:W-:Y:S01]  /*d3a0*/  ST.E desc[UR36][R16.64+0x380], R9 ;  /* 0x0003800910007985 */ /* 0x0001e2000c101924 */
[C---:B-1----:R-:W-:Y:S01]  /*d3b0*/  FMUL.FTZ R45, R13.reuse, R78 ;  /* 0x0000004e0d2d7220 */ /* 0x042fe20000410000 */
[C---:B---3--:R-:W-:Y:S02]  /*d3c0*/  FMUL.FTZ R47, R13.reuse, R76 ;  /* 0x0000004c0d2f7220 */ /* 0x048fe40000410000 */
        /* <DEDUP_REMOVED lines=22> */
[----:B------:R0:W-:Y:S01]  /*d530*/  ST.E desc[UR36][R16.64+0x394], R49 ;  /* 0x0003943110007985 */ /* 0x0001e2000c101924 */
[----:B------:R-:W-:-:S03]  /*d540*/  FMUL.FTZ R51, R13, R51 ;  /* 0x000000330d337220 */ /* 0x000fc60000410000 */
[----:B------:R2:W-:Y:S01]  /*d550*/  ST.E desc[UR36][R16.64+0x3a0], R25 ;  /* 0x0003a01910007985 */ /* 0x0005e2000c101924 */
[----:B------:R-:W-:Y:S01]  /*d560*/  LOP3.LUT R8, R6, 0x8, RZ, 0xfc, !PT ;  /* 0x0000000806087812 */ /* 0x000fe200078efcff */
[C---:B-1----:R-:W-:Y:S02]  /*d570*/  FMUL.FTZ R7, R13.reuse, R60 ;  /* 0x0000003c0d077220 */ /* 0x042fe40000410000 */
        /* <DEDUP_REMOVED lines=14> */
[C---:B---3--:R-:W-:Y:S01]  /*d660*/  FMUL.FTZ R47, R13.reuse, R26 ;  /* 0x0000001a0d2f7220 */ /* 0x048fe20000410000 */
[----:B------:R-:W-:Y:S01]  /*d670*/  FMUL.FTZ R13, R13, R38 ;  /* 0x000000260d0d7220 */ /* 0x000fe20000410000 */
[--C-:B0-----:R-:W-:Y:S01]  /*d680*/  IMAD.MOV.U32 R9, RZ, RZ, R5.reuse ;  /* 0x000000ffff097224 */ /* 0x101fe200078e0005 */
[----:B------:R-:W-:Y:S04]  /*d690*/  ST.E desc[UR36][R16.64+0x2e4], R51 ;  /* 0x0002e43310007985 */ /* 0x000fe8000c101924 */
[----:B------:R0:W-:Y:S04]  /*d6a0*/  ST.E desc[UR36][R16.64+0x3c4], R7 ;  /* 0x0003c40710007985 */ /* 0x0001e8000c101924 */
[----:B------:R-:W-:Y:S04]  /*d6b0*/  ST.E desc[UR36][R16.64+0x3e4], R49 ;  /* 0x0003e43110007985 */ /* 0x000fe8000c101924 */
[----:B------:R1:W-:Y:S04]  /*d6c0*/  ST.E desc[UR36][R16.64+0x3f0], R25 ;  /* 0x0003f01910007985 */ /* 0x0003e8000c101924 */
[----:B------:R2:W-:Y:S04]  /*d6d0*/  ST.E desc[UR36][R16.64+0x3f4], R27 ;  /* 0x0003f41b10007985 */ /* 0x0005e8000c101924 */
[----:B------:R-:W-:Y:S04]  /*d6e0*/  ST.E desc[UR36][R16.64+0x400], R39 ;  /* 0x0004002710007985 */ /* 0x000fe8000c101924 */
[----:B------:R3:W-:Y:S04]  /*d6f0*/  ST.E desc[UR36][R16.64+0x404], R41 ;  /* 0x0004042910007985 */ /* 0x0007e8000c101924 */
[----:B------:R-:W-:Y:S04]  /*d700*/  ST.E desc[UR36][R16.64+0x410], R43 ;  /* 0x0004102b10007985 */ /* 0x000fe8000c101924 */
[----:B------:R-:W-:Y:S04]  /*d710*/  ST.E desc[UR36][R16.64+0x420], R45 ;  /* 0x0004202d10007985 */ /* 0x000fe8000c101924 */
[----:B------:R4:W-:Y:S04]  /*d720*/  ST.E desc[UR36][R16.64+0x424], R47 ;  /* 0x0004242f10007985 */ /* 0x0009e8000c101924 */
[----:B------:R4:W-:Y:S04]  /*d730*/  ST.E desc[UR36][R16.64+0x430], R13 ;  /* 0x0004300d10007985 */ /* 0x0009e8000c101924 */
[----:B0-----:R-:W1:Y:S01]  /*d740*/  LD.E R7, desc[UR36][R8.64] ;  /* 0x0000002408077980 */ /* 0x001e62000c101900 */
[----:B------:R-:W-:Y:S01]  /*d750*/  LOP3.LUT R6, R6, 0xc, RZ, 0xfc, !PT ;  /* 0x0000000c06067812 */ /* 0x000fe200078efcff */
[----:B-1----:R-:W-:Y:S01]  /*d760*/  FMUL.FTZ R25, R24, R7 ;  /* 0x0000000718197220 */ /* 0x002fe20000410000 */
[----:B------:R-:W-:-:S04]  /*d770*/  IMAD.MOV.U32 R7, RZ, RZ, R5 ;  /* 0x000000ffff077224 */ /* 0x000fc800078e0005 */
[----:B------:R0:W-:Y:S04]  /*d780*/  ST.E desc[UR36][R8.64], R25 ;  /* 0x0000001908007985 */ /* 0x0001e8000c101924 */
[----:B--2---:R-:W2:Y:S01]  /*d790*/  LD.E R27, desc[UR36][R6.64] ;  /* 0x00000024061b7980 */ /* 0x004ea2000c101900 */
[----:B------:R-:W1:Y:S01]  /*d7a0*/  S2R R116, SR_TID.X ;  /* 0x0000000000747919 */ /* 0x000e620000002100 */
[----:B--2---:R-:W-:-:S05]  /*d7b0*/  FMUL.FTZ R27, R24, R27 ;  /* 0x0000001b181b7220 */ /* 0x004fca0000410000 */
[----:B------:R2:W-:Y:S04]  /*d7c0*/  ST.E desc[UR36][R6.64], R27 ;  /* 0x0000001b06007985 */ /* 0x0005e8000c101924 */
        /* <DEDUP_REMOVED lines=54> */
[----:B---3--:R-:W3:Y:S04]  /*db30*/  LD.E R41, desc[UR36][R16.64+0x3fc] ;  /* 0x0003fc2410297980 */ /* 0x008ee8000c101900 */
[----:B----4-:R-:W4:Y:S04]  /*db40*/  LD.E R47, desc[UR36][R16.64+0x408] ;  /* 0x00040824102f7980 */ /* 0x010f28000c101900 */
[----:B------:R-:W4:Y:S04]  /*db50*/  LD.E R45, desc[UR36][R16.64+0x40c] ;  /* 0x00040c24102d7980 */ /* 0x000f28000c101900 */
[----:B------:R-:W4:Y:S04]  /*db60*/  LD.E R43, desc[UR36][R16.64+0x418] ;  /* 0x00041824102b7980 */ /* 0x000f28000c101900 */
[----:B------:R-:W4:Y:S04]  /*db70*/  LD.E R39, desc[UR36][R16.64+0x41c] ;  /* 0x00041c2410277980 */ /* 0x000f28000c101900 */
[----:B------:R-:W4:Y:S04]  /*db80*/  LD.E R13, desc[UR36][R16.64+0x428] ;  /* 0x00042824100d7980 */ /* 0x000f28000c101900 */
[----:B0-----:R-:W4:Y:S04]  /*db90*/  LD.E R25, desc[UR36][R16.64+0x42c] ;  /* 0x00042c2410197980 */ /* 0x001f28000c101900 */
[----:B--2---:R-:W2:Y:S01]  /*dba0*/  LD.E R27, desc[UR36][R16.64+0x438] ;  /* 0x00043824101b7980 */ /* 0x004ea2000c101900 */
[----:B-1----:R-:W-:Y:S01]  /*dbb0*/  SHF.R.U32.HI R116, RZ, 0x7, R116 ;  /* 0x00000007ff747819 */ /* 0x002fe20000011674 */
[C---:B------:R-:W-:Y:S01]  /*dbc0*/  FMUL.FTZ R119, R24.reuse, R119 ;  /* 0x0000007718777220 */ /* 0x040fe20000410000 */
[C---:B------:R-:W-:Y:S01]  /*dbd0*/  FMUL.FTZ R51, R24.reuse, R51 ;  /* 0x0000003318337220 */ /* 0x040fe20000410000 */
[C---:B------:R-:W-:Y:S01]  /*dbe0*/  FMUL.FTZ R55, R24.reuse, R55 ;  /* 0x0000003718377220 */ /* 0x040fe20000410000 */
[C---:B------:R-:W-:Y:S01]  /*dbf0*/  FMUL.FTZ R53, R24.reuse, R53 ;  /* 0x0000003518357220 */ /* 0x040fe20000410000 */
[C---:B------:R-:W-:Y:S01]  /*dc00*/  FMUL.FTZ R26, R24.reuse, R26 ;  /* 0x0000001a181a7220 */ /* 0x040fe20000410000 */
        /* <DEDUP_REMOVED lines=9> */
[C---:B------:R-:W-:Y:S01]  /*dca0*/  FMUL.FTZ R129, R24.reuse, R129 ;  /* 0x0000008118817220 */ /* 0x040fe20000410000 */
[C---:B------:R-:W-:Y:S01]  /*dcb0*/  FMUL.FTZ R131, R24.reuse, R131 ;  /* 0x0000008318837220 */ /* 0x040fe20000410000 */
[----:B------:R-:W-:Y:S01]  /*dcc0*/  FMUL.FTZ R133, R24, R133 ;  /* 0x0000008518857220 */ /* 0x000fe20000410000 */
[----:B0-----:R-:W-:Y:S02]  /*dcd0*/  VIADD R26, R116, 0x8 ;  /* 0x00000008741a7836 */ /* 0x001fe40000000000 */
        /* <DEDUP_REMOVED lines=42> */
[C---:B---3--:R-:W-:Y:S01]  /*df80*/  FMUL.FTZ R41, R24.reuse, R41 ;  /* 0x0000002918297220 */ /* 0x048fe20000410000 */
[C---:B----4-:R-:W-:Y:S01]  /*df90*/  FMUL.FTZ R47, R24.reuse, R47 ;  /* 0x0000002f182f7220 */ /* 0x050fe20000410000 */
[C---:B------:R-:W-:Y:S01]  /*dfa0*/  FMUL.FTZ R45, R24.reuse, R45 ;  /* 0x0000002d182d7220 */ /* 0x040fe20000410000 */
[C---:B------:R-:W-:Y:S01]  /*dfb0*/  FMUL.FTZ R43, R24.reuse, R43 ;  /* 0x0000002b182b7220 */ /* 0x040fe20000410000 */
[C---:B------:R-:W-:Y:S01]  /*dfc0*/  FMUL.FTZ R39, R24.reuse, R39 ;  /* 0x0000002718277220 */ /* 0x040fe20000410000 */
[C---:B------:R-:W-:Y:S01]  /*dfd0*/  FMUL.FTZ R51, R24.reuse, R13 ;  /* 0x0000000d18337220 */ /* 0x040fe20000410000 */
[C---:B------:R-:W-:Y:S01]  /*dfe0*/  FMUL.FTZ R53, R24.reuse, R25 ;  /* 0x0000001918357220 */ /* 0x040fe20000410000 */
[----:B--2---:R-:W-:Y:S01]  /*dff0*/  FMUL.FTZ R55, R24, R27 ;  /* 0x0000001b18377220 */ /* 0x004fe20000410000 */
        /* <DEDUP_REMOVED lines=53> */
[----:B------:R1:W-:Y:S04]  /*e350*/  ST.E desc[UR36][R16.64+0x41c], R39 ;  /* 0x00041c2710007985 */ /* 0x0003e8000c101924 */
[----:B------:R-:W-:Y:S04]  /*e360*/  ST.E desc[UR36][R16.64+0x428], R51 ;  /* 0x0004283310007985 */ /* 0x000fe8000c101924 */
[----:B------:R-:W-:Y:S04]  /*e370*/  ST.E desc[UR36][R16.64+0x42c], R53 ;  /* 0x00042c3510007985 */ /* 0x000fe8000c101924 */
[----:B------:R-:W-:Y:S01]  /*e380*/  ST.E desc[UR36][R16.64+0x438], R55 ;  /* 0x0004383710007985 */ /* 0x000fe2000c101924 */
[----:B------:R2:W-:Y:S06]  /*e390*/  BAR.SYNC.DEFER_BLOCKING R26, 0x100 ;  /* 0x0004001a0000751d */ /* 0x0005ec0000010000 */
[----:B------:R-:W3:Y:S04]  /*e3a0*/  LDL R24, [R1+0x1f8] ;  /* 0x0001f80001187983 */ /* 0x000ee80000100800 */
[----:B0-----:R-:W4:Y:S04]  /*e3b0*/  LD.E R45, desc[UR36][R16.64+0x240] ;  /* 0x00024024102d7980 */ /* 0x001f28000c101900 */
[----:B------:R-:W3:Y:S04]  /*e3c0*/  LD.E.64 R12, desc[UR36][R16.64+0x88] ;  /* 0x00008824100c7980 */ /* 0x000ee8000c101b00 */
[----:B----4-:R0:W-:Y:S04]  /*e3d0*/  ST.E desc[UR36][R16.64+0x240], R45 ;  /* 0x0002402d10007985 */ /* 0x0101e8000c101924 */
[----:B------:R-:W4:Y:S04]  /*e3e0*/  LD.E R25, desc[UR36][R4.64] ;  /* 0x0000002404197980 */ /* 0x000f28000c101900 */
[----:B----4-:R4:W-:Y:S04]  /*e3f0*/  ST.E desc[UR36][R4.64], R25 ;  /* 0x0000001904007985 */ /* 0x0109e8000c101924 */
[----:B------:R-:W2:Y:S04]  /*e400*/  LD.E R27, desc[UR36][R8.64] ;  /* 0x00000024081b7980 */ /* 0x000ea8000c101900 */
[----:B--2---:R2:W-:Y:S04]  /*e410*/  ST.E desc[UR36][R8.64], R27 ;  /* 0x0000001b08007985 */ /* 0x0045e8000c101924 */
[----:B-1----:R-:W3:Y:S04]  /*e420*/  LD.E R39, desc[UR36][R6.64] ;  /* 0x0000002406277980 */ /* 0x002ee8000c101900 */
[----:B---3--:R1:W-:Y:S04]  /*e430*/  ST.E desc[UR36][R6.64], R39 ;  /* 0x0000002706007985 */ /* 0x0083e8000c101924 */
[----:B------:R-:W3:Y:S04]  /*e440*/  LD.E R41, desc[UR36][R16.64+0x250] ;  /* 0x0002502410297980 */ /* 0x000ee8000c101900 */
[----:B------:R-:W3:Y:S04]  /*e450*/  LD.E R43, desc[UR36][R16.64+0x254] ;  /* 0x00025424102b7980 */ /* 0x000ee8000c101900 */
[----:B------:R-:W3:Y:S04]  /*e460*/  LD.E R47, desc[UR36][R16.64+0x258] ;  /* 0x00025824102f7980 */ /* 0x000ee8000c101900 */
[----:B0-----:R-:W3:Y:S04]  /*e470*/  LD.E R45, desc[UR36][R16.64+0x25c] ;  /* 0x00025c24102d7980 */ /* 0x001ee8000c101900 */
        /* <DEDUP_REMOVED lines=14> */
[----:B--2---:R-:W2:Y:S04]  /*e560*/  LD.E R27, desc[UR36][R16.64+0x298] ;  /* 0x00029824101b7980 */ /* 0x004ea8000c101900 */
[----:B------:R-:W2:Y:S04]  /*e570*/  LD.E R38, desc[UR36][R16.64+0x29c] ;  /* 0x00029c2410267980 */ /* 0x000ea8000c101900 */
[----:B-1----:R-:W2:Y:S04]  /*e580*/  LD.E R39, desc[UR36][R16.64+0x2a0] ;  /* 0x0002a02410277980 */ /* 0x002ea8000c101900 */
        /* <DEDUP_REMOVED lines=54> */
[----:B---3--:R0:W-:Y:S04]  /*e8f0*/  ST.E desc[UR36][R16.64+0x250], R41 ;  /* 0x0002502910007985 */ /* 0x0081e8000c101924 */
[----:B------:R1:W-:Y:S04]  /*e900*/  ST.E desc[UR36][R16.64+0x254], R43 ;  /* 0x0002542b10007985 */ /* 0x0003e8000c101924 */
        /* <DEDUP_REMOVED lines=14> */
[----:B0-----:R-:W2:Y:S04]  /*e9f0*/  LD.E R41, desc[UR36][R16.64+0x2a8] ;  /* 0x0002a82410297980 */ /* 0x001ea8000c101900 */
[----:B-1----:R-:W2:Y:S04]  /*ea00*/  LD.E R43, desc[UR36][R16.64+0x2b0] ;  /* 0x0002b024102b7980 */ /* 0x002ea8000c101900 */
[----:B---3--:R-:W3:Y:S04]  /*ea10*/  LD.E R45, desc[UR36][R16.64+0x2b8] ;  /* 0x0002b824102d7980 */ /* 0x008ee8000c101900 */
        /* <DEDUP_REMOVED lines=46> */
[----:B------:R0:W-:Y:S04]  /*ed00*/  ST.E desc[UR36][R16.64+0x290], R25 ;  /* 0x0002901910007985 */ /* 0x0001e8000c101924 */
[----:B------:R-:W-:Y:S04]  /*ed10*/  ST.E desc[UR36][R16.64+0x294], R26 ;  /* 0x0002941a10007985 */ /* 0x000fe8000c101924 */
[----:B--2---:R1:W-:Y:S04]  /*ed20*/  ST.E desc[UR36][R16.64+0x298], R27 ;  /* 0x0002981b10007985 */ /* 0x0043e8000c101924 */
[----:B------:R2:W-:Y:S04]  /*ed30*/  ST.E desc[UR36][R16.64+0x29c], R38 ;  /* 0x00029c2610007985 */ /* 0x0005e8000c101924 */
[----:B------:R2:W-:Y:S04]  /*ed40*/  ST.E desc[UR36][R16.64+0x2a0], R39 ;  /* 0x0002a02710007985 */ /* 0x0005e8000c101924 */
        /* <DEDUP_REMOVED lines=103> */
[----:B0-----:R-:W4:Y:S01]  /*f3c0*/  LDL R25, [R1+0x68] ;  /* 0x0000680001197983 */ /* 0x001f220000100800 */
[----:B------:R-:W-:-:S02]  /*f3d0*/  IMAD R12, R24, 0xc00, R12 ;  /* 0x00000c00180c7824 */ /* 0x000fc400078e020c */
[----:B-1----:R-:W-:Y:S01]  /*f3e0*/  IMAD.MOV.U32 R27, RZ, RZ, R13 ;  /* 0x000000ffff1b7224 */ /* 0x002fe200078e000d */
[----:B------:R-:W-:Y:S01]  /*f3f0*/  F2FP.BF16.F32.PACK_AB R153, R153, R37 ;  /* 0x000000259999723e */ /* 0x000fe200000010ff */
[----:B------:R-:W-:Y:S01]  /*f400*/  VIADD R24, R12, 0x80 ;  /* 0x000000800c187836 */ /* 0x000fe20000000000 */
[----:B------:R-:W-:Y:S01]  /*f410*/  F2FP.BF16.F32.PACK_AB R154, R36, R154 ;  /* 0x0000009a249a723e */ /* 0x000fe200000010ff */
[----:B------:R-:W-:Y:S01]  /*f420*/  VIADD R26, R12, 0x100 ;  /* 0x000001000c1a7836 */ /* 0x000fe20000000000 */
[----:B------:R-:W-:Y:S01]  /*f430*/  R2UR UR15, R27 ;  /* 0x000000001b0f72ca */ /* 0x000fe200000e0000 */
[----:B------:R-:W4:Y:S01]  /*f440*/  LD.E R36, desc[UR36][R16.64+0x270] ;  /* 0x0002702410247980 */ /* 0x000f22000c101900 */
[----:B------:R-:W-:Y:S02]  /*f450*/  R2UR UR10, R24 ;  /* 0x00000000180a72ca */ /* 0x000fe400000e0000 */
[----:B------:R-:W-:Y:S01]  /*f460*/  R2UR UR14, R26 ;  /* 0x000000001a0e72ca */ /* 0x000fe200000e0000 */
[----:B------:R-:W4:Y:S01]  /*f470*/  LD.E R24, desc[UR36][R16.64+0x240] ;  /* 0x0002402410187980 */ /* 0x000f22000c101900 */
[----:B------:R-:W-:-:S02]  /*f480*/  F2FP.BF16.F32.PACK_AB R155, R155, R35 ;  /* 0x000000239b9b723e */ /* 0x000fc400000010ff */
[----:B------:R-:W-:Y:S01]  /*f490*/  F2FP.BF16.F32.PACK_AB R156, R156, R34 ;  /* 0x000000229c9c723e */ /* 0x000fe200000010ff */
[----:B------:R-:W4:Y:S01]  /*f4a0*/  LD.E R35, desc[UR36][R16.64+0x26c] ;  /* 0x00026c2410237980 */ /* 0x000f22000c101900 */
[----:B------:R-:W-:Y:S02]  /*f4b0*/  F2FP.BF16.F32.PACK_AB R157, R157, R33 ;  /* 0x000000219d9d723e */ /* 0x000fe400000010ff */
[----:B------:R-:W-:Y:S01]  /*f4c0*/  F2FP.BF16.F32.PACK_AB R158, R158, R32 ;  /* 0x000000209e9e723e */ /* 0x000fe200000010ff */
[----:B------:R-:W4:Y:S01]  /*f4d0*/  LD.E R33, desc[UR36][R16.64+0x264] ;  /* 0x0002642410217980 */ /* 0x000f22000c101900 */
[----:B------:R-:W-:Y:S02]  /*f4e0*/  F2FP.BF16.F32.PACK_AB R159, R159, R31 ;  /* 0x0000001f9f9f723e */ /* 0x000fe400000010ff */
[----:B------:R-:W-:Y:S01]  /*f4f0*/  F2FP.BF16.F32.PACK_AB R160, R160, R30 ;  /* 0x0000001ea0a0723e */ /* 0x000fe200000010ff */
[----:B------:R-:W4:Y:S01]  /*f500*/  LD.E R31, desc[UR36][R16.64+0x25c] ;  /* 0x00025c24101f7980 */ /* 0x000f22000c101900 */
[----:B------:R-:W-:-:S02]  /*f510*/  F2FP.BF16.F32.PACK_AB R161, R161, R29 ;  /* 0x0000001da1a1723e */ /* 0x000fc400000010ff */
[----:B------:R-:W-:Y:S01]  /*f520*/  F2FP.BF16.F32.PACK_AB R162, R162, R28 ;  /* 0x0000001ca2a2723e */ /* 0x000fe200000010ff */
[----:B------:R-:W4:Y:S04]  /*f530*/  LD.E R29, desc[UR36][R16.64+0x254] ;  /* 0x00025424101d7980 */ /* 0x000f28000c101900 */
[----:B------:R-:W4:Y:S04]  /*f540*/  LD.E R28, desc[UR36][R16.64+0x250] ;  /* 0x00025024101c7980 */ /* 0x000f28000c101900 */
[----:B------:R-:W4:Y:S04]  /*f550*/  LD.E R30, desc[UR36][R16.64+0x258] ;  /* 0x00025824101e7980 */ /* 0x000f28000c101900 */
[----:B------:R-:W4:Y:S04]  /*f560*/  LD.E R32, desc[UR36][R16.64+0x260] ;  /* 0x0002602410207980 */ /* 0x000f28000c101900 */
[----:B------:R-:W4:Y:S04]  /*f570*/  LD.E R34, desc[UR36][R16.64+0x268] ;  /* 0x0002682410227980 */ /* 0x000f28000c101900 */
[----:B------:R-:W4:Y:S04]  /*f580*/  LD.E R37, desc[UR36][R16.64+0x274] ;  /* 0x0002742410257980 */ /* 0x000f28000c101900 */
[----:B--2---:R-:W2:Y:S04]  /*f590*/  LD.E R38, desc[UR36][R16.64+0x278] ;  /* 0x0002782410267980 */ /* 0x004ea8000c101900 */
[----:B------:R-:W2:Y:S04]  /*f5a0*/  LD.E R39, desc[UR36][R16.64+0x27c] ;  /* 0x00027c2410277980 */ /* 0x000ea8000c101900 */
[----:B------:R-:W2:Y:S04]  /*f5b0*/  LD.E R40, desc[UR36][R16.64+0x280] ;  /* 0x0002802410287980 */ /* 0x000ea8000c101900 */
[----:B------:R-:W2:Y:S04]  /*f5c0*/  LD.E R41, desc[UR36][R16.64+0x284] ;  /* 0x0002842410297980 */ /* 0x000ea8000c101900 */
[----:B------:R-:W2:Y:S04]  /*f5d0*/  LD.E R42, desc[UR36][R16.64+0x288] ;  /* 0x00028824102a7980 */ /* 0x000ea8000c101900 */
[----:B------:R-:W2:Y:S04]  /*f5e0*/  LD.E R43, desc[UR36][R16.64+0x28c] ;  /* 0x00028c24102b7980 */ /* 0x000ea8000c101900 */
[----:B------:R-:W2:Y:S04]  /*f5f0*/  LD.E R44, desc[UR36][R16.64+0x290] ;  /* 0x00029024102c7980 */ /* 0x000ea8000c101900 */
[----:B---3--:R-:W2:Y:S04]  /*f600*/  LD.E R45, desc[UR36][R16.64+0x294] ;  /* 0x00029424102d7980 */ /* 0x008ea8000c101900 */
        /* <DEDUP_REMOVED lines=54> */
[----:B------:R-:W-:Y:S01]  /*f970*/  ISETP.NE.U32.AND P0, PT, R25, RZ, PT ;  /* 0x000000ff1900720c */ /* 0x000fe20003f05070 */
[----:B------:R-:W-:-:S02]  /*f980*/  IMAD.MOV.U32 R25, RZ, RZ, R13 ;  /* 0x000000ffff197224 */ /* 0x000fc400078e000d */
[----:B------:R-:W2:Y:S03]  /*f990*/  LD.E R100, desc[UR36][R16.64+0x370] ;  /* 0x0003702410647980 */ /* 0x000ea6000c101900 */
        /* <DEDUP_REMOVED lines=55> */
[----:B------:R-:W-:-:S02]  /*fd10*/  R2UR UR6, R12 ;  /* 0x000000000c0672ca */ /* 0x000fc400000e0000 */
[----:B------:R-:W-:Y:S02]  /*fd20*/  R2UR UR7, R13 ;  /* 0x000000000d0772ca */ /* 0x000fe400000e0000 */
[----:B------:R-:W-:Y:S01]  /*fd30*/  F2FP.BF16.F32.PACK_AB R152, R15, R152 ;  /* 0x000000980f98723e */ /* 0x000fe200000010ff */
[----:B------:R-:W-:-:S03]  /*fd40*/  VOTEU.ANY UP0, P0 ;  /* 0x00000000003f7886 */ /* 0x000fc60000000100 */
[----:B--2---:R-:W-:-:S07]  /*fd50*/  WARPGROUP.ARRIVE ;  /* 0x00000000000079c5 */ /* 0x004fce0000000000 */
[----:B------:R-:W-:Y:S01]  /*fd60*/  HGMMA.64x256x16.F32.BF16 R24, R152, gdesc[UR4].tnspB, R24, UP0, gsb0 ;  /* 0x43e0000498187df0 */ /* 0x000fe2000b801818 */
[----:B------:R-:W-:Y:S02]  /*fd70*/  F2FP.BF16.F32.PACK_AB R163, R14, R163 ;  /* 0x000000a30ea3723e */ /* 0x000fe400000010ff */
        /* <DEDUP_REMOVED lines=128> */
[----:B------:R0:W-:Y:S02]  /*10580*/  ST.E desc[UR36][R16.64+0x43c], R151 ;  /* 0x00043c9710007985 */ /* 0x0001e4000c101924 */
[----:B0-----:R-:W-:-:S06]  /*10590*/  WARPGROUP.ARRIVE ;  /* 0x00000000000079c5 */ /* 0x001fcc0000000000 */
[----:B------:R-:W-:Y:S01]  /*105a0*/  HGMMA.64x256x16.F32.BF16 R24, R156, gdesc[UR8].tnspB, R24, gsb0 ;  /* 0x43e000089c187df0 */ /* 0x000fe20008001818 */
[----:B------:R-:W-:Y:S01]  /*105b0*/  STL [R1+0x68], R0 ;  /* 0x0000680001007387 */ /* 0x000fe20000100800 */
[----:B------:R-:W-:Y:S02]  /*105c0*/  VIADD R14, R12, 0x180 ;  /* 0x000001800c0e7836 */ /* 0x000fe40000000000 */
[----:B------:R-:W-:-:S03]  /*105d0*/  IMAD.MOV.U32 R15, RZ, RZ, R13 ;  /* 0x000000ffff0f7224 */ /* 0x000fc600078e000d */
[----:B------:R-:W-:Y:S02]  /*105e0*/  R2UR UR6, R14 ;  /* 0x000000000e0672ca */ /* 0x000fe400000e0000 */
[----:B------:R-:W-:Y:S02]  /*105f0*/  R2UR UR7, R15 ;  /* 0x000000000f0772ca */ /* 0x000fe400000e0000 */
[----:B------:R-:W-:Y:S02]  /*10600*/  F2FP.BF16.F32.PACK_AB R152, R223, R222 ;  /* 0x000000dedf98723e */ /* 0x000fe400000010ff */
[----:B------:R-:W-:Y:S02]  /*10610*/  F2FP.BF16.F32.PACK_AB R153, R221, R220 ;  /* 0x000000dcdd99723e */ /* 0x000fe400000010ff */
[----:B------:R-:W-:Y:S02]  /*10620*/  F2FP.BF16.F32.PACK_AB R154, R219, R218 ;  /* 0x000000dadb9a723e */ /* 0x000fe400000010ff */
[----:B------:R-:W-:Y:S01]  /*10630*/  F2FP.BF16.F32.PACK_AB R155, R175, R174 ;  /* 0x000000aeaf9b723e */ /* 0x000fe200000010ff */
[----:B------:R-:W-:-:S02]  /*10640*/  WARPGROUP.DEPBAR.LE gsb0, 0x0 ;  /* 0x00008000000079c5 */ /* 0x000fc40000010000 */
        /* <DEDUP_REMOVED lines=132> */
[----:B------:R-:W-:Y:S01]  /*10e90*/  IMAD.MOV.U32 R15, RZ, RZ, R13 ;  /* 0x000000ffff0f7224 */ /* 0x000fe200078e000d */
        /* <DEDUP_REMOVED lines=131> */
[----:B------:R-:W-:Y:S01]  /*116d0*/  R2UR UR6, R14 ;  /* 0x000000000e0672ca */ /* 0x000fe200000e0000 */
[----:B------:R-:W-:Y:S01]  /*116e0*/  STL [R1+0x68], R0 ;  /* 0x0000680001007387 */ /* 0x000fe20000100800 */
[----:B------:R-:W-:Y:S01]  /*116f0*/  R2UR UR7, R15 ;  /* 0x000000000f0772ca */ /* 0x000fe200000e0000 */
[----:B------:R-:W-:Y:S01]  /*11700*/  VIADD R12, R12, 0x280 ;  /* 0x000002800c0c7836 */ /* 0x000fe20000000000 */
[----:B------:R-:W-:Y:S02]  /*11710*/  WARPGROUP.DEPBAR.LE gsb0, 0x0 ;  /* 0x00008000000079c5 */ /* 0x000fe40000010000 */
[----:B------:R-:W-:Y:S01]  /*11720*/  ST.E desc[UR36][R16.64+0x240], R24 ;  /* 0x0002401810007985 */ /* 0x000fe2000c101924 */
[----:B------:R-:W-:Y:S02]  /*11730*/  F2FP.BF16.F32.PACK_AB R152, R173, R172 ;  /* 0x000000acad98723e */ /* 0x000fe400000010ff */
[----:B------:R-:W-:Y:S01]  /*11740*/  F2FP.BF16.F32.PACK_AB R153, R171, R170 ;  /* 0x000000aaab99723e */ /* 0x000fe200000010ff */
[----:B------:R-:W-:Y:S01]  /*11750*/  ST.E desc[UR36][R4.64], R25 ;  /* 0x0000001904007985 */ /* 0x000fe2000c101924 */
[----:B------:R-:W-:-:S02]  /*11760*/  F2FP.BF16.F32.PACK_AB R154, R168, R169 ;  /* 0x000000a9a89a723e */ /* 0x000fc400000010ff */
[----:B------:R-:W-:Y:S01]  /*11770*/  F2FP.BF16.F32.PACK_AB R155, R167, R166 ;  /* 0x000000a6a79b723e */ /* 0x000fe200000010ff */
        /* <DEDUP_REMOVED lines=266> */
[----:B------:R-:W-:Y:S02]  /*12820*/  STL [R1+0x68], R0 ;  /* 0x0000680001007387 */ /* 0x000fe40000100800 */
        /* <DEDUP_REMOVED lines=129> */
[----:B------:R0:W-:Y:S04]  /*13040*/  STL [R1+0x68], R0 ;  /* 0x0000680001007387 */ /* 0x0001e80000100800 */
[----:B------:R-:W2:Y:S04]  /*13050*/  LD.E R3, desc[UR36][R16.64+0x240] ;  /* 0x0002402410037980 */ /* 0x000ea8000c101900 */
[----:B--2---:R1:W-:Y:S04]  /*13060*/  ST.E desc[UR36][R16.64+0x240], R3 ;  /* 0x0002400310007985 */ /* 0x0043e8000c101924 */
[----:B------:R-:W2:Y:S04]  /*13070*/  LD.E R11, desc[UR36][R4.64] ;  /* 0x00000024040b7980 */ /* 0x000ea8000c101900 */
[----:B--2---:R2:W-:Y:S04]  /*13080*/  ST.E desc[UR36][R4.64], R11 ;  /* 0x0000000b04007985 */ /* 0x0045e8000c101924 */
[----:B------:R-:W3:Y:S04]  /*13090*/  LD.E R13, desc[UR36][R8.64] ;  /* 0x00000024080d7980 */ /* 0x000ee8000c101900 */
[----:B---3--:R3:W-:Y:S04]  /*130a0*/  ST.E desc[UR36][R8.64], R13 ;  /* 0x0000000d08007985 */ /* 0x0087e8000c101924 */
[----:B------:R-:W4:Y:S04]  /*130b0*/  LD.E R15, desc[UR36][R6.64] ;  /* 0x00000024060f7980 */ /* 0x000f28000c101900 */
[----:B----4-:R4:W-:Y:S04]  /*130c0*/  ST.E desc[UR36][R6.64], R15 ;  /* 0x0000000f06007985 */ /* 0x0109e8000c101924 */
[----:B0-----:R-:W4:Y:S04]  /*130d0*/  LD.E R0, desc[UR36][R16.64+0x3b0] ;  /* 0x0003b02410007980 */ /* 0x001f28000c101900 */
        /* <DEDUP_REMOVED lines=124> */
[----:B0-----:R-:W4:Y:S04]  /*138a0*/  LD.E R0, desc[UR36][R16.64+0x28] ;  /* 0x0000282410007980 */ /* 0x001f28000c101900 */
[----:B------:R-:W-:Y:S04]  /*138b0*/  ST.E desc[UR36][R16.64+0x250], R19 ;  /* 0x0002501310007985 */ /* 0x000fe8000c101924 */
[----:B------:R-:W-:Y:S04]  /*138c0*/  ST.E desc[UR36][R16.64+0x254], R21 ;  /* 0x0002541510007985 */ /* 0x000fe8000c101924 */
[----:B------:R-:W-:Y:S04]  /*138d0*/  ST.E desc[UR36][R16.64+0x258], R25 ;  /* 0x0002581910007985 */ /* 0x000fe8000c101924 */
[----:B------:R-:W-:Y:S04]  /*138e0*/  ST.E desc[UR36][R16.64+0x25c], R27 ;  /* 0x00025c1b10007985 */ /* 0x000fe8000c101924 */
[----:B------:R0:W-:Y:S04]  /*138f0*/  ST.E desc[UR36][R16.64+0x260], R3 ;  /* 0x0002600310007985 */ /* 0x0001e8000c101924 */
[----:B------:R1:W-:Y:S04]  /*13900*/  ST.E desc[UR36][R16.64+0x264], R29 ;  /* 0x0002641d10007985 */ /* 0x0003e8000c101924 */
[----:B--2---:R1:W-:Y:S04]  /*13910*/  ST.E desc[UR36][R16.64+0x268], R5 ;  /* 0x0002680510007985 */ /* 0x0043e8000c101924 */
[----:B------:R1:W-:Y:S04]  /*13920*/  ST.E desc[UR36][R16.64+0x26c], R11 ;  /* 0x00026c0b10007985 */ /* 0x0003e8000c101924 */
[----:B---3--:R1:W-:Y:S04]  /*13930*/  ST.E desc[UR36][R16.64+0x270], R9 ;  /* 0x0002700910007985 */ /* 0x0083e8000c101924 */
        /* <DEDUP_REMOVED lines=114> */
[----:B0-----:R1:W5:Y:S01]  /*14060*/  LDL R3, [R1+0x1f8] ;  /* 0x0001f80001037983 */ /* 0x0013620000100800 */
[----:B------:R-:W-:-:S04]  /*14070*/  LOP3.LUT R0, R0, 0x1, RZ, 0xfc, !PT ;  /* 0x0000000100007812 */ /* 0x000fc800078efcff */
[----:B------:R-:W-:Y:S01]  /*14080*/  ISETP.NE.AND P0, PT, R0, 0x3, PT ;  /* 0x000000030000780c */ /* 0x000fe20003f05270 */
[----:B------:R-:W-:-:S12]  /*14090*/  BSSY B0, `(.L_x_3505) ;  /* 0x0000003000007945 */ /* 0x000fd80003800000 */
[----:B-1----:R-:W-:Y:S05]  /*140a0*/  @!P0 BRA `(.L_x_3506) ;  /* 0x0000000000048947 */ /* 0x002fea0003800000 */
[----:B------:R-:W-:Y:S01]  /*140b0*/  BPT.TRAP 0x1 ;  /* 0x000000040000795c */ /* 0x000fe20000300000 */
.L_x_3506:
[----:B------:R-:W-:Y:S05]  /*140c0*/  BSYNC B0 ;  /* 0x0000000000007941 */ /* 0x000fea0003800000 */
.L_x_3505:
[----:B------:R-:W2:Y:S04]  /*140d0*/  LD.E.64 R4, desc[UR36][R16.64+0x48] ;  /* 0x0000482410047980 */ /* 0x000ea8000c101b00 */
[----:B------:R-:W3:Y:S01]  /*140e0*/  LD.E R0, desc[UR36][R16.64+0x34] ;  /* 0x0000342410007980 */ /* 0x000ee2000c101900 */
[C---:B------:R-:W-:Y:S01]  /*140f0*/  ISETP.GT.AND P0, PT, R10.reuse, R2, PT ;  /* 0x000000020a00720c */ /* 0x040fe20003f04270 */
[----:B------:R-:W-:Y:S01]  /*14100*/  VIADD R10, R10, 0xffffffff ;  /* 0xffffffff0a0a7836 */ /* 0x000fe20000000000 */
[----:B--2---:R-:W-:-:S05]  /*14110*/  MOV R4, R4 ;  /* 0x0000000400047202 */ /* 0x004fca0000000f00 */
[----:B-----5:R-:W-:-:S05]  /*14120*/  IMAD R3, R3, 0x8, R4 ;  /* 0x0000000803037824 */ /* 0x020fca00078e0204 */
[----:B---3--:R-:W-:-:S04]  /*14130*/  PRMT R0, R0, 0x654, R3 ;  /* 0x0000065400007816 */ /* 0x008fc80000000003 */
[----:B------:R0:W-:Y:S01]  /*14140*/  SYNCS.ARRIVE.TRANS64.RED.A1T0 RZ, [R0+URZ], RZ ;  /* 0x000000ff00ff79a7 */ /* 0x0001e2000810043f */
[----:B------:R-:W-:Y:S05]  /*14150*/  @P0 BRA `(.L_x_3507) ;  /* 0xffffff6000540947 */ /* 0x000fea000383ffff */
.L_x_3488:
[----:B------:R-:W-:-:S13]  /*14160*/  ISETP.GE.AND P0, PT, R10, UR40, PT ;  /* 0x000000280a007c0c */ /* 0x000fda000bf06270 */
[----:B------:R-:W-:Y:S05]  /*14170*/  @!P0 BRA `(.L_x_3508) ;  /* 0x000000b000988947 */ /* 0x000fea0003800000 */
[----:B------:R1:W5:Y:S01]  /*14180*/  LDL.64 R2, [R1+0x158] ;  /* 0x0001580001027983 */ /* 0x0003620000100a00 */
[----:B------:R-:W-:-:S05]  /*14190*/  IADD3 R4, P0, R16, 0x28, RZ ;  /* 0x0000002810047810 */ /* 0x000fca0007f1e0ff */
[----:B------:R-:W-:-:S08]  /*141a0*/  IMAD.X R5, RZ, RZ, R17, P0 ;  /* 0x000000ffff057224 */ /* 0x000fd000000e0611 */
.L_x_3537:
[----:B--2--5:R-:W2:Y:S04]  /*141b0*/  LD.E R7, desc[UR36][R2.64] ;  /* 0x0000002402077980 */ /* 0x024ea8000c101900 */
[----:B0-----:R-:W3:Y:S01]  /*141c0*/  LD.E R0, desc[UR36][R2.64+0x8] ;  /* 0x0000082402007980 */ /* 0x001ee2000c101900 */
        /* <DEDUP_REMOVED lines=10> */
[----:B------:R-:W2:Y:S01]  /*14270*/  LDL R0, [R1] ;  /* 0x0000000001007983 */ /* 0x000ea20000100800 */
[----:B------:R-:W-:Y:S05]  /*14280*/  YIELD ;  /* 0x0000000000007946 */ /* 0x000fea0003800000 */
[----:B------:R-:W-:Y:S01]  /*14290*/  BSSY B0, `(.L_x_3509) ;  /* 0x0000006000007945 */ /* 0x000fe20003800000 */
[----:B---3--:R-:W-:Y:S01]  /*142a0*/  @!P0 IMAD.MOV.U32 R7, RZ, RZ, RZ ;  /* 0x000000ffff078224 */ /* 0x008fe200078e00ff */
[----:B--2---:R-:W-:-:S04]  /*142b0*/  LOP3.LUT R0, R0, 0x1, RZ, 0xfc, !PT ;  /* 0x0000000100007812 */ /* 0x004fc800078efcff */
[----:B------:R-:W-:-:S13]  /*142c0*/  ISETP.NE.AND P1, PT, R0, 0x3, PT ;  /* 0x000000030000780c */ /* 0x000fda0003f25270 */
[----:B0-----:R-:W-:Y:S05]  /*142d0*/  @!P1 BRA `(.L_x_3510) ;  /* 0x0000000000049947 */ /* 0x001fea0003800000 */
[----:B------:R-:W-:Y:S01]  /*142e0*/  BPT.TRAP 0x1 ;  /* 0x000000040000795c */ /* 0x000fe20000300000 */
.L_x_3510:
[----:B------:R-:W-:Y:S05]  /*142f0*/  BSYNC B0 ;  /* 0x0000000000007941 */ /* 0x000fea0003800000 */
.L_x_3509:
[----:B------:R-:W2:Y:S01]  /*14300*/  LDL.64 R8, [R1+0x18] ;  /* 0x0000180001087983 */ /* 0x000ea20000100a00 */
[----:B-----5:R-:W-:Y:S02]  /*14310*/  SHF.L.U32 R12, R11, 0x1f, RZ ;  /* 0x0000001f0b0c7819 */ /* 0x020fe400000006ff */
[----:B--2---:R-:W-:-:S05]  /*14320*/  MOV R8, R8 ;  /* 0x0000000800087202 */ /* 0x004fca0000000f00 */
[----:B------:R-:W-:-:S04]  /*14330*/  IMAD R7, R7, 0x8, R8 ;  /* 0x0000000807077824 */ /* 0x000fc800078e0208 */
[----:B------:R0:W2:Y:S01]  /*14340*/  SYNCS.PHASECHK.TRANS64.TRYWAIT P0, [R7+URZ], R12 ;  /* 0x0000000c070075a7 */ /* 0x0000a2000800017f */
[----:B------:R0:W5:Y:S04]  /*14350*/  LD.E R0, desc[UR36][R2.64] ;  /* 0x0000002402007980 */ /* 0x000168000c101900 */
[----:B------:R0:W5:Y:S01]  /*14360*/  LD.E R6, desc[UR36][R2.64+0x4] ;  /* 0x0000042402067980 */ /* 0x000162000c101900 */
[----:B------:R-:W-:Y:S04]  /*14370*/  BSSY B0, `(.L_x_3511) ;  /* 0x0000003000007945 */ /* 0x000fe80003800000 */
[----:B------:R-:W-:Y:S05]  /*14380*/  @!P1 BRA `(.L_x_3512) ;  /* 0x0000000000049947 */ /* 0x000fea0003800000 */
[----:B------:R-:W-:Y:S01]  /*14390*/  BPT.TRAP 0x1 ;  /* 0x000000040000795c */ /* 0x000fe20000300000 */
.L_x_3512:
[----:B------:R-:W-:Y:S05]  /*143a0*/  BSYNC B0 ;  /* 0x0000000000007941 */ /* 0x000fea0003800000 */
.L_x_3511:
[----:B------:R-:W-:Y:S04]  /*143b0*/  BSSY B0, `(.L_x_3513) ;  /* 0x0000006000007945 */ /* 0x000fe80003800000 */
[----:B--2---:R-:W-:Y:S05]  /*143c0*/  @P0 BRA `(.L_x_3514) ;  /* 0x0000000000100947 */ /* 0x004fea0003800000 */
[----:B-----5:R-:W-:Y:S01]  /*143d0*/  IMAD R0, R0, 0x8, R8 ;  /* 0x0000000800007824 */ /* 0x020fe200078e0208 */
[----:B0-----:R-:W-:-:S04]  /*143e0*/  SHF.L.U32 R7, R6, 0x1f, RZ ;  /* 0x0000001f06077819 */ /* 0x001fc800000006ff */
[----:B------:R-:W0:Y:S02]  /*143f0*/  SYNCS.PHASECHK.TRANS64.TRYWAIT P0, [R0+URZ], R7 ;  /* 0x00000007000075a7 */ /* 0x000e24000800017f */
[----:B0-----:R-:W-:Y:S05]  /*14400*/  @!P0 BRA `(.L_x_3515) ;  /* 0x0000018000748947 */ /* 0x001fea0003800000 */
.L_x_3514:
[----:B------:R-:W-:Y:S05]  /*14410*/  BSYNC B0 ;  /* 0x0000000000007941 */ /* 0x000fea0003800000 */
.L_x_3513:
[----:B------:R-:W2:Y:S04]  /*14420*/  LD.E R11, desc[UR36][R2.64] ;  /* 0x00000024020b7980 */ /* 0x000ea8000c101900 */
[----:B------:R-:W2:Y:S01]  /*14430*/  LDL.64 R14, [R1+0x80] ;  /* 0x00008000010e7983 */ /* 0x000ea20000100a00 */
[----:B------:R-:W-:Y:S05]  /*14440*/  WARPSYNC.ALL ;  /* 0x0000000000007948 */ /* 0x000fea0003800000 */
[----:B------:R-:W3:Y:S04]  /*14450*/  LDL.64 R18, [R1+0x78] ;  /* 0x0000780001127983 */ /* 0x000ee80000100a00 */
[----:B0----5:R-:W4:Y:S04]  /*14460*/  LDL.64 R6, [R1+0x78] ;  /* 0x0000780001067983 */ /* 0x021f280000100a00 */
[----:B------:R-:W4:Y:S01]  /*14470*/  LDL.64 R8, [R1+0x78] ;  /* 0x0000780001087983 */ /* 0x000f220000100a00 */
[----:B--2---:R-:W-:Y:S01]  /*14480*/  IMAD R14, R11, 0x300, R14 ;  /* 0x000003000b0e7824 */ /* 0x004fe200078e020e */
[----:B------:R-:W-:-:S02]  /*14490*/  R2UR UR7, R15 ;  /* 0x000000000f0772ca */ /* 0x000fc400000e0000 */
[----:B------:R-:W2:Y:S01]  /*144a0*/  LDL.64 R12, [R1+0x78] ;  /* 0x00007800010c7983 */ /* 0x000ea20000100a00 */
[----:B------:R-:W-:Y:S01]  /*144b0*/  WARPGROUP.ARRIVE ;  /* 0x00000000000079c5 */ /* 0x000fe20000000000 */
[----:B------:R-:W-:Y:S01]  /*144c0*/  R2UR UR6, R14 ;  /* 0x000000000e0672ca */ /* 0x000fe200000e0000 */
[----:B------:R-:W-:Y:S01]  /*144d0*/  IMAD.MOV.U32 R0, RZ, RZ, 0x1 ;  /* 0x00000001ff007424 */ /* 0x000fe200078e00ff */
[----:B------:R0:W-:Y:S04]  /*144e0*/  STL [R1+0x60], RZ ;  /* 0x000060ff01007387 */ /* 0x0001e80000100800 */
[----:B------:R0:W-:Y:S04]  /*144f0*/  STL [R1+0x60], R0 ;  /* 0x0000600001007387 */ /* 0x0001e80000100800 */
[----:B------:R0:W-:Y:S04]  /*14500*/  STL [R1+0x60], R0 ;  /* 0x0000600001007387 */ /* 0x0001e80000100800 */
[----:B------:R0:W-:Y:S04]  /*14510*/  STL [R1+0x60], R0 ;  /* 0x0000600001007387 */ /* 0x0001e80000100800 */
[----:B------:R0:W-:Y:S01]  /*14520*/  STL [R1+0x60], R0 ;  /* 0x0000600001007387 */ /* 0x0001e20000100800 */
[----:B---3--:R-:W-:-:S02]  /*14530*/  R2UR UR4, R18 ;  /* 0x00000000120472ca */ /* 0x008fc400000e0000 */
[----:B------:R-:W-:-:S13]  /*14540*/  R2UR UR5, R19 ;  /* 0x00000000130572ca */ /* 0x000fda00000e0000 */
[----:B------:R-:W-:Y:S01]  /*14550*/  HGMMA.64x96x16.F32.BF16 R24, gdesc[UR4], RZ, !UPT, gsb0 ;  /* 0x01600000041879f0 */ /* 0x000fe2000c0018ff */
[----:B----4-:R-:W-:Y:S02]  /*14560*/  VIADD R6, R6, 0x2 ;  /* 0x0000000206067836 */ /* 0x010fe40000000000 */
        /* <DEDUP_REMOVED lines=14> */
[--C-:B------:R-:W-:Y:S01]  /*14650*/  IMAD.MOV.U32 R7, RZ, RZ, R15.reuse ;  /* 0x000000ffff077224 */ /* 0x100fe200078e000f */
[----:B------:R-:W-:Y:S01]  /*14660*/  HGMMA.64x96x16.F32.BF16 R24, gdesc[UR4], R24, gsb0 ;  /* 0x01600000041879f0 */ /* 0x000fe20008001818 */
[----:B------:R-:W-:Y:S01]  /*14670*/  R2UR UR4, R8 ;  /* 0x00000000080472ca */ /* 0x000fe200000e0000 */
[----:B--2---:R-:W-:Y:S01]  /*14680*/  VIADD R12, R12, 0x6 ;  /* 0x000000060c0c7836 */ /* 0x004fe20000000000 */
[----:B------:R-:W-:Y:S01]  /*14690*/  R2UR UR6, R6 ;  /* 0x00000000060672ca */ /* 0x000fe200000e0000 */
[----:B------:R-:W-:Y:S01]  /*146a0*/  VIADD R6, R14, 0x6 ;  /* 0x000000060e067836 */ /* 0x000fe20000000000 */
[----:B------:R-:W-:Y:S01]  /*146b0*/  R2UR UR7, R7 ;  /* 0x00000000070772ca */ /* 0x000fe200000e0000 */
[----:B------:R-:W-:Y:S01]  /*146c0*/  IMAD.MOV.U32 R7, RZ, RZ, R15 ;  /* 0x000000ffff077224 */ /* 0x000fe200078e000f */
        /* <DEDUP_REMOVED lines=14> */
[----:B0-----:R-:W-:Y:S05]  /*147b0*/  @!P0 BRA `(.L_x_3517) ;  /* 0x0000000000048947 */ /* 0x001fea0003800000 */
[----:B------:R-:W-:Y:S01]  /*147c0*/  BPT.TRAP 0x1 ;  /* 0x000000040000795c */ /* 0x000fe20000300000 */
.L_x_3517:
[----:B------:R-:W-:Y:S05]  /*147d0*/  BSYNC B0 ;  /* 0x0000000000007941 */ /* 0x000fea0003800000 */
.L_x_3516:
        /* <DEDUP_REMOVED lines=11> */
[----:B0-2---:R-:W-:Y:S05]  /*14890*/  @!P1 BRA `(.L_x_3519) ;  /* 0x0000000000049947 */ /* 0x005fea0003800000 */
[----:B------:R-:W-:Y:S01]  /*148a0*/  BPT.TRAP 0x1 ;  /* 0x000000040000795c */ /* 0x000fe20000300000 */
.L_x_3519:
[----:B------:R-:W-:Y:S05]  /*148b0*/  BSYNC B0 ;  /* 0x0000000000007941 */ /* 0x000fea0003800000 */
.L_x_3518:
[----:B------:R-:W-:Y:S04]  /*148c0*/  BSSY B0, `(.L_x_3520) ;  /* 0x0000008000007945 */ /* 0x000fe80003800000 */
[----:B------:R-:W-:Y:S05]  /*148d0*/  @P0 BRA `(.L_x_3521) ;  /* 0x0000000000180947 */ /* 0x000fea0003800000 */
[----:B------:R-:W2:Y:S01]  /*148e0*/  LD.E.64 R4, desc[UR36][R4.64+0x18] ;  /* 0x0000182404047980 */ /* 0x000ea2000c101b00 */
[----:B-----5:R-:W-:Y:S02]  /*148f0*/  SHF.L.U32 R7, R7, 0x1f, RZ ;  /* 0x0000001f07077819 */ /* 0x020fe400000006ff */
[----:B--2---:R-:W-:-:S05]  /*14900*/  MOV R9, R4 ;  /* 0x0000000400097202 */ /* 0x004fca0000000f00 */
[----:B------:R-:W-:-:S04]  /*14910*/  IMAD R6, R6, 0x8, R9 ;  /* 0x0000000806067824 */ /* 0x000fc800078e0209 */
[----:B------:R-:W0:Y:S02]  /*14920*/  SYNCS.PHASECHK.TRANS64.TRYWAIT P0, [R6+URZ], R7 ;  /* 0x00000007060075a7 */ /* 0x000e24000800017f */
[----:B0-----:R-:W-:Y:S05]  /*14930*/  @!P0 BRA `(.L_x_3522) ;  /* 0x0000017c003c8947 */ /* 0x001fea0003800000 */
.L_x_3521:
[----:B------:R-:W-:Y:S05]  /*14940*/  BSYNC B0 ;  /* 0x0000000000007941 */ /* 0x000fea0003800000 */
.L_x_3520:
[----:B------:R-:W2:Y:S04]  /*14950*/  LD.E R19, desc[UR36][R2.64] ;  /* 0x0000002402137980 */ /* 0x000ea8000c101900 */
[----:B------:R-:W2:Y:S04]  /*14960*/  LDL.64 R4, [R1+0xf8] ;  /* 0x0000f80001047983 */ /* 0x000ea80000100a00 */
[----:B------:R-:W3:Y:S04]  /*14970*/  LDL R11, [R1+0x70] ;  /* 0x00007000010b7983 */ /* 0x000ee80000100800 */
[----:B0----5:R-:W4:Y:S04]  /*14980*/  LDL.64 R6, [R1+0xf0] ;  /* 0x0000f00001067983 */ /* 0x021f280000100a00 */
[----:B------:R-:W4:Y:S04]  /*14990*/  LDL.64 R14, [R1+0xf0] ;  /* 0x0000f000010e7983 */ /* 0x000f280000100a00 */
[----:B------:R-:W4:Y:S04]  /*149a0*/  LDL.64 R12, [R1+0xf0] ;  /* 0x0000f000010c7983 */ /* 0x000f280000100a00 */
[----:B------:R-:W4:Y:S01]  /*149b0*/  LDL.64 R8, [R1+0xf0] ;  /* 0x0000f00001087983 */ /* 0x000f220000100a00 */
[----:B------:R-:W-:Y:S05]  /*149c0*/  WARPSYNC.ALL ;  /* 0x0000000000007948 */ /* 0x000fea0003800000 */
[----:B------:R-:W-:Y:S01]  /*149d0*/  WARPGROUP.ARRIVE ;  /* 0x00000000000079c5 */ /* 0x000fe20000000000 */
[----:B--2---:R-:W-:Y:S01]  /*149e0*/  IMAD R4, R19, 0xc00, R4 ;  /* 0x00000c0013047824 */ /* 0x004fe200078e0204 */
[----:B------:R-:W-:-:S02]  /*149f0*/  R2UR UR7, R5 ;  /* 0x00000000050772ca */ /* 0x000fc400000e0000 */
[----:B---3--:R-:W-:Y:S02]  /*14a00*/  ISETP.NE.U32.AND P0, PT, R11, RZ, PT ;  /* 0x000000ff0b00720c */ /* 0x008fe40003f05070 */
[----:B------:R-:W-:Y:S02]  /*14a10*/  R2UR UR6, R4 ;  /* 0x00000000040672ca */ /* 0x000fe400000e0000 */
[----:B----4-:R-:W-:Y:S02]  /*14a20*/  R2UR UR4, R6 ;  /* 0x00000000060472ca */ /* 0x010fe400000e0000 */
[----:B------:R-:W-:Y:S02]  /*14a30*/  R2UR UR5, R7 ;  /* 0x00000000070572ca */ /* 0x000fe400000e0000 */
[----:B------:R-:W2:Y:S05]  /*14a40*/  LDL.64 R6, [R1+0xf0] ;  /* 0x0000f00001067983 */ /* 0x000eaa0000100a00 */
        /* <DEDUP_REMOVED lines=150> */
[----:B------:R-:W-:Y:S01]  /*153b0*/  VIADD R8, R8, 0xc06 ;  /* 0x00000c0608087836 */ /* 0x000fe20000000000 */
[----:B------:R-:W0:Y:S01]  /*153c0*/  S2R R20, SR_TID.X ;  /* 0x0000000000147919 */ /* 0x000e220000002100 */
[----:B------:R-:W-:Y:S01]  /*153d0*/  VIADD R4, R4, 0x906 ;  /* 0x0000090604047836 */ /* 0x000fe20000000000 */
[----:B------:R2:W-:Y:S01]  /*153e0*/  STL [R1+0x70], R0 ;  /* 0x0000700001007387 */ /* 0x0005e20000100800 */
[----:B------:R-:W-:-:S02]  /*153f0*/  WARPGROUP.DEPBAR.LE gsb0, 0x0 ;  /* 0x00008000000079c5 */ /* 0x000fc40000010000 */
[----:B------:R-:W-:Y:S01]  /*15400*/  WARPGROUP.ARRIVE ;  /* 0x00000000000079c5 */ /* 0x000fe20000000000 */
[----:B------:R2:W5:Y:S05]  /*15410*/  LDL R7, [R1+0xc] ;  /* 0x00000c0001077983 */ /* 0x00056a0000100800 */
[----:B------:R-:W-:Y:S01]  /*15420*/  HGMMA.64x96x16.F32.BF16 R24, gdesc[UR4], R24, gsb0 ;  /* 0x01600000041879f0 */ /* 0x000fe20008001818 */
[----:B------:R-:W-:Y:S02]  /*15430*/  R2UR UR4, R8 ;  /* 0x00000000080472ca */ /* 0x000fe400000e0000 */
[----:B------:R-:W-:Y:S02]  /*15440*/  R2UR UR5, R9 ;  /* 0x00000000090572ca */ /* 0x000fe400000e0000 */
[----:B------:R-:W-:-:S02]  /*15450*/  R2UR UR6, R4 ;  /* 0x00000000040672ca */ /* 0x000fc400000e0000 */
[----:B------:R-:W-:Y:S01]  /*15460*/  R2UR UR7, R5 ;  /* 0x00000000050772ca */ /* 0x000fe200000e0000 */
[----:B------:R-:W3:Y:S04]  /*15470*/  LDL R4, [R1] ;  /* 0x0000000001047983 */ /* 0x000ee80000100800 */
[----:B------:R2:W-:Y:S01]  /*15480*/  STL [R1+0x70], R0 ;  /* 0x0000700001007387 */ /* 0x0005e20000100800 */
[----:B------:R-:W-:Y:S02]  /*15490*/  WARPGROUP.DEPBAR.LE gsb0, 0x0 ;  /* 0x00008000000079c5 */ /* 0x000fe40000010000 */
[----:B------:R-:W-:-:S06]  /*154a0*/  WARPGROUP.ARRIVE ;  /* 0x00000000000079c5 */ /* 0x000fcc0000000000 */
[----:B------:R-:W-:Y:S01]  /*154b0*/  HGMMA.64x96x16.F32.BF16 R24, gdesc[UR4], R24, gsb0 ;  /* 0x01600000041879f0 */ /* 0x000fe20008001818 */
[----:B------:R2:W-:Y:S01]  /*154c0*/  STL [R1+0x70], R0 ;  /* 0x0000700001007387 */ /* 0x0005e20000100800 */
[----:B0-----:R-:W-:-:S03]  /*154d0*/  SHF.R.U32.HI R20, RZ, 0x7, R20 ;  /* 0x00000007ff147819 */ /* 0x001fc60000011614 */
[----:B------:R2:W-:Y:S04]  /*154e0*/  STL [R1+0x70], R0 ;  /* 0x0000700001007387 */ /* 0x0005e80000100800 */
[----:B------:R2:W-:Y:S04]  /*154f0*/  STL [R1+0x70], R0 ;  /* 0x0000700001007387 */ /* 0x0005e80000100800 */
[----:B------:R2:W-:Y:S04]  /*15500*/  STL [R1+0x70], R0 ;  /* 0x0000700001007387 */ /* 0x0005e80000100800 */
[----:B------:R2:W-:Y:S01]  /*15510*/  STL [R1+0x70], R0 ;  /* 0x0000700001007387 */ /* 0x0005e20000100800 */
[----:B------:R-:W-:-:S03]  /*15520*/  IADD3 R5, -R20, 0xb, RZ ;  /* 0x0000000b14057810 */ /* 0x000fc60007ffe1ff */
        /* <DEDUP_REMOVED lines=11> */
[----:B------:R2:W5:Y:S01]  /*155e0*/  LD.E R6, desc[UR36][R2.64] ;  /* 0x0000002402067980 */ /* 0x000562000c101900 */
[----:B------:R-:W-:Y:S01]  /*155f0*/  BSSY B0, `(.L_x_3523) ;  /* 0x0000005000007945 */ /* 0x000fe20003800000 */
[----:B---3--:R-:W-:-:S04]  /*15600*/  LOP3.LUT R4, R4, 0x1, RZ, 0xfc, !PT ;  /* 0x0000000104047812 */ /* 0x008fc800078efcff */
[----:B------:R-:W-:-:S13]  /*15610*/  ISETP.NE.AND P0, PT, R4, 0x3, PT ;  /* 0x000000030400780c */ /* 0x000fda0003f05270 */
[----:B--2---:R-:W-:Y:S05]  /*15620*/  @!P0 BRA `(.L_x_3524) ;  /* 0x0000000000048947 */ /* 0x004fea0003800000 */
[----:B------:R-:W-:Y:S01]  /*15630*/  BPT.TRAP 0x1 ;  /* 0x000000040000795c */ /* 0x000fe20000300000 */
.L_x_3524:
[----:B------:R-:W-:Y:S05]  /*15640*/  BSYNC B0 ;  /* 0x0000000000007941 */ /* 0x000fea0003800000 */
.L_x_3523:
[----:B------:R-:W2:Y:S02]  /*15650*/  LDL.64 R4, [R1+0x20] ;  /* 0x0000200001047983 */ /* 0x000ea40000100a00 */
[----:B--2---:R-:W-:-:S05]  /*15660*/  MOV R5, R4 ;  /* 0x0000000400057202 */ /* 0x004fca0000000f00 */
[----:B-----5:R-:W-:-:S05]  /*15670*/  IMAD R6, R6, 0x8, R5 ;  /* 0x0000000806067824 */ /* 0x020fca00078e0205 */
[----:B------:R-:W-:-:S04]  /*15680*/  PRMT R6, R7, 0x654, R6 ;  /* 0x0000065407067816 */ /* 0x000fc80000000006 */
[----:B------:R0:W-:Y:S01]  /*15690*/  SYNCS.ARRIVE.TRANS64.RED.A1T0 RZ, [R6+URZ], RZ ;  /* 0x000000ff06ff79a7 */ /* 0x0001e2000810043f */
[----:B------:R-:W2:Y:S04]  /*156a0*/  LD.E.64 R4, desc[UR36][R16.64+0x150] ;  /* 0x0001502410047980 */ /* 0x000ea8000c101b00 */
[----:B------:R-:W3:Y:S04]  /*156b0*/  LDL R73, [R1+0x11c] ;  /* 0x00011c0001497983 */ /* 0x000ee80000100800 */
[----:B------:R-:W4:Y:S04]  /*156c0*/  LDL R72, [R1+0x50] ;  /* 0x0000500001487983 */ /* 0x000f280000100800 */
[----:B------:R-:W3:Y:S04]  /*156d0*/  LDL.64 R8, [R1+0x140] ;  /* 0x0001400001087983 */ /* 0x000ee80000100a00 */
[----:B------:R-:W4:Y:S04]  /*156e0*/  LDL R21, [R1+0x148] ;  /* 0x0001480001157983 */ /* 0x000f280000100800 */
[----:B------:R-:W4:Y:S04]  /*156f0*/  LDL.128 R12, [R1+0x130] ;  /* 0x00013000010c7983 */ /* 0x000f280000100c00 */
[----:B--2---:R-:W2:Y:S04]  /*15700*/  LD.E R20, desc[UR36][R4.64] ;  /* 0x0000002404147980 */ /* 0x004ea8000c101900 */
[----:B0-----:R-:W2:Y:S01]  /*15710*/  LDL.128 R4, [R1+0x120] ;  /* 0x0001200001047983 */ /* 0x001ea20000100c00 */
[----:B---3--:R-:W-:-:S02]  /*15720*/  ISETP.NE.AND P0, PT, R8, 0x1, PT ;  /* 0x000000010800780c */ /* 0x008fc40003f05270 */
[----:B----4-:R-:W-:Y:S01]  /*15730*/  ISETP.GE.AND P1, PT, R13, 0x1, PT ;  /* 0x000000010d00780c */ /* 0x010fe20003f26270 */
[----:B------:R-:W-:Y:S01]  /*15740*/  BSSY B0, `(.L_x_3525) ;  /* 0x000009e000007945 */ /* 0x000fe20003800000 */
[-C--:B--2---:R-:W-:Y:S01]  /*15750*/  FMUL.FTZ R77, R36, R20.reuse ;  /* 0x00000014244d7220 */ /* 0x084fe20000410000 */
[-C--:B------:R-:W-:Y:S01]  /*15760*/  FMUL.FTZ R36, R50, R20.reuse ;  /* 0x0000001432247220 */ /* 0x080fe20000410000 */
[-C--:B------:R-:W-:Y:S01]  /*15770*/  FMUL.FTZ R50, R56, R20.reuse ;  /* 0x0000001438327220 */ /* 0x080fe20000410000 */
[-C--:B------:R-:W-:Y:S01]  /*15780*/  FMUL.FTZ R18, R26, R20.reuse ;  /* 0x000000141a127220 */ /* 0x080fe20000410000 */
[----:B------:R-:W-:Y:S01]  /*15790*/  SHF.R.S32.HI R56, RZ, 0x1f, R73 ;  /* 0x0000001fff387819 */ /* 0x000fe20000011449 */
[-C--:B------:R-:W-:Y:S01]  /*157a0*/  FMUL.FTZ R26, R30, R20.reuse ;  /* 0x000000141e1a7220 */ /* 0x080fe20000410000 */
[-C--:B------:R-:W-:Y:S01]  /*157b0*/  FMUL.FTZ R30, R38, R20.reuse ;  /* 0x00000014261e7220 */ /* 0x080fe20000410000 */
[-C--:B------:R-:W-:Y:S01]  /*157c0*/  FMUL.FTZ R38, R51, R20.reuse ;  /* 0x0000001433267220 */ /* 0x080fe20000410000 */
[----:B------:R-:W-:Y:S01]  /*157d0*/  LEA.HI R51, R56, R73, RZ, 0x7 ;  /* 0x0000004938337211 */ /* 0x000fe200078f38ff */
[-C--:B------:R-:W-:Y:S01]  /*157e0*/  FMUL.FTZ R76, R33, R20.reuse ;  /* 0x00000014214c7220 */ /* 0x080fe20000410000 */
[-C--:B------:R-:W-:Y:S01]  /*157f0*/  FMUL.FTZ R33, R43, R20.reuse ;  /* 0x000000142b217220 */ /* 0x080fe20000410000 */
[-C--:B------:R-:W-:Y:S01]  /*15800*/  FMUL.FTZ R43, R58, R20.reuse ;  /* 0x000000143a2b7220 */ /* 0x080fe20000410000 */
[----:B------:R-:W-:Y:S01]  /*15810*/  LOP3.LUT R58, R51, 0xffffff80, RZ, 0xc0, !PT ;  /* 0xffffff80333a7812 */ /* 0x000fe200078ec0ff */
[-C--:B------:R-:W-:Y:S01]  /*15820*/  FMUL.FTZ R74, R29, R20.reuse ;  /* 0x000000141d4a7220 */ /* 0x080fe20000410000 */
[-C--:B------:R-:W-:Y:S01]  /*15830*/  FMUL.FTZ R29, R35, R20.reuse ;  /* 0x00000014231d7220 */ /* 0x080fe20000410000 */
[----:B------:R-:W-:-:S02]  /*15840*/  FMUL.FTZ R35, R47, R20 ;  /* 0x000000142f237220 */ /* 0x000fc40000410000 */
[----:B------:R-:W-:Y:S02]  /*15850*/  IMAD.IADD R58, R73, 0x1, -R58 ;  /* 0x00000001493a7824 */ /* 0x000fe400078e0a3a */
[-C--:B------:R-:W-:Y:S01]  /*15860*/  FMUL.FTZ R47, R49, R20.reuse ;  /* 0x00000014312f7220 */ /* 0x080fe20000410000 */
[-C--:B------:R-:W-:Y:S01]  /*15870*/  FMUL.FTZ R11, R24, R20.reuse ;  /* 0x00000014180b7220 */ /* 0x080fe20000410000 */
[-C--:B------:R-:W-:Y:S01]  /*15880*/  FMUL.FTZ R49, R53, R20.reuse ;  /* 0x0000001435317220 */ /* 0x080fe20000410000 */
[-C--:B------:R-:W-:Y:S01]  /*15890*/  FMUL.FTZ R24, R25, R20.reuse ;  /* 0x0000001419187220 */ /* 0x080fe20000410000 */
[----:B------:R-:W-:Y:S01]  /*158a0*/  SHF.R.S32.HI R53, RZ, 0x1f, R58 ;  /* 0x0000001fff357819 */ /* 0x000fe2000001143a */
[-C--:B------:R-:W-:Y:S01]  /*158b0*/  FMUL.FTZ R25, R28, R20.reuse ;  /* 0x000000141c197220 */ /* 0x080fe20000410000 */
[-C--:B------:R-:W-:Y:S01]  /*158c0*/  FMUL.FTZ R79, R40, R20.reuse ;  /* 0x00000014284f7220 */ /* 0x080fe20000410000 */
[-C--:B------:R-:W-:Y:S01]  /*158d0*/  FMUL.FTZ R28, R34, R20.reuse ;  /* 0x00000014221c7220 */ /* 0x080fe20000410000 */
[-C--:B------:R-:W-:Y:S01]  /*158e0*/  FMUL.FTZ R40, R54, R20.reuse ;  /* 0x0000001436287220 */ /* 0x080fe20000410000 */
[-C--:B------:R-:W-:Y:S01]  /*158f0*/  FMUL.FTZ R34, R46, R20.reuse ;  /* 0x000000142e227220 */ /* 0x080fe20000410000 */
[-C--:B------:R-:W-:Y:S01]  /*15900*/  FMUL.FTZ R54, R60, R20.reuse ;  /* 0x000000143c367220 */ /* 0x080fe20000410000 */
[----:B------:R-:W-:Y:S01]  /*15910*/  FMUL.FTZ R46, R48, R20 ;  /* 0x00000014302e7220 */ /* 0x000fe20000410000 */
[----:B------:R-:W-:Y:S01]  /*15920*/  LEA.HI R60, R53, R58, RZ, 0x2 ;  /* 0x0000003a353c7211 */ /* 0x000fe200078f10ff */
[-C--:B------:R-:W-:Y:S01]  /*15930*/  FMUL.FTZ R48, R52, R20.reuse ;  /* 0x0000001434307220 */ /* 0x080fe20000410000 */
[-C--:B------:R-:W-:Y:S01]  /*15940*/  FMUL.FTZ R78, R37, R20.reuse ;  /* 0x00000014254e7220 */ /* 0x080fe20000410000 */
[-C--:B------:R-:W-:Y:S01]  /*15950*/  FMUL.FTZ R52, R57, R20.reuse ;  /* 0x0000001439347220 */ /* 0x080fe20000410000 */
[-C--:B------:R-:W-:Y:S01]  /*15960*/  FMUL.FTZ R19, R27, R20.reuse ;  /* 0x000000141b137220 */ /* 0x080fe20000410000 */
[-C--:B------:R-:W-:Y:S01]  /*15970*/  FMUL.FTZ R37, R59, R20.reuse ;  /* 0x000000143b257220 */ /* 0x080fe20000410000 */
[----:B------:R-:W-:Y:S01]  /*15980*/  LEA.HI R57, R56, R73, RZ, 0x2 ;  /* 0x0000004938397211 */ /* 0x000fe200078f10ff */
[-C--:B------:R-:W-:Y:S01]  /*15990*/  FMUL.FTZ R27, R31, R20.reuse ;  /* 0x000000141f1b7220 */ /* 0x080fe20000410000 */
[--C-:B------:R-:W-:Y:S01]  /*159a0*/  SHF.R.S32.HI R59, RZ, 0x2, R60.reuse ;  /* 0x00000002ff3b7819 */ /* 0x100fe2000001143c */
[-C--:B------:R-:W-:Y:S01]  /*159b0*/  FMUL.FTZ R31, R39, R20.reuse ;  /* 0x00000014271f7220 */ /* 0x080fe20000410000 */
[----:B------:R-:W-:Y:S01]  /*159c0*/  SHF.R.S32.HI R56, RZ, 0x1f, R60 ;  /* 0x0000001fff387819 */ /* 0x000fe2000001143c */
[----:B------:R-:W-:Y:S01]  /*159d0*/  FMUL.FTZ R39, R62, R20 ;  /* 0x000000143e277220 */ /* 0x000fe20000410000 */
[----:B------:R-:W-:-:S02]  /*159e0*/  LOP3.LUT R62, R57, 0xfffffffc, RZ, 0xc0, !PT ;  /* 0xfffffffc393e7812 */ /* 0x000fc400078ec0ff */
[----:B------:R-:W-:Y:S02]  /*159f0*/  LEA.HI R57, R56, R59, RZ, 0x3 ;  /* 0x0000003b38397211 */ /* 0x000fe400078f18ff */
[----:B------:R-:W-:Y:S02]  /*15a00*/  SHF.R.S32.HI R56, RZ, 0x7, R51 ;  /* 0x00000007ff387819 */ /* 0x000fe40000011433 */
[----:B------:R-:W-:Y:S01]  /*15a10*/  LEA.HI R53, R53, R58, RZ, 0x5 ;  /* 0x0000003a35357211 */ /* 0x000fe200078f28ff */
[----:B------:R-:W-:Y:S02]  /*15a20*/  IMAD.IADD R73, R73, 0x1, -R62 ;  /* 0x0000000149497824 */ /* 0x000fe400078e0a3e */
[-C--:B------:R-:W-:Y:S01]  /*15a30*/  FMUL.FTZ R75, R32, R20.reuse ;  /* 0x00000014204b7220 */ /* 0x080fe20000410000 */
[----:B------:R-:W-:Y:S01]  /*15a40*/  LOP3.LUT R62, R57, 0xfffffff8, RZ, 0xc0, !PT ;  /* 0xfffffff8393e7812 */ /* 0x000fe200078ec0ff */
[----:B------:R-:W-:Y:S01]  /*15a50*/  FMUL.FTZ R32, R42, R20 ;  /* 0x000000142a207220 */ /* 0x000fe20000410000 */
[----:B------:R-:W-:-:S02]  /*15a60*/  LEA.HI R51, R51, R56, RZ, 0x1 ;  /* 0x0000003833337211 */ /* 0x000fc400078f08ff */
[----:B------:R-:W-:Y:S01]  /*15a70*/  SHF.R.S32.HI R53, RZ, 0x5, R53 ;  /* 0x00000005ff357819 */ /* 0x000fe20000011435 */
[-C--:B------:R-:W-:Y:S01]  /*15a80*/  FMUL.FTZ R42, R55, R20.reuse ;  /* 0x00000014372a7220 */ /* 0x080fe20000410000 */
[-C--:B------:R-:W-:Y:S01]  /*15a90*/  FMUL.FTZ R55, R61, R20.reuse ;  /* 0x000000143d377220 */ /* 0x080fe20000410000 */
[----:B------:R-:W-:Y:S01]  /*15aa0*/  LOP3.LUT R51, R51, 0x3fffffe, RZ, 0xc0, !PT ;  /* 0x03fffffe33337812 */ /* 0x000fe200078ec0ff */
[----:B------:R-:W-:Y:S01]  /*15ab0*/  IMAD.IADD R62, R59, 0x1, -R62 ;  /* 0x000000013b3e7824 */ /* 0x000fe200078e0a3e */
[----:B------:R-:W-:Y:S01]  /*15ac0*/  LEA.HI R61, R73, R73, RZ, 0x1 ;  /* 0x00000049493d7211 */ /* 0x000fe200078f08ff */
[----:B------:R-:W-:Y:S02]  /*15ad0*/  IMAD R53, R72, 0x8, R53 ;  /* 0x0000000848357824 */ /* 0x000fe400078e0235 */
[----:B------:R-:W-:Y:S01]  /*15ae0*/  FMUL.FTZ R57, R64, R20 ;  /* 0x0000001440397220 */ /* 0x000fe20000410000 */
[----:B------:R-:W-:Y:S01]  /*15af0*/  IMAD.IADD R56, R56, 0x1, -R51 ;  /* 0x0000000138387824 */ /* 0x000fe200078e0a33 */
[----:B------:R-:W-:Y:S01]  /*15b00*/  LOP3.LUT R64, R61, 0x1ffffffe, RZ, 0xc0, !PT ;  /* 0x1ffffffe3d407812 */ /* 0x000fe200078ec0ff */
[----:B------:R-:W-:-:S04]  /*15b10*/  IMAD.U32 R53, R53, 0x10, R62 ;  /* 0x0000001035357824 */ /* 0x000fc800078e003e */
[----:B------:R-:W-:Y:S02]  /*15b20*/  IMAD.IADD R64, R73, 0x1, -R64 ;  /* 0x0000000149407824 */ /* 0x000fe400078e0a40 */
[----:B------:R-:W-:-:S04]  /*15b30*/  IMAD R53, R56, 0x40, R53 ;  /* 0x0000004038357824 */ /* 0x000fc800078e0235 */
[----:B------:R-:W-:-:S04]  /*15b40*/  IMAD R8, R64, 0x8, R53 ;  /* 0x0000000840087824 */ /* 0x000fc800078e0235 */
[----:B------:R-:W-:Y:S01]  /*15b50*/  @P0 IMAD.HI.U32 R56, R8, R9, RZ ;  /* 0x0000000908380227 */ /* 0x000fe200078e00ff */
[----:B------:R-:W-:-:S04]  /*15b60*/  LOP3.LUT R9, R60, 0x7ffffffc, RZ, 0xc0, !PT ;  /* 0x7ffffffc3c097812 */ /* 0x000fc800078ec0ff */
[----:B------:R-:W-:Y:S01]  /*15b70*/  @P0 SHF.R.U32.HI R8, RZ, R21, R56 ;  /* 0x00000015ff080219 */ /* 0x000fe20000011638 */
[----:B------:R-:W-:Y:S02]  /*15b80*/  IMAD.MOV.U32 R21, RZ, RZ, -0x60 ;  /* 0xffffffa0ff157424 */ /* 0x000fe400078e00ff */
[----:B------:R-:W-:Y:S02]  /*15b90*/  IMAD.IADD R58, R58, 0x1, -R9 ;  /* 0x000000013a3a7824 */ /* 0x000fe400078e0a09 */
[----:B------:R-:W0:Y:S01]  /*15ba0*/  SHFL.IDX PT, R56, R8, RZ, 0x1c1f ;  /* 0x001c1fff08387589 */ /* 0x000e2200000e0000 */
[----:B------:R-:W-:Y:S02]  /*15bb0*/  IMAD R21, R10, R21, 0x1 ;  /* 0x000000010a157424 */ /* 0x000fe400078e0215 */
[-C--:B------:R-:W-:Y:S01]  /*15bc0*/  FMUL.FTZ R80, R41, R20.reuse ;  /* 0x0000001429507220 */ /* 0x080fe20000410000 */
[-C--:B------:R-:W-:Y:S01]  /*15bd0*/  FMUL.FTZ R44, R44, R20.reuse ;  /* 0x000000142c2c7220 */ /* 0x080fe20000410000 */
[----:B------:R-:W-:Y:S01]  /*15be0*/  FMUL.FTZ R45, R45, R20 ;  /* 0x000000142d2d7220 */ /* 0x000fe20000410000 */
[----:B------:R-:W-:-:S02]  /*15bf0*/  IMAD R58, R58, -0x2, R21 ;  /* 0xfffffffe3a3a7824 */ /* 0x000fc400078e0215 */
        /* <DEDUP_REMOVED lines=8> */
[----:B------:R-:W2:Y:S01]  /*15c80*/  MUFU.TANH R11, R11 ;  /* 0x0000000b000b7308 */ /* 0x000ea20000002400 */
[----:B------:R-:W-:Y:S02]  /*15c90*/  IADD3 R20, -R4, R58, R5 ;  /* 0x0000003a04147210 */ /* 0x000fe40007ffe105 */
[----:B------:R-:W-:-:S05]  /*15ca0*/  LOP3.LUT R61, RZ, R6, RZ, 0x33, !PT ;  /* 0x00000006ff3d7212 */ /* 0x000fca00078e33ff */
[----:B------:R-:W3:Y:S08]  /*15cb0*/  MUFU.TANH R24, R24 ;  /* 0x0000001800187308 */ /* 0x000ef00000002400 */
[----:B------:R-:W4:Y:S08]  /*15cc0*/  MUFU.TANH R18, R18 ;  /* 0x0000001200127308 */ /* 0x000f300000002400 */
        /* <DEDUP_REMOVED lines=41> */
[----:B------:R0:W0:Y:S08]  /*15f60*/  MUFU.TANH R63, R68 ;  /* 0x00000044003f7308 */ /* 0x0000300000002400 */
[----:B------:R-:W0:Y:S08]  /*15f70*/  MUFU.TANH R69, R69 ;  /* 0x0000004500457308 */ /* 0x000e300000002400 */
[----:B------:R-:W0:Y:S08]  /*15f80*/  MUFU.TANH R9, R9 ;  /* 0x0000000900097308 */ /* 0x000e300000002400 */
[----:B------:R-:W1:Y:S01]  /*15f90*/  MUFU.TANH R21, R21 ;  /* 0x0000001500157308 */ /* 0x000e620000002400 */
[----:B------:R-:W-:-:S02]  /*15fa0*/  IMAD.IADD R65, R20, 0x1, R7 ;  /* 0x0000000114417824 */ /* 0x000fc400078e0207 */
[----:B------:R-:W-:Y:S02]  /*15fb0*/  IMAD.IADD R67, R20, 0x1, R61 ;  /* 0x0000000114437824 */ /* 0x000fe400078e023d */
[----:B------:R-:W-:Y:S02]  /*15fc0*/  IMAD R71, R10, -0x60, R12 ;  /* 0xffffffa00a477824 */ /* 0x000fe400078e020c */
[----:B------:R-:W-:Y:S02]  /*15fd0*/  VIADD R73, R58, 0xffffffff ;  /* 0xffffffff3a497836 */ /* 0x000fe40000000000 */
[--C-:B0-----:R-:W-:Y:S02]  /*15fe0*/  IMAD.IADD R6, R65, 0x1, R56.reuse ;  /* 0x0000000141067824 */ /* 0x101fe400078e0238 */
        /* <DEDUP_REMOVED lines=12> */
.L_x_3528:
[----:B------:R-:W-:-:S13]  /*160b0*/  ISETP.NE.AND P0, PT, R13, 0x1, PT ;  /* 0x000000010d00780c */ /* 0x000fda0003f05270 */
[----:B------:R-:W-:-:S05]  /*160c0*/  @P0 IMAD.HI.U32 R20, R12, R14, RZ ;  /* 0x0000000e0c140227 */ /* 0x000fca00078e00ff */
[----:B------:R-:W-:-:S07]  /*160d0*/  @P0 SHF.R.U32.HI R12, RZ, R15, R20 ;  /* 0x0000000fff0c0219 */ /* 0x000fce0000011614 */
.L_x_3529:
[----:B------:R-:W-:Y:S05]  /*160e0*/  BSYNC B1 ;  /* 0x0000000000017941 */ /* 0x000fea0003800000 */
.L_x_3527:
[----:B------:R-:W-:-:S05]  /*160f0*/  IMAD R12, R12, R13, R73 ;  /* 0x0000000d0c0c7224 */ /* 0x000fca00078e0249 */
[----:B------:R-:W-:Y:S02]  /*16100*/  VIMNMX R7, R7, R12, !PT ;  /* 0x0000000c07077248 */ /* 0x000fe40007fe0100 */
[----:B------:R-:W-:-:S07]  /*16110*/  VIADDMNMX R6, R12, R13, R6, PT ;  /* 0x0000000d0c067246 */ /* 0x000fce0003800106 */
.L_x_3526:
[----:B------:R-:W-:Y:S05]  /*16120*/  BSYNC B0 ;  /* 0x0000000000007941 */ /* 0x000fea0003800000 */
.L_x_3525:
[C---:B------:R-:W-:Y:S01]  /*16130*/  ISETP.GE.AND P0, PT, R71.reuse, 0x9, PT ;  /* 0x000000094700780c */ /* 0x040fe20003f06270 */
[----:B------:R-:W0:Y:S01]  /*16140*/  SHFL.IDX PT, R8, R8, 0x1, 0x1c1f ;  /* 0x003c1f0008087f89 */ /* 0x000e2200000e0000 */
[----:B------:R-:W-:Y:S01]  /*16150*/  ISETP.GE.AND P1, PT, R71, 0x2, PT ;  /* 0x000000024700780c */ /* 0x000fe20003f26270 */
[----:B------:R-:W-:Y:S01]  /*16160*/  BSSY B0, `(.L_x_3530) ;  /* 0x0000086000007945 */ /* 0x000fe20003800000 */
[----:B------:R-:W-:Y:S02]  /*16170*/  P2R R81, PR, RZ, 0x1 ;  /* 0x00000001ff517803 */ /* 0x000fe40000000000 */
[----:B------:R-:W-:Y:S02]  /*16180*/  ISETP.GT.AND P0, PT, R7, 0x8, !P0 ;  /* 0x000000080700780c */ /* 0x000fe40004704270 */
[----:B------:R-:W-:Y:S02]  /*16190*/  P2R R61, PR, RZ, 0x2 ;  /* 0x00000002ff3d7803 */ /* 0x000fe40000000000 */
[----:B------:R-:W-:-:S02]  /*161a0*/  ISETP.LT.OR P0, PT, R6, 0x9, P0 ;  /* 0x000000090600780c */ /* 0x000fc40000701670 */
[----:B------:R-:W-:Y:S02]  /*161b0*/  ISETP.GT.AND P1, PT, R7, 0x1, !P1 ;  /* 0x000000010700780c */ /* 0x000fe40004f24270 */
[----:B------:R-:W-:Y:S02]  /*161c0*/  ISETP.GE.AND P2, PT, R71, 0x11, PT ;  /* 0x000000114700780c */ /* 0x000fe40003f46270 */
[----:B------:R-:W-:Y:S02]  /*161d0*/  FSEL R154, R25, -INF , !P0 ;  /* 0xff800000199a7808 */ /* 0x000fe40004000000 */
[----:B------:R-:W-:Y:S02]  /*161e0*/  ISETP.LT.OR P1, PT, R6, 0x2, P1 ;  /* 0x000000020600780c */ /* 0x000fe40000f21670 */
[----:B------:R-:W-:Y:S02]  /*161f0*/  ISETP.GT.AND P0, PT, R7, 0x10, !P2 ;  /* 0x000000100700780c */ /* 0x000fe40005704270 */
[----:B------:R-:W-:-:S02]  /*16200*/  ISETP.GE.AND P3, PT, R71, 0xa, PT ;  /* 0x0000000a4700780c */ /* 0x000fc40003f66270 */
[----:B------:R-:W-:Y:S01]  /*16210*/  FSEL R82, R24, -INF , !P1 ;  /* 0xff80000018527808 */ /* 0x000fe20004800000 */
[----:B0-----:R-:W-:Y:S01]  /*16220*/  IMAD.IADD R12, R65, 0x1, R8 ;  /* 0x00000001410c7824 */ /* 0x001fe200078e0208 */
[----:B------:R-:W-:Y:S02]  /*16230*/  P2R R85, PR, RZ, 0x4 ;  /* 0x00000004ff557803 */ /* 0x000fe40000000000 */
[----:B------:R-:W-:Y:S02]  /*16240*/  ISETP.LT.OR P0, PT, R6, 0x11, P0 ;  /* 0x000000110600780c */ /* 0x000fe40000701670 */
[----:B------:R-:W-:Y:S02]  /*16250*/  ISETP.GT.AND P1, PT, R7, 0x9, !P3 ;  /* 0x000000090700780c */ /* 0x000fe40005f24270 */
        /* <DEDUP_REMOVED lines=66> */
[----:B------:R-:W-:Y:S02]  /*16680*/  P2R R25, PR, RZ, 0x4 ;  /* 0x00000004ff197803 */ /* 0x000fe40000000000 */
[----:B------:R-:W-:-:S02]  /*16690*/  FSEL R52, R52, -INF , !P0 ;  /* 0xff80000034347808 */ /* 0x000fc40004000000 */
        /* <DEDUP_REMOVED lines=22> */
[----:B------:R-:W-:-:S04]  /*16800*/  ISETP.GT.AND P6, PT, R7, RZ, !P5 ;  /* 0x000000ff0700720c */ /* 0x000fc80006fc4270 */
[----:B------:R-:W-:-:S04]  /*16810*/  ISETP.LT.OR P6, PT, R6, 0x1, P6 ;  /* 0x000000010600780c */ /* 0x000fc800037c1670 */
[----:B------:R-:W-:Y:S01]  /*16820*/  FSEL R152, R11, -INF , !P6 ;  /* 0xff8000000b987808 */ /* 0x000fe20007000000 */
[----:B------:R-:W-:Y:S01]  /*16830*/  IMAD.IADD R11, R67, 0x1, R8 ;  /* 0x00000001430b7824 */ /* 0x000fe200078e0208 */
        /* <DEDUP_REMOVED lines=17> */
.L_x_3533:
[----:B------:R-:W-:-:S13]  /*16950*/  ISETP.NE.AND P6, PT, R13, 0x1, PT ;  /* 0x000000010d00780c */ /* 0x000fda0003fc5270 */
[----:B------:R-:W-:-:S05]  /*16960*/  @P6 IMAD.HI.U32 R14, R4, R14, RZ ;  /* 0x0000000e040e6227 */ /* 0x000fca00078e00ff */
[----:B------:R-:W-:-:S07]  /*16970*/  @P6 SHF.R.U32.HI R4, RZ, R15, R14 ;  /* 0x0000000fff046219 */ /* 0x000fce000001160e */
.L_x_3534:
[----:B------:R-:W-:Y:S05]  /*16980*/  BSYNC B1 ;  /* 0x0000000000017941 */ /* 0x000fea0003800000 */
.L_x_3532:
[----:B------:R-:W-:-:S05]  /*16990*/  IMAD R4, R4, R13, R73 ;  /* 0x0000000d04047224 */ /* 0x000fca00078e0249 */
[----:B------:R-:W-:Y:S02]  /*169a0*/  VIADDMNMX R12, R4, R13, R12, PT ;  /* 0x0000000d040c7246 */ /* 0x000fe4000380010c */
[----:B------:R-:W-:-:S07]  /*169b0*/  VIMNMX R11, R11, R4, !PT ;  /* 0x000000040b0b7248 */ /* 0x000fce0007fe0100 */
.L_x_3531:
[----:B------:R-:W-:Y:S05]  /*169c0*/  BSYNC B0 ;  /* 0x0000000000007941 */ /* 0x000fea0003800000 */
.L_x_3530:
[----:B------:R-:W2:Y:S01]  /*169d0*/  LDL.64 R6, [R1+0x210] ;  /* 0x0002100001067983 */ /* 0x000ea20000100a00 */
[----:B------:R-:W-:Y:S02]  /*169e0*/  ISETP.GT.AND P5, PT, R11, RZ, !P5 ;  /* 0x000000ff0b00720c */ /* 0x000fe40006fa4270 */
        /* <DEDUP_REMOVED lines=31> */
[----:B------:R-:W-:Y:S02]  /*16be0*/  ISETP.NE.AND P5, PT, R86, RZ, PT ;  /* 0x000000ff5600720c */ /* 0x000fe40003fa5270 */
[C---:B------:R-:W-:Y:S01]  /*16bf0*/  ISETP.GT.AND P0, PT, R11.reuse, 0x48, !P0 ;  /* 0x000000480b00780c */ /* 0x040fe20004704270 */
[----:B------:R-:W3:Y:S01]  /*16c00*/  LDL R86, [R1+0x230] ;  /* 0x0002300001567983 */ /* 0x000ee20000100800 */
        /* <DEDUP_REMOVED lines=35> */
[----:B------:R-:W-:Y:S02]  /*16e40*/  ISETP.NE.AND P5, PT, R93, RZ, PT ;  /* 0x000000ff5d00720c */ /* 0x000fe40003fa5270 */
[----:B--2---:R-:W-:-:S04]  /*16e50*/  FMNMX.FTZ R4, R152, R6, !PT ;  /* 0x0000000698047209 */ /* 0x004fc80007810000 */
        /* <DEDUP_REMOVED lines=11> */
[----:B------:R-:W-:Y:S02]  /*16f10*/  FMNMX.FTZ R5, R46, R5, !PT ;  /* 0x000000052e057209 */ /* 0x000fe40007810000 */
[----:B------:R-:W-:Y:S02]  /*16f20*/  FMNMX.FTZ R4, R84, R7, !PT ;  /* 0x0000000754047209 */ /* 0x000fe40007810000 */
        /* <DEDUP_REMOVED lines=20> */
[----:B------:R-:W-:-:S03]  /*17070*/  FMNMX.FTZ R5, R45, R4, !PT ;  /* 0x000000042d057209 */ /* 0x000fc60007810000 */
[----:B------:R-:W0:Y:S01]  /*17080*/  SHFL.BFLY PT, R13, R8, 0x2, 0x1f ;  /* 0x0c401f00080d7f89 */ /* 0x000e2200000e0000 */
[----:B------:R-:W-:-:S04]  /*17090*/  FMNMX.FTZ R4, R18, R5, !PT ;  /* 0x0000000512047209 */ /* 0x000fc80007810000 */
[----:B------:R-:W-:-:S04]  /*170a0*/  FMNMX.FTZ R5, R19, R4, !PT ;  /* 0x0000000413057209 */ /* 0x000fc80007810000 */
[----:B------:R-:W-:Y:S02]  /*170b0*/  FMNMX.FTZ R5, R38, R5, !PT ;  /* 0x0000000526057209 */ /* 0x000fe40007810000 */
[C---:B------:R-:W-:Y:S02]  /*170c0*/  ISETP.GT.AND P5, PT, R11.reuse, 0x41, !P5 ;  /* 0x000000410b00780c */ /* 0x040fe40006fa4270 */
[----:B------:R-:W-:Y:S02]  /*170d0*/  FMNMX.FTZ R5, R40, R5, !PT ;  /* 0x0000000528057209 */ /* 0x000fe40007810000 */
[----:B------:R-:W-:Y:S02]  /*170e0*/  ISETP.LT.OR P5, PT, R12, 0x42, P5 ;  /* 0x000000420c00780c */ /* 0x000fe40002fa1670 */
[----:B------:R-:W-:Y:S02]  /*170f0*/  FMNMX.FTZ R4, R42, R5, !PT ;  /* 0x000000052a047209 */ /* 0x000fe40007810000 */
[----:B------:R-:W-:-:S02]  /*17100*/  ISETP.GT.AND P1, PT, R11, 0x49, !P1 ;  /* 0x000000490b00780c */ /* 0x000fc40004f24270 */
[----:B------:R-:W-:Y:S02]  /*17110*/  ISETP.LT.OR P0, PT, R12, 0x49, P0 ;  /* 0x000000490c00780c */ /* 0x000fe40000701670 */
[----:B------:R-:W-:Y:S02]  /*17120*/  FSEL R59, R37, -INF , !P5 ;  /* 0xff800000253b7808 */ /* 0x000fe40006800000 */
[----:B------:R-:W-:Y:S02]  /*17130*/  FMNMX.FTZ R4, R43, R4, !PT ;  /* 0x000000042b047209 */ /* 0x000fe40007810000 */
[----:B------:R-:W-:Y:S02]  /*17140*/  ISETP.GT.AND P2, PT, R11, 0x50, !P2 ;  /* 0x000000500b00780c */ /* 0x000fe40005744270 */
[----:B0-----:R-:W-:Y:S02]  /*17150*/  FMNMX.FTZ R13, R8, R13, !PT ;  /* 0x0000000d080d7209 */ /* 0x001fe40007810000 */
[----:B------:R-:W-:-:S02]  /*17160*/  ISETP.LT.OR P1, PT, R12, 0x4a, P1 ;  /* 0x0000004a0c00780c */ /* 0x000fc40000f21670 */
[----:B------:R-:W-:Y:S02]  /*17170*/  FSEL R39, R39, -INF , !P0 ;  /* 0xff80000027277808 */ /* 0x000fe40004000000 */
[----:B------:R-:W-:Y:S01]  /*17180*/  FMNMX.FTZ R4, R59, R4, !PT ;  /* 0x000000043b047209 */ /* 0x000fe20007810000 */
[----:B------:R-:W0:Y:S01]  /*17190*/  SHFL.BFLY PT, R14, R13, 0x1, 0x1f ;  /* 0x0c201f000d0e7f89 */ /* 0x000e2200000e0000 */
[----:B------:R-:W-:Y:S02]  /*171a0*/  ISETP.GT.AND P3, PT, R11, 0x51, !P3 ;  /* 0x000000510b00780c */ /* 0x000fe40005f64270 */
[----:B------:R-:W-:Y:S02]  /*171b0*/  ISETP.LT.OR P2, PT, R12, 0x51, P2 ;  /* 0x000000510c00780c */ /* 0x000fe40001741670 */
[----:B------:R-:W-:Y:S02]  /*171c0*/  FSEL R41, R41, -INF , !P1 ;  /* 0xff80000029297808 */ /* 0x000fe40004800000 */
[----:B------:R-:W-:-:S02]  /*171d0*/  FMNMX.FTZ R4, R39, R4, !PT ;  /* 0x0000000427047209 */ /* 0x000fc40007810000 */
[----:B------:R-:W-:Y:S02]  /*171e0*/  ISETP.GT.AND P4, PT, R11, 0x58, !P4 ;  /* 0x000000580b00780c */ /* 0x000fe40006784270 */
[C---:B------:R-:W-:Y:S02]  /*171f0*/  ISETP.LT.OR P3, PT, R12.reuse, 0x52, P3 ;  /* 0x000000520c00780c */ /* 0x040fe40001f61670 */
[----:B------:R-:W-:Y:S02]  /*17200*/  FSEL R51, R51, -INF , !P2 ;  /* 0xff80000033337808 */ /* 0x000fe40005000000 */
[----:B------:R-:W-:Y:S02]  /*17210*/  FMNMX.FTZ R4, R41, R4, !PT ;  /* 0x0000000429047209 */ /* 0x000fe40007810000 */
[----:B------:R-:W-:Y:S02]  /*17220*/  ISETP.GT.AND P0, PT, R11, 0x59, !P6 ;  /* 0x000000590b00780c */ /* 0x000fe40007704270 */
[----:B------:R-:W-:-:S02]  /*17230*/  ISETP.LT.OR P4, PT, R12, 0x59, P4 ;  /* 0x000000590c00780c */ /* 0x000fc40002781670 */
[----:B------:R-:W-:Y:S02]  /*17240*/  FSEL R53, R53, -INF , !P3 ;  /* 0xff80000035357808 */ /* 0x000fe40005800000 */
[----:B------:R-:W-:Y:S02]  /*17250*/  FMNMX.FTZ R4, R51, R4, !PT ;  /* 0x0000000433047209 */ /* 0x000fe40007810000 */
[----:B------:R-:W-:Y:S02]  /*17260*/  ISETP.LT.OR P0, PT, R12, 0x5a, P0 ;  /* 0x0000005a0c00780c */ /* 0x000fe40000701670 */
[----:B------:R-:W-:Y:S02]  /*17270*/  FSEL R61, R9, -INF , !P4 ;  /* 0xff800000093d7808 */ /* 0x000fe40006000000 */
[----:B------:R-:W-:Y:S02]  /*17280*/  FMNMX.FTZ R4, R53, R4, !PT ;  /* 0x0000000435047209 */ /* 0x000fe40007810000 */
[----:B-1----:R-:W-:-:S02]  /*17290*/  FSEL R63, R21, -INF , !P0 ;  /* 0xff800000153f7808 */ /* 0x002fc40004000000 */
[----:B------:R-:W-:-:S04]  /*172a0*/  FMNMX.FTZ R4, R61, R4, !PT ;  /* 0x000000043d047209 */ /* 0x000fc80007810000 */
[----:B------:R-:W-:Y:S02]  /*172b0*/  FMNMX.FTZ R9, R63, R4, !PT ;  /* 0x000000043f097209 */ /* 0x000fe40007810000 */
[----:B0-----:R-:W-:Y:S01]  /*172c0*/  FMNMX.FTZ R12, R13, R14, !PT ;  /* 0x0000000e0d0c7209 */ /* 0x001fe20007810000 */
[----:B------:R-:W2:Y:S04]  /*172d0*/  LDL.64 R4, [R1+0x220] ;  /* 0x0002200001047983 */ /* 0x000ea80000100a00 */
[----:B------:R-:W-:Y:S04]  /*172e0*/  STL.64 [R1+0x210], R8 ;  /* 0x0002100801007387 */ /* 0x000fe80000100a00 */
[----:B------:R-:W4:Y:S04]  /*172f0*/  LDL R13, [R1+0x214] ;  /* 0x00021400010d7983 */ /* 0x000f280000100800 */
[----:B------:R-:W-:Y:S04]  /*17300*/  STL [R1+0x210], R12 ;  /* 0x0002100c01007387 */ /* 0x000fe80000100800 */
[----:B------:R-:W3:Y:S04]  /*17310*/  LDL R14, [R1+0x210] ;  /* 0x00021000010e7983 */ /* 0x000ee80000100800 */
[----:B----4-:R-:W0:Y:S02]  /*17320*/  SHFL.BFLY PT, R8, R13, 0x2, 0x1f ;  /* 0x0c401f000d087f89 */ /* 0x010e2400000e0000 */
[----:B0-----:R-:W-:-:S05]  /*17330*/  FMNMX.FTZ R8, R8, R13, !PT ;  /* 0x0000000d08087209 */ /* 0x001fca0007810000 */
[----:B------:R-:W0:Y:S01]  /*17340*/  SHFL.BFLY PT, R9, R8, 0x1, 0x1f ;  /* 0x0c201f0008097f89 */ /* 0x000e2200000e0000 */
[----:B---3--:R-:W-:Y:S01]  /*17350*/  FSETP.NEU.FTZ.AND P0, PT, R14, -INF , PT ;  /* 0xff8000000e00780b */ /* 0x008fe20003f1d000 */
[----:B------:R-:W-:-:S03]  /*17360*/  FMUL.FTZ R11, R86, R14 ;  /* 0x0000000e560b7220 */ /* 0x000fc60000410000 */
[----:B------:R-:W-:Y:S02]  /*17370*/  FSEL R13, R14, RZ, P0 ;  /* 0x000000ff0e0d7208 */ /* 0x000fe40000000000 */
[----:B------:R-:W-:-:S03]  /*17380*/  FSEL R11, R11, RZ, P0 ;  /* 0x000000ff0b0b7208 */ /* 0x000fc60000000000 */
[----:B------:R-:W-:Y:S01]  /*17390*/  FADD.FTZ R13, R6, -R13 ;  /* 0x8000000d060d7221 */ /* 0x000fe20000010000 */
[----:B0-----:R-:W-:-:S04]  /*173a0*/  FMNMX.FTZ R8, R8, R9, !PT ;  /* 0x0000000908087209 */ /* 0x001fc80007810000 */
[C---:B------:R-:W-:Y:S01]  /*173b0*/  FSETP.NEU.FTZ.AND P0, PT, R8.reuse, -INF , PT ;  /* 0xff8000000800780b */ /* 0x040fe20003f1d000 */
[----:B------:R-:W-:-:S03]  /*173c0*/  FMUL.FTZ R6, R8, R86 ;  /* 0x0000005608067220 */ /* 0x000fc60000410000 */
[----:B------:R-:W-:Y:S02]  /*173d0*/  FSEL R12, R8, RZ, P0 ;  /* 0x000000ff080c7208 */ /* 0x000fe40000000000 */
[----:B------:R-:W-:Y:S01]  /*173e0*/  FSEL R6, R6, RZ, P0 ;  /* 0x000000ff06067208 */ /* 0x000fe20000000000 */
[-CC-:B------:R-:W-:Y:S01]  /*173f0*/  FFMA.FTZ R152, R152, R86.reuse, -R11.reuse ;  /* 0x0000005698987223 */ /* 0x180fe2000001080b */
[-C--:B------:R-:W-:Y:S01]  /*17400*/  FMUL.FTZ R13, R13, R86.reuse ;  /* 0x000000560d0d7220 */ /* 0x080fe20000410000 */
[----:B------:R-:W-:Y:S02]  /*17410*/  FADD.FTZ R7, R7, -R12 ;  /* 0x8000000c07077221 */ /* 0x000fe40000010000 */
[-CC-:B------:R-:W-:Y:S01]  /*17420*/  FFMA.FTZ R32, R84, R86.reuse, -R6.reuse ;  /* 0x0000005654207223 */ /* 0x180fe20000010806 */
[-CC-:B------:R-:W-:Y:S01]  /*17430*/  FFMA.FTZ R15, R82, R86.reuse, -R11.reuse ;  /* 0x00000056520f7223 */ /* 0x180fe2000001080b */
[----:B------:R-:W-:Y:S01]  /*17440*/  FMUL.FTZ R7, R86, R7 ;  /* 0x0000000756077220 */ /* 0x000fe20000410000 */
[-CC-:B------:R-:W-:Y:S01]  /*17450*/  FFMA.FTZ R153, R57, R86.reuse, -R6.reuse ;  /* 0x0000005639997223 */ /* 0x180fe20000010806 */
[----:B------:R-:W-:Y:S01]  /*17460*/  MUFU.EX2 R152, R152 ;  /* 0x0000009800987308 */ /* 0x000fe20000000800 */
[-C--:B------:R-:W-:Y:S01]  /*17470*/  FFMA.FTZ R154, R154, R86.reuse, -R11 ;  /* 0x000000569a9a7223 */ /* 0x080fe2000001080b */
[----:B------:R-:W-:-:S06]  /*17480*/  FFMA.FTZ R31, R26, R86, -R6 ;  /* 0x000000561a1f7223 */ /* 0x000fcc0000010806 */
[----:B------:R-:W2:Y:S01]  /*17490*/  MUFU.EX2 R13, R13 ;  /* 0x0000000d000d7308 */ /* 0x000ea20000000800 */
[-C--:B------:R-:W-:Y:S01]  /*174a0*/  FFMA.FTZ R37, R74, R86.reuse, -R11 ;  /* 0x000000564a257223 */ /* 0x080fe2000001080b */
[----:B------:R-:W-:-:S06]  /*174b0*/  FFMA.FTZ R155, R55, R86, -R6 ;  /* 0x00000056379b7223 */ /* 0x000fcc0000010806 */
[----:B------:R-:W-:Y:S08]  /*174c0*/  MUFU.EX2 R32, R32 ;  /* 0x0000002000207308 */ /* 0x000ff00000000800 */
[----:B------:R-:W0:Y:S01]  /*174d0*/  MUFU.EX2 R12, R7 ;  /* 0x00000007000c7308 */ /* 0x000e220000000800 */
[----:B------:R-:W-:-:S07]  /*174e0*/  FFMA.FTZ R36, R24, R86, -R11 ;  /* 0x0000005618247223 */ /* 0x000fce000001080b */
[----:B------:R-:W1:Y:S01]  /*174f0*/  MUFU.EX2 R15, R15 ;  /* 0x0000000f000f7308 */ /* 0x000e620000000800 */
[----:B------:R-:W-:-:S07]  /*17500*/  FFMA.FTZ R30, R28, R86, -R6 ;  /* 0x000000561c1e7223 */ /* 0x000fce0000010806 */
[----:B------:R-:W3:Y:S01]  /*17510*/  MUFU.EX2 R153, R153 ;  /* 0x0000009900997308 */ /* 0x000ee20000000800 */
[----:B------:R-:W-:-:S07]  /*17520*/  FFMA.FTZ R156, R76, R86, -R11 ;  /* 0x000000564c9c7223 */ /* 0x000fce000001080b */
[----:B------:R-:W4:Y:S01]  /*17530*/  MUFU.EX2 R154, R154 ;  /* 0x0000009a009a7308 */ /* 0x000f220000000800 */
[----:B------:R-:W-:-:S07]  /*17540*/  FFMA.FTZ R157, R29, R86, -R6 ;  /* 0x000000561d9d7223 */ /* 0x000fce0000010806 */
[----:B------:R-:W4:Y:S01]  /*17550*/  MUFU.EX2 R31, R31 ;  /* 0x0000001f001f7308 */ /* 0x000f220000000800 */
[----:B------:R-:W-:Y:S01]  /*17560*/  FFMA.FTZ R14, R18, R86, -R6 ;  /* 0x00000056120e7223 */ /* 0x000fe20000010806 */
[----:B--2---:R-:W-:-:S06]  /*17570*/  FFMA.FTZ R4, R13, R4, R152 ;  /* 0x000000040d047223 */ /* 0x004fcc0000010098 */
[----:B------:R-:W2:Y:S01]  /*17580*/  MUFU.EX2 R37, R37 ;  /* 0x0000002500257308 */ /* 0x000ea20000000800 */
[----:B------:R-:W-:Y:S01]  /*17590*/  FFMA.FTZ R35, R56, R86, -R11 ;  /* 0x0000005638237223 */ /* 0x000fe2000001080b */
[----:B0-----:R-:W-:-:S06]  /*175a0*/  FFMA.FTZ R18, R5, R12, R32 ;  /* 0x0000000c05127223 */ /* 0x001fcc0000010020 */
[----:B------:R-:W0:Y:S01]  /*175b0*/  MUFU.EX2 R155, R155 ;  /* 0x0000009b009b7308 */ /* 0x000e220000000800 */
[----:B------:R-:W-:Y:S01]  /*175c0*/  FFMA.FTZ R29, R25, R86, -R6 ;  /* 0x00000056191d7223 */ /* 0x000fe20000010806 */
[----:B-1----:R-:W-:-:S06]  /*175d0*/  FADD.FTZ R5, R15, R4 ;  /* 0x000000040f057221 */ /* 0x002fcc0000010000 */
[----:B------:R-:W1:Y:S01]  /*175e0*/  MUFU.EX2 R36, R36 ;  /* 0x0000002400247308 */ /* 0x000e620000000800 */
[----:B------:R-:W-:Y:S01]  /*175f0*/  FFMA.FTZ R158, R78, R86, -R11 ;  /* 0x000000564e9e7223 */ /* 0x000fe2000001080b */
[----:B---3--:R-:W-:-:S06]  /*17600*/  FADD.FTZ R18, R153, R18 ;  /* 0x0000001299127221 */ /* 0x008fcc0000010000 */
[----:B------:R-:W3:Y:S01]  /*17610*/  MUFU.EX2 R30, R30 ;  /* 0x0000001e001e7308 */ /* 0x000ee20000000800 */
[----:B------:R-:W-:Y:S01]  /*17620*/  FFMA.FTZ R159, R49, R86, -R6 ;  /* 0x00000056319f7223 */ /* 0x000fe20000010806 */
[----:B----4-:R-:W-:-:S06]  /*17630*/  FADD.FTZ R4, R154, R5 ;  /* 0x000000059a047221 */ /* 0x010fcc0000010000 */
[----:B------:R-:W4:Y:S01]  /*17640*/  MUFU.EX2 R156, R156 ;  /* 0x0000009c009c7308 */ /* 0x000f220000000800 */
[----:B------:R-:W-:Y:S01]  /*17650*/  FFMA.FTZ R34, R58, R86, -R11 ;  /* 0x000000563a227223 */ /* 0x000fe2000001080b */
[----:B------:R-:W-:-:S06]  /*17660*/  FADD.FTZ R18, R31, R18 ;  /* 0x000000121f127221 */ /* 0x000fcc0000010000 */
[----:B------:R-:W4:Y:S01]  /*17670*/  MUFU.EX2 R157, R157 ;  /* 0x0000009d009d7308 */ /* 0x000f220000000800 */
[----:B------:R-:W-:Y:S01]  /*17680*/  FFMA.FTZ R28, R27, R86, -R6 ;  /* 0x000000561b1c7223 */ /* 0x000fe20000010806 */
[----:B--2---:R-:W-:-:S06]  /*17690*/  FADD.FTZ R5, R37, R4 ;  /* 0x0000000425057221 */ /* 0x004fcc0000010000 */
[----:B------:R-:W2:Y:S01]  /*176a0*/  MUFU.EX2 R35, R35 ;  /* 0x0000002300237308 */ /* 0x000ea20000000800 */
[----:B------:R-:W-:Y:S01]  /*176b0*/  FFMA.FTZ R160, R80, R86, -R11 ;  /* 0x0000005650a07223 */ /* 0x000fe2000001080b */
[----:B0-----:R-:W-:-:S06]  /*176c0*/  FADD.FTZ R7, R155, R18 ;  /* 0x000000129b077221 */ /* 0x001fcc0000010000 */
        /* <DEDUP_REMOVED lines=13> */
[----:B--2---:R-:W-:Y:S01]  /*177a0*/  FADD.FTZ R5, R35, R18 ;  /* 0x0000001223057221 */ /* 0x004fe20000010000 */
[----:B------:R-:W-:-:S06]  /*177b0*/  FFMA.FTZ R223, R46, R86, -R11 ;  /* 0x000000562edf7223 */ /* 0x000fcc000001080b */
[----:B------:R-:W2:Y:S01]  /*177c0*/  MUFU.EX2 R160, R160 ;  /* 0x000000a000a07308 */ /* 0x000ea20000000800 */
[----:B0-----:R-:W-:Y:S01]  /*177d0*/  FADD.FTZ R4, R29, R4 ;  /* 0x000000041d047221 */ /* 0x001fe20000010000 */
[----:B------:R-:W-:-:S06]  /*177e0*/  FFMA.FTZ R219, R19, R86, -R6 ;  /* 0x0000005613db7223 */ /* 0x000fcc0000010806 */
[----:B------:R-:W0:Y:S01]  /*177f0*/  MUFU.EX2 R161, R161 ;  /* 0x000000a100a17308 */ /* 0x000e220000000800 */
[----:B-1----:R-:W-:Y:S01]  /*17800*/  FADD.FTZ R5, R158, R5 ;  /* 0x000000059e057221 */ /* 0x002fe20000010000 */
[----:B------:R-:W-:-:S06]  /*17810*/  FFMA.FTZ R224, R62, R86, -R11 ;  /* 0x000000563ee07223 */ /* 0x000fcc000001080b */
[----:B------:R-:W1:Y:S01]  /*17820*/  MUFU.EX2 R33, R33 ;  /* 0x0000002100217308 */ /* 0x000e620000000800 */
[----:B---3--:R-:W-:Y:S01]  /*17830*/  FADD.FTZ R7, R159, R4 ;  /* 0x000000049f077221 */ /* 0x008fe20000010000 */
[----:B------:R-:W-:-:S06]  /*17840*/  FFMA.FTZ R220, R38, R86, -R6 ;  /* 0x0000005626dc7223 */ /* 0x000fcc0000010806 */
[----:B------:R-:W3:Y:S01]  /*17850*/  MUFU.EX2 R163, R163 ;  /* 0x000000a300a37308 */ /* 0x000ee20000000800 */
[----:B----4-:R-:W-:Y:S01]  /*17860*/  FADD.FTZ R5, R34, R5 ;  /* 0x0000000522057221 */ /* 0x010fe20000010000 */
[----:B------:R-:W-:-:S06]  /*17870*/  FFMA.FTZ R221, R48, R86, -R11 ;  /* 0x0000005630dd7223 */ /* 0x000fcc000001080b */
[----:B------:R-:W4:Y:S01]  /*17880*/  MUFU.EX2 R162, R162 ;  /* 0x000000a200a27308 */ /* 0x000f220000000800 */
[----:B------:R-:W-:Y:S01]  /*17890*/  FADD.FTZ R4, R28, R7 ;  /* 0x000000071c047221 */ /* 0x000fe20000010000 */
[----:B------:R-:W-:-:S06]  /*178a0*/  FFMA.FTZ R175, R40, R86, -R6 ;  /* 0x0000005628af7223 */ /* 0x000fcc0000010806 */
        /* <DEDUP_REMOVED lines=52> */
[----:B------:R-:W-:Y:S01]  /*17bf0*/  FADD.FTZ R4, R170, R5 ;  /* 0x00000005aa047221 */ /* 0x000fe20000010000 */
[----:B------:R-:W-:-:S06]  /*17c00*/  FFMA.FTZ R18, R63, R86, -R6 ;  /* 0x000000563f127223 */ /* 0x000fcc0000010806 */
[----:B------:R-:W4:Y:S01]  /*17c10*/  MUFU.EX2 R19, R19 ;  /* 0x0000001300137308 */ /* 0x000f220000000800 */
[----:B--2---:R-:W-:Y:S01]  /*17c20*/  FADD.FTZ R6, R172, R7 ;  /* 0x00000007ac067221 */ /* 0x004fe20000010000 */
[----:B0-----:R-:W-:-:S06]  /*17c30*/  FADD.FTZ R5, R167, R4 ;  /* 0x00000004a7057221 */ /* 0x001fcc0000010000 */
[----:B------:R-:W0:Y:S08]  /*17c40*/  MUFU.EX2 R166, R166 ;  /* 0x000000a600a67308 */ /* 0x000e300000000800 */
[----:B------:R-:W2:Y:S01]  /*17c50*/  MUFU.EX2 R20, R20 ;  /* 0x0000001400147308 */ /* 0x000ea20000000800 */
[----:B-1----:R-:W-:Y:S01]  /*17c60*/  FADD.FTZ R6, R171, R6 ;  /* 0x00000006ab067221 */ /* 0x002fe20000010000 */
[----:B---3--:R-:W-:-:S06]  /*17c70*/  FADD.FTZ R4, R168, R5 ;  /* 0x00000005a8047221 */ /* 0x008fcc0000010000 */
[----:B------:R-:W1:Y:S08]  /*17c80*/  MUFU.EX2 R164, R164 ;  /* 0x000000a400a47308 */ /* 0x000e700000000800 */
[----:B------:R-:W3:Y:S01]  /*17c90*/  MUFU.EX2 R11, R11 ;  /* 0x0000000b000b7308 */ /* 0x000ee20000000800 */
[----:B----4-:R-:W-:Y:S01]  /*17ca0*/  FADD.FTZ R5, R165, R6 ;  /* 0x00000006a5057221 */ /* 0x010fe20000010000 */
[----:B------:R-:W-:-:S06]  /*17cb0*/  FADD.FTZ R7, R19, R4 ;  /* 0x0000000413077221 */ /* 0x000fcc0000010000 */
[----:B------:R-:W4:Y:S08]  /*17cc0*/  MUFU.EX2 R21, R21 ;  /* 0x0000001500157308 */ /* 0x000f300000000800 */
[----:B------:R-:W4:Y:S01]  /*17cd0*/  MUFU.EX2 R18, R18 ;  /* 0x0000001200127308 */ /* 0x000f220000000800 */
[----:B0-----:R-:W-:Y:S01]  /*17ce0*/  FADD.FTZ R5, R166, R5 ;  /* 0x00000005a6057221 */ /* 0x001fe20000010000 */
[----:B--2---:R-:W-:-:S03]  /*17cf0*/  FADD.FTZ R4, R20, R7 ;  /* 0x0000000714047221 */ /* 0x004fc60000010000 */
[----:B-1----:R-:W-:Y:S01]  /*17d00*/  FADD.FTZ R6, R164, R5 ;  /* 0x00000005a4067221 */ /* 0x002fe20000010000 */
[----:B---3--:R-:W-:-:S03]  /*17d10*/  FADD.FTZ R5, R11, R4 ;  /* 0x000000040b057221 */ /* 0x008fc60000010000 */
[----:B----4-:R-:W-:Y:S01]  /*17d20*/  FADD.FTZ R4, R21, R6 ;  /* 0x0000000615047221 */ /* 0x010fe20000010000 */
[----:B------:R-:W-:Y:S01]  /*17d30*/  STL [R1+0x214], R8 ;  /* 0x0002140801007387 */ /* 0x000fe20000100800 */
[----:B------:R-:W-:-:S05]  /*17d40*/  FADD.FTZ R5, R18, R5 ;  /* 0x0000000512057221 */ /* 0x000fca0000010000 */
        /* <DEDUP_REMOVED lines=85> */
[----:B------:R0:W-:Y:S01]  /*182a0*/  ST.E desc[UR36][R16.64+0x250], R7 ;  /* 0x0002500710007985 */ /* 0x0001e2000c101924 */
[----:B-1----:R-:W-:-:S03]  /*182b0*/  FMUL.FTZ R9, R13, R114 ;  /* 0x000000720d097220 */ /* 0x002fc60000410000 */
[----:B------:R1:W-:Y:S04]  /*182c0*/  ST.E desc[UR36][R16.64+0x260], R25 ;  /* 0x0002601910007985 */ /* 0x0003e8000c101924 */
[----:B------:R2:W-:Y:S01]  /*182d0*/  ST.E desc[UR36][R16.64+0x264], R27 ;  /* 0x0002641b10007985 */ /* 0x0005e2000c101924 */
[----:B------:R-:W-:-:S03]  /*182e0*/  FMUL.FTZ R47, R13, R138 ;  /* 0x0000008a0d2f7220 */ /* 0x000fc60000410000 */
[----:B------:R3:W-:Y:S01]  /*182f0*/  ST.E desc[UR36][R16.64+0x270], R39 ;  /* 0x0002702710007985 */ /* 0x0007e2000c101924 */
[----:B0-----:R-:W-:-:S03]  /*18300*/  FMUL.FTZ R7, R13, R132 ;  /* 0x000000840d077220 */ /* 0x001fc60000410000 */
[----:B------:R0:W-:Y:S01]  /*18310*/  ST.E desc[UR36][R16.64+0x274], R41 ;  /* 0x0002742910007985 */ /* 0x0001e2000c101924 */
[----:B-1----:R-:W-:-:S03]  /*18320*/  FMUL.FTZ R25, R13, R142 ;  /* 0x0000008e0d197220 */ /* 0x002fc60000410000 */
[----:B------:R1:W-:Y:S01]  /*18330*/  ST.E desc[UR36][R16.64+0x280], R43 ;  /* 0x0002802b10007985 */ /* 0x0003e2000c101924 */
[----:B--2---:R-:W-:-:S03]  /*18340*/  FMUL.FTZ R27, R13, R144 ;  /* 0x000000900d1b7220 */ /* 0x004fc60000410000 */
[----:B------:R2:W-:Y:S01]  /*18350*/  ST.E desc[UR36][R16.64+0x294], R45 ;  /* 0x0002942d10007985 */ /* 0x0005e2000c101924 */
[C---:B---3--:R-:W-:Y:S01]  /*18360*/  FMUL.FTZ R39, R13.reuse, R146 ;  /* 0x000000920d277220 */ /* 0x048fe20000410000 */
[C---:B0-----:R-:W-:Y:S02]  /*18370*/  FMUL.FTZ R41, R13.reuse, R148 ;  /* 0x000000940d297220 */ /* 0x041fe40000410000 */
[----:B------:R0:W-:Y:S01]  /*18380*/  ST.E desc[UR36][R16.64+0x2f0], R9 ;  /* 0x0002f00910007985 */ /* 0x0001e2000c101924 */
[C---:B-1----:R-:W-:Y:S01]  /*18390*/  FMUL.FTZ R43, R13.reuse, R150 ;  /* 0x000000960d2b7220 */ /* 0x042fe20000410000 */
[C---:B--2---:R-:W-:Y:S02]  /*183a0*/  FMUL.FTZ R45, R13.reuse, R112 ;  /* 0x000000700d2d7220 */ /* 0x044fe40000410000 */
[----:B------:R1:W-:Y:S01]  /*183b0*/  ST.E desc[UR36][R16.64+0x284], R7 ;  /* 0x0002840710007985 */ /* 0x0003e2000c101924 */
[----:B0-----:R-:W-:-:S03]  /*183c0*/  FMUL.FTZ R9, R13, R92 ;  /* 0x0000005c0d097220 */ /* 0x001fc60000410000 */
[----:B------:R-:W-:Y:S01]  /*183d0*/  ST.E desc[UR36][R16.64+0x2a0], R47 ;  /* 0x0002a02f10007985 */ /* 0x000fe2000c101924 */
[----:B------:R-:W-:-:S03]  /*183e0*/  FMUL.FTZ R49, R13, R140 ;  /* 0x0000008c0d317220 */ /* 0x000fc60000410000 */
        /* <DEDUP_REMOVED lines=10> */
[C---:B---3--:R-:W-:Y:S02]  /*18490*/  FMUL.FTZ R41, R13.reuse, R106 ;  /* 0x0000006a0d297220 */ /* 0x048fe40000410000 */
[----:B------:R2:W-:Y:S01]  /*184a0*/  ST.E desc[UR36][R16.64+0x330], R9 ;  /* 0x0003300910007985 */ /* 0x0005e2000c101924 */
[C---:B0-----:R-:W-:Y:S01]  /*184b0*/  FMUL.FTZ R43, R13.reuse, R104 ;  /* 0x000000680d2b7220 */ /* 0x041fe20000410000 */
[C---:B------:R-:W-:Y:S01]  /*184c0*/  FMUL.FTZ R47, R13.reuse, R96 ;  /* 0x000000600d2f7220 */ /* 0x040fe20000410000 */
[C---:B-1----:R-:W-:Y:S01]  /*184d0*/  FMUL.FTZ R45, R13.reuse, R98 ;  /* 0x000000620d2d7220 */ /* 0x042fe20000410000 */
[----:B------:R0:W-:Y:S01]  /*184e0*/  ST.E desc[UR36][R16.64+0x2a4], R49 ;  /* 0x0002a43110007985 */ /* 0x0001e2000c101924 */
[----:B--2---:R-:W-:-:S03]  /*184f0*/  FMUL.FTZ R9, R13, R72 ;  /* 0x000000480d097220 */ /* 0x004fc60000410000 */
[----:B------:R1:W-:Y:S04]  /*18500*/  ST.E desc[UR36][R16.64+0x2e4], R7 ;  /* 0x0002e40710007985 */ /* 0x0003e8000c101924 */
[----:B------:R2:W-:Y:S01]  /*18510*/  ST.E desc[UR36][R16.64+0x300], R25 ;  /* 0x0003001910007985 */ /* 0x0005e2000c101924 */
[----:B0-----:R-:W-:-:S03]  /*18520*/  FMUL.FTZ R49, R13, R94 ;  /* 0x0000005e0d317220 */ /* 0x001fc60000410000 */
[----:B------:R0:W-:Y:S04]  /*18530*/  ST.E desc[UR36][R16.64+0x304], R27 ;  /* 0x0003041b10007985 */ /* 0x0001e8000c101924 */
[----:B------:R3:W-:Y:S01]  /*18540*/  ST.E desc[UR36][R16.64+0x310], R39 ;  /* 0x0003102710007985 */ /* 0x0007e2000c101924 */
[----:B-1----:R-:W-:-:S03]  /*18550*/  FMUL.FTZ R7, R13, R100 ;  /* 0x000000640d077220 */ /* 0x002fc60000410000 */
[----:B------:R1:W-:Y:S01]  /*18560*/  ST.E desc[UR36][R16.64+0x314], R41 ;  /* 0x0003142910007985 */ /* 0x0003e2000c101924 */
[----:B--2---:R-:W-:-:S03]  /*18570*/  FMUL.FTZ R25, R13, R90 ;  /* 0x0000005a0d197220 */ /* 0x004fc60000410000 */
[----:B------:R2:W-:Y:S01]  /*18580*/  ST.E desc[UR36][R16.64+0x320], R43 ;  /* 0x0003202b10007985 */ /* 0x0005e2000c101924 */
[----:B0-----:R-:W-:-:S03]  /*18590*/  FMUL.FTZ R27, R13, R82 ;  /* 0x000000520d1b7220 */ /* 0x001fc60000410000 */
[----:B------:R0:W-:Y:S01]  /*185a0*/  ST.E desc[UR36][R16.64+0x334], R45 ;  /* 0x0003342d10007985 */ /* 0x0001e2000c101924 */
[----:B---3--:R-:W-:-:S03]  /*185b0*/  FMUL.FTZ R39, R13, R88 ;  /* 0x000000580d277220 */ /* 0x008fc60000410000 */
[----:B------:R3:W-:Y:S01]  /*185c0*/  ST.E desc[UR36][R16.64+0x340], R47 ;  /* 0x0003402f10007985 */ /* 0x0007e2000c101924 */
[C---:B-1----:R-:W-:Y:S01]  /*185d0*/  FMUL.FTZ R41, R13.reuse, R86 ;  /* 0x000000560d297220 */ /* 0x042fe20000410000 */
[C---:B--2---:R-:W-:Y:S02]  /*185e0*/  FMUL.FTZ R43, R13.reuse, R84 ;  /* 0x000000540d2b7220 */ /* 0x044fe40000410000 */
[----:B------:R1:W-:Y:S01]  /*185f0*/  ST.E desc[UR36][R16.64+0x380], R9 ;  /* 0x0003800910007985 */ /* 0x0003e2000c101924 */
[C---:B0-----:R-:W-:Y:S01]  /*18600*/  FMUL.FTZ R45, R13.reuse, R78 ;  /* 0x0000004e0d2d7220 */ /* 0x041fe20000410000 */
[C---:B---3--:R-:W-:Y:S02]  /*18610*/  FMUL.FTZ R47, R13.reuse, R76 ;  /* 0x0000004c0d2f7220 */ /* 0x048fe40000410000 */
[----:B------:R0:W-:Y:S01]  /*18620*/  ST.E desc[UR36][R16.64+0x324], R7 ;  /* 0x0003240710007985 */ /* 0x0001e2000c101924 */
[----:B-1----:R-:W-:-:S03]  /*18630*/  FMUL.FTZ R9, R13, R52 ;  /* 0x000000340d097220 */ /* 0x002fc60000410000 */
        /* <DEDUP_REMOVED lines=20> */
[----:B------:R1:W-:Y:S01]  /*18780*/  ST.E desc[UR36][R16.64+0x394], R49 ;  /* 0x0003943110007985 */ /* 0x0003e2000c101924 */
[C---:B------:R-:W-:Y:S01]  /*18790*/  FMUL.FTZ R51, R13.reuse, R51 ;  /* 0x000000330d337220 */ /* 0x040fe20000410000 */
[C---:B------:R-:W-:Y:S02]  /*187a0*/  FMUL.FTZ R53, R13.reuse, R53 ;  /* 0x000000350d357220 */ /* 0x040fe40000410000 */
[----:B------:R2:W-:Y:S01]  /*187b0*/  ST.E desc[UR36][R16.64+0x3a0], R25 ;  /* 0x0003a01910007985 */ /* 0x0005e2000c101924 */
[----:B------:R-:W-:Y:S01]  /*187c0*/  LOP3.LUT R8, R6, 0x8, RZ, 0xfc, !PT ;  /* 0x0000000806087812 */ /* 0x000fe200078efcff */
[C---:B0-----:R-:W-:Y:S02]  /*187d0*/  FMUL.FTZ R7, R13.reuse, R60 ;  /* 0x0000003c0d077220 */ /* 0x041fe40000410000 */
        /* <DEDUP_REMOVED lines=14> */
[C---:B---3--:R-:W-:Y:S01]  /*188c0*/  FMUL.FTZ R47, R13.reuse, R26 ;  /* 0x0000001a0d2f7220 */ /* 0x048fe20000410000 */
[----:B------:R-:W-:Y:S01]  /*188d0*/  FMUL.FTZ R13, R13, R38 ;  /* 0x000000260d0d7220 */ /* 0x000fe20000410000 */
[--C-:B-1----:R-:W-:Y:S01]  /*188e0*/  IMAD.MOV.U32 R9, RZ, RZ, R5.reuse ;  /* 0x000000ffff097224 */ /* 0x102fe200078e0005 */
[----:B------:R-:W-:Y:S04]  /*188f0*/  ST.E desc[UR36][R16.64+0x2d4], R51 ;  /* 0x0002d43310007985 */ /* 0x000fe8000c101924 */
        /* <DEDUP_REMOVED lines=202> */
[----:B------:R-:W-:Y:S04]  /*195a0*/  ST.E desc[UR36][R16.64+0x40c], R45 ;  /* 0x00040c2d10007985 */ /* 0x000fe8000c101924 */
[----:B------:R1:W-:Y:S04]  /*195b0*/  ST.E desc[UR36][R16.64+0x418], R43 ;  /* 0x0004182b10007985 */ /* 0x0003e8000c101924 */
[----:B------:R2:W-:Y:S04]  /*195c0*/  ST.E desc[UR36][R16.64+0x41c], R39 ;  /* 0x00041c2710007985 */ /* 0x0005e8000c101924 */
[----:B------:R-:W-:Y:S04]  /*195d0*/  ST.E desc[UR36][R16.64+0x428], R51 ;  /* 0x0004283310007985 */ /* 0x000fe8000c101924 */
[----:B------:R3:W-:Y:S04]  /*195e0*/  ST.E desc[UR36][R16.64+0x42c], R25 ;  /* 0x00042c1910007985 */ /* 0x0007e8000c101924 */
[----:B------:R4:W-:Y:S01]  /*195f0*/  ST.E desc[UR36][R16.64+0x438], R27 ;  /* 0x0004381b10007985 */ /* 0x0009e2000c101924 */
[----:B------:R4:W-:Y:S06]  /*19600*/  BAR.SYNC.DEFER_BLOCKING R26, 0x100 ;  /* 0x0004001a0000751d */ /* 0x0009ec0000010000 */
[----:B0-----:R-:W2:Y:S04]  /*19610*/  LD.E R41, desc[UR36][R16.64+0x240] ;  /* 0x0002402410297980 */ /* 0x001ea8000c101900 */
[----:B------:R-:W4:Y:S04]  /*19620*/  LD.E R24, desc[UR36][R2.64] ;  /* 0x0000002402187980 */ /* 0x000f28000c101900 */
[----:B------:R-:W4:Y:S04]  /*19630*/  LD.E.64 R12, desc[UR36][R16.64+0x88] ;  /* 0x00008824100c7980 */ /* 0x000f28000c101b00 */
[----:B--2---:R0:W-:Y:S04]  /*19640*/  ST.E desc[UR36][R16.64+0x240], R41 ;  /* 0x0002402910007985 */ /* 0x0041e8000c101924 */
[----:B-1----:R-:W2:Y:S04]  /*19650*/  LD.E R43, desc[UR36][R4.64] ;  /* 0x00000024042b7980 */ /* 0x002ea8000c101900 */
[----:B--2---:R1:W-:Y:S04]  /*19660*/  ST.E desc[UR36][R4.64], R43 ;  /* 0x0000002b04007985 */ /* 0x0043e8000c101924 */
[----:B------:R-:W2:Y:S04]  /*19670*/  LD.E R39, desc[UR36][R8.64] ;  /* 0x0000002408277980 */ /* 0x000ea8000c101900 */
[----:B--2---:R2:W-:Y:S04]  /*19680*/  ST.E desc[UR36][R8.64], R39 ;  /* 0x0000002708007985 */ /* 0x0045e8000c101924 */
[----:B---3--:R-:W3:Y:S04]  /*19690*/  LD.E R25, desc[UR36][R6.64] ;  /* 0x0000002406197980 */ /* 0x008ee8000c101900 */
[----:B---3--:R3:W-:Y:S04]  /*196a0*/  ST.E desc[UR36][R6.64], R25 ;  /* 0x0000001906007985 */ /* 0x0087e8000c101924 */
[----:B----4-:R-:W4:Y:S04]  /*196b0*/  LD.E R27, desc[UR36][R16.64+0x250] ;  /* 0x00025024101b7980 */ /* 0x010f28000c101900 */
[----:B------:R-:W4:Y:S04]  /*196c0*/  LD.E R45, desc[UR36][R16.64+0x254] ;  /* 0x00025424102d7980 */ /* 0x000f28000c101900 */
[----:B------:R-:W4:Y:S04]  /*196d0*/  LD.E R47, desc[UR36][R16.64+0x258] ;  /* 0x00025824102f7980 */ /* 0x000f28000c101900 */
[----:B0-----:R-:W4:Y:S04]  /*196e0*/  LD.E R41, desc[UR36][R16.64+0x25c] ;  /* 0x00025c2410297980 */ /* 0x001f28000c101900 */
[----:B------:R-:W4:Y:S04]  /*196f0*/  LD.E R49, desc[UR36][R16.64+0x260] ;  /* 0x0002602410317980 */ /* 0x000f28000c101900 */
[----:B------:R-:W4:Y:S04]  /*19700*/  LD.E R51, desc[UR36][R16.64+0x264] ;  /* 0x0002642410337980 */ /* 0x000f28000c101900 */
[----:B-1----:R-:W4:Y:S04]  /*19710*/  LD.E R43, desc[UR36][R16.64+0x268] ;  /* 0x00026824102b7980 */ /* 0x002f28000c101900 */
        /* <DEDUP_REMOVED lines=68> */
[----:B----4-:R0:W-:Y:S04]  /*19b60*/  ST.E desc[UR36][R16.64+0x250], R27 ;  /* 0x0002501b10007985 */ /* 0x0101e8000c101924 */
[----:B------:R-:W-:Y:S04]  /*19b70*/  ST.E desc[UR36][R16.64+0x254], R45 ;  /* 0x0002542d10007985 */ /* 0x000fe8000c101924 */
[----:B------:R-:W-:Y:S04]  /*19b80*/  ST.E desc[UR36][R16.64+0x258], R47 ;  /* 0x0002582f10007985 */ /* 0x000fe8000c101924 */
[----:B------:R-:W-:Y:S04]  /*19b90*/  ST.E desc[UR36][R16.64+0x25c], R41 ;  /* 0x00025c2910007985 */ /* 0x000fe8000c101924 */
[----:B------:R-:W-:Y:S04]  /*19ba0*/  ST.E desc[UR36][R16.64+0x260], R49 ;  /* 0x0002603110007985 */ /* 0x000fe8000c101924 */
[----:B------:R-:W-:Y:S04]  /*19bb0*/  ST.E desc[UR36][R16.64+0x264], R51 ;  /* 0x0002643310007985 */ /* 0x000fe8000c101924 */
[----:B------:R-:W-:Y:S04]  /*19bc0*/  ST.E desc[UR36][R16.64+0x268], R43 ;  /* 0x0002682b10007985 */ /* 0x000fe8000c101924 */
[----:B------:R-:W-:Y:S04]  /*19bd0*/  ST.E desc[UR36][R16.64+0x26c], R53 ;  /* 0x00026c3510007985 */ /* 0x000fe8000c101924 */
[----:B--2---:R1:W-:Y:S04]  /*19be0*/  ST.E desc[UR36][R16.64+0x270], R39 ;  /* 0x0002702710007985 */ /* 0x0043e8000c101924 */
[----:B------:R2:W-:Y:S04]  /*19bf0*/  ST.E desc[UR36][R16.64+0x274], R55 ;  /* 0x0002743710007985 */ /* 0x0005e8000c101924 */
[----:B------:R4:W-:Y:S04]  /*19c00*/  ST.E desc[UR36][R16.64+0x278], R57 ;  /* 0x0002783910007985 */ /* 0x0009e8000c101924 */
[----:B------:R4:W-:Y:S04]  /*19c10*/  ST.E desc[UR36][R16.64+0x27c], R59 ;  /* 0x00027c3b10007985 */ /* 0x0009e8000c101924 */
[----:B------:R4:W-:Y:S04]  /*19c20*/  ST.E desc[UR36][R16.64+0x280], R61 ;  /* 0x0002803d10007985 */ /* 0x0009e8000c101924 */
[----:B------:R4:W-:Y:S04]  /*19c30*/  ST.E desc[UR36][R16.64+0x284], R63 ;  /* 0x0002843f10007985 */ /* 0x0009e8000c101924 */
[----:B------:R4:W-:Y:S04]  /*19c40*/  ST.E desc[UR36][R16.64+0x288], R65 ;  /* 0x0002884110007985 */ /* 0x0009e8000c101924 */
[----:B------:R4:W-:Y:S04]  /*19c50*/  ST.E desc[UR36][R16.64+0x28c], R67 ;  /* 0x00028c4310007985 */ /* 0x0009e8000c101924 */
[----:B0-----:R-:W3:Y:S04]  /*19c60*/  LD.E R27, desc[UR36][R16.64+0x298] ;  /* 0x00029824101b7980 */ /* 0x001ee8000c101900 */
[----:B-1----:R-:W3:Y:S04]  /*19c70*/  LD.E R39, desc[UR36][R16.64+0x2a0] ;  /* 0x0002a02410277980 */ /* 0x002ee8000c101900 */
[----:B------:R-:W3:Y:S04]  /*19c80*/  LD.E R41, desc[UR36][R16.64+0x2a8] ;  /* 0x0002a82410297980 */ /* 0x000ee8000c101900 */
[----:B------:R-:W3:Y:S04]  /*19c90*/  LD.E R43, desc[UR36][R16.64+0x2b0] ;  /* 0x0002b024102b7980 */ /* 0x000ee8000c101900 */
[----:B------:R-:W3:Y:S04]  /*19ca0*/  LD.E R45, desc[UR36][R16.64+0x2b8] ;  /* 0x0002b824102d7980 */ /* 0x000ee8000c101900 */
[----:B------:R-:W3:Y:S04]  /*19cb0*/  LD.E R47, desc[UR36][R16.64+0x2c0] ;  /* 0x0002c024102f7980 */ /* 0x000ee8000c101900 */
[----:B------:R-:W3:Y:S04]  /*19cc0*/  LD.E R49, desc[UR36][R16.64+0x2c8] ;  /* 0x0002c82410317980 */ /* 0x000ee8000c101900 */
[----:B------:R-:W3:Y:S04]  /*19cd0*/  LD.E R51, desc[UR36][R16.64+0x2d0] ;  /* 0x0002d02410337980 */ /* 0x000ee8000c101900 */
[----:B------:R-:W3:Y:S04]  /*19ce0*/  LD.E R53, desc[UR36][R16.64+0x2d8] ;  /* 0x0002d82410357980 */ /* 0x000ee8000c101900 */
[----:B--2---:R-:W2:Y:S04]  /*19cf0*/  LD.E R55, desc[UR36][R16.64+0x2e0] ;  /* 0x0002e02410377980 */ /* 0x004ea8000c101900 */
        /* <DEDUP_REMOVED lines=39> */
[----:B---3--:R0:W-:Y:S04]  /*19f70*/  ST.E desc[UR36][R16.64+0x290], R25 ;  /* 0x0002901910007985 */ /* 0x0081e8000c101924 */
        /* <DEDUP_REMOVED lines=34> */
[----:B--2---:R2:W-:Y:S04]  /*1a1a0*/  ST.E desc[UR36][R16.64+0x2e0], R55 ;  /* 0x0002e03710007985 */ /* 0x0045e8000c101924 */
        /* <DEDUP_REMOVED lines=101> */
[----:B------:R-:W4:Y:S04]  /*1a800*/  LD.E R38, desc[UR36][R16.64+0x278] ;  /* 0x0002782410267980 */ /* 0x000f28000c101900 */
        /* <DEDUP_REMOVED lines=16> */
[----:B--2---:R-:W3:Y:S04]  /*1a910*/  LD.E R55, desc[UR36][R16.64+0x2bc] ;  /* 0x0002bc2410377980 */ /* 0x004ee8000c101900 */
[----:B------:R-:W3:Y:S04]  /*1a920*/  LD.E R56, desc[UR36][R16.64+0x2c0] ;  /* 0x0002c02410387980 */ /* 0x000ee8000c101900 */
[----:B----4-:R-:W3:Y:S04]  /*1a930*/  LD.E R57, desc[UR36][R16.64+0x2c4] ;  /* 0x0002c42410397980 */ /* 0x010ee8000c101900 */
        /* <DEDUP_REMOVED lines=42> */
[----:B------:R-:W-:Y:S01]  /*1abe0*/  ISETP.NE.U32.AND P0, PT, R25, RZ, PT ;  /* 0x000000ff1900720c */ /* 0x000fe20003f05070 */
[----:B------:R-:W-:-:S02]  /*1abf0*/  IMAD.MOV.U32 R25, RZ, RZ, R13 ;  /* 0x000000ffff197224 */ /* 0x000fc400078e000d */
[----:B------:R-:W3:Y:S03]  /*1ac00*/  LD.E R100, desc[UR36][R16.64+0x370] ;  /* 0x0003702410647980 */ /* 0x000ee6000c101900 */
[----:B------:R-:W-:Y:S01]  /*1ac10*/  R2UR UR11, R25 ;  /* 0x00000000190b72ca */ /* 0x000fe200000e0000 */
        /* <DEDUP_REMOVED lines=54> */
[----:B------:R-:W-:-:S02]  /*1af80*/  R2UR UR6, R12 ;  /* 0x000000000c0672ca */ /* 0x000fc400000e0000 */
[----:B------:R-:W-:Y:S02]  /*1af90*/  R2UR UR7, R13 ;  /* 0x000000000d0772ca */ /* 0x000fe400000e0000 */
[----:B------:R-:W-:Y:S01]  /*1afa0*/  F2FP.BF16.F32.PACK_AB R152, R15, R152 ;  /* 0x000000980f98723e */ /* 0x000fe200000010ff */
[----:B------:R-:W-:-:S03]  /*1afb0*/  VOTEU.ANY UP0, P0 ;  /* 0x00000000003f7886 */ /* 0x000fc60000000100 */
[----:B---3--:R-:W-:-:S07]  /*1afc0*/  WARPGROUP.ARRIVE ;  /* 0x00000000000079c5 */ /* 0x008fce0000000000 */
        /* <DEDUP_REMOVED lines=687> */
[----:B------:R0:W-:Y:S04]  /*1dac0*/  ST.E desc[UR36][R4.64], R25 ;  /* 0x0000001904007985 */ /* 0x0001e8000c101924 */
[----:B------:R-:W-:Y:S04]  /*1dad0*/  ST.E desc[UR36][R8.64], R26 ;  /* 0x0000001a08007985 */ /* 0x000fe8000c101924 */
[----:B------:R1:W-:Y:S04]  /*1dae0*/  ST.E desc[UR36][R6.64], R27 ;  /* 0x0000001b06007985 */ /* 0x0003e8000c101924 */
[----:B------:R-:W-:Y:S04]  /*1daf0*/  ST.E desc[UR36][R16.64+0x250], R28 ;  /* 0x0002501c10007985 */ /* 0x000fe8000c101924 */
        /* <DEDUP_REMOVED lines=123> */
[----:B------:R-:W-:Y:S04]  /*1e2b0*/  STL [R1+0x68], R0 ;  /* 0x0000680001007387 */ /* 0x000fe80000100800 */
[----:B------:R-:W3:Y:S04]  /*1e2c0*/  LD.E R11, desc[UR36][R16.64+0x240] ;  /* 0x00024024100b7980 */ /* 0x000ee8000c101900 */
[----:B---3--:R3:W-:Y:S04]  /*1e2d0*/  ST.E desc[UR36][R16.64+0x240], R11 ;  /* 0x0002400b10007985 */ /* 0x0087e8000c101924 */
[----:B------:R-:W4:Y:S04]  /*1e2e0*/  LD.E R13, desc[UR36][R4.64] ;  /* 0x00000024040d7980 */ /* 0x000f28000c101900 */
[----:B----4-:R4:W-:Y:S04]  /*1e2f0*/  ST.E desc[UR36][R4.64], R13 ;  /* 0x0000000d04007985 */ /* 0x0109e8000c101924 */
[----:B------:R-:W2:Y:S04]  /*1e300*/  LD.E R15, desc[UR36][R8.64] ;  /* 0x00000024080f7980 */ /* 0x000ea8000c101900 */
[----:B--2---:R2:W-:Y:S04]  /*1e310*/  ST.E desc[UR36][R8.64], R15 ;  /* 0x0000000f08007985 */ /* 0x0045e8000c101924 */
[----:B------:R-:W3:Y:S04]  /*1e320*/  LD.E R19, desc[UR36][R6.64] ;  /* 0x0000002406137980 */ /* 0x000ee8000c101900 */
[----:B---3--:R3:W-:Y:S04]  /*1e330*/  ST.E desc[UR36][R6.64], R19 ;  /* 0x0000001306007985 */ /* 0x0087e8000c101924 */
[----:B------:R-:W3:Y:S04]  /*1e340*/  LD.E R21, desc[UR36][R16.64+0x250] ;  /* 0x0002502410157980 */ /* 0x000ee8000c101900 */
[----:B0-----:R-:W3:Y:S04]  /*1e350*/  LD.E R25, desc[UR36][R16.64+0x254] ;  /* 0x0002542410197980 */ /* 0x001ee8000c101900 */
[----:B-1----:R-:W3:Y:S04]  /*1e360*/  LD.E R27, desc[UR36][R16.64+0x258] ;  /* 0x00025824101b7980 */ /* 0x002ee8000c101900 */
[----:B------:R-:W3:Y:S04]  /*1e370*/  LD.E R29, desc[UR36][R16.64+0x25c] ;  /* 0x00025c24101d7980 */ /* 0x000ee8000c101900 */
[----:B------:R-:W3:Y:S04]  /*1e380*/  LD.E R11, desc[UR36][R16.64+0x260] ;  /* 0x00026024100b7980 */ /* 0x000ee8000c101900 */
[----:B------:R-:W3:Y:S04]  /*1e390*/  LD.E R31, desc[UR36][R16.64+0x264] ;  /* 0x00026424101f7980 */ /* 0x000ee8000c101900 */
[----:B----4-:R-:W4:Y:S04]  /*1e3a0*/  LD.E R5, desc[UR36][R16.64+0x268] ;  /* 0x0002682410057980 */ /* 0x010f28000c101900 */
[----:B------:R-:W4:Y:S04]  /*1e3b0*/  LD.E R13, desc[UR36][R16.64+0x26c] ;  /* 0x00026c24100d7980 */ /* 0x000f28000c101900 */
        /* <DEDUP_REMOVED lines=116> */
[----:B------:R-:W-:Y:S04]  /*1eb00*/  ST.E desc[UR36][R16.64+0x250], R21 ;  /* 0x0002501510007985 */ /* 0x000fe8000c101924 */
[----:B------:R-:W-:Y:S04]  /*1eb10*/  ST.E desc[UR36][R16.64+0x254], R25 ;  /* 0x0002541910007985 */ /* 0x000fe8000c101924 */
[----:B------:R-:W-:Y:S04]  /*1eb20*/  ST.E desc[UR36][R16.64+0x258], R27 ;  /* 0x0002581b10007985 */ /* 0x000fe8000c101924 */
[----:B------:R-:W-:Y:S04]  /*1eb30*/  ST.E desc[UR36][R16.64+0x25c], R29 ;  /* 0x00025c1d10007985 */ /* 0x000fe8000c101924 */
[----:B------:R-:W-:Y:S04]  /*1eb40*/  ST.E desc[UR36][R16.64+0x260], R11 ;  /* 0x0002600b10007985 */ /* 0x000fe8000c101924 */
[----:B------:R-:W-:Y:S04]  /*1eb50*/  ST.E desc[UR36][R16.64+0x264], R31 ;  /* 0x0002641f10007985 */ /* 0x000fe8000c101924 */
[----:B----4-:R-:W-:Y:S04]  /*1eb60*/  ST.E desc[UR36][R16.64+0x268], R5 ;  /* 0x0002680510007985 */ /* 0x010fe8000c101924 */
[----:B------:R-:W-:Y:S04]  /*1eb70*/  ST.E desc[UR36][R16.64+0x26c], R13 ;  /* 0x00026c0d10007985 */ /* 0x000fe8000c101924 */
[----:B--2---:R-:W-:Y:S04]  /*1eb80*/  ST.E desc[UR36][R16.64+0x270], R9 ;  /* 0x0002700910007985 */ /* 0x004fe8000c101924 */
[----:B------:R-:W-:Y:S04]  /*1eb90*/  ST.E desc[UR36][R16.64+0x274], R15 ;  /* 0x0002740f10007985 */ /* 0x000fe8000c101924 */
[----:B---3--:R-:W-:Y:S04]  /*1eba0*/  ST.E desc[UR36][R16.64+0x278], R7 ;  /* 0x0002780710007985 */ /* 0x008fe8000c101924 */
        /* <DEDUP_REMOVED lines=121> */
.L_x_3536:
[----:B------:R-:W-:Y:S05]  /*1f340*/  BSYNC B0 ;  /* 0x0000000000007941 */ /* 0x000fea0003800000 */
.L_x_3535:
        /* <DEDUP_REMOVED lines=9> */
.L_x_3508:
[----:B0-----:R-:W0:Y:S01]  /*1f3e0*/  S2R R0, SR_TID.X ;  /* 0x0000000000007919 */ /* 0x001e220000002100 */
[----:B------:R-:W-:Y:S05]  /*1f3f0*/  WARPSYNC.ALL ;  /* 0x0000000000007948 */ /* 0x000fea0003800000 */
[----:B0-----:R-:W-:-:S04]  /*1f400*/  SHF.R.U32.HI R0, RZ, 0x7, R0 ;  /* 0x00000007ff007819 */ /* 0x001fc80000011600 */
[----:B------:R-:W-:Y:S01]  /*1f410*/  IADD3 R141, -R0, 0xb, RZ ;  /* 0x0000000b008d7810 */ /* 0x000fe20007ffe1ff */
[----:B------:R-:W3:Y:S04]  /*1f420*/  LDL R5, [R1+0x220] ;  /* 0x0002200001057983 */ /* 0x000ee80000100800 */
[----:B------:R-:W4:Y:S04]  /*1f430*/  LDL R8, [R1+0x224] ;  /* 0x0002240001087983 */ /* 0x000f280000100800 */
[----:B------:R-:W5:Y:S04]  /*1f440*/  LDL R135, [R1+0x1f8] ;  /* 0x0001f80001877983 */ /* 0x000f680000100800 */
[----:B------:R-:W2:Y:S01]  /*1f450*/  LDL.64 R122, [R1+0x290] ;  /* 0x00029000017a7983 */ /* 0x000ea20000100a00 */
[----:B------:R-:W-:-:S02]  /*1f460*/  IMAD.MOV.U32 R140, RZ, RZ, -0x800000 ;  /* 0xff800000ff8c7424 */ /* 0x000fc400078e00ff */
[----:B------:R-:W-:Y:S01]  /*1f470*/  IMAD.MOV.U32 R138, RZ, RZ, -0x800000 ;  /* 0xff800000ff8a7424 */ /* 0x000fe200078e00ff */
[----:B------:R-:W2:Y:S01]  /*1f480*/  LDL.64 R132, [R1+0x240] ;  /* 0x0002400001847983 */ /* 0x000ea20000100a00 */
[----:B------:R-:W-:-:S03]  /*1f490*/  IMAD.MOV.U32 R137, RZ, RZ, RZ ;  /* 0x000000ffff897224 */ /* 0x000fc600078e00ff */
[----:B------:R-:W2:Y:S04]  /*1f4a0*/  LDL.64 R130, [R1+0x250] ;  /* 0x0002500001827983 */ /* 0x000ea80000100a00 */
        /* <DEDUP_REMOVED lines=57> */
[----:B------:R-:W2:Y:S04]  /*1f840*/  LDL R136, [R1+0x200] ;  /* 0x0002000001887983 */ /* 0x000ea80000100800 */
[----:B---3--:R-:W0:Y:S02]  /*1f850*/  SHFL.BFLY PT, R0, R5, 0x2, 0x1f ;  /* 0x0c401f0005007f89 */ /* 0x008e2400000e0000 */
[----:B0-----:R-:W-:-:S05]  /*1f860*/  FADD.FTZ R0, R5, R0 ;  /* 0x0000000005007221 */ /* 0x001fca0000010000 */
[----:B------:R-:W0:Y:S02]  /*1f870*/  SHFL.BFLY PT, R3, R0, 0x1, 0x1f ;  /* 0x0c201f0000037f89 */ /* 0x000e2400000e0000 */
[----:B0-----:R-:W-:-:S05]  /*1f880*/  FADD.FTZ R2, R0, R3 ;  /* 0x0000000300027221 */ /* 0x001fca0000010000 */
[----:B------:R-:W-:Y:S04]  /*1f890*/  STL [R1+0x220], R2 ;  /* 0x0002200201007387 */ /* 0x000fe80000100800 */
[----:B------:R-:W3:Y:S04]  /*1f8a0*/  LDL R134, [R1+0x220] ;  /* 0x0002200001867983 */ /* 0x000ee80000100800 */
[----:B----4-:R-:W0:Y:S02]  /*1f8b0*/  SHFL.BFLY PT, R3, R8, 0x2, 0x1f ;  /* 0x0c401f0008037f89 */ /* 0x010e2400000e0000 */
[----:B0-----:R-:W-:Y:S01]  /*1f8c0*/  FADD.FTZ R3, R3, R8 ;  /* 0x0000000803037221 */ /* 0x001fe20000010000 */
[----:B-----5:R-:W-:Y:S01]  /*1f8d0*/  VIADD R135, R135, 0x1 ;  /* 0x0000000187877836 */ /* 0x020fe20000000000 */
[----:B------:R-:W4:Y:S04]  /*1f8e0*/  LDL.64 R8, [R1+0x3f8] ;  /* 0x0003f80001087983 */ /* 0x000f280000100a00 */
[----:B------:R-:W0:Y:S02]  /*1f8f0*/  SHFL.BFLY PT, R4, R3, 0x1, 0x1f ;  /* 0x0c201f0003047f89 */ /* 0x000e2400000e0000 */
[----:B0-----:R-:W-:Y:S01]  /*1f900*/  FADD.FTZ R139, R3, R4 ;  /* 0x00000004038b7221 */ /* 0x001fe20000010000 */
[----:B------:R0:W-:Y:S08]  /*1f910*/  BAR.ARV R141, 0x100 ;  /* 0x0004008d0000751d */ /* 0x0001f00000002000 */
[----:B------:R-:W-:Y:S06]  /*1f920*/  BAR.ARV 0x8, 0x180 ;  /* 0x0206000000007b1d */ /* 0x000fec0000002000 */
[----:B------:R-:W-:-:S13]  /*1f930*/  FSETP.NE.FTZ.AND P1, PT, R139, RZ, PT ;  /* 0x000000ff8b00720b */ /* 0x000fda0003f35000 */
[----:B------:R-:W5:Y:S04]  /*1f940*/  @P1 LDL R6, [R1+0x230] ;  /* 0x0002300001061983 */ /* 0x000f680000100800 */
[----:B--2---:R-:W2:Y:S01]  /*1f950*/  @P1 LDL R7, [R1+0x214] ;  /* 0x0002140001071983 */ /* 0x004ea20000100800 */
[----:B---3--:R-:W-:-:S13]  /*1f960*/  FSETP.NE.FTZ.AND P0, PT, R134, RZ, PT ;  /* 0x000000ff8600720b */ /* 0x008fda0003f15000 */
[----:B------:R-:W3:Y:S04]  /*1f970*/  @P0 LDL R4, [R1+0x230] ;  /* 0x0002300001040983 */ /* 0x000ee80000100800 */
[----:B------:R-:W4:Y:S01]  /*1f980*/  @P0 LDL R5, [R1+0x210] ;  /* 0x0002100001050983 */ /* 0x000f220000100800 */
[----:B------:R-:W1:Y:S08]  /*1f990*/  @P0 MUFU.LG2 R0, R134 ;  /* 0x0000008600000308 */ /* 0x000e700000000c00 */
[----:B------:R-:W0:Y:S01]  /*1f9a0*/  @P1 MUFU.LG2 R2, R139 ;  /* 0x0000008b00021308 */ /* 0x000e220000000c00 */
[----:B-1----:R-:W-:-:S02]  /*1f9b0*/  @P0 FMUL.FTZ R3, R0, 0.69314718246459960938 ;  /* 0x3f31721800030820 */ /* 0x002fc40000410000 */
[----:B------:R-:W2:Y:S05]  /*1f9c0*/  LDL R0, [R1+0x204] ;  /* 0x0002040001007983 */ /* 0x000eaa0000100800 */
[----:B------:R1:W1:Y:S01]  /*1f9d0*/  @P0 MUFU.RCP R137, R134 ;  /* 0x0000008600890308 */ /* 0x0002620000001000 */
[----:B-----5:R-:W-:Y:S01]  /*1f9e0*/  @P1 FMUL.FTZ R6, R6, 0.69314718246459960938 ;  /* 0x3f31721806061820 */ /* 0x020fe20000410000 */
[----:B---3--:R-:W-:-:S04]  /*1f9f0*/  @P0 FMUL.FTZ R4, R4, 0.69314718246459960938 ;  /* 0x3f31721804040820 */ /* 0x008fc80000410000 */
[----:B----4-:R-:W-:Y:S01]  /*1fa00*/  @P0 FFMA.FTZ R140, R4, R5, R3 ;  /* 0x00000005048c0223 */ /* 0x010fe20000010003 */
[----:B0-----:R-:W-:Y:S01]  /*1fa10*/  @P1 FMUL.FTZ R3, R2, 0.69314718246459960938 ;  /* 0x3f31721802031820 */ /* 0x001fe20000410000 */
[----:B------:R-:W3:Y:S03]  /*1fa20*/  LDL.64 R4, [R1+0x408] ;  /* 0x0004080001047983 */ /* 0x000ee60000100a00 */
[----:B--2---:R-:W-:Y:S02]  /*1fa30*/  @P1 FFMA.FTZ R138, R6, R7, R3 ;  /* 0x00000007068a1223 */ /* 0x004fe40000010003 */
[----:B------:R-:W2:Y:S04]  /*1fa40*/  LDL.64 R2, [R1+0x428] ;  /* 0x0004280001027983 */ /* 0x000ea80000100a00 */
[----:B------:R-:W4:Y:S01]  /*1fa50*/  LDL.64 R6, [R1+0x438] ;  /* 0x0004380001067983 */ /* 0x000f220000100a00 */
[----:B------:R-:W-:-:S13]  /*1fa60*/  ISETP.NE.AND P0, PT, R135, 0x2, PT ;  /* 0x000000028700780c */ /* 0x000fda0003f05270 */
[----:B-1----:R-:W5:Y:S01]  /*1fa70*/  @!P0 LDL R134, [R1+0x1fc] ;  /* 0x0001fc0001868983 */ /* 0x002f620000100800 */
[-C--:B------:R-:W-:Y:S01]  /*1fa80*/  FMUL.FTZ R123, R123, R137.reuse ;  /* 0x000000897b7b7220 */ /* 0x080fe20000410000 */
[----:B------:R-:W-:-:S05]  /*1fa90*/  FMUL.FTZ R122, R122, R137 ;  /* 0x000000897a7a7220 */ /* 0x000fca0000410000 */
[----:B------:R0:W-:Y:S02]  /*1faa0*/  STL.64 [R1+0x290], R122 ;  /* 0x0002907a01007387 */ /* 0x0001e40000100a00 */
[----:B0-----:R-:W-:-:S06]  /*1fab0*/  IMAD.MOV.U32 R122, RZ, RZ, RZ ;  /* 0x000000ffff7a7224 */ /* 0x001fcc00078e00ff */
[----:B------:R-:W0:Y:S01]  /*1fac0*/  @P1 MUFU.RCP R122, R139 ;  /* 0x0000008b007a1308 */ /* 0x000e220000001000 */
        /* <DEDUP_REMOVED lines=121> */
[----:B------:R-:W-:Y:S01]  /*20260*/  VIADD R0, R0, 0x1 ;  /* 0x0000000100007836 */ /* 0x000fe20000000000 */
[----:B------:R0:W-:Y:S04]  /*20270*/  STL [R1+0x224], R139 ;  /* 0x0002248b01007387 */ /* 0x0001e80000100800 */
[----:B------:R0:W-:Y:S04]  /*20280*/  STL.64 [R1+0x240], R132 ;  /* 0x0002408401007387 */ /* 0x0001e80000100a00 */
[----:B------:R0:W-:Y:S04]  /*20290*/  STL.64 [R1+0x250], R130 ;  /* 0x0002508201007387 */ /* 0x0001e80000100a00 */
[----:B------:R0:W-:Y:S04]  /*202a0*/  STL.64 [R1+0x260], R128 ;  /* 0x0002608001007387 */ /* 0x0001e80000100a00 */
[----:B------:R0:W-:Y:S04]  /*202b0*/  STL.64 [R1+0x270], R126 ;  /* 0x0002707e01007387 */ /* 0x0001e80000100a00 */
[----:B------:R0:W-:Y:S04]  /*202c0*/  STL.64 [R1+0x280], R124 ;  /* 0x0002807c01007387 */ /* 0x0001e80000100a00 */
[----:B------:R0:W-:Y:S04]  /*202d0*/  STL [R1+0x220], R140 ;  /* 0x0002208c01007387 */ /* 0x0001e80000100800 */
        /* <DEDUP_REMOVED lines=23> */
[----:B------:R0:W-:Y:S01]  /*20450*/  STL.64 [R1+0x400], R78 ;  /* 0x0004004e01007387 */ /* 0x0001e20000100a00 */
[-C--:B---3--:R-:W-:Y:S01]  /*20460*/  FMUL.FTZ R5, R5, R122.reuse ;  /* 0x0000007a05057220 */ /* 0x088fe20000410000 */
[-C--:B------:R-:W-:Y:S01]  /*20470*/  FMUL.FTZ R4, R4, R122.reuse ;  /* 0x0000007a04047220 */ /* 0x080fe20000410000 */
[-C--:B--2---:R-:W-:Y:S01]  /*20480*/  FMUL.FTZ R3, R3, R122.reuse ;  /* 0x0000007a03037220 */ /* 0x084fe20000410000 */
[-C--:B------:R-:W-:Y:S01]  /*20490*/  FMUL.FTZ R2, R2, R122.reuse ;  /* 0x0000007a02027220 */ /* 0x080fe20000410000 */
[-C--:B----4-:R-:W-:Y:S01]  /*204a0*/  FMUL.FTZ R7, R7, R122.reuse ;  /* 0x0000007a07077220 */ /* 0x090fe20000410000 */
[----:B------:R-:W-:Y:S01]  /*204b0*/  FMUL.FTZ R6, R6, R122 ;  /* 0x0000007a06067220 */ /* 0x000fe20000410000 */
        /* <DEDUP_REMOVED lines=35> */
[----:B------:R0:W-:Y:S04]  /*206f0*/  STL [R1+0x200], R136 ;  /* 0x0002008801007387 */ /* 0x0001e80000100800 */
[----:B------:R0:W-:Y:S01]  /*20700*/  STL [R1+0x204], R0 ;  /* 0x0002040001007387 */ /* 0x0001e20000100800 */
[----:B-----5:R-:W-:-:S03]  /*20710*/  @!P0 LOP3.LUT R134, R134, 0x1, RZ, 0x3c, !PT ;  /* 0x0000000186868812 */ /* 0x020fc600078e3cff */
[----:B------:R0:W-:Y:S04]  /*20720*/  STL [R1+0x1f8], R135 ;  /* 0x0001f88701007387 */ /* 0x0001e80000100800 */
[----:B------:R0:W-:Y:S04]  /*20730*/  @!P0 STL [R1+0x1fc], R134 ;  /* 0x0001fc8601008387 */ /* 0x0001e80000100800 */
[----:B------:R0:W-:Y:S01]  /*20740*/  @!P0 STL [R1+0x1f8], RZ ;  /* 0x0001f8ff01008387 */ /* 0x0001e20000100800 */
[----:B------:R-:W-:-:S13]  /*20750*/  PLOP3.LUT P0, PT, PT, PT, PT, 0x8, 0x0 ;  /* 0x000000000000781c */ /* 0x000fda0003f0e170 */
.L_x_3442:
[----:B01----:R-:W0:Y:S01]  /*20760*/  S2R R7, SR_CgaCtaId ;  /* 0x0000000000077919 */ /* 0x003e220000008800 */
[----:B------:R-:W-:Y:S01]  /*20770*/  MOV R0, 0x400 ;  /* 0x0000040000007802 */ /* 0x000fe20000000f00 */
[----:B------:R-:W-:Y:S01]  /*20780*/  BSSY B0, `(.L_x_3538) ;  /* 0x00004b5000007945 */ /* 0x000fe20003800000 */
[----:B------:R-:W-:Y:S02]  /*20790*/  BAR.SYNC.DEFER_BLOCKING 0x5, 0x180 ;  /* 0x0146000000007b1d */ /* 0x000fe40000010000 */
[----:B0-----:R-:W-:-:S05]  /*207a0*/  LEA R0, R7, R0, 0x18 ;  /* 0x0000000007007211 */ /* 0x001fca00078ec0ff */
[----:B------:R-:W0:Y:S02]  /*207b0*/  LDS.128 R8, [R0+0x324d0] ;  /* 0x0324d00000087984 */ /* 0x000e240000000c00 */
[----:B0-----:R-:W-:Y:S02]  /*207c0*/  R2UR UR5, R9 ;  /* 0x00000000090572ca */ /* 0x001fe400000e0000 */
[----:B------:R-:W-:Y:S02]  /*207d0*/  R2UR UR6, R10 ;  /* 0x000000000a0672ca */ /* 0x000fe400000e0000 */
[----:B------:R-:W-:Y:S01]  /*207e0*/  R2UR UR7, R11 ;  /* 0x000000000b0772ca */ /* 0x000fe200000e0000 */
[----:B------:R-:W-:Y:S06]  /*207f0*/  BAR.ARV 0x4, 0x180 ;  /* 0x0106000000007b1d */ /* 0x000fec0000002000 */
[----:B------:R-:W-:Y:S08]  /*20800*/  @P0 BRA `(.L_x_3539) ;  /* 0x0000003c00100947 */ /* 0x000ff00003800000 */
[----:B------:R-:W2:Y:S01]  /*20810*/  LDL R4, [R1+0x4d0] ;  /* 0x0004d00001047983 */ /* 0x000ea20000100800 */
[----:B------:R-:W-:Y:S01]  /*20820*/  R2UR UR4, R216 ;  /* 0x00000000d80472ca */ /* 0x000fe200000e0000 */
[----:B------:R-:W-:Y:S01]  /*20830*/  ULDC.64 UR8, c[0x0][0xd00] ;  /* 0x0003400000087ab9 */ /* 0x000fe20000000a00 */
[----:B------:R-:W-:Y:S01]  /*20840*/  ULDC.64 UR10, c[0x0][0xd00] ;  /* 0x00034000000a7ab9 */ /* 0x000fe20000000a00 */
[----:B------:R-:W3:Y:S04]  /*20850*/  LDL.128 R8, [R1+0x240] ;  /* 0x0002400001087983 */ /* 0x000ee80000100c00 */
[----:B------:R-:W4:Y:S04]  /*20860*/  LDL.128 R12, [R1+0x260] ;  /* 0x00026000010c7983 */ /* 0x000f280000100c00 */
[----:B------:R-:W4:Y:S04]  /*20870*/  LDL.128 R28, [R1+0x250] ;  /* 0x00025000011c7983 */ /* 0x000f280000100c00 */
[----:B------:R-:W4:Y:S01]  /*20880*/  LDL.128 R24, [R1+0x270] ;  /* 0x0002700001187983 */ /* 0x000f220000100c00 */
[----:B------:R-:W0:Y:S03]  /*20890*/  S2R R5, SR_SWINHI ;  /* 0x0000000000057919 */ /* 0x000e260000002f00 */
[----:B------:R-:W4:Y:S04]  /*208a0*/  LDL.128 R124, [R1+0x280] ;  /* 0x00028000017c7983 */ /* 0x000f280000100c00 */
[----:B------:R-:W4:Y:S04]  /*208b0*/  LDL.128 R116, [R1+0x2a0] ;  /* 0x0002a00001747983 */ /* 0x000f280000100c00 */
[----:B------:R-:W4:Y:S04]  /*208c0*/  LDL.128 R120, [R1+0x290] ;  /* 0x0002900001787983 */ /* 0x000f280000100c00 */
[----:B------:R-:W4:Y:S04]  /*208d0*/  LDL.128 R108, [R1+0x2c0] ;  /* 0x0002c000016c7983 */ /* 0x000f280000100c00 */
[----:B------:R-:W4:Y:S04]  /*208e0*/  LDL.128 R112, [R1+0x2b0] ;  /* 0x0002b00001707983 */ /* 0x000f280000100c00 */
[----:B------:R-:W4:Y:S04]  /*208f0*/  LDL.128 R100, [R1+0x2e0] ;  /* 0x0002e00001647983 */ /* 0x000f280000100c00 */
[----:B------:R-:W4:Y:S01]  /*20900*/  LDL.128 R104, [R1+0x2d0] ;  /* 0x0002d00001687983 */ /* 0x000f220000100c00 */
[----:B------:R-:W-:-:S02]  /*20910*/  MOV R2, R0 ;  /* 0x0000000000027202 */ /* 0x000fc40000000f00 */
[----:B0-----:R-:W-:Y:S01]  /*20920*/  MOV R3, R5 ;  /* 0x0000000500037202 */ /* 0x001fe20000000f00 */
[----:B------:R-:W4:Y:S04]  /*20930*/  LDL.128 R92, [R1+0x300] ;  /* 0x00030000015c7983 */ /* 0x000f280000100c00 */
        /* <DEDUP_REMOVED lines=14> */
[----:B------:R-:W4:Y:S01]  /*20a20*/  LDL.128 R40, [R1+0x3d0] ;  /* 0x0003d00001287983 */ /* 0x000f220000100c00 */
[----:B--2---:R-:W-:-:S03]  /*20a30*/  IMAD.WIDE R4, R4, 0x2, R2 ;  /* 0x0000000204047825 */ /* 0x004fc600078e0202 */
[C---:B------:R-:W-:Y:S02]  /*20a40*/  IADD3 R33, P1, R4.reuse, 0x20, RZ ;  /* 0x0000002004217810 */ /* 0x040fe40007f3e0ff */
[----:B------:R-:W-:Y:S02]  /*20a50*/  LOP3.LUT R35, R4, 0x380, RZ, 0xc0, !PT ;  /* 0x0000038004237812 */ /* 0x000fe400078ec0ff */
[----:B------:R-:W-:Y:S02]  /*20a60*/  LOP3.LUT R32, R33, 0x380, RZ, 0xc0, !PT ;  /* 0x0000038021207812 */ /* 0x000fe400078ec0ff */
[----:B------:R-:W-:Y:S02]  /*20a70*/  SHF.R.U64 R35, R35, 0x3, RZ ;  /* 0x0000000323237819 */ /* 0x000fe400000012ff */
[----:B------:R-:W-:Y:S02]  /*20a80*/  SHF.R.U64 R32, R32, 0x3, RZ ;  /* 0x0000000320207819 */ /* 0x000fe400000012ff */
[----:B------:R-:W-:Y:S01]  /*20a90*/  LOP3.LUT R34, R35, R4, RZ, 0x3c, !PT ;  /* 0x0000000423227212 */ /* 0x000fe200078e3cff */
[--C-:B------:R-:W-:Y:S01]  /*20aa0*/  IMAD.MOV.U32 R35, RZ, RZ, R5.reuse ;  /* 0x000000ffff237224 */ /* 0x100fe200078e0005 */
[----:B------:R-:W-:Y:S01]  /*20ab0*/  LOP3.LUT R32, R32, R33, RZ, 0x3c, !PT ;  /* 0x0000002120207212 */ /* 0x000fe200078e3cff */
[----:B------:R-:W-:Y:S01]  /*20ac0*/  IMAD.X R33, RZ, RZ, R5, P1 ;  /* 0x000000ffff217224 */ /* 0x000fe200008e0605 */
[----:B---3--:R-:W-:-:S02]  /*20ad0*/  F2FP.BF16.F32.PACK_AB R8, R9, R8 ;  /* 0x000000080908723e */ /* 0x008fc400000010ff */
[----:B------:R-:W-:Y:S02]  /*20ae0*/  F2FP.BF16.F32.PACK_AB R9, R11, R10 ;  /* 0x0000000a0b09723e */ /* 0x000fe400000010ff */
[----:B----4-:R-:W-:Y:S02]  /*20af0*/  F2FP.BF16.F32.PACK_AB R12, R13, R12 ;  /* 0x0000000c0d0c723e */ /* 0x010fe400000010ff */
[----:B------:R-:W-:Y:S02]  /*20b00*/  MOV R34, R34 ;  /* 0x0000002200227202 */ /* 0x000fe40000000f00 */
[----:B------:R-:W-:Y:S02]  /*20b10*/  F2FP.BF16.F32.PACK_AB R10, R29, R28 ;  /* 0x0000001c1d0a723e */ /* 0x000fe400000010ff */
[----:B------:R-:W-:Y:S01]  /*20b20*/  F2FP.BF16.F32.PACK_AB R11, R31, R30 ;  /* 0x0000001e1f0b723e */ /* 0x000fe200000010ff */
[----:B------:R-:W-:Y:S01]  /*20b30*/  BAR.SYNC.DEFER_BLOCKING 0x1, 0x100 ;  /* 0x0044000000007b1d */ /* 0x000fe20000010000 */
[----:B------:R-:W-:-:S02]  /*20b40*/  F2FP.BF16.F32.PACK_AB R13, R15, R14 ;  /* 0x0000000e0f0d723e */ /* 0x000fc400000010ff */
[----:B------:R-:W-:Y:S02]  /*20b50*/  MOV R6, R32 ;  /* 0x0000002000067202 */ /* 0x000fe40000000f00 */
[----:B------:R-:W-:Y:S02]  /*20b60*/  F2FP.BF16.F32.PACK_AB R14, R25, R24 ;  /* 0x00000018190e723e */ /* 0x000fe400000010ff */
[----:B------:R-:W-:Y:S01]  /*20b70*/  F2FP.BF16.F32.PACK_AB R15, R27, R26 ;  /* 0x0000001a1b0f723e */ /* 0x000fe200000010ff */
[----:B------:R-:W2:Y:S04]  /*20b80*/  LDL.128 R28, [R1+0x400] ;  /* 0x00040000011c7983 */ /* 0x000ea80000100c00 */
[----:B------:R-:W3:Y:S04]  /*20b90*/  LDL.128 R24, [R1+0x410] ;  /* 0x0004100001187983 */ /* 0x000ee80000100c00 */
[----:B------:R0:W-:Y:S04]  /*20ba0*/  STSM.16.M88.4 [R34], R8 ;  /* 0x0000000822007844 */ /* 0x0001e80000000200 */
[----:B------:R1:W-:Y:S04]  /*20bb0*/  STSM.16.M88.4 [R6], R12 ;  /* 0x0000000c06007844 */ /* 0x0003e80000000200 */
[----:B0-----:R-:W4:Y:S04]  /*20bc0*/  LDL.128 R32, [R1+0x3f0] ;  /* 0x0003f00001207983 */ /* 0x001f280000100c00 */
[----:B-1----:R-:W4:Y:S04]  /*20bd0*/  LDL.128 R12, [R1+0x420] ;  /* 0x00042000010c7983 */ /* 0x002f280000100c00 */
[----:B------:R-:W4:Y:S01]  /*20be0*/  LDL.128 R8, [R1+0x430] ;  /* 0x0004300001087983 */ /* 0x000f220000100c00 */
[----:B------:R-:W-:-:S02]  /*20bf0*/  IADD3 R139, P0, R4, 0x40, RZ ;  /* 0x00000040048b7810 */ /* 0x000fc40007f1e0ff */
[C---:B------:R-:W-:Y:S02]  /*20c00*/  IADD3 R141, P4, R4.reuse, 0x60, RZ ;  /* 0x00000060048d7810 */ /* 0x040fe40007f9e0ff */
[C---:B------:R-:W-:Y:S02]  /*20c10*/  IADD3 R19, P3, R4.reuse, 0x4000, RZ ;  /* 0x0000400004137810 */ /* 0x040fe40007f7e0ff */
[C---:B------:R-:W-:Y:S02]  /*20c20*/  IADD3 R21, P6, R4.reuse, 0x4020, RZ ;  /* 0x0000402004157810 */ /* 0x040fe40007fde0ff */
[----:B------:R-:W-:Y:S02]  /*20c30*/  LOP3.LUT R138, R139, 0x380, RZ, 0xc0, !PT ;  /* 0x000003808b8a7812 */ /* 0x000fe400078ec0ff */
[----:B------:R-:W-:Y:S02]  /*20c40*/  IADD3 R129, P5, R4, 0x4040, RZ ;  /* 0x0000404004817810 */ /* 0x000fe40007fbe0ff */
[----:B------:R-:W-:-:S02]  /*20c50*/  LOP3.LUT R140, R141, 0x380, RZ, 0xc0, !PT ;  /* 0x000003808d8c7812 */ /* 0x000fc400078ec0ff */
[----:B------:R-:W-:Y:S02]  /*20c60*/  IADD3 R131, P2, R4, 0x4060, RZ ;  /* 0x0000406004837810 */ /* 0x000fe40007f5e0ff */
[----:B------:R-:W-:Y:S02]  /*20c70*/  LOP3.LUT R18, R19, 0x380, RZ, 0xc0, !PT ;  /* 0x0000038013127812 */ /* 0x000fe400078ec0ff */
[----:B------:R-:W-:Y:S02]  /*20c80*/  LOP3.LUT R20, R21, 0x380, RZ, 0xc0, !PT ;  /* 0x0000038015147812 */ /* 0x000fe400078ec0ff */
[----:B------:R-:W-:Y:S02]  /*20c90*/  SHF.R.U64 R138, R138, 0x3, RZ ;  /* 0x000000038a8a7819 */ /* 0x000fe400000012ff */
[----:B------:R-:W-:Y:S02]  /*20ca0*/  LOP3.LUT R128, R129, 0x380, RZ, 0xc0, !PT ;  /* 0x0000038081807812 */ /* 0x000fe400078ec0ff */
[----:B------:R-:W-:-:S02]  /*20cb0*/  IADD3 R133, P1, R4, 0x8000, RZ ;  /* 0x0000800004857810 */ /* 0x000fc40007f3e0ff */
[----:B------:R-:W-:Y:S02]  /*20cc0*/  SHF.R.U64 R140, R140, 0x3, RZ ;  /* 0x000000038c8c7819 */ /* 0x000fe400000012ff */
[----:B------:R-:W-:Y:S02]  /*20cd0*/  LOP3.LUT R130, R131, 0x380, RZ, 0xc0, !PT ;  /* 0x0000038083827812 */ /* 0x000fe400078ec0ff */
[----:B------:R-:W-:Y:S02]  /*20ce0*/  SHF.R.U64 R18, R18, 0x3, RZ ;  /* 0x0000000312127819 */ /* 0x000fe400000012ff */
[----:B------:R-:W-:Y:S02]  /*20cf0*/  SHF.R.U64 R20, R20, 0x3, RZ ;  /* 0x0000000314147819 */ /* 0x000fe400000012ff */
[----:B------:R-:W-:Y:S01]  /*20d00*/  LOP3.LUT R138, R138, R139, RZ, 0x3c, !PT ;  /* 0x0000008b8a8a7212 */ /* 0x000fe200078e3cff */
[----:B------:R-:W-:Y:S01]  /*20d10*/  IMAD.X R139, RZ, RZ, R5, P0 ;  /* 0x000000ffff8b7224 */ /* 0x000fe200000e0605 */
[----:B------:R-:W-:-:S02]  /*20d20*/  SHF.R.U64 R128, R128, 0x3, RZ ;  /* 0x0000000380807819 */ /* 0x000fc400000012ff */
[----:B------:R-:W-:Y:S02]  /*20d30*/  LOP3.LUT R132, R133, 0x380, RZ, 0xc0, !PT ;  /* 0x0000038085847812 */ /* 0x000fe400078ec0ff */
[----:B------:R-:W-:Y:S01]  /*20d40*/  LOP3.LUT R140, R140, R141, RZ, 0x3c, !PT ;  /* 0x0000008d8c8c7212 */ /* 0x000fe200078e3cff */
[--C-:B------:R-:W-:Y:S01]  /*20d50*/  IMAD.X R141, RZ, RZ, R5.reuse, P4 ;  /* 0x000000ffff8d7224 */ /* 0x100fe200020e0605 */
[----:B------:R-:W-:Y:S02]  /*20d60*/  SHF.R.U64 R130, R130, 0x3, RZ ;  /* 0x0000000382827819 */ /* 0x000fe400000012ff */
[----:B------:R-:W-:Y:S01]  /*20d70*/  LOP3.LUT R18, R18, R19, RZ, 0x3c, !PT ;  /* 0x0000001312127212 */ /* 0x000fe200078e3cff */
[--C-:B------:R-:W-:Y:S01]  /*20d80*/  IMAD.X R19, RZ, RZ, R5.reuse, P3 ;  /* 0x000000ffff137224 */ /* 0x100fe200018e0605 */
[----:B------:R-:W-:Y:S02]  /*20d90*/  IADD3 R143, P0, R4, 0x8020, RZ ;  /* 0x00008020048f7810 */ /* 0x000fe40007f1e0ff */
[----:B------:R-:W-:Y:S01]  /*20da0*/  LOP3.LUT R20, R20, R21, RZ, 0x3c, !PT ;  /* 0x0000001514147212 */ /* 0x000fe200078e3cff */
[----:B------:R-:W-:Y:S01]  /*20db0*/  IMAD.X R21, RZ, RZ, R5, P6 ;  /* 0x000000ffff157224 */ /* 0x000fe200030e0605 */
[----:B------:R-:W-:-:S02]  /*20dc0*/  IADD3 R145, P4, R4, 0x8040, RZ ;  /* 0x0000804004917810 */ /* 0x000fc40007f9e0ff */
[----:B------:R-:W-:Y:S01]  /*20dd0*/  LOP3.LUT R128, R128, R129, RZ, 0x3c, !PT ;  /* 0x0000008180807212 */ /* 0x000fe200078e3cff */
[--C-:B------:R-:W-:Y:S01]  /*20de0*/  IMAD.X R129, RZ, RZ, R5.reuse, P5 ;  /* 0x000000ffff817224 */ /* 0x100fe200028e0605 */
[----:B------:R-:W-:Y:S02]  /*20df0*/  SHF.R.U64 R132, R132, 0x3, RZ ;  /* 0x0000000384847819 */ /* 0x000fe400000012ff */
[----:B------:R-:W-:Y:S02]  /*20e00*/  IADD3 R135, P3, R4, 0x8060, RZ ;  /* 0x0000806004877810 */ /* 0x000fe40007f7e0ff */
[----:B------:R-:W-:Y:S01]  /*20e10*/  LOP3.LUT R130, R130, R131, RZ, 0x3c, !PT ;  /* 0x0000008382827212 */ /* 0x000fe200078e3cff */
[----:B------:R-:W-:Y:S01]  /*20e20*/  IMAD.X R131, RZ, RZ, R5, P2 ;  /* 0x000000ffff837224 */ /* 0x000fe200010e0605 */
[----:B------:R-:W-:Y:S02]  /*20e30*/  IADD3 R137, P6, R4, 0xc000, RZ ;  /* 0x0000c00004897810 */ /* 0x000fe40007fde0ff */
[----:B------:R-:W-:-:S02]  /*20e40*/  LOP3.LUT R142, R143, 0x380, RZ, 0xc0, !PT ;  /* 0x000003808f8e7812 */ /* 0x000fc400078ec0ff */
[C---:B------:R-:W-:Y:S02]  /*20e50*/  IADD3 R147, P5, R4.reuse, 0xc020, RZ ;  /* 0x0000c02004937810 */ /* 0x040fe40007fbe0ff */
[----:B------:R-:W-:Y:S02]  /*20e60*/  LOP3.LUT R144, R145, 0x380, RZ, 0xc0, !PT ;  /* 0x0000038091907812 */ /* 0x000fe400078ec0ff */
[----:B------:R-:W-:Y:S02]  /*20e70*/  IADD3 R149, P2, R4, 0xc040, RZ ;  /* 0x0000c04004957810 */ /* 0x000fe40007f5e0ff */
[----:B------:R-:W-:Y:S01]  /*20e80*/  LOP3.LUT R132, R132, R133, RZ, 0x3c, !PT ;  /* 0x0000008584847212 */ /* 0x000fe200078e3cff */
[----:B------:R-:W-:Y:S01]  /*20e90*/  IMAD.X R133, RZ, RZ, R5, P1 ;  /* 0x000000ffff857224 */ /* 0x000fe200008e0605 */
[----:B------:R-:W-:Y:S02]  /*20ea0*/  LOP3.LUT R134, R135, 0x380, RZ, 0xc0, !PT ;  /* 0x0000038087867812 */ /* 0x000fe400078ec0ff */
[----:B------:R-:W-:-:S02]  /*20eb0*/  LOP3.LUT R136, R137, 0x380, RZ, 0xc0, !PT ;  /* 0x0000038089887812 */ /* 0x000fc400078ec0ff */
[----:B------:R-:W-:Y:S02]  /*20ec0*/  SHF.R.U64 R142, R142, 0x3, RZ ;  /* 0x000000038e8e7819 */ /* 0x000fe400000012ff */
[----:B------:R-:W-:Y:S02]  /*20ed0*/  LOP3.LUT R146, R147, 0x380, RZ, 0xc0, !PT ;  /* 0x0000038093927812 */ /* 0x000fe400078ec0ff */
[----:B------:R-:W-:Y:S02]  /*20ee0*/  IADD3 R4, P1, R4, 0xc060, RZ ;  /* 0x0000c06004047810 */ /* 0x000fe40007f3e0ff */
[----:B------:R-:W-:Y:S02]  /*20ef0*/  SHF.R.U64 R144, R144, 0x3, RZ ;  /* 0x0000000390907819 */ /* 0x000fe400000012ff */
[----:B------:R-:W-:Y:S02]  /*20f00*/  LOP3.LUT R148, R149, 0x380, RZ, 0xc0, !PT ;  /* 0x0000038095947812 */ /* 0x000fe400078ec0ff */
[----:B------:R-:W-:-:S02]  /*20f10*/  F2FP.BF16.F32.PACK_AB R124, R125, R124 ;  /* 0x0000007c7d7c723e */ /* 0x000fc400000010ff */
[----:B------:R-:W-:Y:S02]  /*20f20*/  SHF.R.U64 R134, R134, 0x3, RZ ;  /* 0x0000000386867819 */ /* 0x000fe400000012ff */
[----:B------:R-:W-:Y:S02]  /*20f30*/  F2FP.BF16.F32.PACK_AB R125, R127, R126 ;  /* 0x0000007e7f7d723e */ /* 0x000fe400000010ff */
[----:B------:R-:W-:Y:S02]  /*20f40*/  F2FP.BF16.F32.PACK_AB R116, R117, R116 ;  /* 0x000000747574723e */ /* 0x000fe400000010ff */
[----:B------:R-:W-:Y:S02]  /*20f50*/  SHF.R.U64 R136, R136, 0x3, RZ ;  /* 0x0000000388887819 */ /* 0x000fe400000012ff */
[----:B------:R-:W-:Y:S02]  /*20f60*/  MOV R138, R138 ;  /* 0x0000008a008a7202 */ /* 0x000fe40000000f00 */
[----:B------:R-:W-:-:S02]  /*20f70*/  F2FP.BF16.F32.PACK_AB R126, R121, R120 ;  /* 0x00000078797e723e */ /* 0x000fc400000010ff */
[----:B------:R-:W-:Y:S02]  /*20f80*/  F2FP.BF16.F32.PACK_AB R127, R123, R122 ;  /* 0x0000007a7b7f723e */ /* 0x000fe400000010ff */
[----:B------:R-:W-:Y:S02]  /*20f90*/  F2FP.BF16.F32.PACK_AB R117, R119, R118 ;  /* 0x000000767775723e */ /* 0x000fe400000010ff */
[----:B------:R-:W-:Y:S02]  /*20fa0*/  F2FP.BF16.F32.PACK_AB R108, R109, R108 ;  /* 0x0000006c6d6c723e */ /* 0x000fe400000010ff */
[----:B------:R-:W-:Y:S01]  /*20fb0*/  LOP3.LUT R142, R142, R143, RZ, 0x3c, !PT ;  /* 0x0000008f8e8e7212 */ /* 0x000fe200078e3cff */
[----:B------:R-:W-:Y:S01]  /*20fc0*/  IMAD.X R143, RZ, RZ, R5, P0 ;  /* 0x000000ffff8f7224 */ /* 0x000fe200000e0605 */
[----:B------:R-:W-:Y:S02]  /*20fd0*/  SHF.R.U64 R146, R146, 0x3, RZ ;  /* 0x0000000392927819 */ /* 0x000fe400000012ff */
[----:B------:R-:W-:-:S02]  /*20fe0*/  MOV R140, R140 ;  /* 0x0000008c008c7202 */ /* 0x000fc40000000f00 */
[----:B------:R-:W-:Y:S02]  /*20ff0*/  LOP3.LUT R6, R4, 0x380, RZ, 0xc0, !PT ;  /* 0x0000038004067812 */ /* 0x000fe400078ec0ff */
[----:B------:R-:W-:Y:S02]  /*21000*/  F2FP.BF16.F32.PACK_AB R118, R113, R112 ;  /* 0x000000707176723e */ /* 0x000fe400000010ff */
[----:B------:R-:W-:Y:S02]  /*21010*/  F2FP.BF16.F32.PACK_AB R119, R115, R114 ;  /* 0x000000727377723e */ /* 0x000fe400000010ff */
[----:B------:R-:W-:Y:S02]  /*21020*/  F2FP.BF16.F32.PACK_AB R109, R111, R110 ;  /* 0x0000006e6f6d723e */ /* 0x000fe400000010ff */
[----:B------:R-:W-:Y:S02]  /*21030*/  F2FP.BF16.F32.PACK_AB R100, R101, R100 ;  /* 0x000000646564723e */ /* 0x000fe400000010ff */
[----:B------:R-:W-:Y:S01]  /*21040*/  LOP3.LUT R144, R144, R145, RZ, 0x3c, !PT ;  /* 0x0000009190907212 */ /* 0x000fe200078e3cff */
[----:B------:R-:W-:Y:S01]  /*21050*/  IMAD.X R145, RZ, RZ, R5, P4 ;  /* 0x000000ffff917224 */ /* 0x000fe200020e0605 */
[----:B------:R-:W-:-:S02]  /*21060*/  SHF.R.U64 R148, R148, 0x3, RZ ;  /* 0x0000000394947819 */ /* 0x000fc400000012ff */
[----:B------:R-:W-:Y:S02]  /*21070*/  MOV R18, R18 ;  /* 0x0000001200127202 */ /* 0x000fe40000000f00 */
[----:B------:R-:W-:Y:S02]  /*21080*/  F2FP.BF16.F32.PACK_AB R110, R105, R104 ;  /* 0x00000068696e723e */ /* 0x000fe400000010ff */
[----:B------:R-:W-:Y:S02]  /*21090*/  F2FP.BF16.F32.PACK_AB R111, R107, R106 ;  /* 0x0000006a6b6f723e */ /* 0x000fe400000010ff */
[----:B------:R-:W-:Y:S02]  /*210a0*/  F2FP.BF16.F32.PACK_AB R101, R103, R102 ;  /* 0x000000666765723e */ /* 0x000fe400000010ff */
[----:B------:R-:W-:Y:S02]  /*210b0*/  F2FP.BF16.F32.PACK_AB R92, R93, R92 ;  /* 0x0000005c5d5c723e */ /* 0x000fe400000010ff */
[----:B------:R-:W-:Y:S01]  /*210c0*/  LOP3.LUT R134, R134, R135, RZ, 0x3c, !PT ;  /* 0x0000008786867212 */ /* 0x000fe200078e3cff */
[----:B------:R-:W-:Y:S01]  /*210d0*/  IMAD.X R135, RZ, RZ, R5, P3 ;  /* 0x000000ffff877224 */ /* 0x000fe200018e0605 */
[----:B------:R-:W-:-:S02]  /*210e0*/  MOV R20, R20 ;  /* 0x0000001400147202 */ /* 0x000fc40000000f00 */
[----:B------:R-:W-:Y:S02]  /*210f0*/  F2FP.BF16.F32.PACK_AB R102, R97, R96 ;  /* 0x000000606166723e */ /* 0x000fe400000010ff */
[----:B------:R-:W-:Y:S02]  /*21100*/  F2FP.BF16.F32.PACK_AB R103, R99, R98 ;  /* 0x000000626367723e */ /* 0x000fe400000010ff */
[----:B------:R-:W-:Y:S02]  /*21110*/  F2FP.BF16.F32.PACK_AB R93, R95, R94 ;  /* 0x0000005e5f5d723e */ /* 0x000fe400000010ff */
[----:B------:R-:W-:Y:S01]  /*21120*/  F2FP.BF16.F32.PACK_AB R84, R85, R84 ;  /* 0x000000545554723e */ /* 0x000fe200000010ff */
[----:B------:R-:W-:Y:S01]  /*21130*/  STSM.16.M88.4 [R138], R124 ;  /* 0x0000007c8a007844 */ /* 0x000fe20000000200 */
        /* <DEDUP_REMOVED lines=10> */
[----:B------:R-:W-:Y:S01]  /*211e0*/  SHF.R.U64 R6, R6, 0x3, RZ ;  /* 0x0000000306067819 */ /* 0x000fe200000012ff */
[----:B------:R-:W-:Y:S01]  /*211f0*/  UIMAD.WIDE UR8, UR4, 0x4, UR8 ;  /* 0x00000004040878a5 */ /* 0x000fe2000f8e0208 */
[----:B------:R-:W-:-:S02]  /*21200*/  MOV R130, R130 ;  /* 0x0000008200827202 */ /* 0x000fc40000000f00 */
[----:B------:R-:W-:Y:S02]  /*21210*/  F2FP.BF16.F32.PACK_AB R86, R81, R80 ;  /* 0x000000505156723e */ /* 0x000fe400000010ff */
[----:B------:R-:W-:Y:S02]  /*21220*/  F2FP.BF16.F32.PACK_AB R87, R83, R82 ;  /* 0x000000525357723e */ /* 0x000fe400000010ff */
[----:B------:R-:W-:Y:S02]  /*21230*/  F2FP.BF16.F32.PACK_AB R77, R79, R78 ;  /* 0x0000004e4f4d723e */ /* 0x000fe400000010ff */
[----:B------:R-:W-:Y:S01]  /*21240*/  F2FP.BF16.F32.PACK_AB R68, R69, R68 ;  /* 0x000000444544723e */ /* 0x000fe200000010ff */
[----:B------:R0:W-:Y:S01]  /*21250*/  STSM.16.M88.4 [R18], R108 ;  /* 0x0000006c12007844 */ /* 0x0001e20000000200 */
[----:B------:R-:W-:Y:S01]  /*21260*/  LOP3.LUT R148, R148, R149, RZ, 0x3c, !PT ;  /* 0x0000009594947212 */ /* 0x000fe200078e3cff */
[----:B------:R-:W-:Y:S01]  /*21270*/  IMAD.X R149, RZ, RZ, R5, P2 ;  /* 0x000000ffff957224 */ /* 0x000fe200010e0605 */
[----:B------:R-:W-:-:S02]  /*21280*/  MOV R132, R132 ;  /* 0x0000008400847202 */ /* 0x000fc40000000f00 */
[----:B------:R-:W-:Y:S02]  /*21290*/  F2FP.BF16.F32.PACK_AB R78, R73, R72 ;  /* 0x00000048494e723e */ /* 0x000fe400000010ff */
[----:B------:R-:W-:Y:S02]  /*212a0*/  F2FP.BF16.F32.PACK_AB R79, R75, R74 ;  /* 0x0000004a4b4f723e */ /* 0x000fe400000010ff */
[----:B------:R-:W-:Y:S02]  /*212b0*/  F2FP.BF16.F32.PACK_AB R69, R71, R70 ;  /* 0x000000464745723e */ /* 0x000fe400000010ff */
[----:B------:R-:W-:Y:S01]  /*212c0*/  F2FP.BF16.F32.PACK_AB R60, R61, R60 ;  /* 0x0000003c3d3c723e */ /* 0x000fe200000010ff */
[----:B------:R-:W-:Y:S01]  /*212d0*/  IMAD.X R5, RZ, RZ, R5, P1 ;  /* 0x000000ffff057224 */ /* 0x000fe200008e0605 */
[----:B------:R-:W-:Y:S01]  /*212e0*/  MOV R142, R142 ;  /* 0x0000008e008e7202 */ /* 0x000fe20000000f00 */
[----:B------:R-:W-:Y:S01]  /*212f0*/  STSM.16.M88.4 [R20], R100 ;  /* 0x0000006414007844 */ /* 0x000fe20000000200 */
[----:B------:R-:W-:Y:S01]  /*21300*/  F2FP.BF16.F32.PACK_AB R70, R65, R64 ;  /* 0x000000404146723e */ /* 0x000fe200000010ff */
[----:B0-----:R-:W0:Y:S01]  /*21310*/  LDC R18, c[0x0][0xce8] ;  /* 0x00033a00ff127b82 */ /* 0x001e220000000800 */
[----:B------:R-:W-:-:S02]  /*21320*/  F2FP.BF16.F32.PACK_AB R71, R67, R66 ;  /* 0x000000424347723e */ /* 0x000fc400000010ff */
[----:B------:R-:W-:Y:S02]  /*21330*/  F2FP.BF16.F32.PACK_AB R61, R63, R62 ;  /* 0x0000003e3f3d723e */ /* 0x000fe400000010ff */
[----:B------:R-:W-:Y:S01]  /*21340*/  F2FP.BF16.F32.PACK_AB R52, R53, R52 ;  /* 0x000000343534723e */ /* 0x000fe200000010ff */
[----:B------:R-:W-:Y:S01]  /*21350*/  STSM.16.M88.4 [R128], R92 ;  /* 0x0000005c80007844 */ /* 0x000fe20000000200 */
[----:B------:R-:W-:Y:S02]  /*21360*/  MOV R144, R144 ;  /* 0x0000009000907202 */ /* 0x000fe40000000f00 */
[----:B------:R-:W-:Y:S02]  /*21370*/  F2FP.BF16.F32.PACK_AB R62, R57, R56 ;  /* 0x00000038393e723e */ /* 0x000fe400000010ff */
[----:B------:R-:W-:Y:S02]  /*21380*/  F2FP.BF16.F32.PACK_AB R63, R59, R58 ;  /* 0x0000003a3b3f723e */ /* 0x000fe400000010ff */
[----:B------:R-:W-:-:S02]  /*21390*/  F2FP.BF16.F32.PACK_AB R53, R55, R54 ;  /* 0x000000363735723e */ /* 0x000fc400000010ff */
[----:B------:R-:W-:Y:S01]  /*213a0*/  F2FP.BF16.F32.PACK_AB R44, R45, R44 ;  /* 0x0000002c2d2c723e */ /* 0x000fe200000010ff */
[----:B------:R-:W-:Y:S01]  /*213b0*/  STSM.16.M88.4 [R130], R84 ;  /* 0x0000005482007844 */ /* 0x000fe20000000200 */
[----:B------:R-:W-:Y:S02]  /*213c0*/  LOP3.LUT R4, R6, R4, RZ, 0x3c, !PT ;  /* 0x0000000406047212 */ /* 0x000fe400078e3cff */
[----:B------:R-:W-:Y:S02]  /*213d0*/  MOV R134, R134 ;  /* 0x0000008600867202 */ /* 0x000fe40000000f00 */
[----:B------:R-:W-:Y:S02]  /*213e0*/  F2FP.BF16.F32.PACK_AB R54, R49, R48 ;  /* 0x000000303136723e */ /* 0x000fe400000010ff */
[----:B------:R-:W-:Y:S02]  /*213f0*/  F2FP.BF16.F32.PACK_AB R55, R51, R50 ;  /* 0x000000323337723e */ /* 0x000fe400000010ff */
[----:B------:R-:W-:-:S02]  /*21400*/  F2FP.BF16.F32.PACK_AB R45, R47, R46 ;  /* 0x0000002e2f2d723e */ /* 0x000fc400000010ff */
[----:B------:R-:W-:Y:S01]  /*21410*/  F2FP.BF16.F32.PACK_AB R36, R37, R36 ;  /* 0x000000242524723e */ /* 0x000fe200000010ff */
[----:B------:R-:W-:Y:S01]  /*21420*/  STSM.16.M88.4 [R132], R76 ;  /* 0x0000004c84007844 */ /* 0x000fe20000000200 */
[----:B------:R-:W-:Y:S02]  /*21430*/  MOV R136, R136 ;  /* 0x0000008800887202 */ /* 0x000fe40000000f00 */
[----:B------:R-:W-:Y:S02]  /*21440*/  F2FP.BF16.F32.PACK_AB R46, R41, R40 ;  /* 0x00000028292e723e */ /* 0x000fe400000010ff */
[----:B------:R-:W-:Y:S02]  /*21450*/  F2FP.BF16.F32.PACK_AB R47, R43, R42 ;  /* 0x0000002a2b2f723e */ /* 0x000fe400000010ff */
[----:B------:R-:W-:Y:S01]  /*21460*/  F2FP.BF16.F32.PACK_AB R37, R39, R38 ;  /* 0x000000262725723e */ /* 0x000fe200000010ff */
[----:B------:R-:W-:Y:S01]  /*21470*/  STSM.16.M88.4 [R142], R68 ;  /* 0x000000448e007844 */ /* 0x000fe20000000200 */
[----:B------:R-:W-:-:S02]  /*21480*/  MOV R146, R146 ;  /* 0x0000009200927202 */ /* 0x000fc40000000f00 */
[----:B------:R-:W-:Y:S01]  /*21490*/  MOV R148, R148 ;  /* 0x0000009400947202 */ /* 0x000fe20000000f00 */
[----:B------:R-:W-:Y:S01]  /*214a0*/  STSM.16.M88.4 [R144], R60 ;  /* 0x0000003c90007844 */ /* 0x000fe20000000200 */
[----:B------:R-:W-:-:S03]  /*214b0*/  MOV R4, R4 ;  /* 0x0000000400047202 */ /* 0x000fc60000000f00 */
[----:B------:R-:W-:Y:S04]  /*214c0*/  STSM.16.M88.4 [R134], R52 ;  /* 0x0000003486007844 */ /* 0x000fe80000000200 */
[----:B------:R-:W-:Y:S01]  /*214d0*/  STSM.16.M88.4 [R136], R44 ;  /* 0x0000002c88007844 */ /* 0x000fe20000000200 */
[----:B------:R-:W-:Y:S02]  /*214e0*/  ISETP.NE.U32.AND P1, PT, RZ, UR10, PT ;  /* 0x0000000aff007c0c */ /* 0x000fe4000bf25070 */
[----:B--2---:R-:W-:Y:S02]  /*214f0*/  F2FP.BF16.F32.PACK_AB R28, R29, R28 ;  /* 0x0000001c1d1c723e */ /* 0x004fe400000010ff */
[----:B------:R-:W-:Y:S02]  /*21500*/  F2FP.BF16.F32.PACK_AB R29, R31, R30 ;  /* 0x0000001e1f1d723e */ /* 0x000fe400000010ff */
[----:B---3--:R-:W-:-:S02]  /*21510*/  F2FP.BF16.F32.PACK_AB R30, R25, R24 ;  /* 0x00000018191e723e */ /* 0x008fc400000010ff */
[----:B------:R-:W-:Y:S02]  /*21520*/  F2FP.BF16.F32.PACK_AB R31, R27, R26 ;  /* 0x0000001a1b1f723e */ /* 0x000fe400000010ff */
[----:B------:R-:W-:Y:S02]  /*21530*/  ISETP.NE.AND.EX P1, PT, RZ, UR11, PT, P1 ;  /* 0x0000000bff007c0c */ /* 0x000fe4000bf25310 */
[----:B----4-:R-:W-:Y:S02]  /*21540*/  F2FP.BF16.F32.PACK_AB R38, R33, R32 ;  /* 0x000000202126723e */ /* 0x010fe400000010ff */
[----:B------:R-:W-:Y:S02]  /*21550*/  F2FP.BF16.F32.PACK_AB R39, R35, R34 ;  /* 0x000000222327723e */ /* 0x000fe400000010ff */
[----:B------:R-:W-:Y:S02]  /*21560*/  F2FP.BF16.F32.PACK_AB R12, R13, R12 ;  /* 0x0000000c0d0c723e */ /* 0x000fe400000010ff */
[----:B------:R-:W-:-:S02]  /*21570*/  F2FP.BF16.F32.PACK_AB R13, R15, R14 ;  /* 0x0000000e0f0d723e */ /* 0x000fc400000010ff */
[----:B------:R-:W-:Y:S01]  /*21580*/  F2FP.BF16.F32.PACK_AB R14, R9, R8 ;  /* 0x00000008090e723e */ /* 0x000fe200000010ff */
[----:B------:R-:W-:Y:S01]  /*21590*/  IMAD.U32 R8, RZ, RZ, UR8 ;  /* 0x00000008ff087e24 */ /* 0x000fe2000f8e00ff */
[----:B------:R-:W-:Y:S01]  /*215a0*/  F2FP.BF16.F32.PACK_AB R15, R11, R10 ;  /* 0x0000000a0b0f723e */ /* 0x000fe200000010ff */
[----:B------:R-:W-:Y:S01]  /*215b0*/  IMAD.U32 R9, RZ, RZ, UR9 ;  /* 0x00000009ff097e24 */ /* 0x000fe2000f8e00ff */
[----:B------:R-:W-:Y:S01]  /*215c0*/  ULDC.64 UR8, c[0x0][0xd08] ;  /* 0x0003420000087ab9 */ /* 0x000fe20000000a00 */
[----:B------:R-:W-:Y:S01]  /*215d0*/  STSM.16.M88.4 [R146], R36 ;  /* 0x0000002492007844 */ /* 0x000fe20000000200 */
[----:B------:R-:W-:-:S03]  /*215e0*/  UISETP.NE.U32.AND UP0, UPT, UR8, URZ, UPT ;  /* 0x0000003f0800728c */ /* 0x000fc6000bf05070 */
[----:B------:R-:W-:Y:S01]  /*215f0*/  STSM.16.M88.4 [R148], R28 ;  /* 0x0000001c94007844 */ /* 0x000fe20000000200 */
[----:B------:R-:W-:-:S03]  /*21600*/  UISETP.NE.AND.EX UP0, UPT, UR9, URZ, UPT, UP0 ;  /* 0x0000003f0900728c */ /* 0x000fc6000bf05300 */
[----:B------:R1:W-:Y:S01]  /*21610*/  STSM.16.M88.4 [R4], R12 ;  /* 0x0000000c04007844 */ /* 0x0003e20000000200 */
[----:B------:R-:W-:Y:S02]  /*21620*/  BAR.SYNC.DEFER_BLOCKING 0x1, 0x100 ;  /* 0x0044000000007b1d */ /* 0x000fe40000010000 */
[----:B------:R-:W-:-:S05]  /*21630*/  PLOP3.LUT P0, PT, PT, PT, UP0, 0x80, 0x0 ;  /* 0x000000000000781c */ /* 0x000fca0003f0f008 */
[----:B------:R-:W-:Y:S02]  /*21640*/  @UP0 ULDC.64 UR8, c[0x0][0xd08] ;  /* 0x0003420000080ab9 */ /* 0x000fe40000000a00 */
[----:B------:R-:W-:-:S03]  /*21650*/  @UP0 UIMAD.WIDE UR8, UR4, 0x4, UR8 ;  /* 0x00000004040808a5 */ /* 0x000fc6000f8e0208 */
[----:B------:R-:W-:Y:S02]  /*21660*/  ULDC UR4, c[0x0][0xb88] ;  /* 0x0002e20000047ab9 */ /* 0x000fe40000000800 */
[----:B------:R-:W-:Y:S01]  /*21670*/  IMAD.U32 R11, RZ, RZ, UR4 ;  /* 0x00000004ff0b7e24 */ /* 0x000fe2000f8e00ff */
[----:B------:R2:W5:Y:S01]  /*21680*/  @P1 LDG.E R10, desc[UR36][R8.64] ;  /* 0x00000024080a1981 */ /* 0x000562000c1e1900 */
[----:B-1----:R-:W-:Y:S01]  /*21690*/  IMAD.U32 R4, RZ, RZ, UR8 ;  /* 0x00000008ff047e24 */ /* 0x002fe2000f8e00ff */
[----:B------:R-:W-:Y:S01]  /*216a0*/  UISETP.NE.AND UP0, UPT, UR59, URZ, UPT ;  /* 0x0000003f3b00728c */ /* 0x000fe2000bf05270 */
[----:B------:R-:W-:Y:S01]  /*216b0*/  IMAD.U32 R5, RZ, RZ, UR9 ;  /* 0x00000009ff057e24 */ /* 0x000fe2000f8e00ff */
[----:B------:R-:W-:-:S04]  /*216c0*/  ULDC UR4, c[0x0][0xbd4] ;  /* 0x0002f50000047ab9 */ /* 0x000fc80000000800 */
[----:B------:R2:W5:Y:S01]  /*216d0*/  @P0 LDG.E R11, desc[UR36][R4.64] ;  /* 0x00000024040b0981 */ /* 0x000562000c1e1900 */
[----:B------:R-:W-:Y:S01]  /*216e0*/  USEL UR4, UR59, UR4, UP0 ;  /* 0x000000043b047287 */ /* 0x000fe20008000000 */
[----:B0-----:R-:W-:Y:S11]  /*216f0*/  @P0 BRA `(.L_x_3540) ;  /* 0x0000000000100947 */ /* 0x001ff60003800000 */
[----:B------:R-:W-:Y:S05]  /*21700*/  @!P1 BRA `(.L_x_3540) ;  /* 0x00000000000c9947 */ /* 0x000fea0003800000 */
[----:B--2---:R-:W2:Y:S04]  /*21710*/  LDG.E R4, desc[UR36][R8.64] ;  /* 0x0000002408047981 */ /* 0x004ea8000c1e1900 */
[----:B-----5:R-:W2:Y:S02]  /*21720*/  LDG.E R11, desc[UR36][R8.64+0x4] ;  /* 0x00000424080b7981 */ /* 0x020ea4000c1e1900 */
[----:B--2---:R-:W-:-:S07]  /*21730*/  IMAD.IADD R11, R11, 0x1, -R4 ;  /* 0x000000010b0b7824 */ /* 0x004fce00078e0a04 */
.L_x_3540:
[----:B--2---:R-:W2:Y:S04]  /*21740*/  LDL R4, [R1+0x4b8] ;  /* 0x0004b80001047983 */ /* 0x004ea80000100800 */
[----:B------:R-:W3:Y:S01]  /*21750*/  LDL R8, [R1+0x4cc] ;  /* 0x0004cc0001087983 */ /* 0x000ee20000100800 */
[----:B-----5:R-:W-:Y:S01]  /*21760*/  IMAD R6, R11, R18, RZ ;  /* 0x000000120b067224 */ /* 0x020fe200078e02ff */
[----:B------:R-:W-:Y:S01]  /*21770*/  R2UR UR8, R216 ;  /* 0x00000000d80872ca */ /* 0x000fe200000e0000 */
[----:B------:R-:W-:Y:S01]  /*21780*/  VIADD R21, R178, UR58 ;  /* 0x0000003ab2157c36 */ /* 0x000fe20008000000 */
[----:B------:R-:W-:Y:S01]  /*21790*/  ISETP.NE.AND P2, PT, R18, 0x1, PT ;  /* 0x000000011200780c */ /* 0x000fe20003f45270 */
[----:B------:R-:W-:Y:S01]  /*217a0*/  UISETP.GT.AND UP1, UPT, UR4, 0x1, UPT ;  /* 0x000000010400788c */ /* 0x000fe2000bf24270 */
[----:B------:R-:W-:-:S03]  /*217b0*/  UMOV UR19, 0xab8 ;  /* 0x00000ab800137882 */ /* 0x000fc60000000000 */
[----:B------:R-:W-:-:S08]  /*217c0*/  USEL UR19, UR19, 0xa78, UP1 ;  /* 0x00000a7813137887 */ /* 0x000fd00008800000 */
[----:B------:R-:W0:Y:S01]  /*217d0*/  @P2 LDC R5, c[0x0][0xcf0] ;  /* 0x00033c00ff052b82 */ /* 0x000e220000000800 */
[----:B------:R-:W-:Y:S01]  /*217e0*/  UISETP.NE.U32.AND UP0, UPT, UR10, URZ, UPT ;  /* 0x0000003f0a00728c */ /* 0x000fe2000bf05070 */
[----:B------:R-:W-:Y:S01]  /*217f0*/  UMOV UR4, URZ ;  /* 0x0000003f00047c82 */ /* 0x000fe20008000000 */
[----:B------:R-:W-:Y:S01]  /*21800*/  USHF.R.S32.HI UR10, URZ, 0x1f, UR8 ;  /* 0x0000001f3f0a7899 */ /* 0x000fe20008011408 */
[----:B------:R-:W-:Y:S01]  /*21810*/  @P1 R2UR UR4, R10 ;  /* 0x000000000a0412ca */ /* 0x000fe200000e0000 */
[----:B------:R-:W-:Y:S02]  /*21820*/  UISETP.NE.AND.EX UP0, UPT, UR11, URZ, UPT, UP0 ;  /* 0x0000003f0b00728c */ /* 0x000fe4000bf05300 */
[----:B------:R-:W-:Y:S02]  /*21830*/  USEL UR9, UR61, URZ, UP1 ;  /* 0x0000003f3d097287 */ /* 0x000fe40008800000 */
[----:B------:R-:W-:Y:S02]  /*21840*/  USEL UR8, UR8, URZ, !UP0 ;  /* 0x0000003f08087287 */ /* 0x000fe4000c000000 */
[----:B------:R-:W-:Y:S01]  /*21850*/  USEL UR18, UR10, URZ, !UP0 ;  /* 0x0000003f0a127287 */ /* 0x000fe2000c000000 */
[----:B------:R-:W-:-:S02]  /*21860*/  ULDC.64 UR12, c[0x0][UR19+0x220] ;  /* 0x00008800130c7abb */ /* 0x000fc40008000a00 */
[----:B------:R-:W-:Y:S01]  /*21870*/  ULDC.64 UR10, c[0x0][UR19+0x218] ;  /* 0x00008600130a7abb */ /* 0x000fe20008000a00 */
[----:B------:R-:W-:Y:S01]  /*21880*/  ULDC.64 UR14, c[0x0][UR19+0x228] ;  /* 0x00008a00130e7abb */ /* 0x000fe20008000a00 */
[----:B------:R-:W-:Y:S02]  /*21890*/  UIMAD UR13, UR13, UR8, URZ ;  /* 0x000000080d0d72a4 */ /* 0x000fe4000f8e023f */
[----:B------:R-:W-:Y:S02]  /*218a0*/  UIMAD.WIDE.U32 UR16, UR10, UR60, URZ ;  /* 0x0000003c0a1072a5 */ /* 0x000fe4000f8e003f */
[----:B------:R-:W-:Y:S01]  /*218b0*/  UIMAD UR20, UR11, UR60, URZ ;  /* 0x0000003c0b1472a4 */ /* 0x000fe2000f8e023f */
[----:B--2---:R-:W-:Y:S02]  /*218c0*/  LOP3.LUT P0, RZ, R4, 0x3, RZ, 0xc0, !PT ;  /* 0x0000000304ff7812 */ /* 0x004fe4000780c0ff */
[----:B------:R-:W1:Y:S02]  /*218d0*/  @P2 LDC R4, c[0x0][0xcec] ;  /* 0x00033b00ff042b82 */ /* 0x000e640000000800 */
[----:B------:R-:W-:-:S13]  /*218e0*/  ISETP.GE.OR P3, PT, R21, R6, P0 ;  /* 0x000000061500720c */ /* 0x000fda0000766670 */
[----:B------:R-:W2:Y:S01]  /*218f0*/  @!P3 LDL R13, [R1+0x220] ;  /* 0x00022000010db983 */ /* 0x000ea20000100800 */
[----:B---3--:R-:W-:Y:S01]  /*21900*/  VIADD R19, R8, UR58 ;  /* 0x0000003a08137c36 */ /* 0x008fe20008000000 */
[----:B------:R-:W-:Y:S02]  /*21910*/  UIMAD.WIDE.U32 UR10, UR12, UR8, URZ ;  /* 0x000000080c0a72a5 */ /* 0x000fe4000f8e003f */
[----:B------:R-:W-:Y:S01]  /*21920*/  UIMAD.WIDE.U32 UR22, UR14, UR9, URZ ;  /* 0x000000090e1672a5 */ /* 0x000fe2000f8e003f */
[----:B------:R-:W-:Y:S01]  /*21930*/  IMAD.MOV.U32 R9, RZ, RZ, R19 ;  /* 0x000000ffff097224 */ /* 0x000fe200078e0013 */
[----:B------:R-:W-:Y:S02]  /*21940*/  UIMAD UR9, UR15, UR9, URZ ;  /* 0x000000090f0972a4 */ /* 0x000fe4000f8e023f */
[----:B------:R-:W-:Y:S01]  /*21950*/  UIMAD UR13, UR12, UR18, UR13 ;  /* 0x000000120c0d72a4 */ /* 0x000fe2000f8e020d */
[----:B-1----:R-:W-:Y:S01]  /*21960*/  @P2 IMAD.HI.U32 R4, R19, R4, RZ ;  /* 0x0000000413042227 */ /* 0x002fe200078e00ff */
[----:B------:R-:W-:-:S02]  /*21970*/  UIADD3 UR16, UP0, UP2, UR10, UR16, UR4 ;  /* 0x000000100a107290 */ /* 0x000fc4000fa1e004 */
[----:B------:R-:W-:Y:S02]  /*21980*/  UIADD3 UR10, UR23, UR9, URZ ;  /* 0x00000009170a7290 */ /* 0x000fe4000fffe03f */
[----:B0-----:R-:W-:Y:S01]  /*21990*/  @P2 SHF.R.U32.HI R9, RZ, R5, R4 ;  /* 0x00000005ff092219 */ /* 0x001fe20000011604 */
[----:B------:R-:W-:Y:S01]  /*219a0*/  UIADD3 UR20, UR17, UR20, URZ ;  /* 0x0000001411147290 */ /* 0x000fe2000fffe03f */
[----:B------:R-:W-:Y:S01]  /*219b0*/  IMAD.U32 R4, RZ, RZ, UR22 ;  /* 0x00000016ff047e24 */ /* 0x000fe2000f8e00ff */
[----:B------:R-:W-:Y:S01]  /*219c0*/  UIADD3 UR9, UR11, UR13, URZ ;  /* 0x0000000d0b097290 */ /* 0x000fe2000fffe03f */
[----:B------:R-:W-:Y:S01]  /*219d0*/  IMAD.U32 R5, RZ, RZ, UR23 ;  /* 0x00000017ff057e24 */ /* 0x000fe2000f8e00ff */
[----:B------:R-:W-:Y:S01]  /*219e0*/  USHF.R.S32.HI UR14, URZ, 0x1f, UR4 ;  /* 0x0000001f3f0e7899 */ /* 0x000fe20008011404 */
[----:B------:R-:W-:Y:S01]  /*219f0*/  IMAD.MOV R11, RZ, RZ, -R9 ;  /* 0x000000ffff0b7224 */ /* 0x000fe200078e0a09 */
[----:B------:R-:W-:Y:S01]  /*21a00*/  IADD3 R4, P1, P4, R9, UR16, R4 ;  /* 0x0000001009047c10 */ /* 0x000fe2000fc3e004 */
[----:B------:R-:W-:Y:S01]  /*21a10*/  IMAD.U32 R10, RZ, RZ, UR10 ;  /* 0x0000000aff0a7e24 */ /* 0x000fe2000f8e00ff */
[----:B------:R-:W-:Y:S01]  /*21a20*/  UIADD3.X UR9, UR9, UR20, UR14, UP0, UP2 ;  /* 0x0000001409097290 */ /* 0x000fe200087e440e */
[----:B------:R-:W-:Y:S01]  /*21a30*/  IMAD R11, R18, R11, R19 ;  /* 0x0000000b120b7224 */ /* 0x000fe200078e0213 */
[----:B------:R-:W-:Y:S01]  /*21a40*/  SHF.R.S32.HI R5, RZ, 0x1f, R9 ;  /* 0x0000001fff057819 */ /* 0x000fe20000011409 */
[----:B------:R-:W-:Y:S01]  /*21a50*/  ULDC.64 UR10, c[0x0][UR19+0x210] ;  /* 0x00008400130a7abb */ /* 0x000fe20008000a00 */
[----:B------:R-:W-:Y:S01]  /*21a60*/  ULDC.64 UR12, c[0x0][0xca8] ;  /* 0x00032a00000c7ab9 */ /* 0x000fe20000000a00 */
[----:B------:R-:W-:Y:S01]  /*21a70*/  IMAD R9, R11, UR11, RZ ;  /* 0x0000000b0b097c24 */ /* 0x000fe2000f8e02ff */
[----:B------:R-:W-:Y:S01]  /*21a80*/  SHF.R.S32.HI R8, RZ, 0x1f, R11 ;  /* 0x0000001fff087819 */ /* 0x000fe2000001140b */
[----:B------:R-:W-:Y:S01]  /*21a90*/  @!UP1 ULDC UR12, c[0x0][0xc50] ;  /* 0x00031400000c9ab9 */ /* 0x000fe20000000800 */
[----:B------:R-:W-:Y:S01]  /*21aa0*/  IADD3.X R5, R5, UR9, R10, P1, P4 ;  /* 0x0000000905057c10 */ /* 0x000fe20008fe840a */
[----:B------:R-:W-:-:S02]  /*21ab0*/  @!UP1 ULDC UR13, c[0x0][0xc54] ;  /* 0x00031500000d9ab9 */ /* 0x000fc40000000800 */
[----:B------:R-:W-:Y:S02]  /*21ac0*/  IMAD R9, R8, UR10, R9 ;  /* 0x0000000a08097c24 */ /* 0x000fe4000f8e0209 */
[----:B------:R-:W-:-:S04]  /*21ad0*/  IMAD.WIDE.U32 R4, R11, UR10, R4 ;  /* 0x0000000a0b047c25 */ /* 0x000fc8000f8e0004 */
[----:B------:R-:W-:Y:S01]  /*21ae0*/  IMAD.IADD R5, R5, 0x1, R9 ;  /* 0x0000000105057824 */ /* 0x000fe200078e0209 */
[----:B------:R-:W-:Y:S01]  /*21af0*/  LEA R10, P1, R4, UR12, 0x2 ;  /* 0x0000000c040a7c11 */ /* 0x000fe2000f8210ff */
[----:B------:R-:W-:-:S03]  /*21b00*/  VIADD R11, R21, 0x8 ;  /* 0x00000008150b7836 */ /* 0x000fc60000000000 */
[----:B------:R-:W-:Y:S01]  /*21b10*/  LEA.HI.X R12, R4, UR13, R5, 0x2, P1 ;  /* 0x0000000d040c7c11 */ /* 0x000fe200088f1405 */
[----:B------:R-:W-:Y:S01]  /*21b20*/  SHFL.IDX PT, R8, R10, RZ, 0x1c1f ;  /* 0x001c1fff0a087589 */ /* 0x000fe200000e0000 */
[----:B------:R-:W-:-:S03]  /*21b30*/  ISETP.GE.OR P0, PT, R11, R6, P0 ;  /* 0x000000060b00720c */ /* 0x000fc60000706670 */
[----:B------:R-:W2:Y:S04]  /*21b40*/  SHFL.IDX PT, R9, R12, RZ, 0x1c1f ;  /* 0x001c1fff0c097589 */ /* 0x000ea800000e0000 */
[----:B--2---:R-:W-:Y:S06]  /*21b50*/  @!P3 ST.E desc[UR36][R8.64], R13 ;  /* 0x0000000d0800b985 */ /* 0x004fec000c101924 */
[----:B------:R-:W2:Y:S01]  /*21b60*/  @!P0 LDL R15, [R1+0x224] ;  /* 0x00022400010f8983 */ /* 0x000ea20000100800 */
[----:B------:R-:W-:-:S02]  /*21b70*/  PLOP3.LUT P1, PT, PT, PT, UP1, 0x80, 0x0 ;  /* 0x000000000000781c */ /* 0x000fc40003f2f018 */
[-C--:B------:R-:W-:Y:S01]  /*21b80*/  ISETP.GE.AND P3, PT, R21, R6.reuse, PT ;  /* 0x000000061500720c */ /* 0x080fe20003f66270 */
[----:B------:R-:W-:Y:S04]  /*21b90*/  SHFL.IDX PT, R4, R10, 0x1, 0x1c1f ;  /* 0x003c1f000a047f89 */ /* 0x000fe800000e0000 */
[----:B------:R-:W2:Y:S04]  /*21ba0*/  SHFL.IDX PT, R5, R12, 0x1, 0x1c1f ;  /* 0x003c1f000c057f89 */ /* 0x000ea800000e0000 */
[----:B--2---:R0:W-:Y:S01]  /*21bb0*/  @!P0 ST.E desc[UR36][R4.64], R15 ;  /* 0x0000000f04008985 */ /* 0x0041e2000c101924 */
[----:B------:R-:W-:Y:S01]  /*21bc0*/  ISETP.GE.AND P0, PT, R11, R6, PT ;  /* 0x000000060b00720c */ /* 0x000fe20003f06270 */
[----:B------:R-:W-:-:S12]  /*21bd0*/  @P1 BRA `(.L_x_3541) ;  /* 0x0000000c00c81947 */ /* 0x000fd80003800000 */
[----:B0-----:R-:W-:Y:S01]  /*21be0*/  IMAD R5, R215, 0x40, R22 ;  /* 0x00000040d7057824 */ /* 0x001fe200078e0216 */
[----:B------:R-:W-:Y:S01]  /*21bf0*/  ULDC.64 UR12, c[0x0][0xba0] ;  /* 0x0002e800000c7ab9 */ /* 0x000fe20000000a00 */
[----:B------:R-:W0:Y:S02]  /*21c00*/  @P2 LDC R19, c[0x0][0xcf0] ;  /* 0x00033c00ff132b82 */ /* 0x000e240000000800 */
[----:B------:R-:W-:-:S03]  /*21c10*/  IMAD.WIDE R2, R5, 0x2, R2 ;  /* 0x0000000205027825 */ /* 0x000fc600078e0202 */
[C---:B------:R-:W-:Y:S02]  /*21c20*/  IADD3 R13, P4, R2.reuse, 0x1000, RZ ;  /* 0x00001000020d7810 */ /* 0x040fe40007f9e0ff */
[C---:B------:R-:W-:Y:S02]  /*21c30*/  IADD3 R25, P3, R2.reuse, 0x2000, RZ ;  /* 0x0000200002197810 */ /* 0x040fe40007f7e0ff */
[----:B------:R-:W-:Y:S02]  /*21c40*/  LOP3.LUT R12, R13, 0x380, RZ, 0xc0, !PT ;  /* 0x000003800d0c7812 */ /* 0x000fe400078ec0ff */
[----:B------:R-:W-:Y:S02]  /*21c50*/  LOP3.LUT R24, R25, 0x380, RZ, 0xc0, !PT ;  /* 0x0000038019187812 */ /* 0x000fe400078ec0ff */
[----:B------:R-:W-:Y:S02]  /*21c60*/  IADD3 R29, P1, R2, 0x3000, RZ ;  /* 0x00003000021d7810 */ /* 0x000fe40007f3e0ff */
[----:B------:R-:W-:-:S02]  /*21c70*/  SHF.R.U64 R12, R12, 0x3, RZ ;  /* 0x000000030c0c7819 */ /* 0x000fc400000012ff */
[----:B------:R-:W-:Y:S02]  /*21c80*/  SHF.R.U64 R24, R24, 0x3, RZ ;  /* 0x0000000318187819 */ /* 0x000fe400000012ff */
[----:B------:R-:W-:Y:S02]  /*21c90*/  LOP3.LUT R28, R29, 0x380, RZ, 0xc0, !PT ;  /* 0x000003801d1c7812 */ /* 0x000fe400078ec0ff */
[----:B------:R-:W-:Y:S01]  /*21ca0*/  LOP3.LUT R12, R12, R13, RZ, 0x3c, !PT ;  /* 0x0000000d0c0c7212 */ /* 0x000fe200078e3cff */
[--C-:B------:R-:W-:Y:S01]  /*21cb0*/  IMAD.X R13, RZ, RZ, R3.reuse, P4 ;  /* 0x000000ffff0d7224 */ /* 0x100fe200020e0603 */
[----:B------:R-:W-:Y:S01]  /*21cc0*/  LOP3.LUT R24, R24, R25, RZ, 0x3c, !PT ;  /* 0x0000001918187212 */ /* 0x000fe200078e3cff */
[----:B------:R-:W-:Y:S01]  /*21cd0*/  IMAD.X R25, RZ, RZ, R3, P3 ;  /* 0x000000ffff197224 */ /* 0x000fe200018e0603 */
[C---:B------:R-:W-:Y:S02]  /*21ce0*/  IADD3 R33, P0, R2.reuse, 0x4000, RZ ;  /* 0x0000400002217810 */ /* 0x040fe40007f1e0ff */
[C---:B------:R-:W-:Y:S01]  /*21cf0*/  IADD3 R37, P6, R2.reuse, 0x5000, RZ ;  /* 0x0000500002257810 */ /* 0x040fe20007fde0ff */
[----:B------:R-:W-:Y:S01]  /*21d00*/  UIMAD UR9, UR14, UR12, URZ ;  /* 0x0000000c0e0972a4 */ /* 0x000fe2000f8e023f */
[C---:B------:R-:W-:Y:S01]  /*21d10*/  IADD3 R41, P5, R2.reuse, 0x6000, RZ ;  /* 0x0000600002297810 */ /* 0x040fe20007fbe0ff */
[----:B------:R-:W-:Y:S01]  /*21d20*/  UIMAD.WIDE.U32 UR10, UR4, UR12, URZ ;  /* 0x0000000c040a72a5 */ /* 0x000fe2000f8e003f */
[C---:B------:R-:W-:Y:S01]  /*21d30*/  IADD3 R45, P4, R2.reuse, 0x7000, RZ ;  /* 0x00007000022d7810 */ /* 0x040fe20007f9e0ff */
[----:B------:R-:W5:Y:S01]  /*21d40*/  LD.E.128 R12, desc[UR36][R12.64] ;  /* 0x000000240c0c7980 */ /* 0x000f62000c101d00 */
[----:B------:R-:W-:-:S02]  /*21d50*/  IADD3 R49, P3, R2, 0x8000, RZ ;  /* 0x0000800002317810 */ /* 0x000fc40007f7e0ff */
[----:B------:R-:W-:Y:S01]  /*21d60*/  SHF.R.U64 R28, R28, 0x3, RZ ;  /* 0x000000031c1c7819 */ /* 0x000fe200000012ff */
[----:B------:R-:W5:Y:S01]  /*21d70*/  LD.E.128 R24, desc[UR36][R24.64] ;  /* 0x0000002418187980 */ /* 0x000f62000c101d00 */
[----:B------:R-:W-:Y:S02]  /*21d80*/  LOP3.LUT R32, R33, 0x380, RZ, 0xc0, !PT ;  /* 0x0000038021207812 */ /* 0x000fe400078ec0ff */
[----:B------:R-:W-:Y:S02]  /*21d90*/  LOP3.LUT R36, R37, 0x380, RZ, 0xc0, !PT ;  /* 0x0000038025247812 */ /* 0x000fe400078ec0ff */
[----:B------:R-:W-:Y:S02]  /*21da0*/  LOP3.LUT R40, R41, 0x380, RZ, 0xc0, !PT ;  /* 0x0000038029287812 */ /* 0x000fe400078ec0ff */
[----:B------:R-:W-:Y:S02]  /*21db0*/  LOP3.LUT R44, R45, 0x380, RZ, 0xc0, !PT ;  /* 0x000003802d2c7812 */ /* 0x000fe400078ec0ff */
[----:B------:R-:W-:-:S02]  /*21dc0*/  LOP3.LUT R48, R49, 0x380, RZ, 0xc0, !PT ;  /* 0x0000038031307812 */ /* 0x000fc400078ec0ff */
[----:B------:R-:W-:Y:S01]  /*21dd0*/  LOP3.LUT R28, R28, R29, RZ, 0x3c, !PT ;  /* 0x0000001d1c1c7212 */ /* 0x000fe200078e3cff */
[----:B------:R-:W-:Y:S01]  /*21de0*/  IMAD.X R29, RZ, RZ, R3, P1 ;  /* 0x000000ffff1d7224 */ /* 0x000fe200008e0603 */
[----:B------:R-:W-:Y:S02]  /*21df0*/  IADD3 R53, P1, R2, 0x9000, RZ ;  /* 0x0000900002357810 */ /* 0x000fe40007f3e0ff */
[----:B------:R-:W-:Y:S02]  /*21e00*/  SHF.R.U64 R32, R32, 0x3, RZ ;  /* 0x0000000320207819 */ /* 0x000fe400000012ff */
[----:B------:R-:W-:Y:S02]  /*21e10*/  SHF.R.U64 R36, R36, 0x3, RZ ;  /* 0x0000000324247819 */ /* 0x000fe400000012ff */
[----:B------:R-:W-:Y:S01]  /*21e20*/  LOP3.LUT R9, R2, 0x380, RZ, 0xc0, !PT ;  /* 0x0000038002097812 */ /* 0x000fe200078ec0ff */
[----:B------:R-:W-:Y:S01]  /*21e30*/  UIMAD UR9, UR4, UR13, UR9 ;  /* 0x0000000d040972a4 */ /* 0x000fe2000f8e0209 */
[----:B------:R-:W-:Y:S01]  /*21e40*/  SHF.R.U64 R40, R40, 0x3, RZ ;  /* 0x0000000328287819 */ /* 0x000fe200000012ff */
[----:B------:R-:W5:Y:S01]  /*21e50*/  LD.E.128 R28, desc[UR36][R28.64] ;  /* 0x000000241c1c7980 */ /* 0x000f62000c101d00 */
[----:B------:R-:W-:Y:S01]  /*21e60*/  SHF.R.U64 R44, R44, 0x3, RZ ;  /* 0x000000032c2c7819 */ /* 0x000fe200000012ff */
[----:B------:R-:W-:Y:S01]  /*21e70*/  ULDC.64 UR12, c[0x0][0xbe8] ;  /* 0x0002fa00000c7ab9 */ /* 0x000fe20000000a00 */
[----:B------:R-:W-:-:S02]  /*21e80*/  SHF.R.U64 R48, R48, 0x3, RZ ;  /* 0x0000000330307819 */ /* 0x000fc400000012ff */
        /* <DEDUP_REMOVED lines=13> */
[----:B------:R-:W-:Y:S01]  /*21f60*/  UIADD3 UR11, UR11, UR9, URZ ;  /* 0x000000090b0b7290 */ /* 0x000fe2000fffe03f */
[C---:B------:R-:W-:Y:S01]  /*21f70*/  IADD3 R61, P6, R2.reuse, 0xb000, RZ ;  /* 0x0000b000023d7810 */ /* 0x040fe20007fde0ff */
[----:B------:R-:W-:Y:S01]  /*21f80*/  USHF.R.S32.HI UR4, URZ, 0x1f, UR8 ;  /* 0x0000001f3f047899 */ /* 0x000fe20008011408 */
[C---:B------:R-:W-:Y:S01]  /*21f90*/  IADD3 R65, P5, R2.reuse, 0xc000, RZ ;  /* 0x0000c00002417810 */ /* 0x040fe20007fbe0ff */
[----:B------:R-:W5:Y:S01]  /*21fa0*/  LD.E.128 R32, desc[UR36][R32.64] ;  /* 0x0000002420207980 */ /* 0x000f62000c101d00 */
[C---:B------:R-:W-:Y:S02]  /*21fb0*/  IADD3 R69, P4, R2.reuse, 0xd000, RZ ;  /* 0x0000d00002457810 */ /* 0x040fe40007f9e0ff */
        /* <DEDUP_REMOVED lines=11> */
[----:B------:R-:W-:Y:S01]  /*22070*/  LOP3.LUT R52, R52, R53, RZ, 0x3c, !PT ;  /* 0x0000003534347212 */ /* 0x000fe200078e3cff */
[----:B------:R-:W-:Y:S01]  /*22080*/  IMAD.X R53, RZ, RZ, R3, P1 ;  /* 0x000000ffff357224 */ /* 0x000fe200008e0603 */
[----:B------:R-:W-:-:S02]  /*22090*/  IADD3 R5, P1, R2, 0xf000, RZ ;  /* 0x0000f00002057810 */ /* 0x000fc40007f3e0ff */
[----:B------:R-:W-:Y:S02]  /*220a0*/  SHF.R.U64 R56, R56, 0x3, RZ ;  /* 0x0000000338387819 */ /* 0x000fe400000012ff */
[----:B------:R-:W-:Y:S01]  /*220b0*/  SHF.R.U64 R60, R60, 0x3, RZ ;  /* 0x000000033c3c7819 */ /* 0x000fe200000012ff */
[----:B------:R-:W-:Y:S01]  /*220c0*/  IMAD.X R77, RZ, RZ, R3, P1 ;  /* 0x000000ffff4d7224 */ /* 0x000fe200008e0603 */
[----:B------:R-:W-:Y:S01]  /*220d0*/  SHF.R.U64 R64, R64, 0x3, RZ ;  /* 0x0000000340407819 */ /* 0x000fe200000012ff */
[----:B------:R-:W-:Y:S01]  /*220e0*/  UIMAD.WIDE.U32 UR10, UR60, UR12, UR10 ;  /* 0x0000000c3c0a72a5 */ /* 0x000fe2000f8e000a */
[----:B------:R-:W-:Y:S01]  /*220f0*/  SHF.R.U64 R68, R68, 0x3, RZ ;  /* 0x0000000344447819 */ /* 0x000fe200000012ff */
[----:B------:R-:W5:Y:S01]  /*22100*/  LD.E.128 R52, desc[UR36][R52.64] ;  /* 0x0000002434347980 */ /* 0x000f62000c101d00 */
[----:B------:R-:W-:Y:S02]  /*22110*/  SHF.R.U64 R72, R72, 0x3, RZ ;  /* 0x0000000348487819 */ /* 0x000fe400000012ff */
[----:B------:R-:W-:-:S02]  /*22120*/  LOP3.LUT R2, R9, R2, RZ, 0x3c, !PT ;  /* 0x0000000209027212 */ /* 0x000fc400078e3cff */
        /* <DEDUP_REMOVED lines=10> */
[----:B------:R1:W5:Y:S01]  /*221d0*/  LD.E.128 R8, desc[UR36][R2.64] ;  /* 0x0000002402087980 */ /* 0x000362000c101d00 */
[----:B------:R-:W-:Y:S01]  /*221e0*/  LOP3.LUT R4, R5, 0x380, RZ, 0xc0, !PT ;  /* 0x0000038005047812 */ /* 0x000fe200078ec0ff */
[----:B------:R-:W-:-:S02]  /*221f0*/  UIMAD UR11, UR60, UR13, UR11 ;  /* 0x0000000d3c0b72a4 */ /* 0x000fc4000f8e020b */
[----:B------:R-:W5:Y:S01]  /*22200*/  LD.E.128 R56, desc[UR36][R56.64] ;  /* 0x0000002438387980 */ /* 0x000f62000c101d00 */
[----:B------:R-:W-:Y:S01]  /*22210*/  SHF.R.U64 R4, R4, 0x3, RZ ;  /* 0x0000000304047819 */ /* 0x000fe200000012ff */
[----:B------:R-:W-:Y:S02]  /*22220*/  ULDC.64 UR12, c[0x0][0xbf0] ;  /* 0x0002fc00000c7ab9 */ /* 0x000fe40000000a00 */
[----:B------:R-:W5:Y:S01]  /*22230*/  LD.E.128 R60, desc[UR36][R60.64] ;  /* 0x000000243c3c7980 */ /* 0x000f62000c101d00 */
[----:B-1----:R-:W1:Y:S01]  /*22240*/  @P2 LDC R3, c[0x0][0xcec] ;  /* 0x00033b00ff032b82 */ /* 0x002e620000000800 */
[----:B------:R-:W-:Y:S01]  /*22250*/  IMAD R2, R225, 0x20, R215 ;  /* 0x00000020e1027824 */ /* 0x000fe200078e02d7 */
[----:B------:R-:W-:Y:S01]  /*22260*/  LOP3.LUT R76, R4, R5, RZ, 0x3c, !PT ;  /* 0x00000005044c7212 */ /* 0x000fe200078e3cff */
[----:B------:R-:W5:Y:S02]  /*22270*/  LD.E.128 R64, desc[UR36][R64.64] ;  /* 0x0000002440407980 */ /* 0x000f64000c101d00 */
[----:B------:R-:W-:Y:S01]  /*22280*/  VIADD R20, R2, UR58 ;  /* 0x0000003a02147c36 */ /* 0x000fe20008000000 */
[----:B------:R-:W-:Y:S01]  /*22290*/  UIMAD UR4, UR4, UR12, URZ ;  /* 0x0000000c040472a4 */ /* 0x000fe2000f8e023f */
[----:B------:R-:W5:Y:S02]  /*222a0*/  LD.E.128 R68, desc[UR36][R68.64] ;  /* 0x0000002444447980 */ /* 0x000f64000c101d00 */
[----:B------:R-:W-:Y:S01]  /*222b0*/  IMAD.MOV.U32 R5, RZ, RZ, R20 ;  /* 0x000000ffff057224 */ /* 0x000fe200078e0014 */
[----:B------:R-:W-:Y:S01]  /*222c0*/  UIMAD UR4, UR8, UR13, UR4 ;  /* 0x0000000d080472a4 */ /* 0x000fe2000f8e0204 */
[----:B------:R-:W5:Y:S01]  /*222d0*/  LD.E.128 R72, desc[UR36][R72.64] ;  /* 0x0000002448487980 */ /* 0x000f62000c101d00 */
[----:B------:R-:W-:-:S03]  /*222e0*/  UIMAD.WIDE.U32 UR8, UR8, UR12, UR10 ;  /* 0x0000000c080872a5 */ /* 0x000fc6000f8e000a */
[----:B------:R-:W-:Y:S01]  /*222f0*/  ULDC.64 UR10, c[0x0][0xbe0] ;  /* 0x0002f800000a7ab9 */ /* 0x000fe20000000a00 */
[----:B------:R-:W5:Y:S01]  /*22300*/  LD.E.128 R76, desc[UR36][R76.64] ;  /* 0x000000244c4c7980 */ /* 0x000f62000c101d00 */
[----:B-1----:R-:W-:Y:S01]  /*22310*/  @P2 IMAD.HI.U32 R2, R20, R3, RZ ;  /* 0x0000000314022227 */ /* 0x002fe200078e00ff */
[----:B------:R-:W-:Y:S01]  /*22320*/  UIADD3 UR4, UR9, UR4, URZ ;  /* 0x0000000409047290 */ /* 0x000fe2000fffe03f */
[----:B------:R-:W-:Y:S01]  /*22330*/  @!PT LDS RZ, [RZ] ;  /* 0x00000000fffff984 */ /* 0x000fe20000000800 */
[----:B------:R-:W-:Y:S01]  /*22340*/  @!PT LDS RZ, [RZ] ;  /* 0x00000000fffff984 */ /* 0x000fe20000000800 */
[----:B------:R-:W-:Y:S01]  /*22350*/  @!PT LDS RZ, [RZ] ;  /* 0x00000000fffff984 */ /* 0x000fe20000000800 */
[----:B------:R-:W-:Y:S01]  /*22360*/  @!PT LDS RZ, [RZ] ;  /* 0x00000000fffff984 */ /* 0x000fe20000000800 */
[----:B------:R1:W-:Y:S06]  /*22370*/  MEMBAR.ALL.CTA ;  /* 0x0000000000007992 */ /* 0x0003ec0000008000 */
[----:B-1----:R-:W1:Y:S01]  /*22380*/  FENCE.VIEW.ASYNC.S ;  /* 0x00000000000073c6 */ /* 0x002e620000000000 */
[----:B0-----:R-:W-:-:S04]  /*22390*/  @P2 SHF.R.U32.HI R5, RZ, R19, R2 ;  /* 0x00000013ff052219 */ /* 0x001fc80000011602 */
[--C-:B------:R-:W-:Y:S01]  /*223a0*/  SHF.R.S32.HI R4, RZ, 0x1f, R5.reuse ;  /* 0x0000001fff047819 */ /* 0x100fe20000011405 */
[----:B------:R-:W-:Y:S02]  /*223b0*/  IMAD.MOV R19, RZ, RZ, -R5 ;  /* 0x000000ffff137224 */ /* 0x000fe400078e0a05 */
[----:B------:R-:W-:Y:S02]  /*223c0*/  IMAD.U32 R3, RZ, RZ, UR9 ;  /* 0x00000009ff037e24 */ /* 0x000fe4000f8e00ff */
[----:B------:R-:W-:Y:S02]  /*223d0*/  IMAD R4, R4, UR10, RZ ;  /* 0x0000000a04047c24 */ /* 0x000fe4000f8e02ff */
[----:B------:R-:W-:Y:S02]  /*223e0*/  IMAD R19, R18, R19, R20 ;  /* 0x0000001312137224 */ /* 0x000fe400078e0214 */
[----:B------:R-:W-:Y:S01]  /*223f0*/  IMAD.U32 R2, RZ, RZ, UR8 ;  /* 0x00000008ff027e24 */ /* 0x000fe2000f8e00ff */
[----:B------:R-:W-:Y:S01]  /*22400*/  ULDC.64 UR8, c[0x0][0xbd8] ;  /* 0x0002f60000087ab9 */ /* 0x000fe20000000a00 */
[----:B------:R-:W-:-:S02]  /*22410*/  IMAD.U32 R3, RZ, RZ, UR4 ;  /* 0x00000004ff037e24 */ /* 0x000fc4000f8e00ff */
[C---:B------:R-:W-:Y:S01]  /*22420*/  IMAD R21, R5.reuse, UR11, R4 ;  /* 0x0000000b05157c24 */ /* 0x040fe2000f8e0204 */
[----:B------:R-:W-:Y:S01]  /*22430*/  SHF.R.S32.HI R4, RZ, 0x1f, R19 ;  /* 0x0000001fff047819 */ /* 0x000fe20000011413 */
[----:B------:R-:W-:-:S04]  /*22440*/  IMAD.WIDE.U32 R2, R5, UR10, R2 ;  /* 0x0000000a05027c25 */ /* 0x000fc8000f8e0002 */
[----:B------:R-:W-:Y:S02]  /*22450*/  IMAD.IADD R3, R3, 0x1, R21 ;  /* 0x0000000103037824 */ /* 0x000fe400078e0215 */
[----:B------:R-:W-:Y:S02]  /*22460*/  IMAD R4, R4, UR8, RZ ;  /* 0x0000000804047c24 */ /* 0x000fe4000f8e02ff */
[----:B------:R-:W-:Y:S02]  /*22470*/  VIADD R83, R215, UR58 ;  /* 0x0000003ad7537c36 */ /* 0x000fe40008000000 */
[C---:B------:R-:W-:Y:S02]  /*22480*/  IMAD R21, R19.reuse, UR9, R4 ;  /* 0x0000000913157c24 */ /* 0x040fe4000f8e0204 */
[----:B------:R-:W-:Y:S01]  /*22490*/  IMAD.WIDE.U32 R2, R19, UR8, R2 ;  /* 0x0000000813027c25 */ /* 0x000fe2000f8e0002 */
[----:B------:R-:W-:Y:S01]  /*224a0*/  ISETP.GE.AND P2, PT, R83, R6, PT ;  /* 0x000000065300720c */ /* 0x000fe20003f46270 */
[----:B------:R-:W-:-:S02]  /*224b0*/  ULDC.64 UR8, c[0x0][0xb80] ;  /* 0x0002e00000087ab9 */ /* 0x000fc40000000a00 */
[----:B------:R-:W-:Y:S01]  /*224c0*/  VIADD R0, R0, 0x32420 ;  /* 0x0003242000007836 */ /* 0x000fe20000000000 */
[C---:B------:R-:W-:Y:S01]  /*224d0*/  LEA R80, P3, R2.reuse, UR8, 0x1 ;  /* 0x0000000802507c11 */ /* 0x040fe2000f8608ff */
[----:B------:R-:W-:Y:S02]  /*224e0*/  IMAD.IADD R3, R3, 0x1, R21 ;  /* 0x0000000103037824 */ /* 0x000fe400078e0215 */
[----:B------:R-:W-:Y:S01]  /*224f0*/  VIADD R5, R83, 0x20 ;  /* 0x0000002053057836 */ /* 0x000fe20000000000 */
[----:B------:R-:W-:Y:S02]  /*22500*/  PRMT R0, RZ, 0x654, R0 ;  /* 0x00000654ff007816 */ /* 0x000fe40000000000 */
[----:B------:R-:W-:Y:S02]  /*22510*/  LEA.HI.X R81, R2, UR9, R3, 0x1, P3 ;  /* 0x0000000902517c11 */ /* 0x000fe400098f0c03 */
[-C--:B------:R-:W-:Y:S01]  /*22520*/  ISETP.GE.AND P1, PT, R5, R6.reuse, PT ;  /* 0x000000060500720c */ /* 0x080fe20003f26270 */
[----:B------:R-:W-:Y:S01]  /*22530*/  VIADD R5, R83, 0x40 ;  /* 0x0000004053057836 */ /* 0x000fe20000000000 */
[----:B-1----:R0:W-:Y:S01]  /*22540*/  SYNCS.ARRIVE.TRANS64.RED.A1T0 RZ, [R0+URZ], RZ ;  /* 0x000000ff00ff79a7 */ /* 0x0021e2000810043f */
[----:B------:R1:W2:Y:S01]  /*22550*/  SHFL.IDX PT, R20, R80, RZ, 0x181f ;  /* 0x00181fff50147589 */ /* 0x0002a200000e0000 */
[----:B------:R-:W-:Y:S02]  /*22560*/  BSSY B1, `(.L_x_3542) ;  /* 0x0000015000017945 */ /* 0x000fe40003800000 */
[----:B------:R-:W-:Y:S01]  /*22570*/  ISETP.GE.AND P0, PT, R5, R6, PT ;  /* 0x000000060500720c */ /* 0x000fe20003f06270 */
[----:B0-----:R1:W0:Y:S01]  /*22580*/  SHFL.IDX PT, R0, R81, RZ, 0x181f ;  /* 0x00181fff51007589 */ /* 0x00122200000e0000 */
[----:B------:R-:W-:Y:S11]  /*22590*/  @P2 BRA `(.L_x_3543) ;  /* 0x0000000000442947 */ /* 0x000ff60003800000 */
[----:B------:R-:W-:Y:S02]  /*225a0*/  ULDC UR4, c[0x0][0xbc8] ;  /* 0x0002f20000047ab9 */ /* 0x000fe40000000800 */
[----:B------:R-:W-:Y:S02]  /*225b0*/  ISETP.GE.AND P5, PT, R22, UR4, PT ;  /* 0x0000000416007c0c */ /* 0x000fe4000bfa6270 */
[----:B------:R-:W-:Y:S02]  /*225c0*/  ISETP.GE.AND P4, PT, R176, UR4, PT ;  /* 0x00000004b0007c0c */ /* 0x000fe4000bf86270 */
[----:B------:R-:W-:Y:S02]  /*225d0*/  ISETP.GE.AND P3, PT, R23, UR4, PT ;  /* 0x0000000417007c0c */ /* 0x000fe4000bf66270 */
[----:B------:R-:W-:-:S07]  /*225e0*/  ISETP.GE.AND P2, PT, R177, UR4, PT ;  /* 0x00000004b1007c0c */ /* 0x000fce000bf46270 */
[----:B--2---:R-:W-:-:S04]  /*225f0*/  @!P5 LEA R2, P6, R22, R20, 0x1 ;  /* 0x000000141602d211 */ /* 0x004fc800078c08ff */
[----:B0-----:R-:W-:Y:S02]  /*22600*/  @!P5 LEA.HI.X R3, R22, R0, R183, 0x1, P6 ;  /* 0x000000001603d211 */ /* 0x001fe400030f0cb7 */
        /* <DEDUP_REMOVED lines=10> */
.L_x_3543:
[----:B------:R-:W-:Y:S05]  /*226b0*/  BSYNC B1 ;  /* 0x0000000000017941 */ /* 0x000fea0003800000 */
.L_x_3542:
[----:B0-----:R0:W4:Y:S01]  /*226c0*/  SHFL.IDX PT, R0, R81, 0x1, 0x181f ;  /* 0x00381f0051007f89 */ /* 0x00112200000e0000 */
[----:B------:R-:W-:Y:S03]  /*226d0*/  BSSY B1, `(.L_x_3544) ;  /* 0x0000014000017945 */ /* 0x000fe60003800000 */
[----:B---3-5:R0:W3:Y:S01]  /*226e0*/  SHFL.IDX PT, R10, R80, 0x1, 0x181f ;  /* 0x00381f00500a7f89 */ /* 0x0280e200000e0000 */
[----:B------:R-:W-:Y:S05]  /*226f0*/  @P1 BRA `(.L_x_3545) ;  /* 0x0000000000441947 */ /* 0x000fea0003800000 */
[----:B------:R-:W-:Y:S02]  /*22700*/  ULDC UR4, c[0x0][0xbc8] ;  /* 0x0002f20000047ab9 */ /* 0x000fe40000000800 */
[----:B------:R-:W-:Y:S02]  /*22710*/  ISETP.GE.AND P4, PT, R22, UR4, PT ;  /* 0x0000000416007c0c */ /* 0x000fe4000bf86270 */
[----:B------:R-:W-:Y:S02]  /*22720*/  ISETP.GE.AND P3, PT, R176, UR4, PT ;  /* 0x00000004b0007c0c */ /* 0x000fe4000bf66270 */
[----:B------:R-:W-:Y:S02]  /*22730*/  ISETP.GE.AND P2, PT, R23, UR4, PT ;  /* 0x0000000417007c0c */ /* 0x000fe4000bf46270 */
[----:B------:R-:W-:-:S07]  /*22740*/  ISETP.GE.AND P1, PT, R177, UR4, PT ;  /* 0x00000004b1007c0c */ /* 0x000fce000bf26270 */
[-C--:B---3--:R-:W-:Y:S02]  /*22750*/  @!P4 LEA R2, P6, R22, R10.reuse, 0x1 ;  /* 0x0000000a1602c211 */ /* 0x088fe400078c08ff */
[----:B------:R-:W-:Y:S02]  /*22760*/  @!P3 LEA R4, P5, R176, R10, 0x1 ;  /* 0x0000000ab004b211 */ /* 0x000fe400078a08ff */
[----:B----4-:R-:W-:Y:S02]  /*22770*/  @!P4 LEA.HI.X R3, R22, R0, R183, 0x1, P6 ;  /* 0x000000001603c211 */ /* 0x010fe400030f0cb7 */
        /* <DEDUP_REMOVED lines=9> */
.L_x_3545:
[----:B------:R-:W-:Y:S05]  /*22810*/  BSYNC B1 ;  /* 0x0000000000017941 */ /* 0x000fea0003800000 */
.L_x_3544:
[----:B----4-:R4:W0:Y:S01]  /*22820*/  SHFL.IDX PT, R0, R81, 0x2, 0x181f ;  /* 0x00581f0051007f89 */ /* 0x01082200000e0000 */
[----:B------:R-:W-:Y:S03]  /*22830*/  BSSY B1, `(.L_x_3546) ;  /* 0x0000014000017945 */ /* 0x000fe60003800000 */
[----:B---3--:R4:W3:Y:S01]  /*22840*/  SHFL.IDX PT, R10, R80, 0x2, 0x181f ;  /* 0x00581f00500a7f89 */ /* 0x0088e200000e0000 */
[----:B------:R-:W-:Y:S05]  /*22850*/  @P0 BRA `(.L_x_3547) ;  /* 0x0000000000440947 */ /* 0x000fea0003800000 */
[----:B------:R-:W-:Y:S02]  /*22860*/  ULDC UR4, c[0x0][0xbc8] ;  /* 0x0002f20000047ab9 */ /* 0x000fe40000000800 */
[----:B------:R-:W-:Y:S02]  /*22870*/  ISETP.GE.AND P3, PT, R22, UR4, PT ;  /* 0x0000000416007c0c */ /* 0x000fe4000bf66270 */
[----:B------:R-:W-:Y:S02]  /*22880*/  ISETP.GE.AND P2, PT, R176, UR4, PT ;  /* 0x00000004b0007c0c */ /* 0x000fe4000bf46270 */
[----:B------:R-:W-:Y:S02]  /*22890*/  ISETP.GE.AND P1, PT, R23, UR4, PT ;  /* 0x0000000417007c0c */ /* 0x000fe4000bf26270 */
[----:B------:R-:W-:-:S07]  /*228a0*/  ISETP.GE.AND P0, PT, R177, UR4, PT ;  /* 0x00000004b1007c0c */ /* 0x000fce000bf06270 */
[-C--:B---3--:R-:W-:Y:S02]  /*228b0*/  @!P3 LEA R2, P6, R22, R10.reuse, 0x1 ;  /* 0x0000000a1602b211 */ /* 0x088fe400078c08ff */
[-C--:B------:R-:W-:Y:S02]  /*228c0*/  @!P2 LEA R4, P5, R176, R10.reuse, 0x1 ;  /* 0x0000000ab004a211 */ /* 0x080fe400078a08ff */
[----:B------:R-:W-:Y:S02]  /*228d0*/  @!P1 LEA R8, P4, R23, R10, 0x1 ;  /* 0x0000000a17089211 */ /* 0x000fe400078808ff */
[----:B0-----:R-:W-:Y:S02]  /*228e0*/  @!P3 LEA.HI.X R3, R22, R0, R183, 0x1, P6 ;  /* 0x000000001603b211 */ /* 0x001fe400030f0cb7 */
        /* <DEDUP_REMOVED lines=8> */
.L_x_3547:
[----:B------:R-:W-:Y:S05]  /*22970*/  BSYNC B1 ;  /* 0x0000000000017941 */ /* 0x000fea0003800000 */
.L_x_3546:
[----:B0-----:R-:W-:Y:S01]  /*22980*/  VIADD R3, R83, 0x60 ;  /* 0x0000006053037836 */ /* 0x001fe20000000000 */
[----:B-1--4-:R-:W0:Y:S04]  /*22990*/  SHFL.IDX PT, R81, R81, 0x3, 0x181f ;  /* 0x00781f0051517f89 */ /* 0x012e2800000e0000 */
[----:B------:R-:W-:Y:S01]  /*229a0*/  ISETP.GE.AND P0, PT, R3, R6, PT ;  /* 0x000000060300720c */ /* 0x000fe20003f06270 */
[----:B------:R-:W1:-:S12]  /*229b0*/  SHFL.IDX PT, R80, R80, 0x3, 0x181f ;  /* 0x00781f0050507f89 */ /* 0x000e5800000e0000 */
[----:B------:R-:W-:Y:S05]  /*229c0*/  @P0 BRA `(.L_x_3548) ;  /* 0x0000002800400947 */ /* 0x000fea0003800000 */
[----:B------:R-:W-:Y:S02]  /*229d0*/  ULDC UR4, c[0x0][0xbc8] ;  /* 0x0002f20000047ab9 */ /* 0x000fe40000000800 */
[----:B------:R-:W-:Y:S02]  /*229e0*/  ISETP.GE.AND P3, PT, R22, UR4, PT ;  /* 0x0000000416007c0c */ /* 0x000fe4000bf66270 */
[----:B------:R-:W-:Y:S02]  /*229f0*/  ISETP.GE.AND P4, PT, R176, UR4, PT ;  /* 0x00000004b0007c0c */ /* 0x000fe4000bf86270 */
[----:B------:R-:W-:-:S09]  /*22a00*/  ISETP.GE.AND P5, PT, R23, UR4, PT ;  /* 0x0000000417007c0c */ /* 0x000fd2000bfa6270 */
[-C--:B-1----:R-:W-:Y:S02]  /*22a10*/  @!P3 LEA R2, P0, R22, R80.reuse, 0x1 ;  /* 0x000000501602b211 */ /* 0x082fe400078008ff */
[-C--:B------:R-:W-:Y:S02]  /*22a20*/  @!P4 LEA R4, P1, R176, R80.reuse, 0x1 ;  /* 0x00000050b004c211 */ /* 0x080fe400078208ff */
[C---:B------:R-:W-:Y:S02]  /*22a30*/  @!P5 LEA R8, P2, R23.reuse, R80, 0x1 ;  /* 0x000000501708d211 */ /* 0x040fe400078408ff */
[-C--:B0-----:R-:W-:Y:S02]  /*22a40*/  @!P3 LEA.HI.X R3, R22, R81.reuse, R183, 0x1, P0 ;  /* 0x000000511603b211 */ /* 0x081fe400000f0cb7 */
[-C--:B------:R-:W-:Y:S02]  /*22a50*/  @!P4 LEA.HI.X R5, R176, R81.reuse, R182, 0x1, P1 ;  /* 0x00000051b005c211 */ /* 0x080fe400008f0cb6 */
[----:B------:R-:W-:Y:S01]  /*22a60*/  @!P5 LEA.HI.X R9, R23, R81, R181, 0x1, P2 ;  /* 0x000000511709d211 */ /* 0x000fe200010f0cb5 */
        /* <DEDUP_REMOVED lines=9> */
.L_x_3541:
[----:B------:R1:W5:Y:S01]  /*22b00*/  LDL R48, [R1+0x4ac] ;  /* 0x0004ac0001307983 */ /* 0x0003620000100800 */
[----:B------:R-:W-:Y:S01]  /*22b10*/  ULDC.64 UR12, c[0x0][0xc08] ;  /* 0x00030200000c7ab9 */ /* 0x000fe20000000a00 */
[----:B------:R-:W2:Y:S02]  /*22b20*/  @P2 LDC R2, c[0x0][0xcec] ;  /* 0x00033b00ff022b82 */ /* 0x000ea40000000800 */
[----:B------:R1:W5:Y:S04]  /*22b30*/  LDL R47, [R1+0x4a8] ;  /* 0x0004a800012f7983 */ /* 0x0003680000100800 */
        /* <DEDUP_REMOVED lines=24> */
[----:B------:R1:W5:Y:S01]  /*22cc0*/  LDL R20, [R1+0x444] ;  /* 0x0004440001147983 */ /* 0x0003620000100800 */
[----:B------:R-:W-:Y:S01]  /*22cd0*/  UIMAD UR9, UR14, UR12, URZ ;  /* 0x0000000c0e0972a4 */ /* 0x000fe2000f8e023f */
[----:B------:R-:W3:Y:S01]  /*22ce0*/  @P2 LDC R3, c[0x0][0xcf0] ;  /* 0x00033c00ff032b82 */ /* 0x000ee20000000800 */
[----:B------:R-:W-:Y:S01]  /*22cf0*/  UIMAD.WIDE.U32 UR10, UR4, UR12, URZ ;  /* 0x0000000c040a72a5 */ /* 0x000fe2000f8e003f */
[----:B--2---:R-:W-:Y:S01]  /*22d00*/  @P2 IMAD.HI.U32 R2, R19, R2, RZ ;  /* 0x0000000213022227 */ /* 0x004fe200078e00ff */
[----:B------:R-:W-:Y:S01]  /*22d10*/  UIMAD UR9, UR4, UR13, UR9 ;  /* 0x0000000d040972a4 */ /* 0x000fe2000f8e0209 */
[----:B------:R-:W-:Y:S01]  /*22d20*/  BSSY B1, `(.L_x_3549) ;  /* 0x00000ca000017945 */ /* 0x000fe20003800000 */
[----:B------:R-:W-:Y:S01]  /*22d30*/  USHF.R.S32.HI UR4, URZ, 0x1f, UR8 ;  /* 0x0000001f3f047899 */ /* 0x000fe20008011408 */
[----:B0-----:R-:W-:Y:S01]  /*22d40*/  IMAD.MOV.U32 R5, RZ, RZ, R19 ;  /* 0x000000ffff057224 */ /* 0x001fe200078e0013 */
[----:B------:R-:W-:Y:S01]  /*22d50*/  UIADD3 UR11, UR11, UR9, URZ ;  /* 0x000000090b0b7290 */ /* 0x000fe2000fffe03f */
[----:B------:R-:W-:-:S03]  /*22d60*/  ULDC.64 UR12, c[0x0][0xc38] ;  /* 0x00030e00000c7ab9 */ /* 0x000fc60000000a00 */
[----:B------:R-:W-:-:S04]  /*22d70*/  UIMAD.WIDE.U32 UR10, UR60, UR12, UR10 ;  /* 0x0000000c3c0a72a5 */ /* 0x000fc8000f8e000a */
[----:B------:R-:W-:-:S03]  /*22d80*/  UIMAD UR11, UR60, UR13, UR11 ;  /* 0x0000000d3c0b72a4 */ /* 0x000fc6000f8e020b */
[----:B------:R-:W-:Y:S02]  /*22d90*/  ULDC.64 UR12, c[0x0][0xc40] ;  /* 0x00031000000c7ab9 */ /* 0x000fe40000000a00 */
[----:B------:R-:W-:-:S04]  /*22da0*/  UIMAD UR4, UR4, UR12, URZ ;  /* 0x0000000c040472a4 */ /* 0x000fc8000f8e023f */
[----:B------:R-:W-:Y:S01]  /*22db0*/  UIMAD UR4, UR8, UR13, UR4 ;  /* 0x0000000d080472a4 */ /* 0x000fe2000f8e0204 */
[----:B---3--:R-:W-:Y:S01]  /*22dc0*/  @P2 SHF.R.U32.HI R5, RZ, R3, R2 ;  /* 0x00000003ff052219 */ /* 0x008fe20000011602 */
[----:B------:R-:W-:-:S03]  /*22dd0*/  UIMAD.WIDE.U32 UR8, UR8, UR12, UR10 ;  /* 0x0000000c080872a5 */ /* 0x000fc6000f8e000a */
[----:B------:R-:W-:Y:S01]  /*22de0*/  ULDC.64 UR10, c[0x0][0xc48] ;  /* 0x00031200000a7ab9 */ /* 0x000fe20000000a00 */
[----:B------:R-:W-:Y:S01]  /*22df0*/  UIADD3 UR9, UR9, UR4, URZ ;  /* 0x0000000409097290 */ /* 0x000fe2000fffe03f */
[--C-:B------:R-:W-:Y:S01]  /*22e00*/  SHF.R.S32.HI R2, RZ, 0x1f, R5.reuse ;  /* 0x0000001fff027819 */ /* 0x100fe20000011405 */
[----:B------:R-:W-:Y:S02]  /*22e10*/  IMAD.MOV R9, RZ, RZ, -R5 ;  /* 0x000000ffff097224 */ /* 0x000fe400078e0a05 */
[----:B------:R-:W-:Y:S02]  /*22e20*/  UIMAD.WIDE.U32 UR8, UR61, UR10, UR8 ;  /* 0x0000000a3d0872a5 */ /* 0x000fe4000f8e0008 */
[----:B------:R-:W-:Y:S02]  /*22e30*/  IMAD R9, R18, R9, R19 ;  /* 0x0000000912097224 */ /* 0x000fe400078e0213 */
[----:B------:R-:W-:Y:S02]  /*22e40*/  UIMAD UR61, UR61, UR11, UR9 ;  /* 0x0000000b3d3d72a4 */ /* 0x000fe4000f8e0209 */
[----:B------:R-:W-:Y:S01]  /*22e50*/  IMAD.U32 R3, RZ, RZ, UR9 ;  /* 0x00000009ff037e24 */ /* 0x000fe2000f8e00ff */
[----:B------:R-:W-:-:S02]  /*22e60*/  ULDC.64 UR10, c[0x0][0xc30] ;  /* 0x00030c00000a7ab9 */ /* 0x000fc40000000a00 */
[----:B------:R-:W-:Y:S02]  /*22e70*/  IMAD R4, R2, UR10, RZ ;  /* 0x0000000a02047c24 */ /* 0x000fe4000f8e02ff */
[----:B------:R-:W-:Y:S01]  /*22e80*/  IMAD.U32 R2, RZ, RZ, UR8 ;  /* 0x00000008ff027e24 */ /* 0x000fe2000f8e00ff */
[----:B------:R-:W-:Y:S01]  /*22e90*/  ULDC.64 UR8, c[0x0][0xc28] ;  /* 0x00030a0000087ab9 */ /* 0x000fe20000000a00 */
[----:B------:R-:W-:Y:S02]  /*22ea0*/  IMAD.U32 R3, RZ, RZ, UR61 ;  /* 0x0000003dff037e24 */ /* 0x000fe4000f8e00ff */
[C---:B------:R-:W-:Y:S01]  /*22eb0*/  IMAD R11, R5.reuse, UR11, R4 ;  /* 0x0000000b050b7c24 */ /* 0x040fe2000f8e0204 */
[----:B------:R-:W-:Y:S01]  /*22ec0*/  SHF.R.S32.HI R4, RZ, 0x1f, R9 ;  /* 0x0000001fff047819 */ /* 0x000fe20000011409 */
[----:B------:R-:W-:-:S04]  /*22ed0*/  IMAD.WIDE.U32 R2, R5, UR10, R2 ;  /* 0x0000000a05027c25 */ /* 0x000fc8000f8e0002 */
[----:B------:R-:W-:Y:S02]  /*22ee0*/  IMAD R4, R4, UR8, RZ ;  /* 0x0000000804047c24 */ /* 0x000fe4000f8e02ff */
[----:B------:R-:W-:Y:S02]  /*22ef0*/  IMAD.IADD R3, R3, 0x1, R11 ;  /* 0x0000000103037824 */ /* 0x000fe400078e020b */
[C---:B------:R-:W-:Y:S02]  /*22f00*/  IMAD R5, R9.reuse, UR9, R4 ;  /* 0x0000000909057c24 */ /* 0x040fe4000f8e0204 */
[----:B------:R-:W-:Y:S01]  /*22f10*/  IMAD.WIDE.U32 R2, R9, UR8, R2 ;  /* 0x0000000809027c25 */ /* 0x000fe2000f8e0002 */
[----:B------:R-:W-:-:S03]  /*22f20*/  ULDC.64 UR8, c[0x0][0xc00] ;  /* 0x0003000000087ab9 */ /* 0x000fc60000000a00 */
[----:B------:R-:W-:Y:S01]  /*22f30*/  VIADD R4, R0, 0x32420 ;  /* 0x0003242000047836 */ /* 0x000fe20000000000 */
[----:B------:R-:W-:Y:S01]  /*22f40*/  LEA R0, P1, R2, UR8, 0x2 ;  /* 0x0000000802007c11 */ /* 0x000fe2000f8210ff */
[----:B------:R-:W-:-:S03]  /*22f50*/  IMAD.IADD R3, R3, 0x1, R5 ;  /* 0x0000000103037824 */ /* 0x000fc600078e0205 */
[----:B------:R-:W-:Y:S01]  /*22f60*/  PRMT R4, RZ, 0x654, R4 ;  /* 0x00000654ff047816 */ /* 0x000fe20000000004 */
[----:B------:R1:W0:Y:S01]  /*22f70*/  SHFL.IDX PT, R10, R0, RZ, 0x1c1f ;  /* 0x001c1fff000a7589 */ /* 0x00022200000e0000 */
[----:B------:R-:W-:Y:S02]  /*22f80*/  LEA.HI.X R6, R2, UR9, R3, 0x2, P1 ;  /* 0x0000000902067c11 */ /* 0x000fe400088f1403 */
[----:B------:R1:W-:Y:S03]  /*22f90*/  SYNCS.ARRIVE.TRANS64.RED.A1T0 RZ, [R4+URZ], RZ ;  /* 0x000000ff04ff79a7 */ /* 0x0003e6000810043f */
[----:B------:R1:W2:Y:S01]  /*22fa0*/  SHFL.IDX PT, R11, R6, RZ, 0x1c1f ;  /* 0x001c1fff060b7589 */ /* 0x0002a200000e0000 */
[----:B------:R-:W-:Y:S05]  /*22fb0*/  @P3 BRA `(.L_x_3550) ;  /* 0x0000000800803947 */ /* 0x000fea0003800000 */
[----:B------:R-:W-:Y:S02]  /*22fc0*/  ULDC UR4, c[0x0][0xbc8] ;  /* 0x0002f20000047ab9 */ /* 0x000fe40000000800 */
[----:B------:R-:W-:-:S13]  /*22fd0*/  ISETP.GE.AND P1, PT, R179, UR4, PT ;  /* 0x00000004b3007c0c */ /* 0x000fda000bf26270 */
[----:B------:R-:W3:Y:S01]  /*22fe0*/  @!P1 LDL.64 R18, [R1+0x240] ;  /* 0x0002400001129983 */ /* 0x000ee20000100a00 */
[----:B------:R-:W-:Y:S01]  /*22ff0*/  ISETP.GE.AND P2, PT, R212, UR4, PT ;  /* 0x00000004d4007c0c */ /* 0x000fe2000bf46270 */
[----:B0-2---:R-:W-:-:S05]  /*23000*/  @!P1 IMAD.WIDE R2, R179, 0x4, R10 ;  /* 0x00000004b3029825 */ /* 0x005fca00078e020a */
[----:B---3--:R0:W-:Y:S07]  /*23010*/  @!P1 ST.E.64 desc[UR36][R2.64], R18 ;  /* 0x0000001202009985 */ /* 0x0081ee000c101b24 */
[----:B-1----:R-:W2:Y:S01]  /*23020*/  @!P2 LDL.64 R4, [R1+0x250] ;  /* 0x000250000104a983 */ /* 0x002ea20000100a00 */
[----:B------:R-:W-:Y:S02]  /*23030*/  ISETP.GE.AND P1, PT, R211, UR4, PT ;  /* 0x00000004d3007c0c */ /* 0x000fe4000bf26270 */
[----:B------:R-:W-:-:S04]  /*23040*/  @!P2 LEA R12, P3, R212, R10, 0x2 ;  /* 0x0000000ad40ca211 */ /* 0x000fc800078610ff */
[----:B-----5:R-:W-:-:S05]  /*23050*/  @!P2 LEA.HI.X R13, R212, R11, R48, 0x2, P3 ;  /* 0x0000000bd40da211 */ /* 0x020fca00018f1430 */
[----:B--2---:R1:W-:Y:S04]  /*23060*/  @!P2 ST.E.64 desc[UR36][R12.64], R4 ;  /* 0x000000040c00a985 */ /* 0x0043e8000c101b24 */
[----:B------:R-:W2:Y:S01]  /*23070*/  @!P1 LDL.64 R8, [R1+0x260] ;  /* 0x0002600001089983 */ /* 0x000ea20000100a00 */
[----:B------:R-:W-:Y:S02]  /*23080*/  ISETP.GE.AND P2, PT, R210, UR4, PT ;  /* 0x00000004d2007c0c */ /* 0x000fe4000bf46270 */
[----:B------:R-:W-:-:S04]  /*23090*/  @!P1 LEA R14, P3, R211, R10, 0x2 ;  /* 0x0000000ad30e9211 */ /* 0x000fc800078610ff */
[----:B------:R-:W-:-:S05]  /*230a0*/  @!P1 LEA.HI.X R15, R211, R11, R47, 0x2, P3 ;  /* 0x0000000bd30f9211 */ /* 0x000fca00018f142f */
[----:B--2---:R2:W-:Y:S04]  /*230b0*/  @!P1 ST.E.64 desc[UR36][R14.64], R8 ;  /* 0x000000080e009985 */ /* 0x0045e8000c101b24 */
[----:B0-----:R-:W3:Y:S01]  /*230c0*/  @!P2 LDL.64 R2, [R1+0x270] ;  /* 0x000270000102a983 */ /* 0x001ee20000100a00 */
[----:B------:R-:W-:Y:S02]  /*230d0*/  ISETP.GE.AND P1, PT, R209, UR4, PT ;  /* 0x00000004d1007c0c */ /* 0x000fe4000bf26270 */
[----:B------:R-:W-:-:S04]  /*230e0*/  @!P2 LEA R18, P3, R210, R10, 0x2 ;  /* 0x0000000ad212a211 */ /* 0x000fc800078610ff */
[----:B------:R-:W-:-:S05]  /*230f0*/  @!P2 LEA.HI.X R19, R210, R11, R46, 0x2, P3 ;  /* 0x0000000bd213a211 */ /* 0x000fca00018f142e */
[----:B---3--:R0:W-:Y:S04]  /*23100*/  @!P2 ST.E.64 desc[UR36][R18.64], R2 ;  /* 0x000000021200a985 */ /* 0x0081e8000c101b24 */
[----:B-1----:R-:W3:Y:S01]  /*23110*/  @!P1 LDL.64 R4, [R1+0x280] ;  /* 0x0002800001049983 */ /* 0x002ee20000100a00 */
[----:B------:R-:W-:Y:S02]  /*23120*/  ISETP.GE.AND P2, PT, R208, UR4, PT ;  /* 0x00000004d0007c0c */ /* 0x000fe4000bf46270 */
[----:B------:R-:W-:-:S04]  /*23130*/  @!P1 LEA R12, P3, R209, R10, 0x2 ;  /* 0x0000000ad10c9211 */ /* 0x000fc800078610ff */
[----:B------:R-:W-:-:S05]  /*23140*/  @!P1 LEA.HI.X R13, R209, R11, R45, 0x2, P3 ;  /* 0x0000000bd10d9211 */ /* 0x000fca00018f142d */
[----:B---3--:R1:W-:Y:S04]  /*23150*/  @!P1 ST.E.64 desc[UR36][R12.64], R4 ;  /* 0x000000040c009985 */ /* 0x0083e8000c101b24 */
[----:B--2---:R-:W2:Y:S01]  /*23160*/  @!P2 LDL.64 R8, [R1+0x290] ;  /* 0x000290000108a983 */ /* 0x004ea20000100a00 */
        /* <DEDUP_REMOVED lines=124> */
[----:B0-----:R-:W2:Y:S01]  /*23930*/  @!P1 LDL.64 R2, [R1+0x420] ;  /* 0x0004200001029983 */ /* 0x001ea20000100a00 */
[----:B------:R-:W-:Y:S02]  /*23940*/  ISETP.GE.AND P2, PT, R213, UR4, PT ;  /* 0x00000004d5007c0c */ /* 0x000fe4000bf46270 */
[----:B------:R-:W-:-:S04]  /*23950*/  @!P1 LEA R18, P3, R214, R10, 0x2 ;  /* 0x0000000ad6129211 */ /* 0x000fc800078610ff */
[----:B------:R-:W-:-:S05]  /*23960*/  @!P1 LEA.HI.X R19, R214, R11, R227, 0x2, P3 ;  /* 0x0000000bd6139211 */ /* 0x000fca00018f14e3 */
[----:B--2---:R3:W-:Y:S04]  /*23970*/  @!P1 ST.E.64 desc[UR36][R18.64], R2 ;  /* 0x0000000212009985 */ /* 0x0047e8000c101b24 */
[----:B-1----:R-:W2:Y:S01]  /*23980*/  @!P2 LDL.64 R4, [R1+0x430] ;  /* 0x000430000104a983 */ /* 0x002ea20000100a00 */
[----:B------:R-:W-:-:S04]  /*23990*/  @!P2 LEA R10, P1, R213, R10, 0x2 ;  /* 0x0000000ad50aa211 */ /* 0x000fc800078210ff */
[----:B------:R-:W-:-:S05]  /*239a0*/  @!P2 LEA.HI.X R11, R213, R11, R226, 0x2, P1 ;  /* 0x0000000bd50ba211 */ /* 0x000fca00008f14e2 */
[----:B--2---:R3:W-:Y:S04]  /*239b0*/  @!P2 ST.E.64 desc[UR36][R10.64], R4 ;  /* 0x000000040a00a985 */ /* 0x0047e8000c101b24 */
.L_x_3550:
[----:B------:R-:W-:Y:S05]  /*239c0*/  BSYNC B1 ;  /* 0x0000000000017941 */ /* 0x000fea0003800000 */
.L_x_3549:
[----:B--23--:R4:W2:Y:S04]  /*239d0*/  SHFL.IDX PT, R11, R6, 0x1, 0x1c1f ;  /* 0x003c1f00060b7f89 */ /* 0x00c8a800000e0000 */
[----:B0-----:R4:W0:Y:S01]  /*239e0*/  SHFL.IDX PT, R10, R0, 0x1, 0x1c1f ;  /* 0x003c1f00000a7f89 */ /* 0x00182200000e0000 */
[----:B------:R-:W-:Y:S05]  /*239f0*/  @P0 BRA `(.L_x_3548) ;  /* 0x0000001800340947 */ /* 0x000fea0003800000 */
[----:B-1--4-:R-:W1:Y:S02]  /*23a00*/  LDC R0, c[0x0][0xbc8] ;  /* 0x0002f200ff007b82 */ /* 0x012e640000000800 */
[----:B-1----:R-:W-:-:S13]  /*23a10*/  ISETP.GE.AND P0, PT, R179, R0, PT ;  /* 0x00000000b300720c */ /* 0x002fda0003f06270 */
[----:B------:R-:W3:Y:S01]  /*23a20*/  @!P0 LDL.64 R18, [R1+0x248] ;  /* 0x0002480001128983 */ /* 0x000ee20000100a00 */
[-C--:B------:R-:W-:Y:S01]  /*23a30*/  ISETP.GE.AND P1, PT, R212, R0.reuse, PT ;  /* 0x00000000d400720c */ /* 0x080fe20003f26270 */
[----:B0-2---:R-:W-:Y:S01]  /*23a40*/  @!P0 IMAD.WIDE R2, R179, 0x4, R10 ;  /* 0x00000004b3028825 */ /* 0x005fe200078e020a */
[----:B------:R-:W-:-:S04]  /*23a50*/  ISETP.GE.AND P2, PT, R211, R0, PT ;  /* 0x00000000d300720c */ /* 0x000fc80003f46270 */
[----:B---3--:R0:W-:Y:S07]  /*23a60*/  @!P0 ST.E.64 desc[UR36][R2.64], R18 ;  /* 0x0000001202008985 */ /* 0x0081ee000c101b24 */
[----:B------:R-:W2:Y:S01]  /*23a70*/  @!P1 LDL.64 R4, [R1+0x258] ;  /* 0x0002580001049983 */ /* 0x000ea20000100a00 */
[----:B------:R-:W-:-:S04]  /*23a80*/  @!P1 LEA R12, P0, R212, R10, 0x2 ;  /* 0x0000000ad40c9211 */ /* 0x000fc800078010ff */
[----:B-----5:R-:W-:Y:S02]  /*23a90*/  @!P1 LEA.HI.X R13, R212, R11, R48, 0x2, P0 ;  /* 0x0000000bd40d9211 */ /* 0x020fe400000f1430 */
[----:B------:R-:W-:-:S03]  /*23aa0*/  @!P2 LEA R14, P0, R211, R10, 0x2 ;  /* 0x0000000ad30ea211 */ /* 0x000fc600078010ff */
[----:B--2---:R1:W-:Y:S04]  /*23ab0*/  @!P1 ST.E.64 desc[UR36][R12.64], R4 ;  /* 0x000000040c009985 */ /* 0x0043e8000c101b24 */
[----:B------:R-:W2:Y:S01]  /*23ac0*/  @!P2 LDL.64 R8, [R1+0x268] ;  /* 0x000268000108a983 */ /* 0x000ea20000100a00 */
[----:B------:R-:W-:Y:S02]  /*23ad0*/  ISETP.GE.AND P1, PT, R210, R0, PT ;  /* 0x00000000d200720c */ /* 0x000fe40003f26270 */
[----:B------:R-:W-:-:S05]  /*23ae0*/  @!P2 LEA.HI.X R15, R211, R11, R47, 0x2, P0 ;  /* 0x0000000bd30fa211 */ /* 0x000fca00000f142f */
[----:B--2---:R2:W-:Y:S06]  /*23af0*/  @!P2 ST.E.64 desc[UR36][R14.64], R8 ;  /* 0x000000080e00a985 */ /* 0x0045ec000c101b24 */
[----:B0-----:R-:W3:Y:S01]  /*23b00*/  @!P1 LDL.64 R2, [R1+0x278] ;  /* 0x0002780001029983 */ /* 0x001ee20000100a00 */
[----:B------:R-:W-:Y:S02]  /*23b10*/  ISETP.GE.AND P2, PT, R209, R0, PT ;  /* 0x00000000d100720c */ /* 0x000fe40003f46270 */
[----:B------:R-:W-:-:S04]  /*23b20*/  @!P1 LEA R18, P0, R210, R10, 0x2 ;  /* 0x0000000ad2129211 */ /* 0x000fc800078010ff */
[----:B------:R-:W-:-:S05]  /*23b30*/  @!P1 LEA.HI.X R19, R210, R11, R46, 0x2, P0 ;  /* 0x0000000bd2139211 */ /* 0x000fca00000f142e */
[----:B---3--:R0:W-:Y:S04]  /*23b40*/  @!P1 ST.E.64 desc[UR36][R18.64], R2 ;  /* 0x0000000212009985 */ /* 0x0081e8000c101b24 */
[----:B-1----:R-:W3:Y:S01]  /*23b50*/  @!P2 LDL.64 R4, [R1+0x288] ;  /* 0x000288000104a983 */ /* 0x002ee20000100a00 */
[----:B------:R-:W-:Y:S02]  /*23b60*/  ISETP.GE.AND P1, PT, R208, R0, PT ;  /* 0x00000000d000720c */ /* 0x000fe40003f26270 */
[----:B------:R-:W-:-:S04]  /*23b70*/  @!P2 LEA R12, P0, R209, R10, 0x2 ;  /* 0x0000000ad10ca211 */ /* 0x000fc800078010ff */
[----:B------:R-:W-:-:S05]  /*23b80*/  @!P2 LEA.HI.X R13, R209, R11, R45, 0x2, P0 ;  /* 0x0000000bd10da211 */ /* 0x000fca00000f142d */
[----:B---3--:R1:W-:Y:S04]  /*23b90*/  @!P2 ST.E.64 desc[UR36][R12.64], R4 ;  /* 0x000000040c00a985 */ /* 0x0083e8000c101b24 */
[----:B--2---:R-:W2:Y:S01]  /*23ba0*/  @!P1 LDL.64 R8, [R1+0x298] ;  /* 0x0002980001089983 */ /* 0x004ea20000100a00 */
[----:B------:R-:W-:Y:S02]  /*23bb0*/  ISETP.GE.AND P2, PT, R207, R0, PT ;  /* 0x00000000cf00720c */ /* 0x000fe40003f46270 */
[----:B------:R-:W-:-:S04]  /*23bc0*/  @!P1 LEA R14, P0, R208, R10, 0x2 ;  /* 0x0000000ad00e9211 */ /* 0x000fc800078010ff */
[----:B------:R-:W-:-:S05]  /*23bd0*/  @!P1 LEA.HI.X R15, R208, R11, R44, 0x2, P0 ;  /* 0x0000000bd00f9211 */ /* 0x000fca00000f142c */
[----:B--2---:R2:W-:Y:S04]  /*23be0*/  @!P1 ST.E.64 desc[UR36][R14.64], R8 ;  /* 0x000000080e009985 */ /* 0x0045e8000c101b24 */
        /* <DEDUP_REMOVED lines=113> */
[----:B------:R-:W-:-:S07]  /*24300*/  @!P2 LEA.HI.X R13, R185, R11, R229, 0x2, P0 ;  /* 0x0000000bb90da211 */ /* 0x000fce00000f14e5 */
[C---:B--2---:R-:W-:Y:S01]  /*24310*/  @!P1 LEA R14, P0, R184.reuse, R10, 0x2 ;  /* 0x0000000ab80e9211 */ /* 0x044fe200078010ff */
[----:B---3--:R0:W-:Y:S04]  /*24320*/  @!P2 ST.E.64 desc[UR36][R12.64], R4 ;  /* 0x000000040c00a985 */ /* 0x0081e8000c101b24 */
[----:B------:R-:W2:Y:S01]  /*24330*/  @!P1 LDL.64 R8, [R1+0x418] ;  /* 0x0004180001089983 */ /* 0x000ea20000100a00 */
[----:B------:R-:W-:Y:S01]  /*24340*/  @!P1 LEA.HI.X R15, R184, R11, R228, 0x2, P0 ;  /* 0x0000000bb80f9211 */ /* 0x000fe200000f14e4 */
[----:B------:R-:W-:Y:S01]  /*24350*/  BSSY B1, `(.L_x_3551) ;  /* 0x0000009000017945 */ /* 0x000fe20003800000 */
[----:B------:R-:W-:-:S03]  /*24360*/  ISETP.GE.AND P0, PT, R214, R0, PT ;  /* 0x00000000d600720c */ /* 0x000fc60003f06270 */
[----:B--2---:R0:W-:Y:S01]  /*24370*/  @!P1 ST.E.64 desc[UR36][R14.64], R8 ;  /* 0x000000080e009985 */ /* 0x0041e2000c101b24 */
[----:B------:R-:W-:-:S09]  /*24380*/  ISETP.GE.AND P1, PT, R213, R0, PT ;  /* 0x00000000d500720c */ /* 0x000fd20003f26270 */
[----:B------:R-:W-:Y:S05]  /*24390*/  @P0 BRA `(.L_x_3552) ;  /* 0x0000000000100947 */ /* 0x000fea0003800000 */
[----:B0-----:R-:W2:Y:S01]  /*243a0*/  LDL.64 R4, [R1+0x428] ;  /* 0x0004280001047983 */ /* 0x001ea20000100a00 */
[----:B------:R-:W-:-:S04]  /*243b0*/  LEA R2, P0, R214, R10, 0x2 ;  /* 0x0000000ad6027211 */ /* 0x000fc800078010ff */
[----:B------:R-:W-:-:S05]  /*243c0*/  LEA.HI.X R3, R214, R11, R227, 0x2, P0 ;  /* 0x0000000bd6037211 */ /* 0x000fca00000f14e3 */
[----:B--2---:R1:W-:Y:S04]  /*243d0*/  ST.E.64 desc[UR36][R2.64], R4 ;  /* 0x0000000402007985 */ /* 0x0043e8000c101b24 */
.L_x_3552:
[----:B------:R-:W-:Y:S05]  /*243e0*/  BSYNC B1 ;  /* 0x0000000000017941 */ /* 0x000fea0003800000 */
.L_x_3551:
[----:B------:R-:W-:Y:S05]  /*243f0*/  @P1 BRA `(.L_x_3548) ;  /* 0x0000000c00b41947 */ /* 0x000fea0003800000 */
[----:B01----:R-:W2:Y:S01]  /*24400*/  LDL.64 R4, [R1+0x438] ;  /* 0x0004380001047983 */ /* 0x003ea20000100a00 */
[----:B------:R-:W-:-:S04]  /*24410*/  LEA R2, P0, R213, R10, 0x2 ;  /* 0x0000000ad5027211 */ /* 0x000fc800078010ff */
[----:B------:R-:W-:-:S05]  /*24420*/  LEA.HI.X R3, R213, R11, R226, 0x2, P0 ;  /* 0x0000000bd5037211 */ /* 0x000fca00000f14e2 */
[----:B--2---:R0:W-:Y:S01]  /*24430*/  ST.E.64 desc[UR36][R2.64], R4 ;  /* 0x0000000402007985 */ /* 0x0041e2000c101b24 */
[----:B------:R-:W-:Y:S05]  /*24440*/  BRA `(.L_x_3548) ;  /* 0x0000000c00a07947 */ /* 0x000fea0003800000 */
.L_x_3539:
[----:B------:R-:W-:Y:S01]  /*24450*/  R2UR UR4, R216 ;  /* 0x00000000d80472ca */ /* 0x000fe200000e0000 */
[----:B------:R-:W-:Y:S02]  /*24460*/  ULDC.64 UR8, c[0x0][0xd00] ;  /* 0x0003400000087ab9 */ /* 0x000fe40000000a00 */
[----:B------:R-:W-:-:S04]  /*24470*/  UISETP.NE.U32.AND UP0, UPT, UR8, URZ, UPT ;  /* 0x0000003f0800728c */ /* 0x000fc8000bf05070 */
[----:B------:R-:W-:-:S03]  /*24480*/  UISETP.NE.AND.EX UP0, UPT, UR9, URZ, UPT, UP0 ;  /* 0x0000003f0900728c */ /* 0x000fc6000bf05300 */
[----:B------:R-:W-:-:S03]  /*24490*/  ULDC.64 UR8, c[0x0][0xd00] ;  /* 0x0003400000087ab9 */ /* 0x000fc60000000a00 */
[----:B------:R-:W-:Y:S01]  /*244a0*/  UIMAD.WIDE UR8, UR4, 0x4, UR8 ;  /* 0x00000004040878a5 */ /* 0x000fe2000f8e0208 */
[----:B------:R-:W-:-:S05]  /*244b0*/  PLOP3.LUT P1, PT, PT, PT, UP0, 0x80, 0x0 ;  /* 0x000000000000781c */ /* 0x000fca0003f2f008 */
[----:B------:R-:W-:Y:S02]  /*244c0*/  IMAD.U32 R2, RZ, RZ, UR8 ;  /* 0x00000008ff027e24 */ /* 0x000fe4000f8e00ff */
[----:B------:R-:W-:Y:S01]  /*244d0*/  IMAD.U32 R3, RZ, RZ, UR9 ;  /* 0x00000009ff037e24 */ /* 0x000fe2000f8e00ff */
[----:B------:R-:W-:Y:S02]  /*244e0*/  ULDC.64 UR8, c[0x0][0xd08] ;  /* 0x0003420000087ab9 */ /* 0x000fe40000000a00 */
[----:B------:R-:W-:-:S03]  /*244f0*/  UISETP.NE.U32.AND UP1, UPT, UR8, URZ, UPT ;  /* 0x0000003f0800728c */ /* 0x000fc6000bf25070 */
[----:B------:R-:W2:Y:S01]  /*24500*/  @P1 LDG.E R6, desc[UR36][R2.64] ;  /* 0x0000002402061981 */ /* 0x000ea2000c1e1900 */
[----:B------:R-:W-:-:S06]  /*24510*/  UISETP.NE.AND.EX UP1, UPT, UR9, URZ, UPT, UP1 ;  /* 0x0000003f0900728c */ /* 0x000fcc000bf25310 */
[----:B------:R-:W-:-:S05]  /*24520*/  PLOP3.LUT P2, PT, PT, PT, UP1, 0x80, 0x0 ;  /* 0x000000000000781c */ /* 0x000fca0003f4f018 */
[----:B------:R-:W-:Y:S02]  /*24530*/  @UP1 ULDC.64 UR8, c[0x0][0xd08] ;  /* 0x0003420000081ab9 */ /* 0x000fe40000000a00 */
[----:B------:R-:W-:-:S03]  /*24540*/  @UP1 UIMAD.WIDE UR8, UR4, 0x4, UR8 ;  /* 0x00000004040818a5 */ /* 0x000fc6000f8e0208 */
[----:B------:R-:W-:Y:S02]  /*24550*/  ULDC UR4, c[0x0][0xb88] ;  /* 0x0002e20000047ab9 */ /* 0x000fe40000000800 */
[----:B------:R-:W-:Y:S02]  /*24560*/  IMAD.U32 R0, RZ, RZ, UR4 ;  /* 0x00000004ff007e24 */ /* 0x000fe4000f8e00ff */
[----:B------:R-:W-:Y:S02]  /*24570*/  IMAD.U32 R4, RZ, RZ, UR8 ;  /* 0x00000008ff047e24 */ /* 0x000fe4000f8e00ff */
[----:B------:R-:W-:-:S05]  /*24580*/  IMAD.U32 R5, RZ, RZ, UR9 ;  /* 0x00000009ff057e24 */ /* 0x000fca000f8e00ff */
[----:B------:R0:W5:Y:S01]  /*24590*/  @P2 LDG.E R0, desc[UR36][R4.64] ;  /* 0x0000002404002981 */ /* 0x000162000c1e1900 */
[----:B------:R-:W-:Y:S01]  /*245a0*/  UISETP.NE.AND UP1, UPT, UR59, URZ, UPT ;  /* 0x0000003f3b00728c */ /* 0x000fe2000bf25270 */
[----:B------:R-:W-:Y:S01]  /*245b0*/  ISETP.GT.AND P0, PT, R217, 0x7f, PT ;  /* 0x0000007fd900780c */ /* 0x000fe20003f04270 */
[----:B------:R-:W-:-:S09]  /*245c0*/  UMOV UR4, URZ ;  /* 0x0000003f00047c82 */ /* 0x000fd20008000000 */
[----:B------:R-:W-:Y:S01]  /*245d0*/  @!UP1 ULDC UR59, c[0x0][0xbd4] ;  /* 0x0002f500003b9ab9 */ /* 0x000fe20000000800 */
[----:B--2---:R-:W-:Y:S01]  /*245e0*/  @P1 R2UR UR4, R6 ;  /* 0x00000000060412ca */ /* 0x004fe200000e0000 */
[----:B0-----:R-:W-:-:S14]  /*245f0*/  @P2 BRA `(.L_x_3553) ;  /* 0x0000000000102947 */ /* 0x001fdc0003800000 */
[----:B------:R-:W-:Y:S05]  /*24600*/  @!P1 BRA `(.L_x_3553) ;  /* 0x00000000000c9947 */ /* 0x000fea0003800000 */
[----:B------:R-:W2:Y:S04]  /*24610*/  LDG.E R5, desc[UR36][R2.64] ;  /* 0x0000002402057981 */ /* 0x000ea8000c1e1900 */
[----:B-----5:R-:W2:Y:S02]  /*24620*/  LDG.E R0, desc[UR36][R2.64+0x4] ;  /* 0x0000042402007981 */ /* 0x020ea4000c1e1900 */
[----:B--2---:R-:W-:-:S07]  /*24630*/  IMAD.IADD R0, R0, 0x1, -R5 ;  /* 0x0000000100007824 */ /* 0x004fce00078e0a05 */
.L_x_3553:
[----:B------:R-:W-:Y:S01]  /*24640*/  R2UR UR8, R216 ;  /* 0x00000000d80872ca */ /* 0x000fe200000e0000 */
[----:B------:R-:W-:Y:S01]  /*24650*/  USHF.R.S32.HI UR20, URZ, 0x1f, UR4 ;  /* 0x0000001f3f147899 */ /* 0x000fe20008011404 */
[----:B------:R-:W-:Y:S11]  /*24660*/  BSSY B1, `(.L_x_3554) ;  /* 0x000003a000017945 */ /* 0x000ff60003800000 */
[----:B------:R-:W-:-:S02]  /*24670*/  USHF.R.S32.HI UR21, URZ, 0x1f, UR8 ;  /* 0x0000001f3f157899 */ /* 0x000fc40008011408 */
[----:B------:R-:W-:Y:S02]  /*24680*/  USEL UR8, UR8, URZ, !UP0 ;  /* 0x0000003f08087287 */ /* 0x000fe4000c000000 */
[----:B------:R-:W-:Y:S01]  /*24690*/  USEL UR21, UR21, URZ, !UP0 ;  /* 0x0000003f15157287 */ /* 0x000fe2000c000000 */
[----:B------:R-:W-:Y:S11]  /*246a0*/  @P0 BRA `(.L_x_3555) ;  /* 0x0000000000d40947 */ /* 0x000ff60003800000 */
[----:B------:R-:W0:Y:S01]  /*246b0*/  S2R R3, SR_TID.X ;  /* 0x0000000000037919 */ /* 0x000e220000002100 */
[----:B------:R-:W1:Y:S01]  /*246c0*/  LDC R11, c[0x0][0xce8] ;  /* 0x00033a00ff0b7b82 */ /* 0x000e620000000800 */
[----:B------:R-:W-:Y:S02]  /*246d0*/  IMAD.U32 R4, RZ, RZ, UR58 ;  /* 0x0000003aff047e24 */ /* 0x000fe4000f8e00ff */
[----:B-1---5:R-:W-:-:S03]  /*246e0*/  IMAD R2, R0, R11, RZ ;  /* 0x0000000b00027224 */ /* 0x022fc600078e02ff */
        /* <DEDUP_REMOVED lines=12> */
[----:B------:R-:W-:Y:S01]  /*247b0*/  ULDC.64 UR14, c[0x0][UR18+0x228] ;  /* 0x00008a00120e7abb */ /* 0x000fe20008000a00 */
[----:B------:R-:W-:Y:S01]  /*247c0*/  UIMAD UR13, UR13, UR8, URZ ;  /* 0x000000080d0d72a4 */ /* 0x000fe2000f8e023f */
[----:B------:R-:W1:Y:S01]  /*247d0*/  @P0 LDC R9, c[0x0][0xcf0] ;  /* 0x00033c00ff090b82 */ /* 0x000e620000000800 */
[----:B------:R-:W-:Y:S02]  /*247e0*/  UIMAD.WIDE.U32 UR16, UR10, UR60, URZ ;  /* 0x0000003c0a1072a5 */ /* 0x000fe4000f8e003f */
        /* <DEDUP_REMOVED lines=10> */
[----:B------:R-:W-:Y:S02]  /*24890*/  IMAD.U32 R3, RZ, RZ, UR23 ;  /* 0x00000017ff037e24 */ /* 0x000fe4000f8e00ff */
[----:B------:R-:W-:Y:S01]  /*248a0*/  IMAD.U32 R6, RZ, RZ, UR10 ;  /* 0x0000000aff067e24 */ /* 0x000fe2000f8e00ff */
[----:B------:R-:W-:Y:S01]  /*248b0*/  UIADD3.X UR9, UR9, UR19, UR20, UP1, UP2 ;  /* 0x0000001309097290 */ /* 0x000fe20008fe4414 */
[----:B-1----:R-:W-:Y:S01]  /*248c0*/  @P0 SHF.R.U32.HI R5, RZ, R9, R2 ;  /* 0x00000009ff050219 */ /* 0x002fe20000011602 */
[----:B------:R-:W-:Y:S01]  /*248d0*/  IMAD.U32 R2, RZ, RZ, UR22 ;  /* 0x00000016ff027e24 */ /* 0x000fe2000f8e00ff */
[----:B------:R-:W-:Y:S01]  /*248e0*/  ULDC.64 UR10, c[0x0][UR18+0x210] ;  /* 0x00008400120a7abb */ /* 0x000fe20008000a00 */
[----:B------:R-:W-:Y:S01]  /*248f0*/  ULDC.64 UR12, c[0x0][0xca8] ;  /* 0x00032a00000c7ab9 */ /* 0x000fe20000000a00 */
[----:B------:R-:W-:Y:S01]  /*24900*/  @!UP0 ULDC UR12, c[0x0][0xc50] ;  /* 0x00031400000c8ab9 */ /* 0x000fe20000000800 */
[--C-:B------:R-:W-:Y:S01]  /*24910*/  IMAD.MOV R9, RZ, RZ, -R5.reuse ;  /* 0x000000ffff097224 */ /* 0x100fe200078e0a05 */
[----:B------:R-:W-:Y:S01]  /*24920*/  IADD3 R2, P0, P1, R5, UR16, R2 ;  /* 0x0000001005027c10 */ /* 0x000fe2000f91e002 */
[----:B------:R-:W-:Y:S01]  /*24930*/  @!UP0 ULDC UR13, c[0x0][0xc54] ;  /* 0x00031500000d8ab9 */ /* 0x000fe20000000800 */
[----:B------:R-:W-:Y:S01]  /*24940*/  SHF.R.S32.HI R5, RZ, 0x1f, R5 ;  /* 0x0000001fff057819 */ /* 0x000fe20000011405 */
[----:B------:R-:W-:-:S03]  /*24950*/  IMAD R9, R11, R9, R4 ;  /* 0x000000090b097224 */ /* 0x000fc600078e0204 */
[----:B------:R-:W-:Y:S01]  /*24960*/  IADD3.X R3, R5, UR9, R6, P0, P1 ;  /* 0x0000000905037c10 */ /* 0x000fe200087e2406 */
[C---:B------:R-:W-:Y:S01]  /*24970*/  IMAD R11, R9.reuse, UR11, RZ ;  /* 0x0000000b090b7c24 */ /* 0x040fe2000f8e02ff */
[----:B------:R-:W-:Y:S01]  /*24980*/  SHF.R.S32.HI R4, RZ, 0x1f, R9 ;  /* 0x0000001fff047819 */ /* 0x000fe20000011409 */
[----:B------:R-:W-:-:S04]  /*24990*/  IMAD.WIDE.U32 R2, R9, UR10, R2 ;  /* 0x0000000a09027c25 */ /* 0x000fc8000f8e0002 */
[----:B------:R-:W-:Y:S01]  /*249a0*/  IMAD R11, R4, UR10, R11 ;  /* 0x0000000a040b7c24 */ /* 0x000fe2000f8e020b */
[----:B------:R-:W-:-:S03]  /*249b0*/  LEA R4, P0, R2, UR12, 0x2 ;  /* 0x0000000c02047c11 */ /* 0x000fc6000f8010ff */
[----:B------:R-:W-:-:S05]  /*249c0*/  IMAD.IADD R3, R3, 0x1, R11 ;  /* 0x0000000103037824 */ /* 0x000fca00078e020b */
[----:B------:R-:W-:Y:S01]  /*249d0*/  LEA.HI.X R5, R2, UR13, R3, 0x2, P0 ;  /* 0x0000000d02057c11 */ /* 0x000fe200080f1403 */
[----:B------:R-:W-:-:S05]  /*249e0*/  IMAD.MOV.U32 R3, RZ, RZ, -0x800000 ;  /* 0xff800000ff037424 */ /* 0x000fca00078e00ff */
[----:B------:R0:W-:Y:S02]  /*249f0*/  STG.E desc[UR36][R4.64], R3 ;  /* 0x0000000304007986 */ /* 0x0001e4000c101924 */
.L_x_3555:
[----:B------:R-:W-:Y:S05]  /*24a00*/  BSYNC B1 ;  /* 0x0000000000017941 */ /* 0x000fea0003800000 */
.L_x_3554:
[----:B------:R-:W-:-:S06]  /*24a10*/  UISETP.GT.AND UP0, UPT, UR59, 0x1, UPT ;  /* 0x000000013b00788c */ /* 0x000fcc000bf04270 */
[----:B------:R-:W-:-:S13]  /*24a20*/  PLOP3.LUT P0, PT, PT, PT, UP0, 0x80, 0x0 ;  /* 0x000000000000781c */ /* 0x000fda0003f0f008 */
[----:B------:R-:W-:Y:S05]  /*24a30*/  @P0 BRA `(.L_x_3548) ;  /* 0x0000000800240947 */ /* 0x000fea0003800000 */
[----:B------:R-:W1:Y:S01]  /*24a40*/  LDC R13, c[0x0][0xce8] ;  /* 0x00033a00ff0d7b82 */ /* 0x000e620000000800 */
[----:B------:R-:W-:Y:S01]  /*24a50*/  ULDC.64 UR12, c[0x0][0xba0] ;  /* 0x0002e800000c7ab9 */ /* 0x000fe20000000a00 */
[----:B------:R-:W-:Y:S01]  /*24a60*/  IMAD R2, R225, 0x20, R215 ;  /* 0x00000020e1027824 */ /* 0x000fe200078e02d7 */
[----:B------:R-:W-:Y:S01]  /*24a70*/  UIMAD UR9, UR20, UR12, URZ ;  /* 0x0000000c140972a4 */ /* 0x000fe2000f8e023f */
[----:B------:R-:W-:Y:S01]  /*24a80*/  BSSY B1, `(.L_x_3556) ;  /* 0x0000042000017945 */ /* 0x000fe20003800000 */
[----:B------:R-:W-:Y:S01]  /*24a90*/  UIMAD.WIDE.U32 UR10, UR4, UR12, URZ ;  /* 0x0000000c040a72a5 */ /* 0x000fe2000f8e003f */
[----:B------:R-:W-:Y:S01]  /*24aa0*/  VIADD R6, R2, UR58 ;  /* 0x0000003a02067c36 */ /* 0x000fe20008000000 */
[----:B------:R-:W-:-:S03]  /*24ab0*/  UIMAD UR9, UR4, UR13, UR9 ;  /* 0x0000000d040972a4 */ /* 0x000fc6000f8e0209 */
[----:B------:R-:W-:Y:S01]  /*24ac0*/  ULDC.64 UR12, c[0x0][0xbe8] ;  /* 0x0002fa00000c7ab9 */ /* 0x000fe20000000a00 */
[----:B------:R-:W-:Y:S01]  /*24ad0*/  UIADD3 UR11, UR11, UR9, URZ ;  /* 0x000000090b0b7290 */ /* 0x000fe2000fffe03f */
[----:B0-----:R-:W-:-:S03]  /*24ae0*/  IMAD.MOV.U32 R5, RZ, RZ, R6 ;  /* 0x000000ffff057224 */ /* 0x001fc600078e0006 */
[----:B------:R-:W-:-:S04]  /*24af0*/  UIMAD.WIDE.U32 UR10, UR60, UR12, UR10 ;  /* 0x0000000c3c0a72a5 */ /* 0x000fc8000f8e000a */
[----:B------:R-:W-:-:S03]  /*24b00*/  UIMAD UR11, UR60, UR13, UR11 ;  /* 0x0000000d3c0b72a4 */ /* 0x000fc6000f8e020b */
[----:B------:R-:W-:Y:S01]  /*24b10*/  ULDC.64 UR12, c[0x0][0xbf0] ;  /* 0x0002fc00000c7ab9 */ /* 0x000fe20000000a00 */
[----:B-1----:R-:W-:Y:S01]  /*24b20*/  ISETP.NE.AND P0, PT, R13, 0x1, PT ;  /* 0x000000010d00780c */ /* 0x002fe20003f05270 */
[----:B------:R-:W-:-:S04]  /*24b30*/  UIMAD UR4, UR21, UR12, URZ ;  /* 0x0000000c150472a4 */ /* 0x000fc8000f8e023f */
[----:B------:R-:W-:Y:S02]  /*24b40*/  UIMAD UR4, UR8, UR13, UR4 ;  /* 0x0000000d080472a4 */ /* 0x000fe4000f8e0204 */
[----:B------:R-:W-:-:S03]  /*24b50*/  UIMAD.WIDE.U32 UR8, UR8, UR12, UR10 ;  /* 0x0000000c080872a5 */ /* 0x000fc6000f8e000a */
[----:B------:R-:W-:Y:S01]  /*24b60*/  ULDC.64 UR10, c[0x0][0xbe0] ;  /* 0x0002f800000a7ab9 */ /* 0x000fe20000000a00 */
[----:B------:R-:W-:Y:S02]  /*24b70*/  UIADD3 UR4, UR9, UR4, URZ ;  /* 0x0000000409047290 */ /* 0x000fe4000fffe03f */
[----:B------:R-:W0:Y:S08]  /*24b80*/  @P0 LDC R3, c[0x0][0xcec] ;  /* 0x00033b00ff030b82 */ /* 0x000e300000000800 */
[----:B------:R-:W1:Y:S01]  /*24b90*/  @P0 LDC R9, c[0x0][0xcf0] ;  /* 0x00033c00ff090b82 */ /* 0x000e620000000800 */
[----:B0-----:R-:W-:-:S04]  /*24ba0*/  @P0 IMAD.HI.U32 R2, R6, R3, RZ ;  /* 0x0000000306020227 */ /* 0x001fc800078e00ff */
[----:B------:R-:W-:Y:S02]  /*24bb0*/  IMAD.U32 R3, RZ, RZ, UR9 ;  /* 0x00000009ff037e24 */ /* 0x000fe4000f8e00ff */
[----:B------:R-:W-:Y:S01]  /*24bc0*/  IMAD.U32 R3, RZ, RZ, UR4 ;  /* 0x00000004ff037e24 */ /* 0x000fe2000f8e00ff */
[----:B-1----:R-:W-:-:S04]  /*24bd0*/  @P0 SHF.R.U32.HI R5, RZ, R9, R2 ;  /* 0x00000009ff050219 */ /* 0x002fc80000011602 */
[--C-:B------:R-:W-:Y:S01]  /*24be0*/  SHF.R.S32.HI R2, RZ, 0x1f, R5.reuse ;  /* 0x0000001fff027819 */ /* 0x100fe20000011405 */
[----:B------:R-:W-:-:S04]  /*24bf0*/  IMAD.MOV R9, RZ, RZ, -R5 ;  /* 0x000000ffff097224 */ /* 0x000fc800078e0a05 */
[----:B------:R-:W-:Y:S02]  /*24c00*/  IMAD R4, R2, UR10, RZ ;  /* 0x0000000a02047c24 */ /* 0x000fe4000f8e02ff */
[----:B------:R-:W-:Y:S02]  /*24c10*/  IMAD R9, R13, R9, R6 ;  /* 0x000000090d097224 */ /* 0x000fe400078e0206 */
[----:B------:R-:W-:Y:S01]  /*24c20*/  IMAD.U32 R2, RZ, RZ, UR8 ;  /* 0x00000008ff027e24 */ /* 0x000fe2000f8e00ff */
[----:B------:R-:W-:Y:S01]  /*24c30*/  ULDC.64 UR8, c[0x0][0xbd8] ;  /* 0x0002f60000087ab9 */ /* 0x000fe20000000a00 */
[C---:B------:R-:W-:Y:S01]  /*24c40*/  IMAD R11, R5.reuse, UR11, R4 ;  /* 0x0000000b050b7c24 */ /* 0x040fe2000f8e0204 */
[----:B------:R-:W-:Y:S01]  /*24c50*/  SHF.R.S32.HI R4, RZ, 0x1f, R9 ;  /* 0x0000001fff047819 */ /* 0x000fe20000011409 */
[----:B------:R-:W-:-:S04]  /*24c60*/  IMAD.WIDE.U32 R2, R5, UR10, R2 ;  /* 0x0000000a05027c25 */ /* 0x000fc8000f8e0002 */
[----:B------:R-:W-:Y:S02]  /*24c70*/  IMAD.IADD R3, R3, 0x1, R11 ;  /* 0x0000000103037824 */ /* 0x000fe400078e020b */
[----:B------:R-:W-:Y:S02]  /*24c80*/  IMAD R4, R4, UR8, RZ ;  /* 0x0000000804047c24 */ /* 0x000fe4000f8e02ff */
[----:B------:R-:W-:Y:S02]  /*24c90*/  VIADD R6, R215, UR58 ;  /* 0x0000003ad7067c36 */ /* 0x000fe40008000000 */
[----:B-----5:R-:W-:Y:S02]  /*24ca0*/  IMAD R13, R0, R13, RZ ;  /* 0x0000000d000d7224 */ /* 0x020fe400078e02ff */
[C---:B------:R-:W-:Y:S02]  /*24cb0*/  IMAD R5, R9.reuse, UR9, R4 ;  /* 0x0000000909057c24 */ /* 0x040fe4000f8e0204 */
[----:B------:R-:W-:Y:S01]  /*24cc0*/  IMAD.WIDE.U32 R2, R9, UR8, R2 ;  /* 0x0000000809027c25 */ /* 0x000fe2000f8e0002 */
[----:B------:R-:W-:Y:S01]  /*24cd0*/  ISETP.GE.AND P2, PT, R6, R13, PT ;  /* 0x0000000d0600720c */ /* 0x000fe20003f46270 */
[----:B------:R-:W-:-:S02]  /*24ce0*/  ULDC.64 UR8, c[0x0][0xb80] ;  /* 0x0002e00000087ab9 */ /* 0x000fc40000000a00 */
[----:B------:R-:W-:Y:S01]  /*24cf0*/  VIADD R0, R6, 0x20 ;  /* 0x0000002006007836 */ /* 0x000fe20000000000 */
[----:B------:R-:W-:Y:S01]  /*24d00*/  LEA R4, P3, R2, UR8, 0x1 ;  /* 0x0000000802047c11 */ /* 0x000fe2000f8608ff */
[----:B------:R-:W-:-:S03]  /*24d10*/  IMAD.IADD R3, R3, 0x1, R5 ;  /* 0x0000000103037824 */ /* 0x000fc600078e0205 */
[-C--:B------:R-:W-:Y:S01]  /*24d20*/  ISETP.GE.AND P1, PT, R0, R13.reuse, PT ;  /* 0x0000000d0000720c */ /* 0x080fe20003f26270 */
[----:B------:R-:W-:Y:S01]  /*24d30*/  VIADD R0, R6, 0x40 ;  /* 0x0000004006007836 */ /* 0x000fe20000000000 */
[----:B------:R-:W-:Y:S02]  /*24d40*/  LEA.HI.X R5, R2, UR9, R3, 0x1, P3 ;  /* 0x0000000902057c11 */ /* 0x000fe400098f0c03 */
[----:B------:R0:W1:Y:S02]  /*24d50*/  SHFL.IDX PT, R2, R4, RZ, 0x181f ;  /* 0x00181fff04027589 */ /* 0x00006400000e0000 */
[----:B------:R-:W-:Y:S02]  /*24d60*/  ISETP.GE.AND P0, PT, R0, R13, PT ;  /* 0x0000000d0000720c */ /* 0x000fe40003f06270 */
[----:B------:R0:W2:Y:S01]  /*24d70*/  SHFL.IDX PT, R0, R5, RZ, 0x181f ;  /* 0x00181fff05007589 */ /* 0x0000a200000e0000 */
[----:B------:R-:W-:Y:S10]  /*24d80*/  @P2 BRA `(.L_x_3557) ;  /* 0x0000000000442947 */ /* 0x000ff40003800000 */
        /* <DEDUP_REMOVED lines=17> */
.L_x_3557:
[----:B------:R-:W-:Y:S05]  /*24ea0*/  BSYNC B1 ;  /* 0x0000000000017941 */ /* 0x000fea0003800000 */
.L_x_3556:
        /* <DEDUP_REMOVED lines=21> */
.L_x_3559:
[----:B------:R-:W-:Y:S05]  /*25000*/  BSYNC B1 ;  /* 0x0000000000017941 */ /* 0x000fea0003800000 */
.L_x_3558:
        /* <DEDUP_REMOVED lines=21> */
.L_x_3561:
[----:B------:R-:W-:Y:S05]  /*25160*/  BSYNC B1 ;  /* 0x0000000000017941 */ /* 0x000fea0003800000 */
.L_x_3560:
[----:B0-----:R-:W-:Y:S01]  /*25170*/  VIADD R0, R6, 0x60 ;  /* 0x0000006006007836 */ /* 0x001fe20000000000 */
[----:B--2-4-:R-:W2:Y:S04]  /*25180*/  SHFL.IDX PT, R5, R5, 0x3, 0x181f ;  /* 0x00781f0005057f89 */ /* 0x014ea800000e0000 */
[----:B------:R-:W-:Y:S01]  /*25190*/  ISETP.GE.AND P0, PT, R0, R13, PT ;  /* 0x0000000d0000720c */ /* 0x000fe20003f06270 */
[----:B-1-3--:R1:W3:-:S12]  /*251a0*/  SHFL.IDX PT, R2, R4, 0x3, 0x181f ;  /* 0x00781f0004027f89 */ /* 0x00a2d800000e0000 */
[----:B-1----:R-:W-:Y:S05]  /*251b0*/  @P0 BRA `(.L_x_3548) ;  /* 0x0000000000440947 */ /* 0x002fea0003800000 */
[----:B------:R-:W-:Y:S02]  /*251c0*/  ULDC UR4, c[0x0][0xbc8] ;  /* 0x0002f20000047ab9 */ /* 0x000fe40000000800 */
[----:B------:R-:W-:Y:S02]  /*251d0*/  ISETP.GE.AND P3, PT, R22, UR4, PT ;  /* 0x0000000416007c0c */ /* 0x000fe4000bf66270 */
[----:B------:R-:W-:Y:S02]  /*251e0*/  ISETP.GE.AND P2, PT, R176, UR4, PT ;  /* 0x00000004b0007c0c */ /* 0x000fe4000bf46270 */
[----:B------:R-:W-:Y:S02]  /*251f0*/  ISETP.GE.AND P1, PT, R23, UR4, PT ;  /* 0x0000000417007c0c */ /* 0x000fe4000bf26270 */
[----:B------:R-:W-:-:S07]  /*25200*/  ISETP.GE.AND P0, PT, R177, UR4, PT ;  /* 0x00000004b1007c0c */ /* 0x000fce000bf06270 */
[-C--:B---3--:R-:W-:Y:S02]  /*25210*/  @!P3 LEA R8, P6, R22, R2.reuse, 0x1 ;  /* 0x000000021608b211 */ /* 0x088fe400078c08ff */
[-C--:B------:R-:W-:Y:S02]  /*25220*/  @!P2 LEA R10, P5, R176, R2.reuse, 0x1 ;  /* 0x00000002b00aa211 */ /* 0x080fe400078a08ff */
[-C--:B------:R-:W-:Y:S02]  /*25230*/  @!P1 LEA R12, P4, R23, R2.reuse, 0x1 ;  /* 0x00000002170c9211 */ /* 0x080fe400078808ff */
[-C--:B--2---:R-:W-:Y:S02]  /*25240*/  @!P3 LEA.HI.X R9, R22, R5.reuse, R183, 0x1, P6 ;  /* 0x000000051609b211 */ /* 0x084fe400030f0cb7 */
        /* <DEDUP_REMOVED lines=8> */
.L_x_3548:
[----:B------:R-:W-:Y:S05]  /*252d0*/  BSYNC B0 ;  /* 0x0000000000007941 */ /* 0x000fea0003800000 */
.L_x_3538:
[----:B------:R-:W-:Y:S02]  /*252e0*/  ULDC UR4, c[0x0][0xd3c] ;  /* 0x00034f0000047ab9 */ /* 0x000fe40000000800 */
[----:B------:R-:W-:-:S06]  /*252f0*/  UISETP.GE.AND UP0, UPT, UR7, UR4, UPT ;  /* 0x000000040700728c */ /* 0x000fcc000bf06270 */
[----:B------:R-:W-:-:S13]  /*25300*/  PLOP3.LUT P0, PT, PT, PT, UP0, 0x80, 0x0 ;  /* 0x000000000000781c */ /* 0x000fda0003f0f008 */
[----:B------:R-:W-:Y:S05]  /*25310*/  @!P0 BRA `(.L_x_3562) ;  /* 0xfffffdc0004c8947 */ /* 0x000fea000383ffff */
[----:B------:R-:W-:Y:S05]  /*25320*/  EXIT ;  /* 0x000000000000794d */ /* 0x000fea0003800000 */
.L_x_3430:
[----:B------:R-:W-:-:S08]  /*25330*/  NOP ;  /* 0x0000000000007918 */ /* 0x000fd00000000000 */
[----:B0-----:R-:W0:-:S00]  /*25340*/  USETMAXREG.DEALLOC.CTAPOOL 0x28 ;  /* 0x00000028000079c8 */ /* 0x001e0000080e0500 */
[----:B0-----:R-:W-:Y:S02]  /*25350*/  LOP3.LUT R0, R0, 0x3, RZ, 0xc0, !PT ;  /* 0x0000000300007812 */ /* 0x001fe400078ec0ff */
[----:B------:R-:W-:-:S04]  /*25360*/  LOP3.LUT R23, R23, 0xfffdffff, RZ, 0xc0, !PT ;  /* 0xfffdffff17177812 */ /* 0x000fc800078ec0ff */
[----:B------:R-:W0:Y:S02]  /*25370*/  SHFL.IDX PT, R0, R0, RZ, 0x1f ;  /* 0x00001fff00007589 */ /* 0x000e2400000e0000 */
[----:B0-----:R-:W-:Y:S01]  /*25380*/  ISETP.NE.AND P0, PT, R0, RZ, PT ;  /* 0x000000ff0000720c */ /* 0x001fe20003f05270 */
[----:B------:R-:W-:-:S12]  /*25390*/  IMAD.MOV.U32 R0, RZ, RZ, RZ ;  /* 0x000000ffff007224 */ /* 0x000fd800078e00ff */
[----:B------:R-:W-:Y:S01]  /*253a0*/  @P0 LOP3.LUT R23, R23, 0x20000, RZ, 0xfc, !PT ;  /* 0x0002000017170812 */ /* 0x000fe200078efcff */
[----:B------:R-:W-:Y:S06]  /*253b0*/  @!P0 BRA `(.L_x_3563) ;  /* 0x00000000001c8947 */ /* 0x000fec0003800000 */
[----:B------:R-:W0:Y:S08]  /*253c0*/  S2UR UR5, SR_CgaCtaId ;  /* 0x00000000000579c3 */ /* 0x000e300000008800 */
[----:B------:R-:W-:Y:S06]  /*253d0*/  BAR.SYNC.DEFER_BLOCKING 0x5, 0x180 ;  /* 0x0146000000007b1d */ /* 0x000fec0000010000 */
[----:B------:R-:W-:-:S02]  /*253e0*/  UMOV UR4, 0x400 ;  /* 0x0000040000047882 */ /* 0x000fc40000000000 */
[----:B0-----:R-:W-:-:S09]  /*253f0*/  ULEA UR4, UR5, UR4, 0x18 ;  /* 0x0000000405047291 */ /* 0x001fd2000f8ec03f */
[----:B------:R-:W1:Y:S01]  /*25400*/  LDS.128 R16, [UR4+0x324d0] ;  /* 0x0324d004ff107984 */ /* 0x000e620008000c00 */
[----:B------:R-:W-:Y:S06]  /*25410*/  BAR.ARV 0x4, 0x180 ;  /* 0x0106000000007b1d */ /* 0x000fec0000002000 */
[----:B------:R-:W-:Y:S05]  /*25420*/  BRA `(.L_x_3564) ;  /* 0x0000000c00947947 */ /* 0x000fea0003800000 */
.L_x_3563:
[----:B------:R-:W0:Y:S01]  /*25430*/  S2R R2, SR_TID.X ;  /* 0x0000000000027919 */ /* 0x000e220000002100 */
[----:B------:R-:W-:Y:S01]  /*25440*/  ULDC UR4, c[0x0][0xd3c] ;  /* 0x00034f0000047ab9 */ /* 0x000fe20000000800 */
[----:B------:R-:W-:Y:S01]  /*25450*/  IMAD.MOV.U32 R9, RZ, RZ, RZ ;  /* 0x000000ffff097224 */ /* 0x000fe200078e00ff */
[----:B------:R-:W1:Y:S01]  /*25460*/  S2UR UR6, SR_CTAID.X ;  /* 0x00000000000679c3 */ /* 0x000e620000002500 */
[----:B------:R-:W-:Y:S01]  /*25470*/  ULDC UR5, c[0x0][0xd38] ;  /* 0x00034e0000057ab9 */ /* 0x000fe20000000800 */
[----:B0-----:R-:W-:-:S04]  /*25480*/  LOP3.LUT R7, R2, 0x1f, RZ, 0xc0, !PT ;  /* 0x0000001f02077812 */ /* 0x001fc800078ec0ff */
[----:B------:R-:W-:-:S04]  /*25490*/  ISETP.NE.AND P0, PT, R7, 0x1f, PT ;  /* 0x0000001f0700780c */ /* 0x000fc80003f05270 */
[----:B------:R-:W-:-:S13]  /*254a0*/  ISETP.GE.OR P1, PT, R7, UR4, !P0 ;  /* 0x0000000407007c0c */ /* 0x000fda000c726670 */
[----:B------:R-:W0:Y:S08]  /*254b0*/  @!P1 LDC.64 R4, c[0x0][0xd80] ;  /* 0x00036000ff049b82 */ /* 0x000e300000000a00 */
[----:B------:R-:W2:Y:S01]  /*254c0*/  @!P1 LDC.64 R2, c[0x0][0xd78] ;  /* 0x00035e00ff029b82 */ /* 0x000ea20000000a00 */
[----:B0-----:R-:W-:-:S05]  /*254d0*/  @!P1 IMAD.WIDE.U32 R4, R7, 0x4, R4 ;  /* 0x0000000407049825 */ /* 0x001fca00078e0004 */
        /* <DEDUP_REMOVED lines=33> */
.L_x_3567:
[----:B------:R-:W0:Y:S01]  /*256f0*/  LDC R0, c[0x0][0xd3c] ;  /* 0x00034f00ff007b82 */ /* 0x000e220000000800 */
[----:B------:R-:W-:-:S06]  /*25700*/  UIADD3 UR4, UR4, 0x1f, URZ ;  /* 0x0000001f04047890 */ /* 0x000fcc000fffe03f */
[----:B0-----:R-:W-:-:S13]  /*25710*/  ISETP.LE.AND P6, PT, R0, UR4, PT ;  /* 0x0000000400007c0c */ /* 0x001fda000bfc3270 */
[----:B------:R-:W-:Y:S05]  /*25720*/  @P6 BRA `(.L_x_3566) ;  /* 0x0000000800a86947 */ /* 0x000fea0003800000 */
[----:B------:R-:W-:-:S05]  /*25730*/  VIADD R9, R7, UR4 ;  /* 0x0000000407097c36 */ /* 0x000fca0008000000 */
[----:B------:R-:W-:Y:S01]  /*25740*/  ISETP.GE.OR P6, PT, R9, R0, !P0 ;  /* 0x000000000900720c */ /* 0x000fe200047c6670 */
[----:B------:R-:W-:-:S12]  /*25750*/  IMAD.MOV.U32 R0, RZ, RZ, RZ ;  /* 0x000000ffff007224 */ /* 0x000fd800078e00ff */
        /* <DEDUP_REMOVED lines=28> */
.L_x_3565:
        /* <DEDUP_REMOVED lines=13> */
.L_x_3568:
        /* <DEDUP_REMOVED lines=62> */
.L_x_3569:
        /* <DEDUP_REMOVED lines=61> */
.L_x_3570:
[----:B------:R-:W-:-:S05]  /*261a0*/  LOP3.LUT R17, RZ, R2, RZ, 0x33, !PT ;  /* 0x00000002ff117212 */ /* 0x000fca00078e33ff */
[----:B------:R-:W-:Y:S01]  /*261b0*/  IMAD.IADD R17, R0, 0x1, R17 ;  /* 0x0000000100117824 */ /* 0x000fe200078e0211 */
[----:B------:R-:W-:Y:S06]  /*261c0*/  BRA `(.L_x_3571) ;  /* 0x0000000000147947 */ /* 0x000fec0003800000 */
.L_x_3566:
[----:B------:R-:W-:Y:S01]  /*261d0*/  ULDC UR4, c[0x0][0xd3c] ;  /* 0x00034f0000047ab9 */ /* 0x000fe20000000800 */
[----:B------:R-:W-:Y:S02]  /*261e0*/  IMAD.MOV.U32 R17, RZ, RZ, RZ ;  /* 0x000000ffff117224 */ /* 0x000fe400078e00ff */
[----:B------:R-:W-:Y:S02]  /*261f0*/  IMAD.U32 R16, RZ, RZ, UR6 ;  /* 0x00000006ff107e24 */ /* 0x000fe4000f8e00ff */
[----:B------:R-:W-:Y:S02]  /*26200*/  IMAD.MOV.U32 R18, RZ, RZ, RZ ;  /* 0x000000ffff127224 */ /* 0x000fe400078e00ff */
[----:B------:R-:W-:-:S07]  /*26210*/  IMAD.U32 R19, RZ, RZ, UR4 ;  /* 0x00000004ff137e24 */ /* 0x000fce000f8e00ff */
.L_x_3571:
[----:B------:R-:W-:-:S13]  /*26220*/  ISETP.NE.AND P0, PT, R7, RZ, PT ;  /* 0x000000ff0700720c */ /* 0x000fda0003f05270 */
[----:B------:R-:W0:Y:S01]  /*26230*/  @!P0 S2R R3, SR_CgaCtaId ;  /* 0x0000000000038919 */ /* 0x000e220000008800 */
[----:B------:R-:W-:-:S04]  /*26240*/  @!P0 MOV R0, 0x400 ;  /* 0x0000040000008802 */ /* 0x000fc80000000f00 */
[----:B0-----:R-:W-:-:S05]  /*26250*/  @!P0 LEA R0, R3, R0, 0x18 ;  /* 0x0000000003008211 */ /* 0x001fca00078ec0ff */
[----:B------:R0:W-:Y:S01]  /*26260*/  @!P0 STS.128 [R0+0x324d0], R16 ;  /* 0x0324d01000008388 */ /* 0x0001e20000000c00 */
[----:B------:R-:W-:Y:S06]  /*26270*/  BAR.ARV 0x5, 0x180 ;  /* 0x0146000000007b1d */ /* 0x000fec0000002000 */
.L_x_3564:
[----:B------:R2:W-:Y:S01]  /*26280*/  STL [R1+0x464], RZ ;  /* 0x000464ff01007387 */ /* 0x0005e20000100800 */
[----:B------:R-:W-:Y:S01]  /*26290*/  ULDC UR4, c[0x0][0xd3c] ;  /* 0x00034f0000047ab9 */ /* 0x000fe20000000800 */
[----:B------:R-:W-:Y:S01]  /*262a0*/  IMAD.MOV.U32 R27, RZ, RZ, 0x1 ;  /* 0x00000001ff1b7424 */ /* 0x000fe200078e00ff */
[----:B-1----:R-:W-:Y:S01]  /*262b0*/  ISETP.GE.AND P0, PT, R19, UR4, PT ;  /* 0x0000000413007c0c */ /* 0x002fe2000bf06270 */
[----:B------:R-:W-:-:S12]  /*262c0*/  IMAD.MOV.U32 R24, RZ, RZ, RZ ;  /* 0x000000ffff187224 */ /* 0x000fd800078e00ff */
[----:B--2---:R-:W-:Y:S05]  /*262d0*/  @P0 BRA `(.L_x_3572) ;  /* 0x0000005c00580947 */ /* 0x004fea0003800000 */
[----:B0-----:R-:W2:Y:S01]  /*262e0*/  LDL R0, [R1+0x4c8] ;  /* 0x0004c80001007983 */ /* 0x001ea20000100800 */
[----:B------:R-:W0:Y:S01]  /*262f0*/  S2UR UR5, SR_CgaCtaId ;  /* 0x00000000000579c3 */ /* 0x000e220000008800 */
[----:B------:R-:W-:Y:S01]  /*26300*/  BSSY B8, `(.L_x_3572) ;  /* 0x00005d3000087945 */ /* 0x000fe20003800000 */
[----:B------:R-:W-:Y:S01]  /*26310*/  IMAD.MOV.U32 R27, RZ, RZ, 0x1 ;  /* 0x00000001ff1b7424 */ /* 0x000fe200078e00ff */
[----:B------:R-:W1:Y:S01]  /*26320*/  S2R R4, SR_TID.X ;  /* 0x0000000000047919 */ /* 0x000e620000002100 */
[----:B------:R-:W-:Y:S01]  /*26330*/  IMAD.MOV.U32 R24, RZ, RZ, RZ ;  /* 0x000000ffff187224 */ /* 0x000fe200078e00ff */
[----:B------:R-:W-:Y:S01]  /*26340*/  ULDC UR39, c[0x0][0xc] ;  /* 0x0000030000277ab9 */ /* 0x000fe20000000800 */
[----:B------:R3:W-:Y:S01]  /*26350*/  STL [R1+0x464], RZ ;  /* 0x000464ff01007387 */ /* 0x0007e20000100800 */
[----:B-1----:R-:W-:Y:S02]  /*26360*/  LOP3.LUT R3, R4, 0x7f, RZ, 0xc0, !PT ;  /* 0x0000007f04037812 */ /* 0x002fe400078ec0ff */
[----:B--2---:R-:W-:Y:S01]  /*26370*/  R2UR UR4, R0 ;  /* 0x00000000000472ca */ /* 0x004fe200000e0000 */
[----:B------:R-:W-:-:S05]  /*26380*/  IMAD.SHL.U32 R0, R4, 0x8, RZ ;  /* 0x0000000804007824 */ /* 0x000fca00078e00ff */
[----:B------:R-:W-:-:S04]  /*26390*/  LOP3.LUT R2, R0, 0x1f8, RZ, 0xc0, !PT ;  /* 0x000001f800027812 */ /* 0x000fc800078ec0ff */
[----:B------:R-:W-:Y:S01]  /*263a0*/  LOP3.LUT R29, R2, 0x38, R4, 0x78, !PT ;  /* 0x00000038021d7812 */ /* 0x000fe200078e7804 */
[----:B------:R-:W-:Y:S01]  /*263b0*/  IMAD.SHL.U32 R2, R4, 0x10, RZ ;  /* 0x0000001004027824 */ /* 0x000fe200078e00ff */
[----:B------:R-:W-:Y:S01]  /*263c0*/  SHF.R.U32.HI R4, RZ, 0x3, R3 ;  /* 0x00000003ff047819 */ /* 0x000fe20000011603 */
[----:B------:R-:W-:Y:S01]  /*263d0*/  ULOP3.LUT UR38, UR4, 0x2, URZ, 0xfc, !UPT ;  /* 0x0000000204267892 */ /* 0x000fe2000f8efc3f */
[----:B------:R-:W-:Y:S02]  /*263e0*/  LOP3.LUT R29, R29, 0x200, R0, 0xf8, !PT ;  /* 0x000002001d1d7812 */ /* 0x000fe400078ef800 */
[----:B------:R-:W-:Y:S01]  /*263f0*/  UMOV UR4, 0x400 ;  /* 0x0000040000047882 */ /* 0x000fe20000000000 */
[----:B------:R-:W-:Y:S01]  /*26400*/  LOP3.LUT R3, R0, 0x38, RZ, 0xc0, !PT ;  /* 0x0000003800037812 */ /* 0x000fe200078ec0ff */
[----:B0-----:R-:W-:Y:S01]  /*26410*/  ULEA UR4, UR5, UR4, 0x18 ;  /* 0x0000000405047291 */ /* 0x001fe2000f8ec03f */
[----:B------:R-:W-:Y:S02]  /*26420*/  LOP3.LUT R0, R4, 0x70, R2, 0xf8, !PT ;  /* 0x0000007004007812 */ /* 0x000fe400078ef802 */
[----:B------:R-:W-:-:S02]  /*26430*/  LOP3.LUT R4, R3, 0x40, RZ, 0xfc, !PT ;  /* 0x0000004003047812 */ /* 0x000fc400078efcff */
[C---:B------:R-:W-:Y:S01]  /*26440*/  LOP3.LUT R2, R3.reuse, 0x80, RZ, 0xfc, !PT ;  /* 0x0000008003027812 */ /* 0x040fe200078efcff */
[----:B------:R-:W-:Y:S01]  /*26450*/  IMAD.U32 R22, RZ, RZ, UR4 ;  /* 0x00000004ff167e24 */ /* 0x000fe2000f8e00ff */
[----:B------:R-:W-:-:S03]  /*26460*/  LOP3.LUT R0, R3, 0xc0, RZ, 0xfc, !PT ;  /* 0x000000c003007812 */ /* 0x000fc600078efcff */
[----:B---3--:R-:W-:-:S07]  /*26470*/  IMAD R26, R29, 0x2, R22 ;  /* 0x000000021d1a7824 */ /* 0x008fce00078e0216 */
.L_x_3649:
        /* <DEDUP_REMOVED lines=31> */
[----:B0-23--:R-:W-:Y:S06]  /*26670*/  @P1 BRA `(.L_x_3573) ;  /* 0x0000000000181947 */ /* 0x00dfec0003800000 */
[----:B------:R-:W-:Y:S02]  /*26680*/  ULDC UR4, c[0x0][0x288] ;  /* 0x0000a20000047ab9 */ /* 0x000fe40000000800 */
[----:B-----5:R-:W-:Y:S01]  /*26690*/  IMAD.U32 R37, RZ, RZ, UR4 ;  /* 0x00000004ff257e24 */ /* 0x020fe2000f8e00ff */
[----:B------:R-:W-:Y:S06]  /*266a0*/  @!P2 BRA `(.L_x_3573) ;  /* 0x00000000000ca947 */ /* 0x000fec0003800000 */
[----:B------:R-:W2:Y:S04]  /*266b0*/  LDG.E R4, desc[UR36][R2.64] ;  /* 0x0000002402047981 */ /* 0x000ea8000c1e1900 */
[----:B------:R-:W2:Y:S02]  /*266c0*/  LDG.E R37, desc[UR36][R2.64+0x4] ;  /* 0x0000042402257981 */ /* 0x000ea4000c1e1900 */
[----:B--2---:R-:W-:-:S07]  /*266d0*/  IMAD.IADD R37, R37, 0x1, -R4 ;  /* 0x0000000125257824 */ /* 0x004fce00078e0a04 */
.L_x_3573:
        /* <DEDUP_REMOVED lines=8> */
.L_x_3574:
        /* <DEDUP_REMOVED lines=9> */
.L_x_3575:
[----:B0-----:R-:W0:Y:S01]  /*267f0*/  LDC R2, c[0x0][0x448] ;  /* 0x00011200ff027b82 */ /* 0x001e220000000800 */
[----:B------:R-:W-:Y:S01]  /*26800*/  IMAD.SHL.U32 R36, R17, 0x80, RZ ;  /* 0x0000008011247824 */ /* 0x000fe200078e00ff */
[----:B------:R-:W-:Y:S01]  /*26810*/  LOP3.LUT R23, R23, 0xfffeffff, RZ, 0xc0, !PT ;  /* 0xfffeffff17177812 */ /* 0x000fe200078ec0ff */
[----:B-----5:R-:W-:Y:S02]  /*26820*/  IMAD.IADD R17, R0, 0x1, -R31 ;  /* 0x0000000100117824 */ /* 0x020fe400078e0a1f */
[----:B------:R-:W-:Y:S01]  /*26830*/  VIADD R4, R36, 0x7f ;  /* 0x0000007f24047836 */ /* 0x000fe20000000000 */
[----:B0-----:R-:W-:Y:S02]  /*26840*/  ISETP.NE.AND P2, PT, R2, 0x1, PT ;  /* 0x000000010200780c */ /* 0x001fe40003f45270 */
[----:B------:R-:W0:Y:S11]  /*26850*/  LDC.64 R2, c[0x0][0xad8] ;  /* 0x0002b600ff027b82 */ /* 0x000e360000000a00 */
[----:B------:R-:W1:Y:S01]  /*26860*/  @P2 LDC R5, c[0x0][0x44c] ;  /* 0x00011300ff052b82 */ /* 0x000e620000000800 */
[----:B------:R-:W-:-:S07]  /*26870*/  @P2 LOP3.LUT R23, R23, 0x10000, RZ, 0xfc, !PT ;  /* 0x0001000017172812 */ /* 0x000fce00078efcff */
[----:B------:R-:W2:Y:S01]  /*26880*/  @P2 LDC R6, c[0x0][0x450] ;  /* 0x00011400ff062b82 */ /* 0x000ea20000000800 */
[----:B0-----:R-:W-:Y:S01]  /*26890*/  ISETP.GE.AND P1, PT, R3, 0x1, PT ;  /* 0x000000010300780c */ /* 0x001fe20003f26270 */
[----:B-1----:R-:W-:-:S05]  /*268a0*/  @P2 IMAD.HI.U32 R5, R4, R5, RZ ;  /* 0x0000000504052227 */ /* 0x002fca00078e00ff */
[----:B--2---:R-:W-:Y:S02]  /*268b0*/  @P2 SHF.R.U32.HI R4, RZ, R6, R5 ;  /* 0x00000006ff042219 */ /* 0x004fe40000011605 */
[----:B------:R-:W-:-:S05]  /*268c0*/  IADD3 R5, R17, 0x1, -R37 ;  /* 0x0000000111057810 */ /* 0x000fca0007ffe825 */
        /* <DEDUP_REMOVED lines=14> */
.L_x_3578:
[----:B------:R-:W-:-:S13]  /*269b0*/  ISETP.NE.AND P0, PT, R3, 0x1, PT ;  /* 0x000000010300780c */ /* 0x000fda0003f05270 */
[----:B------:R-:W0:Y:S02]  /*269c0*/  @P0 LDC.64 R4, c[0x0][0xae0] ;  /* 0x0002b800ff040b82 */ /* 0x000e240000000a00 */
[----:B0-----:R-:W-:-:S05]  /*269d0*/  @P0 IMAD.HI.U32 R4, R0, R4, RZ ;  /* 0x0000000400040227 */ /* 0x001fca00078e00ff */
[----:B------:R-:W-:-:S07]  /*269e0*/  @P0 SHF.R.U32.HI R0, RZ, R5, R4 ;  /* 0x00000005ff000219 */ /* 0x000fce0000011604 */
.L_x_3579:
[----:B------:R-:W-:Y:S05]  /*269f0*/  BSYNC B0 ;  /* 0x0000000000007941 */ /* 0x000fea0003800000 */
.L_x_3577:
[----:B------:R-:W-:-:S05]  /*26a00*/  IMAD R5, R0, R3, R3 ;  /* 0x0000000300057224 */ /* 0x000fca00078e0203 */
[----:B------:R-:W-:-:S07]  /*26a10*/  VIMNMX R2, R2, R5, PT ;  /* 0x0000000502027248 */ /* 0x000fce0003fe0100 */
.L_x_3576:
[----:B------:R-:W0:Y:S01]  /*26a20*/  @P2 LDC R5, c[0x0][0x44c] ;  /* 0x00011300ff052b82 */ /* 0x000e220000000800 */
[----:B------:R-:W-:Y:S01]  /*26a30*/  VIADD R2, R2, 0x5f ;  /* 0x0000005f02027836 */ /* 0x000fe20000000000 */
[----:B------:R-:W-:Y:S01]  /*26a40*/  ULDC UR4, c[0x0][0xad4] ;  /* 0x0002b50000047ab9 */ /* 0x000fe20000000800 */
[----:B------:R-:W-:-:S05]  /*26a50*/  IMAD.MOV.U32 R0, RZ, RZ, R36 ;  /* 0x000000ffff007224 */ /* 0x000fca00078e0024 */
[----:B------:R-:W1:Y:S01]  /*26a60*/  @P2 LDC R7, c[0x0][0x450] ;  /* 0x00011400ff072b82 */ /* 0x000e620000000800 */
[----:B0-----:R-:W-:-:S05]  /*26a70*/  @P2 IMAD.HI.U32 R4, R36, R5, RZ ;  /* 0x0000000524042227 */ /* 0x001fca00078e00ff */
[----:B-1----:R-:W-:Y:S01]  /*26a80*/  @P2 SHF.R.U32.HI R0, RZ, R7, R4 ;  /* 0x00000007ff002219 */ /* 0x002fe20000011604 */
[----:B------:R-:W-:-:S04]  /*26a90*/  IMAD.HI R4, R2, 0x2aaaaaab, RZ ;  /* 0x2aaaaaab02047827 */ /* 0x000fc800078e02ff */
[----:B------:R-:W-:Y:S01]  /*26aa0*/  VIADD R2, R17, 0x5f ;  /* 0x0000005f11027836 */ /* 0x000fe20000000000 */
[----:B------:R-:W-:-:S03]  /*26ab0*/  SHF.R.U32.HI R5, RZ, 0x1f, R4 ;  /* 0x0000001fff057819 */ /* 0x000fc60000011604 */
[----:B------:R-:W-:Y:S01]  /*26ac0*/  IMAD.HI R2, R2, 0x2aaaaaab, RZ ;  /* 0x2aaaaaab02027827 */ /* 0x000fe200078e02ff */
[----:B------:R-:W-:-:S04]  /*26ad0*/  LEA.HI.SX32 R4, R4, R5, 0x1c ;  /* 0x0000000504047211 */ /* 0x000fc800078fe2ff */
[----:B------:R-:W-:-:S04]  /*26ae0*/  SHF.R.U32.HI R5, RZ, 0x1f, R2 ;  /* 0x0000001fff057819 */ /* 0x000fc80000011602 */
[----:B------:R-:W-:Y:S02]  /*26af0*/  LEA.HI.SX32 R5, R2, R5, 0x1c ;  /* 0x0000000502057211 */ /* 0x000fe400078fe2ff */
[----:B------:R-:W-:Y:S02]  /*26b00*/  IADD3 R2, R0, R17, -R37 ;  /* 0x0000001100027210 */ /* 0x000fe40007ffe825 */
        /* <DEDUP_REMOVED lines=13> */
.L_x_3582:
[----:B------:R-:W-:-:S13]  /*26be0*/  ISETP.NE.AND P0, PT, R3, 0x1, PT ;  /* 0x000000010300780c */ /* 0x000fda0003f05270 */
[----:B------:R-:W0:Y:S02]  /*26bf0*/  @P0 LDC.64 R4, c[0x0][0xae0] ;  /* 0x0002b800ff040b82 */ /* 0x000e240000000a00 */
[----:B0-----:R-:W-:-:S05]  /*26c00*/  @P0 IMAD.HI.U32 R4, R2, R4, RZ ;  /* 0x0000000402040227 */ /* 0x001fca00078e00ff */
[----:B------:R-:W-:-:S07]  /*26c10*/  @P0 SHF.R.U32.HI R2, RZ, R5, R4 ;  /* 0x00000005ff020219 */ /* 0x000fce0000011604 */
.L_x_3583:
[----:B------:R-:W-:Y:S05]  /*26c20*/  BSYNC B0 ;  /* 0x0000000000007941 */ /* 0x000fea0003800000 */
.L_x_3581:
[----:B------:R-:W-:-:S05]  /*26c30*/  IMAD R3, R2, R3, RZ ;  /* 0x0000000302037224 */ /* 0x000fca00078e02ff */
[----:B------:R-:W-:-:S07]  /*26c40*/  VIMNMX R0, R0, R3, !PT ;  /* 0x0000000300007248 */ /* 0x000fce0007fe0100 */
.L_x_3580:
[----:B------:R-:W-:Y:S01]  /*26c50*/  IMAD.HI R0, R0, 0x2aaaaaab, RZ ;  /* 0x2aaaaaab00007827 */ /* 0x000fe200078e02ff */
[----:B------:R-:W-:Y:S04]  /*26c60*/  BSSY B0, `(.L_x_3584) ;  /* 0x000002a000007945 */ /* 0x000fe80003800000 */
[----:B------:R-:W-:-:S04]  /*26c70*/  SHF.R.U32.HI R3, RZ, 0x1f, R0 ;  /* 0x0000001fff037819 */ /* 0x000fc80000011600 */
[----:B------:R-:W-:Y:S02]  /*26c80*/  LEA.HI.SX32 R3, R0, R3, 0x1c ;  /* 0x0000000300037211 */ /* 0x000fe400078fe2ff */
[C---:B------:R-:W-:Y:S02]  /*26c90*/  LOP3.LUT R0, R18.reuse, 0xff000000, RZ, 0xc0, !PT ;  /* 0xff00000012007812 */ /* 0x040fe400078ec0ff */
        /* <DEDUP_REMOVED lines=12> */
[----:B0-----:R-:W-:-:S04]  /*26d60*/  IABS R4, R0 ;  /* 0x0000000000047213 */ /* 0x001fc80000000000 */
[----:B------:R-:W0:Y:S08]  /*26d70*/  I2F.RP R6, R4 ;  /* 0x0000000400067306 */ /* 0x000e300000209400 */
        /* <DEDUP_REMOVED lines=8> */
[----:B------:R-:W-:-:S05]  /*26e00*/  IADD3 R3, R0, -0x1, R7 ;  /* 0xffffffff00037810 */ /* 0x000fca0007ffe007 */
[----:B------:R-:W-:-:S05]  /*26e10*/  IMAD.IADD R3, R3, 0x1, -R30 ;  /* 0x0000000103037824 */ /* 0x000fca00078e0a1e */
[----:B------:R-:W-:Y:S02]  /*26e20*/  LOP3.LUT R9, R3, R0, RZ, 0x3c, !PT ;  /* 0x0000000003097212 */ /* 0x000fe400078e3cff */
[----:B------:R-:W-:Y:S02]  /*26e30*/  IABS R3, R3 ;  /* 0x0000000300037213 */ /* 0x000fe40000000000 */
[----:B------:R-:W-:-:S03]  /*26e40*/  ISETP.GE.AND P2, PT, R9, RZ, PT ;  /* 0x000000ff0900720c */ /* 0x000fc60003f46270 */
        /* <DEDUP_REMOVED lines=11> */
.L_x_3585:
[----:B------:R-:W-:Y:S05]  /*26f00*/  BSYNC B0 ;  /* 0x0000000000007941 */ /* 0x000fea0003800000 */
.L_x_3584:
[-C--:B------:R-:W-:Y:S01]  /*26f10*/  IMAD R30, R5, R0.reuse, R30 ;  /* 0x00000000051e7224 */ /* 0x080fe200078e021e */
        /* <DEDUP_REMOVED lines=22> */
.L_x_3587:
        /* <DEDUP_REMOVED lines=20> */
.L_x_3590:
[----:B------:R-:W-:Y:S05]  /*271c0*/  BSYNC B6 ;  /* 0x0000000000067941 */ /* 0x000fea0003800000 */
.L_x_3589:
        /* <DEDUP_REMOVED lines=20> */
.L_x_3593:
        /* <DEDUP_REMOVED lines=15> */
.L_x_3592:
[----:B------:R-:W-:Y:S05]  /*27400*/  BSYNC B6 ;  /* 0x0000000000067941 */ /* 0x000fea0003800000 */
.L_x_3591:
        /* <DEDUP_REMOVED lines=11> */
[----:B------:R-:W-:Y:S01]  /*274c0*/  LOP3.LUT R32, R21, 0x40, RZ, 0xfc, !PT ;  /* 0x0000004015207812 */ /* 0x000fe200078efcff */
[----:B---3--:R-:W-:Y:S01]  /*274d0*/  @P0 IMAD.WIDE R2, R19, 0x4, R2 ;  /* 0x0000000413020825 */ /* 0x008fe200078e0202 */
[----:B------:R-:W-:-:S03]  /*274e0*/  LOP3.LUT R21, R21, 0x80, RZ, 0xfc, !PT ;  /* 0x0000008015157812 */ /* 0x000fc600078efcff */
[----:B-1----:R-:W-:Y:S01]  /*274f0*/  IMAD.SHL.U32 R25, R20, 0x8, RZ ;  /* 0x0000000814197824 */ /* 0x002fe200078e00ff */
[----:B------:R0:W5:Y:S01]  /*27500*/  @P0 LDG.E R28, desc[UR36][R2.64] ;  /* 0x00000024021c0981 */ /* 0x000162000c1e1900 */
[----:B------:R-:W-:Y:S01]  /*27510*/  ISETP.GE.AND P0, PT, R21, UR4, PT ;  /* 0x0000000415007c0c */ /* 0x000fe2000bf06270 */
[----:B------:R-:W-:Y:S01]  /*27520*/  UMOV UR5, 0xffffffff ;  /* 0xffffffff00057882 */ /* 0x000fe20000000000 */
[----:B------:R-:W-:Y:S01]  /*27530*/  ISETP.GE.AND P1, PT, R32, UR4, PT ;  /* 0x0000000420007c0c */ /* 0x000fe2000bf26270 */
[----:B------:R-:W1:Y:S01]  /*27540*/  S2R R21, SR_TID.X ;  /* 0x0000000000157919 */ /* 0x000e620000002100 */
[----:B------:R-:W-:Y:S01]  /*27550*/  LOP3.LUT R25, R25, 0x38, RZ, 0xc0, !PT ;  /* 0x0000003819197812 */ /* 0x000fe200078ec0ff */
[----:B------:R-:W-:Y:S01]  /*27560*/  VIADD R0, R34, 0xffffffff ;  /* 0xffffffff22007836 */ /* 0x000fe20000000000 */
[----:B------:R-:W-:Y:S02]  /*27570*/  LOP3.LUT R23, R23, 0xfffffffe, RZ, 0xc0, !PT ;  /* 0xfffffffe17177812 */ /* 0x000fe400078ec0ff */
[----:B------:R-:W-:-:S02]  /*27580*/  ISETP.GE.AND P2, PT, R25, UR4, PT ;  /* 0x0000000419007c0c */ /* 0x000fc4000bf46270 */
[----:B------:R-:W-:Y:S02]  /*27590*/  LOP3.LUT R23, R23, 0xffffffef, RZ, 0xc0, !PT ;  /* 0xffffffef17177812 */ /* 0x000fe400078ec0ff */
[----:B------:R-:W-:Y:S02]  /*275a0*/  LOP3.LUT R25, R25, 0xc0, RZ, 0xfc, !PT ;  /* 0x000000c019197812 */ /* 0x000fe400078efcff */
[----:B------:R-:W-:Y:S02]  /*275b0*/  LOP3.LUT R20, R20, 0x7f, RZ, 0xc0, !PT ;  /* 0x0000007f14147812 */ /* 0x000fe400078ec0ff */
[----:B------:R-:W-:Y:S02]  /*275c0*/  @P1 LOP3.LUT R23, R23, 0x10, RZ, 0xfc, !PT ;  /* 0x0000001017171812 */ /* 0x000fe400078efcff */
[----:B------:R-:W-:-:S03]  /*275d0*/  SHF.R.U32.HI R32, RZ, 0x3, R20 ;  /* 0x00000003ff207819 */ /* 0x000fc60000011614 */
[----:B------:R-:W-:-:S04]  /*275e0*/  @P2 LOP3.LUT R23, R23, 0x1, RZ, 0xfc, !PT ;  /* 0x0000000117172812 */ /* 0x000fc800078efcff */
[----:B------:R-:W-:-:S04]  /*275f0*/  LOP3.LUT R23, R23, 0xfffffff7, RZ, 0xc0, !PT ;  /* 0xfffffff717177812 */ /* 0x000fc800078ec0ff */
[----:B------:R-:W-:Y:S02]  /*27600*/  @P0 LOP3.LUT R23, R23, 0x8, RZ, 0xfc, !PT ;  /* 0x0000000817170812 */ /* 0x000fe400078efcff */
[----:B------:R-:W-:Y:S02]  /*27610*/  ISETP.GE.AND P0, PT, R25, UR4, PT ;  /* 0x0000000419007c0c */ /* 0x000fe4000bf06270 */
[----:B------:R-:W-:Y:S01]  /*27620*/  LOP3.LUT R23, R23, 0xfffffffb, RZ, 0xc0, !PT ;  /* 0xfffffffb17177812 */ /* 0x000fe200078ec0ff */
[----:B-1----:R-:W-:-:S05]  /*27630*/  IMAD.SHL.U32 R20, R21, 0x10, RZ ;  /* 0x0000001015147824 */ /* 0x002fca00078e00ff */
[----:B------:R-:W-:-:S05]  /*27640*/  LOP3.LUT R20, R32, 0x70, R20, 0xf8, !PT ;  /* 0x0000007020147812 */ /* 0x000fca00078ef814 */
[----:B------:R-:W-:Y:S01]  /*27650*/  @P0 LOP3.LUT R23, R23, 0x4, RZ, 0xfc, !PT ;  /* 0x0000000417170812 */ /* 0x000fe200078efcff */
[----:B------:R-:W-:Y:S01]  /*27660*/  IMAD R6, R0, 0x60, R20 ;  /* 0x0000006000067824 */ /* 0x000fe200078e0214 */
[----:B0-2---:R-:W-:Y:S06]  /*27670*/  BRA.DIV UR5, `(.L_x_3594) ;  /* 0x0000005205007947 */ /* 0x005fec000b800000 */
.L_x_3667:
        /* <DEDUP_REMOVED lines=21> */
[----:B------:R-:W-:Y:S01]  /*277d0*/  IMAD.MOV R5, RZ, RZ, -R7 ;  /* 0x000000ffff057224 */ /* 0x000fe200078e0a07 */
[----:B0-----:R-:W-:-:S04]  /*277e0*/  @!P0 LEA R2, P1, R4, R2, 0x2 ;  /* 0x0000000204028211 */ /* 0x001fc800078210ff */
[----:B------:R-:W-:-:S05]  /*277f0*/  @!P0 LEA.HI.X R3, R4, R3, R8, 0x2, P1 ;  /* 0x0000000304038211 */ /* 0x000fca00008f1408 */
[----:B------:R0:W5:Y:S01]  /*27800*/  @!P0 LDG.E R35, desc[UR36][R2.64] ;  /* 0x0000002402238981 */ /* 0x000162000c1e1900 */
[----:B------:R-:W-:Y:S01]  /*27810*/  IMAD.U32 R4, RZ, RZ, UR38 ;  /* 0x00000026ff047e24 */ /* 0x000fe2000f8e00ff */
[----:B------:R-:W-:Y:S02]  /*27820*/  ISETP.GT.U32.AND P1, PT, R20, 0x5f, PT ;  /* 0x0000005f1400780c */ /* 0x000fe40003f24070 */
[----:B------:R-:W-:Y:S02]  /*27830*/  LOP3.LUT R23, R23, 0xfffffbff, RZ, 0xc0, !PT ;  /* 0xfffffbff17177812 */ /* 0x000fe400078ec0ff */
[----:B------:R-:W-:Y:S02]  /*27840*/  ISETP.NE.AND P0, PT, R4, 0x3, PT ;  /* 0x000000030400780c */ /* 0x000fe40003f05270 */
[----:B------:R-:W-:Y:S01]  /*27850*/  LOP3.LUT R18, R18, 0xffff, RZ, 0xc0, !PT ;  /* 0x0000ffff12127812 */ /* 0x000fe200078ec0ff */
[----:B0-----:R-:W-:-:S05]  /*27860*/  IMAD R2, R9, R5, R6 ;  /* 0x0000000509027224 */ /* 0x001fca00078e0206 */
[----:B------:R0:W-:Y:S05]  /*27870*/  STL [R1+0x440], R2 ;  /* 0x0004400201007387 */ /* 0x0001ea0000100800 */
[----:B------:R-:W-:-:S04]  /*27880*/  @P0 LOP3.LUT R23, R23, 0x400, RZ, 0xfc, !PT ;  /* 0x0000040017170812 */ /* 0x000fc800078efcff */
[----:B------:R-:W-:Y:S02]  /*27890*/  LOP3.LUT R23, R23, 0xffffffdf, RZ, 0xc0, !PT ;  /* 0xffffffdf17177812 */ /* 0x000fe400078ec0ff */
[----:B0-----:R-:W-:Y:S02]  /*278a0*/  SEL R2, RZ, 0x1, P2 ;  /* 0x00000001ff027807 */ /* 0x001fe40001000000 */
[----:B------:R-:W-:-:S03]  /*278b0*/  @P1 LOP3.LUT R23, R23, 0x20, RZ, 0xfc, !PT ;  /* 0x0000002017171812 */ /* 0x000fc600078efcff */
[----:B------:R0:W-:Y:S01]  /*278c0*/  STL [R1+0x478], R2 ;  /* 0x0004780201007387 */ /* 0x0001e20000100800 */
[----:B------:R-:W-:Y:S05]  /*278d0*/  @!P0 BRA `(.L_x_3595) ;  /* 0x0000000000048947 */ /* 0x000fea0003800000 */
[----:B------:R-:W-:Y:S01]  /*278e0*/  BPT.TRAP 0x1 ;  /* 0x000000040000795c */ /* 0x000fe20000300000 */
.L_x_3595:
[----:B------:R-:W-:Y:S01]  /*278f0*/  IMAD R25, R0, -0x60, R17 ;  /* 0xffffffa000197824 */ /* 0x000fe200078e0211 */
[----:B------:R-:W-:Y:S01]  /*27900*/  SHF.L.U32 R0, R27, 0x1f, RZ ;  /* 0x0000001f1b007819 */ /* 0x000fe200000006ff */
[----:B------:R-:W-:Y:S01]  /*27910*/  IMAD R17, R24, 0x8, R22 ;  /* 0x0000000818117824 */ /* 0x000fe200078e0216 */
[----:B------:R-:W-:Y:S03]  /*27920*/  BSSY B0, `(.L_x_3596) ;  /* 0x0000003000007945 */ /* 0x000fe60003800000 */
[----:B------:R-:W1:Y:S02]  /*27930*/  SYNCS.PHASECHK.TRANS64.TRYWAIT P0, [R17+URZ+0x32440], R0 ;  /* 0x03244000110075a7 */ /* 0x000e64000800017f */
[----:B-1----:R-:W-:Y:S05]  /*27940*/  @!P0 BRA `(.L_x_3597) ;  /* 0x0000004c007c8947 */ /* 0x002fea0003800000 */
.L_x_3668:
[----:B------:R-:W-:Y:S05]  /*27950*/  BSYNC B0 ;  /* 0x0000000000007941 */ /* 0x000fea0003800000 */
.L_x_3596:
[----:B0-----:R-:W1:Y:S01]  /*27960*/  LDL R2, [R1+0x440] ;  /* 0x0004400001027983 */ /* 0x001e620000100800 */
[----:B------:R-:W-:Y:S01]  /*27970*/  ULDC.64 UR4, c[0x0][0x300] ;  /* 0x0000c00000047ab9 */ /* 0x000fe20000000a00 */
[----:B-----5:R-:W-:Y:S01]  /*27980*/  SHF.R.S32.HI R4, RZ, 0x1f, R35 ;  /* 0x0000001fff047819 */ /* 0x020fe20000011423 */
[----:B------:R-:W-:Y:S01]  /*27990*/  ULDC.64 UR6, c[0x0][0x2e8] ;  /* 0x0000ba0000067ab9 */ /* 0x000fe20000000a00 */
[----:B------:R-:W-:-:S03]  /*279a0*/  LOP3.LUT R23, R23, 0xfffffffd, RZ, 0xc0, !PT ;  /* 0xfffffffd17177812 */ /* 0x000fc600078ec0ff */
[----:B------:R-:W-:Y:S01]  /*279b0*/  STL [R1+0x460], R4 ;  /* 0x0004600401007387 */ /* 0x000fe20000100800 */
[----:B-1----:R-:W-:-:S05]  /*279c0*/  SHF.R.S32.HI R0, RZ, 0x1f, R2 ;  /* 0x0000001fff007819 */ /* 0x002fca0000011402 */
[----:B------:R0:W-:Y:S02]  /*279d0*/  STL [R1+0x45c], R0 ;  /* 0x00045c0001007387 */ /* 0x0001e40000100800 */
[----:B0-----:R-:W-:-:S04]  /*279e0*/  IMAD R0, R0, UR4, RZ ;  /* 0x0000000400007c24 */ /* 0x001fc8000f8e02ff */
[C---:B------:R-:W-:Y:S02]  /*279f0*/  IMAD R0, R2.reuse, UR5, R0 ;  /* 0x0000000502007c24 */ /* 0x040fe4000f8e0200 */
[----:B------:R-:W-:Y:S01]  /*27a00*/  IMAD.WIDE.U32 R2, R2, UR4, RZ ;  /* 0x0000000402027c25 */ /* 0x000fe2000f8e00ff */
[----:B------:R-:W-:-:S03]  /*27a10*/  ULDC.64 UR4, c[0x0][0x310] ;  /* 0x0000c40000047ab9 */ /* 0x000fc60000000a00 */
[----:B------:R-:W-:Y:S02]  /*27a20*/  IMAD.IADD R3, R3, 0x1, R0 ;  /* 0x0000000103037824 */ /* 0x000fe400078e0200 */
[----:B------:R-:W-:Y:S02]  /*27a30*/  IMAD R0, R4, UR4, RZ ;  /* 0x0000000404007c24 */ /* 0x000fe4000f8e02ff */
[----:B------:R-:W0:Y:S01]  /*27a40*/  S2R R4, SR_TID.X ;  /* 0x0000000000047919 */ /* 0x000e220000002100 */
[----:B------:R-:W-:-:S04]  /*27a50*/  IMAD.WIDE.U32 R2, R35, UR4, R2 ;  /* 0x0000000423027c25 */ /* 0x000fc8000f8e0002 */
[----:B------:R-:W-:Y:S01]  /*27a60*/  IMAD R0, R35, UR5, R0 ;  /* 0x0000000523007c24 */ /* 0x000fe2000f8e0200 */
[----:B------:R-:W-:-:S03]  /*27a70*/  ULDC.64 UR4, c[0x0][0x308] ;  /* 0x0000c20000047ab9 */ /* 0x000fc60000000a00 */
[----:B------:R-:W-:Y:S02]  /*27a80*/  IMAD.IADD R3, R3, 0x1, R0 ;  /* 0x0000000103037824 */ /* 0x000fe400078e0200 */
[----:B------:R-:W-:Y:S01]  /*27a90*/  IMAD.WIDE.U32 R2, R18, UR4, R2 ;  /* 0x0000000412027c25 */ /* 0x000fe2000f8e0002 */
[----:B------:R-:W-:Y:S02]  /*27aa0*/  ULDC UR4, c[0x0][0x2f4] ;  /* 0x0000bd0000047ab9 */ /* 0x000fe40000000800 */
[----:B------:R-:W-:Y:S02]  /*27ab0*/  LEA R0, P0, R2, UR6, 0x1 ;  /* 0x0000000602007c11 */ /* 0x000fe4000f8008ff */
[----:B0-----:R-:W-:Y:S01]  /*27ac0*/  LOP3.LUT R5, R4, 0x7f, RZ, 0xc0, !PT ;  /* 0x0000007f04057812 */ /* 0x001fe200078ec0ff */
[----:B------:R-:W-:Y:S01]  /*27ad0*/  IMAD R4, R18, UR5, R3 ;  /* 0x0000000512047c24 */ /* 0x000fe2000f8e0203 */
[----:B------:R-:W-:Y:S02]  /*27ae0*/  UMOV UR5, 0xffffffff ;  /* 0xffffffff00057882 */ /* 0x000fe40000000000 */
[----:B------:R-:W-:-:S02]  /*27af0*/  SHF.R.U32.HI R6, RZ, 0x3, R5 ;  /* 0x00000003ff067819 */ /* 0x000fc40000011605 */
[----:B------:R-:W0:Y:S01]  /*27b00*/  S2R R5, SR_TID.X ;  /* 0x0000000000057919 */ /* 0x000e220000002100 */
[----:B------:R-:W-:Y:S02]  /*27b10*/  LEA.HI.X R4, R2, UR7, R4, 0x1, P0 ;  /* 0x0000000702047c11 */ /* 0x000fe400080f0c04 */
[----:B------:R-:W-:-:S05]  /*27b20*/  IMAD.IADD R25, R25, 0x1, -R6 ;  /* 0x0000000119197824 */ /* 0x000fca00078e0a06 */
[----:B------:R-:W-:Y:S01]  /*27b30*/  ISETP.GE.AND P0, PT, R25, 0x1, PT ;  /* 0x000000011900780c */ /* 0x000fe20003f06270 */
[----:B0-----:R-:W-:Y:S02]  /*27b40*/  IMAD.SHL.U32 R7, R5, 0x8, RZ ;  /* 0x0000000805077824 */ /* 0x001fe400078e00ff */
[----:B------:R-:W-:-:S03]  /*27b50*/  IMAD R5, R24, 0x1800, R29 ;  /* 0x0000180018057824 */ /* 0x000fc600078e021d */
[----:B------:R-:W-:-:S04]  /*27b60*/  LOP3.LUT R7, R7, 0x38, RZ, 0xc0, !PT ;  /* 0x0000003807077812 */ /* 0x000fc800078ec0ff */
[----:B------:R-:W-:-:S13]  /*27b70*/  ISETP.GE.AND P2, PT, R7, UR4, PT ;  /* 0x0000000407007c0c */ /* 0x000fda000bf46270 */
[----:B------:R-:W-:Y:S01]  /*27b80*/  @P2 LOP3.LUT R23, R23, 0x2, RZ, 0xfc, !PT ;  /* 0x0000000217172812 */ /* 0x000fe200078efcff */
[----:B------:R-:W-:Y:S06]  /*27b90*/  BRA.DIV UR5, `(.L_x_3598) ;  /* 0x0000004a05fc7947 */ /* 0x000fec000b800000 */
        /* <DEDUP_REMOVED lines=52> */
.L_x_3682:
        /* <DEDUP_REMOVED lines=10> */
.L_x_3599:
        /* <DEDUP_REMOVED lines=10> */
.L_x_3600:
[----:B------:R-:W-:Y:S01]  /*28020*/  VIADD R0, R22, 0x18400 ;  /* 0x0001840016007836 */ /* 0x000fe20000000000 */
[----:B------:R-:W-:Y:S01]  /*28030*/  LOP3.LUT P1, RZ, R23, 0x40, RZ, 0xc0, !PT ;  /* 0x0000004017ff7812 */ /* 0x000fe2000782c0ff */
[----:B------:R1:W-:-:S12]  /*28040*/  SYNCS.ARRIVE.TRANS64.A1T0 RZ, [R17+URZ+0x32430], RZ ;  /* 0x032430ff11ff79a7 */ /* 0x0003d8000810003f */
[----:B------:R-:W-:Y:S05]  /*28050*/  WARPSYNC.ALL ;  /* 0x0000000000007948 */ /* 0x000fea0003800000 */
[----:B------:R-:W-:Y:S01]  /*28060*/  BAR.SYNC.DEFER_BLOCKING 0x8, 0x180 ;  /* 0x0206000000007b1d */ /* 0x000fe20000010000 */
[----:B------:R-:W-:Y:S02]  /*28070*/  LOP3.LUT P0, RZ, R0, 0x3ff, RZ, 0xc0, !PT ;  /* 0x000003ff00ff7812 */ /* 0x000fe4000780c0ff */
[----:B------:R-:W-:-:S03]  /*28080*/  SHF.R.S32.HI R0, RZ, 0x1f, R19 ;  /* 0x0000001fff007819 */ /* 0x000fc60000011413 */
[----:B------:R-:W-:Y:S01]  /*28090*/  BSSY B6, `(.L_x_3601) ;  /* 0x0000018000067945 */ /* 0x000fe20003800000 */
[----:B------:R-:W-:Y:S02]  /*280a0*/  SEL R34, R0, RZ, !P1 ;  /* 0x000000ff00227207 */ /* 0x000fe40004800000 */
[----:B------:R-:W-:-:S03]  /*280b0*/  SEL R0, R19, RZ, !P1 ;  /* 0x000000ff13007207 */ /* 0x000fc60004800000 */
[----:B------:R-:W-:Y:S04]  /*280c0*/  STL [R1+0x454], R34 ;  /* 0x0004542201007387 */ /* 0x000fe80000100800 */
[----:B------:R2:W-:Y:S02]  /*280d0*/  STL [R1+0x448], R0 ;  /* 0x0004480001007387 */ /* 0x0005e40000100800 */
[----:B--2---:R-:W-:-:S05]  /*280e0*/  SHF.R.S32.HI R0, RZ, 0x1f, R33 ;  /* 0x0000001fff007819 */ /* 0x004fca0000011421 */
[----:B------:R2:W-:Y:S01]  /*280f0*/  STL [R1+0x450], R0 ;  /* 0x0004500001007387 */ /* 0x0005e20000100800 */
        /* <DEDUP_REMOVED lines=17> */
.L_x_3602:
[----:B------:R-:W-:Y:S05]  /*28210*/  BSYNC B6 ;  /* 0x0000000000067941 */ /* 0x000fea0003800000 */
.L_x_3601:
[----:B------:R-:W3:Y:S01]  /*28220*/  LDL R20, [R1+0x450] ;  /* 0x0004500001147983 */ /* 0x000ee20000100800 */
[----:B------:R-:W-:Y:S01]  /*28230*/  IMAD.MOV.U32 R21, RZ, RZ, R34 ;  /* 0x000000ffff157224 */ /* 0x000fe200078e0022 */
[----:B------:R-:W-:Y:S01]  /*28240*/  ULDC.64 UR4, c[0x0][0x298] ;  /* 0x0000a60000047ab9 */ /* 0x000fe20000000a00 */
[----:B0-----:R-:W0:Y:S01]  /*28250*/  LDC R5, c[0x0][0x448] ;  /* 0x00011200ff057b82 */ /* 0x001e220000000800 */
[----:B------:R-:W4:Y:S01]  /*28260*/  S2R R2, SR_TID.X ;  /* 0x0000000000027919 */ /* 0x000f220000002100 */
[----:B------:R-:W5:Y:S01]  /*28270*/  S2R R34, SR_TID.X ;  /* 0x0000000000227919 */ /* 0x000f620000002100 */
[----:B----4-:R-:W-:-:S04]  /*28280*/  LOP3.LUT R2, R2, 0x7f, RZ, 0xc0, !PT ;  /* 0x0000007f02027812 */ /* 0x010fc800078ec0ff */
[----:B--2---:R-:W-:Y:S02]  /*28290*/  SHF.R.U32.HI R0, RZ, 0x3, R2 ;  /* 0x00000003ff007819 */ /* 0x004fe40000011602 */
[----:B------:R-:W2:Y:S01]  /*282a0*/  LDC R2, c[0x0][0x448] ;  /* 0x00011200ff027b82 */ /* 0x000ea20000000800 */
[----:B---3--:R-:W-:Y:S02]  /*282b0*/  IMAD.MOV.U32 R4, RZ, RZ, R20 ;  /* 0x000000ffff047224 */ /* 0x008fe400078e0014 */
[----:B------:R-:W3:Y:S01]  /*282c0*/  LDL R20, [R1+0x448] ;  /* 0x0004480001147983 */ /* 0x000ee20000100800 */
[----:B--2---:R-:W-:Y:S01]  /*282d0*/  ISETP.NE.AND P6, PT, R2, 0x1, PT ;  /* 0x000000010200780c */ /* 0x004fe20003fc5270 */
[----:B-----5:R-:W-:Y:S02]  /*282e0*/  IMAD.SHL.U32 R34, R34, 0x10, RZ ;  /* 0x0000001022227824 */ /* 0x020fe400078e00ff */
[----:B------:R-:W-:Y:S01]  /*282f0*/  IMAD R4, R4, UR4, RZ ;  /* 0x0000000404047c24 */ /* 0x000fe2000f8e02ff */
[----:B------:R-:W2:Y:S02]  /*28300*/  S2R R6, SR_TID.X ;  /* 0x0000000000067919 */ /* 0x000ea40000002100 */
[----:B------:R-:W-:Y:S01]  /*28310*/  LOP3.LUT R34, R0, 0x70, R34, 0xf8, !PT ;  /* 0x0000007000227812 */ /* 0x000fe200078ef822 */
[----:B------:R-:W-:-:S04]  /*28320*/  IMAD R4, R33, UR5, R4 ;  /* 0x0000000521047c24 */ /* 0x000fc8000f8e0204 */
[----:B------:R-:W-:Y:S02]  /*28330*/  IMAD.IADD R34, R34, 0x1, R36 ;  /* 0x0000000122227824 */ /* 0x000fe400078e0224 */
[----:B------:R-:W4:Y:S02]  /*28340*/  @P6 LDC R3, c[0x0][0x44c] ;  /* 0x00011300ff036b82 */ /* 0x000f240000000800 */
[----:B------:R-:W-:-:S06]  /*28350*/  IMAD.MOV.U32 R0, RZ, RZ, R34 ;  /* 0x000000ffff007224 */ /* 0x000fcc00078e0022 */
[----:B------:R-:W5:Y:S01]  /*28360*/  @P6 LDC R2, c[0x0][0x450] ;  /* 0x00011400ff026b82 */ /* 0x000f620000000800 */
[----:B----4-:R-:W-:-:S05]  /*28370*/  @P6 IMAD.HI.U32 R3, R34, R3, RZ ;  /* 0x0000000322036227 */ /* 0x010fca00078e00ff */
[----:B-----5:R-:W-:Y:S01]  /*28380*/  @P6 SHF.R.U32.HI R0, RZ, R2, R3 ;  /* 0x00000002ff006219 */ /* 0x020fe20000011603 */
[----:B------:R-:W-:Y:S01]  /*28390*/  IMAD.WIDE.U32 R2, R33, UR4, RZ ;  /* 0x0000000421027c25 */ /* 0x000fe2000f8e00ff */
[----:B------:R-:W-:-:S03]  /*283a0*/  ULDC.64 UR4, c[0x0][0x2d8] ;  /* 0x0000b60000047ab9 */ /* 0x000fc60000000a00 */
[----:B------:R-:W-:Y:S02]  /*283b0*/  IMAD.IADD R3, R3, 0x1, R4 ;  /* 0x0000000103037824 */ /* 0x000fe400078e0204 */
[----:B------:R-:W-:-:S04]  /*283c0*/  IMAD.WIDE.U32 R2, R18, UR4, R2 ;  /* 0x0000000412027c25 */ /* 0x000fc8000f8e0002 */
[----:B------:R-:W-:Y:S01]  /*283d0*/  IMAD R3, R18, UR5, R3 ;  /* 0x0000000512037c24 */ /* 0x000fe2000f8e0203 */
[----:B------:R-:W-:Y:S02]  /*283e0*/  ULDC.64 UR4, c[0x0][0x2e0] ;  /* 0x0000b80000047ab9 */ /* 0x000fe40000000a00 */
[----:B------:R-:W-:Y:S01]  /*283f0*/  IMAD R4, R21, UR4, RZ ;  /* 0x0000000415047c24 */ /* 0x000fe2000f8e02ff */
[----:B--2---:R-:W-:-:S04]  /*28400*/  LOP3.LUT R21, R6, 0x7f, RZ, 0xc0, !PT ;  /* 0x0000007f06157812 */ /* 0x004fc800078ec0ff */
[----:B------:R-:W-:Y:S01]  /*28410*/  SHF.R.U32.HI R21, RZ, 0x3, R21 ;  /* 0x00000003ff157819 */ /* 0x000fe20000011615 */
[C---:B---3--:R-:W-:Y:S02]  /*28420*/  IMAD R4, R20.reuse, UR5, R4 ;  /* 0x0000000514047c24 */ /* 0x048fe4000f8e0204 */
[----:B------:R-:W-:Y:S01]  /*28430*/  IMAD.WIDE.U32 R2, R20, UR4, R2 ;  /* 0x0000000414027c25 */ /* 0x000fe2000f8e0002 */
[----:B------:R-:W-:-:S03]  /*28440*/  ULDC.64 UR4, c[0x0][0x2d0] ;  /* 0x0000b40000047ab9 */ /* 0x000fc60000000a00 */
[----:B------:R-:W-:Y:S01]  /*28450*/  IMAD.IADD R3, R3, 0x1, R4 ;  /* 0x0000000103037824 */ /* 0x000fe200078e0204 */
[----:B------:R-:W-:Y:S01]  /*28460*/  SHF.R.S32.HI R4, RZ, 0x1f, R0 ;  /* 0x0000001fff047819 */ /* 0x000fe20000011400 */
[----:B------:R-:W-:Y:S02]  /*28470*/  IMAD.SHL.U32 R20, R6, 0x8, RZ ;  /* 0x0000000806147824 */ /* 0x000fe400078e00ff */
[----:B------:R-:W-:-:S03]  /*28480*/  IMAD.WIDE.U32 R2, R0, UR4, R2 ;  /* 0x0000000400027c25 */ /* 0x000fc6000f8e0002 */
[----:B------:R-:W-:Y:S01]  /*28490*/  LOP3.LUT R20, R20, 0x38, RZ, 0xc0, !PT ;  /* 0x0000003814147812 */ /* 0x000fe200078ec0ff */
[----:B------:R-:W-:-:S04]  /*284a0*/  IMAD R4, R4, UR4, RZ ;  /* 0x0000000404047c24 */ /* 0x000fc8000f8e02ff */
[----:B------:R-:W-:Y:S01]  /*284b0*/  IMAD R4, R0, UR5, R4 ;  /* 0x0000000500047c24 */ /* 0x000fe2000f8e0204 */
[----:B------:R-:W-:Y:S01]  /*284c0*/  ULDC.64 UR4, c[0x0][0x2c8] ;  /* 0x0000b20000047ab9 */ /* 0x000fe20000000a00 */
[----:B------:R-:W-:Y:S02]  /*284d0*/  IMAD.MOV R0, RZ, RZ, -R0 ;  /* 0x000000ffff007224 */ /* 0x000fe400078e0a00 */
[----:B------:R-:W-:Y:S02]  /*284e0*/  IMAD.IADD R3, R3, 0x1, R4 ;  /* 0x0000000103037824 */ /* 0x000fe400078e0204 */
[----:B0-----:R-:W-:-:S04]  /*284f0*/  IMAD R0, R5, R0, R34 ;  /* 0x0000000005007224 */ /* 0x001fc800078e0222 */
[----:B------:R-:W-:Y:S01]  /*28500*/  IMAD.WIDE.U32 R2, R0, UR4, R2 ;  /* 0x0000000400027c25 */ /* 0x000fe2000f8e0002 */
[----:B------:R-:W-:-:S05]  /*28510*/  SHF.R.S32.HI R4, RZ, 0x1f, R0 ;  /* 0x0000001fff047819 */ /* 0x000fca0000011400 */
[----:B------:R-:W-:-:S04]  /*28520*/  IMAD R4, R4, UR4, RZ ;  /* 0x0000000404047c24 */ /* 0x000fc8000f8e02ff */
        /* <DEDUP_REMOVED lines=9> */
[----:B------:R-:W0:Y:S01]  /*285c0*/  SHFL.IDX PT, R3, R0, RZ, 0x181f ;  /* 0x00181fff00037589 */ /* 0x000e2200000e0000 */
[----:B------:R-:W-:Y:S01]  /*285d0*/  IMAD R37, R37, R5, RZ ;  /* 0x0000000525257224 */ /* 0x000fe200078e02ff */
[----:B------:R-:W-:Y:S01]  /*285e0*/  LOP3.LUT R23, R23, 0xffffdfff, RZ, 0xc0, !PT ;  /* 0xffffdfff17177812 */ /* 0x000fe200078ec0ff */
[----:B------:R-:W-:Y:S01]  /*285f0*/  IMAD.IADD R36, R21, 0x1, R36 ;  /* 0x0000000115247824 */ /* 0x000fe200078e0224 */
[----:B------:R-:W2:Y:S04]  /*28600*/  SHFL.IDX PT, R2, R4, RZ, 0x181f ;  /* 0x00181fff04027589 */ /* 0x000ea800000e0000 */
[----:B------:R-:W-:Y:S01]  /*28610*/  ISETP.GE.AND P6, PT, R36, R37, PT ;  /* 0x000000252400720c */ /* 0x000fe20003fc6270 */
[----:B------:R-:W3:Y:S04]  /*28620*/  SHFL.IDX PT, R11, R0, 0x1, 0x181f ;  /* 0x00381f00000b7f89 */ /* 0x000ee800000e0000 */
[----:B------:R-:W4:Y:S04]  /*28630*/  SHFL.IDX PT, R6, R4, 0x1, 0x181f ;  /* 0x00381f0004067f89 */ /* 0x000f2800000e0000 */
[----:B------:R-:W5:Y:S04]  /*28640*/  SHFL.IDX PT, R8, R0, 0x2, 0x181f ;  /* 0x00581f0000087f89 */ /* 0x000f6800000e0000 */
[----:B------:R-:W1:Y:S01]  /*28650*/  SHFL.IDX PT, R5, R4, 0x2, 0x181f ;  /* 0x00581f0004057f89 */ /* 0x000e6200000e0000 */
[----:B------:R-:W-:-:S02]  /*28660*/  @P6 LOP3.LUT R23, R23, 0x2000, RZ, 0xfc, !PT ;  /* 0x0000200017176812 */ /* 0x000fc400078efcff */
[----:B0-----:R-:W-:Y:S01]  /*28670*/  @!P6 LEA R3, P1, R20, R3, 0x1 ;  /* 0x000000031403e211 */ /* 0x001fe200078208ff */
[----:B------:R-:W0:Y:S01]  /*28680*/  SHFL.IDX PT, R9, R0, 0x3, 0x181f ;  /* 0x00781f0000097f89 */ /* 0x000e2200000e0000 */
[----:B------:R-:W-:-:S03]  /*28690*/  LOP3.LUT R23, R23, 0xffffefff, RZ, 0xc0, !PT ;  /* 0xffffefff17177812 */ /* 0x000fc600078ec0ff */
[----:B--2---:R-:W-:Y:S02]  /*286a0*/  @!P6 IMAD.X R7, RZ, RZ, R2, P1 ;  /* 0x000000ffff07e224 */ /* 0x004fe400008e0602 */
[----:B------:R-:W-:-:S05]  /*286b0*/  VIADD R2, R36, 0x10 ;  /* 0x0000001024027836 */ /* 0x000fca0000000000 */
[----:B------:R-:W-:Y:S01]  /*286c0*/  ISETP.GE.AND P5, PT, R2, R37, PT ;  /* 0x000000250200720c */ /* 0x000fe20003fa6270 */
[----:B------:R-:W-:-:S05]  /*286d0*/  VIADD R2, R36, 0x20 ;  /* 0x0000002024027836 */ /* 0x000fca0000000000 */
[----:B------:R-:W-:Y:S01]  /*286e0*/  ISETP.GE.AND P3, PT, R2, R37, PT ;  /* 0x000000250200720c */ /* 0x000fe20003f66270 */
[----:B------:R-:W-:-:S05]  /*286f0*/  VIADD R2, R36, 0x30 ;  /* 0x0000003024027836 */ /* 0x000fca0000000000 */
[----:B------:R-:W-:Y:S01]  /*28700*/  ISETP.GE.AND P2, PT, R2, R37, PT ;  /* 0x000000250200720c */ /* 0x000fe20003f46270 */
[----:B------:R-:W-:Y:S01]  /*28710*/  VIADD R2, R36, 0x40 ;  /* 0x0000004024027836 */ /* 0x000fe20000000000 */
[----:B---3--:R-:W-:Y:S02]  /*28720*/  @!P5 LEA R11, P1, R20, R11, 0x1 ;  /* 0x0000000b140bd211 */ /* 0x008fe400078208ff */
[----:B------:R-:W-:Y:S02]  /*28730*/  @P5 LOP3.LUT R23, R23, 0x1000, RZ, 0xfc, !PT ;  /* 0x0000100017175812 */ /* 0x000fe400078efcff */
[----:B------:R-:W-:Y:S01]  /*28740*/  ISETP.GE.AND P4, PT, R2, R37, PT ;  /* 0x000000250200720c */ /* 0x000fe20003f86270 */
[----:B----4-:R-:W-:Y:S01]  /*28750*/  @!P5 IMAD.X R6, RZ, RZ, R6, P1 ;  /* 0x000000ffff06d224 */ /* 0x010fe200008e0606 */
[----:B------:R-:W2:Y:S01]  /*28760*/  SHFL.IDX PT, R2, R4, 0x3, 0x181f ;  /* 0x00781f0004027f89 */ /* 0x000ea200000e0000 */
[----:B-----5:R-:W-:Y:S02]  /*28770*/  @!P3 LEA R8, P1, R20, R8, 0x1 ;  /* 0x000000081408b211 */ /* 0x020fe400078208ff */
[----:B------:R-:W-:-:S03]  /*28780*/  LOP3.LUT R23, R23, 0xfffff7ff, RZ, 0xc0, !PT ;  /* 0xfffff7ff17177812 */ /* 0x000fc600078ec0ff */
[----:B-1----:R-:W-:Y:S01]  /*28790*/  @!P3 IMAD.X R5, RZ, RZ, R5, P1 ;  /* 0x000000ffff05b224 */ /* 0x002fe200008e0605 */
[----:B0-----:R-:W-:Y:S02]  /*287a0*/  @!P2 LEA R12, P1, R20, R9, 0x1 ;  /* 0x00000009140ca211 */ /* 0x001fe400078208ff */
[----:B------:R-:W0:Y:S01]  /*287b0*/  SHFL.IDX PT, R9, R0, 0x4, 0x181f ;  /* 0x00981f0000097f89 */ /* 0x000e2200000e0000 */
[----:B------:R-:W-:-:S04]  /*287c0*/  @P3 LOP3.LUT R23, R23, 0x800, RZ, 0xfc, !PT ;  /* 0x0000080017173812 */ /* 0x000fc800078efcff */
[----:B------:R-:W-:-:S04]  /*287d0*/  LOP3.LUT R23, R23, 0xfffffdff, RZ, 0xc0, !PT ;  /* 0xfffffdff17177812 */ /* 0x000fc800078ec0ff */
[----:B------:R-:W-:-:S04]  /*287e0*/  @P2 LOP3.LUT R23, R23, 0x200, RZ, 0xfc, !PT ;  /* 0x0000020017172812 */ /* 0x000fc800078efcff */
[----:B------:R-:W-:Y:S01]  /*287f0*/  LOP3.LUT R23, R23, 0xfffffeff, RZ, 0xc0, !PT ;  /* 0xfffffeff17177812 */ /* 0x000fe200078ec0ff */
[----:B--2---:R-:W-:Y:S02]  /*28800*/  @!P2 IMAD.X R10, RZ, RZ, R2, P1 ;  /* 0x000000ffff0aa224 */ /* 0x004fe400008e0602 */
[----:B------:R-:W1:Y:S01]  /*28810*/  SHFL.IDX PT, R2, R4, 0x4, 0x181f ;  /* 0x00981f0004027f89 */ /* 0x000e6200000e0000 */
[----:B------:R-:W-:-:S04]  /*28820*/  @P4 LOP3.LUT R23, R23, 0x100, RZ, 0xfc, !PT ;  /* 0x0000010017174812 */ /* 0x000fc800078efcff */
[----:B------:R-:W-:Y:S02]  /*28830*/  LOP3.LUT R23, R23, 0xffffff7f, RZ, 0xc0, !PT ;  /* 0xffffff7f17177812 */ /* 0x000fe400078ec0ff */
[----:B0-----:R-:W-:-:S05]  /*28840*/  @!P4 LEA R13, P1, R20, R9, 0x1 ;  /* 0x00000009140dc211 */ /* 0x001fca00078208ff */
[----:B-1----:R-:W-:Y:S02]  /*28850*/  @!P4 IMAD.X R9, RZ, RZ, R2, P1 ;  /* 0x000000ffff09c224 */ /* 0x002fe400008e0602 */
[----:B------:R-:W-:Y:S02]  /*28860*/  @!P6 IMAD.MOV.U32 R2, RZ, RZ, R3 ;  /* 0x000000ffff02e224 */ /* 0x000fe400078e0003 */
[----:B------:R-:W-:Y:S02]  /*28870*/  @!P6 IMAD.MOV.U32 R3, RZ, RZ, R7 ;  /* 0x000000ffff03e224 */ /* 0x000fe400078e0007 */
[----:B------:R-:W0:Y:S04]  /*28880*/  SHFL.IDX PT, R7, R0, 0x5, 0x181f ;  /* 0x00b81f0000077f89 */ /* 0x000e2800000e0000 */
[----:B------:R1:W-:Y:S02]  /*28890*/  @!P6 LDGSTS.E.BYPASS.LTC128B.128 [R26+0x18400], desc[UR36][R2.64], !P0 ;  /* 0x18400000021aefae */ /* 0x0003e4000c101d64 */
[----:B-1----:R-:W-:-:S02]  /*288a0*/  @!P5 IMAD.MOV.U32 R2, RZ, RZ, R11 ;  /* 0x000000ffff02d224 */ /* 0x002fc400078e000b */
[----:B------:R-:W-:Y:S02]  /*288b0*/  @!P5 IMAD.MOV.U32 R3, RZ, RZ, R6 ;  /* 0x000000ffff03d224 */ /* 0x000fe400078e0006 */
[----:B------:R-:W1:Y:S04]  /*288c0*/  SHFL.IDX PT, R6, R4, 0x5, 0x181f ;  /* 0x00b81f0004067f89 */ /* 0x000e6800000e0000 */
[----:B------:R2:W-:Y:S02]  /*288d0*/  @!P5 LDGSTS.E.BYPASS.LTC128B.128 [R26+0x18c00], desc[UR36][R2.64], !P0 ;  /* 0x18c00000021adfae */ /* 0x0005e4000c101d64 */
[----:B--2---:R-:W-:Y:S02]  /*288e0*/  @!P3 IMAD.MOV.U32 R2, RZ, RZ, R8 ;  /* 0x000000ffff02b224 */ /* 0x004fe400078e0008 */
[----:B------:R-:W-:-:S02]  /*288f0*/  @!P3 IMAD.MOV.U32 R3, RZ, RZ, R5 ;  /* 0x000000ffff03b224 */ /* 0x000fc400078e0005 */
[----:B------:R-:W2:Y:S04]  /*28900*/  SHFL.IDX PT, R5, R0, 0x6, 0x181f ;  /* 0x00d81f0000057f89 */ /* 0x000ea800000e0000 */
[----:B------:R3:W-:Y:S04]  /*28910*/  @!P3 LDGSTS.E.BYPASS.LTC128B.128 [R26+0x19400], desc[UR36][R2.64], !P0 ;  /* 0x19400000021abfae */ /* 0x0007e8000c101d64 */
[----:B------:R-:W-:Y:S01]  /*28920*/  SHFL.IDX PT, R0, R0, 0x7, 0x181f ;  /* 0x00f81f0000007f89 */ /* 0x000fe200000e0000 */
[----:B---3--:R-:W-:Y:S02]  /*28930*/  VIADD R2, R36, 0x50 ;  /* 0x0000005024027836 */ /* 0x008fe40000000000 */
[----:B------:R-:W-:-:S03]  /*28940*/  @!P2 IMAD.MOV.U32 R3, RZ, RZ, R10 ;  /* 0x000000ffff03a224 */ /* 0x000fc600078e000a */
[----:B------:R-:W-:Y:S01]  /*28950*/  ISETP.GE.AND P3, PT, R2, R37, PT ;  /* 0x000000250200720c */ /* 0x000fe20003f66270 */
[----:B------:R-:W-:-:S05]  /*28960*/  @!P2 IMAD.MOV.U32 R2, RZ, RZ, R12 ;  /* 0x000000ffff02a224 */ /* 0x000fca00078e000c */
[----:B------:R3:W-:Y:S07]  /*28970*/  @!P2 LDGSTS.E.BYPASS.LTC128B.128 [R26+0x19c00], desc[UR36][R2.64], !P0 ;  /* 0x19c00000021aafae */ /* 0x0007ee000c101d64 */
[----:B0-----:R-:W-:Y:S02]  /*28980*/  @!P3 LEA R7, P1, R20, R7, 0x1 ;  /* 0x000000071407b211 */ /* 0x001fe400078208ff */
[----:B------:R-:W-:Y:S01]  /*28990*/  @P3 LOP3.LUT R23, R23, 0x80, RZ, 0xfc, !PT ;  /* 0x0000008017173812 */ /* 0x000fe200078efcff */
[----:B---3--:R-:W0:Y:S01]  /*289a0*/  SHFL.IDX PT, R2, R4, 0x6, 0x181f ;  /* 0x00d81f0004027f89 */ /* 0x008e2200000e0000 */
[----:B------:R-:W-:-:S02]  /*289b0*/  VIADD R3, R36, 0x60 ;  /* 0x0000006024037836 */ /* 0x000fc40000000000 */
[----:B------:R-:W-:Y:S01]  /*289c0*/  LOP3.LUT R23, R23, 0xffffffbf, RZ, 0xc0, !PT ;  /* 0xffffffbf17177812 */ /* 0x000fe200078ec0ff */
[----:B-1----:R-:W-:Y:S01]  /*289d0*/  @!P3 IMAD.X R6, RZ, RZ, R6, P1 ;  /* 0x000000ffff06b224 */ /* 0x002fe200008e0606 */
[----:B------:R-:W1:Y:S01]  /*289e0*/  SHFL.IDX PT, R4, R4, 0x7, 0x181f ;  /* 0x00f81f0004047f89 */ /* 0x000e6200000e0000 */
[----:B------:R-:W-:Y:S01]  /*289f0*/  ISETP.GE.AND P2, PT, R3, R37, PT ;  /* 0x000000250300720c */ /* 0x000fe20003f46270 */
[----:B------:R-:W-:-:S12]  /*28a00*/  @!P4 IMAD.MOV.U32 R3, RZ, RZ, R9 ;  /* 0x000000ffff03c224 */ /* 0x000fd800078e0009 */
[----:B--2---:R-:W-:Y:S02]  /*28a10*/  @!P2 LEA R5, P1, R20, R5, 0x1 ;  /* 0x000000051405a211 */ /* 0x004fe400078208ff */
[----:B------:R-:W-:-:S03]  /*28a20*/  @P2 LOP3.LUT R23, R23, 0x40, RZ, 0xfc, !PT ;  /* 0x0000004017172812 */ /* 0x000fc600078efcff */
[----:B0-----:R-:W-:Y:S02]  /*28a30*/  @!P2 IMAD.X R8, RZ, RZ, R2, P1 ;  /* 0x000000ffff08a224 */ /* 0x001fe400008e0602 */
[----:B------:R-:W-:-:S05]  /*28a40*/  @!P4 IMAD.MOV.U32 R2, RZ, RZ, R13 ;  /* 0x000000ffff02c224 */ /* 0x000fca00078e000d */
[----:B------:R0:W-:Y:S02]  /*28a50*/  @!P4 LDGSTS.E.BYPASS.LTC128B.128 [R26+0x1a400], desc[UR36][R2.64], !P0 ;  /* 0x1a400000021acfae */ /* 0x0001e4000c101d64 */
[----:B0-----:R-:W-:Y:S02]  /*28a60*/  @!P3 IMAD.MOV.U32 R2, RZ, RZ, R7 ;  /* 0x000000ffff02b224 */ /* 0x001fe400078e0007 */
[----:B------:R-:W-:-:S05]  /*28a70*/  @!P3 IMAD.MOV.U32 R3, RZ, RZ, R6 ;  /* 0x000000ffff03b224 */ /* 0x000fca00078e0006 */
[----:B------:R0:W-:Y:S02]  /*28a80*/  @!P3 LDGSTS.E.BYPASS.LTC128B.128 [R26+0x1ac00], desc[UR36][R2.64], !P0 ;  /* 0x1ac00000021abfae */ /* 0x0001e4000c101d64 */
[----:B0-----:R-:W-:Y:S02]  /*28a90*/  @!P2 IMAD.MOV.U32 R2, RZ, RZ, R5 ;  /* 0x000000ffff02a224 */ /* 0x001fe400078e0005 */
[----:B------:R-:W-:-:S05]  /*28aa0*/  @!P2 IMAD.MOV.U32 R3, RZ, RZ, R8 ;  /* 0x000000ffff03a224 */ /* 0x000fca00078e0008 */
[----:B-1----:R0:W-:Y:S02]  /*28ab0*/  @!P2 LDGSTS.E.BYPASS.LTC128B.128 [R26+0x1b400], desc[UR36][R2.64], !P0 ;  /* 0x1b400000021aafae */ /* 0x0021e4000c101d64 */
.L_x_3699:
        /* <DEDUP_REMOVED lines=12> */
.L_x_3604:
        /* <DEDUP_REMOVED lines=28> */
.L_x_3606:
[----:B------:R-:W-:Y:S05]  /*28d40*/  BSYNC B6 ;  /* 0x0000000000067941 */ /* 0x000fea0003800000 */
.L_x_3605:
[----:B------:R-:W2:Y:S01]  /*28d50*/  LDL.LU R4, [R1+0x450] ;  /* 0x0004500001047983 */ /* 0x000ea20000300800 */
[----:B0-----:R-:W0:Y:S01]  /*28d60*/  LDC R2, c[0x0][0x448] ;  /* 0x00011200ff027b82 */ /* 0x001e220000000800 */
[----:B------:R-:W-:Y:S02]  /*28d70*/  ULDC.64 UR4, c[0x0][0x398] ;  /* 0x0000e60000047ab9 */ /* 0x000fe40000000a00 */
[----:B------:R-:W3:Y:S04]  /*28d80*/  LDL.LU R21, [R1+0x454] ;  /* 0x0004540001157983 */ /* 0x000ee80000300800 */
[----:B------:R-:W4:Y:S01]  /*28d90*/  LDL.LU R20, [R1+0x448] ;  /* 0x0004480001147983 */ /* 0x000f220000300800 */
        /* <DEDUP_REMOVED lines=19> */
[----:B----4-:R-:W-:Y:S01]  /*28ed0*/  IMAD.WIDE.U32 R2, R20, UR4, R2 ;  /* 0x0000000414027c25 */ /* 0x010fe2000f8e0002 */
        /* <DEDUP_REMOVED lines=13> */
[----:B------:R-:W-:Y:S02]  /*28fb0*/  IMAD.SHL.U32 R20, R6, 0x8, RZ ;  /* 0x0000000806147824 */ /* 0x000fe400078e00ff */
        /* <DEDUP_REMOVED lines=104> */
.L_x_3717:
        /* <DEDUP_REMOVED lines=12> */
.L_x_3609:
[----:B------:R-:W-:Y:S05]  /*29700*/  BSYNC B0 ;  /* 0x0000000000007941 */ /* 0x000fea0003800000 */
.L_x_3608:
[----:B------:R-:W-:Y:S01]  /*29710*/  NOP ;  /* 0x0000000000007918 */ /* 0x000fe20000000000 */
[----:B------:R-:W-:-:S13]  /*29720*/  PLOP3.LUT P0, PT, PT, PT, PT, 0x80, 0x0 ;  /* 0x000000000000781c */ /* 0x000fda0003f0f070 */
.L_x_3610:
        /* <DEDUP_REMOVED lines=18> */
.L_x_3718:
[----:B------:R-:W-:Y:S05]  /*29850*/  BSYNC B0 ;  /* 0x0000000000007941 */ /* 0x000fea0003800000 */
.L_x_3611:
[----:B------:R-:W-:-:S13]  /*29860*/  LOP3.LUT P0, RZ, R23, 0x400, RZ, 0xc0, !PT ;  /* 0x0000040017ff7812 */ /* 0x000fda000780c0ff */
[----:B------:R-:W-:Y:S05]  /*29870*/  @!P0 BRA `(.L_x_3613) ;  /* 0x0000000000048947 */ /* 0x000fea0003800000 */
[----:B------:R-:W-:Y:S01]  /*29880*/  BPT.TRAP 0x1 ;  /* 0x000000040000795c */ /* 0x000fe20000300000 */
.L_x_3613:
[----:B------:R-:W-:Y:S01]  /*29890*/  SHF.L.U32 R0, R27, 0x1f, RZ ;  /* 0x0000001f1b007819 */ /* 0x000fe200000006ff */
[----:B------:R-:W-:Y:S03]  /*298a0*/  BSSY B0, `(.L_x_3614) ;  /* 0x0000003000007945 */ /* 0x000fe60003800000 */
[----:B------:R-:W1:Y:S02]  /*298b0*/  SYNCS.PHASECHK.TRANS64.TRYWAIT P0, [R17+URZ+0x32460], R0 ;  /* 0x03246000110075a7 */ /* 0x000e64000800017f */
[----:B-1----:R-:W-:Y:S05]  /*298c0*/  @!P0 BRA `(.L_x_3615) ;  /* 0x0000004c00348947 */ /* 0x002fea0003800000 */
.L_x_3719:
[----:B------:R-:W-:Y:S05]  /*298d0*/  BSYNC B0 ;  /* 0x0000000000007941 */ /* 0x000fea0003800000 */
.L_x_3614:
[----:B0-----:R-:W1:Y:S01]  /*298e0*/  LDL.LU R3, [R1+0x45c] ;  /* 0x00045c0001037983 */ /* 0x001e620000300800 */
[----:B------:R-:W-:Y:S01]  /*298f0*/  ULDC.64 UR4, c[0x0][0x328] ;  /* 0x0000ca0000047ab9 */ /* 0x000fe20000000a00 */
[----:B------:R-:W-:Y:S02]  /*29900*/  ULDC.64 UR6, c[0x0][0x318] ;  /* 0x0000c60000067ab9 */ /* 0x000fe40000000a00 */
[----:B------:R-:W2:Y:S04]  /*29910*/  LDL.LU R2, [R1+0x440] ;  /* 0x0004400001027983 */ /* 0x000ea80000300800 */
[----:B------:R-:W3:Y:S04]  /*29920*/  LDL.LU R6, [R1+0x460] ;  /* 0x0004600001067983 */ /* 0x000ee80000300800 */
[----:B------:R-:W4:Y:S01]  /*29930*/  LDL.LU R4, [R1+0x478] ;  /* 0x0004780001047983 */ /* 0x000f220000300800 */
[----:B------:R-:W-:-:S02]  /*29940*/  LOP3.LUT P3, RZ, R23, 0x10, RZ, 0xc0, !PT ;  /* 0x0000001017ff7812 */ /* 0x000fc4000786c0ff */
[C---:B------:R-:W-:Y:S02]  /*29950*/  LOP3.LUT P2, RZ, R23.reuse, 0x8, RZ, 0xc0, !PT ;  /* 0x0000000817ff7812 */ /* 0x040fe4000784c0ff */
[C---:B------:R-:W-:Y:S02]  /*29960*/  LOP3.LUT P1, RZ, R23.reuse, 0x4, RZ, 0xc0, !PT ;  /* 0x0000000417ff7812 */ /* 0x040fe4000782c0ff */
[----:B------:R-:W-:Y:S02]  /*29970*/  LOP3.LUT P4, RZ, R23, 0x1, RZ, 0xc0, !PT ;  /* 0x0000000117ff7812 */ /* 0x000fe4000788c0ff */
[----:B------:R-:W-:Y:S01]  /*29980*/  SEL R7, RZ, 0x8, P1 ;  /* 0x00000008ff077807 */ /* 0x000fe20000800000 */
[----:B-1----:R-:W-:-:S04]  /*29990*/  IMAD R0, R3, UR4, RZ ;  /* 0x0000000403007c24 */ /* 0x002fc8000f8e02ff */
[C---:B--2---:R-:W-:Y:S02]  /*299a0*/  IMAD R5, R2.reuse, UR5, R0 ;  /* 0x0000000502057c24 */ /* 0x044fe4000f8e0200 */
[----:B------:R-:W-:Y:S01]  /*299b0*/  IMAD.WIDE.U32 R2, R2, UR4, RZ ;  /* 0x0000000402027c25 */ /* 0x000fe2000f8e00ff */
[----:B------:R-:W-:-:S03]  /*299c0*/  ULDC.64 UR4, c[0x0][0x338] ;  /* 0x0000ce0000047ab9 */ /* 0x000fc60000000a00 */
[----:B------:R-:W-:Y:S02]  /*299d0*/  IMAD.IADD R3, R3, 0x1, R5 ;  /* 0x0000000103037824 */ /* 0x000fe400078e0205 */
[----:B---3--:R-:W-:Y:S02]  /*299e0*/  IMAD R0, R6, UR4, RZ ;  /* 0x0000000406007c24 */ /* 0x008fe4000f8e02ff */
[----:B------:R-:W-:-:S04]  /*299f0*/  IMAD.WIDE.U32 R2, R35, UR4, R2 ;  /* 0x0000000423027c25 */ /* 0x000fc8000f8e0002 */
[----:B------:R-:W-:Y:S01]  /*29a00*/  IMAD R5, R35, UR5, R0 ;  /* 0x0000000523057c24 */ /* 0x000fe2000f8e0200 */
[----:B------:R-:W-:Y:S01]  /*29a10*/  ULDC.64 UR4, c[0x0][0x330] ;  /* 0x0000cc0000047ab9 */ /* 0x000fe20000000a00 */
[----:B------:R-:W-:Y:S02]  /*29a20*/  SEL R0, RZ, 0x2, P3 ;  /* 0x00000002ff007807 */ /* 0x000fe40001800000 */
        /* <DEDUP_REMOVED lines=81> */
.L_x_3733:
        /* <DEDUP_REMOVED lines=15> */
.L_x_3617:
        /* <DEDUP_REMOVED lines=10> */
.L_x_3618:
[----:B0-----:R-:W2:Y:S01]  /*2a0d0*/  LDL.LU R2, [R1+0x458] ;  /* 0x0004580001027983 */ /* 0x001ea20000300800 */
[----:B------:R0:W-:Y:S01]  /*2a0e0*/  SYNCS.ARRIVE.TRANS64.A1T0 RZ, [R17+URZ+0x32450], RZ ;  /* 0x032450ff11ff79a7 */ /* 0x0001e2000810003f */
[----:B------:R-:W-:Y:S01]  /*2a0f0*/  BSSY B0, `(.L_x_3619) ;  /* 0x00000d8000007945 */ /* 0x000fe20003800000 */
[----:B--2---:R-:W-:-:S05]  /*2a100*/  VIADD R21, R2, 0xfffffffe ;  /* 0xfffffffe02157836 */ /* 0x004fca0000000000 */
[----:B------:R-:W-:-:S13]  /*2a110*/  ISETP.GE.AND P0, PT, R21, R30, PT ;  /* 0x0000001e1500720c */ /* 0x000fda0003f06270 */
[----:B0-----:R-:W-:Y:S05]  /*2a120*/  @!P0 BRA `(.L_x_3620) ;  /* 0x0000000c00508947 */ /* 0x001fea0003800000 */
.L_x_3633:
[----:B0-----:R-:W0:Y:S01]  /*2a130*/  S2R R2, SR_TID.X ;  /* 0x0000000000027919 */ /* 0x001e220000002100 */
[----:B------:R-:W-:Y:S01]  /*2a140*/  IMAD R8, R21, 0x60, R31 ;  /* 0x0000006015087824 */ /* 0x000fe200078e021f */
[----:B------:R-:W-:Y:S01]  /*2a150*/  LOP3.LUT P1, RZ, R23, 0x400, RZ, 0xc0, !PT ;  /* 0x0000040017ff7812 */ /* 0x000fe2000782c0ff */
[----:B------:R-:W-:Y:S01]  /*2a160*/  VIADD R24, R24, 0x1 ;  /* 0x0000000118187836 */ /* 0x000fe20000000000 */
[C---:B0-----:R-:W-:Y:S01]  /*2a170*/  LOP3.LUT R3, R2.reuse, 0x7f, RZ, 0xc0, !PT ;  /* 0x0000007f02037812 */ /* 0x041fe200078ec0ff */
[----:B------:R-:W-:-:S03]  /*2a180*/  IMAD.SHL.U32 R2, R2, 0x10, RZ ;  /* 0x0000001002027824 */ /* 0x000fc600078e00ff */
[----:B------:R-:W-:Y:S02]  /*2a190*/  SHF.R.U32.HI R4, RZ, 0x3, R3 ;  /* 0x00000003ff047819 */ /* 0x000fe40000011603 */
[----:B------:R-:W0:Y:S02]  /*2a1a0*/  LDC R3, c[0x0][0x430] ;  /* 0x00010c00ff037b82 */ /* 0x000e240000000800 */
[----:B------:R-:W-:-:S04]  /*2a1b0*/  LOP3.LUT R2, R4, 0x70, R2, 0xf8, !PT ;  /* 0x0000007004027812 */ /* 0x000fc800078ef802 */
[C---:B------:R-:W-:Y:S01]  /*2a1c0*/  ISETP.GT.U32.AND P2, PT, R2.reuse, 0x5f, PT ;  /* 0x0000005f0200780c */ /* 0x040fe20003f44070 */
[----:B------:R-:W-:-:S04]  /*2a1d0*/  IMAD.IADD R8, R2, 0x1, R8 ;  /* 0x0000000102087824 */ /* 0x000fc800078e0208 */
[----:B------:R-:W-:-:S08]  /*2a1e0*/  IMAD.MOV.U32 R9, RZ, RZ, R8 ;  /* 0x000000ffff097224 */ /* 0x000fd000078e0008 */
[----:B-1----:R-:W1:Y:S01]  /*2a1f0*/  @!P2 LDC.64 R4, c[0x0][0x428] ;  /* 0x00010a00ff04ab82 */ /* 0x002e620000000a00 */
[----:B0-----:R-:W-:-:S13]  /*2a200*/  ISETP.NE.AND P0, PT, R3, 0x1, PT ;  /* 0x000000010300780c */ /* 0x001fda0003f05270 */
[----:B------:R-:W0:Y:S08]  /*2a210*/  @P0 LDC R3, c[0x0][0x434] ;  /* 0x00010d00ff030b82 */ /* 0x000e300000000800 */
[----:B--2---:R-:W2:Y:S01]  /*2a220*/  @P0 LDC R7, c[0x0][0x438] ;  /* 0x00010e00ff070b82 */ /* 0x004ea20000000800 */
[----:B0-----:R-:W-:-:S05]  /*2a230*/  @P0 IMAD.HI.U32 R2, R8, R3, RZ ;  /* 0x0000000308020227 */ /* 0x001fca00078e00ff */
[----:B--2---:R-:W-:Y:S01]  /*2a240*/  @P0 SHF.R.U32.HI R9, RZ, R7, R2 ;  /* 0x00000007ff090219 */ /* 0x004fe20000011602 */
[----:B-1----:R-:W-:Y:S01]  /*2a250*/  @!P2 IMAD R2, R32, R4, RZ ;  /* 0x000000042002a224 */ /* 0x002fe200078e02ff */
[----:B------:R-:W0:Y:S02]  /*2a260*/  @!P2 LDC.64 R6, c[0x0][0x418] ;  /* 0x00010600ff06ab82 */ /* 0x000e240000000a00 */
[--C-:B------:R-:W-:Y:S01]  /*2a270*/  @!P2 SHF.R.S32.HI R3, RZ, 0x1f, R9.reuse ;  /* 0x0000001fff03a819 */ /* 0x100fe20000011409 */
[----:B------:R-:W-:Y:S02]  /*2a280*/  @!P2 IMAD R5, R28, R5, R2 ;  /* 0x000000051c05a224 */ /* 0x000fe400078e0202 */
[----:B------:R-:W-:-:S04]  /*2a290*/  @!P2 IMAD.MOV.U32 R2, RZ, RZ, R9 ;  /* 0x000000ffff02a224 */ /* 0x000fc800078e0009 */
[----:B------:R-:W-:-:S04]  /*2a2a0*/  @!P2 IMAD.WIDE.U32 R2, R28, R4, R2 ;  /* 0x000000041c02a225 */ /* 0x000fc800078e0002 */
[----:B------:R-:W-:Y:S01]  /*2a2b0*/  @!P2 IMAD.IADD R3, R5, 0x1, R3 ;  /* 0x000000010503a824 */ /* 0x000fe200078e0203 */
[----:B------:R-:W-:Y:S05]  /*2a2c0*/  YIELD ;  /* 0x0000000000007946 */ /* 0x000fea0003800000 */
[----:B------:R-:W-:Y:S01]  /*2a2d0*/  IMAD.MOV.U32 R4, RZ, RZ, RZ ;  /* 0x000000ffff047224 */ /* 0x000fe200078e00ff */
[----:B------:R-:W-:Y:S01]  /*2a2e0*/  ULDC UR4, c[0x0][0x430] ;  /* 0x00010c0000047ab9 */ /* 0x000fe20000000800 */
[----:B0-----:R-:W-:Y:S01]  /*2a2f0*/  @!P2 LEA R6, P0, R2, R6, 0x2 ;  /* 0x000000060206a211 */ /* 0x001fe200078010ff */
[----:B------:R-:W-:-:S03]  /*2a300*/  IMAD.MOV R5, RZ, RZ, -R9 ;  /* 0x000000ffff057224 */ /* 0x000fc600078e0a09 */
[----:B------:R-:W-:Y:S02]  /*2a310*/  @!P2 LEA.HI.X R7, R2, R7, R3, 0x2, P0 ;  /* 0x000000070207a211 */ /* 0x000fe400000f1403 */
[C---:B------:R-:W-:Y:S01]  /*2a320*/  ISETP.NE.AND P0, PT, R24.reuse, 0x2, PT ;  /* 0x000000021800780c */ /* 0x040fe20003f05270 */
[----:B------:R-:W-:Y:S02]  /*2a330*/  IMAD.MOV.U32 R3, RZ, RZ, R21 ;  /* 0x000000ffff037224 */ /* 0x000fe400078e0015 */
[----:B------:R-:W-:Y:S01]  /*2a340*/  IMAD R5, R5, UR4, R8 ;  /* 0x0000000405057c24 */ /* 0x000fe2000f8e0208 */
[----:B------:R-:W-:Y:S01]  /*2a350*/  SEL R2, RZ, 0x1, P0 ;  /* 0x00000001ff027807 */ /* 0x000fe20000000000 */
[----:B------:R0:W5:Y:S01]  /*2a360*/  @!P2 LDG.E R4, desc[UR36][R6.64] ;  /* 0x000000240604a981 */ /* 0x000162000c1e1900 */
[----:B------:R-:W-:Y:S01]  /*2a370*/  SEL R24, R24, RZ, P0 ;  /* 0x000000ff18187207 */ /* 0x000fe20000000000 */
[----:B------:R-:W-:Y:S01]  /*2a380*/  VIADD R21, R21, 0xffffffff ;  /* 0xffffffff15157836 */ /* 0x000fe20000000000 */
[----:B------:R-:W-:-:S02]  /*2a390*/  LOP3.LUT R27, R27, R2, RZ, 0x3c, !PT ;  /* 0x000000021b1b7212 */ /* 0x000fc400078e3cff */
[----:B------:R-:W-:Y:S01]  /*2a3a0*/  ISETP.GT.AND P2, PT, R3, R30, PT ;  /* 0x0000001e0300720c */ /* 0x000fe20003f44270 */
[----:B------:R-:W-:-:S12]  /*2a3b0*/  @!P1 BRA `(.L_x_3621) ;  /* 0x0000000000049947 */ /* 0x000fd80003800000 */
[----:B------:R-:W-:Y:S01]  /*2a3c0*/  BPT.TRAP 0x1 ;  /* 0x000000040000795c */ /* 0x000fe20000300000 */
.L_x_3621:
[----:B------:R-:W-:Y:S01]  /*2a3d0*/  IMAD R10, R24, 0x8, R22 ;  /* 0x00000008180a7824 */ /* 0x000fe200078e0216 */
[----:B------:R-:W-:Y:S01]  /*2a3e0*/  SHF.L.U32 R20, R27, 0x1f, RZ ;  /* 0x0000001f1b147819 */ /* 0x000fe200000006ff */
[----:B------:R-:W-:Y:S01]  /*2a3f0*/  BSSY B1, `(.L_x_3622) ;  /* 0x0000004000017945 */ /* 0x000fe20003800000 */
[----:B------:R-:W-:Y:S02]  /*2a400*/  SHF.R.S32.HI R9, RZ, 0x1f, R5 ;  /* 0x0000001fff097819 */ /* 0x000fe40000011405 */
[----:B------:R-:W1:Y:S02]  /*2a410*/  SYNCS.PHASECHK.TRANS64.TRYWAIT P0, [R10+URZ+0x32440], R20 ;  /* 0x032440140a0075a7 */ /* 0x000e64000800017f */
[----:B-1----:R-:W-:Y:S05]  /*2a420*/  @!P0 BRA `(.L_x_3623) ;  /* 0x0000004800b08947 */ /* 0x002fea0003800000 */
.L_x_3734:
[----:B------:R-:W-:Y:S05]  /*2a430*/  BSYNC B1 ;  /* 0x0000000000017941 */ /* 0x000fea0003800000 */
.L_x_3622:
        /* <DEDUP_REMOVED lines=49> */
.L_x_3748:
        /* <DEDUP_REMOVED lines=8> */
.L_x_3625:
        /* <DEDUP_REMOVED lines=10> */
.L_x_3626:
[----:B------:R2:W-:Y:S01]  /*2a870*/  SYNCS.ARRIVE.TRANS64.A1T0 RZ, [R10+URZ+0x32430], RZ ;  /* 0x032430ff0aff79a7 */ /* 0x0005e2000810003f */
[----:B------:R-:W-:Y:S05]  /*2a880*/  @!P3 BRA `(.L_x_3627) ;  /* 0x000000000004b947 */ /* 0x000fea0003800000 */
[----:B------:R-:W-:Y:S01]  /*2a890*/  BPT.TRAP 0x1 ;  /* 0x000000040000795c */ /* 0x000fe20000300000 */
.L_x_3627:
[----:B------:R-:W3:Y:S01]  /*2a8a0*/  SYNCS.PHASECHK.TRANS64.TRYWAIT P0, [R10+URZ+0x32460], R20 ;  /* 0x032460140a0075a7 */ /* 0x000ee2000800017f */
[----:B------:R-:W-:Y:S04]  /*2a8b0*/  BSSY B1, `(.L_x_3628) ;  /* 0x0000002000017945 */ /* 0x000fe80003800000 */
[----:B---3--:R-:W-:Y:S05]  /*2a8c0*/  @!P0 BRA `(.L_x_3629) ;  /* 0x0000004c003c8947 */ /* 0x008fea0003800000 */
.L_x_3749:
[----:B------:R-:W-:Y:S05]  /*2a8d0*/  BSYNC B1 ;  /* 0x0000000000017941 */ /* 0x000fea0003800000 */
.L_x_3628:
        /* <DEDUP_REMOVED lines=66> */
.L_x_3763:
        /* <DEDUP_REMOVED lines=11> */
.L_x_3631:
        /* <DEDUP_REMOVED lines=10> */
.L_x_3632:
[----:B------:R1:W-:Y:S01]  /*2ae50*/  SYNCS.ARRIVE.TRANS64.A1T0 RZ, [R10+URZ+0x32450], RZ ;  /* 0x032450ff0aff79a7 */ /* 0x0003e2000810003f */
[----:B------:R-:W-:Y:S05]  /*2ae60*/  @P2 BRA `(.L_x_3633) ;  /* 0xfffffff000b02947 */ /* 0x000fea000383ffff */
.L_x_3620:
[----:B------:R-:W-:Y:S05]  /*2ae70*/  BSYNC B0 ;  /* 0x0000000000007941 */ /* 0x000fea0003800000 */
.L_x_3619:
        /* <DEDUP_REMOVED lines=20> */
.L_x_3635:
[----:B------:R-:W-:Y:S05]  /*2afc0*/  BSYNC B0 ;  /* 0x0000000000007941 */ /* 0x000fea0003800000 */
.L_x_3634:
[----:B------:R-:W-:Y:S02]  /*2afd0*/  SEL R24, R24, RZ, P0 ;  /* 0x000000ff18187207 */ /* 0x000fe40000000000 */
[----:B------:R-:W-:-:S07]  /*2afe0*/  LOP3.LUT R27, R27, R0, RZ, 0x3c, !PT ;  /* 0x000000001b1b7212 */ /* 0x000fce00078e3cff */
.L_x_3588:
[----:B------:R-:W-:Y:S05]  /*2aff0*/  BSYNC B7 ;  /* 0x0000000000077941 */ /* 0x000fea0003800000 */
.L_x_3586:
        /* <DEDUP_REMOVED lines=8> */
[----:B------:R3:W4:Y:S01]  /*2b080*/  LDS.128 R16, [R22+0x324d0] ;  /* 0x0324d00016107984 */ /* 0x0007220000000c00 */
[----:B------:R-:W-:Y:S06]  /*2b090*/  BAR.ARV 0x4, 0x180 ;  /* 0x0106000000007b1d */ /* 0x000fec0000002000 */
[----:B------:R-:W-:Y:S05]  /*2b0a0*/  BRA `(.L_x_3637) ;  /* 0x0000000c00d47947 */ /* 0x000fea0003800000 */
.L_x_3636:
        /* <DEDUP_REMOVED lines=43> */
.L_x_3773:
[----:B------:R-:W-:Y:S02]  /*2b360*/  ULDC UR4, c[0x0][0xd38] ;  /* 0x00034e0000047ab9 */ /* 0x000fe40000000800 */
[----:B------:R-:W-:-:S04]  /*2b370*/  IMAD.U32 R5, RZ, RZ, UR4 ;  /* 0x00000004ff057e24 */ /* 0x000fc8000f8e00ff */
[----:B---3--:R-:W-:-:S04]  /*2b380*/  IMAD R14, R14, R5, RZ ;  /* 0x000000050e0e7224 */ /* 0x008fc800078e02ff */
[----:B------:R-:W-:-:S05]  /*2b390*/  IMAD.IADD R7, R7, 0x1, R14 ;  /* 0x0000000107077824 */ /* 0x000fca00078e020e */
[----:B------:R-:W-:-:S13]  /*2b3a0*/  ISETP.GT.AND P6, PT, R7, R0, PT ;  /* 0x000000000700720c */ /* 0x000fda0003fc4270 */
[----:B------:R-:W-:Y:S05]  /*2b3b0*/  @P6 BRA `(.L_x_3639) ;  /* 0x0000000000a46947 */ /* 0x000fea0003800000 */
.L_x_3642:
        /* <DEDUP_REMOVED lines=35> */
.L_x_3781:
[----:B------:R-:W-:Y:S02]  /*2b5f0*/  ULDC UR4, c[0x0][0xd38] ;  /* 0x00034e0000047ab9 */ /* 0x000fe40000000800 */
[----:B------:R-:W-:-:S04]  /*2b600*/  IMAD.U32 R5, RZ, RZ, UR4 ;  /* 0x00000004ff057e24 */ /* 0x000fc8000f8e00ff */
[----:B---3--:R-:W-:-:S04]  /*2b610*/  IMAD R14, R14, R5, RZ ;  /* 0x000000050e0e7224 */ /* 0x008fc800078e02ff */
[----:B------:R-:W-:-:S05]  /*2b620*/  IMAD.IADD R7, R14, 0x1, R7 ;  /* 0x000000010e077824 */ /* 0x000fca00078e0207 */
[----:B------:R-:W-:-:S13]  /*2b630*/  ISETP.GT.AND P6, PT, R7, R0, PT ;  /* 0x000000000700720c */ /* 0x000fda0003fc4270 */
[----:B------:R-:W-:Y:S05]  /*2b640*/  @!P6 BRA `(.L_x_3642) ;  /* 0xfffffffc005ce947 */ /* 0x000fea000383ffff */
.L_x_3639:
        /* <DEDUP_REMOVED lines=10> */
.L_x_3786:
[----:B------:R-:W-:-:S13]  /*2b6f0*/  ISETP.NE.AND P0, PT, R3, RZ, PT ;  /* 0x000000ff0300720c */ /* 0x000fda0003f05270 */
[----:B------:R-:W-:Y:S05]  /*2b700*/  @!P0 BRA `(.L_x_3644) ;  /* 0x0000000000108947 */ /* 0x000fea0003800000 */
[----:B------:R-:W-:Y:S01]  /*2b710*/  UMOV UR4, 0xffffffff ;  /* 0xffffffff00047882 */ /* 0x000fe20000000000 */
[----:B---3--:R-:W-:Y:S02]  /*2b720*/  VIADD R12, R12, 0xffffffff ;  /* 0xffffffff0c0c7836 */ /* 0x008fe40000000000 */
[----:B------:R-:W-:Y:S05]  /*2b730*/  BRA.DIV UR4, `(.L_x_3645) ;  /* 0x0000004e04d07947 */ /* 0x000fea000b800000 */
[----:B------:R3:W0:Y:S02]  /*2b740*/  SHFL.IDX PT, R6, R2, R12, 0x1f ;  /* 0x00001f0c02067589 */ /* 0x00062400000e0000 */
.L_x_3644:
        /* <DEDUP_REMOVED lines=8> */
[----:B0-----:R-:W3:Y:S08]  /*2b7d0*/  MUFU.RCP R7, R7 ;  /* 0x0000000700077308 */ /* 0x001ef00000001000 */
[----:B----4-:R-:W-:Y:S01]  /*2b7e0*/  MUFU.RCP R8, R8 ;  /* 0x0000000800087308 */ /* 0x010fe20000001000 */
[----:B---3--:R-:W-:Y:S01]  /*2b7f0*/  VIADD R2, R7, 0xffffffe ;  /* 0x0ffffffe07027836 */ /* 0x008fe20000000000 */
[----:B------:R-:W-:-:S06]  /*2b800*/  IABS R7, R17 ;  /* 0x0000001100077213 */ /* 0x000fcc0000000000 */
[----:B------:R0:W3:Y:S02]  /*2b810*/  F2I.FTZ.U32.TRUNC.NTZ R3, R2 ;  /* 0x0000000200037305 */ /* 0x0000e4000021f000 */
[----:B0-----:R-:W-:Y:S02]  /*2b820*/  IMAD.MOV.U32 R2, RZ, RZ, RZ ;  /* 0x000000ffff027224 */ /* 0x001fe400078e00ff */
[----:B---3--:R-:W-:-:S04]  /*2b830*/  IMAD.MOV R9, RZ, RZ, -R3 ;  /* 0x000000ffff097224 */ /* 0x008fc800078e0a03 */
        /* <DEDUP_REMOVED lines=44> */
.L_x_3646:
[----:B---3--:R-:W0:Y:S02]  /*2bb00*/  LDC.64 R2, c[0x0][0xd90] ;  /* 0x00036400ff027b82 */ /* 0x008e240000000a00 */
        /* <DEDUP_REMOVED lines=59> */
.L_x_3647:
[----:B------:R-:W-:-:S05]  /*2bec0*/  LOP3.LUT R2, RZ, R2, RZ, 0x33, !PT ;  /* 0x00000002ff027212 */ /* 0x000fca00078e33ff */
[----:B------:R-:W-:Y:S01]  /*2bed0*/  IMAD.IADD R17, R17, 0x1, R2 ;  /* 0x0000000111117824 */ /* 0x000fe200078e0202 */
[----:B------:R-:W-:Y:S06]  /*2bee0*/  BRA `(.L_x_3648) ;  /* 0x00000000001c7947 */ /* 0x000fec0003800000 */
.L_x_3640:
[----:B------:R-:W-:Y:S01]  /*2bef0*/  UMOV UR4, URZ ;  /* 0x0000003f00047c82 */ /* 0x000fe20008000000 */
[----:B------:R-:W-:Y:S01]  /*2bf00*/  UMOV UR5, URZ ;  /* 0x0000003f00057c82 */ /* 0x000fe20008000000 */
[----:B------:R-:W-:Y:S01]  /*2bf10*/  ULDC UR6, c[0x0][0xd3c] ;  /* 0x00034f0000067ab9 */ /* 0x000fe20000000800 */
[----:B------:R-:W-:Y:S02]  /*2bf20*/  IMAD.MOV.U32 R16, RZ, RZ, R0 ;  /* 0x000000ffff107224 */ /* 0x000fe400078e0000 */
[----:B------:R-:W-:Y:S02]  /*2bf30*/  IMAD.U32 R17, RZ, RZ, UR4 ;  /* 0x00000004ff117e24 */ /* 0x000fe4000f8e00ff */
[----:B------:R-:W-:Y:S02]  /*2bf40*/  IMAD.U32 R18, RZ, RZ, UR5 ;  /* 0x00000005ff127e24 */ /* 0x000fe4000f8e00ff */
[----:B------:R-:W-:-:S07]  /*2bf50*/  IMAD.U32 R19, RZ, RZ, UR6 ;  /* 0x00000006ff137e24 */ /* 0x000fce000f8e00ff */
.L_x_3648:
        /* <DEDUP_REMOVED lines=10> */
.L_x_3637:
[----:B------:R-:W-:Y:S02]  /*2c000*/  ULDC UR4, c[0x0][0xd3c] ;  /* 0x00034f0000047ab9 */ /* 0x000fe40000000800 */
[----:B----4-:R-:W-:-:S13]  /*2c010*/  ISETP.GE.AND P0, PT, R19, UR4, PT ;  /* 0x0000000413007c0c */ /* 0x010fda000bf06270 */
[----:B------:R-:W-:Y:S05]  /*2c020*/  @!P0 BRA `(.L_x_3649) ;  /* 0xffffffa400148947 */ /* 0x000fea000383ffff */
[----:B------:R-:W-:Y:S05]  /*2c030*/  BSYNC B8 ;  /* 0x0000000000087941 */ /* 0x000fea0003800000 */
.L_x_3572:
[----:B0-----:R-:W4:Y:S01]  /*2c040*/  LDL.LU R0, [R1+0x464] ;  /* 0x0004640001007983 */ /* 0x001f220000300800 */
[----:B------:R-:W-:Y:S01]  /*2c050*/  BSSY B0, `(.L_x_3650) ;  /* 0x000000b000007945 */ /* 0x000fe20003800000 */
[----:B------:R-:W0:Y:S01]  /*2c060*/  S2R R5, SR_CgaCtaId ;  /* 0x0000000000057919 */ /* 0x000e220000008800 */
[----:B----4-:R-:W-:-:S05]  /*2c070*/  VIADD R0, R0, 0x1 ;  /* 0x0000000100007836 */ /* 0x010fca0000000000 */
[----:B------:R-:W-:-:S04]  /*2c080*/  LEA.HI R2, R0, R0, RZ, 0x1 ;  /* 0x0000000000027211 */ /* 0x000fc800078f08ff */
[----:B------:R-:W-:Y:S02]  /*2c090*/  LOP3.LUT R3, R2, 0xfffffffe, RZ, 0xc0, !PT ;  /* 0xfffffffe02037812 */ /* 0x000fe400078ec0ff */
[----:B------:R-:W-:-:S03]  /*2c0a0*/  MOV R2, 0x400 ;  /* 0x0000040000027802 */ /* 0x000fc60000000f00 */
[----:B------:R-:W-:Y:S01]  /*2c0b0*/  IMAD.IADD R0, R0, 0x1, -R3 ;  /* 0x0000000100007824 */ /* 0x000fe200078e0a03 */
[----:B0-----:R-:W-:-:S04]  /*2c0c0*/  LEA R5, R5, R2, 0x18 ;  /* 0x0000000205057211 */ /* 0x001fc800078ec0ff */
[----:B------:R-:W-:-:S04]  /*2c0d0*/  SHF.L.U32 R0, R0, 0x1f, RZ ;  /* 0x0000001f00007819 */ /* 0x000fc800000006ff */
[----:B------:R-:W0:Y:S02]  /*2c0e0*/  SYNCS.PHASECHK.TRANS64.TRYWAIT P0, [R5+URZ+0x32420], R0 ;  /* 0x03242000050075a7 */ /* 0x000e24000800017f */
[----:B0-----:R-:W-:Y:S05]  /*2c0f0*/  @!P0 BRA `(.L_x_3651) ;  /* 0x0000004400888947 */ /* 0x001fea0003800000 */
.L_x_3789:
[----:B------:R-:W-:Y:S05]  /*2c100*/  BSYNC B0 ;  /* 0x0000000000007941 */ /* 0x000fea0003800000 */
.L_x_3650:
[----:B------:R-:W-:-:S03]  /*2c110*/  UMOV UR4, 0xffffffff ;  /* 0xffffffff00047882 */ /* 0x000fc60000000000 */
[----:B------:R-:W-:Y:S05]  /*2c120*/  BRA.DIV UR4, `(.L_x_3652) ;  /* 0x0000004604907947 */ /* 0x000fea000b800000 */
[----:B0-----:R-:W0:Y:S02]  /*2c130*/  S2R R0, SR_TID.X ;  /* 0x0000000000007919 */ /* 0x001e240000002100 */
[----:B0-----:R-:W-:-:S04]  /*2c140*/  SHF.R.U32.HI R0, RZ, 0x5, R0 ;  /* 0x00000005ff007819 */ /* 0x001fc80000011600 */
[----:B------:R-:W-:-:S05]  /*2c150*/  LOP3.LUT R0, R0, 0x3, RZ, 0xc0, !PT ;  /* 0x0000000300007812 */ /* 0x000fca00078ec0ff */
[----:B------:R0:W4:Y:S02]  /*2c160*/  SHFL.IDX PT, R14, R0, RZ, 0x1f ;  /* 0x00001fff000e7589 */ /* 0x00012400000e0000 */
.L_x_3792:
[----:B----4-:R-:W-:Y:S01]  /*2c170*/  ISETP.NE.AND P0, PT, R14, RZ, PT ;  /* 0x000000ff0e00720c */ /* 0x010fe20003f05270 */
[----:B------:R-:W-:-:S12]  /*2c180*/  BSSY B0, `(.L_x_3653) ;  /* 0x0000026000007945 */ /* 0x000fd80003800000 */
[----:B------:R-:W-:Y:S05]  /*2c190*/  @P0 BRA `(.L_x_3654) ;  /* 0x0000000000900947 */ /* 0x000fea0003800000 */
[----:B------:R-:W-:-:S03]  /*2c1a0*/  UMOV UR4, 0xffffffff ;  /* 0xffffffff00047882 */ /* 0x000fc60000000000 */
[----:B------:R-:W-:Y:S05]  /*2c1b0*/  BRA.DIV UR4, `(.L_x_3655) ;  /* 0x0000004604a07947 */ /* 0x000fea000b800000 */
[----:B------:R-:W-:-:S13]  /*2c1c0*/  ELECT P6, URZ, PT ;  /* 0x00000000003f782f */ /* 0x000fda00038c0000 */
.L_x_3795:
[----:B------:R-:W-:Y:S05]  /*2c1d0*/  @!P6 BRA `(.L_x_3654) ;  /* 0x000000000080e947 */ /* 0x000fea0003800000 */
[----:B0-----:R-:W4:Y:S02]  /*2c1e0*/  LDL R0, [R1+0x4c8] ;  /* 0x0004c80001007983 */ /* 0x001f240000100800 */
[----:B----4-:R-:W-:-:S13]  /*2c1f0*/  R2UR UR4, R0 ;  /* 0x00000000000472ca */ /* 0x010fda00000e0000 */
[----:B------:R-:W-:-:S06]  /*2c200*/  ULOP3.LUT UR4, UR4, 0x2, URZ, 0xfc, !UPT ;  /* 0x0000000204047892 */ /* 0x000fcc000f8efc3f */
[----:B------:R-:W-:-:S05]  /*2c210*/  IMAD.U32 R0, RZ, RZ, UR4 ;  /* 0x00000004ff007e24 */ /* 0x000fca000f8e00ff */
[----:B------:R-:W-:-:S13]  /*2c220*/  ISETP.NE.AND P0, PT, R0, 0x3, PT ;  /* 0x000000030000780c */ /* 0x000fda0003f05270 */
[----:B------:R-:W-:Y:S05]  /*2c230*/  @!P0 BRA `(.L_x_3656) ;  /* 0x0000000000048947 */ /* 0x000fea0003800000 */
[----:B------:R-:W-:Y:S01]  /*2c240*/  BPT.TRAP 0x1 ;  /* 0x000000040000795c */ /* 0x000fe20000300000 */
.L_x_3656:
[C---:B------:R-:W-:Y:S01]  /*2c250*/  IMAD R3, R24.reuse, 0x8, R5 ;  /* 0x0000000818037824 */ /* 0x040fe200078e0205 */
[----:B------:R-:W-:Y:S01]  /*2c260*/  SHF.L.U32 R2, R27, 0x1f, RZ ;  /* 0x0000001f1b027819 */ /* 0x000fe200000006ff */
[----:B------:R-:W-:-:S03]  /*2c270*/  VIADD R24, R24, 0x1 ;  /* 0x0000000118187836 */ /* 0x000fc60000000000 */
[----:B------:R-:W0:Y:S02]  /*2c280*/  SYNCS.PHASECHK.TRANS64.TRYWAIT P1, [R3+URZ+0x32440], R2 ;  /* 0x03244002030075a7 */ /* 0x000e24000802017f */
[----:B------:R-:W-:-:S04]  /*2c290*/  ISETP.NE.AND P2, PT, R24, 0x2, PT ;  /* 0x000000021800780c */ /* 0x000fc80003f45270 */
[----:B------:R-:W-:Y:S01]  /*2c2a0*/  SEL R0, RZ, 0x1, P2 ;  /* 0x00000001ff007807 */ /* 0x000fe20001000000 */
[----:B0-----:R-:W-:Y:S08]  /*2c2b0*/  @!P1 BRA `(.L_x_3657) ;  /* 0x0000004400809947 */ /* 0x001ff00003800000 */
.L_x_3796:
[----:B------:R-:W-:Y:S02]  /*2c2c0*/  SEL R24, R24, RZ, P2 ;  /* 0x000000ff18187207 */ /* 0x000fe40001000000 */
[----:B------:R-:W-:Y:S01]  /*2c2d0*/  LOP3.LUT R0, R27, R0, RZ, 0x3c, !PT ;  /* 0x000000001b007212 */ /* 0x000fe200078e3cff */
[----:B------:R-:W-:Y:S06]  /*2c2e0*/  @!P0 BRA `(.L_x_3658) ;  /* 0x0000000000048947 */ /* 0x000fec0003800000 */
[----:B------:R-:W-:Y:S01]  /*2c2f0*/  BPT.TRAP 0x1 ;  /* 0x000000040000795c */ /* 0x000fe20000300000 */
.L_x_3658:
[----:B------:R-:W-:Y:S01]  /*2c300*/  IMAD R5, R24, 0x8, R5 ;  /* 0x0000000818057824 */ /* 0x000fe200078e0205 */
[----:B------:R-:W-:-:S04]  /*2c310*/  SHF.L.U32 R0, R0, 0x1f, RZ ;  /* 0x0000001f00007819 */ /* 0x000fc800000006ff */
[----:B------:R-:W4:Y:S02]  /*2c320*/  SYNCS.PHASECHK.TRANS64.TRYWAIT P1, [R5+URZ+0x32440], R0 ;  /* 0x03244000050075a7 */ /* 0x000f24000802017f */
[----:B----4-:R-:W-:Y:S05]  /*2c330*/  @!P1 BRA `(.L_x_3659) ;  /* 0x0000004400749947 */ /* 0x010fea0003800000 */
.L_x_3797:
[----:B------:R-:W-:Y:S05]  /*2c340*/  @!P0 BRA `(.L_x_3660) ;  /* 0x0000000000048947 */ /* 0x000fea0003800000 */
[----:B------:R-:W-:Y:S01]  /*2c350*/  BPT.TRAP 0x1 ;  /* 0x000000040000795c */ /* 0x000fe20000300000 */
.L_x_3660:
[----:B------:R-:W5:Y:S02]  /*2c360*/  SYNCS.PHASECHK.TRANS64.TRYWAIT P1, [R3+URZ+0x32460], R2 ;  /* 0x03246002030075a7 */ /* 0x000f64000802017f */
[----:B-----5:R-:W-:Y:S05]  /*2c370*/  @!P1 BRA `(.L_x_3661) ;  /* 0x0000004400789947 */ /* 0x020fea0003800000 */
.L_x_3798:
[----:B------:R-:W-:Y:S05]  /*2c380*/  @!P0 BRA `(.L_x_3662) ;  /* 0x0000000000048947 */ /* 0x000fea0003800000 */
[----:B------:R-:W-:Y:S01]  /*2c390*/  BPT.TRAP 0x1 ;  /* 0x000000040000795c */ /* 0x000fe20000300000 */
.L_x_3662:
[----:B------:R0:W0:Y:S02]  /*2c3a0*/  SYNCS.PHASECHK.TRANS64.TRYWAIT P0, [R5+URZ+0x32460], R0 ;  /* 0x03246000050075a7 */ /* 0x000024000800017f */
[----:B0-----:R-:W-:Y:S05]  /*2c3b0*/  @!P0 NANOSLEEP.SYNCS 0x989680 ;  /* 0x009896800000895d */ /* 0x001fea0003900000 */
[----:B------:R-:W0:Y:S02]  /*2c3c0*/  @!P0 SYNCS.PHASECHK.TRANS64 P0, [R5+URZ+0x32460], R0 ;  /* 0x03246000050085a7 */ /* 0x000e24000800007f */
[----:B0-----:R-:W-:Y:S05]  /*2c3d0*/  @!P0 BRA `(.L_x_3662) ;  /* 0xfffffffc00f08947 */ /* 0x001fea000383ffff */
.L_x_3654:
[----:B------:R-:W-:Y:S05]  /*2c3e0*/  BSYNC B0 ;  /* 0x0000000000007941 */ /* 0x000fea0003800000 */
.L_x_3653:
[----:B------:R-:W-:Y:S05]  /*2c3f0*/  EXIT ;  /* 0x000000000000794d */ /* 0x000fea0003800000 */
.L_x_3445:
[----:B0-----:R0:W1:Y:S02]  /*2c400*/  SYNCS.PHASECHK.TRANS64.TRYWAIT P0, [R72+URZ+0x32400], R11 ;  /* 0x0324000b480075a7 */ /* 0x001064000800017f */
[----:B-1----:R-:W-:Y:S05]  /*2c410*/  @!P0 NANOSLEEP.SYNCS 0x989680 ;  /* 0x009896800000895d */ /* 0x002fea0003900000 */
[----:B------:R-:W1:Y:S02]  /*2c420*/  @!P0 SYNCS.PHASECHK.TRANS64 P0, [R72+URZ+0x32400], R11 ;  /* 0x0324000b480085a7 */ /* 0x000e64000800007f */
[----:B-1----:R-:W-:Y:S05]  /*2c430*/  @!P0 BRA `(.L_x_3445) ;  /* 0xfffffffc00f08947 */ /* 0x002fea000383ffff */
[----:B------:R-:W-:Y:S05]  /*2c440*/  BRA `(.L_x_3663) ;  /* 0xfffffd6800507947 */ /* 0x000fea000383ffff */
.L_x_3452:
[----:B-1----:R1:W2:Y:S02]  /*2c450*/  SYNCS.PHASECHK.TRANS64.TRYWAIT P0, [R10+URZ], R11 ;  /* 0x0000000b0a0075a7 */ /* 0x0022a4000800017f */
[----:B--2---:R-:W-:Y:S05]  /*2c460*/  @!P0 NANOSLEEP.SYNCS 0x989680 ;  /* 0x009896800000895d */ /* 0x004fea0003900000 */
[----:B------:R-:W2:Y:S02]  /*2c470*/  @!P0 SYNCS.PHASECHK.TRANS64 P0, [R10+URZ], R11 ;  /* 0x0000000b0a0085a7 */ /* 0x000ea4000800007f */
[----:B--2---:R-:W-:Y:S05]  /*2c480*/  @!P0 BRA `(.L_x_3452) ;  /* 0xfffffffc00f08947 */ /* 0x004fea000383ffff */
[----:B------:R-:W-:Y:S05]  /*2c490*/  BRA `(.L_x_3451) ;  /* 0xfffffd6c00787947 */ /* 0x000fea000383ffff */
.L_x_3454:
[----:B0-----:R0:W1:Y:S02]  /*2c4a0*/  SYNCS.PHASECHK.TRANS64.TRYWAIT P0, [R72+URZ+0x32410], R7 ;  /* 0x03241007480075a7 */ /* 0x001064000800017f */
[----:B-1----:R-:W-:Y:S05]  /*2c4b0*/  @!P0 NANOSLEEP.SYNCS 0x989680 ;  /* 0x009896800000895d */ /* 0x002fea0003900000 */
[----:B------:R-:W1:Y:S02]  /*2c4c0*/  @!P0 SYNCS.PHASECHK.TRANS64 P0, [R72+URZ+0x32410], R7 ;  /* 0x03241007480085a7 */ /* 0x000e64000800007f */
[----:B-1----:R-:W-:Y:S05]  /*2c4d0*/  @!P0 BRA `(.L_x_3454) ;  /* 0xfffffffc00f08947 */ /* 0x002fea000383ffff */
[----:B------:R-:W-:Y:S05]  /*2c4e0*/  BRA `(.L_x_3664) ;  /* 0xfffffd7000507947 */ /* 0x000fea000383ffff */
.L_x_3461:
[----:B-1----:R1:W2:Y:S02]  /*2c4f0*/  SYNCS.PHASECHK.TRANS64.TRYWAIT P0, [R10+URZ], R11 ;  /* 0x0000000b0a0075a7 */ /* 0x0022a4000800017f */
[----:B--2---:R-:W-:Y:S05]  /*2c500*/  @!P0 NANOSLEEP.SYNCS 0x989680 ;  /* 0x009896800000895d */ /* 0x004fea0003900000 */
[----:B------:R-:W2:Y:S02]  /*2c510*/  @!P0 SYNCS.PHASECHK.TRANS64 P0, [R10+URZ], R11 ;  /* 0x0000000b0a0085a7 */ /* 0x000ea4000800007f */
[----:B--2---:R-:W-:Y:S05]  /*2c520*/  @!P0 BRA `(.L_x_3461) ;  /* 0xfffffffc00f08947 */ /* 0x004fea000383ffff */
[----:B------:R-:W-:Y:S05]  /*2c530*/  BRA `(.L_x_3460) ;  /* 0xfffffd7000947947 */ /* 0x000fea000383ffff */
.L_x_3495:
[----:B0-----:R0:W2:Y:S02]  /*2c540*/  SYNCS.PHASECHK.TRANS64.TRYWAIT P0, [R6+URZ], R7 ;  /* 0x00000007060075a7 */ /* 0x0010a4000800017f */
[----:B--2---:R-:W-:Y:S05]  /*2c550*/  @!P0 NANOSLEEP.SYNCS 0x989680 ;  /* 0x009896800000895d */ /* 0x004fea0003900000 */
[----:B------:R-:W2:Y:S02]  /*2c560*/  @!P0 SYNCS.PHASECHK.TRANS64 P0, [R6+URZ], R7 ;  /* 0x00000007060085a7 */ /* 0x000ea4000800007f */
[----:B--2---:R-:W-:Y:S05]  /*2c570*/  @!P0 BRA `(.L_x_3495) ;  /* 0xfffffffc00f08947 */ /* 0x004fea000383ffff */
[----:B------:R-:W-:Y:S05]  /*2c580*/  BRA `(.L_x_3494) ;  /* 0xfffffddc00dc7947 */ /* 0x000fea000383ffff */
.L_x_3502:
[----:B0-----:R0:W1:Y:S02]  /*2c590*/  SYNCS.PHASECHK.TRANS64.TRYWAIT P0, [R6+URZ], R7 ;  /* 0x00000007060075a7 */ /* 0x001064000800017f */
[----:B-1----:R-:W-:Y:S05]  /*2c5a0*/  @!P0 NANOSLEEP.SYNCS 0x989680 ;  /* 0x009896800000895d */ /* 0x002fea0003900000 */
[----:B------:R-:W1:Y:S02]  /*2c5b0*/  @!P0 SYNCS.PHASECHK.TRANS64 P0, [R6+URZ], R7 ;  /* 0x00000007060085a7 */ /* 0x000e64000800007f */
[----:B-1----:R-:W-:Y:S05]  /*2c5c0*/  @!P0 BRA `(.L_x_3502) ;  /* 0xfffffffc00f08947 */ /* 0x002fea000383ffff */
[----:B------:R-:W-:Y:S05]  /*2c5d0*/  BRA `(.L_x_3501) ;  /* 0xfffffde400007947 */ /* 0x000fea000383ffff */
.L_x_3515:
[----:B0-----:R0:W2:Y:S02]  /*2c5e0*/  SYNCS.PHASECHK.TRANS64.TRYWAIT P0, [R0+URZ], R7 ;  /* 0x00000007000075a7 */ /* 0x0010a4000800017f */
[----:B--2---:R-:W-:Y:S05]  /*2c5f0*/  @!P0 NANOSLEEP.SYNCS 0x989680 ;  /* 0x009896800000895d */ /* 0x004fea0003900000 */
[----:B------:R-:W2:Y:S02]  /*2c600*/  @!P0 SYNCS.PHASECHK.TRANS64 P0, [R0+URZ], R7 ;  /* 0x00000007000085a7 */ /* 0x000ea4000800007f */
[----:B--2---:R-:W-:Y:S05]  /*2c610*/  @!P0 BRA `(.L_x_3515) ;  /* 0xfffffffc00f08947 */ /* 0x004fea000383ffff */
[----:B------:R-:W-:Y:S05]  /*2c620*/  BRA `(.L_x_3514) ;  /* 0xfffffe7c00787947 */ /* 0x000fea000383ffff */
.L_x_3522:
[----:B0-----:R0:W2:Y:S02]  /*2c630*/  SYNCS.PHASECHK.TRANS64.TRYWAIT P0, [R6+URZ], R7 ;  /* 0x00000007060075a7 */ /* 0x0010a4000800017f */
[----:B--2---:R-:W-:Y:S05]  /*2c640*/  @!P0 NANOSLEEP.SYNCS 0x989680 ;  /* 0x009896800000895d */ /* 0x004fea0003900000 */
[----:B------:R-:W2:Y:S02]  /*2c650*/  @!P0 SYNCS.PHASECHK.TRANS64 P0, [R6+URZ], R7 ;  /* 0x00000007060085a7 */ /* 0x000ea4000800007f */
[----:B--2---:R-:W-:Y:S05]  /*2c660*/  @!P0 BRA `(.L_x_3522) ;  /* 0xfffffffc00f08947 */ /* 0x004fea000383ffff */
[----:B------:R-:W-:Y:S05]  /*2c670*/  BRA `(.L_x_3521) ;  /* 0xfffffe8000b07947 */ /* 0x000fea000383ffff */
.L_x_3594:
[----:B------:R-:W-:Y:S01]  /*2c680*/  SHF.R.U32.HI R21, RZ, 0x5, R21 ;  /* 0x00000005ff157819 */ /* 0x000fe20000011615 */
[----:B------:R-:W-:Y:S01]  /*2c690*/  BSSY B0, `(.L_x_3665) ;  /* 0x0000009000007945 */ /* 0x000fe20003800000 */
[----:B------:R-:W-:Y:S02]  /*2c6a0*/  IMAD.MOV.U32 R12, RZ, RZ, RZ ;  /* 0x000000ffff0c7224 */ /* 0x000fe400078e00ff */
[----:B------:R-:W-:Y:S01]  /*2c6b0*/  LOP3.LUT R21, R21, 0x3, RZ, 0xc0, !PT ;  /* 0x0000000315157812 */ /* 0x000fe200078ec0ff */
[----:B------:R-:W-:Y:S02]  /*2c6c0*/  IMAD.MOV.U32 R11, RZ, RZ, 0x1f ;  /* 0x0000001fff0b7424 */ /* 0x000fe400078e00ff */
[----:B------:R-:W-:Y:S02]  /*2c6d0*/  IMAD.MOV.U32 R15, RZ, RZ, -0x1 ;  /* 0xffffffffff0f7424 */ /* 0x000fe400078e00ff */
[----:B------:R-:W-:-:S07]  /*2c6e0*/  IMAD.MOV.U32 R13, RZ, RZ, R21 ;  /* 0x000000ffff0d7224 */ /* 0x000fce00078e0015 */
[----:B-----5:R-:W-:Y:S05]  /*2c6f0*/  WARPSYNC.COLLECTIVE R15, `(.L_x_3666) ;  /* 0x000000000f087348 */ /* 0x020fea0003c00000 */
[----:B------:R0:W1:Y:S02]  /*2c700*/  SHFL.IDX P6, R14, R13, R12, R11 ;  /* 0x0000000c0d0e7389 */ /* 0x00006400000c000b */
[----:B01---5:R-:W-:Y:S01]  /*2c710*/  ENDCOLLECTIVE ;  /* 0x000000000000791b */ /* 0x023fe20003800000 */
.L_x_3666:
[----:B------:R-:W-:Y:S05]  /*2c720*/  BSYNC B0 ;  /* 0x0000000000007941 */ /* 0x000fea0003800000 */
.L_x_3665:
[----:B------:R-:W-:Y:S05]  /*2c730*/  BRA `(.L_x_3667) ;  /* 0xffffffac00d07947 */ /* 0x000fea000383ffff */
.L_x_3597:
[----:B-1----:R1:W2:Y:S02]  /*2c740*/  SYNCS.PHASECHK.TRANS64.TRYWAIT P0, [R17+URZ+0x32440], R0 ;  /* 0x03244000110075a7 */ /* 0x0022a4000800017f */
[----:B--2---:R-:W-:Y:S05]  /*2c750*/  @!P0 NANOSLEEP.SYNCS 0x989680 ;  /* 0x009896800000895d */ /* 0x004fea0003900000 */
[----:B------:R-:W2:Y:S02]  /*2c760*/  @!P0 SYNCS.PHASECHK.TRANS64 P0, [R17+URZ+0x32440], R0 ;  /* 0x03244000110085a7 */ /* 0x000ea4000800007f */
[----:B--2---:R-:W-:Y:S05]  /*2c770*/  @!P0 BRA `(.L_x_3597) ;  /* 0xfffffffc00f08947 */ /* 0x004fea000383ffff */
[----:B------:R-:W-:Y:S05]  /*2c780*/  BRA `(.L_x_3668) ;  /* 0xffffffb000707947 */ /* 0x000fea000383ffff */
.L_x_3598:
        /* <DEDUP_REMOVED lines=8> */
.L_x_3670:
[----:B------:R-:W-:Y:S05]  /*2c810*/  BSYNC B0 ;  /* 0x0000000000007941 */ /* 0x000fea0003800000 */
.L_x_3669:
        /* <DEDUP_REMOVED lines=9> */
.L_x_3671:
[----:B------:R-:W-:Y:S02]  /*2c8b0*/  IMAD.MOV.U32 R13, RZ, RZ, R4 ;  /* 0x000000ffff0d7224 */ /* 0x000fe400078e0004 */
[----:B------:R-:W-:Y:S02]  /*2c8c0*/  IMAD.MOV.U32 R12, RZ, RZ, 0x1 ;  /* 0x00000001ff0c7424 */ /* 0x000fe400078e00ff */
[----:B------:R-:W-:-:S07]  /*2c8d0*/  IMAD.MOV.U32 R3, RZ, RZ, R14 ;  /* 0x000000ffff037224 */ /* 0x000fce00078e000e */
[----:B------:R-:W-:Y:S05]  /*2c8e0*/  WARPSYNC.COLLECTIVE R15, `(.L_x_3672) ;  /* 0x000000000f087348 */ /* 0x000fea0003c00000 */
[----:B------:R0:W1:Y:S02]  /*2c8f0*/  SHFL.IDX P6, R14, R13, R12, R11 ;  /* 0x0000000c0d0e7389 */ /* 0x00006400000c000b */
[----:B01----:R-:W-:Y:S01]  /*2c900*/  ENDCOLLECTIVE ;  /* 0x000000000000791b */ /* 0x003fe20003800000 */
.L_x_3672:
        /* <DEDUP_REMOVED lines=15> */
.L_x_3673:
[----:B------:R-:W-:Y:S02]  /*2ca00*/  @P0 IMAD R6, R5, 0x2, R22 ;  /* 0x0000000205060824 */ /* 0x000fe400078e0216 */
[----:B------:R-:W-:Y:S02]  /*2ca10*/  IMAD.MOV.U32 R13, RZ, RZ, R4 ;  /* 0x000000ffff0d7224 */ /* 0x000fe400078e0004 */
[----:B------:R-:W-:Y:S02]  /*2ca20*/  IMAD.MOV.U32 R12, RZ, RZ, 0x2 ;  /* 0x00000002ff0c7424 */ /* 0x000fe400078e00ff */
[----:B------:R-:W-:-:S07]  /*2ca30*/  IMAD.MOV.U32 R3, RZ, RZ, R14 ;  /* 0x000000ffff037224 */ /* 0x000fce00078e000e */
[----:B------:R-:W-:Y:S05]  /*2ca40*/  WARPSYNC.COLLECTIVE R15, `(.L_x_3674) ;  /* 0x000000000f087348 */ /* 0x000fea0003c00000 */
[----:B------:R0:W1:Y:S02]  /*2ca50*/  SHFL.IDX P6, R14, R13, R12, R11 ;  /* 0x0000000c0d0e7389 */ /* 0x00006400000c000b */
[----:B01----:R-:W-:Y:S01]  /*2ca60*/  ENDCOLLECTIVE ;  /* 0x000000000000791b */ /* 0x003fe20003800000 */
.L_x_3674:
        /* <DEDUP_REMOVED lines=15> */
.L_x_3675:
[----:B------:R-:W-:Y:S02]  /*2cb60*/  @P0 IMAD R6, R5, 0x2, R22 ;  /* 0x0000000205060824 */ /* 0x000fe400078e0216 */
[----:B------:R-:W-:Y:S02]  /*2cb70*/  IMAD.MOV.U32 R13, RZ, RZ, R4 ;  /* 0x000000ffff0d7224 */ /* 0x000fe400078e0004 */
[----:B------:R-:W-:Y:S02]  /*2cb80*/  IMAD.MOV.U32 R12, RZ, RZ, 0x3 ;  /* 0x00000003ff0c7424 */ /* 0x000fe400078e00ff */
[----:B------:R-:W-:-:S07]  /*2cb90*/  IMAD.MOV.U32 R3, RZ, RZ, R14 ;  /* 0x000000ffff037224 */ /* 0x000fce00078e000e */
[----:B------:R-:W-:Y:S05]  /*2cba0*/  WARPSYNC.COLLECTIVE R15, `(.L_x_3676) ;  /* 0x000000000f087348 */ /* 0x000fea0003c00000 */
[----:B------:R0:W1:Y:S02]  /*2cbb0*/  SHFL.IDX P6, R14, R13, R12, R11 ;  /* 0x0000000c0d0e7389 */ /* 0x00006400000c000b */
[----:B01----:R-:W-:Y:S01]  /*2cbc0*/  ENDCOLLECTIVE ;  /* 0x000000000000791b */ /* 0x003fe20003800000 */
.L_x_3676:
        /* <DEDUP_REMOVED lines=15> */
.L_x_3677:
[----:B------:R-:W-:Y:S02]  /*2ccc0*/  @P0 IMAD R6, R5, 0x2, R22 ;  /* 0x0000000205060824 */ /* 0x000fe400078e0216 */
[----:B------:R-:W-:Y:S02]  /*2ccd0*/  IMAD.MOV.U32 R13, RZ, RZ, R4 ;  /* 0x000000ffff0d7224 */ /* 0x000fe400078e0004 */
[----:B------:R-:W-:Y:S02]  /*2cce0*/  IMAD.MOV.U32 R12, RZ, RZ, 0x4 ;  /* 0x00000004ff0c7424 */ /* 0x000fe400078e00ff */
[----:B------:R-:W-:-:S07]  /*2ccf0*/  IMAD.MOV.U32 R3, RZ, RZ, R14 ;  /* 0x000000ffff037224 */ /* 0x000fce00078e000e */
[----:B------:R-:W-:Y:S05]  /*2cd00*/  WARPSYNC.COLLECTIVE R15, `(.L_x_3678) ;  /* 0x000000000f087348 */ /* 0x000fea0003c00000 */
[----:B------:R0:W1:Y:S02]  /*2cd10*/  SHFL.IDX P6, R14, R13, R12, R11 ;  /* 0x0000000c0d0e7389 */ /* 0x00006400000c000b */
[----:B01----:R-:W-:Y:S01]  /*2cd20*/  ENDCOLLECTIVE ;  /* 0x000000000000791b */ /* 0x003fe20003800000 */
.L_x_3678:
        /* <DEDUP_REMOVED lines=15> */
.L_x_3679:
[----:B------:R-:W-:Y:S02]  /*2ce20*/  @P0 IMAD R6, R5, 0x2, R22 ;  /* 0x0000000205060824 */ /* 0x000fe400078e0216 */
[----:B------:R-:W-:Y:S02]  /*2ce30*/  IMAD.MOV.U32 R13, RZ, RZ, R4 ;  /* 0x000000ffff0d7224 */ /* 0x000fe400078e0004 */
[----:B------:R-:W-:Y:S02]  /*2ce40*/  IMAD.MOV.U32 R12, RZ, RZ, 0x5 ;  /* 0x00000005ff0c7424 */ /* 0x000fe400078e00ff */
[----:B------:R-:W-:-:S07]  /*2ce50*/  IMAD.MOV.U32 R3, RZ, RZ, R14 ;  /* 0x000000ffff037224 */ /* 0x000fce00078e000e */
[----:B------:R-:W-:Y:S05]  /*2ce60*/  WARPSYNC.COLLECTIVE R15, `(.L_x_3680) ;  /* 0x000000000f087348 */ /* 0x000fea0003c00000 */
[----:B------:R0:W1:Y:S02]  /*2ce70*/  SHFL.IDX P6, R14, R13, R12, R11 ;  /* 0x0000000c0d0e7389 */ /* 0x00006400000c000b */
[----:B01----:R-:W-:Y:S01]  /*2ce80*/  ENDCOLLECTIVE ;  /* 0x000000000000791b */ /* 0x003fe20003800000 */
.L_x_3680:
        /* <DEDUP_REMOVED lines=10> */
.L_x_3681:
[----:B------:R-:W-:Y:S01]  /*2cf30*/  @!PT LDS RZ, [RZ] ;  /* 0x00000000fffff984 */ /* 0x000fe20000000800 */
[----:B------:R-:W-:Y:S01]  /*2cf40*/  @!PT LDS RZ, [RZ] ;  /* 0x00000000fffff984 */ /* 0x000fe20000000800 */
[----:B------:R-:W-:Y:S01]  /*2cf50*/  @!PT LDS RZ, [RZ] ;  /* 0x00000000fffff984 */ /* 0x000fe20000000800 */
[----:B------:R1:W-:Y:S01]  /*2cf60*/  @P0 LDGSTS.E.BYPASS.LTC128B.128 [R6+0x1e400], desc[UR36][R2.64], !P2 ;  /* 0x1e40000002060fae */ /* 0x0003e2000d101d64 */
[----:B------:R-:W-:Y:S01]  /*2cf70*/  IMAD.MOV.U32 R0, RZ, RZ, R14 ;  /* 0x000000ffff007224 */ /* 0x000fe200078e000e */
[----:B------:R-:W-:Y:S06]  /*2cf80*/  BRA `(.L_x_3682) ;  /* 0xffffffac00d47947 */ /* 0x000fec000383ffff */
.L_x_3603:
[----:B------:R-:W-:Y:S01]  /*2cf90*/  IMAD.MOV.U32 R13, RZ, RZ, R4 ;  /* 0x000000ffff0d7224 */ /* 0x000fe200078e0004 */
[----:B------:R-:W-:Y:S01]  /*2cfa0*/  LOP3.LUT R23, R23, 0xffffdfff, RZ, 0xc0, !PT ;  /* 0xffffdfff17177812 */ /* 0x000fe200078ec0ff */
        /* <DEDUP_REMOVED lines=8> */
.L_x_3683:
[----:B------:R-:W-:Y:S01]  /*2d030*/  ISETP.GE.AND P2, PT, R36, R37, PT ;  /* 0x000000252400720c */ /* 0x000fe20003f46270 */
[----:B------:R-:W-:-:S12]  /*2d040*/  IMAD.MOV.U32 R13, RZ, RZ, R0 ;  /* 0x000000ffff0d7224 */ /* 0x000fd800078e0000 */
[----:B------:R-:W-:-:S04]  /*2d050*/  @P2 LOP3.LUT R23, R23, 0x2000, RZ, 0xfc, !PT ;  /* 0x0000200017172812 */ /* 0x000fc800078efcff */
[----:B------:R-:W-:Y:S01]  /*2d060*/  LOP3.LUT R23, R23, 0xffffefff, RZ, 0xc0, !PT ;  /* 0xffffefff17177812 */ /* 0x000fe200078ec0ff */
[----:B------:R-:W-:-:S07]  /*2d070*/  IMAD.MOV.U32 R2, RZ, RZ, R14 ;  /* 0x000000ffff027224 */ /* 0x000fce00078e000e */
[----:B------:R-:W-:Y:S05]  /*2d080*/  WARPSYNC.COLLECTIVE R15, `(.L_x_3684) ;  /* 0x000000000f087348 */ /* 0x000fea0003c00000 */
[----:B------:R0:W1:Y:S02]  /*2d090*/  SHFL.IDX P6, R14, R13, R12, R11 ;  /* 0x0000000c0d0e7389 */ /* 0x00006400000c000b */
[----:B01----:R-:W-:Y:S01]  /*2d0a0*/  ENDCOLLECTIVE ;  /* 0x000000000000791b */ /* 0x003fe20003800000 */
.L_x_3684:
[----:B------:R-:W-:Y:S02]  /*2d0b0*/  IMAD.MOV.U32 R13, RZ, RZ, R4 ;  /* 0x000000ffff0d7224 */ /* 0x000fe400078e0004 */
[----:B------:R-:W-:Y:S02]  /*2d0c0*/  IMAD.MOV.U32 R12, RZ, RZ, 0x1 ;  /* 0x00000001ff0c7424 */ /* 0x000fe400078e00ff */
[----:B------:R-:W-:-:S07]  /*2d0d0*/  IMAD.MOV.U32 R3, RZ, RZ, R14 ;  /* 0x000000ffff037224 */ /* 0x000fce00078e000e */
[----:B------:R-:W-:Y:S05]  /*2d0e0*/  WARPSYNC.COLLECTIVE R15, `(.L_x_3685) ;  /* 0x000000000f087348 */ /* 0x000fea0003c00000 */
[----:B------:R0:W1:Y:S02]  /*2d0f0*/  SHFL.IDX P6, R14, R13, R12, R11 ;  /* 0x0000000c0d0e7389 */ /* 0x00006400000c000b */
[----:B01----:R-:W-:Y:S01]  /*2d100*/  ENDCOLLECTIVE ;  /* 0x000000000000791b */ /* 0x003fe20003800000 */
.L_x_3685:
        /* <DEDUP_REMOVED lines=13> */
.L_x_3686:
[----:B------:R-:W-:-:S05]  /*2d1e0*/  VIADD R2, R36, 0x10 ;  /* 0x0000001024027836 */ /* 0x000fca0000000000 */
[----:B------:R-:W-:Y:S01]  /*2d1f0*/  ISETP.GE.AND P2, PT, R2, R37, PT ;  /* 0x000000250200720c */ /* 0x000fe20003f46270 */
[----:B------:R-:W-:Y:S02]  /*2d200*/  IMAD.MOV.U32 R13, RZ, RZ, R4 ;  /* 0x000000ffff0d7224 */ /* 0x000fe400078e0004 */
[----:B------:R-:W-:-:S10]  /*2d210*/  IMAD.MOV.U32 R12, RZ, RZ, 0x2 ;  /* 0x00000002ff0c7424 */ /* 0x000fd400078e00ff */
[----:B------:R-:W-:Y:S01]  /*2d220*/  @P2 LOP3.LUT R23, R23, 0x1000, RZ, 0xfc, !PT ;  /* 0x0000100017172812 */ /* 0x000fe200078efcff */
[----:B------:R-:W-:-:S03]  /*2d230*/  IMAD.MOV.U32 R11, RZ, RZ, R14 ;  /* 0x000000ffff0b7224 */ /* 0x000fc600078e000e */
[----:B------:R-:W-:Y:S02]  /*2d240*/  LOP3.LUT R23, R23, 0xfffff7ff, RZ, 0xc0, !PT ;  /* 0xfffff7ff17177812 */ /* 0x000fe400078ec0ff */
[----:B------:R-:W-:-:S05]  /*2d250*/  @!P2 LEA R11, P1, R20, R11, 0x1 ;  /* 0x0000000b140ba211 */ /* 0x000fca00078208ff */
[----:B------:R-:W-:Y:S02]  /*2d260*/  @!P2 IMAD.MOV.U32 R2, RZ, RZ, R11 ;  /* 0x000000ffff02a224 */ /* 0x000fe400078e000b */
[----:B------:R-:W-:Y:S02]  /*2d270*/  IMAD.MOV.U32 R11, RZ, RZ, 0x181f ;  /* 0x0000181fff0b7424 */ /* 0x000fe400078e00ff */
[----:B------:R-:W-:-:S07]  /*2d280*/  @!P2 IMAD.X R6, RZ, RZ, R6, P1 ;  /* 0x000000ffff06a224 */ /* 0x000fce00008e0606 */
[----:B------:R-:W-:Y:S05]  /*2d290*/  WARPSYNC.COLLECTIVE R15, `(.L_x_3687) ;  /* 0x000000000f087348 */ /* 0x000fea0003c00000 */
[----:B------:R0:W1:Y:S02]  /*2d2a0*/  SHFL.IDX P6, R14, R13, R12, R11 ;  /* 0x0000000c0d0e7389 */ /* 0x00006400000c000b */
[----:B01----:R-:W-:Y:S01]  /*2d2b0*/  ENDCOLLECTIVE ;  /* 0x000000000000791b */ /* 0x003fe20003800000 */
.L_x_3687:
[----:B------:R-:W-:-:S05]  /*2d2c0*/  @!P2 IMAD.MOV.U32 R3, RZ, RZ, R6 ;  /* 0x000000ffff03a224 */ /* 0x000fca00078e0006 */
        /* <DEDUP_REMOVED lines=11> */
.L_x_3688:
        /* <DEDUP_REMOVED lines=8> */
.L_x_3689:
        /* <DEDUP_REMOVED lines=15> */
.L_x_3690:
[----:B------:R-:W-:Y:S01]  /*2d4f0*/  @P2 LOP3.LUT R23, R23, 0x200, RZ, 0xfc, !PT ;  /* 0x0000020017172812 */ /* 0x000fe200078efcff */
[----:B------:R-:W-:-:S03]  /*2d500*/  IMAD.MOV.U32 R13, RZ, RZ, R4 ;  /* 0x000000ffff0d7224 */ /* 0x000fc600078e0004 */
[----:B------:R-:W-:Y:S01]  /*2d510*/  LOP3.LUT R23, R23, 0xfffffeff, RZ, 0xc0, !PT ;  /* 0xfffffeff17177812 */ /* 0x000fe200078ec0ff */
        /* <DEDUP_REMOVED lines=9> */
.L_x_3691:
        /* <DEDUP_REMOVED lines=11> */
.L_x_3692:
[----:B------:R-:W-:-:S04]  /*2d660*/  @P2 LOP3.LUT R23, R23, 0x100, RZ, 0xfc, !PT ;  /* 0x0000010017172812 */ /* 0x000fc800078efcff */
[----:B------:R-:W-:Y:S01]  /*2d670*/  LOP3.LUT R23, R23, 0xffffff7f, RZ, 0xc0, !PT ;  /* 0xffffff7f17177812 */ /* 0x000fe200078ec0ff */
[----:B------:R-:W-:Y:S02]  /*2d680*/  IMAD.MOV.U32 R12, RZ, RZ, 0x5 ;  /* 0x00000005ff0c7424 */ /* 0x000fe400078e00ff */
[----:B------:R-:W-:-:S05]  /*2d690*/  IMAD.MOV.U32 R9, RZ, RZ, R14 ;  /* 0x000000ffff097224 */ /* 0x000fca00078e000e */
[----:B------:R-:W-:-:S05]  /*2d6a0*/  @!P2 LEA R13, P1, R20, R9, 0x1 ;  /* 0x00000009140da211 */ /* 0x000fca00078208ff */
[----:B------:R-:W-:Y:S02]  /*2d6b0*/  @!P2 IMAD.X R9, RZ, RZ, R2, P1 ;  /* 0x000000ffff09a224 */ /* 0x000fe400008e0602 */
[----:B------:R-:W-:Y:S02]  /*2d6c0*/  @!P2 IMAD.MOV.U32 R2, RZ, RZ, R13 ;  /* 0x000000ffff02a224 */ /* 0x000fe400078e000d */
[----:B------:R-:W-:Y:S02]  /*2d6d0*/  IMAD.MOV.U32 R13, RZ, RZ, R4 ;  /* 0x000000ffff0d7224 */ /* 0x000fe400078e0004 */
[----:B------:R-:W-:-:S07]  /*2d6e0*/  @!P2 IMAD.MOV.U32 R3, RZ, RZ, R9 ;  /* 0x000000ffff03a224 */ /* 0x000fce00078e0009 */
[----:B------:R-:W-:Y:S05]  /*2d6f0*/  WARPSYNC.COLLECTIVE R15, `(.L_x_3693) ;  /* 0x000000000f087348 */ /* 0x000fea0003c00000 */
[----:B------:R0:W1:Y:S02]  /*2d700*/  SHFL.IDX P6, R14, R13, R12, R11 ;  /* 0x0000000c0d0e7389 */ /* 0x00006400000c000b */
[----:B01----:R-:W-:Y:S01]  /*2d710*/  ENDCOLLECTIVE ;  /* 0x000000000000791b */ /* 0x003fe20003800000 */
.L_x_3693:
        /* <DEDUP_REMOVED lines=11> */
.L_x_3694:
        /* <DEDUP_REMOVED lines=8> */
.L_x_3695:
[----:B------:R-:W-:-:S05]  /*2d850*/  @!P2 LEA R7, P1, R20, R7, 0x1 ;  /* 0x000000071407a211 */ /* 0x000fca00078208ff */
[----:B------:R-:W-:Y:S02]  /*2d860*/  @!P2 IMAD.X R6, RZ, RZ, R6, P1 ;  /* 0x000000ffff06a224 */ /* 0x000fe400008e0606 */
[----:B------:R-:W-:Y:S02]  /*2d870*/  @!P2 IMAD.MOV.U32 R2, RZ, RZ, R7 ;  /* 0x000000ffff02a224 */ /* 0x000fe400078e0007 */
[----:B------:R-:W-:Y:S02]  /*2d880*/  @!P2 IMAD.MOV.U32 R3, RZ, RZ, R6 ;  /* 0x000000ffff03a224 */ /* 0x000fe400078e0006 */
[----:B------:R-:W-:Y:S02]  /*2d890*/  IMAD.MOV.U32 R13, RZ, RZ, R0 ;  /* 0x000000ffff0d7224 */ /* 0x000fe400078e0000 */
[----:B------:R-:W-:Y:S01]  /*2d8a0*/  VIADD R6, R36, 0x60 ;  /* 0x0000006024067836 */ /* 0x000fe20000000000 */
[----:B------:R-:W-:Y:S01]  /*2d8b0*/  @!PT LDS RZ, [RZ] ;  /* 0x00000000fffff984 */ /* 0x000fe20000000800 */
[----:B------:R-:W-:Y:S01]  /*2d8c0*/  @!PT LDS RZ, [RZ] ;  /* 0x00000000fffff984 */ /* 0x000fe20000000800 */
[----:B------:R-:W-:Y:S01]  /*2d8d0*/  @!PT LDS RZ, [RZ] ;  /* 0x00000000fffff984 */ /* 0x000fe20000000800 */
[----:B------:R0:W-:Y:S04]  /*2d8e0*/  @!P2 LDGSTS.E.BYPASS.LTC128B.128 [R26+0x1ac00], desc[UR36][R2.64], !P0 ;  /* 0x1ac00000021aafae */ /* 0x0001e8000c101d64 */
[----:B------:R-:W-:Y:S01]  /*2d8f0*/  ISETP.GE.AND P2, PT, R6, R37, PT ;  /* 0x000000250600720c */ /* 0x000fe20003f46270 */
[----:B0-----:R-:W-:-:S12]  /*2d900*/  IMAD.MOV.U32 R2, RZ, RZ, R14 ;  /* 0x000000ffff027224 */ /* 0x001fd800078e000e */
[----:B------:R-:W-:Y:S05]  /*2d910*/  WARPSYNC.COLLECTIVE R15, `(.L_x_3696) ;  /* 0x000000000f087348 */ /* 0x000fea0003c00000 */
[----:B------:R0:W1:Y:S02]  /*2d920*/  SHFL.IDX P6, R14, R13, R12, R11 ;  /* 0x0000000c0d0e7389 */ /* 0x00006400000c000b */
[----:B01----:R-:W-:Y:S01]  /*2d930*/  ENDCOLLECTIVE ;  /* 0x000000000000791b */ /* 0x003fe20003800000 */
.L_x_3696:
[----:B------:R-:W-:Y:S01]  /*2d940*/  @P2 LOP3.LUT R23, R23, 0x40, RZ, 0xfc, !PT ;  /* 0x0000004017172812 */ /* 0x000fe200078efcff */
[----:B------:R-:W-:Y:S02]  /*2d950*/  IMAD.MOV.U32 R13, RZ, RZ, R4 ;  /* 0x000000ffff0d7224 */ /* 0x000fe400078e0004 */
[----:B------:R-:W-:Y:S02]  /*2d960*/  IMAD.MOV.U32 R12, RZ, RZ, 0x7 ;  /* 0x00000007ff0c7424 */ /* 0x000fe400078e00ff */
[----:B------:R-:W-:-:S07]  /*2d970*/  IMAD.MOV.U32 R5, RZ, RZ, R14 ;  /* 0x000000ffff057224 */ /* 0x000fce00078e000e */
[----:B------:R-:W-:Y:S05]  /*2d980*/  WARPSYNC.COLLECTIVE R15, `(.L_x_3697) ;  /* 0x000000000f087348 */ /* 0x000fea0003c00000 */
[----:B------:R0:W1:Y:S02]  /*2d990*/  SHFL.IDX P6, R14, R13, R12, R11 ;  /* 0x0000000c0d0e7389 */ /* 0x00006400000c000b */
[----:B01----:R-:W-:Y:S01]  /*2d9a0*/  ENDCOLLECTIVE ;  /* 0x000000000000791b */ /* 0x003fe20003800000 */
.L_x_3697:
        /* <DEDUP_REMOVED lines=13> */
.L_x_3698:
[----:B------:R-:W-:Y:S01]  /*2da80*/  IMAD.MOV.U32 R0, RZ, RZ, R14 ;  /* 0x000000ffff007224 */ /* 0x000fe200078e000e */
[----:B------:R-:W-:Y:S06]  /*2da90*/  BRA `(.L_x_3699) ;  /* 0xffffffb000087947 */ /* 0x000fec000383ffff */
.L_x_3607:
        /* <DEDUP_REMOVED lines=8> */
.L_x_3701:
[----:B------:R-:W-:Y:S05]  /*2db20*/  BSYNC B0 ;  /* 0x0000000000007941 */ /* 0x000fea0003800000 */
.L_x_3700:
        /* <DEDUP_REMOVED lines=9> */
.L_x_3702:
[----:B------:R-:W-:Y:S02]  /*2dbc0*/  IMAD.MOV.U32 R13, RZ, RZ, R4 ;  /* 0x000000ffff0d7224 */ /* 0x000fe400078e0004 */
[----:B------:R-:W-:Y:S01]  /*2dbd0*/  IMAD.MOV.U32 R12, RZ, RZ, 0x1 ;  /* 0x00000001ff0c7424 */ /* 0x000fe200078e00ff */
[----:B------:R-:W-:-:S13]  /*2dbe0*/  @!P5 LEA R5, P0, R8, R14, 0x1 ;  /* 0x0000000e0805d211 */ /* 0x000fda00078008ff */
[----:B------:R-:W-:Y:S05]  /*2dbf0*/  WARPSYNC.COLLECTIVE R15, `(.L_x_3703) ;  /* 0x000000000f087348 */ /* 0x000fea0003c00000 */
[----:B------:R0:W1:Y:S02]  /*2dc00*/  SHFL.IDX P6, R14, R13, R12, R11 ;  /* 0x0000000c0d0e7389 */ /* 0x00006400000c000b */
[----:B01----:R-:W-:Y:S01]  /*2dc10*/  ENDCOLLECTIVE ;  /* 0x000000000000791b */ /* 0x003fe20003800000 */
.L_x_3703:
        /* <DEDUP_REMOVED lines=15> */
.L_x_3704:
        /* <DEDUP_REMOVED lines=17> */
.L_x_3705:
[----:B------:R-:W-:Y:S02]  /*2de20*/  IMAD.MOV.U32 R13, RZ, RZ, R0 ;  /* 0x000000ffff0d7224 */ /* 0x000fe400078e0000 */
[----:B------:R-:W-:-:S07]  /*2de30*/  IMAD.MOV.U32 R5, RZ, RZ, R14 ;  /* 0x000000ffff057224 */ /* 0x000fce00078e000e */
[----:B------:R-:W-:Y:S05]  /*2de40*/  WARPSYNC.COLLECTIVE R15, `(.L_x_3706) ;  /* 0x000000000f087348 */ /* 0x000fea0003c00000 */
[----:B------:R0:W1:Y:S02]  /*2de50*/  SHFL.IDX P6, R14, R13, R12, R11 ;  /* 0x0000000c0d0e7389 */ /* 0x00006400000c000b */
[----:B01----:R-:W-:Y:S01]  /*2de60*/  ENDCOLLECTIVE ;  /* 0x000000000000791b */ /* 0x003fe20003800000 */
.L_x_3706:
[----:B------:R-:W-:Y:S02]  /*2de70*/  IMAD.MOV.U32 R13, RZ, RZ, R4 ;  /* 0x000000ffff0d7224 */ /* 0x000fe400078e0004 */
[----:B------:R-:W-:Y:S01]  /*2de80*/  IMAD.MOV.U32 R12, RZ, RZ, 0x3 ;  /* 0x00000003ff0c7424 */ /* 0x000fe200078e00ff */
[----:B------:R-:W-:-:S13]  /*2de90*/  @!P5 LEA R6, P0, R8, R14, 0x1 ;  /* 0x0000000e0806d211 */ /* 0x000fda00078008ff */
[----:B------:R-:W-:Y:S05]  /*2dea0*/  WARPSYNC.COLLECTIVE R15, `(.L_x_3707) ;  /* 0x000000000f087348 */ /* 0x000fea0003c00000 */
[----:B------:R0:W1:Y:S02]  /*2deb0*/  SHFL.IDX P6, R14, R13, R12, R11 ;  /* 0x0000000c0d0e7389 */ /* 0x00006400000c000b */
[----:B01----:R-:W-:Y:S01]  /*2dec0*/  ENDCOLLECTIVE ;  /* 0x000000000000791b */ /* 0x003fe20003800000 */
.L_x_3707:
        /* <DEDUP_REMOVED lines=16> */
.L_x_3708:
        /* <DEDUP_REMOVED lines=17> */
.L_x_3709:
[----:B------:R-:W-:Y:S02]  /*2e0e0*/  IMAD.MOV.U32 R13, RZ, RZ, R0 ;  /* 0x000000ffff0d7224 */ /* 0x000fe400078e0000 */
[----:B------:R-:W-:-:S07]  /*2e0f0*/  IMAD.MOV.U32 R5, RZ, RZ, R14 ;  /* 0x000000ffff057224 */ /* 0x000fce00078e000e */
[----:B------:R-:W-:Y:S05]  /*2e100*/  WARPSYNC.COLLECTIVE R15, `(.L_x_3710) ;  /* 0x000000000f087348 */ /* 0x000fea0003c00000 */
[----:B------:R0:W1:Y:S02]  /*2e110*/  SHFL.IDX P6, R14, R13, R12, R11 ;  /* 0x0000000c0d0e7389 */ /* 0x00006400000c000b */
[----:B01----:R-:W-:Y:S01]  /*2e120*/  ENDCOLLECTIVE ;  /* 0x000000000000791b */ /* 0x003fe20003800000 */
.L_x_3710:
[----:B------:R-:W-:Y:S02]  /*2e130*/  IMAD.MOV.U32 R13, RZ, RZ, R4 ;  /* 0x000000ffff0d7224 */ /* 0x000fe400078e0004 */
[----:B------:R-:W-:Y:S01]  /*2e140*/  IMAD.MOV.U32 R12, RZ, RZ, 0x5 ;  /* 0x00000005ff0c7424 */ /* 0x000fe200078e00ff */
[----:B------:R-:W-:-:S13]  /*2e150*/  @!P5 LEA R6, P0, R8, R14, 0x1 ;  /* 0x0000000e0806d211 */ /* 0x000fda00078008ff */
[----:B------:R-:W-:Y:S05]  /*2e160*/  WARPSYNC.COLLECTIVE R15, `(.L_x_3711) ;  /* 0x000000000f087348 */ /* 0x000fea0003c00000 */
[----:B------:R0:W1:Y:S02]  /*2e170*/  SHFL.IDX P6, R14, R13, R12, R11 ;  /* 0x0000000c0d0e7389 */ /* 0x00006400000c000b */
[----:B01----:R-:W-:Y:S01]  /*2e180*/  ENDCOLLECTIVE ;  /* 0x000000000000791b */ /* 0x003fe20003800000 */
.L_x_3711:
        /* <DEDUP_REMOVED lines=16> */
.L_x_3712:
        /* <DEDUP_REMOVED lines=17> */
.L_x_3713:
[----:B------:R-:W-:Y:S02]  /*2e3a0*/  IMAD.MOV.U32 R13, RZ, RZ, R0 ;  /* 0x000000ffff0d7224 */ /* 0x000fe400078e0000 */
[----:B------:R-:W-:-:S07]  /*2e3b0*/  IMAD.MOV.U32 R5, RZ, RZ, R14 ;  /* 0x000000ffff057224 */ /* 0x000fce00078e000e */
[----:B------:R-:W-:Y:S05]  /*2e3c0*/  WARPSYNC.COLLECTIVE R15, `(.L_x_3714) ;  /* 0x000000000f087348 */ /* 0x000fea0003c00000 */
[----:B------:R0:W1:Y:S02]  /*2e3d0*/  SHFL.IDX P6, R14, R13, R12, R11 ;  /* 0x0000000c0d0e7389 */ /* 0x00006400000c000b */
[----:B01----:R-:W-:Y:S01]  /*2e3e0*/  ENDCOLLECTIVE ;  /* 0x000000000000791b */ /* 0x003fe20003800000 */
.L_x_3714:
[----:B------:R-:W-:Y:S02]  /*2e3f0*/  IMAD.MOV.U32 R13, RZ, RZ, R4 ;  /* 0x000000ffff0d7224 */ /* 0x000fe400078e0004 */
[----:B------:R-:W-:Y:S01]  /*2e400*/  IMAD.MOV.U32 R12, RZ, RZ, 0x7 ;  /* 0x00000007ff0c7424 */ /* 0x000fe200078e00ff */
[----:B------:R-:W-:-:S13]  /*2e410*/  @!P5 LEA R6, P0, R8, R14, 0x1 ;  /* 0x0000000e0806d211 */ /* 0x000fda00078008ff */
[----:B------:R-:W-:Y:S05]  /*2e420*/  WARPSYNC.COLLECTIVE R15, `(.L_x_3715) ;  /* 0x000000000f087348 */ /* 0x000fea0003c00000 */
[----:B------:R0:W1:Y:S02]  /*2e430*/  SHFL.IDX P6, R14, R13, R12, R11 ;  /* 0x0000000c0d0e7389 */ /* 0x00006400000c000b */
[----:B01----:R-:W-:Y:S01]  /*2e440*/  ENDCOLLECTIVE ;  /* 0x000000000000791b */ /* 0x003fe20003800000 */
.L_x_3715:
        /* <DEDUP_REMOVED lines=15> */
.L_x_3716:
[----:B------:R-:W-:Y:S05]  /*2e540*/  BRA `(.L_x_3717) ;  /* 0xffffffb0003c7947 */ /* 0x000fea000383ffff */
.L_x_3612:
[----:B0-----:R0:W1:Y:S02]  /*2e550*/  SYNCS.PHASECHK.TRANS64.TRYWAIT P0, [R22+URZ+0x32420], R3 ;  /* 0x03242003160075a7 */ /* 0x001064000800017f */
[----:B-1----:R-:W-:Y:S05]  /*2e560*/  @!P0 NANOSLEEP.SYNCS 0x989680 ;  /* 0x009896800000895d */ /* 0x002fea0003900000 */
[----:B------:R-:W1:Y:S02]  /*2e570*/  @!P0 SYNCS.PHASECHK.TRANS64 P0, [R22+URZ+0x32420], R3 ;  /* 0x03242003160085a7 */ /* 0x000e64000800007f */
[----:B-1----:R-:W-:Y:S05]  /*2e580*/  @!P0 BRA `(.L_x_3612) ;  /* 0xfffffffc00f08947 */ /* 0x002fea000383ffff */
[----:B------:R-:W-:Y:S05]  /*2e590*/  BRA `(.L_x_3718) ;  /* 0xffffffb000ac7947 */ /* 0x000fea000383ffff */
.L_x_3615:
[----:B-1----:R1:W2:Y:S02]  /*2e5a0*/  SYNCS.PHASECHK.TRANS64.TRYWAIT P0, [R17+URZ+0x32460], R0 ;  /* 0x03246000110075a7 */ /* 0x0022a4000800017f */
[----:B--2---:R-:W-:Y:S05]  /*2e5b0*/  @!P0 NANOSLEEP.SYNCS 0x989680 ;  /* 0x009896800000895d */ /* 0x004fea0003900000 */
[----:B------:R-:W2:Y:S02]  /*2e5c0*/  @!P0 SYNCS.PHASECHK.TRANS64 P0, [R17+URZ+0x32460], R0 ;  /* 0x03246000110085a7 */ /* 0x000ea4000800007f */
[----:B--2---:R-:W-:Y:S05]  /*2e5d0*/  @!P0 BRA `(.L_x_3615) ;  /* 0xfffffffc00f08947 */ /* 0x004fea000383ffff */
[----:B------:R-:W-:Y:S05]  /*2e5e0*/  BRA `(.L_x_3719) ;  /* 0xffffffb000b87947 */ /* 0x000fea000383ffff */
.L_x_3616:
        /* <DEDUP_REMOVED lines=8> */
.L_x_3721:
[----:B------:R-:W-:Y:S05]  /*2e670*/  BSYNC B0 ;  /* 0x0000000000007941 */ /* 0x000fea0003800000 */
.L_x_3720:
        /* <DEDUP_REMOVED lines=13> */
.L_x_3722:
        /* <DEDUP_REMOVED lines=9> */
.L_x_3723:
        /* <DEDUP_REMOVED lines=17> */
.L_x_3724:
[----:B------:R-:W-:Y:S02]  /*2e8f0*/  IMAD.MOV.U32 R13, RZ, RZ, R6 ;  /* 0x000000ffff0d7224 */ /* 0x000fe400078e0006 */
[----:B------:R-:W-:Y:S01]  /*2e900*/  IMAD.MOV.U32 R12, RZ, RZ, 0x2 ;  /* 0x00000002ff0c7424 */ /* 0x000fe200078e00ff */
[----:B------:R-:W-:-:S13]  /*2e910*/  IADD3 R2, P3, R14, R0, RZ ;  /* 0x000000000e027210 */ /* 0x000fda0007f7e0ff */
[----:B------:R-:W-:Y:S05]  /*2e920*/  WARPSYNC.COLLECTIVE R15, `(.L_x_3725) ;  /* 0x000000000f087348 */ /* 0x000fea0003c00000 */
[----:B------:R0:W1:Y:S02]  /*2e930*/  SHFL.IDX P6, R14, R13, R12, R11 ;  /* 0x0000000c0d0e7389 */ /* 0x00006400000c000b */
[----:B01----:R-:W-:Y:S01]  /*2e940*/  ENDCOLLECTIVE ;  /* 0x000000000000791b */ /* 0x003fe20003800000 */
.L_x_3725:
        /* <DEDUP_REMOVED lines=17> */
.L_x_3726:
[----:B------:R-:W-:Y:S02]  /*2ea60*/  IMAD.MOV.U32 R13, RZ, RZ, R6 ;  /* 0x000000ffff0d7224 */ /* 0x000fe400078e0006 */
[----:B------:R-:W-:Y:S01]  /*2ea70*/  IMAD.MOV.U32 R12, RZ, RZ, 0x3 ;  /* 0x00000003ff0c7424 */ /* 0x000fe200078e00ff */
[----:B------:R-:W-:-:S13]  /*2ea80*/  IADD3 R2, P3, R14, R0, RZ ;  /* 0x000000000e027210 */ /* 0x000fda0007f7e0ff */
[----:B------:R-:W-:Y:S05]  /*2ea90*/  WARPSYNC.COLLECTIVE R15, `(.L_x_3727) ;  /* 0x000000000f087348 */ /* 0x000fea0003c00000 */
[----:B------:R0:W1:Y:S02]  /*2eaa0*/  SHFL.IDX P6, R14, R13, R12, R11 ;  /* 0x0000000c0d0e7389 */ /* 0x00006400000c000b */
[----:B01----:R-:W-:Y:S01]  /*2eab0*/  ENDCOLLECTIVE ;  /* 0x000000000000791b */ /* 0x003fe20003800000 */
.L_x_3727:
        /* <DEDUP_REMOVED lines=17> */
.L_x_3728:
[----:B------:R-:W-:Y:S02]  /*2ebd0*/  IMAD.MOV.U32 R13, RZ, RZ, R6 ;  /* 0x000000ffff0d7224 */ /* 0x000fe400078e0006 */
[----:B------:R-:W-:Y:S01]  /*2ebe0*/  IMAD.MOV.U32 R12, RZ, RZ, 0x4 ;  /* 0x00000004ff0c7424 */ /* 0x000fe200078e00ff */
[----:B------:R-:W-:-:S13]  /*2ebf0*/  IADD3 R2, P3, R14, R0, RZ ;  /* 0x000000000e027210 */ /* 0x000fda0007f7e0ff */
[----:B------:R-:W-:Y:S05]  /*2ec00*/  WARPSYNC.COLLECTIVE R15, `(.L_x_3729) ;  /* 0x000000000f087348 */ /* 0x000fea0003c00000 */
[----:B------:R0:W1:Y:S02]  /*2ec10*/  SHFL.IDX P6, R14, R13, R12, R11 ;  /* 0x0000000c0d0e7389 */ /* 0x00006400000c000b */
[----:B01----:R-:W-:Y:S01]  /*2ec20*/  ENDCOLLECTIVE ;  /* 0x000000000000791b */ /* 0x003fe20003800000 */
.L_x_3729:
        /* <DEDUP_REMOVED lines=17> */
.L_x_3730:
[----:B------:R-:W-:Y:S02]  /*2ed40*/  IMAD.MOV.U32 R13, RZ, RZ, R6 ;  /* 0x000000ffff0d7224 */ /* 0x000fe400078e0006 */
[----:B------:R-:W-:Y:S01]  /*2ed50*/  IMAD.MOV.U32 R12, RZ, RZ, 0x5 ;  /* 0x00000005ff0c7424 */ /* 0x000fe200078e00ff */
[----:B------:R-:W-:-:S13]  /*2ed60*/  IADD3 R2, P3, R14, R0, RZ ;  /* 0x000000000e027210 */ /* 0x000fda0007f7e0ff */
[----:B------:R-:W-:Y:S05]  /*2ed70*/  WARPSYNC.COLLECTIVE R15, `(.L_x_3731) ;  /* 0x000000000f087348 */ /* 0x000fea0003c00000 */
[----:B------:R0:W1:Y:S02]  /*2ed80*/  SHFL.IDX P6, R14, R13, R12, R11 ;  /* 0x0000000c0d0e7389 */ /* 0x00006400000c000b */
[----:B01----:R-:W-:Y:S01]  /*2ed90*/  ENDCOLLECTIVE ;  /* 0x000000000000791b */ /* 0x003fe20003800000 */
.L_x_3731:
        /* <DEDUP_REMOVED lines=12> */
.L_x_3732:
        /* <DEDUP_REMOVED lines=9> */
.L_x_3623:
[----:B-1----:R1:W2:Y:S02]  /*2eef0*/  SYNCS.PHASECHK.TRANS64.TRYWAIT P0, [R10+URZ+0x32440], R20 ;  /* 0x032440140a0075a7 */ /* 0x0022a4000800017f */
[----:B--2---:R-:W-:Y:S05]  /*2ef00*/  @!P0 NANOSLEEP.SYNCS 0x989680 ;  /* 0x009896800000895d */ /* 0x004fea0003900000 */
[----:B------:R-:W2:Y:S02]  /*2ef10*/  @!P0 SYNCS.PHASECHK.TRANS64 P0, [R10+URZ+0x32440], R20 ;  /* 0x032440140a0085a7 */ /* 0x000ea4000800007f */
[----:B--2---:R-:W-:Y:S05]  /*2ef20*/  @!P0 BRA `(.L_x_3623) ;  /* 0xfffffffc00f08947 */ /* 0x004fea000383ffff */
[----:B------:R-:W-:Y:S05]  /*2ef30*/  BRA `(.L_x_3734) ;  /* 0xffffffb4003c7947 */ /* 0x000fea000383ffff */
.L_x_3624:
        /* <DEDUP_REMOVED lines=8> */
.L_x_3736:
[----:B------:R-:W-:Y:S05]  /*2efc0*/  BSYNC B1 ;  /* 0x0000000000017941 */ /* 0x000fea0003800000 */
.L_x_3735:
        /* <DEDUP_REMOVED lines=9> */
.L_x_3737:
[----:B------:R-:W-:Y:S02]  /*2f060*/  IMAD.MOV.U32 R13, RZ, RZ, R8 ;  /* 0x000000ffff0d7224 */ /* 0x000fe400078e0008 */
[----:B------:R-:W-:Y:S02]  /*2f070*/  IMAD.MOV.U32 R12, RZ, RZ, 0x1 ;  /* 0x00000001ff0c7424 */ /* 0x000fe400078e00ff */
[----:B------:R-:W-:-:S07]  /*2f080*/  IMAD.MOV.U32 R2, RZ, RZ, R14 ;  /* 0x000000ffff027224 */ /* 0x000fce00078e000e */
[----:B------:R-:W-:Y:S05]  /*2f090*/  WARPSYNC.COLLECTIVE R15, `(.L_x_3738) ;  /* 0x000000000f087348 */ /* 0x000fea0003c00000 */
[----:B------:R0:W1:Y:S02]  /*2f0a0*/  SHFL.IDX P6, R14, R13, R12, R11 ;  /* 0x0000000c0d0e7389 */ /* 0x00006400000c000b */
[----:B01----:R-:W-:Y:S01]  /*2f0b0*/  ENDCOLLECTIVE ;  /* 0x000000000000791b */ /* 0x003fe20003800000 */
.L_x_3738:
        /* <DEDUP_REMOVED lines=11> */
.L_x_3739:
[----:B------:R-:W-:Y:S02]  /*2f170*/  IMAD.MOV.U32 R13, RZ, RZ, R8 ;  /* 0x000000ffff0d7224 */ /* 0x000fe400078e0008 */
[----:B------:R-:W-:Y:S02]  /*2f180*/  IMAD.MOV.U32 R12, RZ, RZ, 0x2 ;  /* 0x00000002ff0c7424 */ /* 0x000fe400078e00ff */
[----:B------:R-:W-:-:S07]  /*2f190*/  IMAD.MOV.U32 R2, RZ, RZ, R14 ;  /* 0x000000ffff027224 */ /* 0x000fce00078e000e */
[----:B------:R-:W-:Y:S05]  /*2f1a0*/  WARPSYNC.COLLECTIVE R15, `(.L_x_3740) ;  /* 0x000000000f087348 */ /* 0x000fea0003c00000 */
[----:B------:R0:W1:Y:S02]  /*2f1b0*/  SHFL.IDX P6, R14, R13, R12, R11 ;  /* 0x0000000c0d0e7389 */ /* 0x00006400000c000b */
[----:B01----:R-:W-:Y:S01]  /*2f1c0*/  ENDCOLLECTIVE ;  /* 0x000000000000791b */ /* 0x003fe20003800000 */
.L_x_3740:
        /* <DEDUP_REMOVED lines=11> */
.L_x_3741:
[----:B------:R-:W-:Y:S02]  /*2f280*/  IMAD.MOV.U32 R13, RZ, RZ, R8 ;  /* 0x000000ffff0d7224 */ /* 0x000fe400078e0008 */
[----:B------:R-:W-:Y:S02]  /*2f290*/  IMAD.MOV.U32 R12, RZ, RZ, 0x3 ;  /* 0x00000003ff0c7424 */ /* 0x000fe400078e00ff */
[----:B------:R-:W-:-:S07]  /*2f2a0*/  IMAD.MOV.U32 R2, RZ, RZ, R14 ;  /* 0x000000ffff027224 */ /* 0x000fce00078e000e */
[----:B------:R-:W-:Y:S05]  /*2f2b0*/  WARPSYNC.COLLECTIVE R15, `(.L_x_3742) ;  /* 0x000000000f087348 */ /* 0x000fea0003c00000 */
[----:B------:R0:W1:Y:S02]  /*2f2c0*/  SHFL.IDX P6, R14, R13, R12, R11 ;  /* 0x0000000c0d0e7389 */ /* 0x00006400000c000b */
[----:B01----:R-:W-:Y:S01]  /*2f2d0*/  ENDCOLLECTIVE ;  /* 0x000000000000791b */ /* 0x003fe20003800000 */
.L_x_3742:
        /* <DEDUP_REMOVED lines=11> */
.L_x_3743:
[----:B------:R-:W-:Y:S02]  /*2f390*/  IMAD.MOV.U32 R13, RZ, RZ, R8 ;  /* 0x000000ffff0d7224 */ /* 0x000fe400078e0008 */
[----:B------:R-:W-:Y:S02]  /*2f3a0*/  IMAD.MOV.U32 R12, RZ, RZ, 0x4 ;  /* 0x00000004ff0c7424 */ /* 0x000fe400078e00ff */
[----:B------:R-:W-:-:S07]  /*2f3b0*/  IMAD.MOV.U32 R2, RZ, RZ, R14 ;  /* 0x000000ffff027224 */ /* 0x000fce00078e000e */
[----:B------:R-:W-:Y:S05]  /*2f3c0*/  WARPSYNC.COLLECTIVE R15, `(.L_x_3744) ;  /* 0x000000000f087348 */ /* 0x000fea0003c00000 */
[----:B------:R0:W1:Y:S02]  /*2f3d0*/  SHFL.IDX P6, R14, R13, R12, R11 ;  /* 0x0000000c0d0e7389 */ /* 0x00006400000c000b */
[----:B01----:R-:W-:Y:S01]  /*2f3e0*/  ENDCOLLECTIVE ;  /* 0x000000000000791b */ /* 0x003fe20003800000 */
.L_x_3744:
        /* <DEDUP_REMOVED lines=11> */
.L_x_3745:
[----:B------:R-:W-:Y:S02]  /*2f4a0*/  IMAD.MOV.U32 R13, RZ, RZ, R8 ;  /* 0x000000ffff0d7224 */ /* 0x000fe400078e0008 */
[----:B------:R-:W-:Y:S02]  /*2f4b0*/  IMAD.MOV.U32 R12, RZ, RZ, 0x5 ;  /* 0x00000005ff0c7424 */ /* 0x000fe400078e00ff */
[----:B------:R-:W-:-:S07]  /*2f4c0*/  IMAD.MOV.U32 R2, RZ, RZ, R14 ;  /* 0x000000ffff027224 */ /* 0x000fce00078e000e */
[----:B------:R-:W-:Y:S05]  /*2f4d0*/  WARPSYNC.COLLECTIVE R15, `(.L_x_3746) ;  /* 0x000000000f087348 */ /* 0x000fea0003c00000 */
[----:B------:R0:W1:Y:S02]  /*2f4e0*/  SHFL.IDX P6, R14, R13, R12, R11 ;  /* 0x0000000c0d0e7389 */ /* 0x00006400000c000b */
[----:B01----:R-:W-:Y:S01]  /*2f4f0*/  ENDCOLLECTIVE ;  /* 0x000000000000791b */ /* 0x003fe20003800000 */
.L_x_3746:
        /* <DEDUP_REMOVED lines=11> */
.L_x_3747:
[----:B------:R-:W-:Y:S05]  /*2f5b0*/  BRA `(.L_x_3748) ;  /* 0xffffffb000647947 */ /* 0x000fea000383ffff */
.L_x_3629:
[----:B---3--:R3:W4:Y:S02]  /*2f5c0*/  SYNCS.PHASECHK.TRANS64.TRYWAIT P0, [R10+URZ+0x32460], R20 ;  /* 0x032460140a0075a7 */ /* 0x008724000800017f */
[----:B----4-:R-:W-:Y:S05]  /*2f5d0*/  @!P0 NANOSLEEP.SYNCS 0x989680 ;  /* 0x009896800000895d */ /* 0x010fea0003900000 */
[----:B------:R-:W4:Y:S02]  /*2f5e0*/  @!P0 SYNCS.PHASECHK.TRANS64 P0, [R10+URZ+0x32460], R20 ;  /* 0x032460140a0085a7 */ /* 0x000f24000800007f */
[----:B----4-:R-:W-:Y:S05]  /*2f5f0*/  @!P0 BRA `(.L_x_3629) ;  /* 0xfffffffc00f08947 */ /* 0x010fea000383ffff */
[----:B------:R-:W-:Y:S05]  /*2f600*/  BRA `(.L_x_3749) ;  /* 0xffffffb000b07947 */ /* 0x000fea000383ffff */
.L_x_3630:
        /* <DEDUP_REMOVED lines=8> */
.L_x_3751:
[----:B------:R-:W-:Y:S05]  /*2f690*/  BSYNC B1 ;  /* 0x0000000000017941 */ /* 0x000fea0003800000 */
.L_x_3750:
        /* <DEDUP_REMOVED lines=9> */
.L_x_3752:
[----:B------:R-:W-:Y:S02]  /*2f730*/  IMAD.MOV.U32 R13, RZ, RZ, R25 ;  /* 0x000000ffff0d7224 */ /* 0x000fe400078e0019 */
[----:B------:R-:W-:Y:S01]  /*2f740*/  IMAD.MOV.U32 R12, RZ, RZ, 0x1 ;  /* 0x00000001ff0c7424 */ /* 0x000fe200078e00ff */
[----:B------:R-:W-:-:S13]  /*2f750*/  IADD3 R2, P0, R14, R0, RZ ;  /* 0x000000000e027210 */ /* 0x000fda0007f1e0ff */
[----:B------:R-:W-:Y:S05]  /*2f760*/  WARPSYNC.COLLECTIVE R15, `(.L_x_3753) ;  /* 0x000000000f087348 */ /* 0x000fea0003c00000 */
[----:B------:R0:W1:Y:S02]  /*2f770*/  SHFL.IDX P6, R14, R13, R12, R11 ;  /* 0x0000000c0d0e7389 */ /* 0x00006400000c000b */
[----:B01----:R-:W-:Y:S01]  /*2f780*/  ENDCOLLECTIVE ;  /* 0x000000000000791b */ /* 0x003fe20003800000 */
.L_x_3753:
        /* <DEDUP_REMOVED lines=13> */
.L_x_3754:
[----:B------:R-:W-:Y:S02]  /*2f860*/  IMAD.MOV.U32 R13, RZ, RZ, R25 ;  /* 0x000000ffff0d7224 */ /* 0x000fe400078e0019 */
[----:B------:R-:W-:Y:S01]  /*2f870*/  IMAD.MOV.U32 R12, RZ, RZ, 0x2 ;  /* 0x00000002ff0c7424 */ /* 0x000fe200078e00ff */
[----:B------:R-:W-:-:S13]  /*2f880*/  IADD3 R2, P0, R14, R0, RZ ;  /* 0x000000000e027210 */ /* 0x000fda0007f1e0ff */
[----:B------:R-:W-:Y:S05]  /*2f890*/  WARPSYNC.COLLECTIVE R15, `(.L_x_3755) ;  /* 0x000000000f087348 */ /* 0x000fea0003c00000 */
[----:B------:R0:W1:Y:S02]  /*2f8a0*/  SHFL.IDX P6, R14, R13, R12, R11 ;  /* 0x0000000c0d0e7389 */ /* 0x00006400000c000b */
[----:B01----:R-:W-:Y:S01]  /*2f8b0*/  ENDCOLLECTIVE ;  /* 0x000000000000791b */ /* 0x003fe20003800000 */
.L_x_3755:
        /* <DEDUP_REMOVED lines=13> */
.L_x_3756:
[----:B------:R-:W-:Y:S02]  /*2f990*/  IMAD.MOV.U32 R13, RZ, RZ, R25 ;  /* 0x000000ffff0d7224 */ /* 0x000fe400078e0019 */
[----:B------:R-:W-:Y:S02]  /*2f9a0*/  IMAD.MOV.U32 R12, RZ, RZ, 0x3 ;  /* 0x00000003ff0c7424 */ /* 0x000fe400078e00ff */
[----:B------:R-:W-:-:S07]  /*2f9b0*/  IMAD.MOV.U32 R8, RZ, RZ, R14 ;  /* 0x000000ffff087224 */ /* 0x000fce00078e000e */
[----:B------:R-:W-:Y:S05]  /*2f9c0*/  WARPSYNC.COLLECTIVE R15, `(.L_x_3757) ;  /* 0x000000000f087348 */ /* 0x000fea0003c00000 */
[----:B------:R0:W1:Y:S02]  /*2f9d0*/  SHFL.IDX P6, R14, R13, R12, R11 ;  /* 0x0000000c0d0e7389 */ /* 0x00006400000c000b */
[----:B01----:R-:W-:Y:S01]  /*2f9e0*/  ENDCOLLECTIVE ;  /* 0x000000000000791b */ /* 0x003fe20003800000 */
.L_x_3757:
        /* <DEDUP_REMOVED lines=14> */
.L_x_3758:
[----:B------:R-:W-:Y:S02]  /*2fad0*/  IMAD.MOV.U32 R13, RZ, RZ, R25 ;  /* 0x000000ffff0d7224 */ /* 0x000fe400078e0019 */
[----:B------:R-:W-:Y:S01]  /*2fae0*/  IMAD.MOV.U32 R12, RZ, RZ, 0x4 ;  /* 0x00000004ff0c7424 */ /* 0x000fe200078e00ff */
[----:B------:R-:W-:-:S13]  /*2faf0*/  IADD3 R2, P0, R14, R0, RZ ;  /* 0x000000000e027210 */ /* 0x000fda0007f1e0ff */
[----:B------:R-:W-:Y:S05]  /*2fb00*/  WARPSYNC.COLLECTIVE R15, `(.L_x_3759) ;  /* 0x000000000f087348 */ /* 0x000fea0003c00000 */
[----:B------:R0:W1:Y:S02]  /*2fb10*/  SHFL.IDX P6, R14, R13, R12, R11 ;  /* 0x0000000c0d0e7389 */ /* 0x00006400000c000b */
[----:B01----:R-:W-:Y:S01]  /*2fb20*/  ENDCOLLECTIVE ;  /* 0x000000000000791b */ /* 0x003fe20003800000 */
.L_x_3759:
        /* <DEDUP_REMOVED lines=13> */
.L_x_3760:
[----:B------:R-:W-:Y:S02]  /*2fc00*/  IMAD.MOV.U32 R13, RZ, RZ, R25 ;  /* 0x000000ffff0d7224 */ /* 0x000fe400078e0019 */
[----:B------:R-:W-:Y:S01]  /*2fc10*/  IMAD.MOV.U32 R12, RZ, RZ, 0x5 ;  /* 0x00000005ff0c7424 */ /* 0x000fe200078e00ff */
[----:B------:R-:W-:-:S13]  /*2fc20*/  IADD3 R2, P0, R14, R0, RZ ;  /* 0x000000000e027210 */ /* 0x000fda0007f1e0ff */
[----:B------:R-:W-:Y:S05]  /*2fc30*/  WARPSYNC.COLLECTIVE R15, `(.L_x_3761) ;  /* 0x000000000f087348 */ /* 0x000fea0003c00000 */
[----:B------:R0:W1:Y:S02]  /*2fc40*/  SHFL.IDX P6, R14, R13, R12, R11 ;  /* 0x0000000c0d0e7389 */ /* 0x00006400000c000b */
[----:B01----:R-:W-:Y:S01]  /*2fc50*/  ENDCOLLECTIVE ;  /* 0x000000000000791b */ /* 0x003fe20003800000 */
.L_x_3761:
        /* <DEDUP_REMOVED lines=13> */
.L_x_3762:
[----:B------:R-:W-:Y:S05]  /*2fd30*/  BRA `(.L_x_3763) ;  /* 0xffffffac00f07947 */ /* 0x000fea000383ffff */
.L_x_3638:
        /* <DEDUP_REMOVED lines=8> */
.L_x_3765:
[----:B------:R-:W-:Y:S05]  /*2fdc0*/  BSYNC B0 ;  /* 0x0000000000007941 */ /* 0x000fea0003800000 */
.L_x_3764:
        /* <DEDUP_REMOVED lines=9> */
.L_x_3766:
        /* <DEDUP_REMOVED lines=24> */
.L_x_3767:
[----:B------:R-:W-:Y:S01]  /*2ffe0*/  IMAD.MOV.U32 R12, RZ, RZ, 0x2 ;  /* 0x00000002ff0c7424 */ /* 0x000fe200078e00ff */
[----:B------:R-:W-:-:S05]  /*2fff0*/  SEL R14, R14, RZ, P1 ;  /* 0x000000ff0e0e7207 */ /* 0x000fca0000800000 */
[----:B------:R-:W-:-:S04]  /*30000*/  IMAD.IADD R5, R13, 0x1, R14 ;  /* 0x000000010d057824 */ /* 0x000fc800078e020e */
[----:B------:R-:W-:-:S07]  /*30010*/  IMAD.MOV.U32 R13, RZ, RZ, R5 ;  /* 0x000000ffff0d7224 */ /* 0x000fce00078e0005 */
[----:B------:R-:W-:Y:S05]  /*30020*/  WARPSYNC.COLLECTIVE R15, `(.L_x_3768) ;  /* 0x000000000f087348 */ /* 0x000fea0003c00000 */
[----:B------:R0:W1:Y:S02]  /*30030*/  SHFL.UP P6, R14, R13, R12, R11 ;  /* 0x0400000c0d0e7389 */ /* 0x00006400000c000b */
[----:B01----:R-:W-:Y:S01]  /*30040*/  ENDCOLLECTIVE ;  /* 0x000000000000791b */ /* 0x003fe20003800000 */
.L_x_3768:
[----:B------:R-:W-:Y:S01]  /*30050*/  IMAD.MOV.U32 R12, RZ, RZ, 0x4 ;  /* 0x00000004ff0c7424 */ /* 0x000fe200078e00ff */
[----:B------:R-:W-:-:S05]  /*30060*/  SEL R2, R14, RZ, P2 ;  /* 0x000000ff0e027207 */ /* 0x000fca0001000000 */
[----:B------:R-:W-:-:S04]  /*30070*/  IMAD.IADD R2, R5, 0x1, R2 ;  /* 0x0000000105027824 */ /* 0x000fc800078e0202 */
[----:B------:R-:W-:-:S07]  /*30080*/  IMAD.MOV.U32 R13, RZ, RZ, R2 ;  /* 0x000000ffff0d7224 */ /* 0x000fce00078e0002 */
[----:B------:R-:W-:Y:S05]  /*30090*/  WARPSYNC.COLLECTIVE R15, `(.L_x_3769) ;  /* 0x000000000f087348 */ /* 0x000fea0003c00000 */
[----:B------:R0:W1:Y:S02]  /*300a0*/  SHFL.UP P6, R14, R13, R12, R11 ;  /* 0x0400000c0d0e7389 */ /* 0x00006400000c000b */
[----:B01----:R-:W-:Y:S01]  /*300b0*/  ENDCOLLECTIVE ;  /* 0x000000000000791b */ /* 0x003fe20003800000 */
.L_x_3769:
[----:B------:R-:W-:Y:S01]  /*300c0*/  IMAD.MOV.U32 R12, RZ, RZ, 0x8 ;  /* 0x00000008ff0c7424 */ /* 0x000fe200078e00ff */
[----:B------:R-:W-:-:S05]  /*300d0*/  SEL R3, R14, RZ, P3 ;  /* 0x000000ff0e037207 */ /* 0x000fca0001800000 */
[----:B------:R-:W-:-:S04]  /*300e0*/  IMAD.IADD R3, R2, 0x1, R3 ;  /* 0x0000000102037824 */ /* 0x000fc800078e0203 */
[----:B------:R-:W-:-:S07]  /*300f0*/  IMAD.MOV.U32 R13, RZ, RZ, R3 ;  /* 0x000000ffff0d7224 */ /* 0x000fce00078e0003 */
[----:B------:R-:W-:Y:S05]  /*30100*/  WARPSYNC.COLLECTIVE R15, `(.L_x_3770) ;  /* 0x000000000f087348 */ /* 0x000fea0003c00000 */
[----:B------:R0:W1:Y:S02]  /*30110*/  SHFL.UP P6, R14, R13, R12, R11 ;  /* 0x0400000c0d0e7389 */ /* 0x00006400000c000b */
[----:B01----:R-:W-:Y:S01]  /*30120*/  ENDCOLLECTIVE ;  /* 0x000000000000791b */ /* 0x003fe20003800000 */
.L_x_3770:
[----:B------:R-:W-:Y:S01]  /*30130*/  IMAD.MOV.U32 R12, RZ, RZ, 0x10 ;  /* 0x00000010ff0c7424 */ /* 0x000fe200078e00ff */
[----:B------:R-:W-:-:S05]  /*30140*/  SEL R14, R14, RZ, P4 ;  /* 0x000000ff0e0e7207 */ /* 0x000fca0002000000 */
[----:B------:R-:W-:-:S04]  /*30150*/  IMAD.IADD R5, R3, 0x1, R14 ;  /* 0x0000000103057824 */ /* 0x000fc800078e020e */
[----:B------:R-:W-:-:S07]  /*30160*/  IMAD.MOV.U32 R13, RZ, RZ, R5 ;  /* 0x000000ffff0d7224 */ /* 0x000fce00078e0005 */
[----:B------:R-:W-:Y:S05]  /*30170*/  WARPSYNC.COLLECTIVE R15, `(.L_x_3771) ;  /* 0x000000000f087348 */ /* 0x000fea0003c00000 */
[----:B------:R0:W1:Y:S02]  /*30180*/  SHFL.UP P6, R14, R13, R12, R11 ;  /* 0x0400000c0d0e7389 */ /* 0x00006400000c000b */
[----:B01----:R-:W-:Y:S01]  /*30190*/  ENDCOLLECTIVE ;  /* 0x000000000000791b */ /* 0x003fe20003800000 */
.L_x_3771:
        /* <DEDUP_REMOVED lines=8> */
.L_x_3772:
[----:B------:R-:W-:Y:S05]  /*30220*/  BRA `(.L_x_3773) ;  /* 0xffffffb0004c7947 */ /* 0x000fea000383ffff */
.L_x_3641:
[----:B------:R-:W-:Y:S01]  /*30230*/  BSSY B0, `(.L_x_3774) ;  /* 0x0000007000007945 */ /* 0x000fe20003800000 */
[----:B------:R-:W-:Y:S02]  /*30240*/  IMAD.MOV.U32 R12, RZ, RZ, 0x1 ;  /* 0x00000001ff0c7424 */ /* 0x000fe400078e00ff */
[----:B------:R-:W-:Y:S02]  /*30250*/  IMAD.MOV.U32 R11, RZ, RZ, RZ ;  /* 0x000000ffff0b7224 */ /* 0x000fe400078e00ff */
[----:B------:R-:W-:-:S07]  /*30260*/  IMAD.MOV.U32 R15, RZ, RZ, -0x1 ;  /* 0xffffffffff0f7424 */ /* 0x000fce00078e00ff */
[----:B-12---:R-:W-:Y:S05]  /*30270*/  WARPSYNC.COLLECTIVE R15, `(.L_x_3775) ;  /* 0x000000000f087348 */ /* 0x006fea0003c00000 */
[----:B------:R0:W3:Y:S02]  /*30280*/  SHFL.UP P6, R14, R13, R12, R11 ;  /* 0x0400000c0d0e7389 */ /* 0x0000e400000c000b */
[----:B0123--:R-:W-:Y:S01]  /*30290*/  ENDCOLLECTIVE ;  /* 0x000000000000791b */ /* 0x00ffe20003800000 */
.L_x_3775:
[----:B------:R-:W-:Y:S05]  /*302a0*/  BSYNC B0 ;  /* 0x0000000000007941 */ /* 0x000fea0003800000 */
.L_x_3774:
        /* <DEDUP_REMOVED lines=8> */
.L_x_3776:
[----:B------:R-:W-:Y:S01]  /*30330*/  IMAD.MOV.U32 R12, RZ, RZ, 0x4 ;  /* 0x00000004ff0c7424 */ /* 0x000fe200078e00ff */
[----:B------:R-:W-:-:S05]  /*30340*/  SEL R2, R14, RZ, P2 ;  /* 0x000000ff0e027207 */ /* 0x000fca0001000000 */
[----:B------:R-:W-:-:S04]  /*30350*/  IMAD.IADD R2, R13, 0x1, R2 ;  /* 0x000000010d027824 */ /* 0x000fc800078e0202 */
[----:B------:R-:W-:-:S07]  /*30360*/  IMAD.MOV.U32 R13, RZ, RZ, R2 ;  /* 0x000000ffff0d7224 */ /* 0x000fce00078e0002 */
[----:B------:R-:W-:Y:S05]  /*30370*/  WARPSYNC.COLLECTIVE R15, `(.L_x_3777) ;  /* 0x000000000f087348 */ /* 0x000fea0003c00000 */
[----:B------:R0:W1:Y:S02]  /*30380*/  SHFL.UP P6, R14, R13, R12, R11 ;  /* 0x0400000c0d0e7389 */ /* 0x00006400000c000b */
[----:B01----:R-:W-:Y:S01]  /*30390*/  ENDCOLLECTIVE ;  /* 0x000000000000791b */ /* 0x003fe20003800000 */
.L_x_3777:
[----:B------:R-:W-:Y:S01]  /*303a0*/  IMAD.MOV.U32 R12, RZ, RZ, 0x8 ;  /* 0x00000008ff0c7424 */ /* 0x000fe200078e00ff */
[----:B------:R-:W-:-:S05]  /*303b0*/  SEL R3, R14, RZ, P3 ;  /* 0x000000ff0e037207 */ /* 0x000fca0001800000 */
[----:B------:R-:W-:-:S04]  /*303c0*/  IMAD.IADD R3, R2, 0x1, R3 ;  /* 0x0000000102037824 */ /* 0x000fc800078e0203 */
[----:B------:R-:W-:-:S07]  /*303d0*/  IMAD.MOV.U32 R13, RZ, RZ, R3 ;  /* 0x000000ffff0d7224 */ /* 0x000fce00078e0003 */
[----:B------:R-:W-:Y:S05]  /*303e0*/  WARPSYNC.COLLECTIVE R15, `(.L_x_3778) ;  /* 0x000000000f087348 */ /* 0x000fea0003c00000 */
[----:B------:R0:W1:Y:S02]  /*303f0*/  SHFL.UP P6, R14, R13, R12, R11 ;  /* 0x0400000c0d0e7389 */ /* 0x00006400000c000b */
[----:B01----:R-:W-:Y:S01]  /*30400*/  ENDCOLLECTIVE ;  /* 0x000000000000791b */ /* 0x003fe20003800000 */
.L_x_3778:
[----:B------:R-:W-:Y:S01]  /*30410*/  IMAD.MOV.U32 R12, RZ, RZ, 0x10 ;  /* 0x00000010ff0c7424 */ /* 0x000fe200078e00ff */
[----:B------:R-:W-:-:S05]  /*30420*/  SEL R14, R14, RZ, P4 ;  /* 0x000000ff0e0e7207 */ /* 0x000fca0002000000 */
[----:B------:R-:W-:-:S04]  /*30430*/  IMAD.IADD R5, R3, 0x1, R14 ;  /* 0x0000000103057824 */ /* 0x000fc800078e020e */
[----:B------:R-:W-:-:S07]  /*30440*/  IMAD.MOV.U32 R13, RZ, RZ, R5 ;  /* 0x000000ffff0d7224 */ /* 0x000fce00078e0005 */
[----:B------:R-:W-:Y:S05]  /*30450*/  WARPSYNC.COLLECTIVE R15, `(.L_x_3779) ;  /* 0x000000000f087348 */ /* 0x000fea0003c00000 */
[----:B------:R0:W1:Y:S02]  /*30460*/  SHFL.UP P6, R14, R13, R12, R11 ;  /* 0x0400000c0d0e7389 */ /* 0x00006400000c000b */
[----:B01----:R-:W-:Y:S01]  /*30470*/  ENDCOLLECTIVE ;  /* 0x000000000000791b */ /* 0x003fe20003800000 */
.L_x_3779:
        /* <DEDUP_REMOVED lines=8> */
.L_x_3780:
[----:B------:R-:W-:Y:S05]  /*30500*/  BRA `(.L_x_3781) ;  /* 0xffffffb000387947 */ /* 0x000fea000383ffff */
.L_x_3643:
[----:B------:R-:W-:Y:S01]  /*30510*/  BSSY B0, `(.L_x_3782) ;  /* 0x0000006000007945 */ /* 0x000fe20003800000 */
[----:B------:R-:W-:Y:S01]  /*30520*/  PLOP3.LUT P6, PT, P6, PT, PT, 0x8, 0x0 ;  /* 0x000000000000781c */ /* 0x000fe200037ce170 */
[----:B------:R-:W-:-:S12]  /*30530*/  IMAD.MOV.U32 R15, RZ, RZ, -0x1 ;  /* 0xffffffffff0f7424 */ /* 0x000fd800078e00ff */
[----:B012---:R-:W-:Y:S05]  /*30540*/  WARPSYNC.COLLECTIVE R15, `(.L_x_3783) ;  /* 0x000000000f087348 */ /* 0x007fea0003c00000 */
[----:B------:R-:W-:Y:S01]  /*30550*/  VOTE.ANY R14, PT, P6 ;  /* 0x00000000000e7806 */ /* 0x000fe200030e0100 */
[----:B012---:R-:W-:Y:S06]  /*30560*/  ENDCOLLECTIVE ;  /* 0x000000000000791b */ /* 0x007fec0003800000 */
.L_x_3783:
[----:B------:R-:W-:Y:S05]  /*30570*/  BSYNC B0 ;  /* 0x0000000000007941 */ /* 0x000fea0003800000 */
.L_x_3782:
        /* <DEDUP_REMOVED lines=8> */
.L_x_3784:
[----:B------:R-:W-:Y:S02]  /*30600*/  IMAD.IADD R19, R12, 0x1, R19 ;  /* 0x000000010c137824 */ /* 0x000fe400078e0213 */
[----:B------:R-:W-:Y:S02]  /*30610*/  IMAD.MOV.U32 R13, RZ, RZ, R4 ;  /* 0x000000ffff0d7224 */ /* 0x000fe400078e0004 */
[----:B------:R-:W-:-:S07]  /*30620*/  IMAD.MOV.U32 R17, RZ, RZ, R14 ;  /* 0x000000ffff117224 */ /* 0x000fce00078e000e */
[----:B------:R-:W-:Y:S05]  /*30630*/  WARPSYNC.COLLECTIVE R15, `(.L_x_3785) ;  /* 0x000000000f087348 */ /* 0x000fea0003c00000 */
[----:B------:R0:W1:Y:S02]  /*30640*/  SHFL.IDX P6, R14, R13, R12, R11 ;  /* 0x0000000c0d0e7389 */ /* 0x00006400000c000b */
[----:B01----:R-:W-:Y:S01]  /*30650*/  ENDCOLLECTIVE ;  /* 0x000000000000791b */ /* 0x003fe20003800000 */
.L_x_3785:
[----:B------:R-:W-:Y:S01]  /*30660*/  IMAD.MOV.U32 R4, RZ, RZ, R14 ;  /* 0x000000ffff047224 */ /* 0x000fe200078e000e */
[----:B------:R-:W-:Y:S06]  /*30670*/  BRA `(.L_x_3786) ;  /* 0xffffffb0001c7947 */ /* 0x000fec000383ffff */
.L_x_3645:
[----:B------:R-:W-:Y:S01]  /*30680*/  BSSY B0, `(.L_x_3787) ;  /* 0x0000007000007945 */ /* 0x000fe20003800000 */
[----:B------:R-:W-:Y:S02]  /*30690*/  IMAD.MOV.U32 R13, RZ, RZ, R2 ;  /* 0x000000ffff0d7224 */ /* 0x000fe400078e0002 */
[----:B------:R-:W-:Y:S02]  /*306a0*/  IMAD.MOV.U32 R11, RZ, RZ, 0x1f ;  /* 0x0000001fff0b7424 */ /* 0x000fe400078e00ff */
[----:B------:R-:W-:-:S07]  /*306b0*/  IMAD.MOV.U32 R15, RZ, RZ, -0x1 ;  /* 0xffffffffff0f7424 */ /* 0x000fce00078e00ff */
[----:B012-4-:R-:W-:Y:S05]  /*306c0*/  WARPSYNC.COLLECTIVE R15, `(.L_x_3788) ;  /* 0x000000000f087348 */ /* 0x017fea0003c00000 */
[----:B------:R3:W0:Y:S02]  /*306d0*/  SHFL.IDX P6, R14, R13, R12, R11 ;  /* 0x0000000c0d0e7389 */ /* 0x00062400000c000b */
[----:B01234-:R-:W-:Y:S01]  /*306e0*/  ENDCOLLECTIVE ;  /* 0x000000000000791b */ /* 0x01ffe20003800000 */
.L_x_3788:
[----:B------:R-:W-:Y:S05]  /*306f0*/  BSYNC B0 ;  /* 0x0000000000007941 */ /* 0x000fea0003800000 */
.L_x_3787:
[----:B------:R-:W-:Y:S01]  /*30700*/  IMAD.MOV.U32 R6, RZ, RZ, R14 ;  /* 0x000000ffff067224 */ /* 0x000fe200078e000e */
[----:B------:R-:W-:Y:S06]  /*30710*/  BRA `(.L_x_3644) ;  /* 0xffffffb0000c7947 */ /* 0x000fec000383ffff */
.L_x_3651:
[----:B0-----:R0:W4:Y:S02]  /*30720*/  SYNCS.PHASECHK.TRANS64.TRYWAIT P0, [R5+URZ+0x32420], R0 ;  /* 0x03242000050075a7 */ /* 0x001124000800017f */
[----:B----4-:R-:W-:Y:S05]  /*30730*/  @!P0 NANOSLEEP.SYNCS 0x989680 ;  /* 0x009896800000895d */ /* 0x010fea0003900000 */
[----:B------:R-:W4:Y:S02]  /*30740*/  @!P0 SYNCS.PHASECHK.TRANS64 P0, [R5+URZ+0x32420], R0 ;  /* 0x03242000050085a7 */ /* 0x000f24000800007f */
[----:B----4-:R-:W-:Y:S05]  /*30750*/  @!P0 BRA `(.L_x_3651) ;  /* 0xfffffffc00f08947 */ /* 0x010fea000383ffff */
[----:B------:R-:W-:Y:S05]  /*30760*/  BRA `(.L_x_3789) ;  /* 0xffffffb800647947 */ /* 0x000fea000383ffff */
.L_x_3652:
[----:B------:R-:W4:Y:S01]  /*30770*/  S2R R2, SR_TID.X ;  /* 0x0000000000027919 */ /* 0x000f220000002100 */
[----:B------:R-:W-:Y:S01]  /*30780*/  BSSY B0, `(.L_x_3790) ;  /* 0x000000a000007945 */ /* 0x000fe20003800000 */
[----:B------:R-:W-:Y:S02]  /*30790*/  IMAD.MOV.U32 R12, RZ, RZ, RZ ;  /* 0x000000ffff0c7224 */ /* 0x000fe400078e00ff */
[----:B------:R-:W-:Y:S02]  /*307a0*/  IMAD.MOV.U32 R11, RZ, RZ, 0x1f ;  /* 0x0000001fff0b7424 */ /* 0x000fe400078e00ff */
[----:B------:R-:W-:Y:S01]  /*307b0*/  IMAD.MOV.U32 R15, RZ, RZ, -0x1 ;  /* 0xffffffffff0f7424 */ /* 0x000fe200078e00ff */
[----:B----4-:R-:W-:-:S04]  /*307c0*/  SHF.R.U32.HI R2, RZ, 0x5, R2 ;  /* 0x00000005ff027819 */ /* 0x010fc80000011602 */
[----:B------:R-:W-:-:S05]  /*307d0*/  LOP3.LUT R2, R2, 0x3, RZ, 0xc0, !PT ;  /* 0x0000000302027812 */ /* 0x000fca00078ec0ff */
[----:B------:R-:W-:-:S07]  /*307e0*/  IMAD.MOV.U32 R13, RZ, RZ, R2 ;  /* 0x000000ffff0d7224 */ /* 0x000fce00078e0002 */
[----:B0123--:R-:W-:Y:S05]  /*307f0*/  WARPSYNC.COLLECTIVE R15, `(.L_x_3791) ;  /* 0x000000000f087348 */ /* 0x00ffea0003c00000 */
[----:B------:R4:W0:Y:S02]  /*30800*/  SHFL.IDX P6, R14, R13, R12, R11 ;  /* 0x0000000c0d0e7389 */ /* 0x00082400000c000b */
[----:B01234-:R-:W-:Y:S01]  /*30810*/  ENDCOLLECTIVE ;  /* 0x000000000000791b */ /* 0x01ffe20003800000 */
.L_x_3791:
[----:B------:R-:W-:Y:S05]  /*30820*/  BSYNC B0 ;  /* 0x0000000000007941 */ /* 0x000fea0003800000 */
.L_x_3790:
[----:B------:R-:W-:Y:S05]  /*30830*/  BRA `(.L_x_3792) ;  /* 0xffffffb8004c7947 */ /* 0x000fea000383ffff */
.L_x_3655:
[----:B------:R-:W-:Y:S01]  /*30840*/  BSSY B1, `(.L_x_3793) ;  /* 0x0000006000017945 */ /* 0x000fe20003800000 */
[----:B------:R-:W-:-:S07]  /*30850*/  IMAD.MOV.U32 R15, RZ, RZ, -0x1 ;  /* 0xffffffffff0f7424 */ /* 0x000fce00078e00ff */
[----:B0123--:R-:W-:Y:S05]  /*30860*/  WARPSYNC.COLLECTIVE R15, `(.L_x_3794) ;  /* 0x000000000f0c7348 */ /* 0x00ffea0003c00000 */
[----:B------:R-:W-:Y:S02]  /*30870*/  ELECT P6, UR62, PT ;  /* 0x00000000003e782f */ /* 0x000fe400038c0000 */
[----:B------:R-:W-:Y:S01]  /*30880*/  MOV R14, UR62 ;  /* 0x0000003e000e7c02 */ /* 0x000fe20008000f00 */
[----:B0123--:R-:W-:Y:S10]  /*30890*/  ENDCOLLECTIVE ;  /* 0x000000000000791b */ /* 0x00fff40003800000 */
.L_x_3794:
[----:B------:R-:W-:Y:S05]  /*308a0*/  BSYNC B1 ;  /* 0x0000000000017941 */ /* 0x000fea0003800000 */
.L_x_3793:
[----:B------:R-:W-:Y:S05]  /*308b0*/  BRA `(.L_x_3795) ;  /* 0xffffffb800447947 */ /* 0x000fea000383ffff */
.L_x_3657:
[----:B0-----:R0:W4:Y:S02]  /*308c0*/  SYNCS.PHASECHK.TRANS64.TRYWAIT P1, [R3+URZ+0x32440], R2 ;  /* 0x03244002030075a7 */ /* 0x001124000802017f */
[----:B----4-:R-:W-:Y:S05]  /*308d0*/  @!P1 NANOSLEEP.SYNCS 0x989680 ;  /* 0x009896800000995d */ /* 0x010fea0003900000 */
[----:B------:R-:W4:Y:S02]  /*308e0*/  @!P1 SYNCS.PHASECHK.TRANS64 P1, [R3+URZ+0x32440], R2 ;  /* 0x03244002030095a7 */ /* 0x000f24000802007f */
[----:B----4-:R-:W-:Y:S05]  /*308f0*/  @!P1 BRA `(.L_x_3657) ;  /* 0xfffffffc00f09947 */ /* 0x010fea000383ffff */
[----:B------:R-:W-:Y:S05]  /*30900*/  BRA `(.L_x_3796) ;  /* 0xffffffb8006c7947 */ /* 0x000fea000383ffff */
.L_x_3659:
[----:B----4-:R4:W0:Y:S02]  /*30910*/  SYNCS.PHASECHK.TRANS64.TRYWAIT P1, [R5+URZ+0x32440], R0 ;  /* 0x03244000050075a7 */ /* 0x010824000802017f */
[----:B0-----:R-:W-:Y:S05]  /*30920*/  @!P1 NANOSLEEP.SYNCS 0x989680 ;  /* 0x009896800000995d */ /* 0x001fea0003900000 */
[----:B------:R-:W0:Y:S02]  /*30930*/  @!P1 SYNCS.PHASECHK.TRANS64 P1, [R5+URZ+0x32440], R0 ;  /* 0x03244000050095a7 */ /* 0x000e24000802007f */
[----:B0-----:R-:W-:Y:S05]  /*30940*/  @!P1 BRA `(.L_x_3659) ;  /* 0xfffffffc00f09947 */ /* 0x001fea000383ffff */
[----:B------:R-:W-:Y:S05]  /*30950*/  BRA `(.L_x_3797) ;  /* 0xffffffb800787947 */ /* 0x000fea000383ffff */
.L_x_3661:
[----:B------:R0:W0:Y:S02]  /*30960*/  SYNCS.PHASECHK.TRANS64.TRYWAIT P1, [R3+URZ+0x32460], R2 ;  /* 0x03246002030075a7 */ /* 0x000024000802017f */
[----:B0-----:R-:W-:Y:S05]  /*30970*/  @!P1 NANOSLEEP.SYNCS 0x989680 ;  /* 0x009896800000995d */ /* 0x001fea0003900000 */
[----:B------:R-:W0:Y:S02]  /*30980*/  @!P1 SYNCS.PHASECHK.TRANS64 P1, [R3+URZ+0x32460], R2 ;  /* 0x03246002030095a7 */ /* 0x000e24000802007f */
[----:B0-----:R-:W-:Y:S05]  /*30990*/  @!P1 BRA `(.L_x_3661) ;  /* 0xfffffffc00f09947 */ /* 0x001fea000383ffff */
[----:B------:R-:W-:Y:S05]  /*309a0*/  BRA `(.L_x_3798) ;  /* 0xffffffb800747947 */ /* 0x000fea000383ffff */
        .type           $_ZN7cutlass13device_kernelIN5flash11enable_sm90INS1_16FlashAttnFwdSm90INS1_25CollectiveMainloopFwdSm90ILi2EN4cute5tupleIJNS5_1CILi1EEES8_S8_EEENS6_IJNS7_ILi128EEENS7_ILi96EEENS7_ILi64EEEEEELi256ENS_10bfloat16_tEfNS_4arch4Sm90ELb0ELb1ELb1ELb1ELb1ELb0ELb1ELb1ELb0ELb1ELb1ELb0EEENS1_21CollectiveEpilogueFwdINS6_IJSA_NS7_ILi256EEESB_EEES9_SE_SG_Li256ELb1ELb1ELb1ELb0EEENS1_36VarlenDynamicPersistentTileSchedulerILi128ELi96ELi256ELi128ELb1ELb1ELb1ELb1ELb0ELb1EEEEEEEEEvNT_6ParamsE$_ZZN5flash25CollectiveMainloopFwdSm90ILi2EN4cute5tupleIJNS1_1CILi1EEES4_S4_EEENS2_IJNS3_ILi128EEENS3_ILi96EEENS3_ILi64EEEEEELi256EN7cutlass10bfloat16_tEfNSA_4arch4Sm90ELb0ELb1ELb1ELb1ELb1ELb0ELb1ELb1ELb0ELb1ELb1ELb0EE3mmaINS_16FlashAttnFwdSm90ISE_NS_21CollectiveEpilogueFwdINS2_IJS6_NS3_ILi256EEES7_EEES5_SB_SD_Li256ELb1ELb1ELb1ELb0EEENS_36VarlenDynamicPersistentTileSchedulerILi128ELi96ELi256ELi128ELb1ELb1ELb1ELb1ELb0ELb1EEEE13SharedStorageENS1_6TensorINS1_11ArrayEngineIfLm128EEENS1_6LayoutINS2_IJNS2_IJNS3_ILi2EEEST_NS3_ILi32EEEEEES4_S4_EEENS2_IJNS2_IJS4_ST_NS3_ILi4EEEEEENS3_ILi0EEESZ_EEEEEEENS_7SoftmaxILi2ELi0EEEEEbRKNSE_6ParamsENSA_13PipelineAsyncILi2EEES19_RNSA_13PipelineStateILj2EEERT0_RT1_iRiRKNS_16SeqlenInfoQKNewKILb1ELb0EEENS2_IJiiiiEEERT_ENKUliT_T0_T1_E_clIZSF_ISO_S12_S14_EbS17_S19_S19_S1C_S1E_S1G_iS1H_S1L_S1M_S1O_EUlRS1P_iE1_NS3_ILb0EEENS3_ILb1EEEEEDaiS1P_S1Q_S1R_,@function
        .size           $_ZN7cutlass13device_kernelIN5flash11enable_sm90INS1_16FlashAttnFwdSm90INS1_25CollectiveMainloopFwdSm90ILi2EN4cute5tupleIJNS5_1CILi1EEES8_S8_EEENS6_IJNS7_ILi128EEENS7_ILi96EEENS7_ILi64EEEEEELi256ENS_10bfloat16_tEfNS_4arch4Sm90ELb0ELb1ELb1ELb1ELb1ELb0ELb1ELb1ELb0ELb1ELb1ELb0EEENS1_21CollectiveEpilogueFwdINS6_IJSA_NS7_ILi256EEESB_EEES9_SE_SG_Li256ELb1ELb1ELb1ELb0EEENS1_36VarlenDynamicPersistentTileSchedulerILi128ELi96ELi256ELi128ELb1ELb1ELb1ELb1ELb0ELb1EEEEEEEEEvNT_6ParamsE$_ZZN5flash25CollectiveMainloopFwdSm90ILi2EN4cute5tupleIJNS1_1CILi1EEES4_S4_EEENS2_IJNS3_ILi128EEENS3_ILi96EEENS3_ILi64EEEEEELi256EN7cutlass10bfloat16_tEfNSA_4arch4Sm90ELb0ELb1ELb1ELb1ELb1ELb0ELb1ELb1ELb0ELb1ELb1ELb0EE3mmaINS_16FlashAttnFwdSm90ISE_NS_21CollectiveEpilogueFwdINS2_IJS6_NS3_ILi256EEES7_EEES5_SB_SD_Li256ELb1ELb1ELb1ELb0EEENS_36VarlenDynamicPersistentTileSchedulerILi128ELi96ELi256ELi128ELb1ELb1ELb1ELb1ELb0ELb1EEEE13SharedStorageENS1_6TensorINS1_11ArrayEngineIfLm128EEENS1_6LayoutINS2_IJNS2_IJNS3_ILi2EEEST_NS3_ILi32EEEEEES4_S4_EEENS2_IJNS2_IJS4_ST_NS3_ILi4EEEEEENS3_ILi0EEESZ_EEEEEEENS_7SoftmaxILi2ELi0EEEEEbRKNSE_6ParamsENSA_13PipelineAsyncILi2EEES19_RNSA_13PipelineStateILj2EEERT0_RT1_iRiRKNS_16SeqlenInfoQKNewKILb1ELb0EEENS2_IJiiiiEEERT_ENKUliT_T0_T1_E_clIZSF_ISO_S12_S14_EbS17_S19_S19_S1C_S1E_S1G_iS1H_S1L_S1M_S1O_EUlRS1P_iE1_NS3_ILb0EEENS3_ILb1EEEEEDaiS1P_S1Q_S1R_,(.L_x_6567 - $_ZN7cutlass13device_kernelIN5flash11enable_sm90INS1_16FlashAttnFwdSm90INS1_25CollectiveMainloopFwdSm90ILi2EN4cute5tupleIJNS5_1CILi1EEES8_S8_EEENS6_IJNS7_ILi128EEENS7_ILi96EEENS7_ILi64EEEEEELi256ENS_10bfloat16_tEfNS_4arch4Sm90ELb0ELb1ELb1ELb1ELb1ELb0ELb1ELb1ELb0ELb1ELb1ELb0EEENS1_21CollectiveEpilogueFwdINS6_IJSA_NS7_ILi256EEESB_EEES9_SE_SG_Li256ELb1ELb1ELb1ELb0EEENS1_36VarlenDynamicPersistentTileSchedulerILi128ELi96ELi256ELi128ELb1ELb1ELb1ELb1ELb0ELb1EEEEEEEEEvNT_6ParamsE$_ZZN5flash25CollectiveMainloopFwdSm90ILi2EN4cute5tupleIJNS1_1CILi1EEES4_S4_EEENS2_IJNS3_ILi128EEENS3_ILi96EEENS3_ILi64EEEEEELi256EN7cutlass10bfloat16_tEfNSA_4arch4Sm90ELb0ELb1ELb1ELb1ELb1ELb0ELb1ELb1ELb0ELb1ELb1ELb0EE3mmaINS_16FlashAttnFwdSm90ISE_NS_21CollectiveEpilogueFwdINS2_IJS6_NS3_ILi256EEES7_EEES5_SB_SD_Li256ELb1ELb1ELb1ELb0EEENS_36VarlenDynamicPersistentTileSchedulerILi128ELi96ELi256ELi128ELb1ELb1ELb1ELb1ELb0ELb1EEEE13SharedStorageENS1_6TensorINS1_11ArrayEngineIfLm128EEENS1_6LayoutINS2_IJNS2_IJNS3_ILi2EEEST_NS3_ILi32EEEEEES4_S4_EEENS2_IJNS2_IJS4_ST_NS3_ILi4EEEEEENS3_ILi0EEESZ_EEEEEEENS_7SoftmaxILi2ELi0EEEEEbRKNSE_6ParamsENSA_13PipelineAsyncILi2EEES19_RNSA_13PipelineStateILj2EEERT0_RT1_iRiRKNS_16SeqlenInfoQKNewKILb1ELb0EEENS2_IJiiiiEEERT_ENKUliT_T0_T1_E_clIZSF_ISO_S12_S14_EbS17_S19_S19_S1C_S1E_S1G_iS1H_S1L_S1M_S1O_EUlRS1P_iE1_NS3_ILb0EEENS3_ILb1EEEEEDaiS1P_S1Q_S1R_)
$_ZN7cutlass13device_kernelIN5flash11enable_sm90INS1_16FlashAttnFwdSm90INS1_25CollectiveMainloopFwdSm90ILi2EN4cute5tupleIJNS5_1CILi1EEES8_S8_EEENS6_IJNS7_ILi128EEENS7_ILi96EEENS7_ILi64EEEEEELi256ENS_10bfloat16_tEfNS_4arch4Sm90ELb0ELb1ELb1ELb1ELb1ELb0ELb1ELb1ELb0ELb1ELb1ELb0EEENS1_21CollectiveEpilogueFwdINS6_IJSA_NS7_ILi256EEESB_EEES9_SE_SG_Li256ELb1ELb1ELb1ELb0EEENS1_36VarlenDynamicPersistentTileSchedulerILi128ELi96ELi256ELi128ELb1ELb1ELb1ELb1ELb0ELb1EEEEEEEEEvNT_6ParamsE$_ZZN5flash25CollectiveMainloopFwdSm90ILi2EN4cute5tupleIJNS1_1CILi1EEES4_S4_EEENS2_IJNS3_ILi128EEENS3_ILi96EEENS3_ILi64EEEEEELi256EN7cutlass10bfloat16_tEfNSA_4arch4Sm90ELb0ELb1ELb1ELb1ELb1ELb0ELb1ELb1ELb0ELb1ELb1ELb0EE3mmaINS_16FlashAttnFwdSm90ISE_NS_21CollectiveEpilogueFwdINS2_IJS6_NS3_ILi256EEES7_EEES5_SB_SD_Li256ELb1ELb1ELb1ELb0EEENS_36VarlenDynamicPersistentTileSchedulerILi128ELi96ELi256ELi128ELb1ELb1ELb1ELb1ELb0ELb1EEEE13SharedStorageENS1_6TensorINS1_11ArrayEngineIfLm128EEENS1_6LayoutINS2_IJNS2_IJNS3_ILi2EEEST_NS3_ILi32EEEEEES4_S4_EEENS2_IJNS2_IJS4_ST_NS3_ILi4EEEEEENS3_ILi0EEESZ_EEEEEEENS_7SoftmaxILi2ELi0EEEEEbRKNSE_6ParamsENSA_13PipelineAsyncILi2EEES19_RNSA_13PipelineStateILj2EEERT0_RT1_iRiRKNS_16SeqlenInfoQKNewKILb1ELb0EEENS2_IJiiiiEEERT_ENKUliT_T0_T1_E_clIZSF_ISO_S12_S14_EbS17_S19_S19_S1C_S1E_S1G_iS1H_S1L_S1M_S1O_EUlRS1P_iE1_NS3_ILb0EEENS3_ILb1EEEEEDaiS1P_S1Q_S1R_:
        /* <DEDUP_REMOVED lines=24> */
[----:B------:R0:W-:Y:S08]  /*30b30*/  ST.E desc[UR4][R6.64], R9 ;  /* 0x0000000906007985 */ /* 0x0001f0000c101904 */
[----:B------:R1:W-:Y:S01]  /*30b40*/  @!P0 ST.E desc[UR8][R6.64], RZ ;  /* 0x000000ff06008985 */ /* 0x0003e2000c101908 */
[----:B--2---:R-:W-:-:S05]  /*30b50*/  VIADD R19, R8, 0x1 ;  /* 0x0000000108137836 */ /* 0x004fca0000000000 */
[----:B------:R1:W-:Y:S01]  /*30b60*/  ST.E desc[UR6][R6.64+0x8], R19 ;  /* 0x0000081306007985 */ /* 0x0003e2000c101906 */
        /* <DEDUP_REMOVED lines=12> */
[----:B0-----:R-:W-:-:S07]  /*30c30*/  IMAD.MOV.U32 R9, RZ, RZ, R25 ;  /* 0x000000ffff097224 */ /* 0x001fce00078e0019 */
[----:B---3--:R1:W5:Y:S04]  /*30c40*/  LD.E R18, desc[UR4][R12.64] ;  /* 0x000000040c127980 */ /* 0x008368000c101900 */
[----:B------:R1:W5:Y:S01]  /*30c50*/  LD.E R20, desc[UR6][R12.64+0x4] ;  /* 0x000004060c147980 */ /* 0x000362000c101900 */
[----:B--2---:R-:W-:-:S04]  /*30c60*/  LOP3.LUT R8, R8, 0x1, RZ, 0xfc, !PT ;  /* 0x0000000108087812 */ /* 0x004fc800078efcff */
[----:B------:R-:W-:Y:S01]  /*30c70*/  ISETP.NE.AND P0, PT, R8, 0x3, PT ;  /* 0x000000030800780c */ /* 0x000fe20003f05270 */
[----:B------:R-:W-:-:S12]  /*30c80*/  IMAD.MOV.U32 R8, RZ, RZ, R24 ;  /* 0x000000ffff087224 */ /* 0x000fd800078e0018 */
[----:B-1----:R-:W-:Y:S05]  /*30c90*/  @!P0 BRA `(.L_x_3800) ;  /* 0x0000000000048947 */ /* 0x002fea0003800000 */
[----:B------:R-:W-:Y:S01]  /*30ca0*/  BPT.TRAP 0x1 ;  /* 0x000000040000795c */ /* 0x000fe20000300000 */
.L_x_3800:
[----:B------:R-:W-:Y:S05]  /*30cb0*/  BSYNC B2 ;  /* 0x0000000000027941 */ /* 0x000fea0003800000 */
.L_x_3799:
        /* <DEDUP_REMOVED lines=17> */
.L_x_3802:
[----:B------:R-:W-:Y:S05]  /*30dd0*/  BSYNC B2 ;  /* 0x0000000000027941 */ /* 0x000fea0003800000 */
.L_x_3801:
        /* <DEDUP_REMOVED lines=10> */
.L_x_3804:
[----:B------:R-:W-:Y:S05]  /*30e80*/  BSYNC B2 ;  /* 0x0000000000027941 */ /* 0x000fea0003800000 */
.L_x_3803:
[----:B------:R-:W2:Y:S04]  /*30e90*/  LDL.64 R12, [R0] ;  /* 0x00000000000c7983 */ /* 0x000ea80000100a00 */
[----:B0----5:R-:W3:Y:S01]  /*30ea0*/  LDL.64 R6, [R0+0x28] ;  /* 0x0000280000067983 */ /* 0x021ee20000100a00 */
        /* <DEDUP_REMOVED lines=13> */
[----:B----4-:R-:W-:Y:S04]  /*30f80*/  ST.E desc[UR4][R14.64], RZ ;  /* 0x000000ff0e007985 */ /* 0x010fe8000c101904 */
[----:B------:R-:W3:Y:S01]  /*30f90*/  LD.E.64 R12, desc[UR6][R18.64] ;  /* 0x00000006120c7980 */ /* 0x000ee2000c101b00 */
[----:B--2---:R-:W-:Y:S01]  /*30fa0*/  IMAD R6, R21, 0x300, R6 ;  /* 0x0000030015067824 */ /* 0x004fe200078e0206 */
[----:B------:R-:W-:Y:S01]  /*30fb0*/  R2UR UR7, R7 ;  /* 0x00000000070772ca */ /* 0x000fe200000e0000 */
[----:B------:R-:W-:Y:S01]  /*30fc0*/  WARPGROUP.ARRIVE ;  /* 0x00000000000079c5 */ /* 0x000fe20000000000 */
[----:B------:R-:W-:Y:S02]  /*30fd0*/  R2UR UR8, R4 ;  /* 0x00000000040872ca */ /* 0x000fe400000e0000 */
[----:B------:R-:W-:-:S02]  /*30fe0*/  R2UR UR6, R6 ;  /* 0x00000000060672ca */ /* 0x000fc400000e0000 */
[C---:B------:R-:W-:Y:S02]  /*30ff0*/  R2UR UR9, R5.reuse ;  /* 0x00000000050972ca */ /* 0x040fe400000e0000 */
[----:B------:R-:W-:Y:S02]  /*31000*/  R2UR UR10, R4 ;  /* 0x00000000040a72ca */ /* 0x000fe400000e0000 */
[----:B------:R-:W-:Y:S02]  /*31010*/  R2UR UR11, R5 ;  /* 0x00000000050b72ca */ /* 0x000fe400000e0000 */
[----:B---3--:R-:W-:Y:S01]  /*31020*/  R2UR UR4, R12 ;  /* 0x000000000c0472ca */ /* 0x008fe200000e0000 */
[----:B------:R-:W-:Y:S01]  /*31030*/  IMAD.MOV.U32 R12, RZ, RZ, 0x1 ;  /* 0x00000001ff0c7424 */ /* 0x000fe200078e00ff */
[----:B------:R-:W-:-:S13]  /*31040*/  R2UR UR5, R13 ;  /* 0x000000000d0572ca */ /* 0x000fda00000e0000 */
[----:B------:R-:W-:Y:S03]  /*31050*/  HGMMA.64x96x16.F32.BF16 R24, gdesc[UR4], RZ, !UPT, gsb0 ;  /* 0x01600000041879f0 */ /* 0x000fe6000c0018ff */
[----:B------:R-:W-:Y:S02]  /*31060*/  WARPGROUP.DEPBAR.LE gsb0, 0x0 ;  /* 0x00008000000079c5 */ /* 0x000fe40000010000 */
[----:B------:R-:W-:Y:S04]  /*31070*/  ST.E desc[UR8][R14.64], R12 ;  /* 0x0000000c0e007985 */ /* 0x000fe8000c101908 */
[----:B------:R-:W2:Y:S01]  /*31080*/  LD.E.64 R20, desc[UR10][R18.64] ;  /* 0x0000000a12147980 */ /* 0x000ea2000c101b00 */
[----:B------:R-:W-:Y:S01]  /*31090*/  VIADD R72, R6, 0x2 ;  /* 0x0000000206487836 */ /* 0x000fe20000000000 */
[----:B------:R-:W-:Y:S01]  /*310a0*/  WARPGROUP.ARRIVE ;  /* 0x00000000000079c5 */ /* 0x000fe20000000000 */
[----:B------:R-:W-:Y:S01]  /*310b0*/  IMAD.MOV.U32 R73, RZ, RZ, R7 ;  /* 0x000000ffff497224 */ /* 0x000fe200078e0007 */
[----:B------:R-:W-:-:S02]  /*310c0*/  R2UR UR8, R4 ;  /* 0x00000000040872ca */ /* 0x000fc400000e0000 */
[----:B------:R-:W-:Y:S02]  /*310d0*/  R2UR UR6, R72 ;  /* 0x00000000480672ca */ /* 0x000fe400000e0000 */
        /* <DEDUP_REMOVED lines=42> */
[----:B0-----:R-:W3:-:S12]  /*31380*/  LDL.64 R14, [R0] ;  /* 0x00000000000e7983 */ /* 0x001ed80000100a00 */
        /* <DEDUP_REMOVED lines=12> */
.L_x_3807:
[----:B------:R-:W-:Y:S05]  /*31450*/  BSYNC B2 ;  /* 0x0000000000027941 */ /* 0x000fea0003800000 */
.L_x_3806:
        /* <DEDUP_REMOVED lines=17> */
.L_x_3809:
[----:B------:R-:W-:Y:S05]  /*31570*/  BSYNC B2 ;  /* 0x0000000000027941 */ /* 0x000fea0003800000 */
.L_x_3808:
        /* <DEDUP_REMOVED lines=10> */
.L_x_3811:
[----:B------:R-:W-:Y:S05]  /*31620*/  BSYNC B2 ;  /* 0x0000000000027941 */ /* 0x000fea0003800000 */
.L_x_3810:
[----:B------:R-:W2:Y:S04]  /*31630*/  LDL.64 R6, [R0] ;  /* 0x0000000000067983 */ /* 0x000ea80000100a00 */
[----:B------:R-:W3:Y:S04]  /*31640*/  LDL.64 R20, [R0+0x58] ;  /* 0x0000580000147983 */ /* 0x000ee80000100a00 */
[----:B------:R-:W4:Y:S04]  /*31650*/  LDL.64 R14, [R0+0x48] ;  /* 0x00004800000e7983 */ /* 0x000f280000100a00 */
[----:B0----5:R-:W4:Y:S01]  /*31660*/  LDL.64 R18, [R0+0x50] ;  /* 0x0000500000127983 */ /* 0x021f220000100a00 */
        /* <DEDUP_REMOVED lines=18> */
[----:B--2---:R-:W-:Y:S01]  /*31790*/  IMAD R6, R13, 0xc00, R6 ;  /* 0x00000c000d067824 */ /* 0x004fe200078e0206 */
[----:B------:R-:W-:-:S04]  /*317a0*/  R2UR UR7, R7 ;  /* 0x00000000070772ca */ /* 0x000fc800000e0000 */
[----:B------:R-:W-:Y:S02]  /*317b0*/  R2UR UR6, R6 ;  /* 0x00000000060672ca */ /* 0x000fe400000e0000 */
[----:B---3--:R-:W-:Y:S02]  /*317c0*/  ISETP.NE.U32.AND P0, PT, R72, RZ, PT ;  /* 0x000000ff4800720c */ /* 0x008fe40003f05070 */
[----:B----4-:R-:W-:Y:S02]  /*317d0*/  R2UR UR4, R20 ;  /* 0x00000000140472ca */ /* 0x010fe400000e0000 */
[----:B------:R-:W-:-:S09]  /*317e0*/  R2UR UR5, R21 ;  /* 0x00000000150572ca */ /* 0x000fd200000e0000 */
[----:B------:R-:W-:-:S05]  /*317f0*/  VOTEU.ANY UP0, P0 ;  /* 0x00000000003f7886 */ /* 0x000fca0000000100 */
[----:B------:R-:W-:Y:S03]  /*31800*/  HGMMA.64x96x16.F32.BF16 R24, gdesc[UR4], R24, UP0, gsb0 ;  /* 0x01600000041879f0 */ /* 0x000fe6000b801818 */
        /* <DEDUP_REMOVED lines=238> */
[----:B------:R0:W-:Y:S01]  /*326f0*/  ST.E desc[UR8][R14.64], R12 ;  /* 0x0000000c0e007985 */ /* 0x0001e2000c101908 */
[----:B------:R-:W1:Y:S01]  /*32700*/  S2R R6, SR_TID.X ;  /* 0x0000000000067919 */ /* 0x000e620000002100 */
[----:B------:R-:W-:Y:S02]  /*32710*/  R2UR UR4, R4 ;  /* 0x00000000040472ca */ /* 0x000fe400000e0000 */
[----:B------:R-:W-:Y:S01]  /*32720*/  R2UR UR5, R5 ;  /* 0x00000000050572ca */ /* 0x000fe200000e0000 */
[----:B------:R-:W2:Y:S04]  /*32730*/  LDL.64 R18, [R0] ;  /* 0x0000000000127983 */ /* 0x000ea80000100a00 */
[----:B0-----:R-:W3:Y:S01]  /*32740*/  LDL.64 R14, [R0+0x18] ;  /* 0x00001800000e7983 */ /* 0x001ee20000100a00 */
[----:B-1----:R-:W-:-:S04]  /*32750*/  SHF.R.U32.HI R7, RZ, 0x7, R6 ;  /* 0x00000007ff077819 */ /* 0x002fc80000011606 */
[----:B------:R-:W-:-:S05]  /*32760*/  IADD3 R7, -R7, 0xb, RZ ;  /* 0x0000000b07077810 */ /* 0x000fca0007ffe1ff */
[----:B------:R0:W-:Y:S06]  /*32770*/  BAR.ARV R7, 0x100 ;  /* 0x000400070000751d */ /* 0x0001ec0000002000 */
[----:B---3--:R-:W3:Y:S01]  /*32780*/  LD.E R20, desc[UR4][R14.64] ;  /* 0x000000040e147980 */ /* 0x008ee2000c101900 */
[----:B------:R-:W-:Y:S02]  /*32790*/  R2UR UR4, R4 ;  /* 0x00000000040472ca */ /* 0x000fe400000e0000 */
[----:B------:R-:W-:Y:S01]  /*327a0*/  R2UR UR5, R5 ;  /* 0x00000000050572ca */ /* 0x000fe200000e0000 */
[----:B------:R-:W-:-:S12]  /*327b0*/  BSSY B2, `(.L_x_3813) ;  /* 0x0000006000027945 */ /* 0x000fd80003800000 */
[----:B--2---:R0:W5:Y:S01]  /*327c0*/  LD.E R13, desc[UR4][R18.64] ;  /* 0x00000004120d7980 */ /* 0x004162000c101900 */
[----:B---3--:R-:W-:-:S04]  /*327d0*/  LOP3.LUT R20, R20, 0x1, RZ, 0xfc, !PT ;  /* 0x0000000114147812 */ /* 0x008fc800078efcff */
[----:B------:R-:W-:-:S13]  /*327e0*/  ISETP.NE.AND P0, PT, R20, 0x3, PT ;  /* 0x000000031400780c */ /* 0x000fda0003f05270 */
[----:B0-----:R-:W-:Y:S05]  /*327f0*/  @!P0 BRA `(.L_x_3814) ;  /* 0x0000000000048947 */ /* 0x001fea0003800000 */
[----:B------:R-:W-:Y:S01]  /*32800*/  BPT.TRAP 0x1 ;  /* 0x000000040000795c */ /* 0x000fe20000300000 */
.L_x_3814:
[----:B------:R-:W-:Y:S05]  /*32810*/  BSYNC B2 ;  /* 0x0000000000027941 */ /* 0x000fea0003800000 */
.L_x_3813:
[C---:B------:R-:W-:Y:S02]  /*32820*/  R2UR UR6, R4.reuse ;  /* 0x00000000040672ca */ /* 0x040fe400000e0000 */
[C---:B------:R-:W-:Y:S02]  /*32830*/  R2UR UR7, R5.reuse ;  /* 0x00000000050772ca */ /* 0x040fe400000e0000 */
[----:B------:R-:W-:Y:S02]  /*32840*/  R2UR UR4, R4 ;  /* 0x00000000040472ca */ /* 0x000fe400000e0000 */
[----:B------:R-:W-:-:S09]  /*32850*/  R2UR UR5, R5 ;  /* 0x00000000050572ca */ /* 0x000fd200000e0000 */
[----:B------:R-:W2:Y:S04]  /*32860*/  LD.E.64 R18, desc[UR6][R14.64+0x20] ;  /* 0x000020060e127980 */ /* 0x000ea8000c101b00 */
[----:B------:R-:W3:Y:S01]  /*32870*/  LD.E R7, desc[UR4][R14.64+0xc] ;  /* 0x00000c040e077980 */ /* 0x000ee2000c101900 */
[----:B--2---:R-:W-:-:S05]  /*32880*/  MOV R18, R18 ;  /* 0x0000001200127202 */ /* 0x004fca0000000f00 */
[----:B-----5:R-:W-:-:S05]  /*32890*/  IMAD R18, R13, 0x8, R18 ;  /* 0x000000080d127824 */ /* 0x020fca00078e0212 */
[----:B---3--:R-:W-:-:S04]  /*328a0*/  PRMT R7, R7, 0x654, R18 ;  /* 0x0000065407077816 */ /* 0x008fc80000000012 */
[----:B------:R0:W-:Y:S01]  /*328b0*/  SYNCS.ARRIVE.TRANS64.RED.A1T0 RZ, [R7+URZ], RZ ;  /* 0x000000ff07ff79a7 */ /* 0x0001e2000810043f */
[----:B------:R-:W2:Y:S04]  /*328c0*/  LDL.64 R14, [R0+0x68] ;  /* 0x00006800000e7983 */ /* 0x000ea80000100a00 */
[----:B------:R-:W3:Y:S04]  /*328d0*/  LD.E R79, desc[UR4][R8.64] ;  /* 0x00000004084f7980 */ /* 0x000ee8000c101900 */
[----:B0-----:R-:W4:Y:S04]  /*328e0*/  LD.E R7, desc[UR4][R8.64+0x24] ;  /* 0x0000240408077980 */ /* 0x001f28000c101900 */
[----:B------:R0:W3:Y:S04]  /*328f0*/  LD.E R80, desc[UR4][R2.64] ;  /* 0x0000000402507980 */ /* 0x0000e8000c101900 */
[----:B--2---:R-:W2:Y:S01]  /*32900*/  LD.E.64 R14, desc[UR4][R14.64] ;  /* 0x000000040e0e7980 */ /* 0x004ea2000c101b00 */
[----:B----4-:R-:W-:-:S13]  /*32910*/  ISETP.NE.AND P0, PT, R7, 0x1, PT ;  /* 0x000000010700780c */ /* 0x010fda0003f05270 */
[C---:B------:R-:W-:Y:S02]  /*32920*/  @P0 R2UR UR6, R4.reuse ;  /* 0x00000000040602ca */ /* 0x040fe400000e0000 */
[C---:B------:R-:W-:Y:S02]  /*32930*/  @P0 R2UR UR7, R5.reuse ;  /* 0x00000000050702ca */ /* 0x040fe400000e0000 */
[C---:B------:R-:W-:Y:S02]  /*32940*/  R2UR UR14, R4.reuse ;  /* 0x00000000040e72ca */ /* 0x040fe400000e0000 */
[----:B------:R-:W-:Y:S02]  /*32950*/  R2UR UR15, R5 ;  /* 0x00000000050f72ca */ /* 0x000fe400000e0000 */
[----:B------:R-:W-:-:S07]  /*32960*/  R2UR UR10, R4 ;  /* 0x00000000040a72ca */ /* 0x000fce00000e0000 */
[----:B------:R-:W4:Y:S01]  /*32970*/  @P0 LD.E R77, desc[UR6][R8.64+0x2c] ;  /* 0x00002c06084d0980 */ /* 0x000f22000c101900 */
[C---:B------:R-:W-:Y:S02]  /*32980*/  R2UR UR6, R4.reuse ;  /* 0x00000000040672ca */ /* 0x040fe400000e0000 */
[C---:B------:R-:W-:Y:S01]  /*32990*/  R2UR UR7, R5.reuse ;  /* 0x00000000050772ca */ /* 0x040fe200000e0000 */
[----:B------:R-:W3:Y:S01]  /*329a0*/  LD.E R3, desc[UR14][R8.64+0x18] ;  /* 0x0000180e08037980 */ /* 0x000ee2000c101900 */
[C---:B------:R-:W-:Y:S02]  /*329b0*/  R2UR UR11, R5.reuse ;  /* 0x00000000050b72ca */ /* 0x040fe400000e0000 */
[C---:B------:R-:W-:Y:S02]  /*329c0*/  R2UR UR8, R4.reuse ;  /* 0x00000000040872ca */ /* 0x040fe400000e0000 */
[----:B------:R-:W-:Y:S02]  /*329d0*/  R2UR UR9, R5 ;  /* 0x00000000050972ca */ /* 0x000fe400000e0000 */
[----:B------:R-:W-:-:S02]  /*329e0*/  R2UR UR12, R4 ;  /* 0x00000000040c72ca */ /* 0x000fc400000e0000 */
[----:B------:R-:W-:-:S03]  /*329f0*/  R2UR UR13, R5 ;  /* 0x00000000050d72ca */ /* 0x000fc600000e0000 */
[----:B------:R-:W4:Y:S04]  /*32a00*/  LD.E R7, desc[UR6][R8.64+0x4] ;  /* 0x0000040608077980 */ /* 0x000f28000c101900 */
[----:B------:R-:W4:Y:S04]  /*32a10*/  LD.E R73, desc[UR10][R8.64+0xc] ;  /* 0x00000c0a08497980 */ /* 0x000f28000c101900 */
[----:B------:R-:W4:Y:S04]  /*32a20*/  LD.E R74, desc[UR8][R8.64+0x10] ;  /* 0x00001008084a7980 */ /* 0x000f28000c101900 */
[----:B------:R-:W4:Y:S04]  /*32a30*/  LD.E R75, desc[UR12][R8.64+0x14] ;  /* 0x0000140c084b7980 */ /* 0x000f28000c101900 */
[----:B--2---:R-:W2:Y:S01]  /*32a40*/  LD.E R72, desc[UR4][R14.64] ;  /* 0x000000040e487980 */ /* 0x004ea2000c101900 */
[----:B------:R-:W-:-:S02]  /*32a50*/  @P0 R2UR UR4, R4 ;  /* 0x00000000040402ca */ /* 0x000fc400000e0000 */
[----:B------:R-:W-:-:S13]  /*32a60*/  @P0 R2UR UR5, R5 ;  /* 0x00000000050502ca */ /* 0x000fda00000e0000 */
[----:B------:R-:W2:Y:S01]  /*32a70*/  @P0 LD.E R76, desc[UR4][R8.64+0x28] ;  /* 0x00002804084c0980 */ /* 0x000ea2000c101900 */
[----:B------:R-:W-:Y:S02]  /*32a80*/  R2UR UR4, R4 ;  /* 0x00000000040472ca */ /* 0x000fe400000e0000 */
[----:B------:R-:W-:-:S13]  /*32a90*/  R2UR UR5, R5 ;  /* 0x00000000050572ca */ /* 0x000fda00000e0000 */
[----:B------:R-:W2:Y:S01]  /*32aa0*/  LD.E R14, desc[UR4][R8.64+0x8] ;  /* 0x00000804080e7980 */ /* 0x000ea2000c101900 */
[----:B---3--:R-:W-:Y:S01]  /*32ab0*/  ISETP.GE.AND P1, PT, R3, 0x1, PT ;  /* 0x000000010300780c */ /* 0x008fe20003f26270 */
[----:B------:R-:W-:Y:S01]  /*32ac0*/  BSSY B2, `(.L_x_3815) ;  /* 0x00000ae000027945 */ /* 0x000fe20003800000 */
[----:B----4-:R-:W-:Y:S02]  /*32ad0*/  IMAD R75, R10, -0x60, R75 ;  /* 0xffffffa00a4b7824 */ /* 0x010fe400078e024b */
[-C--:B--2---:R-:W-:Y:S01]  /*32ae0*/  FMUL.FTZ R13, R24, R72.reuse ;  /* 0x00000048180d7220 */ /* 0x084fe20000410000 */
        /* <DEDUP_REMOVED lines=12> */
[----:B------:R-:W-:-:S03]  /*32bb0*/  FMUL.FTZ R35, R51, R72 ;  /* 0x0000004833237220 */ /* 0x000fc60000410000 */
[----:B------:R-:W-:Y:S02]  /*32bc0*/  IMAD.IADD R56, R79, 0x1, -R56 ;  /* 0x000000014f387824 */ /* 0x000fe400078e0a38 */
[-C--:B------:R-:W-:Y:S01]  /*32bd0*/  FMUL.FTZ R51, R57, R72.reuse ;  /* 0x0000004839337220 */ /* 0x080fe20000410000 */
[----:B------:R-:W-:Y:S01]  /*32be0*/  LEA.HI R54, R54, R79, RZ, 0x2 ;  /* 0x0000004f36367211 */ /* 0x000fe200078f10ff */
[-C--:B0-----:R-:W-:Y:S01]  /*32bf0*/  FMUL.FTZ R2, R26, R72.reuse ;  /* 0x000000481a027220 */ /* 0x081fe20000410000 */
[----:B------:R-:W-:Y:S01]  /*32c00*/  SHF.R.S32.HI R57, RZ, 0x1f, R56 ;  /* 0x0000001fff397819 */ /* 0x000fe20000011438 */
[-C--:B------:R-:W-:Y:S01]  /*32c10*/  FMUL.FTZ R26, R42, R72.reuse ;  /* 0x000000482a1a7220 */ /* 0x080fe20000410000 */
[-C--:B------:R-:W-:Y:S01]  /*32c20*/  FMUL.FTZ R18, R30, R72.reuse ;  /* 0x000000481e127220 */ /* 0x080fe20000410000 */
[-C--:B------:R-:W-:Y:S01]  /*32c30*/  FMUL.FTZ R42, R58, R72.reuse ;  /* 0x000000483a2a7220 */ /* 0x080fe20000410000 */
[-C--:B------:R-:W-:Y:S01]  /*32c40*/  FMUL.FTZ R30, R46, R72.reuse ;  /* 0x000000482e1e7220 */ /* 0x080fe20000410000 */
[----:B------:R-:W-:Y:S01]  /*32c50*/  LOP3.LUT R54, R54, 0xfffffffc, RZ, 0xc0, !PT ;  /* 0xfffffffc36367812 */ /* 0x000fe200078ec0ff */
[----:B------:R-:W-:Y:S01]  /*32c60*/  FMUL.FTZ R81, R40, R72 ;  /* 0x0000004828517220 */ /* 0x000fe20000410000 */
[----:B------:R-:W-:Y:S01]  /*32c70*/  LEA.HI R58, R57, R56, RZ, 0x2 ;  /* 0x00000038393a7211 */ /* 0x000fe200078f10ff */
[-C--:B------:R-:W-:Y:S01]  /*32c80*/  FMUL.FTZ R46, R48, R72.reuse ;  /* 0x00000048302e7220 */ /* 0x080fe20000410000 */
[-C--:B------:R-:W-:Y:S01]  /*32c90*/  FMUL.FTZ R48, R52, R72.reuse ;  /* 0x0000004834307220 */ /* 0x080fe20000410000 */
[-C--:B------:R-:W-:Y:S01]  /*32ca0*/  FMUL.FTZ R40, R59, R72.reuse ;  /* 0x000000483b287220 */ /* 0x080fe20000410000 */
[----:B------:R-:W-:Y:S01]  /*32cb0*/  FMUL.FTZ R52, R60, R72 ;  /* 0x000000483c347220 */ /* 0x000fe20000410000 */
[----:B------:R-:W-:Y:S01]  /*32cc0*/  LEA.HI R59, R57, R56, RZ, 0x5 ;  /* 0x00000038393b7211 */ /* 0x000fe200078f28ff */
[----:B------:R-:W-:Y:S01]  /*32cd0*/  IMAD.IADD R79, R79, 0x1, -R54 ;  /* 0x000000014f4f7824 */ /* 0x000fe200078e0a36 */
[----:B------:R-:W-:-:S02]  /*32ce0*/  SHF.R.S32.HI R57, RZ, 0x2, R58 ;  /* 0x00000002ff397819 */ /* 0x000fc4000001143a */
[----:B------:R-:W-:Y:S02]  /*32cf0*/  SHF.R.S32.HI R60, RZ, 0x1f, R58 ;  /* 0x0000001fff3c7819 */ /* 0x000fe4000001143a */
[----:B------:R-:W-:Y:S02]  /*32d00*/  SHF.R.S32.HI R54, RZ, 0x7, R55 ;  /* 0x00000007ff367819 */ /* 0x000fe40000011437 */
[----:B------:R-:W-:Y:S01]  /*32d10*/  LEA.HI R60, R60, R57, RZ, 0x3 ;  /* 0x000000393c3c7211 */ /* 0x000fe200078f18ff */
[-C--:B------:R-:W-:Y:S01]  /*32d20*/  FMUL.FTZ R19, R31, R72.reuse ;  /* 0x000000481f137220 */ /* 0x080fe20000410000 */
[----:B------:R-:W-:Y:S01]  /*32d30*/  SHF.R.S32.HI R59, RZ, 0x5, R59 ;  /* 0x00000005ff3b7819 */ /* 0x000fe2000001143b */
[----:B------:R-:W-:Y:S01]  /*32d40*/  FMUL.FTZ R31, R47, R72 ;  /* 0x000000482f1f7220 */ /* 0x000fe20000410000 */
[----:B------:R-:W-:Y:S01]  /*32d50*/  LEA.HI R55, R55, R54, RZ, 0x1 ;  /* 0x0000003637377211 */ /* 0x000fe200078f08ff */
[-C--:B------:R-:W-:Y:S01]  /*32d60*/  FMUL.FTZ R47, R49, R72.reuse ;  /* 0x00000048312f7220 */ /* 0x080fe20000410000 */
[----:B------:R-:W-:Y:S01]  /*32d70*/  LOP3.LUT R60, R60, 0xfffffff8, RZ, 0xc0, !PT ;  /* 0xfffffff83c3c7812 */ /* 0x000fe200078ec0ff */
[-C--:B------:R-:W-:Y:S01]  /*32d80*/  FMUL.FTZ R49, R53, R72.reuse ;  /* 0x0000004835317220 */ /* 0x080fe20000410000 */
[----:B------:R-:W-:Y:S01]  /*32d90*/  FMUL.FTZ R53, R61, R72 ;  /* 0x000000483d357220 */ /* 0x000fe20000410000 */
[----:B------:R-:W-:Y:S01]  /*32da0*/  LOP3.LUT R55, R55, 0x3fffffe, RZ, 0xc0, !PT ;  /* 0x03fffffe37377812 */ /* 0x000fe200078ec0ff */
[----:B------:R-:W-:Y:S01]  /*32db0*/  IMAD R61, R80, 0x8, R59 ;  /* 0x00000008503d7824 */ /* 0x000fe200078e023b */
[----:B------:R-:W-:Y:S01]  /*32dc0*/  LEA.HI R59, R79, R79, RZ, 0x1 ;  /* 0x0000004f4f3b7211 */ /* 0x000fe200078f08ff */
[----:B------:R-:W-:-:S02]  /*32dd0*/  IMAD.IADD R60, R57, 0x1, -R60 ;  /* 0x00000001393c7824 */ /* 0x000fc400078e0a3c */
[----:B------:R-:W-:Y:S01]  /*32de0*/  IMAD.IADD R55, R54, 0x1, -R55 ;  /* 0x0000000136377824 */ /* 0x000fe200078e0a37 */
[----:B------:R-:W-:Y:S01]  /*32df0*/  LOP3.LUT R54, R59, 0x1ffffffe, RZ, 0xc0, !PT ;  /* 0x1ffffffe3b367812 */ /* 0x000fe200078ec0ff */
[----:B------:R-:W-:Y:S02]  /*32e00*/  IMAD.U32 R60, R61, 0x10, R60 ;  /* 0x000000103d3c7824 */ /* 0x000fe400078e003c */
[-C--:B------:R-:W-:Y:S01]  /*32e10*/  FMUL.FTZ R82, R45, R72.reuse ;  /* 0x000000482d527220 */ /* 0x080fe20000410000 */
[-C--:B------:R-:W-:Y:S01]  /*32e20*/  FMUL.FTZ R45, R63, R72.reuse ;  /* 0x000000483f2d7220 */ /* 0x080fe20000410000 */
[----:B------:R-:W-:Y:S01]  /*32e30*/  FMUL.FTZ R63, R65, R72 ;  /* 0x00000048413f7220 */ /* 0x000fe20000410000 */
        /* <DEDUP_REMOVED lines=30> */
[----:B------:R-:W-:-:S02]  /*33020*/  IADD3 R59, -R7, R58, R14 ;  /* 0x0000003a073b7210 */ /* 0x000fc40007ffe10e */
[----:B------:R-:W-:-:S05]  /*33030*/  LOP3.LUT R60, RZ, R73, RZ, 0x33, !PT ;  /* 0x00000049ff3c7212 */ /* 0x000fca00078e33ff */
[----:B------:R-:W2:Y:S08]  /*33040*/  MUFU.TANH R78, R78 ;  /* 0x0000004e004e7308 */ /* 0x000eb00000002400 */
        /* <DEDUP_REMOVED lines=68> */
.L_x_3820:
[----:B------:R-:W-:Y:S05]  /*33490*/  BSYNC B4 ;  /* 0x0000000000047941 */ /* 0x000fea0003800000 */
.L_x_3819:
[----:B------:R-:W-:Y:S01]  /*334a0*/  LOP3.LUT R58, RZ, R58, RZ, 0x33, !PT ;  /* 0x0000003aff3a7212 */ /* 0x000fe200078e33ff */
[----:B------:R-:W-:Y:S06]  /*334b0*/  BRA `(.L_x_3821) ;  /* 0x0000000000287947 */ /* 0x000fec0003800000 */
.L_x_3818:
        /* <DEDUP_REMOVED lines=10> */
.L_x_3821:
[----:B------:R-:W-:Y:S05]  /*33560*/  BSYNC B3 ;  /* 0x0000000000037941 */ /* 0x000fea0003800000 */
.L_x_3817:
[----:B------:R-:W-:-:S05]  /*33570*/  IMAD R59, R3, R58, R67 ;  /* 0x0000003a033b7224 */ /* 0x000fca00078e0243 */
[----:B------:R-:W-:Y:S02]  /*33580*/  VIMNMX R66, R66, R59, !PT ;  /* 0x0000003b42427248 */ /* 0x000fe40007fe0100 */
[----:B------:R-:W-:-:S07]  /*33590*/  VIADDMNMX R64, R59, R3, R64, PT ;  /* 0x000000033b407246 */ /* 0x000fce0003800140 */
.L_x_3816:
[----:B------:R-:W-:Y:S05]  /*335a0*/  BSYNC B2 ;  /* 0x0000000000027941 */ /* 0x000fea0003800000 */
.L_x_3815:
[C---:B------:R-:W-:Y:S01]  /*335b0*/  ISETP.GE.AND P1, PT, R75.reuse, 0x9, PT ;  /* 0x000000094b00780c */ /* 0x040fe20003f26270 */
[----:B------:R-:W0:Y:S01]  /*335c0*/  SHFL.IDX PT, R65, R65, 0x1, 0x1c1f ;  /* 0x003c1f0041417f89 */ /* 0x000e2200000e0000 */
[C---:B------:R-:W-:Y:S01]  /*335d0*/  ISETP.GE.AND P0, PT, R75.reuse, 0x2, PT ;  /* 0x000000024b00780c */ /* 0x040fe20003f06270 */
        /* <DEDUP_REMOVED lines=11> */
[----:B------:R-:W-:Y:S01]  /*33690*/  ISETP.LT.OR P2, PT, R64, 0x11, P2 ;  /* 0x000000114000780c */ /* 0x000fe20001741670 */
[--C-:B0-----:R-:W-:Y:S01]  /*336a0*/  IMAD.IADD R74, R74, 0x1, R65.reuse ;  /* 0x000000014a4a7824 */ /* 0x101fe200078e0241 */
        /* <DEDUP_REMOVED lines=96> */
[----:B-1----:R-:W-:Y:S02]  /*33cb0*/  FSEL R37, R13, -INF , !P6 ;  /* 0xff8000000d257808 */ /* 0x002fe40007000000 */
        /* <DEDUP_REMOVED lines=23> */
.L_x_3827:
[----:B------:R-:W-:Y:S05]  /*33e30*/  BSYNC B4 ;  /* 0x0000000000047941 */ /* 0x000fea0003800000 */
.L_x_3826:
[----:B------:R-:W-:Y:S01]  /*33e40*/  LOP3.LUT R14, RZ, R14, RZ, 0x33, !PT ;  /* 0x0000000eff0e7212 */ /* 0x000fe200078e33ff */
[----:B------:R-:W-:Y:S06]  /*33e50*/  BRA `(.L_x_3828) ;  /* 0x0000000000287947 */ /* 0x000fec0003800000 */
.L_x_3825:
        /* <DEDUP_REMOVED lines=10> */
.L_x_3828:
[----:B------:R-:W-:Y:S05]  /*33f00*/  BSYNC B3 ;  /* 0x0000000000037941 */ /* 0x000fea0003800000 */
.L_x_3824:
[----:B------:R-:W-:-:S05]  /*33f10*/  IMAD R7, R3, R14, R67 ;  /* 0x0000000e03077224 */ /* 0x000fca00078e0243 */
[----:B------:R-:W-:Y:S02]  /*33f20*/  VIADDMNMX R74, R7, R3, R74, PT ;  /* 0x00000003074a7246 */ /* 0x000fe4000380014a */
[----:B------:R-:W-:-:S07]  /*33f30*/  VIMNMX R72, R72, R7, !PT ;  /* 0x0000000748487248 */ /* 0x000fce0007fe0100 */
.L_x_3823:
[----:B------:R-:W-:Y:S05]  /*33f40*/  BSYNC B2 ;  /* 0x0000000000027941 */ /* 0x000fea0003800000 */
.L_x_3822:
[----:B------:R-:W-:Y:S02]  /*33f50*/  ISETP.GT.AND P0, PT, R72, 0x1, !P0 ;  /* 0x000000014800780c */ /* 0x000fe40004704270 */
[----:B------:R-:W-:Y:S02]  /*33f60*/  ISETP.NE.AND P6, PT, R71, RZ, PT ;  /* 0x000000ff4700720c */ /* 0x000fe40003fc5270 */
[----:B------:R-:W-:Y:S02]  /*33f70*/  ISETP.LT.OR P0, PT, R74, 0x2, P0 ;  /* 0x000000024a00780c */ /* 0x000fe40000701670 */
[----:B------:R-:W-:Y:S02]  /*33f80*/  ISETP.GT.AND P1, PT, R72, 0x8, !P1 ;  /* 0x000000084800780c */ /* 0x000fe40004f24270 */
[----:B------:R-:W-:Y:S02]  /*33f90*/  FSEL R71, R15, -INF , !P0 ;  /* 0xff8000000f477808 */ /* 0x000fe40004000000 */
[----:B------:R-:W2:Y:S01]  /*33fa0*/  LDL.64 R14, [R0+0x70] ;  /* 0x00007000000e7983 */ /* 0x000ea20000100a00 */
[----:B------:R-:W-:-:S02]  /*33fb0*/  ISETP.NE.AND P0, PT, R70, RZ, PT ;  /* 0x000000ff4600720c */ /* 0x000fc40003f05270 */
[----:B------:R-:W-:Y:S02]  /*33fc0*/  ISETP.LT.OR P1, PT, R74, 0x9, P1 ;  /* 0x000000094a00780c */ /* 0x000fe40000f21670 */
[----:B------:R-:W-:Y:S02]  /*33fd0*/  ISETP.GT.AND P0, PT, R72, 0x9, !P0 ;  /* 0x000000094800780c */ /* 0x000fe40004704270 */
[----:B------:R-:W-:Y:S02]  /*33fe0*/  FSEL R18, R18, -INF , !P1 ;  /* 0xff80000012127808 */ /* 0x000fe40004800000 */
        /* <DEDUP_REMOVED lines=52> */
[----:B------:R-:W-:Y:S02]  /*34330*/  R2UR UR4, R4 ;  /* 0x00000000040472ca */ /* 0x000fe400000e0000 */
[----:B------:R-:W-:Y:S02]  /*34340*/  ISETP.LT.OR P0, PT, R74, 0x41, P0 ;  /* 0x000000414a00780c */ /* 0x000fe40000701670 */
[----:B------:R-:W-:Y:S02]  /*34350*/  R2UR UR5, R5 ;  /* 0x00000000050572ca */ /* 0x000fe400000e0000 */
[----:B------:R-:W-:-:S02]  /*34360*/  FSEL R42, R42, -INF , !P0 ;  /* 0xff8000002a2a7808 */ /* 0x000fc40004000000 */
[----:B------:R-:W-:Y:S02]  /*34370*/  ISETP.GT.AND P0, PT, R72, RZ, !P6 ;  /* 0x000000ff4800720c */ /* 0x000fe40007704270 */
[----:B------:R-:W-:Y:S02]  /*34380*/  ISETP.NE.AND P1, PT, R91, RZ, PT ;  /* 0x000000ff5b00720c */ /* 0x000fe40003f25270 */
[----:B------:R-:W-:Y:S02]  /*34390*/  ISETP.LT.OR P0, PT, R74, 0x1, P0 ;  /* 0x000000014a00780c */ /* 0x000fe40000701670 */
[----:B------:R-:W-:Y:S02]  /*343a0*/  ISETP.NE.AND P6, PT, R75, RZ, PT ;  /* 0x000000ff4b00720c */ /* 0x000fe40003fc5270 */
[----:B------:R-:W-:Y:S02]  /*343b0*/  FSEL R26, R2, -INF , !P0 ;  /* 0xff800000021a7808 */ /* 0x000fe40004000000 */
[----:B------:R-:W-:Y:S01]  /*343c0*/  ISETP.NE.AND P0, PT, R90, RZ, PT ;  /* 0x000000ff5a00720c */ /* 0x000fe20003f05270 */
[----:B--2---:R-:W2:Y:S03]  /*343d0*/  LD.E.64 R2, desc[UR4][R14.64] ;  /* 0x000000040e027980 */ /* 0x004ea6000c101b00 */
[----:B------:R-:W-:-:S02]  /*343e0*/  ISETP.GT.AND P0, PT, R72, 0x41, !P0 ;  /* 0x000000414800780c */ /* 0x000fc40004704270 */
[----:B------:R-:W-:Y:S01]  /*343f0*/  ISETP.GT.AND P1, PT, R72, 0x48, !P1 ;  /* 0x000000484800780c */ /* 0x000fe20004f24270 */
[----:B------:R-:W3:Y:S01]  /*34400*/  LD.E R27, desc[UR4][R14.64+0x10] ;  /* 0x000010040e1b7980 */ /* 0x000ee2000c101900 */
[----:B------:R-:W-:Y:S02]  /*34410*/  ISETP.LT.OR P0, PT, R74, 0x42, P0 ;  /* 0x000000424a00780c */ /* 0x000fe40000701670 */
[C---:B------:R-:W-:Y:S02]  /*34420*/  ISETP.GT.AND P2, PT, R72.reuse, 0x49, !P2 ;  /* 0x000000494800780c */ /* 0x040fe40005744270 */
[C---:B------:R-:W-:Y:S02]  /*34430*/  ISETP.GT.AND P3, PT, R72.reuse, 0x50, !P3 ;  /* 0x000000504800780c */ /* 0x040fe40005f64270 */
[C---:B------:R-:W-:Y:S02]  /*34440*/  ISETP.GT.AND P4, PT, R72.reuse, 0x51, !P4 ;  /* 0x000000514800780c */ /* 0x040fe40006784270 */
[----:B------:R-:W-:-:S02]  /*34450*/  ISETP.GT.AND P5, PT, R72, 0x58, !P5 ;  /* 0x000000584800780c */ /* 0x000fc40006fa4270 */
[----:B------:R-:W-:Y:S02]  /*34460*/  ISETP.GT.AND P6, PT, R72, 0x59, !P6 ;  /* 0x000000594800780c */ /* 0x000fe400077c4270 */
[----:B------:R-:W-:Y:S02]  /*34470*/  ISETP.LT.OR P1, PT, R74, 0x49, P1 ;  /* 0x000000494a00780c */ /* 0x000fe40000f21670 */
[----:B------:R-:W-:Y:S02]  /*34480*/  FSEL R72, R40, -INF , !P0 ;  /* 0xff80000028487808 */ /* 0x000fe40004000000 */
[C---:B------:R-:W-:Y:S02]  /*34490*/  ISETP.LT.OR P2, PT, R74.reuse, 0x4a, P2 ;  /* 0x0000004a4a00780c */ /* 0x040fe40001741670 */
[----:B------:R-:W-:Y:S02]  /*344a0*/  FSEL R43, R43, -INF , !P1 ;  /* 0xff8000002b2b7808 */ /* 0x000fe40004800000 */
[----:B------:R-:W-:-:S02]  /*344b0*/  ISETP.LT.OR P3, PT, R74, 0x51, P3 ;  /* 0x000000514a00780c */ /* 0x000fc40001f61670 */
[----:B------:R-:W-:Y:S02]  /*344c0*/  FSEL R45, R45, -INF , !P2 ;  /* 0xff8000002d2d7808 */ /* 0x000fe40005000000 */
[----:B------:R-:W-:Y:S02]  /*344d0*/  ISETP.LT.OR P4, PT, R74, 0x52, P4 ;  /* 0x000000524a00780c */ /* 0x000fe40002781670 */
[----:B------:R-:W-:Y:S02]  /*344e0*/  FSEL R54, R54, -INF , !P3 ;  /* 0xff80000036367808 */ /* 0x000fe40005800000 */
[C---:B------:R-:W-:Y:S02]  /*344f0*/  ISETP.LT.OR P5, PT, R74.reuse, 0x59, P5 ;  /* 0x000000594a00780c */ /* 0x040fe40002fa1670 */
[----:B------:R-:W-:Y:S02]  /*34500*/  FSEL R55, R55, -INF , !P4 ;  /* 0xff80000037377808 */ /* 0x000fe40006000000 */
[----:B------:R-:W-:-:S02]  /*34510*/  ISETP.LT.OR P6, PT, R74, 0x5a, P6 ;  /* 0x0000005a4a00780c */ /* 0x000fc400037c1670 */
[----:B------:R-:W-:Y:S02]  /*34520*/  FSEL R56, R56, -INF , !P5 ;  /* 0xff80000038387808 */ /* 0x000fe40006800000 */
[----:B------:R-:W-:Y:S02]  /*34530*/  R2UR UR6, R4 ;  /* 0x00000000040672ca */ /* 0x000fe400000e0000 */
[----:B------:R-:W-:Y:S02]  /*34540*/  R2UR UR7, R5 ;  /* 0x00000000050772ca */ /* 0x000fe400000e0000 */
[----:B------:R-:W-:-:S11]  /*34550*/  FSEL R57, R57, -INF , !P6 ;  /* 0xff80000039397808 */ /* 0x000fd60007000000 */
[----:B------:R-:W4:Y:S01]  /*34560*/  LD.E R38, desc[UR6][R14.64+0x14] ;  /* 0x000014060e267980 */ /* 0x000f22000c101900 */
        /* <DEDUP_REMOVED lines=48> */
[----:B------:R-:W-:-:S05]  /*34870*/  FMNMX.FTZ R9, R57, R30, !PT ;  /* 0x0000001e39097209 */ /* 0x000fca0007810000 */
[----:B------:R-:W-:Y:S04]  /*34880*/  ST.E.64 desc[UR4][R14.64], R8 ;  /* 0x000000080e007985 */ /* 0x000fe8000c101b04 */
[----:B------:R-:W2:Y:S01]  /*34890*/  LD.E R34, desc[UR6][R14.64+0x4] ;  /* 0x000004060e227980 */ /* 0x000ea2000c101900 */
[----:B0-----:R-:W-:-:S05]  /*348a0*/  FMNMX.FTZ R7, R8, R7, !PT ;  /* 0x0000000708077209 */ /* 0x001fca0007810000 */
[----:B------:R-:W0:Y:S02]  /*348b0*/  SHFL.BFLY PT, R30, R7, 0x1, 0x1f ;  /* 0x0c201f00071e7f89 */ /* 0x000e2400000e0000 */
[----:B0-----:R-:W-:Y:S02]  /*348c0*/  FMNMX.FTZ R25, R7, R30, !PT ;  /* 0x0000001e07197209 */ /* 0x001fe40007810000 */
[----:B------:R-:W3:Y:S04]  /*348d0*/  LD.E R30, desc[UR4][R14.64+0x20] ;  /* 0x000020040e1e7980 */ /* 0x000ee8000c101900 */
[----:B------:R-:W-:Y:S04]  /*348e0*/  ST.E desc[UR4][R14.64], R25 ;  /* 0x000000190e007985 */ /* 0x000fe8000c101904 */
[----:B------:R-:W4:Y:S01]  /*348f0*/  LD.E R31, desc[UR6][R14.64] ;  /* 0x000000060e1f7980 */ /* 0x000f22000c101900 */
[----:B------:R-:W-:-:S02]  /*34900*/  R2UR UR8, R4 ;  /* 0x00000000040872ca */ /* 0x000fc400000e0000 */
[----:B------:R-:W-:Y:S01]  /*34910*/  R2UR UR9, R5 ;  /* 0x00000000050972ca */ /* 0x000fe200000e0000 */
[----:B--2---:R-:W0:Y:S02]  /*34920*/  SHFL.BFLY PT, R7, R34, 0x2, 0x1f ;  /* 0x0c401f0022077f89 */ /* 0x004e2400000e0000 */
[----:B0-----:R-:W-:-:S05]  /*34930*/  FMNMX.FTZ R7, R7, R34, !PT ;  /* 0x0000002207077209 */ /* 0x001fca0007810000 */
[----:B------:R-:W0:Y:S01]  /*34940*/  SHFL.BFLY PT, R8, R7, 0x1, 0x1f ;  /* 0x0c201f0007087f89 */ /* 0x000e2200000e0000 */
[----:B----4-:R-:W-:Y:S02]  /*34950*/  FSETP.NEU.FTZ.AND P0, PT, R31, -INF , PT ;  /* 0xff8000001f00780b */ /* 0x010fe40003f1d000 */
[----:B0-----:R-:W-:Y:S02]  /*34960*/  FMNMX.FTZ R25, R7, R8, !PT ;  /* 0x0000000807197209 */ /* 0x001fe40007810000 */
[----:B------:R-:W-:Y:S02]  /*34970*/  FSEL R9, R31, RZ, P0 ;  /* 0x000000ff1f097208 */ /* 0x000fe40000000000 */
[----:B------:R-:W-:-:S03]  /*34980*/  FSETP.NEU.FTZ.AND P0, PT, R25, -INF , PT ;  /* 0xff8000001900780b */ /* 0x000fc60003f1d000 */
[----:B------:R-:W-:Y:S01]  /*34990*/  FADD.FTZ R9, R2, -R9 ;  /* 0x8000000902097221 */ /* 0x000fe20000010000 */
[----:B------:R-:W-:-:S03]  /*349a0*/  FSEL R2, R25, RZ, P0 ;  /* 0x000000ff19027208 */ /* 0x000fc60000000000 */
[----:B---3--:R-:W-:Y:S02]  /*349b0*/  FMUL.FTZ R8, R9, R30 ;  /* 0x0000001e09087220 */ /* 0x008fe40000410000 */
[----:B------:R-:W-:-:S04]  /*349c0*/  FADD.FTZ R3, R3, -R2 ;  /* 0x8000000203037221 */ /* 0x000fc80000010000 */
[----:B------:R-:W-:Y:S01]  /*349d0*/  FMUL.FTZ R30, R30, R3 ;  /* 0x000000031e1e7220 */ /* 0x000fe20000410000 */
[----:B------:R-:W0:Y:S08]  /*349e0*/  MUFU.EX2 R8, R8 ;  /* 0x0000000800087308 */ /* 0x000e300000000800 */
[----:B------:R-:W1:Y:S01]  /*349f0*/  MUFU.EX2 R7, R30 ;  /* 0x0000001e00077308 */ /* 0x000e620000000800 */
[----:B------:R-:W-:Y:S01]  /*34a00*/  ST.E desc[UR4][R14.64+0x4], R25 ;  /* 0x000004190e007985 */ /* 0x000fe2000c101904 */
[----:B0-----:R-:W-:Y:S01]  /*34a10*/  FMUL.FTZ R27, R8, R27 ;  /* 0x0000001b081b7220 */ /* 0x001fe20000410000 */
[----:B-1----:R-:W-:-:S04]  /*34a20*/  FMUL.FTZ R31, R7, R38 ;  /* 0x00000026071f7220 */ /* 0x002fc80000410000 */
        /* <DEDUP_REMOVED lines=9> */
[----:B------:R-:W-:-:S04]  /*34ac0*/  FSETP.NEU.FTZ.AND P0, PT, R30, -INF , PT ;  /* 0xff8000001e00780b */ /* 0x000fc80003f1d000 */
[----:B------:R-:W-:Y:S02]  /*34ad0*/  FSEL R14, R14, RZ, P0 ;  /* 0x000000ff0e0e7208 */ /* 0x000fe40000000000 */
[----:B---3--:R-:W-:-:S03]  /*34ae0*/  FSETP.NEU.FTZ.AND P0, PT, R74, -INF , PT ;  /* 0xff8000004a00780b */ /* 0x008fc60003f1d000 */
[-CC-:B------:R-:W-:Y:S01]  /*34af0*/  FFMA.FTZ R35, R44, R9.reuse, -R14.reuse ;  /* 0x000000092c237223 */ /* 0x180fe2000001080e */
[----:B------:R-:W-:Y:S01]  /*34b00*/  FMUL.FTZ R44, R9, R74 ;  /* 0x0000004a092c7220 */ /* 0x000fe20000410000 */
[----:B------:R-:W-:-:S04]  /*34b10*/  FFMA.FTZ R30, R29, R9, -R14 ;  /* 0x000000091d1e7223 */ /* 0x000fc8000001080e */
[----:B------:R-:W-:Y:S01]  /*34b20*/  FSEL R44, R44, RZ, P0 ;  /* 0x000000ff2c2c7208 */ /* 0x000fe20000000000 */
[-CC-:B------:R-:W-:Y:S01]  /*34b30*/  FFMA.FTZ R29, R28, R9.reuse, -R14.reuse ;  /* 0x000000091c1d7223 */ /* 0x180fe2000001080e */
[----:B------:R-:W-:-:S03]  /*34b40*/  FFMA.FTZ R172, R37, R9, -R14 ;  /* 0x0000000925ac7223 */ /* 0x000fc6000001080e */
[-C--:B------:R-:W-:Y:S01]  /*34b50*/  FFMA.FTZ R28, R26, R9.reuse, -R44 ;  /* 0x000000091a1c7223 */ /* 0x080fe2000001082c */
[-C--:B------:R-:W-:Y:S01]  /*34b60*/  FFMA.FTZ R40, R78, R9.reuse, -R14 ;  /* 0x000000094e287223 */ /* 0x080fe2000001080e */
[-C--:B------:R-:W-:Y:S01]  /*34b70*/  FFMA.FTZ R173, R71, R9.reuse, -R44 ;  /* 0x0000000947ad7223 */ /* 0x080fe2000001082c */
[----:B------:R-:W4:Y:S01]  /*34b80*/  MUFU.EX2 R172, R172 ;  /* 0x000000ac00ac7308 */ /* 0x000f220000000800 */
[-C--:B------:R-:W-:Y:S01]  /*34b90*/  FFMA.FTZ R39, R58, R9.reuse, -R14 ;  /* 0x000000093a277223 */ /* 0x080fe2000001080e */
[----:B------:R-:W-:-:S06]  /*34ba0*/  FFMA.FTZ R27, R18, R9, -R44 ;  /* 0x00000009121b7223 */ /* 0x000fcc000001082c */
[----:B------:R-:W0:Y:S01]  /*34bb0*/  MUFU.EX2 R28, R28 ;  /* 0x0000001c001c7308 */ /* 0x000e220000000800 */
[-C--:B------:R-:W-:Y:S01]  /*34bc0*/  FFMA.FTZ R174, R59, R9.reuse, -R14 ;  /* 0x000000093bae7223 */ /* 0x080fe2000001080e */
[----:B------:R-:W-:-:S06]  /*34bd0*/  FFMA.FTZ R175, R70, R9, -R44 ;  /* 0x0000000946af7223 */ /* 0x000fcc000001082c */
[----:B------:R-:W1:Y:S01]  /*34be0*/  MUFU.EX2 R40, R40 ;  /* 0x0000002800287308 */ /* 0x000e620000000800 */
[-C--:B------:R-:W-:Y:S01]  /*34bf0*/  FFMA.FTZ R38, R32, R9.reuse, -R14 ;  /* 0x0000000920267223 */ /* 0x080fe2000001080e */
[----:B------:R-:W-:-:S06]  /*34c00*/  FFMA.FTZ R26, R64, R9, -R44 ;  /* 0x00000009401a7223 */ /* 0x000fcc000001082c */
[----:B------:R-:W2:Y:S01]  /*34c10*/  MUFU.EX2 R173, R173 ;  /* 0x000000ad00ad7308 */ /* 0x000ea20000000800 */
[-C--:B------:R-:W-:Y:S01]  /*34c20*/  FFMA.FTZ R152, R61, R9.reuse, -R14 ;  /* 0x000000093d987223 */ /* 0x080fe2000001080e */
[----:B------:R-:W-:-:S06]  /*34c30*/  FFMA.FTZ R153, R69, R9, -R44 ;  /* 0x0000000945997223 */ /* 0x000fcc000001082c */
[----:B------:R-:W3:Y:S01]  /*34c40*/  MUFU.EX2 R39, R39 ;  /* 0x0000002700277308 */ /* 0x000ee20000000800 */
[----:B------:R-:W-:-:S07]  /*34c50*/  FFMA.FTZ R37, R36, R9, -R14 ;  /* 0x0000000924257223 */ /* 0x000fce000001080e */
[----:B------:R-:W3:Y:S01]  /*34c60*/  MUFU.EX2 R27, R27 ;  /* 0x0000001b001b7308 */ /* 0x000ee20000000800 */
[-CC-:B------:R-:W-:Y:S01]  /*34c70*/  FFMA.FTZ R156, R33, R9.reuse, -R14.reuse ;  /* 0x00000009219c7223 */ /* 0x180fe2000001080e */
[-CC-:B------:R-:W-:Y:S01]  /*34c80*/  FFMA.FTZ R154, R60, R9.reuse, -R14.reuse ;  /* 0x000000093c9a7223 */ /* 0x180fe2000001080e */
[-CC-:B------:R-:W-:Y:S01]  /*34c90*/  FFMA.FTZ R36, R81, R9.reuse, -R14.reuse ;  /* 0x0000000951247223 */ /* 0x180fe2000001080e */
[----:B------:R-:W-:-:S04]  /*34ca0*/  FFMA.FTZ R158, R82, R9, -R14 ;  /* 0x00000009529e7223 */ /* 0x000fc8000001080e */
        /* <DEDUP_REMOVED lines=9> */
[-CC-:B------:R-:W-:Y:S01]  /*34d40*/  FFMA.FTZ R166, R53, R9.reuse, -R14.reuse ;  /* 0x0000000935a67223 */ /* 0x180fe2000001080e */
[-CC-:B------:R-:W-:Y:S01]  /*34d50*/  FFMA.FTZ R168, R41, R9.reuse, -R14.reuse ;  /* 0x0000000929a87223 */ /* 0x180fe2000001080e */
[-C--:B------:R-:W-:Y:S01]  /*34d60*/  FFMA.FTZ R170, R13, R9.reuse, -R14 ;  /* 0x000000090daa7223 */ /* 0x080fe2000001080e */
[----:B----4-:R-:W-:Y:S01]  /*34d70*/  FADD.FTZ R73, R172, R73 ;  /* 0x00000049ac497221 */ /* 0x010fe20000010000 */
[----:B------:R-:W4:Y:S01]  /*34d80*/  MUFU.EX2 R38, R38 ;  /* 0x0000002600267308 */ /* 0x000f220000000800 */
[----:B0-----:R-:W-:Y:S01]  /*34d90*/  FADD.FTZ R14, R28, R15 ;  /* 0x0000000f1c0e7221 */ /* 0x001fe20000010000 */
[----:B------:R-:W-:Y:S01]  /*34da0*/  FFMA.FTZ R25, R24, R9, -R44 ;  /* 0x0000000918197223 */ /* 0x000fe2000001082c */
[----:B-1----:R-:W-:-:S05]  /*34db0*/  FADD.FTZ R18, R40, R73 ;  /* 0x0000004928127221 */ /* 0x002fca0000010000 */
[----:B------:R-:W0:Y:S01]  /*34dc0*/  MUFU.EX2 R26, R26 ;  /* 0x0000001a001a7308 */ /* 0x000e220000000800 */
[----:B--2---:R-:W-:Y:S01]  /*34dd0*/  FADD.FTZ R14, R173, R14 ;  /* 0x0000000ead0e7221 */ /* 0x004fe20000010000 */
[----:B------:R-:W-:Y:S01]  /*34de0*/  FFMA.FTZ R155, R68, R9, -R44 ;  /* 0x00000009449b7223 */ /* 0x000fe2000001082c */
[----:B---3--:R-:W-:-:S05]  /*34df0*/  FADD.FTZ R13, R39, R18 ;  /* 0x00000012270d7221 */ /* 0x008fca0000010000 */
[----:B------:R-:W1:Y:S01]  /*34e00*/  MUFU.EX2 R152, R152 ;  /* 0x0000009800987308 */ /* 0x000e620000000800 */
[----:B------:R-:W-:Y:S01]  /*34e10*/  FADD.FTZ R14, R27, R14 ;  /* 0x0000000e1b0e7221 */ /* 0x000fe20000010000 */
[----:B------:R-:W-:-:S06]  /*34e20*/  FFMA.FTZ R24, R20, R9, -R44 ;  /* 0x0000000914187223 */ /* 0x000fcc000001082c */
[----:B------:R-:W2:Y:S01]  /*34e30*/  MUFU.EX2 R153, R153 ;  /* 0x0000009900997308 */ /* 0x000ea20000000800 */
[----:B------:R-:W-:Y:S01]  /*34e40*/  FADD.FTZ R13, R174, R13 ;  /* 0x0000000dae0d7221 */ /* 0x000fe20000010000 */
        /* <DEDUP_REMOVED lines=10> */
[----:B-1----:R-:W-:Y:S01]  /*34ef0*/  FADD.FTZ R42, R152, R13 ;  /* 0x0000000d982a7221 */ /* 0x002fe20000010000 */
[----:B--2---:R-:W-:-:S05]  /*34f00*/  FADD.FTZ R14, R153, R14 ;  /* 0x0000000e990e7221 */ /* 0x004fca0000010000 */
        /* <DEDUP_REMOVED lines=75> */
[----:B------:R-:W-:-:S03]  /*353c0*/  FADD.FTZ R42, R169, R42 ;  /* 0x0000002aa92a7221 */ /* 0x000fc60000010000 */
[----:B0-----:R-:W-:Y:S01]  /*353d0*/  FADD.FTZ R9, R29, R44 ;  /* 0x0000002c1d097221 */ /* 0x001fe20000010000 */
[----:B----4-:R-:W-:-:S03]  /*353e0*/  FADD.FTZ R42, R13, R42 ;  /* 0x0000002a0d2a7221 */ /* 0x010fc60000010000 */
[----:B-1----:R-:W-:Y:S01]  /*353f0*/  FADD.FTZ R9, R170, R9 ;  /* 0x00000009aa097221 */ /* 0x002fe20000010000 */
[----:B--2---:R-:W-:-:S04]  /*35400*/  FADD.FTZ R41, R171, R42 ;  /* 0x0000002aab297221 */ /* 0x004fc80000010000 */
[----:B------:R-:W-:Y:S04]  /*35410*/  ST.E desc[UR4][R2.64+0x10], R9 ;  /* 0x0000100902007985 */ /* 0x000fe8000c101904 */
[----:B------:R0:W-:Y:S04]  /*35420*/  ST.E desc[UR6][R2.64+0x14], R41 ;  /* 0x0000142902007985 */ /* 0x0001e8000c101906 */
[----:B0-----:R-:W2:Y:S01]  /*35430*/  LDL.64 R2, [R0+0x80] ;  /* 0x0000800000027983 */ /* 0x001ea20000100a00 */
        /* <DEDUP_REMOVED lines=94> */
[----:B------:R-:W2:Y:S01]  /*35a20*/  LD.E R93, desc[UR22][R2.64+0x5c] ;  /* 0x00005c16025d7980 */ /* 0x000ea2000c101900 */
[----:B---3--:R-:W-:-:S03]  /*35a30*/  FMUL.FTZ R89, R8, R89 ;  /* 0x0000005908597220 */ /* 0x008fc60000410000 */
[----:B------:R0:W-:Y:S01]  /*35a40*/  ST.E desc[UR10][R2.64+0x60], R91 ;  /* 0x0000605b02007985 */ /* 0x0001e2000c10190a */
[----:B----4-:R-:W-:-:S03]  /*35a50*/  FMUL.FTZ R85, R8, R85 ;  /* 0x0000005508557220 */ /* 0x010fc60000410000 */
[----:B------:R1:W-:Y:S01]  /*35a60*/  ST.E desc[UR8][R2.64+0x54], R89 ;  /* 0x0000545902007985 */ /* 0x0003e2000c101908 */
[----:B------:R-:W-:-:S03]  /*35a70*/  FMUL.FTZ R87, R8, R87 ;  /* 0x0000005708577220 */ /* 0x000fc60000410000 */
[----:B------:R-:W3:Y:S04]  /*35a80*/  LD.E R90, desc[UR14][R2.64+0x6c] ;  /* 0x00006c0e025a7980 */ /* 0x000ee8000c101900 */
[----:B0-----:R-:W4:Y:S01]  /*35a90*/  LD.E R91, desc[UR12][R2.64+0x68] ;  /* 0x0000680c025b7980 */ /* 0x001f22000c101900 */
[C---:B------:R-:W-:Y:S01]  /*35aa0*/  FMUL.FTZ R83, R8.reuse, R83 ;  /* 0x0000005308537220 */ /* 0x040fe20000410000 */
[C---:B------:R-:W-:Y:S02]  /*35ab0*/  FMUL.FTZ R79, R8.reuse, R79 ;  /* 0x0000004f084f7220 */ /* 0x040fe40000410000 */
[----:B------:R0:W-:Y:S04]  /*35ac0*/  ST.E desc[UR4][R2.64+0x44], R85 ;  /* 0x0000445502007985 */ /* 0x0001e8000c101904 */
[----:B-1----:R-:W3:Y:S01]  /*35ad0*/  LD.E R89, desc[UR24][R2.64+0x78] ;  /* 0x0000781802597980 */ /* 0x002ee2000c101900 */
[----:B------:R-:W-:-:S03]  /*35ae0*/  FMUL.FTZ R81, R8, R81 ;  /* 0x0000005108517220 */ /* 0x000fc60000410000 */
[----:B------:R1:W-:Y:S04]  /*35af0*/  ST.E desc[UR6][R2.64+0x50], R87 ;  /* 0x0000505702007985 */ /* 0x0003e8000c101906 */
[----:B0-----:R-:W3:Y:S04]  /*35b00*/  LD.E R85, desc[UR26][R2.64+0x7c] ;  /* 0x00007c1a02557980 */ /* 0x001ee8000c101900 */
[----:B------:R-:W3:Y:S01]  /*35b10*/  LD.E R88, desc[UR16][R2.64+0x88] ;  /* 0x0000881002587980 */ /* 0x000ee2000c101900 */
[----:B------:R-:W-:-:S03]  /*35b20*/  FMUL.FTZ R77, R8, R77 ;  /* 0x0000004d084d7220 */ /* 0x000fc60000410000 */
[----:B-1----:R-:W3:Y:S04]  /*35b30*/  LD.E R87, desc[UR18][R2.64+0x8c] ;  /* 0x00008c1202577980 */ /* 0x002ee8000c101900 */
[----:B------:R-:W3:Y:S04]  /*35b40*/  LD.E R86, desc[UR20][R2.64+0x98] ;  /* 0x0000981402567980 */ /* 0x000ee8000c101900 */
[----:B------:R0:W-:Y:S04]  /*35b50*/  ST.E desc[UR8][R2.64+0x40], R83 ;  /* 0x0000405302007985 */ /* 0x0001e8000c101908 */
[----:B------:R-:W3:Y:S01]  /*35b60*/  LD.E R84, desc[UR6][R2.64+0x9c] ;  /* 0x00009c0602547980 */ /* 0x000ee2000c101900 */
[----:B------:R-:W-:-:S03]  /*35b70*/  FMUL.FTZ R73, R8, R73 ;  /* 0x0000004908497220 */ /* 0x000fc60000410000 */
[----:B------:R1:W-:Y:S04]  /*35b80*/  ST.E desc[UR4][R2.64+0x30], R79 ;  /* 0x0000304f02007985 */ /* 0x0003e8000c101904 */
[----:B0-----:R-:W3:Y:S01]  /*35b90*/  LD.E R83, desc[UR10][R2.64+0xa8] ;  /* 0x0000a80a02537980 */ /* 0x001ee2000c101900 */
[----:B------:R-:W-:-:S03]  /*35ba0*/  FMUL.FTZ R75, R8, R75 ;  /* 0x0000004b084b7220 */ /* 0x000fc60000410000 */
[----:B------:R0:W-:Y:S04]  /*35bb0*/  ST.E desc[UR6][R2.64+0x34], R81 ;  /* 0x0000345102007985 */ /* 0x0001e8000c101906 */
[----:B-1----:R-:W3:Y:S04]  /*35bc0*/  LD.E R79, desc[UR12][R2.64+0xac] ;  /* 0x0000ac0c024f7980 */ /* 0x002ee8000c101900 */
[----:B------:R-:W3:Y:S04]  /*35bd0*/  LD.E R82, desc[UR14][R2.64+0xb8] ;  /* 0x0000b80e02527980 */ /* 0x000ee8000c101900 */
[----:B0-----:R-:W3:Y:S04]  /*35be0*/  LD.E R81, desc[UR16][R2.64+0xbc] ;  /* 0x0000bc1002517980 */ /* 0x001ee8000c101900 */
[----:B------:R-:W3:Y:S01]  /*35bf0*/  LD.E R80, desc[UR18][R2.64+0xc8] ;  /* 0x0000c81202507980 */ /* 0x000ee2000c101900 */
[----:B------:R-:W-:-:S03]  /*35c00*/  FMUL.FTZ R71, R8, R71 ;  /* 0x0000004708477220 */ /* 0x000fc60000410000 */
[----:B------:R0:W-:Y:S04]  /*35c10*/  ST.E desc[UR10][R2.64+0x24], R77 ;  /* 0x0000244d02007985 */ /* 0x0001e8000c10190a */
[----:B------:R-:W3:Y:S01]  /*35c20*/  LD.E R78, desc[UR20][R2.64+0xcc] ;  /* 0x0000cc14024e7980 */ /* 0x000ee2000c101900 */
[----:B------:R-:W-:-:S03]  /*35c30*/  FMUL.FTZ R69, R8, R69 ;  /* 0x0000004508457220 */ /* 0x000fc60000410000 */
[----:B------:R1:W-:Y:S04]  /*35c40*/  ST.E desc[UR6][R2.64+0x14], R73 ;  /* 0x0000144902007985 */ /* 0x0003e8000c101906 */
[----:B0-----:R-:W3:Y:S04]  /*35c50*/  LD.E R77, desc[UR22][R2.64+0xd8] ;  /* 0x0000d816024d7980 */ /* 0x001ee8000c101900 */
[----:B------:R-:W3:Y:S01]  /*35c60*/  LD.E R76, desc[UR24][R2.64+0xdc] ;  /* 0x0000dc18024c7980 */ /* 0x000ee2000c101900 */
[----:B------:R-:W-:-:S03]  /*35c70*/  FMUL.FTZ R67, R8, R67 ;  /* 0x0000004308437220 */ /* 0x000fc60000410000 */
[----:B------:R0:W-:Y:S04]  /*35c80*/  ST.E desc[UR8][R2.64+0x20], R75 ;  /* 0x0000204b02007985 */ /* 0x0001e8000c101908 */
[----:B-1----:R-:W3:Y:S04]  /*35c90*/  LD.E R73, desc[UR10][R2.64+0xe8] ;  /* 0x0000e80a02497980 */ /* 0x002ee8000c101900 */
[----:B------:R-:W3:Y:S04]  /*35ca0*/  LD.E R74, desc[UR14][R2.64+0xf8] ;  /* 0x0000f80e024a7980 */ /* 0x000ee8000c101900 */
[----:B0-----:R-:W3:Y:S01]  /*35cb0*/  LD.E R75, desc[UR12][R2.64+0xec] ;  /* 0x0000ec0c024b7980 */ /* 0x001ee2000c101900 */
[----:B------:R-:W-:-:S03]  /*35cc0*/  FMUL.FTZ R63, R8, R63 ;  /* 0x0000003f083f7220 */ /* 0x000fc60000410000 */
[----:B------:R-:W3:Y:S01]  /*35cd0*/  LD.E R72, desc[UR16][R2.64+0xfc] ;  /* 0x0000fc1002487980 */ /* 0x000ee2000c101900 */
[----:B------:R-:W-:-:S03]  /*35ce0*/  FMUL.FTZ R65, R8, R65 ;  /* 0x0000004108417220 */ /* 0x000fc60000410000 */
[----:B------:R0:W-:Y:S04]  /*35cf0*/  ST.E desc[UR4][R2.64+0x10], R71 ;  /* 0x0000104702007985 */ /* 0x0001e8000c101904 */
[----:B------:R-:W3:Y:S04]  /*35d00*/  LD.E R70, desc[UR18][R2.64+0x108] ;  /* 0x0001081202467980 */ /* 0x000ee8000c101900 */
[----:B------:R1:W-:Y:S04]  /*35d10*/  ST.E desc[UR6][R2.64+0x4], R69 ;  /* 0x0000044502007985 */ /* 0x0003e8000c101906 */
[----:B0-----:R-:W3:Y:S01]  /*35d20*/  LD.E R71, desc[UR20][R2.64+0x10c] ;  /* 0x00010c1402477980 */ /* 0x001ee2000c101900 */
[----:B------:R-:W-:-:S03]  /*35d30*/  FMUL.FTZ R61, R8, R61 ;  /* 0x0000003d083d7220 */ /* 0x000fc60000410000 */
[----:B------:R0:W-:Y:S04]  /*35d40*/  ST.E desc[UR4][R2.64], R67 ;  /* 0x0000004302007985 */ /* 0x0001e8000c101904 */
[----:B-1----:R-:W3:Y:S04]  /*35d50*/  LD.E R69, desc[UR12][R2.64+0x118] ;  /* 0x0001180c02457980 */ /* 0x002ee8000c101900 */
[----:B------:R-:W3:Y:S04]  /*35d60*/  LD.E R68, desc[UR22][R2.64+0x128] ;  /* 0x0001281602447980 */ /* 0x000ee8000c101900 */
[----:B0-----:R-:W3:Y:S01]  /*35d70*/  LD.E R67, desc[UR14][R2.64+0x11c] ;  /* 0x00011c0e02437980 */ /* 0x001ee2000c101900 */
[----:B------:R-:W-:-:S03]  /*35d80*/  FMUL.FTZ R59, R8, R59 ;  /* 0x0000003b083b7220 */ /* 0x000fc60000410000 */
[----:B------:R0:W-:Y:S04]  /*35d90*/  ST.E desc[UR8][R2.64+0x74], R63 ;  /* 0x0000743f02007985 */ /* 0x0001e8000c101908 */
[----:B------:R-:W3:Y:S04]  /*35da0*/  LD.E R66, desc[UR16][R2.64+0x12c] ;  /* 0x00012c1002427980 */ /* 0x000ee8000c101900 */
[----:B------:R1:W-:Y:S04]  /*35db0*/  ST.E desc[UR10][R2.64+0x80], R65 ;  /* 0x0000804102007985 */ /* 0x0003e8000c10190a */
[----:B0-----:R-:W3:Y:S01]  /*35dc0*/  LD.E R63, desc[UR18][R2.64+0x138] ;  /* 0x00013812023f7980 */ /* 0x001ee2000c101900 */
[----:B------:R-:W-:-:S03]  /*35dd0*/  FMUL.FTZ R57, R8, R57 ;  /* 0x0000003908397220 */ /* 0x000fc60000410000 */
[----:B------:R-:W3:Y:S04]  /*35de0*/  LD.E R64, desc[UR24][R2.64+0x148] ;  /* 0x0001481802407980 */ /* 0x000ee8000c101900 */
[----:B-1----:R-:W3:Y:S04]  /*35df0*/  LD.E R65, desc[UR20][R2.64+0x13c] ;  /* 0x00013c1402417980 */ /* 0x002ee8000c101900 */
[----:B------:R0:W-:Y:S04]  /*35e00*/  ST.E desc[UR6][R2.64+0x70], R61 ;  /* 0x0000703d02007985 */ /* 0x0001e8000c101906 */
[----:B------:R-:W3:Y:S01]  /*35e10*/  LD.E R62, desc[UR6][R2.64+0x14c] ;  /* 0x00014c06023e7980 */ /* 0x000ee2000c101900 */
[----:B------:R-:W-:-:S03]  /*35e20*/  FMUL.FTZ R55, R8, R55 ;  /* 0x0000003708377220 */ /* 0x000fc60000410000 */
[----:B------:R-:W3:Y:S04]  /*35e30*/  LD.E R60, desc[UR12][R2.64+0x15c] ;  /* 0x00015c0c023c7980 */ /* 0x000ee8000c101900 */
[----:B0-----:R-:W3:Y:S04]  /*35e40*/  LD.E R61, desc[UR8][R2.64+0x158] ;  /* 0x00015808023d7980 */ /* 0x001ee8000c101900 */
[----:B------:R0:W-:Y:S04]  /*35e50*/  ST.E desc[UR4][R2.64+0x64], R59 ;  /* 0x0000643b02007985 */ /* 0x0001e8000c101904 */
[----:B------:R-:W3:Y:S01]  /*35e60*/  LD.E R56, desc[UR14][R2.64+0x168] ;  /* 0x0001680e02387980 */ /* 0x000ee2000c101900 */
[----:B------:R-:W-:-:S03]  /*35e70*/  FMUL.FTZ R53, R8, R53 ;  /* 0x0000003508357220 */ /* 0x000fc60000410000 */
[----:B------:R1:W-:Y:S04]  /*35e80*/  ST.E desc[UR4][R2.64+0x84], R57 ;  /* 0x0000843902007985 */ /* 0x0003e8000c101904 */
[----:B0-----:R-:W3:Y:S04]  /*35e90*/  LD.E R59, desc[UR16][R2.64+0x16c] ;  /* 0x00016c10023b7980 */ /* 0x001ee8000c101900 */
[----:B------:R-:W3:Y:S01]  /*35ea0*/  LD.E R58, desc[UR18][R2.64+0x178] ;  /* 0x00017812023a7980 */ /* 0x000ee2000c101900 */
[----:B------:R-:W-:-:S03]  /*35eb0*/  FMUL.FTZ R51, R8, R51 ;  /* 0x0000003308337220 */ /* 0x000fc60000410000 */
[----:B-1----:R-:W3:Y:S04]  /*35ec0*/  LD.E R57, desc[UR20][R2.64+0x17c] ;  /* 0x00017c1402397980 */ /* 0x002ee8000c101900 */
[----:B------:R0:W-:Y:S01]  /*35ed0*/  ST.E desc[UR8][R2.64+0xa0], R55 ;  /* 0x0000a03702007985 */ /* 0x0001e2000c101908 */
[----:B------:R-:W-:-:S03]  /*35ee0*/  FMUL.FTZ R47, R8, R47 ;  /* 0x0000002f082f7220 */ /* 0x000fc60000410000 */
[----:B------:R-:W3:Y:S01]  /*35ef0*/  LD.E R54, desc[UR24][R2.64+0x18c] ;  /* 0x00018c1802367980 */ /* 0x000ee2000c101900 */
[----:B------:R-:W-:-:S03]  /*35f00*/  FMUL.FTZ R45, R8, R45 ;  /* 0x0000002d082d7220 */ /* 0x000fc60000410000 */
[----:B------:R1:W-:Y:S04]  /*35f10*/  ST.E desc[UR6][R2.64+0x94], R53 ;  /* 0x0000943502007985 */ /* 0x0003e8000c101906 */
[----:B0-----:R-:W3:Y:S01]  /*35f20*/  LD.E R55, desc[UR22][R2.64+0x188] ;  /* 0x0001881602377980 */ /* 0x001ee2000c101900 */
[----:B------:R-:W-:-:S03]  /*35f30*/  FMUL.FTZ R46, R8, R49 ;  /* 0x00000031082e7220 */ /* 0x000fc60000410000 */
[----:B------:R-:W3:Y:S01]  /*35f40*/  LD.E R50, desc[UR26][R2.64+0x198] ;  /* 0x0001981a02327980 */ /* 0x000ee2000c101900 */
[----:B------:R-:W-:-:S03]  /*35f50*/  FMUL.FTZ R44, R8, R44 ;  /* 0x0000002c082c7220 */ /* 0x000fc60000410000 */
[----:B-1----:R-:W3:Y:S01]  /*35f60*/  LD.E R53, desc[UR12][R2.64+0x19c] ;  /* 0x00019c0c02357980 */ /* 0x002ee2000c101900 */
[----:B------:R-:W-:-:S03]  /*35f70*/  FMUL.FTZ R9, R8, R9 ;  /* 0x0000000908097220 */ /* 0x000fc60000410000 */
[----:B------:R0:W-:Y:S04]  /*35f80*/  ST.E desc[UR4][R2.64+0x90], R51 ;  /* 0x0000903302007985 */ /* 0x0001e8000c101904 */
[----:B------:R-:W3:Y:S01]  /*35f90*/  LD.E R52, desc[UR14][R2.64+0x1a8] ;  /* 0x0001a80e02347980 */ /* 0x000ee2000c101900 */
[----:B------:R-:W-:-:S03]  /*35fa0*/  FMUL.FTZ R43, R8, R43 ;  /* 0x0000002b082b7220 */ /* 0x000fc60000410000 */
[----:B------:R-:W3:Y:S04]  /*35fb0*/  LD.E R49, desc[UR4][R2.64+0x1b8] ;  /* 0x0001b80402317980 */ /* 0x000ee8000c101900 */
[----:B0-----:R-:W3:Y:S01]  /*35fc0*/  LD.E R51, desc[UR16][R2.64+0x1ac] ;  /* 0x0001ac1002337980 */ /* 0x001ee2000c101900 */
[C---:B------:R-:W-:Y:S01]  /*35fd0*/  FMUL.FTZ R42, R8.reuse, R42 ;  /* 0x0000002a082a7220 */ /* 0x040fe20000410000 */
[C---:B------:R-:W-:Y:S02]  /*35fe0*/  FMUL.FTZ R41, R8.reuse, R41 ;  /* 0x0000002908297220 */ /* 0x040fe40000410000 */
[----:B------:R0:W-:Y:S04]  /*35ff0*/  ST.E desc[UR8][R2.64+0xb4], R47 ;  /* 0x0000b42f02007985 */ /* 0x0001e8000c101908 */
[----:B------:R-:W3:Y:S04]  /*36000*/  LD.E R48, desc[UR6][R2.64+0x1bc] ;  /* 0x0001bc0602307980 */ /* 0x000ee8000c101900 */
[----:B------:R1:W-:Y:S04]  /*36010*/  ST.E desc[UR4][R2.64+0xa4], R45 ;  /* 0x0000a42d02007985 */ /* 0x0003e8000c101904 */
[----:B0-----:R-:W3:Y:S04]  /*36020*/  LD.E R47, desc[UR8][R2.64+0x1c8] ;  /* 0x0001c808022f7980 */ /* 0x001ee8000c101900 */
[----:B------:R0:W-:Y:S04]  /*36030*/  ST.E desc[UR6][R2.64+0xb0], R46 ;  /* 0x0000b02e02007985 */ /* 0x0001e8000c101906 */
[----:B-1----:R-:W3:Y:S04]  /*36040*/  LD.E R45, desc[UR10][R2.64+0x1cc] ;  /* 0x0001cc0a022d7980 */ /* 0x002ee8000c101900 */
        /* <DEDUP_REMOVED lines=10> */
[----:B-1----:R-:W3:Y:S01]  /*360f0*/  LD.E R41, desc[UR22][R2.64+0x1fc] ;  /* 0x0001fc1602297980 */ /* 0x002ee2000c101900 */
[C---:B------:R-:W-:Y:S01]  /*36100*/  FMUL.FTZ R136, R8.reuse, R136 ;  /* 0x0000008808887220 */ /* 0x040fe20000410000 */
[C---:B------:R-:W-:Y:S01]  /*36110*/  FMUL.FTZ R138, R8.reuse, R138 ;  /* 0x0000008a088a7220 */ /* 0x040fe20000410000 */
[C---:B------:R-:W-:Y:S01]  /*36120*/  FMUL.FTZ R137, R8.reuse, R137 ;  /* 0x0000008908897220 */ /* 0x040fe20000410000 */
[C---:B------:R-:W-:Y:S01]  /*36130*/  FMUL.FTZ R135, R8.reuse, R135 ;  /* 0x0000008708877220 */ /* 0x040fe20000410000 */
[C---:B------:R-:W-:Y:S01]  /*36140*/  FMUL.FTZ R134, R8.reuse, R134 ;  /* 0x0000008608867220 */ /* 0x040fe20000410000 */
[----:B------:R-:W-:Y:S01]  /*36150*/  ST.E desc[UR4][R2.64+0xe4], R136 ;  /* 0x0000e48802007985 */ /* 0x000fe2000c101904 */
[C---:B------:R-:W-:Y:S01]  /*36160*/  FMUL.FTZ R133, R8.reuse, R133 ;  /* 0x0000008508857220 */ /* 0x040fe20000410000 */
[C---:B------:R-:W-:Y:S01]  /*36170*/  FMUL.FTZ R132, R8.reuse, R132 ;  /* 0x0000008408847220 */ /* 0x040fe20000410000 */
[C---:B------:R-:W-:Y:S01]  /*36180*/  FMUL.FTZ R131, R8.reuse, R131 ;  /* 0x0000008308837220 */ /* 0x040fe20000410000 */
        /* <DEDUP_REMOVED lines=33> */
[----:B------:R-:W-:Y:S04]  /*363a0*/  ST.E desc[UR16][R2.64+0x170], R122 ;  /* 0x0001707a02007985 */ /* 0x000fe8000c101910 */
[----:B------:R-:W-:Y:S04]  /*363b0*/  ST.E desc[UR6][R2.64+0x174], R120 ;  /* 0x0001747802007985 */ /* 0x000fe8000c101906 */
[----:B------:R0:W-:Y:S01]  /*363c0*/  ST.E desc[UR8][R2.64+0x180], R119 ;  /* 0x0001807702007985 */ /* 0x0001e2000c101908 */
[----:B------:R-:W-:-:S03]  /*363d0*/  FMUL.FTZ R113, R8, R113 ;  /* 0x0000007108717220 */ /* 0x000fc60000410000 */
[----:B------:R-:W-:Y:S04]  /*363e0*/  ST.E desc[UR4][R2.64+0x184], R118 ;  /* 0x0001847602007985 */ /* 0x000fe8000c101904 */
[----:B------:R-:W-:Y:S04]  /*363f0*/  ST.E desc[UR10][R2.64+0x190], R114 ;  /* 0x0001907202007985 */ /* 0x000fe8000c10190a */
[----:B------:R1:W-:Y:S01]  /*36400*/  ST.E desc[UR12][R2.64+0x194], R117 ;  /* 0x0001947502007985 */ /* 0x0003e2000c10190c */
[----:B------:R-:W-:-:S03]  /*36410*/  FMUL.FTZ R111, R8, R111 ;  /* 0x0000006f086f7220 */ /* 0x000fc60000410000 */
[----:B------:R-:W-:Y:S01]  /*36420*/  ST.E desc[UR14][R2.64+0x1a0], R116 ;  /* 0x0001a07402007985 */ /* 0x000fe2000c10190e */
[----:B0-----:R-:W-:-:S03]  /*36430*/  FMUL.FTZ R119, R8, R110 ;  /* 0x0000006e08777220 */ /* 0x001fc60000410000 */
[----:B------:R0:W-:Y:S01]  /*36440*/  ST.E desc[UR16][R2.64+0x1a4], R115 ;  /* 0x0001a47302007985 */ /* 0x0001e2000c101910 */
[----:B-1----:R-:W-:-:S03]  /*36450*/  FMUL.FTZ R117, R8, R112 ;  /* 0x0000007008757220 */ /* 0x002fc60000410000 */
[----:B------:R1:W-:Y:S01]  /*36460*/  ST.E desc[UR6][R2.64+0x1b0], R113 ;  /* 0x0001b07102007985 */ /* 0x0003e2000c101906 */
[C---:B------:R-:W-:Y:S01]  /*36470*/  FMUL.FTZ R109, R8.reuse, R109 ;  /* 0x0000006d086d7220 */ /* 0x040fe20000410000 */
[C---:B------:R-:W-:Y:S01]  /*36480*/  FMUL.FTZ R107, R8.reuse, R107 ;  /* 0x0000006b086b7220 */ /* 0x040fe20000410000 */
[C---:B0-----:R-:W-:Y:S01]  /*36490*/  FMUL.FTZ R115, R8.reuse, R108 ;  /* 0x0000006c08737220 */ /* 0x041fe20000410000 */
[----:B------:R-:W-:Y:S01]  /*364a0*/  ST.E desc[UR4][R2.64+0x1b4], R117 ;  /* 0x0001b47502007985 */ /* 0x000fe2000c101904 */
[----:B------:R-:W-:-:S03]  /*364b0*/  FMUL.FTZ R105, R8, R105 ;  /* 0x0000006908697220 */ /* 0x000fc60000410000 */
[----:B------:R-:W-:Y:S01]  /*364c0*/  ST.E desc[UR8][R2.64+0x1c0], R115 ;  /* 0x0001c07302007985 */ /* 0x000fe2000c101908 */
[----:B-1----:R-:W-:-:S03]  /*364d0*/  FMUL.FTZ R113, R8, R106 ;  /* 0x0000006a08717220 */ /* 0x002fc60000410000 */
[----:B------:R0:W-:Y:S01]  /*364e0*/  ST.E desc[UR10][R2.64+0x1c4], R111 ;  /* 0x0001c46f02007985 */ /* 0x0001e2000c10190a */
[----:B------:R-:W-:-:S03]  /*364f0*/  FMUL.FTZ R103, R7, R103 ;  /* 0x0000006707677220 */ /* 0x000fc60000410000 */
[----:B------:R-:W-:Y:S04]  /*36500*/  ST.E desc[UR12][R2.64+0x1d0], R119 ;  /* 0x0001d07702007985 */ /* 0x000fe8000c10190c */
[----:B------:R1:W-:Y:S01]  /*36510*/  ST.E desc[UR14][R2.64+0x1d4], R109 ;  /* 0x0001d46d02007985 */ /* 0x0003e2000c10190e */
[----:B0-----:R-:W-:-:S03]  /*36520*/  FMUL.FTZ R111, R8, R102 ;  /* 0x00000066086f7220 */ /* 0x001fc60000410000 */
[----:B------:R0:W-:Y:S01]  /*36530*/  ST.E desc[UR6][R2.64+0x1e0], R107 ;  /* 0x0001e06b02007985 */ /* 0x0001e2000c101906 */
[----:B------:R-:W-:-:S03]  /*36540*/  FMUL.FTZ R101, R7, R101 ;  /* 0x0000006507657220 */ /* 0x000fc60000410000 */
[----:B------:R-:W-:Y:S01]  /*36550*/  ST.E desc[UR16][R2.64+0x1e4], R113 ;  /* 0x0001e47102007985 */ /* 0x000fe2000c101910 */
[----:B-1----:R-:W-:-:S03]  /*36560*/  FMUL.FTZ R109, R7, R104 ;  /* 0x00000068076d7220 */ /* 0x002fc60000410000 */
[----:B------:R1:W-:Y:S01]  /*36570*/  ST.E desc[UR4][R2.64+0x1f0], R105 ;  /* 0x0001f06902007985 */ /* 0x0003e2000c101904 */
[----:B------:R-:W-:-:S03]  /*36580*/  FMUL.FTZ R99, R7, R99 ;  /* 0x0000006307637220 */ /* 0x000fc60000410000 */
[----:B------:R-:W-:Y:S01]  /*36590*/  ST.E desc[UR8][R2.64+0x1f4], R111 ;  /* 0x0001f46f02007985 */ /* 0x000fe2000c101908 */
[----:B0-----:R-:W-:-:S03]  /*365a0*/  FMUL.FTZ R107, R7, R100 ;  /* 0x00000064076b7220 */ /* 0x001fc60000410000 */
[----:B------:R-:W-:Y:S01]  /*365b0*/  ST.E desc[UR10][R2.64+0x8], R109 ;  /* 0x0000086d02007985 */ /* 0x000fe2000c10190a */
[----:B------:R-:W-:-:S03]  /*365c0*/  FMUL.FTZ R97, R7, R97 ;  /* 0x0000006107617220 */ /* 0x000fc60000410000 */
[----:B------:R0:W-:Y:S01]  /*365d0*/  ST.E desc[UR12][R2.64+0xc], R103 ;  /* 0x00000c6702007985 */ /* 0x0001e2000c10190c */
[C---:B-1----:R-:W-:Y:S01]  /*365e0*/  FMUL.FTZ R105, R7.reuse, R96 ;  /* 0x0000006007697220 */ /* 0x042fe20000410000 */
[C---:B------:R-:W-:Y:S02]  /*365f0*/  FMUL.FTZ R95, R7.reuse, R95 ;  /* 0x0000005f075f7220 */ /* 0x040fe40000410000 */
[----:B------:R1:W-:Y:S01]  /*36600*/  ST.E desc[UR6][R2.64+0x18], R101 ;  /* 0x0000186502007985 */ /* 0x0003e2000c101906 */
[----:B--2---:R-:W-:-:S03]  /*36610*/  FMUL.FTZ R93, R7, R93 ;  /* 0x0000005d075d7220 */ /* 0x004fc60000410000 */
[----:B------:R2:W-:Y:S01]  /*36620*/  ST.E desc[UR14][R2.64+0x1c], R99 ;  /* 0x00001c6302007985 */ /* 0x0005e2000c10190e */
[----:B0-----:R-:W-:-:S03]  /*36630*/  FMUL.FTZ R103, R7, R98 ;  /* 0x0000006207677220 */ /* 0x001fc60000410000 */
[----:B------:R-:W-:Y:S01]  /*36640*/  ST.E desc[UR16][R2.64+0x28], R107 ;  /* 0x0000286b02007985 */ /* 0x000fe2000c101910 */
[----:B-1----:R-:W-:-:S03]  /*36650*/  FMUL.FTZ R101, R7, R94 ;  /* 0x0000005e07657220 */ /* 0x002fc60000410000 */
[----:B------:R-:W-:Y:S01]  /*36660*/  ST.E desc[UR4][R2.64+0x2c], R103 ;  /* 0x00002c6702007985 */ /* 0x000fe2000c101904 */
[----:B--2---:R-:W-:-:S03]  /*36670*/  FMUL.FTZ R99, R7, R92 ;  /* 0x0000005c07637220 */ /* 0x004fc60000410000 */
[----:B------:R-:W-:Y:S01]  /*36680*/  ST.E desc[UR8][R2.64+0x38], R105 ;  /* 0x0000386902007985 */ /* 0x000fe2000c101908 */
[----:B----4-:R-:W-:-:S03]  /*36690*/  FMUL.FTZ R91, R7, R91 ;  /* 0x0000005b075b7220 */ /* 0x010fc60000410000 */
[----:B------:R0:W-:Y:S01]  /*366a0*/  ST.E desc[UR10][R2.64+0x3c], R97 ;  /* 0x00003c6102007985 */ /* 0x0001e2000c10190a */
[----:B---3--:R-:W-:-:S03]  /*366b0*/  FMUL.FTZ R89, R7, R89 ;  /* 0x0000005907597220 */ /* 0x008fc60000410000 */
[----:B------:R1:W-:Y:S01]  /*366c0*/  ST.E desc[UR6][R2.64+0x48], R95 ;  /* 0x0000485f02007985 */ /* 0x0003e2000c101906 */
[----:B------:R-:W-:-:S03]  /*366d0*/  FMUL.FTZ R85, R7, R85 ;  /* 0x0000005507557220 */ /* 0x000fc60000410000 */
[----:B------:R-:W-:Y:S01]  /*366e0*/  ST.E desc[UR12][R2.64+0x4c], R99 ;  /* 0x00004c6302007985 */ /* 0x000fe2000c10190c */
[----:B0-----:R-:W-:-:S03]  /*366f0*/  FMUL.FTZ R97, R7, R90 ;  /* 0x0000005a07617220 */ /* 0x001fc60000410000 */
[----:B------:R-:W-:Y:S01]  /*36700*/  ST.E desc[UR14][R2.64+0x58], R101 ;  /* 0x0000586502007985 */ /* 0x000fe2000c10190e */
[----:B------:R-:W-:-:S03]  /*36710*/  FMUL.FTZ R87, R7, R87 ;  /* 0x0000005707577220 */ /* 0x000fc60000410000 */
[----:B------:R0:W-:Y:S01]  /*36720*/  ST.E desc[UR16][R2.64+0x5c], R93 ;  /* 0x00005c5d02007985 */ /* 0x0001e2000c101910 */
[----:B-1----:R-:W-:-:S03]  /*36730*/  FMUL.FTZ R95, R7, R86 ;  /* 0x00000056075f7220 */ /* 0x002fc60000410000 */
[----:B------:R1:W-:Y:S01]  /*36740*/  ST.E desc[UR4][R2.64+0x68], R91 ;  /* 0x0000685b02007985 */ /* 0x0003e2000c101904 */
[----:B------:R-:W-:-:S03]  /*36750*/  FMUL.FTZ R83, R7, R83 ;  /* 0x0000005307537220 */ /* 0x000fc60000410000 */
[----:B------:R-:W-:Y:S01]  /*36760*/  ST.E desc[UR8][R2.64+0x6c], R97 ;  /* 0x00006c6102007985 */ /* 0x000fe2000c101908 */
[----:B0-----:R-:W-:-:S03]  /*36770*/  FMUL.FTZ R93, R7, R88 ;  /* 0x00000058075d7220 */ /* 0x001fc60000410000 */
[----:B------:R0:W-:Y:S01]  /*36780*/  ST.E desc[UR6][R2.64+0x78], R89 ;  /* 0x0000785902007985 */ /* 0x0001e2000c101906 */
[C---:B------:R-:W-:Y:S01]  /*36790*/  FMUL.FTZ R79, R7.reuse, R79 ;  /* 0x0000004f074f7220 */ /* 0x040fe20000410000 */
[C---:B-1----:R-:W-:Y:S02]  /*367a0*/  FMUL.FTZ R91, R7.reuse, R84 ;  /* 0x00000054075b7220 */ /* 0x042fe40000410000 */
[----:B------:R1:W-:Y:S01]  /*367b0*/  ST.E desc[UR10][R2.64+0x7c], R85 ;  /* 0x00007c5502007985 */ /* 0x0003e2000c10190a */
[----:B------:R-:W-:-:S03]  /*367c0*/  FMUL.FTZ R81, R7, R81 ;  /* 0x0000005107517220 */ /* 0x000fc60000410000 */
[----:B------:R-:W-:Y:S04]  /*367d0*/  ST.E desc[UR12][R2.64+0x88], R93 ;  /* 0x0000885d02007985 */ /* 0x000fe8000c10190c */
[----:B------:R2:W-:Y:S01]  /*367e0*/  ST.E desc[UR14][R2.64+0x8c], R87 ;  /* 0x00008c5702007985 */ /* 0x0005e2000c10190e */
[C---:B0-----:R-:W-:Y:S01]  /*367f0*/  FMUL.FTZ R89, R7.reuse, R78 ;  /* 0x0000004e07597220 */ /* 0x041fe20000410000 */
[C---:B-1----:R-:W-:Y:S02]  /*36800*/  FMUL.FTZ R85, R7.reuse, R82 ;  /* 0x0000005207557220 */ /* 0x042fe40000410000 */
[----:B------:R-:W-:Y:S01]  /*36810*/  ST.E desc[UR16][R2.64+0x98], R95 ;  /* 0x0000985f02007985 */ /* 0x000fe2000c101910 */
[----:B------:R-:W-:-:S03]  /*36820*/  FMUL.FTZ R77, R7, R77 ;  /* 0x0000004d074d7220 */ /* 0x000fc60000410000 */
[----:B------:R-:W-:Y:S01]  /*36830*/  ST.E desc[UR4][R2.64+0x9c], R91 ;  /* 0x00009c5b02007985 */ /* 0x000fe2000c101904 */
[----:B--2---:R-:W-:-:S03]  /*36840*/  FMUL.FTZ R87, R7, R80 ;  /* 0x0000005007577220 */ /* 0x004fc60000410000 */
[----:B------:R-:W-:Y:S01]  /*36850*/  ST.E desc[UR6][R2.64+0xa8], R83 ;  /* 0x0000a85302007985 */ /* 0x000fe2000c101906 */
[----:B------:R-:W-:-:S03]  /*36860*/  FMUL.FTZ R73, R7, R73 ;  /* 0x0000004907497220 */ /* 0x000fc60000410000 */
[----:B------:R0:W-:Y:S01]  /*36870*/  ST.E desc[UR8][R2.64+0xac], R79 ;  /* 0x0000ac4f02007985 */ /* 0x0001e2000c101908 */
[----:B------:R-:W-:-:S03]  /*36880*/  FMUL.FTZ R75, R7, R75 ;  /* 0x0000004b074b7220 */ /* 0x000fc60000410000 */
[----:B------:R-:W-:Y:S04]  /*36890*/  ST.E desc[UR10][R2.64+0xb8], R85 ;  /* 0x0000b85502007985 */ /* 0x000fe8000c10190a */
[----:B------:R1:W-:Y:S01]  /*368a0*/  ST.E desc[UR12][R2.64+0xbc], R81 ;  /* 0x0000bc5102007985 */ /* 0x0003e2000c10190c */
[----:B0-----:R-:W-:-:S03]  /*368b0*/  FMUL.FTZ R79, R7, R76 ;  /* 0x0000004c074f7220 */ /* 0x001fc60000410000 */
[----:B------:R-:W-:Y:S01]  /*368c0*/  ST.E desc[UR14][R2.64+0xc8], R87 ;  /* 0x0000c85702007985 */ /* 0x000fe2000c10190e */
[----:B------:R-:W-:-:S03]  /*368d0*/  FMUL.FTZ R83, R7, R70 ;  /* 0x0000004607537220 */ /* 0x000fc60000410000 */
[----:B------:R-:W-:Y:S01]  /*368e0*/  ST.E desc[UR4][R2.64+0xcc], R89 ;  /* 0x0000cc5902007985 */ /* 0x000fe2000c101904 */
[----:B-1----:R-:W-:-:S03]  /*368f0*/  FMUL.FTZ R81, R7, R74 ;  /* 0x0000004a07517220 */ /* 0x002fc60000410000 */
[----:B------:R0:W-:Y:S01]  /*36900*/  ST.E desc[UR16][R2.64+0xd8], R77 ;  /* 0x0000d84d02007985 */ /* 0x0001e2000c101910 */
[----:B------:R-:W-:-:S03]  /*36910*/  FMUL.FTZ R71, R7, R71 ;  /* 0x0000004707477220 */ /* 0x000fc60000410000 */
[----:B------:R-:W-:Y:S01]  /*36920*/  ST.E desc[UR6][R2.64+0xdc], R79 ;  /* 0x0000dc4f02007985 */ /* 0x000fe2000c101906 */
[----:B------:R-:W-:-:S03]  /*36930*/  FMUL.FTZ R69, R7, R69 ;  /* 0x0000004507457220 */ /* 0x000fc60000410000 */
[----:B------:R1:W-:Y:S01]  /*36940*/  ST.E desc[UR8][R2.64+0xe8], R73 ;  /* 0x0000e84902007985 */ /* 0x0003e2000c101908 */
[----:B0-----:R-:W-:-:S03]  /*36950*/  FMUL.FTZ R77, R7, R72 ;  /* 0x00000048074d7220 */ /* 0x001fc60000410000 */
[----:B------:R0:W-:Y:S01]  /*36960*/  ST.E desc[UR10][R2.64+0xec], R75 ;  /* 0x0000ec4b02007985 */ /* 0x0001e2000c10190a */
[----:B------:R-:W-:-:S03]  /*36970*/  FMUL.FTZ R67, R7, R67 ;  /* 0x0000004307437220 */ /* 0x000fc60000410000 */
[----:B------:R-:W-:Y:S04]  /*36980*/  ST.E desc[UR12][R2.64+0xf8], R81 ;  /* 0x0000f85102007985 */ /* 0x000fe8000c10190c */
[----:B------:R-:W-:Y:S01]  /*36990*/  ST.E desc[UR4][R2.64+0xfc], R77 ;  /* 0x0000fc4d02007985 */ /* 0x000fe2000c101904 */
[----:B-1----:R-:W-:-:S03]  /*369a0*/  FMUL.FTZ R73, R7, R68 ;  /* 0x0000004407497220 */ /* 0x002fc60000410000 */
[----:B------:R-:W-:Y:S01]  /*369b0*/  ST.E desc[UR14][R2.64+0x108], R83 ;  /* 0x0001085302007985 */ /* 0x000fe2000c10190e */
[----:B------:R-:W-:-:S03]  /*369c0*/  FMUL.FTZ R63, R7, R63 ;  /* 0x0000003f073f7220 */ /* 0x000fc60000410000 */
[----:B------:R1:W-:Y:S01]  /*369d0*/  ST.E desc[UR16][R2.64+0x10c], R71 ;  /* 0x00010c4702007985 */ /* 0x0003e2000c101910 */
[C---:B------:R-:W-:Y:S01]  /*369e0*/  FMUL.FTZ R65, R7.reuse, R65 ;  /* 0x0000004107417220 */ /* 0x040fe20000410000 */
[C---:B0-----:R-:W-:Y:S02]  /*369f0*/  FMUL.FTZ R75, R7.reuse, R64 ;  /* 0x00000040074b7220 */ /* 0x041fe40000410000 */
[----:B------:R-:W-:Y:S01]  /*36a00*/  ST.E desc[UR6][R2.64+0x118], R69 ;  /* 0x0001184502007985 */ /* 0x000fe2000c101906 */
[----:B------:R-:W-:-:S03]  /*36a10*/  FMUL.FTZ R61, R7, R61 ;  /* 0x0000003d073d7220 */ /* 0x000fc60000410000 */
[----:B------:R0:W-:Y:S01]  /*36a20*/  ST.E desc[UR8][R2.64+0x11c], R67 ;  /* 0x00011c4302007985 */ /* 0x0001e2000c101908 */
[----:B-1----:R-:W-:-:S03]  /*36a30*/  FMUL.FTZ R71, R7, R66 ;  /* 0x0000004207477220 */ /* 0x002fc60000410000 */
[----:B------:R-:W-:Y:S04]  /*36a40*/  ST.E desc[UR10][R2.64+0x128], R73 ;  /* 0x0001284902007985 */ /* 0x000fe8000c10190a */
[----:B------:R-:W-:Y:S01]  /*36a50*/  ST.E desc[UR4][R2.64+0x12c], R71 ;  /* 0x00012c4702007985 */ /* 0x000fe2000c101904 */
[----:B0-----:R-:W-:-:S03]  /*36a60*/  FMUL.FTZ R67, R7, R62 ;  /* 0x0000003e07437220 */ /* 0x001fc60000410000 */
[----:B------:R0:W-:Y:S01]  /*36a70*/  ST.E desc[UR12][R2.64+0x138], R63 ;  /* 0x0001383f02007985 */ /* 0x0001e2000c10190c */
[----:B------:R-:W-:-:S03]  /*36a80*/  FMUL.FTZ R59, R7, R59 ;  /* 0x0000003b073b7220 */ /* 0x000fc60000410000 */
[----:B------:R1:W-:Y:S01]  /*36a90*/  ST.E desc[UR14][R2.64+0x13c], R65 ;  /* 0x00013c4102007985 */ /* 0x0003e2000c10190e */
[C---:B------:R-:W-:Y:S01]  /*36aa0*/  FMUL.FTZ R69, R7.reuse, R58 ;  /* 0x0000003a07457220 */ /* 0x040fe20000410000 */
[C---:B------:R-:W-:Y:S02]  /*36ab0*/  FMUL.FTZ R57, R7.reuse, R57 ;  /* 0x0000003907397220 */ /* 0x040fe40000410000 */
[----:B------:R-:W-:Y:S01]  /*36ac0*/  ST.E desc[UR16][R2.64+0x148], R75 ;  /* 0x0001484b02007985 */ /* 0x000fe2000c101910 */
[----:B0-----:R-:W-:-:S03]  /*36ad0*/  FMUL.FTZ R63, R7, R60 ;  /* 0x0000003c073f7220 */ /* 0x001fc60000410000 */
[----:B------:R-:W-:Y:S01]  /*36ae0*/  ST.E desc[UR6][R2.64+0x14c], R67 ;  /* 0x00014c4302007985 */ /* 0x000fe2000c101906 */
[----:B-1----:R-:W-:-:S03]  /*36af0*/  FMUL.FTZ R65, R7, R56 ;  /* 0x0000003807417220 */ /* 0x002fc60000410000 */
        /* <DEDUP_REMOVED lines=17> */
[C---:B-1----:R-:W-:Y:S01]  /*36c10*/  FMUL.FTZ R55, R7.reuse, R48 ;  /* 0x0000003007377220 */ /* 0x042fe20000410000 */
[C---:B------:R-:W-:Y:S02]  /*36c20*/  FMUL.FTZ R45, R7.reuse, R45 ;  /* 0x0000002d072d7220 */ /* 0x040fe40000410000 */
[----:B------:R0:W-:Y:S04]  /*36c30*/  ST.E desc[UR10][R2.64+0x19c], R53 ;  /* 0x00019c3502007985 */ /* 0x0001e8000c10190a */
[----:B------:R-:W-:Y:S04]  /*36c40*/  ST.E desc[UR12][R2.64+0x1a8], R61 ;  /* 0x0001a83d02007985 */ /* 0x000fe8000c10190c */
[----:B------:R1:W-:Y:S01]  /*36c50*/  ST.E desc[UR14][R2.64+0x1ac], R51 ;  /* 0x0001ac3302007985 */ /* 0x0003e2000c10190e */
[----:B------:R-:W-:-:S03]  /*36c60*/  FMUL.FTZ R43, R7, R43 ;  /* 0x0000002b072b7220 */ /* 0x000fc60000410000 */
[----:B------:R2:W-:Y:S01]  /*36c70*/  ST.E desc[UR6][R2.64+0x1b8], R49 ;  /* 0x0001b83102007985 */ /* 0x0005e2000c101906 */
[----:B0-----:R-:W-:-:S03]  /*36c80*/  FMUL.FTZ R53, R7, R9 ;  /* 0x0000000907357220 */ /* 0x001fc60000410000 */
[----:B------:R0:W-:Y:S01]  /*36c90*/  ST.E desc[UR16][R2.64+0x1bc], R55 ;  /* 0x0001bc3702007985 */ /* 0x0001e2000c101910 */
[----:B-1----:R-:W-:-:S03]  /*36ca0*/  FMUL.FTZ R51, R7, R46 ;  /* 0x0000002e07337220 */ /* 0x002fc60000410000 */
[----:B------:R-:W-:Y:S01]  /*36cb0*/  ST.E desc[UR4][R2.64+0x1c8], R47 ;  /* 0x0001c82f02007985 */ /* 0x000fe2000c101904 */
[----:B--2---:R-:W-:-:S03]  /*36cc0*/  FMUL.FTZ R49, R7, R44 ;  /* 0x0000002c07317220 */ /* 0x004fc60000410000 */
[----:B------:R-:W-:Y:S01]  /*36cd0*/  ST.E desc[UR8][R2.64+0x1cc], R45 ;  /* 0x0001cc2d02007985 */ /* 0x000fe2000c101908 */
[C---:B------:R-:W-:Y:S01]  /*36ce0*/  FMUL.FTZ R41, R7.reuse, R41 ;  /* 0x0000002907297220 */ /* 0x040fe20000410000 */
[----:B0-----:R-:W-:Y:S02]  /*36cf0*/  FMUL.FTZ R55, R7, R42 ;  /* 0x0000002a07377220 */ /* 0x001fe40000410000 */
[----:B------:R-:W-:Y:S04]  /*36d00*/  ST.E desc[UR10][R2.64+0x1d8], R51 ;  /* 0x0001d83302007985 */ /* 0x000fe8000c10190a */
[----:B------:R-:W-:Y:S04]  /*36d10*/  ST.E desc[UR6][R2.64+0x1dc], R49 ;  /* 0x0001dc3102007985 */ /* 0x000fe8000c101906 */
[----:B------:R-:W-:Y:S04]  /*36d20*/  ST.E desc[UR12][R2.64+0x1e8], R53 ;  /* 0x0001e83502007985 */ /* 0x000fe8000c10190c */
[----:B------:R-:W-:Y:S04]  /*36d30*/  ST.E desc[UR14][R2.64+0x1ec], R43 ;  /* 0x0001ec2b02007985 */ /* 0x000fe8000c10190e */
[----:B------:R-:W-:Y:S04]  /*36d40*/  ST.E desc[UR16][R2.64+0x1f8], R55 ;  /* 0x0001f83702007985 */ /* 0x000fe8000c101910 */
[----:B------:R0:W-:Y:S01]  /*36d50*/  ST.E desc[UR18][R2.64+0x1fc], R41 ;  /* 0x0001fc2902007985 */ /* 0x0001e2000c101912 */
[----:B------:R-:W-:-:S03]  /*36d60*/  LEA.HI R42, R6, 0x8, RZ, 0x19 ;  /* 0x00000008062a7811 */ /* 0x000fc600078fc8ff */
[----:B------:R-:W2:Y:S02]  /*36d70*/  LDL.64 R8, [R0] ;  /* 0x0000000000087983 */ /* 0x000ea40000100a00 */
[----:B------:R1:W-:Y:S06]  /*36d80*/  BAR.SYNC.DEFER_BLOCKING R42, 0x100 ;  /* 0x0004002a0000751d */ /* 0x0003ec0000010000 */
[----:B0-----:R-:W3:Y:S01]  /*36d90*/  LDL.64 R2, [R0+0x80] ;  /* 0x0000800000027983 */ /* 0x001ee20000100a00 */
[C---:B------:R-:W-:Y:S02]  /*36da0*/  R2UR UR28, R4.reuse ;  /* 0x00000000041c72ca */ /* 0x040fe400000e0000 */
[----:B------:R-:W-:Y:S01]  /*36db0*/  R2UR UR29, R5 ;  /* 0x00000000051d72ca */ /* 0x000fe200000e0000 */
[----:B------:R-:W4:Y:S04]  /*36dc0*/  LDL.64 R6, [R0+0x98] ;  /* 0x0000980000067983 */ /* 0x000f280000100a00 */
[----:B--2---:R-:W2:Y:S04]  /*36dd0*/  LD.E R41, desc[UR6][R8.64] ;  /* 0x0000000608297980 */ /* 0x004ea8000c101900 */
[----:B------:R-:W2:Y:S04]  /*36de0*/  LDL.64 R8, [R0+0x88] ;  /* 0x0000880000087983 */ /* 0x000ea80000100a00 */
[----:B---3--:R-:W3:Y:S04]  /*36df0*/  LD.E R45, desc[UR4][R2.64] ;  /* 0x00000004022d7980 */ /* 0x008ee8000c101900 */
        /* <DEDUP_REMOVED lines=64> */
[----:B----4-:R-:W4:Y:S04]  /*37200*/  LD.E.64 R6, desc[UR4][R6.64] ;  /* 0x0000000406067980 */ /* 0x010f28000c101b00 */
[----:B---3--:R-:W-:Y:S04]  /*37210*/  ST.E desc[UR8][R2.64], R45 ;  /* 0x0000002d02007985 */ /* 0x008fe8000c101908 */
        /* <DEDUP_REMOVED lines=64> */
[----:B0-----:R-:W3:Y:S04]  /*37620*/  LD.E R43, desc[UR28][R2.64+0x104] ;  /* 0x0001041c022b7980 */ /* 0x001ee8000c101900 */
[----:B---3--:R0:W-:Y:S04]  /*37630*/  ST.E desc[UR4][R2.64+0x104], R43 ;  /* 0x0001042b02007985 */ /* 0x0081e8000c101904 */
[----:B------:R-:W3:Y:S04]  /*37640*/  LD.E R45, desc[UR6][R2.64+0x108] ;  /* 0x00010806022d7980 */ /* 0x000ee8000c101900 */
[----:B-1----:R-:W4:Y:S04]  /*37650*/  LD.E R47, desc[UR8][R2.64+0x10c] ;  /* 0x00010c08022f7980 */ /* 0x002f28000c101900 */
        /* <DEDUP_REMOVED lines=8> */
[----:B0-----:R-:W2:Y:S04]  /*376e0*/  LD.E R43, desc[UR26][R2.64+0x130] ;  /* 0x0001301a022b7980 */ /* 0x001ea8000c101900 */
        /* <DEDUP_REMOVED lines=51> */
[----:B---3--:R-:W-:Y:S04]  /*37a20*/  ST.E desc[UR4][R2.64+0x108], R45 ;  /* 0x0001082d02007985 */ /* 0x008fe8000c101904 */
[----:B----4-:R-:W-:Y:S04]  /*37a30*/  ST.E desc[UR6][R2.64+0x10c], R47 ;  /* 0x00010c2f02007985 */ /* 0x010fe8000c101906 */
[----:B--2---:R-:W-:Y:S04]  /*37a40*/  ST.E desc[UR8][R2.64+0x110], R49 ;  /* 0x0001103102007985 */ /* 0x004fe8000c101908 */
        /* <DEDUP_REMOVED lines=59> */
[----:B0-----:R-:W4:Y:S01]  /*37e00*/  LD.E R43, desc[UR28][R8.64] ;  /* 0x0000001c082b7980 */ /* 0x001f22000c101900 */
        /* <DEDUP_REMOVED lines=20> */
[----:B------:R-:W-:Y:S02]  /*37f50*/  R2UR UR48, R4 ;  /* 0x00000000043072ca */ /* 0x000fe400000e0000 */
[----:B------:R-:W-:Y:S01]  /*37f60*/  R2UR UR49, R5 ;  /* 0x00000000053172ca */ /* 0x000fe200000e0000 */
[----:B------:R-:W-:Y:S01]  /*37f70*/  IMAD R6, R41, 0xc00, R6 ;  /* 0x00000c0029067824 */ /* 0x000fe200078e0206 */
[----:B------:R-:W-:Y:S01]  /*37f80*/  F2FP.BF16.F32.PACK_AB R172, R40, R172 ;  /* 0x000000ac28ac723e */ /* 0x000fe200000010ff */
[----:B------:R-:W4:Y:S01]  /*37f90*/  LD.E R41, desc[UR30][R2.64+0x44] ;  /* 0x0000441e02297980 */ /* 0x000f22000c101900 */
[----:B------:R-:W-:Y:S02]  /*37fa0*/  F2FP.BF16.F32.PACK_AB R174, R174, R39 ;  /* 0x00000027aeae723e */ /* 0x000fe400000010ff */
[----:B------:R-:W-:Y:S01]  /*37fb0*/  F2FP.BF16.F32.PACK_AB R152, R152, R38 ;  /* 0x000000269898723e */ /* 0x000fe200000010ff */
        /* <DEDUP_REMOVED lines=77> */
[----:B------:R-:W-:-:S03]  /*38490*/  ISETP.NE.U32.AND P0, PT, R43, RZ, PT ;  /* 0x000000ff2b00720c */ /* 0x000fc60003f05070 */
        /* <DEDUP_REMOVED lines=65> */
[----:B------:R-:W-:Y:S01]  /*388b0*/  R2UR UR7, R7 ;  /* 0x00000000070772ca */ /* 0x000fe200000e0000 */
[----:B------:R-:W-:Y:S01]  /*388c0*/  VOTEU.ANY UP0, P0 ;  /* 0x00000000003f7886 */ /* 0x000fe20000000100 */
        /* <DEDUP_REMOVED lines=52> */
[----:B------:R-:W-:Y:S02]  /*38c10*/  R2UR UR4, R4 ;  /* 0x00000000040472ca */ /* 0x000fe400000e0000 */
[----:B------:R-:W-:-:S13]  /*38c20*/  R2UR UR5, R5 ;  /* 0x00000000050572ca */ /* 0x000fda00000e0000 */
        /* <DEDUP_REMOVED lines=720> */
[----:B------:R-:W-:Y:S01]  /*3b930*/  F2FP.BF16.F32.PACK_AB R167, R167, R15 ;  /* 0x0000000fa7a7723e */ /* 0x000fe200000010ff */
[----:B------:R-:W-:Y:S01]  /*3b940*/  IMAD.MOV.U32 R15, RZ, RZ, R7 ;  /* 0x000000ffff0f7224 */ /* 0x000fe200078e0007 */
[----:B------:R-:W-:Y:S01]  /*3b950*/  F2FP.BF16.F32.PACK_AB R169, R169, R14 ;  /* 0x0000000ea9a9723e */ /* 0x000fe200000010ff */
[----:B------:R-:W-:-:S03]  /*3b960*/  VIADD R14, R6, 0x80 ;  /* 0x00000080060e7836 */ /* 0x000fc60000000000 */
[----:B------:R-:W-:Y:S02]  /*3b970*/  R2UR UR7, R15 ;  /* 0x000000000f0772ca */ /* 0x000fe400000e0000 */
[----:B------:R-:W-:Y:S02]  /*3b980*/  R2UR UR6, R14 ;  /* 0x000000000e0672ca */ /* 0x000fe400000e0000 */
        /* <DEDUP_REMOVED lines=3113> */
[----:B------:R-:W-:-:S04]  /*47c20*/  R2UR UR7, R7 ;  /* 0x00000000070772ca */ /* 0x000fc800000e0000 */
[----:B------:R-:W-:Y:S02]  /*47c30*/  R2UR UR6, R6 ;  /* 0x00000000060672ca */ /* 0x000fe400000e0000 */
[----:B------:R-:W-:Y:S02]  /*47c40*/  F2FP.BF16.F32.PACK_AB R171, R171, R13 ;  /* 0x0000000dabab723e */ /* 0x000fe400000010ff */
        /* <DEDUP_REMOVED lines=1158> */
[----:B0-----:R-:W1:Y:S01]  /*4c4b0*/  LDL.64 R8, [R0+0x40] ;  /* 0x0000400000087983 */ /* 0x001e620000100a00 */
[----:B------:R-:W-:-:S02]  /*4c4c0*/  R2UR UR4, R4 ;  /* 0x00000000040472ca */ /* 0x000fc400000e0000 */
[----:B------:R-:W-:Y:S01]  /*4c4d0*/  R2UR UR5, R5 ;  /* 0x00000000050572ca */ /* 0x000fe200000e0000 */
[----:B------:R-:W3:-:S12]  /*4c4e0*/  LDL.64 R6, [R0] ;  /* 0x0000000000067983 */ /* 0x000ed80000100a00 */
[----:B-1----:R-:W4:Y:S01]  /*4c4f0*/  LD.E R12, desc[UR4][R8.64] ;  /* 0x00000004080c7980 */ /* 0x002f22000c101900 */
[----:B------:R-:W-:Y:S02]  /*4c500*/  R2UR UR4, R4 ;  /* 0x00000000040472ca */ /* 0x000fe400000e0000 */
[----:B------:R-:W-:Y:S01]  /*4c510*/  R2UR UR5, R5 ;  /* 0x00000000050572ca */ /* 0x000fe200000e0000 */
[----:B------:R-:W-:-:S12]  /*4c520*/  BSSY B2, `(.L_x_3829) ;  /* 0x0000006000027945 */ /* 0x000fd80003800000 */
[----:B---3--:R2:W5:Y:S01]  /*4c530*/  LD.E R6, desc[UR4][R6.64] ;  /* 0x0000000406067980 */ /* 0x008562000c101900 */
[----:B----4-:R-:W-:-:S04]  /*4c540*/  LOP3.LUT R12, R12, 0x1, RZ, 0xfc, !PT ;  /* 0x000000010c0c7812 */ /* 0x010fc800078efcff */
[----:B------:R-:W-:-:S13]  /*4c550*/  ISETP.NE.AND P0, PT, R12, 0x3, PT ;  /* 0x000000030c00780c */ /* 0x000fda0003f05270 */
[----:B--2---:R-:W-:Y:S05]  /*4c560*/  @!P0 BRA `(.L_x_3830) ;  /* 0x0000000000048947 */ /* 0x004fea0003800000 */
[----:B------:R-:W-:Y:S01]  /*4c570*/  BPT.TRAP 0x1 ;  /* 0x000000040000795c */ /* 0x000fe20000300000 */
.L_x_3830:
[----:B------:R-:W-:Y:S05]  /*4c580*/  BSYNC B2 ;  /* 0x0000000000027941 */ /* 0x000fea0003800000 */
.L_x_3829:
        /* <DEDUP_REMOVED lines=11> */
[----:B0-----:R-:W-:Y:S05]  /*4c640*/  RET.REL.NODEC R218 `(_ZN7cutlass13device_kernelIN5flash11enable_sm90INS1_16FlashAttnFwdSm90INS1_25CollectiveMainloopFwdSm90ILi2EN4cute5tupleIJNS5_1CILi1EEES8_S8_EEENS6_IJNS7_ILi128EEENS7_ILi96EEENS7_ILi64EEEEEELi256ENS_10bfloat16_tEfNS_4arch4Sm90ELb0ELb1ELb1ELb1ELb1ELb0ELb1ELb1ELb0ELb1ELb1ELb0EEENS1_21CollectiveEpilogueFwdINS6_IJSA_NS7_ILi256EEESB_EEES9_SE_SG_Li256ELb1ELb1ELb1ELb0EEENS1_36VarlenDynamicPersistentTileSchedulerILi128ELi96ELi256ELi128ELb1ELb1ELb1ELb1ELb0ELb1EEEEEEEEEvNT_6ParamsE) ;  /* 0xfffffb38da6c7950 */ /* 0x001fea0003c3ffff */
.L_x_3805:
[----:B0-----:R0:W1:Y:S02]  /*4c650*/  SYNCS.PHASECHK.TRANS64.TRYWAIT P0, [R6+URZ], R7 ;  /* 0x00000007060075a7 */ /* 0x001064000800017f */
[----:B-1----:R-:W-:Y:S05]  /*4c660*/  @!P0 NANOSLEEP.SYNCS 0x989680 ;  /* 0x009896800000895d */ /* 0x002fea0003900000 */
[----:B------:R-:W1:Y:S02]  /*4c670*/  @!P0 SYNCS.PHASECHK.TRANS64 P0, [R6+URZ], R7 ;  /* 0x00000007060085a7 */ /* 0x000e64000800007f */
[----:B-1----:R-:W-:Y:S05]  /*4c680*/  @!P0 BRA `(.L_x_3805) ;  /* 0xfffffffc00f08947 */ /* 0x002fea000383ffff */
[----:B------:R-:W-:Y:S05]  /*4c690*/  BRA `(.L_x_3804) ;  /* 0xfffffe4400f87947 */ /* 0x000fea000383ffff */
.L_x_3812:
[----:B0-----:R0:W1:Y:S02]  /*4c6a0*/  SYNCS.PHASECHK.TRANS64.TRYWAIT P0, [R18+URZ], R19 ;  /* 0x00000013120075a7 */ /* 0x001064000800017f */
[----:B-1----:R-:W-:Y:S05]  /*4c6b0*/  @!P0 NANOSLEEP.SYNCS 0x989680 ;  /* 0x009896800000895d */ /* 0x002fea0003900000 */
[----:B------:R-:W1:Y:S02]  /*4c6c0*/  @!P0 SYNCS.PHASECHK.TRANS64 P0, [R18+URZ], R19 ;  /* 0x00000013120085a7 */ /* 0x000e64000800007f */
[----:B-1----:R-:W-:Y:S05]  /*4c6d0*/  @!P0 BRA `(.L_x_3812) ;  /* 0xfffffffc00f08947 */ /* 0x002fea000383ffff */
[----:B------:R-:W-:Y:S05]  /*4c6e0*/  BRA `(.L_x_3811) ;  /* 0xfffffe4c00cc7947 */ /* 0x000fea000383ffff */
.L_x_3831:
        /* <DEDUP_REMOVED lines=9> */
.L_x_6567:


//--------------------- .text._ZN7cutlass13device_kernelIN5flash11enable_sm90INS1_16FlashAttnFwdSm90INS1_25CollectiveMainloopFwdSm90ILi2EN4cute5tupleIJNS5_1CILi1EEES8_S8_EEENS6_IJNS7_ILi128EEENS7_ILi96EEENS7_ILi64EEEEEELi256ENS_10bfloat16_tEfNS_4arch4Sm90ELb0ELb1ELb1ELb1ELb1ELb1ELb1ELb1ELb0ELb1ELb1ELb0EEENS1_21CollectiveEpilogueFwdINS6_IJSA_NS7_ILi256EEESB_EEES9_SE_SG_Li256ELb1ELb1ELb1ELb0EEENS1_36VarlenDynamicPersistentTileSchedulerILi128ELi96ELi256ELi128ELb1ELb1ELb1ELb1ELb0ELb1EEEEEEEEEvNT_6ParamsE --------------------------
	.section	.text._ZN7cutlass13device_kernelIN5flash11enable_sm90INS1_16FlashAttnFwdSm90INS1_25CollectiveMainloopFwdSm90ILi2EN4cute5tupleIJNS5_1CILi1EEES8_S8_EEENS6_IJNS7_ILi128EEENS7_ILi96EEENS7_ILi64EEEEEELi256ENS_10bfloat16_tEfNS_4arch4Sm90ELb0ELb1ELb1ELb1ELb1ELb1ELb1ELb1ELb0ELb1ELb1ELb0EEENS1_21CollectiveEpilogueFwdINS6_IJSA_NS7_ILi256EEESB_EEES9_SE_SG_Li256ELb1ELb1ELb1ELb0EEENS1_36VarlenDynamicPersistentTileSchedulerILi128ELi96ELi256ELi128ELb1ELb1ELb1ELb1ELb0ELb1EEEEEEEEEvNT_6ParamsE,"ax",@progbits
	.align	128
.text._ZN7cutlass13device_kernelIN5flash11enable_sm90INS1_16FlashAttnFwdSm90INS1_25CollectiveMainloopFwdSm90ILi2EN4cute5tupleIJNS5_1CILi1EEES8_S8_EEENS6_IJNS7_ILi128EEENS7_ILi96EEENS7_ILi64EEEEEELi256ENS_10bfloat16_tEfNS_4arch4Sm90ELb0ELb1ELb1ELb1ELb1ELb1ELb1ELb1ELb0ELb1ELb1ELb0EEENS1_21CollectiveEpilogueFwdINS6_IJSA_NS7_ILi256EEESB_EEES9_SE_SG_Li256ELb1ELb1ELb1ELb0EEENS1_36VarlenDynamicPersistentTileSchedulerILi128ELi96ELi256ELi128ELb1ELb1ELb1ELb1ELb0ELb1EEEEEEEEEvNT_6ParamsE:
        .type           _ZN7cutlass13device_kernelIN5flash11enable_sm90INS1_16FlashAttnFwdSm90INS1_25CollectiveMainloopFwdSm90ILi2EN4cute5tupleIJNS5_1CILi1EEES8_S8_EEENS6_IJNS7_ILi128EEENS7_ILi96EEENS7_ILi64EEEEEELi256ENS_10bfloat16_tEfNS_4arch4Sm90ELb0ELb1ELb1ELb1ELb1ELb1ELb1ELb1ELb0ELb1ELb1ELb0EEENS1_21CollectiveEpilogueFwdINS6_IJSA_NS7_ILi256EEESB_EEES9_SE_SG_Li256ELb1ELb1ELb1ELb0EEENS1_36VarlenDynamicPersistentTileSchedulerILi128ELi96ELi256ELi128ELb1ELb1ELb1ELb1ELb0ELb1EEEEEEEEEvNT_6ParamsE,@function
        .size           _ZN7cutlass13device_kernelIN5flash11enable_sm90INS1_16FlashAttnFwdSm90INS1_25CollectiveMainloopFwdSm90ILi2EN4cute5tupleIJNS5_1CILi1EEES8_S8_EEENS6_IJNS7_ILi128EEENS7_ILi96EEENS7_ILi64EEEEEELi256ENS_10bfloat16_tEfNS_4arch4Sm90ELb0ELb1ELb1ELb1ELb1ELb1ELb1ELb1ELb0ELb1ELb1ELb0EEENS1_21CollectiveEpilogueFwdINS6_IJSA_NS7_ILi256EEESB_EEES9_SE_SG_Li256ELb1ELb1ELb1ELb0EEENS1_36VarlenDynamicPersistentTileSchedulerILi128ELi96ELi256ELi128ELb1ELb1ELb1ELb1ELb0ELb1EEEEEEEEEvNT_6ParamsE,(.L_x_6569 - _ZN7cutlass13device_kernelIN5flash11enable_sm90INS1_16FlashAttnFwdSm90INS1_25CollectiveMainloopFwdSm90ILi2EN4cute5tupleIJNS5_1CILi1EEES8_S8_EEENS6_IJNS7_ILi128EEENS7_ILi96EEENS7_ILi64EEEEEELi256ENS_10bfloat16_tEfNS_4arch4Sm90ELb0ELb1ELb1ELb1ELb1ELb1ELb1ELb1ELb0ELb1ELb1ELb0EEENS1_21CollectiveEpilogueFwdINS6_IJSA_NS7_ILi256EEESB_EEES9_SE_SG_Li256ELb1ELb1ELb1ELb0EEENS1_36VarlenDynamicPersistentTileSchedulerILi128ELi96ELi256ELi128ELb1ELb1ELb1ELb1ELb0ELb1EEEEEEEEEvNT_6ParamsE)
        .other          _ZN7cutlass13device_kernelIN5flash11enable_sm90INS1_16FlashAttnFwdSm90INS1_25CollectiveMainloopFwdSm90ILi2EN4cute5tupleIJNS5_1CILi1EEES8_S8_EEENS6_IJNS7_ILi128EEENS7_ILi96EEENS7_ILi64EEEEEELi256ENS_10bfloat16_tEfNS_4arch4Sm90ELb0ELb1ELb1ELb1ELb1ELb1ELb1ELb1ELb0ELb1ELb1ELb0EEENS1_21CollectiveEpilogueFwdINS6_IJSA_NS7_ILi256EEESB_EEES9_SE_SG_Li256ELb1ELb1ELb1ELb0EEENS1_36VarlenDynamicPersistentTileSchedulerILi128ELi96ELi256ELi128ELb1ELb1ELb1ELb1ELb0ELb1EEEEEEEEEvNT_6ParamsE,@"STO_CUDA_ENTRY STV_DEFAULT"
_ZN7cutlass13device_kernelIN5flash11enable_sm90INS1_16FlashAttnFwdSm90INS1_25CollectiveMainloopFwdSm90ILi2EN4cute5tupleIJNS5_1CILi1EEES8_S8_EEENS6_IJNS7_ILi128EEENS7_ILi96EEENS7_ILi64EEEEEELi256ENS_10bfloat16_tEfNS_4arch4Sm90ELb0ELb1ELb1ELb1ELb1ELb1ELb1ELb1ELb0ELb1ELb1ELb0EEENS1_21CollectiveEpilogueFwdINS6_IJSA_NS7_ILi256EEESB_EEES9_SE_SG_Li256ELb1ELb1ELb1ELb0EEENS1_36VarlenDynamicPersistentTileSchedulerILi128ELi96ELi256ELi128ELb1ELb1ELb1ELb1ELb0ELb1EEEEEEEEEvNT_6ParamsE:
[----:B------:R-:W0:Y:S02]  /*0000*/  LDC R1, c[0x0][0x28] ;  /* 0x00000a00ff017b82 */ /* 0x000e240000000800 */
[----:B0-----:R-:W-:-:S05]  /*0010*/  VIADD R1, R1, 0xfffffad0 ;  /* 0xfffffad001017836 */ /* 0x001fca0000000000 */
[----:B------:R-:W-:Y:S01]  /*0020*/  R2UR UR4, R1 ;  /* 0x00000000010472ca */ /* 0x000fe200000e0000 */
[----:B------:R-:W0:Y:S01]  /*0030*/  S2R R3, SR_TID.X ;  /* 0x0000000000037919 */ /* 0x000e220000002100 */
[----:B------:R-:W-:Y:S01]  /*0040*/  ELECT P0, URZ, PT ;  /* 0x00000000003f782f */ /* 0x000fe20003800000 */
[----:B------:R-:W-:Y:S01]  /*0050*/  BSSY B0, `(.L_x_3832) ;  /* 0x0000012000007945 */ /* 0x000fe20003800000 */
[----:B------:R-:W-:Y:S01]  /*0060*/  ULDC UR37, c[0x0][0x20] ;  /* 0x0000080000257ab9 */ /* 0x000fe20000000800 */
[----:B------:R-:W-:-:S08]  /*0070*/  ULDC UR36, c[0x0][0x24] ;  /* 0x0000090000247ab9 */ /* 0x000fd00000000800 */
[----:B------:R-:W-:-:S04]  /*0080*/  UIADD3 UR37, UP0, UR4, UR37, URZ ;  /* 0x0000002504257290 */ /* 0x000fc8000ff1e03f */
[----:B------:R-:W-:Y:S01]  /*0090*/  UIADD3.X UR36, URZ, UR36, URZ, UP0, !UPT ;  /* 0x000000243f247290 */ /* 0x000fe200087fe43f */
        /* <DEDUP_REMOVED lines=13> */
.L_x_3833:
[----:B------:R-:W-:Y:S05]  /*0170*/  BSYNC B0 ;  /* 0x0000000000007941 */ /* 0x000fea0003800000 */
.L_x_3832:
        /* <DEDUP_REMOVED lines=21> */
[----:B0-----:R0:W1:Y:S01]  /*02d0*/  @UP1 SYNCS.EXCH.64 URZ, [UR8+0x32400], UR4 ;  /* 0x03240004083f15b2 */ /* 0x0010620008000100 */
[----:B------:R0:W2:Y:S04]  /*02e0*/  @UP2 SYNCS.EXCH.64 URZ, [UR8+0x32410], UR4 ;  /* 0x03241004083f25b2 */ /* 0x0000a80008000100 */
[----:B------:R0:W3:Y:S01]  /*02f0*/  @UP3 SYNCS.EXCH.64 URZ, [UR8+0x32420], UR6 ;  /* 0x03242006083f35b2 */ /* 0x0000e20008000100 */
        /* <DEDUP_REMOVED lines=18> */
[----:B----4-:R-:W-:Y:S01]  /*0420*/  NOP ;  /* 0x0000000000007918 */ /* 0x010fe20000000000 */
.L_x_3834:
[----:B------:R-:W4:Y:S01]  /*0430*/  SHFL.IDX PT, R2, R0, RZ, 0x1f ;  /* 0x00001fff00027589 */ /* 0x000f2200000e0000 */
[----:B------:R-:W-:Y:S01]  /*0440*/  NOP ;  /* 0x0000000000007918 */ /* 0x000fe20000000000 */
[----:B----4-:R-:W-:-:S13]  /*0450*/  ISETP.NE.AND P0, PT, R2, RZ, PT ;  /* 0x000000ff0200720c */ /* 0x010fda0003f05270 */
        /* <DEDUP_REMOVED lines=19> */
.L_x_3835:
[----:B------:R-:W4:Y:S01]  /*0590*/  SHFL.IDX PT, R2, R0, RZ, 0x1f ;  /* 0x00001fff00027589 */ /* 0x000f2200000e0000 */
[----:B------:R-:W-:Y:S01]  /*05a0*/  NOP ;  /* 0x0000000000007918 */ /* 0x000fe20000000000 */
[----:B----4-:R-:W-:-:S13]  /*05b0*/  ISETP.NE.AND P0, PT, R2, RZ, PT ;  /* 0x000000ff0200720c */ /* 0x010fda0003f05270 */
        /* <DEDUP_REMOVED lines=14> */
[----:B----4-:R-:W-:Y:S01]  /*06a0*/  NOP ;  /* 0x0000000000007918 */ /* 0x010fe20000000000 */
.L_x_3836:
        /* <DEDUP_REMOVED lines=22> */
.L_x_3837:
        /* <DEDUP_REMOVED lines=22> */
.L_x_3838:
[----:B------:R-:W-:Y:S01]  /*0970*/  PLOP3.LUT P0, PT, PT, PT, UP0, 0x80, 0x0 ;  /* 0x000000000000781c */ /* 0x000fe20003f0f008 */
[----:B------:R-:W-:Y:S01]  /*0980*/  UMOV UR38, 0x1 ;  /* 0x0000000100267882 */ /* 0x000fe20000000000 */
[----:B------:R-:W-:Y:S01]  /*0990*/  NOP ;  /* 0x0000000000007918 */ /* 0x000fe20000000000 */
[----:B------:R-:W-:Y:S01]  /*09a0*/  USEL UR38, UR38, 0x2, !UP0 ;  /* 0x0000000226267887 */ /* 0x000fe2000c000000 */
[----:B------:R-:W-:Y:S01]  /*09b0*/  BSSY B9, `(.L_x_3839) ;  /* 0x0003a6b000097945 */ /* 0x000fe20003800000 */
[----:B------:R-:W-:Y:S01]  /*09c0*/  ULDC.64 UR44, c[0x0][0x208] ;  /* 0x00008200002c7ab9 */ /* 0x000fe20000000a00 */
[----:B------:R-:W-:Y:S02]  /*09d0*/  IMAD.U32 R16, RZ, RZ, UR37 ;  /* 0x00000025ff107e24 */ /* 0x000fe4000f8e00ff */
[----:B------:R-:W-:Y:S01]  /*09e0*/  IMAD.U32 R17, RZ, RZ, UR36 ;  /* 0x00000024ff117e24 */ /* 0x000fe2000f8e00ff */
[----:B0123--:R-:W-:Y:S06]  /*09f0*/  BAR.SYNC.DEFER_BLOCKING 0x0 ;  /* 0x0000000000007b1d */ /* 0x00ffec0000010000 */
[----:B------:R-:W-:Y:S05]  /*0a00*/  @!P0 BRA `(.L_x_3840) ;  /* 0x0000031800e08947 */ /* 0x000fea0003800000 */
.L_x_3841:
[----:B------:R-:W-:-:S08]  /*0a10*/  NOP ;  /* 0x0000000000007918 */ /* 0x000fd00000000000 */
[----:B------:R-:W0:Y:S02]  /*0a20*/  USETMAXREG.TRY_ALLOC.CTAPOOL UP0, 0xe8 ;  /* 0x000000e8000079c8 */ /* 0x000e240008000600 */
[----:B0-----:R-:W-:-:S13]  /*0a30*/  PLOP3.LUT P0, PT, PT, PT, UP0, 0x80, 0x0 ;  /* 0x000000000000781c */ /* 0x001fda0003f0f008 */
[----:B------:R-:W-:Y:S05]  /*0a40*/  @!P0 BRA `(.L_x_3841) ;  /* 0xfffffffc00f08947 */ /* 0x000fea000383ffff */
[----:B------:R-:W0:Y:S01]  /*0a50*/  S2R R0, SR_TID.X ;  /* 0x0000000000007919 */ /* 0x000e220000002100 */
[----:B------:R-:W1:Y:S01]  /*0a60*/  S2UR UR4, SR_CgaCtaId ;  /* 0x00000000000479c3 */ /* 0x000e620000008800 */
[----:B------:R-:W-:Y:S01]  /*0a70*/  MOV R2, 0x400 ;  /* 0x0000040000027802 */ /* 0x000fe20000000f00 */
[----:B------:R-:W-:-:S06]  /*0a80*/  UIADD3 URZ, UP0, UR37, 0x1f8, URZ ;  /* 0x000001f8253f7890 */ /* 0x000fcc000ff1e03f */
[----:B------:R-:W-:Y:S06]  /*0a90*/  BAR.ARV 0x8, 0x180 ;  /* 0x0206000000007b1d */ /* 0x000fec0000002000 */
[----:B------:R-:W-:Y:S01]  /*0aa0*/  UIADD3 URZ, UP1, UR37, 0x204, URZ ;  /* 0x00000204253f7890 */ /* 0x000fe2000ff3e03f */
[----:B------:R-:W-:Y:S01]  /*0ab0*/  STL.64 [R1+0x1f8], RZ ;  /* 0x0001f8ff01007387 */ /* 0x000fe20000100a00 */
[----:B------:R-:W-:Y:S02]  /*0ac0*/  UIADD3.X UR39, URZ, UR36, URZ, UP0, !UPT ;  /* 0x000000243f277290 */ /* 0x000fe400087fe43f */
[----:B------:R-:W-:Y:S01]  /*0ad0*/  UIADD3.X UR40, URZ, UR36, URZ, UP1, !UPT ;  /* 0x000000243f287290 */ /* 0x000fe20008ffe43f */
[----:B------:R-:W-:Y:S04]  /*0ae0*/  STL [R1+0x200], RZ ;  /* 0x000200ff01007387 */ /* 0x000fe80000100800 */
[----:B------:R-:W-:Y:S01]  /*0af0*/  STL [R1+0x204], RZ ;  /* 0x000204ff01007387 */ /* 0x000fe20000100800 */
[----:B-1----:R-:W-:Y:S01]  /*0b00*/  IMAD.U32 R27, RZ, RZ, UR4 ;  /* 0x00000004ff1b7e24 */ /* 0x002fe2000f8e00ff */
[----:B------:R-:W-:-:S04]  /*0b10*/  ULDC UR4, c[0x0][0xd3c] ;  /* 0x00034f0000047ab9 */ /* 0x000fc80000000800 */
[----:B------:R-:W-:Y:S02]  /*0b20*/  LEA R2, R27, R2, 0x18 ;  /* 0x000000021b027211 */ /* 0x000fe400078ec0ff */
[----:B0-----:R-:W-:-:S04]  /*0b30*/  SHF.R.U32.HI R0, RZ, 0x7, R0 ;  /* 0x00000007ff007819 */ /* 0x001fc80000011600 */
[----:B------:R-:W-:-:S13]  /*0b40*/  ISETP.NE.AND P0, PT, R0, 0x1, PT ;  /* 0x000000010000780c */ /* 0x000fda0003f05270 */
[----:B------:R-:W-:Y:S08]  /*0b50*/  @!P0 BAR.ARV 0x9, 0x100 ;  /* 0x0244000000008b1d */ /* 0x000ff00000002000 */
[----:B------:R-:W-:Y:S06]  /*0b60*/  BAR.SYNC.DEFER_BLOCKING 0x5, 0x180 ;  /* 0x0146000000007b1d */ /* 0x000fec0000010000 */
[----:B------:R-:W0:Y:S02]  /*0b70*/  LDS.128 R96, [R2+0x324d0] ;  /* 0x0324d00002607984 */ /* 0x000e240000000c00 */
[----:B------:R-:W-:Y:S06]  /*0b80*/  BAR.ARV 0x4, 0x180 ;  /* 0x0106000000007b1d */ /* 0x000fec0000002000 */
[----:B0-----:R-:W-:-:S13]  /*0b90*/  ISETP.GE.AND P0, PT, R99, UR4, PT ;  /* 0x0000000463007c0c */ /* 0x001fda000bf06270 */
[----:B------:R-:W-:Y:S05]  /*0ba0*/  @P0 BRA `(.L_x_3842) ;  /* 0x000003a4002c0947 */ /* 0x000fea0003800000 */
[----:B------:R-:W0:Y:S01]  /*0bb0*/  S2R R0, SR_TID.X ;  /* 0x0000000000007919 */ /* 0x000e220000002100 */
[----:B------:R-:W-:Y:S02]  /*0bc0*/  IMAD.MOV.U32 R153, RZ, RZ, RZ ;  /* 0x000000ffff997224 */ /* 0x000fe400078e00ff */
[----:B------:R-:W-:Y:S02]  /*0bd0*/  IMAD.MOV.U32 R159, RZ, RZ, RZ ;  /* 0x000000ffff9f7224 */ /* 0x000fe400078e00ff */
[----:B0-----:R-:W-:-:S05]  /*0be0*/  VIADD R11, R0, 0xffffff80 ;  /* 0xffffff80000b7836 */ /* 0x001fca0000000000 */
[----:B------:R-:W-:Y:S01]  /*0bf0*/  SHF.R.S32.HI R0, RZ, 0x1f, R11 ;  /* 0x0000001fff007819 */ /* 0x000fe2000001140b */
[----:B------:R-:W-:Y:S03]  /*0c00*/  STL [R1+0x4a0], R11 ;  /* 0x0004a00b01007387 */ /* 0x000fe60000100800 */
[CC--:B------:R-:W-:Y:S02]  /*0c10*/  LEA.HI R3, R0.reuse, R11.reuse, RZ, 0x7 ;  /* 0x0000000b00037211 */ /* 0x0c0fe400078f38ff */
[----:B------:R-:W-:Y:S02]  /*0c20*/  LEA.HI R8, R0, R11, RZ, 0x4 ;  /* 0x0000000b00087211 */ /* 0x000fe400078f20ff */
[----:B------:R-:W-:Y:S02]  /*0c30*/  LOP3.LUT R4, R3, 0xffffff80, RZ, 0xc0, !PT ;  /* 0xffffff8003047812 */ /* 0x000fe400078ec0ff */
[----:B------:R-:W-:-:S02]  /*0c40*/  SHF.R.S32.HI R12, RZ, 0x7, R3 ;  /* 0x00000007ff0c7819 */ /* 0x000fc40000011403 */
[----:B------:R-:W-:Y:S01]  /*0c50*/  SHF.R.S32.HI R9, RZ, 0x4, R8 ;  /* 0x00000004ff097819 */ /* 0x000fe20000011408 */
[----:B------:R-:W-:Y:S01]  /*0c60*/  IMAD.IADD R10, R11, 0x1, -R4 ;  /* 0x000000010b0a7824 */ /* 0x000fe200078e0a04 */
[----:B------:R-:W-:Y:S01]  /*0c70*/  LEA.HI R3, R3, R12, RZ, 0x1 ;  /* 0x0000000c03037211 */ /* 0x000fe200078f08ff */
[----:B------:R-:W-:Y:S01]  /*0c80*/  STL [R1+0x51c], R12 ;  /* 0x00051c0c01007387 */ /* 0x000fe20000100800 */
[----:B------:R-:W-:Y:S02]  /*0c90*/  LEA.HI R203, R0, R11, RZ, 0x5 ;  /* 0x0000000b00cb7211 */ /* 0x000fe400078f28ff */
[----:B------:R-:W-:Y:S01]  /*0ca0*/  SHF.R.S32.HI R4, RZ, 0x1f, R10 ;  /* 0x0000001fff047819 */ /* 0x000fe2000001140a */
[----:B------:R-:W-:Y:S01]  /*0cb0*/  STL [R1+0x518], R10 ;  /* 0x0005180a01007387 */ /* 0x000fe20000100800 */
[----:B------:R-:W-:Y:S02]  /*0cc0*/  LOP3.LUT R3, R3, 0x3fffffe, RZ, 0xc0, !PT ;  /* 0x03fffffe03037812 */ /* 0x000fe400078ec0ff */
[----:B------:R-:W-:-:S02]  /*0cd0*/  LEA.HI R5, R4, R10, RZ, 0x2 ;  /* 0x0000000a04057211 */ /* 0x000fc400078f10ff */
[----:B------:R-:W-:Y:S01]  /*0ce0*/  LEA.HI R4, R4, R10, RZ, 0x5 ;  /* 0x0000000a04047211 */ /* 0x000fe200078f28ff */
[----:B------:R-:W-:Y:S01]  /*0cf0*/  IMAD.IADD R3, R12, 0x1, -R3 ;  /* 0x000000010c037824 */ /* 0x000fe200078e0a03 */
[--C-:B------:R-:W-:Y:S02]  /*0d00*/  SHF.R.S32.HI R6, RZ, 0x2, R5.reuse ;  /* 0x00000002ff067819 */ /* 0x100fe40000011405 */
[----:B------:R-:W-:Y:S02]  /*0d10*/  SHF.R.S32.HI R7, RZ, 0x1f, R5 ;  /* 0x0000001fff077819 */ /* 0x000fe40000011405 */
[----:B------:R-:W-:Y:S02]  /*0d20*/  SHF.R.S32.HI R4, RZ, 0x5, R4 ;  /* 0x00000005ff047819 */ /* 0x000fe40000011404 */
[----:B------:R-:W-:Y:S02]  /*0d30*/  LEA.HI R7, R7, R6, RZ, 0x3 ;  /* 0x0000000607077211 */ /* 0x000fe400078f18ff */
[----:B------:R-:W-:-:S02]  /*0d40*/  SHF.R.S32.HI R203, RZ, 0x5, R203 ;  /* 0x00000005ffcb7819 */ /* 0x000fc400000114cb */
[----:B------:R-:W-:Y:S02]  /*0d50*/  LOP3.LUT R7, R7, 0xfffffff8, RZ, 0xc0, !PT ;  /* 0xfffffff807077812 */ /* 0x000fe400078ec0ff */
[----:B------:R-:W-:-:S03]  /*0d60*/  LOP3.LUT R5, R5, 0x7ffffffc, RZ, 0xc0, !PT ;  /* 0x7ffffffc05057812 */ /* 0x000fc600078ec0ff */
[----:B------:R-:W-:Y:S01]  /*0d70*/  IMAD.IADD R7, R6, 0x1, -R7 ;  /* 0x0000000106077824 */ /* 0x000fe200078e0a07 */
[----:B------:R-:W-:Y:S01]  /*0d80*/  LOP3.LUT R6, R8, 0x3fffff0, RZ, 0xc0, !PT ;  /* 0x03fffff008067812 */ /* 0x000fe200078ec0ff */
[----:B------:R-:W-:Y:S01]  /*0d90*/  IMAD.IADD R5, R10, 0x1, -R5 ;  /* 0x000000010a057824 */ /* 0x000fe200078e0a05 */
[----:B------:R-:W-:Y:S01]  /*0da0*/  LEA.HI R8, R8, R9, RZ, 0x1 ;  /* 0x0000000908087211 */ /* 0x000fe200078f08ff */
[----:B------:R-:W-:Y:S02]  /*0db0*/  IMAD R4, R4, 0x10, R7 ;  /* 0x0000001004047824 */ /* 0x000fe400078e0207 */
[----:B------:R-:W-:Y:S01]  /*0dc0*/  IMAD.IADD R6, R11, 0x1, -R6 ;  /* 0x000000010b067824 */ /* 0x000fe200078e0a06 */
[----:B------:R-:W-:Y:S01]  /*0dd0*/  LOP3.LUT R8, R8, 0x1ffffffe, RZ, 0xc0, !PT ;  /* 0x1ffffffe08087812 */ /* 0x000fe200078ec0ff */
[----:B------:R-:W-:Y:S01]  /*0de0*/  IMAD R204, R3, 0x40, R4 ;  /* 0x0000004003cc7824 */ /* 0x000fe200078e0204 */
[CC--:B------:R-:W-:Y:S01]  /*0df0*/  LEA.HI R3, R0.reuse, R11.reuse, RZ, 0x2 ;  /* 0x0000000b00037211 */ /* 0x0c0fe200078f10ff */
[----:B------:R-:W-:Y:S01]  /*0e00*/  IMAD.SHL.U32 R205, R5, 0x2, RZ ;  /* 0x0000000205cd7824 */ /* 0x000fe200078e00ff */
[----:B------:R-:W-:Y:S01]  /*0e10*/  LEA.HI R0, R0, R11, RZ, 0x3 ;  /* 0x0000000b00007211 */ /* 0x000fe200078f18ff */
[----:B------:R-:W-:Y:S01]  /*0e20*/  IMAD.IADD R8, R9, 0x1, -R8 ;  /* 0x0000000109087824 */ /* 0x000fe200078e0a08 */
[--C-:B------:R-:W-:Y:S01]  /*0e30*/  SHF.R.S32.HI R158, RZ, 0x2, R3.reuse ;  /* 0x00000002ff9e7819 */ /* 0x100fe20000011403 */
[----:B------:R-:W-:Y:S01]  /*0e40*/  IMAD R9, R203, 0x10, R6 ;  /* 0x00000010cb097824 */ /* 0x000fe200078e0206 */
[----:B------:R-:W-:Y:S01]  /*0e50*/  SHF.R.S32.HI R7, RZ, 0x1f, R3 ;  /* 0x0000001fff077819 */ /* 0x000fe20000011403 */
[----:B------:R-:W-:Y:S01]  /*0e60*/  VIADD R28, R205, 0x40 ;  /* 0x00000040cd1c7836 */ /* 0x000fe20000000000 */
[----:B------:R-:W-:Y:S01]  /*0e70*/  LOP3.LUT R3, R3, 0xfffffffc, RZ, 0xc0, !PT ;  /* 0xfffffffc03037812 */ /* 0x000fe200078ec0ff */
[----:B------:R-:W-:Y:S01]  /*0e80*/  VIADD R175, R158, 0x40 ;  /* 0x000000409eaf7836 */ /* 0x000fe20000000000 */
[----:B------:R-:W-:Y:S01]  /*0e90*/  SHF.R.S32.HI R4, RZ, 0x3, R0 ;  /* 0x00000003ff047819 */ /* 0x000fe20000011400 */
[----:B------:R-:W-:Y:S01]  /*0ea0*/  VIADD R25, R205, 0x50 ;  /* 0x00000050cd197836 */ /* 0x000fe20000000000 */
[----:B------:R-:W-:Y:S01]  /*0eb0*/  LOP3.LUT R0, R0, 0xfffffff8, RZ, 0xc0, !PT ;  /* 0xfffffff800007812 */ /* 0x000fe200078ec0ff */
[----:B------:R-:W-:Y:S01]  /*0ec0*/  IMAD.IADD R3, R11, 0x1, -R3 ;  /* 0x000000010b037824 */ /* 0x000fe200078e0a03 */
[----:B------:R-:W-:Y:S01]  /*0ed0*/  LEA.HI R7, R7, R158, RZ, 0x3 ;  /* 0x0000009e07077211 */ /* 0x000fe200078f18ff */
[----:B------:R0:W-:Y:S01]  /*0ee0*/  STL [R1+0x49c], R4 ;  /* 0x00049c0401007387 */ /* 0x0001e20000100800 */
[----:B------:R-:W-:-:S02]  /*0ef0*/  IMAD.SHL.U32 R206, R175, 0x40, RZ ;  /* 0x00000040afce7824 */ /* 0x000fc400078e00ff */
[----:B------:R-:W-:Y:S01]  /*0f00*/  IMAD.IADD R6, R11, 0x1, -R0 ;  /* 0x000000010b067824 */ /* 0x000fe200078e0a00 */
[C---:B------:R-:W-:Y:S01]  /*0f10*/  LEA.HI R0, R3.reuse, R3, RZ, 0x1 ;  /* 0x0000000303007211 */ /* 0x040fe200078f08ff */
[C---:B------:R-:W-:Y:S01]  /*0f20*/  IMAD.SHL.U32 R22, R3.reuse, 0x8, RZ ;  /* 0x0000000803167824 */ /* 0x040fe200078e00ff */
[----:B------:R-:W-:Y:S01]  /*0f30*/  LOP3.LUT R206, R206, 0x1c0, RZ, 0xc0, !PT ;  /* 0x000001c0cece7812 */ /* 0x000fe200078ec0ff */
[----:B------:R1:W-:Y:S01]  /*0f40*/  STL [R1+0x4a4], R3 ;  /* 0x0004a40301007387 */ /* 0x0003e20000100800 */
[----:B------:R-:W-:Y:S01]  /*0f50*/  LOP3.LUT R0, R0, 0x1ffffffe, RZ, 0xc0, !PT ;  /* 0x1ffffffe00007812 */ /* 0x000fe200078ec0ff */
[----:B------:R-:W-:Y:S01]  /*0f60*/  IMAD.SHL.U32 R154, R3, 0x4, RZ ;  /* 0x00000004039a7824 */ /* 0x000fe200078e00ff */
[----:B0-----:R-:W-:Y:S01]  /*0f70*/  SHF.R.S32.HI R4, RZ, 0x1f, R175 ;  /* 0x0000001fff047819 */ /* 0x001fe200000114af */
[----:B------:R0:W-:Y:S01]  /*0f80*/  STL [R1+0x4ac], R6 ;  /* 0x0004ac0601007387 */ /* 0x0001e20000100800 */
[----:B------:R-:W-:Y:S01]  /*0f90*/  LOP3.LUT R7, R7, 0xfffffff8, RZ, 0xc0, !PT ;  /* 0xfffffff807077812 */ /* 0x000fe200078ec0ff */
[----:B------:R-:W-:Y:S01]  /*0fa0*/  IMAD.SHL.U32 R198, R6, 0x8, RZ ;  /* 0x0000000806c67824 */ /* 0x000fe200078e00ff */
[----:B------:R-:W-:Y:S01]  /*0fb0*/  LEA.HI R4, R4, R175, RZ, 0x3 ;  /* 0x000000af04047211 */ /* 0x000fe200078f18ff */
[----:B------:R-:W-:Y:S01]  /*0fc0*/  VIADD R20, R205, 0x68 ;  /* 0x00000068cd147836 */ /* 0x000fe20000000000 */
[----:B------:R-:W-:Y:S01]  /*0fd0*/  SHF.R.U32.HI R207, RZ, 0x3, R206 ;  /* 0x00000003ffcf7819 */ /* 0x000fe200000116ce */
[----:B-1----:R-:W-:Y:S01]  /*0fe0*/  IMAD.IADD R3, R3, 0x1, -R0 ;  /* 0x0000000103037824 */ /* 0x002fe200078e0a00 */
[--C-:B------:R-:W-:Y:S01]  /*0ff0*/  LOP3.LUT R0, R206, 0x38, R22.reuse, 0xf8, !PT ;  /* 0x00000038ce007812 */ /* 0x100fe200078ef816 */
[----:B------:R-:W-:Y:S01]  /*1000*/  IMAD.SHL.U32 R4, R4, 0x40, RZ ;  /* 0x0000004004047824 */ /* 0x000fe200078e00ff */
[----:B------:R-:W-:Y:S01]  /*1010*/  STL [R1+0x488], R28 ;  /* 0x0004881c01007387 */ /* 0x000fe20000100800 */
[----:B0-----:R-:W-:Y:S01]  /*1020*/  IMAD.IADD R6, R158, 0x1, -R7 ;  /* 0x000000019e067824 */ /* 0x001fe200078e0a07 */
[----:B------:R-:W-:Y:S01]  /*1030*/  SHF.R.S32.HI R23, RZ, 0x1f, R22 ;  /* 0x0000001fff177819 */ /* 0x000fe20000011416 */
[C---:B------:R-:W-:Y:S01]  /*1040*/  VIADD R15, R205.reuse, 0x80 ;  /* 0x00000080cd0f7836 */ /* 0x040fe20000000000 */
[----:B------:R-:W-:Y:S01]  /*1050*/  LOP3.LUT R208, R4, 0xfffffe00, RZ, 0xc0, !PT ;  /* 0xfffffe0004d07812 */ /* 0x000fe200078ec0ff */
[----:B------:R-:W-:Y:S01]  /*1060*/  VIADD R12, R205, 0x98 ;  /* 0x00000098cd0c7836 */ /* 0x000fe20000000000 */
[----:B------:R0:W-:Y:S01]  /*1070*/  STL [R1+0x498], R6 ;  /* 0x0004980601007387 */ /* 0x0001e20000100800 */
[----:B------:R-:W-:Y:S01]  /*1080*/  VIADD R164, R154, 0x10 ;  /* 0x000000109aa47836 */ /* 0x000fe20000000000 */
[----:B------:R-:W-:Y:S01]  /*1090*/  LOP3.LUT R7, R208, R0, R207, 0xf6, !PT ;  /* 0x00000000d0077212 */ /* 0x000fe200078ef6cf */
[----:B------:R-:W-:Y:S01]  /*10a0*/  IMAD R8, R9, 0x8, R8 ;  /* 0x0000000809087824 */ /* 0x000fe200078e0208 */
[----:B------:R-:W-:Y:S01]  /*10b0*/  STL [R1+0x480], R25 ;  /* 0x0004801901007387 */ /* 0x000fe20000100800 */
[----:B------:R-:W-:Y:S01]  /*10c0*/  VIADD R9, R205, 0xb0 ;  /* 0x000000b0cd097836 */ /* 0x000fe20000000000 */
[----:B------:R-:W-:Y:S01]  /*10d0*/  SHF.R.S32.HI R216, RZ, 0x1f, R198 ;  /* 0x0000001fffd87819 */ /* 0x000fe200000114c6 */
[----:B------:R-:W-:Y:S01]  /*10e0*/  IMAD R0, R7, 0x2, R2 ;  /* 0x0000000207007824 */ /* 0x000fe200078e0202 */
[----:B------:R-:W-:Y:S01]  /*10f0*/  SHF.R.S32.HI R7, RZ, 0x1f, R28 ;  /* 0x0000001fff077819 */ /* 0x000fe2000001141c */
[----:B------:R-:W-:Y:S01]  /*1100*/  IMAD.SHL.U32 R4, R8, 0x8, RZ ;  /* 0x0000000808047824 */ /* 0x000fe200078e00ff */
[----:B0-----:R-:W-:Y:S01]  /*1110*/  SHF.R.S32.HI R6, RZ, 0x1f, R164 ;  /* 0x0000001fff067819 */ /* 0x001fe200000114a4 */
[C---:B------:R-:W-:Y:S01]  /*1120*/  VIADD R5, R205.reuse, 0xc8 ;  /* 0x000000c8cd057836 */ /* 0x040fe20000000000 */
[----:B------:R-:W-:Y:S01]  /*1130*/  STL [R1+0x450], R9 ;  /* 0x0004500901007387 */ /* 0x000fe20000100800 */
[----:B------:R-:W-:-:S02]  /*1140*/  VIADD R8, R205, 0xb8 ;  /* 0x000000b8cd087836 */ /* 0x000fc40000000000 */
[C---:B------:R-:W-:Y:S01]  /*1150*/  VIADD R228, R205.reuse, 0xd8 ;  /* 0x000000d8cde47836 */ /* 0x040fe20000000000 */
[----:B------:R0:W-:Y:S01]  /*1160*/  STL [R1+0x50c], R7 ;  /* 0x00050c0701007387 */ /* 0x0001e20000100800 */
[C---:B------:R-:W-:Y:S02]  /*1170*/  VIADD R229, R205.reuse, 0xd0 ;  /* 0x000000d0cde57836 */ /* 0x040fe40000000000 */
[C---:B------:R-:W-:Y:S01]  /*1180*/  VIADD R29, R205.reuse, 0x38 ;  /* 0x00000038cd1d7836 */ /* 0x040fe20000000000 */
[----:B------:R1:W-:Y:S01]  /*1190*/  STL [R1+0x4a8], R6 ;  /* 0x0004a80601007387 */ /* 0x0003e20000100800 */
[C---:B------:R-:W-:Y:S02]  /*11a0*/  VIADD R26, R205.reuse, 0x48 ;  /* 0x00000048cd1a7836 */ /* 0x040fe40000000000 */
[C---:B------:R-:W-:Y:S01]  /*11b0*/  VIADD R24, R205.reuse, 0x58 ;  /* 0x00000058cd187836 */ /* 0x040fe20000000000 */
[----:B------:R-:W-:Y:S01]  /*11c0*/  STL [R1+0x444], R5 ;  /* 0x0004440501007387 */ /* 0x000fe20000100800 */
[C---:B------:R-:W-:Y:S01]  /*11d0*/  VIADD R21, R205.reuse, 0x60 ;  /* 0x00000060cd157836 */ /* 0x040fe20000000000 */
[----:B0-----:R-:W-:Y:S01]  /*11e0*/  SHF.R.S32.HI R7, RZ, 0x1f, R25 ;  /* 0x0000001fff077819 */ /* 0x001fe20000011419 */
[C---:B------:R-:W-:Y:S01]  /*11f0*/  VIADD R19, R205.reuse, 0x70 ;  /* 0x00000070cd137836 */ /* 0x040fe20000000000 */
[----:B------:R0:W-:Y:S01]  /*1200*/  STL [R1+0x524], R4 ;  /* 0x0005240401007387 */ /* 0x0001e20000100800 */
[----:B------:R-:W-:-:S02]  /*1210*/  VIADD R18, R205, 0x78 ;  /* 0x00000078cd127836 */ /* 0x000fc40000000000 */
[C---:B-1----:R-:W-:Y:S01]  /*1220*/  VIADD R6, R205.reuse, 0xc0 ;  /* 0x000000c0cd067836 */ /* 0x042fe20000000000 */
[----:B------:R1:W-:Y:S01]  /*1230*/  STL [R1+0x504], R7 ;  /* 0x0005040701007387 */ /* 0x0003e20000100800 */
[C---:B------:R-:W-:Y:S02]  /*1240*/  VIADD R14, R205.reuse, 0x88 ;  /* 0x00000088cd0e7836 */ /* 0x040fe40000000000 */
[C---:B------:R-:W-:Y:S01]  /*1250*/  VIADD R13, R205.reuse, 0x90 ;  /* 0x00000090cd0d7836 */ /* 0x040fe20000000000 */
[----:B------:R-:W-:Y:S01]  /*1260*/  STL [R1+0x44c], R8 ;  /* 0x00044c0801007387 */ /* 0x000fe20000100800 */
[C---:B------:R-:W-:Y:S02]  /*1270*/  VIADD R11, R205.reuse, 0xa0 ;  /* 0x000000a0cd0b7836 */ /* 0x040fe40000000000 */
[C---:B0-----:R-:W-:Y:S01]  /*1280*/  VIADD R4, R205.reuse, 0xf0 ;  /* 0x000000f0cd047836 */ /* 0x041fe20000000000 */
[----:B------:R0:W-:Y:S01]  /*1290*/  STL [R1+0x514], R0 ;  /* 0x0005140001007387 */ /* 0x0001e20000100800 */
[C---:B------:R-:W-:Y:S01]  /*12a0*/  VIADD R10, R205.reuse, 0xa8 ;  /* 0x000000a8cd0a7836 */ /* 0x040fe20000000000 */
[----:B-1----:R-:W-:Y:S01]  /*12b0*/  SHF.R.S32.HI R7, RZ, 0x1f, R20 ;  /* 0x0000001fff077819 */ /* 0x002fe20000011414 */
[C---:B------:R-:W-:Y:S01]  /*12c0*/  VIADD R227, R205.reuse, 0xe0 ;  /* 0x000000e0cde37836 */ /* 0x040fe20000000000 */
[----:B------:R-:W-:Y:S01]  /*12d0*/  STL [R1+0x448], R6 ;  /* 0x0004480601007387 */ /* 0x000fe20000100800 */
[----:B------:R-:W-:-:S02]  /*12e0*/  VIADD R220, R205, 0xe8 ;  /* 0x000000e8cddc7836 */ /* 0x000fc40000000000 */
[C---:B------:R-:W-:Y:S01]  /*12f0*/  VIADD R152, R22.reuse, 0x20 ;  /* 0x0000002016987836 */ /* 0x040fe20000000000 */
[----:B------:R1:W-:Y:S01]  /*1300*/  STL [R1+0x4f8], R7 ;  /* 0x0004f80701007387 */ /* 0x0003e20000100800 */
[C---:B------:R-:W-:Y:S02]  /*1310*/  VIADD R172, R22.reuse, 0x40 ;  /* 0x0000004016ac7836 */ /* 0x040fe40000000000 */
[C---:B0-----:R-:W-:Y:S01]  /*1320*/  VIADD R0, R205.reuse, 0xf8 ;  /* 0x000000f8cd007836 */ /* 0x041fe20000000000 */
        /* <DEDUP_REMOVED lines=14> */
[----:B0-----:R-:W-:Y:S01]  /*1410*/  SHF.R.S32.HI R29, RZ, 0x1f, R29 ;  /* 0x0000001fff1d7819 */ /* 0x001fe2000001141d */
[----:B------:R-:W-:Y:S01]  /*1420*/  VIADD R201, R198, 0xc0 ;  /* 0x000000c0c6c97836 */ /* 0x000fe20000000000 */
[----:B------:R0:W-:Y:S01]  /*1430*/  STL [R1+0x47c], R24 ;  /* 0x00047c1801007387 */ /* 0x0001e20000100800 */
[----:B------:R-:W-:Y:S01]  /*1440*/  SHF.R.S32.HI R196, RZ, 0x1f, R167 ;  /* 0x0000001fffc47819 */ /* 0x000fe200000114a7 */
[----:B------:R-:W-:Y:S01]  /*1450*/  VIADD R218, R205, 0x30 ;  /* 0x00000030cdda7836 */ /* 0x000fe20000000000 */
[----:B-1----:R-:W-:Y:S01]  /*1460*/  SHF.R.S32.HI R26, RZ, 0x1f, R26 ;  /* 0x0000001fff1a7819 */ /* 0x002fe2000001141a */
[----:B------:R1:W-:Y:S01]  /*1470*/  STL [R1+0x478], R21 ;  /* 0x0004781501007387 */ /* 0x0003e20000100800 */
[----:B------:R-:W-:-:S02]  /*1480*/  SHF.R.S32.HI R195, RZ, 0x1f, R166 ;  /* 0x0000001fffc37819 */ /* 0x000fc400000114a6 */
[----:B--2---:R-:W-:Y:S01]  /*1490*/  SHF.R.S32.HI R7, RZ, 0x1f, R12 ;  /* 0x0000001fff077819 */ /* 0x004fe2000001140c */
[----:B------:R2:W-:Y:S01]  /*14a0*/  STL [R1+0x470], R19 ;  /* 0x0004701301007387 */ /* 0x0005e20000100800 */
[----:B------:R-:W-:Y:S02]  /*14b0*/  SHF.R.S32.HI R194, RZ, 0x1f, R165 ;  /* 0x0000001fffc27819 */ /* 0x000fe400000114a5 */
[----:B0-----:R-:W-:Y:S01]  /*14c0*/  SHF.R.S32.HI R24, RZ, 0x1f, R24 ;  /* 0x0000001fff187819 */ /* 0x001fe20000011418 */
[----:B------:R0:W-:Y:S01]  /*14d0*/  STL [R1+0x4e0], R7 ;  /* 0x0004e00701007387 */ /* 0x0001e20000100800 */
[----:B------:R-:W-:Y:S02]  /*14e0*/  SHF.R.S32.HI R193, RZ, 0x1f, R174 ;  /* 0x0000001fffc17819 */ /* 0x000fe400000114ae */
        /* <DEDUP_REMOVED lines=9> */
[----:B------:R-:W-:Y:S01]  /*1580*/  SHF.R.S32.HI R8, RZ, 0x1f, R6 ;  /* 0x0000001fff087819 */ /* 0x000fe20000011406 */
[----:B------:R3:W-:Y:S01]  /*1590*/  STL [R1+0x4d4], R7 ;  /* 0x0004d40701007387 */ /* 0x0007e20000100800 */
[----:B------:R-:W-:-:S02]  /*15a0*/  SHF.R.S32.HI R6, RZ, 0x1f, R229 ;  /* 0x0000001fff067819 */ /* 0x000fc400000114e5 */
[----:B-1----:R-:W-:Y:S01]  /*15b0*/  SHF.R.S32.HI R18, RZ, 0x1f, R18 ;  /* 0x0000001fff127819 */ /* 0x002fe20000011412 */
[----:B------:R1:W-:Y:S01]  /*15c0*/  STL [R1+0x458], R11 ;  /* 0x0004580b01007387 */ /* 0x0003e20000100800 */
[----:B--2---:R-:W-:Y:S02]  /*15d0*/  SHF.R.S32.HI R14, RZ, 0x1f, R14 ;  /* 0x0000001fff0e7819 */ /* 0x004fe4000001140e */
[----:B0-----:R-:W-:Y:S01]  /*15e0*/  SHF.R.S32.HI R13, RZ, 0x1f, R13 ;  /* 0x0000001fff0d7819 */ /* 0x001fe2000001140d */
[----:B------:R0:W-:Y:S01]  /*15f0*/  STL [R1+0x454], R10 ;  /* 0x0004540a01007387 */ /* 0x0001e20000100800 */
[----:B------:R-:W-:Y:S02]  /*1600*/  SHF.R.S32.HI R213, RZ, 0x1f, R199 ;  /* 0x0000001fffd57819 */ /* 0x000fe400000114c7 */
[----:B---3--:R-:W-:Y:S01]  /*1610*/  SHF.R.S32.HI R7, RZ, 0x1f, R5 ;  /* 0x0000001fff077819 */ /* 0x008fe20000011405 */
[----:B------:R-:W-:Y:S01]  /*1620*/  STL [R1+0x490], R0 ;  /* 0x0004900001007387 */ /* 0x000fe20000100800 */
[----:B------:R-:W-:-:S02]  /*1630*/  SHF.R.S32.HI R5, RZ, 0x1f, R228 ;  /* 0x0000001fff057819 */ /* 0x000fc400000114e4 */
[----:B-1----:R-:W-:Y:S01]  /*1640*/  SHF.R.S32.HI R11, RZ, 0x1f, R11 ;  /* 0x0000001fff0b7819 */ /* 0x002fe2000001140b */
[----:B------:R1:W-:Y:S01]  /*1650*/  STL [R1+0x4c8], R7 ;  /* 0x0004c80701007387 */ /* 0x0003e20000100800 */
[----:B------:R-:W-:Y:S02]  /*1660*/  SHF.R.S32.HI R212, RZ, 0x1f, R201 ;  /* 0x0000001fffd47819 */ /* 0x000fe400000114c9 */
[----:B0-----:R-:W-:Y:S01]  /*1670*/  SHF.R.S32.HI R10, RZ, 0x1f, R10 ;  /* 0x0000001fff0a7819 */ /* 0x001fe2000001140a */
[----:B------:R0:W-:Y:S04]  /*1680*/  STL [R1+0x4c0], R5 ;  /* 0x0004c00501007387 */ /* 0x0001e80000100800 */
[----:B------:R2:W-:Y:S01]  /*1690*/  STL [R1+0x4c4], R6 ;  /* 0x0004c40601007387 */ /* 0x0005e20000100800 */
[----:B-1----:R-:W-:-:S03]  /*16a0*/  SHF.R.S32.HI R7, RZ, 0x1f, R227 ;  /* 0x0000001fff077819 */ /* 0x002fc600000114e3 */
[----:B------:R1:W-:Y:S01]  /*16b0*/  STL [R1+0x474], R20 ;  /* 0x0004741401007387 */ /* 0x0003e20000100800 */
[----:B0-----:R-:W-:Y:S02]  /*16c0*/  SHF.R.S32.HI R5, RZ, 0x1f, R4 ;  /* 0x0000001fff057819 */ /* 0x001fe40000011404 */
[----:B------:R-:W-:Y:S01]  /*16d0*/  SHF.R.S32.HI R4, RZ, 0x1f, R0 ;  /* 0x0000001fff047819 */ /* 0x000fe20000011400 */
[----:B------:R-:W-:Y:S01]  /*16e0*/  IMAD R0, R3, 0x8, R204 ;  /* 0x0000000803007824 */ /* 0x000fe200078e02cc */
[----:B--2---:R-:W-:Y:S01]  /*16f0*/  SHF.R.S32.HI R6, RZ, 0x1f, R220 ;  /* 0x0000001fff067819 */ /* 0x004fe200000114dc */
        /* <DEDUP_REMOVED lines=18> */
[----:B------:R1:W-:Y:S02]  /*1820*/  STL [R1+0x4b0], R4 ;  /* 0x0004b00401007387 */ /* 0x0003e40000100800 */
.L_x_4085:
[----:B------:R-:W-:Y:S05]  /*1830*/  YIELD ;  /* 0x0000000000007946 */ /* 0x000fea0003800000 */
[----:B------:R-:W-:Y:S01]  /*1840*/  ULDC.64 UR4, c[0x0][0xb20] ;  /* 0x0002c80000047ab9 */ /* 0x000fe20000000a00 */
[----:B012---:R-:W0:Y:S01]  /*1850*/  LDC.64 R4, c[0x0][0xb00] ;  /* 0x0002c000ff047b82 */ /* 0x007e220000000a00 */
[----:B------:R-:W-:Y:S01]  /*1860*/  ISETP.NE.U32.AND P1, PT, RZ, UR4, PT ;  /* 0x00000004ff007c0c */ /* 0x000fe2000bf25070 */
[----:B----4-:R-:W-:Y:S02]  /*1870*/  IMAD.MOV.U32 R10, RZ, RZ, RZ ;  /* 0x000000ffff0a7224 */ /* 0x010fe400078e00ff */
[----:B------:R-:W-:Y:S01]  /*1880*/  IMAD.MOV.U32 R30, RZ, RZ, RZ ;  /* 0x000000ffff1e7224 */ /* 0x000fe200078e00ff */
[----:B------:R-:W-:Y:S01]  /*1890*/  ISETP.NE.AND.EX P1, PT, RZ, UR5, PT, P1 ;  /* 0x00000005ff007c0c */ /* 0x000fe2000bf25310 */
[----:B------:R-:W-:-:S02]  /*18a0*/  ULDC.64 UR4, c[0x0][0xb10] ;  /* 0x0002c40000047ab9 */ /* 0x000fc40000000a00 */
[----:B------:R-:W-:-:S04]  /*18b0*/  ISETP.NE.U32.AND P2, PT, RZ, UR4, PT ;  /* 0x00000004ff007c0c */ /* 0x000fc8000bf45070 */
[----:B------:R-:W-:Y:S01]  /*18c0*/  ISETP.NE.AND.EX P2, PT, RZ, UR5, PT, P2 ;  /* 0x00000005ff007c0c */ /* 0x000fe2000bf45320 */
[----:B------:R-:W-:Y:S02]  /*18d0*/  ULDC.64 UR4, c[0x0][0xb00] ;  /* 0x0002c00000047ab9 */ /* 0x000fe40000000a00 */
[----:B------:R-:W-:-:S03]  /*18e0*/  ISETP.NE.U32.AND P0, PT, RZ, UR4, PT ;  /* 0x00000004ff007c0c */ /* 0x000fc6000bf05070 */
[----:B---3--:R-:W1:Y:S01]  /*18f0*/  @P1 LDC.64 R6, c[0x0][0xb20] ;  /* 0x0002c800ff061b82 */ /* 0x008e620000000a00 */
        /* <DEDUP_REMOVED lines=30> */
.L_x_3843:
[----:B------:R-:W-:Y:S01]  /*1ae0*/  ULDC.64 UR4, c[0x0][0xb18] ;  /* 0x0002c60000047ab9 */ /* 0x000fe20000000a00 */
[C---:B------:R-:W-:Y:S01]  /*1af0*/  LOP3.LUT R3, R98.reuse, 0xff000000, RZ, 0xc0, !PT ;  /* 0xff00000062037812 */ /* 0x040fe200078ec0ff */
[----:B------:R-:W-:Y:S01]  /*1b00*/  IMAD.MOV.U32 R211, RZ, RZ, R99 ;  /* 0x000000ffffd37224 */ /* 0x000fe200078e0063 */
[----:B------:R-:W-:Y:S02]  /*1b10*/  ISETP.NE.U32.AND P1, PT, RZ, UR4, PT ;  /* 0x00000004ff007c0c */ /* 0x000fe4000bf25070 */
[C---:B------:R-:W-:Y:S02]  /*1b20*/  LOP3.LUT R0, R98.reuse, 0xff0000, RZ, 0xc0, !PT ;  /* 0x00ff000062007812 */ /* 0x040fe400078ec0ff */
[----:B------:R-:W-:Y:S02]  /*1b30*/  ISETP.NE.AND.EX P1, PT, RZ, UR5, PT, P1 ;  /* 0x00000005ff007c0c */ /* 0x000fe4000bf25310 */
[----:B------:R-:W-:Y:S02]  /*1b40*/  SHF.R.U32.HI R3, RZ, 0x8, R3 ;  /* 0x00000008ff037819 */ /* 0x000fe40000011603 */
[----:B------:R-:W-:-:S02]  /*1b50*/  LOP3.LUT R156, R98, 0xffff, RZ, 0xc0, !PT ;  /* 0x0000ffff629c7812 */ /* 0x000fc400078ec0ff */
[----:B------:R-:W-:-:S07]  /*1b60*/  LEA.HI R210, R0, R3, RZ, 0x10 ;  /* 0x0000000300d27211 */ /* 0x000fce00078f80ff */
[----:B------:R-:W-:Y:S05]  /*1b70*/  @!P1 BRA `(.L_x_3844) ;  /* 0x0000000000109947 */ /* 0x000fea0003800000 */
[----:B------:R-:W0:Y:S02]  /*1b80*/  LDC.64 R4, c[0x0][0xb18] ;  /* 0x0002c600ff047b82 */ /* 0x000e240000000a00 */
[----:B0-----:R-:W-:-:S05]  /*1b90*/  IMAD.WIDE R4, R99, 0x4, R4 ;  /* 0x0000000463047825 */ /* 0x001fca00078e0204 */
[----:B------:R0:W5:Y:S01]  /*1ba0*/  LDG.E R31, desc[UR44][R4.64] ;  /* 0x0000002c041f7981 */ /* 0x000162000c1e1900 */
[----:B------:R-:W-:Y:S05]  /*1bb0*/  BRA `(.L_x_3845) ;  /* 0x0000000000107947 */ /* 0x000fea0003800000 */
.L_x_3844:
[----:B------:R-:W-:Y:S05]  /*1bc0*/  @!P0 BRA `(.L_x_3845) ;  /* 0x00000000000c8947 */ /* 0x000fea0003800000 */
[----:B------:R-:W2:Y:S04]  /*1bd0*/  LDG.E R0, desc[UR44][R4.64] ;  /* 0x0000002c04007981 */ /* 0x000ea8000c1e1900 */
[----:B------:R-:W2:Y:S02]  /*1be0*/  LDG.E R31, desc[UR44][R4.64+0x4] ;  /* 0x0000042c041f7981 */ /* 0x000ea4000c1e1900 */
[----:B--2---:R-:W-:-:S07]  /*1bf0*/  IMAD.IADD R31, R31, 0x1, -R0 ;  /* 0x000000011f1f7824 */ /* 0x004fce00078e0a00 */
.L_x_3845:
[----:B------:R-:W-:Y:S02]  /*1c00*/  ULDC.64 UR4, c[0x0][0xb08] ;  /* 0x0002c20000047ab9 */ /* 0x000fe40000000a00 */
[----:B------:R-:W-:-:S04]  /*1c10*/  ISETP.NE.U32.AND P0, PT, RZ, UR4, PT ;  /* 0x00000004ff007c0c */ /* 0x000fc8000bf05070 */
[----:B------:R-:W-:Y:S01]  /*1c20*/  ISETP.NE.AND.EX P0, PT, RZ, UR5, PT, P0 ;  /* 0x00000005ff007c0c */ /* 0x000fe2000bf05300 */
[----:B------:R-:W-:Y:S02]  /*1c30*/  ULDC.64 UR4, c[0x0][0xb28] ;  /* 0x0002ca0000047ab9 */ /* 0x000fe40000000a00 */
[----:B------:R-:W-:-:S04]  /*1c40*/  ISETP.NE.U32.AND P1, PT, RZ, UR4, PT ;  /* 0x00000004ff007c0c */ /* 0x000fc8000bf25070 */
[----:B------:R-:W-:-:S06]  /*1c50*/  ISETP.NE.AND.EX P1, PT, RZ, UR5, PT, P1 ;  /* 0x00000005ff007c0c */ /* 0x000fcc000bf25310 */
[----:B------:R-:W1:Y:S08]  /*1c60*/  @P0 LDC.64 R8, c[0x0][0xb08] ;  /* 0x0002c200ff080b82 */ /* 0x000e700000000a00 */
[----:B0-----:R-:W0:Y:S01]  /*1c70*/  @P1 LDC.64 R4, c[0x0][0xb28] ;  /* 0x0002ca00ff041b82 */ /* 0x001e220000000a00 */
[----:B-1----:R-:W-:-:S05]  /*1c80*/  @P0 IMAD.WIDE R8, R99, 0x4, R8 ;  /* 0x0000000463080825 */ /* 0x002fca00078e0208 */
[----:B------:R-:W2:Y:S04]  /*1c90*/  @P0 LDG.E R0, desc[UR44][R8.64] ;  /* 0x0000002c08000981 */ /* 0x000ea8000c1e1900 */
[----:B------:R-:W2:Y:S01]  /*1ca0*/  @P0 LDG.E R3, desc[UR44][R8.64+0x4] ;  /* 0x0000042c08030981 */ /* 0x000ea2000c1e1900 */
[----:B0-----:R-:W-:Y:S02]  /*1cb0*/  @P1 IMAD.WIDE R6, R99, 0x4, R4 ;  /* 0x0000000463061825 */ /* 0x001fe400078e0204 */
[----:B------:R-:W0:Y:S02]  /*1cc0*/  LDC R4, c[0x0][0x448] ;  /* 0x00011200ff047b82 */ /* 0x000e240000000800 */
[----:B-----5:R-:W-:-:S06]  /*1cd0*/  IMAD.MOV.U32 R44, RZ, RZ, R31 ;  /* 0x000000ffff2c7224 */ /* 0x020fcc00078e001f */
[----:B------:R1:W5:Y:S01]  /*1ce0*/  @P1 LDG.E R44, desc[UR44][R6.64] ;  /* 0x0000002c062c1981 */ /* 0x000362000c1e1900 */
[----:B------:R-:W-:Y:S02]  /*1cf0*/  IMAD.SHL.U32 R209, R97, 0x80, RZ ;  /* 0x0000008061d17824 */ /* 0x000fe400078e00ff */
[----:B------:R-:W-:Y:S01]  /*1d00*/  IMAD.IADD R13, R31, 0x1, -R10 ;  /* 0x000000011f0d7824 */ /* 0x000fe200078e0a0a */
[----:B0-----:R-:W-:Y:S02]  /*1d10*/  ISETP.NE.AND P1, PT, R4, 0x1, PT ;  /* 0x000000010400780c */ /* 0x001fe40003f25270 */
[----:B------:R-:W0:Y:S11]  /*1d20*/  LDC.64 R4, c[0x0][0xad8] ;  /* 0x0002b600ff047b82 */ /* 0x000e360000000a00 */
[----:B------:R-:W1:Y:S08]  /*1d30*/  @P1 LDC R12, c[0x0][0x44c] ;  /* 0x00011300ff0c1b82 */ /* 0x000e700000000800 */
[----:B------:R-:W3:Y:S01]  /*1d40*/  @P1 LDC R11, c[0x0][0x450] ;  /* 0x00011400ff0b1b82 */ /* 0x000ee20000000800 */
[----:B0-----:R-:W-:Y:S01]  /*1d50*/  ISETP.GE.AND P2, PT, R5, 0x1, PT ;  /* 0x000000010500780c */ /* 0x001fe20003f46270 */
[----:B--2---:R-:W-:-:S02]  /*1d60*/  @P0 IMAD.IADD R26, R3, 0x1, -R0 ;  /* 0x00000001031a0824 */ /* 0x004fc400078e0a00 */
[----:B------:R-:W-:Y:S02]  /*1d70*/  VIADD R3, R209, 0x7f ;  /* 0x0000007fd1037836 */ /* 0x000fe40000000000 */
[----:B------:R-:W-:Y:S02]  /*1d80*/  IMAD.IADD R29, R13, 0x1, R26 ;  /* 0x000000010d1d7824 */ /* 0x000fe400078e021a */
[----:B-1----:R-:W-:-:S03]  /*1d90*/  @P1 IMAD.HI.U32 R6, R3, R12, RZ ;  /* 0x0000000c03061227 */ /* 0x002fc600078e00ff */
[C---:B------:R-:W-:Y:S01]  /*1da0*/  IADD3 R225, R29.reuse, 0x1, -R28 ;  /* 0x000000011de17810 */ /* 0x040fe20007ffe81c */
[----:B------:R-:W-:Y:S01]  /*1db0*/  VIADD R0, R29, 0x5f ;  /* 0x0000005f1d007836 */ /* 0x000fe20000000000 */
[----:B---3--:R-:W-:-:S03]  /*1dc0*/  @P1 SHF.R.U32.HI R3, RZ, R11, R6 ;  /* 0x0000000bff031219 */ /* 0x008fc60000011606 */
        /* <DEDUP_REMOVED lines=17> */
.L_x_3848:
[----:B------:R-:W-:-:S13]  /*1ee0*/  ISETP.NE.AND P0, PT, R5, 0x1, PT ;  /* 0x000000010500780c */ /* 0x000fda0003f05270 */
[----:B------:R-:W0:Y:S02]  /*1ef0*/  @P0 LDC.64 R6, c[0x0][0xae0] ;  /* 0x0002b800ff060b82 */ /* 0x000e240000000a00 */
[----:B0-----:R-:W-:-:S05]  /*1f00*/  @P0 IMAD.HI.U32 R6, R0, R6, RZ ;  /* 0x0000000600060227 */ /* 0x001fca00078e00ff */
[----:B------:R-:W-:-:S07]  /*1f10*/  @P0 SHF.R.U32.HI R0, RZ, R7, R6 ;  /* 0x00000007ff000219 */ /* 0x000fce0000011606 */
.L_x_3849:
[----:B------:R-:W-:Y:S05]  /*1f20*/  BSYNC B0 ;  /* 0x0000000000007941 */ /* 0x000fea0003800000 */
.L_x_3847:
[----:B------:R-:W-:-:S05]  /*1f30*/  IMAD R3, R0, R5, R5 ;  /* 0x0000000500037224 */ /* 0x000fca00078e0205 */
[----:B------:R-:W-:-:S07]  /*1f40*/  VIMNMX R4, R4, R3, PT ;  /* 0x0000000304047248 */ /* 0x000fce0003fe0100 */
.L_x_3846:
[----:B------:R-:W0:Y:S01]  /*1f50*/  @P1 LDC R6, c[0x0][0x44c] ;  /* 0x00011300ff061b82 */ /* 0x000e220000000800 */
[----:B------:R-:W-:Y:S01]  /*1f60*/  VIADD R4, R4, 0x5f ;  /* 0x0000005f04047836 */ /* 0x000fe20000000000 */
[----:B------:R-:W-:Y:S01]  /*1f70*/  ULDC UR4, c[0x0][0xad4] ;  /* 0x0002b50000047ab9 */ /* 0x000fe20000000800 */
[----:B------:R-:W-:Y:S02]  /*1f80*/  IMAD.MOV.U32 R0, RZ, RZ, R209 ;  /* 0x000000ffff007224 */ /* 0x000fe400078e00d1 */
[----:B------:R-:W-:-:S03]  /*1f90*/  IMAD.HI R4, R4, 0x2aaaaaab, RZ ;  /* 0x2aaaaaab04047827 */ /* 0x000fc600078e02ff */
[----:B------:R-:W1:Y:S01]  /*1fa0*/  @P1 LDC R7, c[0x0][0x450] ;  /* 0x00011400ff071b82 */ /* 0x000e620000000800 */
[----:B------:R-:W-:Y:S01]  /*1fb0*/  IMAD.IADD R217, R29, 0x1, -R28 ;  /* 0x000000011dd97824 */ /* 0x000fe200078e0a1c */
[----:B------:R-:W-:-:S04]  /*1fc0*/  SHF.R.U32.HI R3, RZ, 0x1f, R4 ;  /* 0x0000001fff037819 */ /* 0x000fc80000011604 */
[----:B------:R-:W-:-:S04]  /*1fd0*/  LEA.HI.SX32 R4, R4, R3, 0x1c ;  /* 0x0000000304047211 */ /* 0x000fc800078fe2ff */
[----:B------:R-:W-:Y:S01]  /*1fe0*/  VIMNMX R8, R45, R4, PT ;  /* 0x000000042d087248 */ /* 0x000fe20003fe0100 */
[----:B0-----:R-:W-:-:S05]  /*1ff0*/  @P1 IMAD.HI.U32 R6, R209, R6, RZ ;  /* 0x00000006d1061227 */ /* 0x001fca00078e00ff */
[----:B-1----:R-:W-:-:S05]  /*2000*/  @P1 SHF.R.U32.HI R0, RZ, R7, R6 ;  /* 0x00000007ff001219 */ /* 0x002fca0000011606 */
        /* <DEDUP_REMOVED lines=13> */
.L_x_3852:
[----:B------:R-:W-:-:S13]  /*20e0*/  ISETP.NE.AND P0, PT, R5, 0x1, PT ;  /* 0x000000010500780c */ /* 0x000fda0003f05270 */
[----:B------:R-:W0:Y:S02]  /*20f0*/  @P0 LDC.64 R6, c[0x0][0xae0] ;  /* 0x0002b800ff060b82 */ /* 0x000e240000000a00 */
[----:B0-----:R-:W-:-:S05]  /*2100*/  @P0 IMAD.HI.U32 R6, R0, R6, RZ ;  /* 0x0000000600060227 */ /* 0x001fca00078e00ff */
[----:B------:R-:W-:-:S07]  /*2110*/  @P0 SHF.R.U32.HI R0, RZ, R7, R6 ;  /* 0x00000007ff000219 */ /* 0x000fce0000011606 */
.L_x_3853:
[----:B------:R-:W-:Y:S05]  /*2120*/  BSYNC B0 ;  /* 0x0000000000007941 */ /* 0x000fea0003800000 */
.L_x_3851:
[----:B------:R-:W-:-:S05]  /*2130*/  IMAD R0, R0, R5, RZ ;  /* 0x0000000500007224 */ /* 0x000fca00078e02ff */
[----:B------:R-:W-:-:S07]  /*2140*/  VIMNMX R3, R3, R0, !PT ;  /* 0x0000000003037248 */ /* 0x000fce0007fe0100 */
.L_x_3850:
[----:B------:R-:W-:Y:S01]  /*2150*/  IMAD.HI R3, R3, 0x2aaaaaab, RZ ;  /* 0x2aaaaaab03037827 */ /* 0x000fe200078e02ff */
[----:B------:R-:W-:Y:S01]  /*2160*/  BSSY B0, `(.L_x_3854) ;  /* 0x0000028000007945 */ /* 0x000fe20003800000 */
[----:B------:R-:W-:Y:S02]  /*2170*/  LOP3.LUT R219, R210, 0xff, RZ, 0xc0, !PT ;  /* 0x000000ffd2db7812 */ /* 0x000fe400078ec0ff */
[----:B------:R-:W-:Y:S02]  /*2180*/  SHF.R.U32.HI R210, RZ, 0x10, R210 ;  /* 0x00000010ffd27819 */ /* 0x000fe400000116d2 */
[----:B------:R-:W-:-:S04]  /*2190*/  SHF.R.U32.HI R0, RZ, 0x1f, R3 ;  /* 0x0000001fff007819 */ /* 0x000fc80000011603 */
[----:B------:R-:W-:-:S04]  /*21a0*/  LEA.HI.SX32 R0, R3, R0, 0x1c ;  /* 0x0000000003007211 */ /* 0x000fc800078fe2ff */
[----:B------:R-:W-:Y:S01]  /*21b0*/  VIMNMX R9, RZ, R0, !PT ;  /* 0x00000000ff097248 */ /* 0x000fe20007fe0100 */
[----:B------:R-:W-:-:S03]  /*21c0*/  IMAD.MOV.U32 R0, RZ, RZ, RZ ;  /* 0x000000ffff007224 */ /* 0x000fc600078e00ff */
[----:B------:R-:W-:-:S13]  /*21d0*/  ISETP.GT.AND P0, PT, R8, R9, PT ;  /* 0x000000090800720c */ /* 0x000fda0003f04270 */
[----:B------:R-:W-:Y:S05]  /*21e0*/  @!P0 BRA `(.L_x_3855) ;  /* 0x00000000007c8947 */ /* 0x000fea0003800000 */
        /* <DEDUP_REMOVED lines=31> */
.L_x_3855:
[----:B------:R-:W-:Y:S05]  /*23e0*/  BSYNC B0 ;  /* 0x0000000000007941 */ /* 0x000fea0003800000 */
.L_x_3854:
        /* <DEDUP_REMOVED lines=37> */
.L_x_3858:
[----:B------:R-:W-:Y:S05]  /*2640*/  BSYNC B6 ;  /* 0x0000000000067941 */ /* 0x000fea0003800000 */
.L_x_3857:
        /* <DEDUP_REMOVED lines=20> */
.L_x_3860:
[----:B------:R-:W-:Y:S05]  /*2790*/  BSYNC B6 ;  /* 0x0000000000067941 */ /* 0x000fea0003800000 */
.L_x_3859:
[----:B------:R-:W-:Y:S01]  /*27a0*/  ULDC.64 UR4, c[0x0][0xaf0] ;  /* 0x0002bc0000047ab9 */ /* 0x000fe20000000a00 */
[----:B------:R-:W2:Y:S01]  /*27b0*/  LDL R34, [R1+0x498] ;  /* 0x0004980001227983 */ /* 0x000ea20000100800 */
[----:B------:R-:W-:Y:S01]  /*27c0*/  ISETP.NE.U32.AND P0, PT, RZ, UR4, PT ;  /* 0x00000004ff007c0c */ /* 0x000fe2000bf05070 */
[----:B------:R-:W-:Y:S02]  /*27d0*/  IMAD.MOV.U32 R0, RZ, RZ, R99 ;  /* 0x000000ffff007224 */ /* 0x000fe400078e0063 */
[----:B------:R-:W3:Y:S01]  /*27e0*/  LDL R32, [R1+0x4a4] ;  /* 0x0004a40001207983 */ /* 0x000ee20000100800 */
[----:B------:R-:W-:Y:S01]  /*27f0*/  ISETP.NE.AND.EX P0, PT, RZ, UR5, PT, P0 ;  /* 0x00000005ff007c0c */ /* 0x000fe2000bf05300 */
[----:B------:R-:W-:Y:S01]  /*2800*/  ULDC UR8, c[0x0][0x320] ;  /* 0x0000c80000087ab9 */ /* 0x000fe20000000800 */
[----:B------:R-:W-:Y:S01]  /*2810*/  SHF.R.S32.HI R3, RZ, 0x1f, R158 ;  /* 0x0000001fff037819 */ /* 0x000fe2000001149e */
[----:B------:R-:W0:Y:S01]  /*2820*/  S2R R33, SR_TID.X ;  /* 0x0000000000217919 */ /* 0x000e220000002100 */
[----:B------:R-:W1:Y:S01]  /*2830*/  LDC R11, c[0x0][0x3f4] ;  /* 0x0000fd00ff0b7b82 */ /* 0x000e620000000800 */
[----:B------:R-:W-:Y:S01]  /*2840*/  ULDC.64 UR4, c[0x0][0x3f8] ;  /* 0x0000fe0000047ab9 */ /* 0x000fe20000000a00 */
[----:B------:R-:W-:Y:S01]  /*2850*/  SHF.R.S32.HI R155, RZ, 0x1f, R154 ;  /* 0x0000001fff9b7819 */ /* 0x000fe2000001149a */
[----:B------:R-:W-:-:S06]  /*2860*/  ULDC.64 UR6, c[0x0][0x408] ;  /* 0x0001020000067ab9 */ /* 0x000fcc0000000a00 */
[----:B------:R-:W4:Y:S02]  /*2870*/  @P0 LDC.64 R4, c[0x0][0xaf0] ;  /* 0x0002bc00ff040b82 */ /* 0x000f240000000a00 */
[----:B----4-:R-:W-:-:S05]  /*2880*/  @P0 IMAD.WIDE R4, R99, 0x4, R4 ;  /* 0x0000000463040825 */ /* 0x010fca00078e0204 */
[----:B------:R4:W3:Y:S01]  /*2890*/  @P0 LDG.E R0, desc[UR44][R4.64] ;  /* 0x0000002c04000981 */ /* 0x0008e2000c1e1900 */
[----:B------:R-:W-:Y:S01]  /*28a0*/  ISETP.GE.AND P1, PT, R152, UR8, PT ;  /* 0x0000000898007c0c */ /* 0x000fe2000bf26270 */
[C---:B------:R-:W-:Y:S01]  /*28b0*/  IMAD R7, R3.reuse, UR4, RZ ;  /* 0x0000000403077c24 */ /* 0x040fe2000f8e02ff */
[----:B0-----:R-:W-:Y:S01]  /*28c0*/  SHF.R.U32.HI R33, RZ, 0x7, R33 ;  /* 0x00000007ff217819 */ /* 0x001fe20000011621 */
[----:B------:R-:W-:Y:S01]  /*28d0*/  IMAD R9, R3, UR6, RZ ;  /* 0x0000000603097c24 */ /* 0x000fe2000f8e02ff */
[----:B------:R-:W-:Y:S01]  /*28e0*/  SEL R3, RZ, 0xffffffff, P1 ;  /* 0xffffffffff037807 */ /* 0x000fe20000800000 */
[----:B------:R-:W-:Y:S01]  /*28f0*/  IMAD.WIDE.U32 R18, R158, UR4, R154 ;  /* 0x000000049e127c25 */ /* 0x000fe2000f8e009a */
[----:B------:R-:W-:Y:S02]  /*2900*/  ISETP.GE.AND P0, PT, R22, UR8, PT ;  /* 0x0000000816007c0c */ /* 0x000fe4000bf06270 */
[----:B------:R-:W-:Y:S01]  /*2910*/  ISETP.NE.AND P6, PT, R33, 0x1, PT ;  /* 0x000000012100780c */ /* 0x000fe20003fc5270 */
[C---:B------:R-:W-:Y:S01]  /*2920*/  IMAD R7, R158.reuse, UR5, R7 ;  /* 0x000000059e077c24 */ /* 0x040fe2000f8e0207 */
[----:B----4-:R-:W-:Y:S01]  /*2930*/  SEL R4, RZ, 0x1, P0 ;  /* 0x00000001ff047807 */ /* 0x010fe20000000000 */
[----:B------:R-:W-:Y:S01]  /*2940*/  IMAD.WIDE.U32 R20, R158, UR4, R22 ;  /* 0x000000049e147c25 */ /* 0x000fe2000f8e0016 */
[----:B------:R-:W-:-:S02]  /*2950*/  ISETP.GE.AND P0, PT, R172, UR8, PT ;  /* 0x00000008ac007c0c */ /* 0x000fc4000bf06270 */
[----:B------:R-:W-:Y:S01]  /*2960*/  ISETP.GE.AND P1, PT, R167, UR8, PT ;  /* 0x00000008a7007c0c */ /* 0x000fe2000bf26270 */
[----:B------:R-:W-:Y:S01]  /*2970*/  IMAD.SHL.U32 R5, R3, 0x2, RZ ;  /* 0x0000000203057824 */ /* 0x000fe200078e00ff */
[----:B------:R-:W-:Y:S01]  /*2980*/  ISETP.GE.AND P2, PT, R173, UR8, PT ;  /* 0x00000008ad007c0c */ /* 0x000fe2000bf46270 */
[----:B------:R-:W-:Y:S01]  /*2990*/  IMAD.IADD R3, R30, 0x1, R31 ;  /* 0x000000011e037824 */ /* 0x000fe200078e021f */
[----:B------:R-:W-:Y:S01]  /*29a0*/  SEL R6, RZ, 0x8, P1 ;  /* 0x00000008ff067807 */ /* 0x000fe20000800000 */
[----:B------:R-:W-:Y:S01]  /*29b0*/  IMAD.IADD R19, R19, 0x1, R7 ;  /* 0x0000000113137824 */ /* 0x000fe200078e0207 */
[----:B------:R-:W-:Y:S01]  /*29c0*/  LOP3.LUT R4, R5, 0x2, R4, 0xe2, !PT ;  /* 0x0000000205047812 */ /* 0x000fe200078ee204 */
[----:B------:R-:W-:Y:S01]  /*29d0*/  IMAD.IADD R21, R7, 0x1, R21 ;  /* 0x0000000107157824 */ /* 0x000fe200078e0215 */
[----:B-----5:R-:W-:Y:S01]  /*29e0*/  SHF.R.S32.HI R7, RZ, 0x1f, R44 ;  /* 0x0000001fff077819 */ /* 0x020fe2000001142c */
[----:B------:R-:W-:Y:S01]  /*29f0*/  IMAD.WIDE.U32 R24, R158, UR6, R154 ;  /* 0x000000069e187c25 */ /* 0x000fe2000f8e009a */
[----:B------:R-:W-:-:S02]  /*2a00*/  SEL R5, RZ, 0x4, P0 ;  /* 0x00000004ff057807 */ /* 0x000fc40000000000 */
[----:B------:R-:W-:Y:S01]  /*2a10*/  ISETP.GE.AND P0, PT, R166, UR8, PT ;  /* 0x00000008a6007c0c */ /* 0x000fe2000bf06270 */
[C---:B------:R-:W-:Y:S01]  /*2a20*/  IMAD R9, R158.reuse, UR7, R9 ;  /* 0x000000079e097c24 */ /* 0x040fe2000f8e0209 */
[----:B------:R-:W-:Y:S01]  /*2a30*/  ISETP.GE.AND P1, PT, R165, UR8, PT ;  /* 0x00000008a5007c0c */ /* 0x000fe2000bf26270 */
[----:B------:R-:W-:Y:S01]  /*2a40*/  IMAD.WIDE.U32 R30, R158, UR6, R22 ;  /* 0x000000069e1e7c25 */ /* 0x000fe2000f8e0016 */
[----:B------:R-:W-:Y:S02]  /*2a50*/  LOP3.LUT R4, R6, R4, R5, 0xfe, !PT ;  /* 0x0000000406047212 */ /* 0x000fe400078efe05 */
[----:B------:R-:W-:Y:S01]  /*2a60*/  SEL R5, RZ, 0x10, P0 ;  /* 0x00000010ff057807 */ /* 0x000fe20000000000 */
[----:B------:R-:W-:Y:S01]  /*2a70*/  IMAD.IADD R25, R25, 0x1, R9 ;  /* 0x0000000119197824 */ /* 0x000fe200078e0209 */
[----:B------:R-:W-:Y:S01]  /*2a80*/  ISETP.GE.AND P0, PT, R174, UR8, PT ;  /* 0x00000008ae007c0c */ /* 0x000fe2000bf06270 */
[----:B------:R-:W-:Y:S01]  /*2a90*/  IMAD.IADD R31, R9, 0x1, R31 ;  /* 0x00000001091f7824 */ /* 0x000fe200078e021f */
[----:B------:R-:W-:Y:S01]  /*2aa0*/  SEL R6, RZ, 0x20, P1 ;  /* 0x00000020ff067807 */ /* 0x000fe20000800000 */
[C---:B------:R-:W-:Y:S01]  /*2ab0*/  IMAD R9, R7.reuse, UR4, RZ ;  /* 0x0000000407097c24 */ /* 0x040fe2000f8e02ff */
[----:B-1----:R-:W-:Y:S01]  /*2ac0*/  ISETP.GE.AND P1, PT, R22, R11, PT ;  /* 0x0000000b1600720c */ /* 0x002fe20003f26270 */
[----:B------:R-:W-:Y:S01]  /*2ad0*/  IMAD R7, R7, UR6, RZ ;  /* 0x0000000607077c24 */ /* 0x000fe2000f8e02ff */
[----:B------:R-:W-:Y:S01]  /*2ae0*/  LOP3.LUT R4, R6, R4, R5, 0xfe, !PT ;  /* 0x0000000406047212 */ /* 0x000fe200078efe05 */
[C---:B------:R-:W-:Y:S01]  /*2af0*/  IMAD R9, R44.reuse, UR5, R9 ;  /* 0x000000052c097c24 */ /* 0x040fe2000f8e0209 */
[----:B------:R-:W-:Y:S01]  /*2b00*/  SEL R51, RZ, 0x40, P0 ;  /* 0x00000040ff337807 */ /* 0x000fe20000000000 */
[----:B------:R-:W-:Y:S01]  /*2b10*/  IMAD.WIDE.U32 R18, R44, UR4, R18 ;  /* 0x000000042c127c25 */ /* 0x000fe2000f8e0012 */
[----:B------:R-:W-:-:S03]  /*2b20*/  SEL R5, RZ, 0x7fff80, P2 ;  /* 0x007fff80ff057807 */ /* 0x000fc60001000000 */
[----:B------:R-:W-:Y:S01]  /*2b30*/  IMAD.WIDE.U32 R20, R44, UR4, R20 ;  /* 0x000000042c147c25 */ /* 0x000fe2000f8e0014 */
[----:B------:R-:W-:-:S03]  /*2b40*/  LOP3.LUT R51, R5, R4, R51, 0xfe, !PT ;  /* 0x0000000405337212 */ /* 0x000fc600078efe33 */
[C---:B------:R-:W-:Y:S01]  /*2b50*/  IMAD R63, R44.reuse, UR7, R7 ;  /* 0x000000072c3f7c24 */ /* 0x040fe2000f8e0207 */
[----:B------:R-:W-:Y:S01]  /*2b60*/  SEL R7, R11, RZ, P1 ;  /* 0x000000ff0b077207 */ /* 0x000fe20000800000 */
[----:B------:R-:W-:Y:S01]  /*2b70*/  IMAD.WIDE.U32 R24, R44, UR6, R24 ;  /* 0x000000062c187c25 */ /* 0x000fe2000f8e0018 */
[----:B------:R-:W-:-:S03]  /*2b80*/  PRMT R68, R51, 0x8880, RZ ;  /* 0x0000888033447816 */ /* 0x000fc600000000ff */
[----:B------:R-:W-:Y:S01]  /*2b90*/  IMAD.WIDE.U32 R30, R44, UR6, R30 ;  /* 0x000000062c1e7c25 */ /* 0x000fe2000f8e001e */
[----:B------:R-:W-:Y:S05]  /*2ba0*/  @!P6 WARPSYNC.ALL ;  /* 0x000000000000e948 */ /* 0x000fea0003800000 */
[----:B------:R-:W-:Y:S01]  /*2bb0*/  ULDC UR4, c[0x0][0x2f4] ;  /* 0x0000bd0000047ab9 */ /* 0x000fe20000000800 */
[----:B------:R-:W-:Y:S01]  /*2bc0*/  IMAD.IADD R7, R22, 0x1, R7 ;  /* 0x0000000116077824 */ /* 0x000fe200078e0207 */
[----:B------:R-:W-:Y:S01]  /*2bd0*/  ISETP.GE.AND P3, PT, R152, UR4, PT ;  /* 0x0000000498007c0c */ /* 0x000fe2000bf66270 */
[----:B------:R-:W-:Y:S01]  /*2be0*/  IMAD.MOV.U32 R55, RZ, RZ, 0x20 ;  /* 0x00000020ff377424 */ /* 0x000fe200078e00ff */
[----:B------:R-:W-:Y:S01]  /*2bf0*/  ISETP.GE.AND P0, PT, R22, UR4, PT ;  /* 0x0000000416007c0c */ /* 0x000fe2000bf06270 */
[----:B------:R-:W-:Y:S01]  /*2c00*/  IMAD.U32 R58, RZ, RZ, UR38 ;  /* 0x00000026ff3a7e24 */ /* 0x000fe2000f8e00ff */
[----:B------:R-:W-:Y:S01]  /*2c10*/  SEL R6, RZ, 0xffffffff, P3 ;  /* 0xffffffffff067807 */ /* 0x000fe20001800000 */
[----:B------:R-:W-:Y:S01]  /*2c20*/  IMAD.IADD R62, R25, 0x1, R63 ;  /* 0x00000001193e7824 */ /* 0x000fe200078e023f */
[----:B------:R-:W-:Y:S01]  /*2c30*/  SHF.R.S32.HI R4, RZ, 0x1f, R7 ;  /* 0x0000001fff047819 */ /* 0x000fe20000011407 */
[----:B------:R-:W-:Y:S01]  /*2c40*/  VIADD R54, R33, 0x8 ;  /* 0x0000000821367836 */ /* 0x000fe20000000000 */
[----:B------:R-:W-:Y:S01]  /*2c50*/  SEL R52, RZ, 0x1, P0 ;  /* 0x00000001ff347807 */ /* 0x000fe20000000000 */
[----:B------:R-:W-:Y:S01]  /*2c60*/  IMAD.SHL.U32 R11, R6, 0x2, RZ ;  /* 0x00000002060b7824 */ /* 0x000fe200078e00ff */
[----:B------:R-:W-:Y:S01]  /*2c70*/  LEA.HI R7, R4, R7, RZ, 0x3 ;  /* 0x0000000704077211 */ /* 0x000fe200078f18ff */
[----:B------:R-:W-:Y:S01]  /*2c80*/  IMAD.IADD R60, R19, 0x1, R9 ;  /* 0x00000001133c7824 */ /* 0x000fe200078e0209 */
[----:B------:R-:W-:Y:S01]  /*2c90*/  LOP3.LUT R58, R58, 0x1, RZ, 0xfc, !PT ;  /* 0x000000013a3a7812 */ /* 0x000fe200078efcff */
[----:B------:R-:W-:Y:S01]  /*2ca0*/  IMAD.IADD R61, R9, 0x1, R21 ;  /* 0x00000001093d7824 */ /* 0x000fe200078e0215 */
[----:B------:R-:W-:Y:S01]  /*2cb0*/  LOP3.LUT R52, R11, 0x2, R52, 0xe2, !PT ;  /* 0x000000020b347812 */ /* 0x000fe200078ee234 */
[----:B------:R-:W-:Y:S01]  /*2cc0*/  IMAD.IADD R63, R63, 0x1, R31 ;  /* 0x000000013f3f7824 */ /* 0x000fe200078e021f */
[----:B------:R-:W-:-:S02]  /*2cd0*/  SHF.R.S32.HI R65, RZ, 0x3, R7 ;  /* 0x00000003ff417819 */ /* 0x000fc40000011407 */
[----:B------:R-:W-:Y:S01]  /*2ce0*/  PRMT R68, R68, 0x7710, RZ ;  /* 0x0000771044447816 */ /* 0x000fe200000000ff */
[C---:B--2---:R-:W-:Y:S01]  /*2cf0*/  IMAD.SHL.U32 R50, R34.reuse, 0x40, RZ ;  /* 0x0000004022327824 */ /* 0x044fe200078e00ff */
[----:B------:R-:W-:Y:S01]  /*2d00*/  @!P6 BAR.SYNC.DEFER_BLOCKING 0x9, 0x100 ;  /* 0x024400000000eb1d */ /* 0x000fe20000010000 */
[----:B------:R-:W-:Y:S01]  /*2d10*/  LOP3.LUT P0, RZ, R34, 0x4, RZ, 0xc0, !PT ;  /* 0x0000000422ff7812 */ /* 0x000fe2000780c0ff */
[----:B---3--:R-:W-:Y:S02]  /*2d20*/  IMAD R57, R32, 0x40, R158 ;  /* 0x0000004020397824 */ /* 0x008fe400078e029e */
[----:B------:R-:W-:Y:S02]  /*2d30*/  LOP3.LUT R50, R50, 0x1c0, RZ, 0xc0, !PT ;  /* 0x000001c032327812 */ /* 0x000fe400078ec0ff */
[----:B------:R-:W-:Y:S02]  /*2d40*/  SEL R55, R55, 0xffffffe0, !P0 ;  /* 0xffffffe037377807 */ /* 0x000fe40004000000 */
[----:B------:R-:W-:-:S02]  /*2d50*/  SHF.R.U32.HI R53, RZ, 0x3, R50 ;  /* 0x00000003ff357819 */ /* 0x000fc40000011632 */
[C---:B------:R-:W-:Y:S02]  /*2d60*/  LOP3.LUT R6, R50.reuse, 0x18, R22, 0xf8, !PT ;  /* 0x0000001832067812 */ /* 0x040fe400078ef816 */
[----:B------:R-:W-:Y:S02]  /*2d70*/  LOP3.LUT R4, R50, 0x38, R7, 0xf8, !PT ;  /* 0x0000003832047812 */ /* 0x000fe400078ef807 */
[-C--:B------:R-:W-:Y:S02]  /*2d80*/  LOP3.LUT R6, R6, R53.reuse, RZ, 0x3c, !PT ;  /* 0x0000003506067212 */ /* 0x080fe400078e3cff */
[----:B------:R-:W-:-:S03]  /*2d90*/  LOP3.LUT R4, R4, R53, RZ, 0x3c, !PT ;  /* 0x0000003504047212 */ /* 0x000fc600078e3cff */
[C---:B------:R-:W-:Y:S01]  /*2da0*/  IMAD R56, R203.reuse, 0x200, R6 ;  /* 0x00000200cb387824 */ /* 0x040fe200078e0206 */
[----:B------:R-:W-:Y:S01]  /*2db0*/  LOP3.LUT R6, R206, 0x38, R7, 0xf8, !PT ;  /* 0x00000038ce067812 */ /* 0x000fe200078ef807 */
[----:B------:R-:W-:Y:S02]  /*2dc0*/  IMAD R66, R203, 0x200, R4 ;  /* 0x00000200cb427824 */ /* 0x000fe400078e0204 */
[----:B------:R-:W-:Y:S01]  /*2dd0*/  IMAD.IADD R59, R55, 0x1, R56 ;  /* 0x00000001373b7824 */ /* 0x000fe200078e0238 */
[----:B------:R-:W-:-:S05]  /*2de0*/  LOP3.LUT R67, R6, R207, RZ, 0x3c, !PT ;  /* 0x000000cf06437212 */ /* 0x000fca00078e3cff */
[----:B------:R-:W-:Y:S01]  /*2df0*/  IMAD.IADD R67, R208, 0x1, R67 ;  /* 0x00000001d0437824 */ /* 0x000fe200078e0243 */
[----:B------:R-:W-:-:S07]  /*2e00*/  SHF.R.S32.HI R64, RZ, 0x1f, R0 ;  /* 0x0000001fff407819 */ /* 0x000fce0000011400 */
.L_x_3916:
[----:B------:R-:W0:Y:S01]  /*2e10*/  LDC R75, c[0x0][0x430] ;  /* 0x00010c00ff4b7b82 */ /* 0x000e220000000800 */
[----:B------:R-:W-:Y:S02]  /*2e20*/  VIADD R48, R48, 0xffffffff ;  /* 0xffffffff30307836 */ /* 0x000fe40000000000 */
[----:B------:R-:W-:Y:S02]  /*2e30*/  IMAD.MOV.U32 R74, RZ, RZ, RZ ;  /* 0x000000ffff4a7224 */ /* 0x000fe400078e00ff */
[----:B------:R-:W-:-:S03]  /*2e40*/  IMAD R4, R48, 0x60, R57 ;  /* 0x0000006030047824 */ /* 0x000fc600078e0239 */
[----:B-1----:R-:W1:Y:S01]  /*2e50*/  LDC R81, c[0x0][0x3f4] ;  /* 0x0000fd00ff517b82 */ /* 0x002e620000000800 */
[----:B------:R-:W-:Y:S01]  /*2e60*/  IMAD.IADD R12, R3, 0x1, R4 ;  /* 0x00000001030c7824 */ /* 0x000fe200078e0204 */
[----:B------:R-:W-:-:S03]  /*2e70*/  ISETP.GE.AND P0, PT, R4, R26, PT ;  /* 0x0000001a0400720c */ /* 0x000fc60003f06270 */
[----:B------:R-:W-:Y:S01]  /*2e80*/  IMAD.MOV.U32 R8, RZ, RZ, R12 ;  /* 0x000000ffff087224 */ /* 0x000fe200078e000c */
[----:B------:R-:W-:Y:S02]  /*2e90*/  ISETP.GT.OR P0, PT, R57, 0x5f, P0 ;  /* 0x0000005f3900780c */ /* 0x000fe40000704670 */
[----:B0-----:R-:W-:-:S11]  /*2ea0*/  ISETP.NE.AND P2, PT, R75, 0x1, PT ;  /* 0x000000014b00780c */ /* 0x001fd60003f45270 */
[----:B------:R-:W0:Y:S08]  /*2eb0*/  @!P0 LDC.64 R6, c[0x0][0x428] ;  /* 0x00010a00ff068b82 */ /* 0x000e300000000a00 */
[----:B------:R-:W2:Y:S08]  /*2ec0*/  @!P0 LDC.64 R4, c[0x0][0x418] ;  /* 0x00010600ff048b82 */ /* 0x000eb00000000a00 */
[----:B------:R-:W3:Y:S08]  /*2ed0*/  @P2 LDC R9, c[0x0][0x434] ;  /* 0x00010d00ff092b82 */ /* 0x000ef00000000800 */
[----:B----4-:R-:W4:Y:S01]  /*2ee0*/  @P2 LDC R10, c[0x0][0x438] ;  /* 0x00010e00ff0a2b82 */ /* 0x010f220000000800 */
[----:B---3--:R-:W-:-:S05]  /*2ef0*/  @P2 IMAD.HI.U32 R9, R12, R9, RZ ;  /* 0x000000090c092227 */ /* 0x008fca00078e00ff */
[----:B----4-:R-:W-:Y:S01]  /*2f00*/  @P2 SHF.R.U32.HI R8, RZ, R10, R9 ;  /* 0x0000000aff082219 */ /* 0x010fe20000011609 */
[----:B0-----:R-:W-:-:S03]  /*2f10*/  @!P0 IMAD R10, R64, R6, RZ ;  /* 0x00000006400a8224 */ /* 0x001fc600078e02ff */
[----:B------:R-:W-:Y:S01]  /*2f20*/  @!P0 SHF.R.S32.HI R9, RZ, 0x1f, R8 ;  /* 0x0000001fff098819 */ /* 0x000fe20000011408 */
[C---:B------:R-:W-:Y:S02]  /*2f30*/  @!P0 IMAD R11, R0.reuse, R7, R10 ;  /* 0x00000007000b8224 */ /* 0x040fe400078e020a */
[----:B------:R-:W-:-:S04]  /*2f40*/  @!P0 IMAD.WIDE.U32 R6, R0, R6, R8 ;  /* 0x0000000600068225 */ /* 0x000fc800078e0008 */
[----:B------:R-:W-:Y:S01]  /*2f50*/  @!P0 IMAD.IADD R7, R7, 0x1, R11 ;  /* 0x0000000107078824 */ /* 0x000fe200078e020b */
[----:B--2---:R-:W-:-:S04]  /*2f60*/  @!P0 LEA R4, P2, R6, R4, 0x2 ;  /* 0x0000000406048211 */ /* 0x004fc800078410ff */
[----:B------:R-:W-:-:S05]  /*2f70*/  @!P0 LEA.HI.X R5, R6, R5, R7, 0x2, P2 ;  /* 0x0000000506058211 */ /* 0x000fca00010f1407 */
[----:B------:R0:W5:Y:S01]  /*2f80*/  @!P0 LDG.E R74, desc[UR44][R4.64] ;  /* 0x0000002c044a8981 */ /* 0x000162000c1e1900 */
[----:B-1----:R-:W-:Y:S01]  /*2f90*/  ISETP.GE.AND P0, PT, R81, 0x1, PT ;  /* 0x000000015100780c */ /* 0x002fe20003f06270 */
[----:B------:R-:W-:Y:S01]  /*2fa0*/  IMAD.MOV R6, RZ, RZ, -R8 ;  /* 0x000000ffff067224 */ /* 0x000fe200078e0a08 */
[----:B------:R-:W-:Y:S05]  /*2fb0*/  YIELD ;  /* 0x0000000000007946 */ /* 0x000fea0003800000 */
[----:B------:R-:W-:Y:S01]  /*2fc0*/  IMAD R75, R75, R6, R12 ;  /* 0x000000064b4b7224 */ /* 0x000fe200078e020c */
[----:B------:R-:W-:Y:S01]  /*2fd0*/  BSSY B0, `(.L_x_3861) ;  /* 0x000032e000007945 */ /* 0x000fe20003800000 */
[C---:B------:R-:W-:Y:S01]  /*2fe0*/  IMAD R84, R153.reuse, 0x1800, R56 ;  /* 0x0000180099547824 */ /* 0x040fe200078e0238 */
[----:B------:R-:W-:Y:S01]  /*2ff0*/  ISETP.GT.AND P2, PT, R48, R49, PT ;  /* 0x000000313000720c */ /* 0x000fe20003f44270 */
[----:B------:R-:W-:-:S02]  /*3000*/  IMAD R6, R153, 0x1800, R59 ;  /* 0x0000180099067824 */ /* 0x000fc400078e023b */
[--C-:B------:R-:W-:Y:S02]  /*3010*/  IMAD R84, R84, 0x2, R47.reuse ;  /* 0x0000000254547824 */ /* 0x100fe400078e022f */
[----:B------:R-:W-:Y:S01]  /*3020*/  IMAD R83, R6, 0x2, R47 ;  /* 0x0000000206537824 */ /* 0x000fe200078e022f */
[----:B0-----:R-:W-:Y:S07]  /*3030*/  @!P0 BRA `(.L_x_3862) ;  /* 0x0000002c00948947 */ /* 0x001fee0003800000 */
[----:B------:R-:W-:Y:S01]  /*3040*/  SHF.R.S32.HI R76, RZ, 0x1f, R75 ;  /* 0x0000001fff4c7819 */ /* 0x000fe2000001144b */
[----:B------:R-:W-:Y:S01]  /*3050*/  ULDC.64 UR4, c[0x0][0x300] ;  /* 0x0000c00000047ab9 */ /* 0x000fe20000000a00 */
[----:B------:R-:W0:Y:S01]  /*3060*/  LDC.64 R10, c[0x0][0x3f8] ;  /* 0x0000fe00ff0a7b82 */ /* 0x000e220000000a00 */
[C---:B------:R-:W-:Y:S01]  /*3070*/  IMAD.WIDE.U32 R4, R75.reuse, UR4, RZ ;  /* 0x000000044b047c25 */ /* 0x040fe2000f8e00ff */
[----:B-----5:R-:W-:Y:S01]  /*3080*/  SHF.R.S32.HI R77, RZ, 0x1f, R74 ;  /* 0x0000001fff4d7819 */ /* 0x020fe2000001144a */
[----:B------:R-:W-:Y:S02]  /*3090*/  ULDC.U8 UR6, c[0x0][0x410] ;  /* 0x0001040000067ab9 */ /* 0x000fe40000000000 */
[----:B------:R-:W-:Y:S01]  /*30a0*/  IMAD R6, R76, UR4, RZ ;  /* 0x000000044c067c24 */ /* 0x000fe2000f8e02ff */
[----:B------:R-:W-:Y:S02]  /*30b0*/  ISETP.NE.AND P0, PT, RZ, UR6, PT ;  /* 0x00000006ff007c0c */ /* 0x000fe4000bf05270 */
[----:B------:R-:W1:Y:S01]  /*30c0*/  LDC.64 R12, c[0x0][0x408] ;  /* 0x00010200ff0c7b82 */ /* 0x000e620000000a00 */
[----:B------:R-:W-:Y:S01]  /*30d0*/  IMAD R7, R75, UR5, R6 ;  /* 0x000000054b077c24 */ /* 0x000fe2000f8e0206 */
[----:B------:R-:W-:-:S03]  /*30e0*/  ULDC.64 UR4, c[0x0][0x310] ;  /* 0x0000c40000047ab9 */ /* 0x000fc60000000a00 */
[----:B------:R-:W-:Y:S02]  /*30f0*/  IMAD.IADD R5, R5, 0x1, R7 ;  /* 0x0000000105057824 */ /* 0x000fe400078e0207 */
[----:B------:R-:W-:Y:S02]  /*3100*/  IMAD R7, R77, UR4, RZ ;  /* 0x000000044d077c24 */ /* 0x000fe4000f8e02ff */
[----:B------:R-:W-:-:S04]  /*3110*/  IMAD.WIDE.U32 R4, R74, UR4, R4 ;  /* 0x000000044a047c25 */ /* 0x000fc8000f8e0004 */
[----:B------:R-:W-:Y:S01]  /*3120*/  IMAD R7, R74, UR5, R7 ;  /* 0x000000054a077c24 */ /* 0x000fe2000f8e0207 */
[----:B------:R-:W-:Y:S01]  /*3130*/  ULDC.64 UR4, c[0x0][0x308] ;  /* 0x0000c20000047ab9 */ /* 0x000fe20000000a00 */
[----:B0-----:R-:W-:-:S04]  /*3140*/  IMAD.WIDE.U32 R14, R48, R10, RZ ;  /* 0x0000000a300e7225 */ /* 0x001fc800078e00ff */
[----:B------:R-:W-:Y:S01]  /*3150*/  IMAD.IADD R5, R5, 0x1, R7 ;  /* 0x0000000105057824 */ /* 0x000fe200078e0207 */
[----:B------:R-:W-:Y:S01]  /*3160*/  SHF.R.S32.HI R7, RZ, 0x1f, R48 ;  /* 0x0000001fff077819 */ /* 0x000fe20000011430 */
[----:B------:R-:W-:-:S04]  /*3170*/  IMAD.WIDE.U32 R4, R156, UR4, R4 ;  /* 0x000000049c047c25 */ /* 0x000fc8000f8e0004 */
[----:B------:R-:W-:Y:S01]  /*3180*/  IMAD R5, R156, UR5, R5 ;  /* 0x000000059c057c24 */ /* 0x000fe2000f8e0205 */
[----:B------:R-:W-:Y:S01]  /*3190*/  ULDC.64 UR4, c[0x0][0x2e8] ;  /* 0x0000ba0000047ab9 */ /* 0x000fe20000000a00 */
[C---:B------:R-:W-:Y:S01]  /*31a0*/  IMAD R6, R7.reuse, R10, RZ ;  /* 0x0000000a07067224 */ /* 0x040fe200078e02ff */
[----:B------:R-:W-:Y:S01]  /*31b0*/  LEA R79, P3, R4, UR4, 0x1 ;  /* 0x00000004044f7c11 */ /* 0x000fe2000f8608ff */
[-C--:B-1----:R-:W-:Y:S02]  /*31c0*/  IMAD R7, R7, R12.reuse, RZ ;  /* 0x0000000c07077224 */ /* 0x082fe400078e02ff */
[----:B------:R-:W-:Y:S01]  /*31d0*/  IMAD.WIDE.U32 R70, R48, R12, RZ ;  /* 0x0000000c30467225 */ /* 0x000fe200078e00ff */
[----:B------:R-:W-:-:S03]  /*31e0*/  LEA.HI.X R80, R4, UR5, R5, 0x1, P3 ;  /* 0x0000000504507c11 */ /* 0x000fc600098f0c05 */
[C---:B------:R-:W-:Y:S02]  /*31f0*/  IMAD R69, R48.reuse, R11, R6 ;  /* 0x0000000b30457224 */ /* 0x040fe400078e0206 */
[----:B------:R-:W-:Y:S02]  /*3200*/  IMAD R7, R48, R13, R7 ;  /* 0x0000000d30077224 */ /* 0x000fe400078e0207 */
[----:B------:R-:W-:Y:S02]  /*3210*/  IMAD.IADD R69, R15, 0x1, R69 ;  /* 0x000000010f457824 */ /* 0x000fe400078e0245 */
[----:B------:R-:W-:Y:S01]  /*3220*/  IMAD.IADD R82, R71, 0x1, R7 ;  /* 0x0000000147527824 */ /* 0x000fe200078e0207 */
[----:B------:R-:W-:Y:S06]  /*3230*/  @!P0 BRA `(.L_x_3863) ;  /* 0x00000014008c8947 */ /* 0x000fec0003800000 */
[----:B------:R-:W-:Y:S01]  /*3240*/  IMAD R78, R48, -0x60, R26 ;  /* 0xffffffa0304e7824 */ /* 0x000fe200078e021a */
[----:B------:R-:W-:Y:S01]  /*3250*/  BSSY B1, `(.L_x_3864) ;  /* 0x0000023000017945 */ /* 0x000fe20003800000 */
[----:B------:R-:W-:Y:S02]  /*3260*/  CS2R R8, SRZ ;  /* 0x0000000000087805 */ /* 0x000fe4000001ff00 */
[----:B------:R-:W-:Y:S02]  /*3270*/  CS2R R38, SRZ ;  /* 0x0000000000267805 */ /* 0x000fe4000001ff00 */
[----:B------:R-:W-:Y:S02]  /*3280*/  CS2R R42, SRZ ;  /* 0x00000000002a7805 */ /* 0x000fe4000001ff00 */
[----:B------:R-:W-:Y:S02]  /*3290*/  VIMNMX R78, R78, 0x60, PT ;  /* 0x000000604e4e7848 */ /* 0x000fe40003fe0100 */
[----:B------:R-:W-:-:S02]  /*32a0*/  CS2R R40, SRZ ;  /* 0x0000000000287805 */ /* 0x000fc4000001ff00 */
[----:B------:R-:W-:Y:S02]  /*32b0*/  CS2R R72, SRZ ;  /* 0x0000000000487805 */ /* 0x000fe4000001ff00 */
[----:B------:R-:W-:-:S13]  /*32c0*/  ISETP.GE.AND P0, PT, R158, R78, PT ;  /* 0x0000004e9e00720c */ /* 0x000fda0003f06270 */
[----:B------:R-:W-:Y:S05]  /*32d0*/  @P0 BRA `(.L_x_3865) ;  /* 0x0000000000680947 */ /* 0x000fea0003800000 */
[----:B------:R-:W-:Y:S01]  /*32e0*/  IMAD.MOV.U32 R4, RZ, RZ, R18 ;  /* 0x000000ffff047224 */ /* 0x000fe200078e0012 */
[----:B------:R-:W-:Y:S01]  /*32f0*/  ULDC.64 UR4, c[0x0][0x3e8] ;  /* 0x0000fa0000047ab9 */ /* 0x000fe20000000a00 */
[----:B------:R-:W-:Y:S01]  /*3300*/  IMAD.MOV.U32 R5, RZ, RZ, R60 ;  /* 0x000000ffff057224 */ /* 0x000fe200078e003c */
[----:B------:R-:W-:Y:S01]  /*3310*/  ISETP.GE.AND P4, PT, R164, R81, PT ;  /* 0x00000051a400720c */ /* 0x000fe20003f86270 */
[----:B------:R-:W-:Y:S01]  /*3320*/  IMAD R33, R69, 0x60, RZ ;  /* 0x0000006045217824 */ /* 0x000fe200078e02ff */
[----:B------:R-:W-:Y:S01]  /*3330*/  CS2R R42, SRZ ;  /* 0x00000000002a7805 */ /* 0x000fe2000001ff00 */
[----:B------:R-:W-:Y:S01]  /*3340*/  IMAD.WIDE.U32 R6, R14, 0x60, R4 ;  /* 0x000000600e067825 */ /* 0x000fe200078e0004 */
[----:B------:R-:W-:Y:S02]  /*3350*/  CS2R R38, SRZ ;  /* 0x0000000000267805 */ /* 0x000fe4000001ff00 */
[----:B------:R-:W-:Y:S02]  /*3360*/  CS2R R72, SRZ ;  /* 0x0000000000487805 */ /* 0x000fe4000001ff00 */
[----:B------:R-:W-:Y:S01]  /*3370*/  CS2R R40, SRZ ;  /* 0x0000000000287805 */ /* 0x000fe2000001ff00 */
[----:B------:R-:W-:Y:S01]  /*3380*/  IMAD.IADD R5, R7, 0x1, R33 ;  /* 0x0000000107057824 */ /* 0x000fe200078e0221 */
[----:B------:R-:W-:Y:S01]  /*3390*/  LEA R4, P3, R6, UR4, 0x1 ;  /* 0x0000000406047c11 */ /* 0x000fe2000f8608ff */
[----:B------:R-:W-:-:S02]  /*33a0*/  IMAD.MOV.U32 R32, RZ, RZ, R24 ;  /* 0x000000ffff207224 */ /* 0x000fc400078e0018 */
[----:B------:R-:W-:Y:S01]  /*33b0*/  IMAD.MOV.U32 R33, RZ, RZ, R62 ;  /* 0x000000ffff217224 */ /* 0x000fe200078e003e */
[----:B------:R-:W-:Y:S01]  /*33c0*/  LEA.HI.X R5, R6, UR5, R5, 0x1, P3 ;  /* 0x0000000506057c11 */ /* 0x000fe200098f0c05 */
[----:B------:R-:W-:Y:S01]  /*33d0*/  IMAD R7, R82, 0x60, RZ ;  /* 0x0000006052077824 */ /* 0x000fe200078e02ff */
[----:B------:R-:W-:Y:S01]  /*33e0*/  ISETP.GE.AND P3, PT, R154, R81, PT ;  /* 0x000000519a00720c */ /* 0x000fe20003f66270 */
[----:B------:R-:W-:Y:S01]  /*33f0*/  IMAD.WIDE.U32 R32, R70, 0x60, R32 ;  /* 0x0000006046207825 */ /* 0x000fe200078e0020 */
[----:B------:R-:W-:Y:S01]  /*3400*/  ULDC.64 UR4, c[0x0][0x400] ;  /* 0x0001000000047ab9 */ /* 0x000fe20000000a00 */
[----:B------:R0:W5:Y:S02]  /*3410*/  @!P4 LDG.E.64 R38, desc[UR44][R4.64+0x20] ;  /* 0x0000202c0426c981 */ /* 0x000164000c1e1b00 */
[----:B------:R-:W-:Y:S01]  /*3420*/  IMAD.IADD R7, R33, 0x1, R7 ;  /* 0x0000000121077824 */ /* 0x000fe200078e0207 */
[----:B------:R-:W-:-:S04]  /*3430*/  LEA R6, P5, R32, UR4, 0x1 ;  /* 0x0000000420067c11 */ /* 0x000fc8000f8a08ff */
[----:B------:R-:W-:-:S03]  /*3440*/  LEA.HI.X R7, R32, UR5, R7, 0x1, P5 ;  /* 0x0000000520077c11 */ /* 0x000fc6000a8f0c07 */
[----:B------:R0:W5:Y:S04]  /*3450*/  @!P3 LDG.E.64 R42, desc[UR44][R4.64] ;  /* 0x0000002c042ab981 */ /* 0x000168000c1e1b00 */
[----:B------:R0:W5:Y:S04]  /*3460*/  @!P3 LDG.E.64 R72, desc[UR44][R6.64] ;  /* 0x0000002c0648b981 */ /* 0x000168000c1e1b00 */
[----:B------:R0:W5:Y:S02]  /*3470*/  @!P4 LDG.E.64 R40, desc[UR44][R6.64+0x20] ;  /* 0x0000202c0628c981 */ /* 0x000164000c1e1b00 */
.L_x_3865:
[----:B------:R-:W-:Y:S05]  /*3480*/  BSYNC B1 ;  /* 0x0000000000017941 */ /* 0x000fea0003800000 */
.L_x_3864:
[----:B------:R-:W-:Y:S01]  /*3490*/  ISETP.GE.AND P4, PT, R175, R78, PT ;  /* 0x0000004eaf00720c */ /* 0x000fe20003f86270 */
[----:B------:R-:W-:Y:S01]  /*34a0*/  BSSY B1, `(.L_x_3866) ;  /* 0x0000023000017945 */ /* 0x000fe20003800000 */
[----:B------:R-:W-:Y:S02]  /*34b0*/  CS2R R34, SRZ ;  /* 0x0000000000227805 */ /* 0x000fe4000001ff00 */
[----:B------:R-:W-:Y:S01]  /*34c0*/  CS2R R32, SRZ ;  /* 0x0000000000207805 */ /* 0x000fe2000001ff00 */
[----:B-----5:R-:W-:Y:S01]  /*34d0*/  IMAD.MOV.U32 R85, RZ, RZ, R38 ;  /* 0x000000ffff557224 */ /* 0x020fe200078e0026 */
[----:B------:R-:W-:Y:S01]  /*34e0*/  CS2R R36, SRZ ;  /* 0x0000000000247805 */ /* 0x000fe2000001ff00 */
[----:B------:R-:W-:-:S06]  /*34f0*/  IMAD.MOV.U32 R86, RZ, RZ, R39 ;  /* 0x000000ffff567224 */ /* 0x000fcc00078e0027 */
[----:B------:R-:W-:Y:S05]  /*3500*/  @P4 BRA `(.L_x_3867) ;  /* 0x0000000000704947 */ /* 0x000fea0003800000 */
[C---:B0-----:R-:W-:Y:S01]  /*3510*/  SHF.L.U64.HI R5, R10.reuse, 0x6, R11 ;  /* 0x000000060a057819 */ /* 0x041fe2000001020b */
[----:B------:R-:W-:Y:S01]  /*3520*/  IMAD.SHL.U32 R4, R10, 0x40, RZ ;  /* 0x000000400a047824 */ /* 0x000fe200078e00ff */
[C---:B------:R-:W-:Y:S01]  /*3530*/  SHF.L.U64.HI R7, R12.reuse, 0x6, R13 ;  /* 0x000000060c077819 */ /* 0x040fe2000001020d */
[----:B------:R-:W-:Y:S01]  /*3540*/  IMAD.SHL.U32 R6, R12, 0x40, RZ ;  /* 0x000000400c067824 */ /* 0x000fe200078e00ff */
[----:B------:R-:W-:Y:S01]  /*3550*/  ULDC.64 UR4, c[0x0][0x3e8] ;  /* 0x0000fa0000047ab9 */ /* 0x000fe20000000a00 */
[----:B------:R-:W-:Y:S01]  /*3560*/  IMAD.WIDE.U32 R4, R14, 0x60, R4 ;  /* 0x000000600e047825 */ /* 0x000fe200078e0004 */
[----:B------:R-:W-:Y:S01]  /*3570*/  ULDC.64 UR6, c[0x0][0x400] ;  /* 0x0001000000067ab9 */ /* 0x000fe20000000a00 */
[----:B------:R-:W-:Y:S02]  /*3580*/  CS2R R34, SRZ ;  /* 0x0000000000227805 */ /* 0x000fe4000001ff00 */
[----:B------:R-:W-:Y:S01]  /*3590*/  CS2R R36, SRZ ;  /* 0x0000000000247805 */ /* 0x000fe2000001ff00 */
[----:B------:R-:W-:Y:S01]  /*35a0*/  IMAD.WIDE.U32 R6, R70, 0x60, R6 ;  /* 0x0000006046067825 */ /* 0x000fe200078e0006 */
[----:B------:R-:W-:-:S02]  /*35b0*/  IADD3 R9, P3, R18, R4, RZ ;  /* 0x0000000412097210 */ /* 0x000fc40007f7e0ff */
[----:B------:R-:W-:Y:S01]  /*35c0*/  CS2R R32, SRZ ;  /* 0x0000000000207805 */ /* 0x000fe2000001ff00 */
[----:B------:R-:W-:Y:S01]  /*35d0*/  IMAD R69, R69, 0x60, RZ ;  /* 0x0000006045457824 */ /* 0x000fe200078e02ff */
[----:B------:R-:W-:Y:S01]  /*35e0*/  IADD3 R8, P5, R24, R6, RZ ;  /* 0x0000000618087210 */ /* 0x000fe20007fbe0ff */
[----:B------:R-:W-:-:S03]  /*35f0*/  IMAD R11, R82, 0x60, RZ ;  /* 0x00000060520b7824 */ /* 0x000fc600078e02ff */
[----:B------:R-:W-:Y:S02]  /*3600*/  IADD3.X R10, R60, R69, R5, P3, !PT ;  /* 0x000000453c0a7210 */ /* 0x000fe40001ffe405 */
[----:B------:R-:W-:Y:S02]  /*3610*/  IADD3.X R7, R62, R11, R7, P5, !PT ;  /* 0x0000000b3e077210 */ /* 0x000fe40002ffe407 */
[C---:B------:R-:W-:Y:S02]  /*3620*/  LEA R4, P3, R9.reuse, UR4, 0x1 ;  /* 0x0000000409047c11 */ /* 0x040fe4000f8608ff */
[C---:B------:R-:W-:Y:S02]  /*3630*/  LEA R6, P5, R8.reuse, UR6, 0x1 ;  /* 0x0000000608067c11 */ /* 0x040fe4000f8a08ff */
[----:B------:R-:W-:Y:S02]  /*3640*/  LEA.HI.X R5, R9, UR5, R10, 0x1, P3 ;  /* 0x0000000509057c11 */ /* 0x000fe400098f0c0a */
[----:B------:R-:W-:-:S02]  /*3650*/  LEA.HI.X R7, R8, UR7, R7, 0x1, P5 ;  /* 0x0000000708077c11 */ /* 0x000fc4000a8f0c07 */
[----:B------:R-:W-:Y:S02]  /*3660*/  CS2R R8, SRZ ;  /* 0x0000000000087805 */ /* 0x000fe4000001ff00 */
[-C--:B------:R-:W-:Y:S02]  /*3670*/  ISETP.GE.AND P3, PT, R154, R81.reuse, PT ;  /* 0x000000519a00720c */ /* 0x080fe40003f66270 */
[----:B------:R-:W-:-:S11]  /*3680*/  ISETP.GE.AND P5, PT, R164, R81, PT ;  /* 0x00000051a400720c */ /* 0x000fd60003fa6270 */
[----:B------:R1:W5:Y:S04]  /*3690*/  @!P3 LDG.E.64 R34, desc[UR44][R4.64] ;  /* 0x0000002c0422b981 */ /* 0x000368000c1e1b00 */
[----:B------:R1:W5:Y:S04]  /*36a0*/  @!P5 LDG.E.64 R8, desc[UR44][R4.64+0x20] ;  /* 0x0000202c0408d981 */ /* 0x000368000c1e1b00 */
[----:B------:R1:W5:Y:S04]  /*36b0*/  @!P3 LDG.E.64 R36, desc[UR44][R6.64] ;  /* 0x0000002c0624b981 */ /* 0x000368000c1e1b00 */
[----:B------:R1:W5:Y:S02]  /*36c0*/  @!P5 LDG.E.64 R32, desc[UR44][R6.64+0x20] ;  /* 0x0000202c0620d981 */ /* 0x000364000c1e1b00 */
.L_x_3867:
[----:B------:R-:W-:Y:S05]  /*36d0*/  BSYNC B1 ;  /* 0x0000000000017941 */ /* 0x000fea0003800000 */
.L_x_3866:
[----:B01----:R-:W-:Y:S01]  /*36e0*/  IMAD.MOV.U32 R4, RZ, RZ, R42 ;  /* 0x000000ffff047224 */ /* 0x003fe200078e002a */
[----:B------:R-:W-:Y:S01]  /*36f0*/  PRMT R70, R70, 0x5410, R85 ;  /* 0x0000541046467816 */ /* 0x000fe20000000055 */
[----:B------:R-:W-:Y:S01]  /*3700*/  IMAD.MOV.U32 R5, RZ, RZ, R43 ;  /* 0x000000ffff057224 */ /* 0x000fe200078e002b */
[----:B------:R-:W-:Y:S01]  /*3710*/  ISETP.NE.AND P3, PT, R58, 0x3, PT ;  /* 0x000000033a00780c */ /* 0x000fe20003f65270 */
[----:B------:R-:W-:Y:S01]  /*3720*/  IMAD.MOV.U32 R6, RZ, RZ, R72 ;  /* 0x000000ffff067224 */ /* 0x000fe200078e0048 */
[----:B------:R-:W-:Y:S01]  /*3730*/  PRMT R85, R85, 0x5410, R4 ;  /* 0x0000541055557816 */ /* 0x000fe20000000004 */
[----:B------:R-:W-:Y:S01]  /*3740*/  IMAD.MOV.U32 R4, RZ, RZ, R40 ;  /* 0x000000ffff047224 */ /* 0x000fe200078e0028 */
[----:B------:R-:W-:Y:S01]  /*3750*/  PRMT R94, R5, 0x7610, R94 ;  /* 0x00007610055e7816 */ /* 0x000fe2000000005e */
[----:B------:R-:W-:Y:S01]  /*3760*/  IMAD.MOV.U32 R5, RZ, RZ, R41 ;  /* 0x000000ffff057224 */ /* 0x000fe200078e0029 */
[C---:B------:R-:W-:Y:S01]  /*3770*/  PRMT R99, R86.reuse, 0x7610, R99 ;  /* 0x0000761056637816 */ /* 0x040fe20000000063 */
        /* <DEDUP_REMOVED lines=23> */
.L_x_3868:
[----:B------:R-:W-:Y:S01]  /*38f0*/  IMAD R69, R153, 0x8, R2 ;  /* 0x0000000899457824 */ /* 0x000fe200078e0202 */
[----:B------:R-:W-:Y:S01]  /*3900*/  SHF.L.U32 R82, R159, 0x1f, RZ ;  /* 0x0000001f9f527819 */ /* 0x000fe200000006ff */
[----:B------:R-:W-:Y:S03]  /*3910*/  BSSY B1, `(.L_x_3869) ;  /* 0x0000003000017945 */ /* 0x000fe60003800000 */
[----:B------:R-:W0:Y:S02]  /*3920*/  SYNCS.PHASECHK.TRANS64.TRYWAIT P5, [R69+URZ+0x32490], R82 ;  /* 0x03249052450075a7 */ /* 0x000e2400080a017f */
[----:B0-----:R-:W-:Y:S05]  /*3930*/  @!P5 BRA `(.L_x_3870) ;  /* 0x0000037400d0d947 */ /* 0x001fea0003800000 */
.L_x_4232:
[----:B------:R-:W-:Y:S05]  /*3940*/  BSYNC B1 ;  /* 0x0000000000017941 */ /* 0x000fea0003800000 */
.L_x_3869:
[----:B------:R-:W-:-:S03]  /*3950*/  UMOV UR4, 0xffffffff ;  /* 0xffffffff00047882 */ /* 0x000fc60000000000 */
[----:B------:R-:W-:Y:S05]  /*3960*/  BRA.DIV UR4, `(.L_x_3871) ;  /* 0x0000037604d87947 */ /* 0x000fea000b800000 */
[----:B------:R1:W2:Y:S04]  /*3970*/  SHFL.IDX PT, R71, R80, RZ, 0x1c1f ;  /* 0x001c1fff50477589 */ /* 0x0002a800000e0000 */
[----:B------:R1:W3:Y:S02]  /*3980*/  SHFL.IDX PT, R14, R79, RZ, 0x1c1f ;  /* 0x001c1fff4f0e7589 */ /* 0x0002e400000e0000 */
.L_x_4236:
[----:B------:R-:W-:Y:S04]  /*3990*/  BSSY B1, `(.L_x_3872) ;  /* 0x0000074000017945 */ /* 0x000fe80003800000 */
[----:B------:R-:W-:Y:S05]  /*39a0*/  @P0 BRA `(.L_x_3873) ;  /* 0x0000000400c80947 */ /* 0x000fea0003800000 */
[----:B------:R-:W-:Y:S01]  /*39b0*/  LOP3.LUT R4, R52, 0x1, RZ, 0xc0, !PT ;  /* 0x0000000134047812 */ /* 0x000fe200078ec0ff */
[----:B------:R-:W-:Y:S03]  /*39c0*/  BSSY B2, `(.L_x_3874) ;  /* 0x0000038000027945 */ /* 0x000fe60003800000 */
[----:B------:R-:W-:-:S13]  /*39d0*/  ISETP.NE.U32.AND P0, PT, R4, 0x1, PT ;  /* 0x000000010400780c */ /* 0x000fda0003f05070 */
[----:B------:R-:W-:Y:S05]  /*39e0*/  @P0 BRA `(.L_x_3875) ;  /* 0x0000000000d40947 */ /* 0x000fea0003800000 */
[----:B------:R4:W0:Y:S01]  /*39f0*/  LDS.128 R4, [R84] ;  /* 0x0000000054047984 */ /* 0x0008220000000c00 */
[----:B------:R-:W-:Y:S01]  /*3a00*/  ISETP.GE.AND P5, PT, R154, R81, PT ;  /* 0x000000519a00720c */ /* 0x000fe20003fa6270 */
[----:B------:R-:W-:Y:S01]  /*3a10*/  BSSY B3, `(.L_x_3876) ;  /* 0x0000031000037945 */ /* 0x000fe20003800000 */
[----:B---3--:R-:W-:-:S04]  /*3a20*/  LEA R10, P0, R22, R14, 0x1 ;  /* 0x0000000e160a7211 */ /* 0x008fc800078008ff */
[----:B--2---:R-:W-:-:S07]  /*3a30*/  LEA.HI.X R11, R22, R71, R23, 0x1, P0 ;  /* 0x00000047160b7211 */ /* 0x004fce00000f0c17 */
[----:B----4-:R-:W-:Y:S05]  /*3a40*/  @P5 BRA `(.L_x_3877) ;  /* 0x0000000000b45947 */ /* 0x010fea0003800000 */
[--C-:B------:R-:W-:Y:S01]  /*3a50*/  SHF.R.U64 R93, R72, 0x10, R73.reuse ;  /* 0x00000010485d7819 */ /* 0x100fe20000001249 */
[----:B0-----:R-:W-:Y:S01]  /*3a60*/  IMAD.U32 R13, R6, 0x10000, RZ ;  /* 0x00010000060d7824 */ /* 0x001fe200078e00ff */
[----:B------:R-:W-:Y:S02]  /*3a70*/  SHF.R.U32.HI R95, RZ, 0x10, R73 ;  /* 0x00000010ff5f7819 */ /* 0x000fe40000011649 */
[--C-:B------:R-:W-:Y:S02]  /*3a80*/  SHF.R.U64 R92, R42, 0x10, R43.reuse ;  /* 0x000000102a5c7819 */ /* 0x100fe4000000122b */
[----:B------:R-:W-:Y:S02]  /*3a90*/  SHF.R.U32.HI R15, RZ, 0x10, R43 ;  /* 0x00000010ff0f7819 */ /* 0x000fe4000001162b */
[----:B------:R-:W-:Y:S02]  /*3aa0*/  PRMT R93, R96, 0x5410, R93 ;  /* 0x00005410605d7816 */ /* 0x000fe4000000005d */
[----:B------:R-:W-:-:S02]  /*3ab0*/  PRMT R95, R98, 0x5410, R95 ;  /* 0x00005410625f7816 */ /* 0x000fc4000000005f */
[----:B------:R-:W-:Y:S02]  /*3ac0*/  PRMT R43, R85, 0x5432, R92 ;  /* 0x00005432552b7816 */ /* 0x000fe4000000005c */
[----:B------:R-:W-:Y:S01]  /*3ad0*/  PRMT R73, R94, 0x5410, R15 ;  /* 0x000054105e497816 */ /* 0x000fe2000000000f */
[----:B------:R-:W-:Y:S01]  /*3ae0*/  IMAD.U32 R96, R95, 0x10000, RZ ;  /* 0x000100005f607824 */ /* 0x000fe200078e00ff */
[----:B------:R-:W-:Y:S01]  /*3af0*/  LOP3.LUT R42, R6, 0xffff0000, RZ, 0xc0, !PT ;  /* 0xffff0000062a7812 */ /* 0x000fe200078ec0ff */
[----:B------:R-:W-:Y:S01]  /*3b00*/  IMAD.U32 R6, R7, 0x10000, RZ ;  /* 0x0001000007067824 */ /* 0x000fe200078e00ff */
[----:B------:R-:W-:Y:S01]  /*3b10*/  LOP3.LUT R15, R5, 0xffff0000, RZ, 0xc0, !PT ;  /* 0xffff0000050f7812 */ /* 0x000fe200078ec0ff */
[----:B------:R-:W-:Y:S01]  /*3b20*/  IMAD.U32 R92, R73, 0x10000, RZ ;  /* 0x00010000495c7824 */ /* 0x000fe200078e00ff */
[----:B------:R-:W-:Y:S01]  /*3b30*/  LOP3.LUT R94, R93, 0xffff0000, RZ, 0xc0, !PT ;  /* 0xffff00005d5e7812 */ /* 0x000fe200078ec0ff */
[C---:B------:R-:W-:Y:S01]  /*3b40*/  FMUL.FTZ R100, R42.reuse, R96 ;  /* 0x000000602a647220 */ /* 0x040fe20000410000 */
[----:B------:R-:W-:Y:S01]  /*3b50*/  LOP3.LUT R72, R43, 0xffff0000, RZ, 0xc0, !PT ;  /* 0xffff00002b487812 */ /* 0x000fe200078ec0ff */
[----:B------:R-:W-:Y:S01]  /*3b60*/  FMUL.FTZ R42, R42, R92 ;  /* 0x0000005c2a2a7220 */ /* 0x000fe20000410000 */
[----:B------:R-:W-:Y:S01]  /*3b70*/  LOP3.LUT R12, R7, 0xffff0000, RZ, 0xc0, !PT ;  /* 0xffff0000070c7812 */ /* 0x000fe200078ec0ff */
[----:B------:R-:W-:-:S02]  /*3b80*/  IMAD.U32 R7, R5, 0x10000, RZ ;  /* 0x0001000005077824 */ /* 0x000fc400078e00ff */
[C---:B------:R-:W-:Y:S01]  /*3b90*/  FMUL.FTZ R98, R15.reuse, R94 ;  /* 0x0000005e0f627220 */ /* 0x040fe20000410000 */
[C---:B------:R-:W-:Y:S02]  /*3ba0*/  IMAD.U32 R5, R4.reuse, 0x10000, RZ ;  /* 0x0001000004057824 */ /* 0x040fe400078e00ff */
[----:B------:R-:W-:Y:S01]  /*3bb0*/  FMUL.FTZ R15, R15, R72 ;  /* 0x000000480f0f7220 */ /* 0x000fe20000410000 */
[----:B------:R-:W-:Y:S01]  /*3bc0*/  LOP3.LUT R95, R95, 0xffff0000, RZ, 0xc0, !PT ;  /* 0xffff00005f5f7812 */ /* 0x000fe200078ec0ff */
[----:B------:R-:W-:Y:S01]  /*3bd0*/  IMAD.U32 R93, R93, 0x10000, RZ ;  /* 0x000100005d5d7824 */ /* 0x000fe200078e00ff */
[----:B------:R-:W-:Y:S01]  /*3be0*/  LOP3.LUT R73, R73, 0xffff0000, RZ, 0xc0, !PT ;  /* 0xffff000049497812 */ /* 0x000fe200078ec0ff */
[----:B------:R-:W-:Y:S01]  /*3bf0*/  FFMA.FTZ R100, R13, R92, -R100 ;  /* 0x0000005c0d647223 */ /* 0x000fe20000010864 */
[----:B------:R-:W-:Y:S01]  /*3c00*/  LOP3.LUT R4, R4, 0xffff0000, RZ, 0xc0, !PT ;  /* 0xffff000004047812 */ /* 0x000fe200078ec0ff */
[----:B------:R-:W-:Y:S02]  /*3c10*/  IMAD.U32 R43, R43, 0x10000, RZ ;  /* 0x000100002b2b7824 */ /* 0x000fe400078e00ff */
[C---:B------:R-:W-:Y:S01]  /*3c20*/  FFMA.FTZ R98, R7.reuse, R72, -R98 ;  /* 0x0000004807627223 */ /* 0x040fe20000010862 */
[----:B------:R-:W-:Y:S01]  /*3c30*/  FFMA.FTZ R15, R7, R94, R15 ;  /* 0x0000005e070f7223 */ /* 0x000fe2000001000f */
        /* <DEDUP_REMOVED lines=13> */
[----:B------:R-:W-:-:S07]  /*3d10*/  F2FP.BF16.F32.PACK_AB R6, R13, R100 ;  /* 0x000000640d06723e */ /* 0x000fce00000010ff */
.L_x_3877:
[----:B------:R-:W-:Y:S05]  /*3d20*/  BSYNC B3 ;  /* 0x0000000000037941 */ /* 0x000fea0003800000 */
.L_x_3876:
[----:B0-----:R4:W-:Y:S02]  /*3d30*/  ST.E.128 desc[UR44][R10.64], R4 ;  /* 0x000000040a007985 */ /* 0x0019e4000c101d2c */
.L_x_3875:
[----:B------:R-:W-:Y:S05]  /*3d40*/  BSYNC B2 ;  /* 0x0000000000027941 */ /* 0x000fea0003800000 */
.L_x_3874:
[----:B------:R-:W-:-:S13]  /*3d50*/  LOP3.LUT P0, RZ, R52, 0x2, RZ, 0xc0, !PT ;  /* 0x0000000234ff7812 */ /* 0x000fda000780c0ff */
[----:B------:R-:W-:Y:S05]  /*3d60*/  @!P0 BRA `(.L_x_3873) ;  /* 0x0000000000d88947 */ /* 0x000fea0003800000 */
[----:B----4-:R4:W0:Y:S01]  /*3d70*/  LDS.128 R4, [R83] ;  /* 0x0000000053047984 */ /* 0x0108220000000c00 */
[----:B------:R-:W-:Y:S01]  /*3d80*/  ISETP.GE.AND P5, PT, R164, R81, PT ;  /* 0x00000051a400720c */ /* 0x000fe20003fa6270 */
[----:B------:R-:W-:Y:S01]  /*3d90*/  BSSY B2, `(.L_x_3878) ;  /* 0x0000032000027945 */ /* 0x000fe20003800000 */
[----:B---3--:R-:W-:-:S04]  /*3da0*/  LEA R10, P0, R152, R14, 0x1 ;  /* 0x0000000e980a7211 */ /* 0x008fc800078008ff */
[----:B--2---:R-:W-:-:S07]  /*3db0*/  LEA.HI.X R11, R152, R71, R157, 0x1, P0 ;  /* 0x00000047980b7211 */ /* 0x004fce00000f0c9d */
[----:B----4-:R-:W-:Y:S05]  /*3dc0*/  @P5 BRA `(.L_x_3879) ;  /* 0x0000000000b85947 */ /* 0x010fea0003800000 */
[----:B------:R-:W-:Y:S01]  /*3dd0*/  SHF.R.U64 R38, R38, 0x10, R39 ;  /* 0x0000001026267819 */ /* 0x000fe20000001227 */
[----:B0-----:R-:W-:Y:S01]  /*3de0*/  IMAD.U32 R14, R7, 0x10000, RZ ;  /* 0x00010000070e7824 */ /* 0x001fe200078e00ff */
[--C-:B------:R-:W-:Y:S01]  /*3df0*/  SHF.R.U64 R42, R40, 0x10, R41.reuse ;  /* 0x00000010282a7819 */ /* 0x100fe20000001229 */
[----:B------:R-:W-:Y:S01]  /*3e00*/  IMAD.U32 R12, R6, 0x10000, RZ ;  /* 0x00010000060c7824 */ /* 0x000fe200078e00ff */
[----:B------:R-:W-:Y:S02]  /*3e10*/  SHF.R.U32.HI R71, RZ, 0x10, R41 ;  /* 0x00000010ff477819 */ /* 0x000fe40000011629 */
[----:B------:R-:W-:Y:S02]  /*3e20*/  SHF.R.U32.HI R39, RZ, 0x10, R39 ;  /* 0x00000010ff277819 */ /* 0x000fe40000011627 */
[----:B------:R-:W-:Y:S02]  /*3e30*/  PRMT R38, R70, 0x5432, R38 ;  /* 0x0000543246267816 */ /* 0x000fe40000000026 */
[----:B------:R-:W-:-:S02]  /*3e40*/  PRMT R42, R86, 0x5432, R42 ;  /* 0x00005432562a7816 */ /* 0x000fc4000000002a */
[----:B------:R-:W-:Y:S02]  /*3e50*/  PRMT R71, R101, 0x5410, R71 ;  /* 0x0000541065477816 */ /* 0x000fe40000000047 */
[----:B------:R-:W-:Y:S02]  /*3e60*/  PRMT R40, R99, 0x5410, R39 ;  /* 0x0000541063287816 */ /* 0x000fe40000000027 */
[----:B------:R-:W-:Y:S01]  /*3e70*/  LOP3.LUT R15, R7, 0xffff0000, RZ, 0xc0, !PT ;  /* 0xffff0000070f7812 */ /* 0x000fe200078ec0ff */
[----:B------:R-:W-:Y:S01]  /*3e80*/  IMAD.U32 R72, R71, 0x10000, RZ ;  /* 0x0001000047487824 */ /* 0x000fe200078e00ff */
[----:B------:R-:W-:Y:S01]  /*3e90*/  LOP3.LUT R7, R5, 0xffff0000, RZ, 0xc0, !PT ;  /* 0xffff000005077812 */ /* 0x000fe200078ec0ff */
[----:B------:R-:W-:Y:S01]  /*3ea0*/  IMAD.U32 R41, R40, 0x10000, RZ ;  /* 0x0001000028297824 */ /* 0x000fe200078e00ff */
[C---:B------:R-:W-:Y:S01]  /*3eb0*/  LOP3.LUT R43, R42.reuse, 0xffff0000, RZ, 0xc0, !PT ;  /* 0xffff00002a2b7812 */ /* 0x040fe200078ec0ff */
[----:B------:R-:W-:Y:S01]  /*3ec0*/  IMAD.U32 R42, R42, 0x10000, RZ ;  /* 0x000100002a2a7824 */ /* 0x000fe200078e00ff */
[C---:B------:R-:W-:Y:S01]  /*3ed0*/  LOP3.LUT R39, R38.reuse, 0xffff0000, RZ, 0xc0, !PT ;  /* 0xffff000026277812 */ /* 0x040fe200078ec0ff */
[----:B------:R-:W-:Y:S01]  /*3ee0*/  IMAD.U32 R38, R38, 0x10000, RZ ;  /* 0x0001000026267824 */ /* 0x000fe200078e00ff */
[----:B------:R-:W-:Y:S01]  /*3ef0*/  LOP3.LUT R13, R6, 0xffff0000, RZ, 0xc0, !PT ;  /* 0xffff0000060d7812 */ /* 0x000fe200078ec0ff */
[----:B------:R-:W-:Y:S01]  /*3f00*/  FMUL.FTZ R73, R7, R43 ;  /* 0x0000002b07497220 */ /* 0x000fe20000410000 */
[----:B------:R-:W-:Y:S01]  /*3f10*/  LOP3.LUT R71, R71, 0xffff0000, RZ, 0xc0, !PT ;  /* 0xffff000047477812 */ /* 0x000fe200078ec0ff */
[----:B------:R-:W-:Y:S01]  /*3f20*/  FMUL.FTZ R92, R7, R39 ;  /* 0x00000027075c7220 */ /* 0x000fe20000410000 */
[----:B------:R-:W-:Y:S01]  /*3f30*/  LOP3.LUT R40, R40, 0xffff0000, RZ, 0xc0, !PT ;  /* 0xffff000028287812 */ /* 0x000fe200078ec0ff */
[C---:B------:R-:W-:Y:S01]  /*3f40*/  FMUL.FTZ R7, R13.reuse, R72 ;  /* 0x000000480d077220 */ /* 0x040fe20000410000 */
[----:B------:R-:W-:Y:S01]  /*3f50*/  FMUL.FTZ R13, R13, R41 ;  /* 0x000000290d0d7220 */ /* 0x000fe20000410000 */
[----:B------:R-:W-:-:S02]  /*3f60*/  IMAD.U32 R6, R5, 0x10000, RZ ;  /* 0x0001000005067824 */ /* 0x000fc400078e00ff */
[----:B------:R-:W-:Y:S02]  /*3f70*/  IMAD.U32 R5, R4, 0x10000, RZ ;  /* 0x0001000004057824 */ /* 0x000fe400078e00ff */
[----:B------:R-:W-:Y:S01]  /*3f80*/  FFMA.FTZ R41, R12, R41, -R7 ;  /* 0x000000290c297223 */ /* 0x000fe20000010807 */
[----:B------:R-:W-:Y:S01]  /*3f90*/  LOP3.LUT R4, R4, 0xffff0000, RZ, 0xc0, !PT ;  /* 0xffff000004047812 */ /* 0x000fe200078ec0ff */
[----:B------:R-:W-:Y:S01]  /*3fa0*/  FFMA.FTZ R12, R12, R72, R13 ;  /* 0x000000480c0c7223 */ /* 0x000fe2000001000d */
[C---:B------:R-:W-:Y:S01]  /*3fb0*/  FMUL.FTZ R13, R15.reuse, R71 ;  /* 0x000000470f0d7220 */ /* 0x040fe20000410000 */
[----:B------:R-:W-:Y:S01]  /*3fc0*/  FMUL.FTZ R72, R15, R40 ;  /* 0x000000280f487220 */ /* 0x000fe20000410000 */
[C---:B------:R-:W-:Y:S01]  /*3fd0*/  FFMA.FTZ R73, R6.reuse, R39, -R73 ;  /* 0x0000002706497223 */ /* 0x040fe20000010849 */
[----:B------:R-:W-:Y:S01]  /*3fe0*/  FFMA.FTZ R92, R6, R43, R92 ;  /* 0x0000002b065c7223 */ /* 0x000fe2000001005c */
        /* <DEDUP_REMOVED lines=12> */
.L_x_3879:
[----:B------:R-:W-:Y:S05]  /*40b0*/  BSYNC B2 ;  /* 0x0000000000027941 */ /* 0x000fea0003800000 */
.L_x_3878:
[----:B0-----:R0:W-:Y:S02]  /*40c0*/  ST.E.128 desc[UR44][R10.64], R4 ;  /* 0x000000040a007985 */ /* 0x0011e4000c101d2c */
.L_x_3873:
[----:B------:R-:W-:Y:S05]  /*40d0*/  BSYNC B1 ;  /* 0x0000000000017941 */ /* 0x000fea0003800000 */
.L_x_3872:
[----:B------:R-:W-:-:S03]  /*40e0*/  UMOV UR4, 0xffffffff ;  /* 0xffffffff00047882 */ /* 0x000fc60000000000 */
[----:B------:R-:W-:Y:S05]  /*40f0*/  BRA.DIV UR4, `(.L_x_3880) ;  /* 0x00000372043c7947 */ /* 0x000fea000b800000 */
[----:B------:R0:W0:Y:S04]  /*4100*/  SHFL.IDX PT, R39, R80, 0x1, 0x1c1f ;  /* 0x003c1f0050277f89 */ /* 0x00002800000e0000 */
[----:B---3--:R3:W0:Y:S02]  /*4110*/  SHFL.IDX PT, R14, R79, 0x1, 0x1c1f ;  /* 0x003c1f004f0e7f89 */ /* 0x00862400000e0000 */
.L_x_4240:
[----:B------:R-:W-:Y:S05]  /*4120*/  @P4 BRA `(.L_x_3881) ;  /* 0x0000002000604947 */ /* 0x000fea0003800000 */
[----:B0---4-:R-:W-:Y:S01]  /*4130*/  LOP3.LUT R4, R52, 0x1, RZ, 0xc0, !PT ;  /* 0x0000000134047812 */ /* 0x011fe200078ec0ff */
[----:B------:R-:W-:Y:S03]  /*4140*/  BSSY B1, `(.L_x_3882) ;  /* 0x0000039000017945 */ /* 0x000fe60003800000 */
[----:B------:R-:W-:-:S13]  /*4150*/  ISETP.NE.U32.AND P0, PT, R4, 0x1, PT ;  /* 0x000000010400780c */ /* 0x000fda0003f05070 */
[----:B------:R-:W-:Y:S05]  /*4160*/  @P0 BRA `(.L_x_3883) ;  /* 0x0000000000d80947 */ /* 0x000fea0003800000 */
[----:B------:R0:W4:Y:S01]  /*4170*/  LDS.128 R4, [R84+0x2000] ;  /* 0x0020000054047984 */ /* 0x0001220000000c00 */
[----:B------:R-:W-:Y:S01]  /*4180*/  ISETP.GE.AND P4, PT, R154, R81, PT ;  /* 0x000000519a00720c */ /* 0x000fe20003f86270 */
[----:B------:R-:W-:Y:S01]  /*4190*/  BSSY B2, `(.L_x_3884) ;  /* 0x0000032000027945 */ /* 0x000fe20003800000 */
[----:B------:R-:W-:-:S04]  /*41a0*/  LEA R10, P0, R22, R14, 0x1 ;  /* 0x0000000e160a7211 */ /* 0x000fc800078008ff */
[----:B------:R-:W-:-:S07]  /*41b0*/  LEA.HI.X R11, R22, R39, R23, 0x1, P0 ;  /* 0x00000027160b7211 */ /* 0x000fce00000f0c17 */
        /* <DEDUP_REMOVED lines=28> */
[C---:B------:R-:W-:Y:S01]  /*4380*/  FFMA.FTZ R36, R12.reuse, R36, -R7 ;  /* 0x000000240c247223 */ /* 0x040fe20000010807 */
[----:B------:R-:W-:Y:S01]  /*4390*/  FFMA.FTZ R13, R12, R38, R13 ;  /* 0x000000260c0d7223 */ /* 0x000fe2000001000d */
[----:B------:R-:W-:Y:S01]  /*43a0*/  LOP3.LUT R4, R4, 0xffff0000, RZ, 0xc0, !PT ;  /* 0xffff000004047812 */ /* 0x000fe200078ec0ff */
[C---:B------:R-:W-:Y:S01]  /*43b0*/  FMUL.FTZ R12, R34.reuse, R91 ;  /* 0x0000005b220c7220 */ /* 0x040fe20000410000 */
[----:B------:R-:W-:Y:S01]  /*43c0*/  FMUL.FTZ R34, R34, R89 ;  /* 0x0000005922227220 */ /* 0x000fe20000410000 */
        /* <DEDUP_REMOVED lines=14> */
.L_x_3885:
[----:B------:R-:W-:Y:S05]  /*44b0*/  BSYNC B2 ;  /* 0x0000000000027941 */ /* 0x000fea0003800000 */
.L_x_3884:
[----:B----4-:R0:W-:Y:S02]  /*44c0*/  ST.E.128 desc[UR44][R10.64], R4 ;  /* 0x000000040a007985 */ /* 0x0101e4000c101d2c */
.L_x_3883:
[----:B------:R-:W-:Y:S05]  /*44d0*/  BSYNC B1 ;  /* 0x0000000000017941 */ /* 0x000fea0003800000 */
.L_x_3882:
[----:B------:R-:W-:-:S13]  /*44e0*/  LOP3.LUT P0, RZ, R52, 0x2, RZ, 0xc0, !PT ;  /* 0x0000000234ff7812 */ /* 0x000fda000780c0ff */
[----:B------:R-:W-:Y:S05]  /*44f0*/  @!P0 BRA `(.L_x_3881) ;  /* 0x0000001c006c8947 */ /* 0x000fea0003800000 */
[----:B0-----:R0:W4:Y:S01]  /*4500*/  LDS.128 R4, [R83+0x2000] ;  /* 0x0020000053047984 */ /* 0x0011220000000c00 */
[----:B------:R-:W-:Y:S01]  /*4510*/  ISETP.GE.AND P4, PT, R164, R81, PT ;  /* 0x00000051a400720c */ /* 0x000fe20003f86270 */
[----:B------:R-:W-:Y:S01]  /*4520*/  BSSY B1, `(.L_x_3886) ;  /* 0x0000032000017945 */ /* 0x000fe20003800000 */
[----:B------:R-:W-:-:S04]  /*4530*/  LEA R10, P0, R152, R14, 0x1 ;  /* 0x0000000e980a7211 */ /* 0x000fc800078008ff */
[----:B------:R-:W-:-:S07]  /*4540*/  LEA.HI.X R11, R152, R39, R157, 0x1, P0 ;  /* 0x00000027980b7211 */ /* 0x000fce00000f0c9d */
[----:B0-----:R-:W-:Y:S05]  /*4550*/  @P4 BRA `(.L_x_3887) ;  /* 0x0000000000b84947 */ /* 0x001fea0003800000 */
[--C-:B------:R-:W-:Y:S01]  /*4560*/  SHF.R.U64 R15, R32, 0x10, R33.reuse ;  /* 0x00000010200f7819 */ /* 0x100fe20000001221 */
[----:B----4-:R-:W-:Y:S01]  /*4570*/  IMAD.U32 R12, R7, 0x10000, RZ ;  /* 0x00010000070c7824 */ /* 0x010fe200078e00ff */
[----:B------:R-:W-:Y:S02]  /*4580*/  SHF.R.U32.HI R32, RZ, 0x10, R33 ;  /* 0x00000010ff207819 */ /* 0x000fe40000011621 */
[--C-:B------:R-:W-:Y:S02]  /*4590*/  SHF.R.U32.HI R14, RZ, 0x10, R9.reuse ;  /* 0x00000010ff0e7819 */ /* 0x100fe40000011609 */
[----:B------:R-:W-:Y:S02]  /*45a0*/  PRMT R87, R87, 0x5410, R32 ;  /* 0x0000541057577816 */ /* 0x000fe40000000020 */
[----:B------:R-:W-:Y:S01]  /*45b0*/  SHF.R.U64 R35, R8, 0x10, R9 ;  /* 0x0000001008237819 */ /* 0x000fe20000001209 */
[----:B------:R-:W-:Y:S01]  /*45c0*/  IMAD.U32 R8, R6, 0x10000, RZ ;  /* 0x0001000006087824 */ /* 0x000fe200078e00ff */
[----:B------:R-:W-:Y:S01]  /*45d0*/  PRMT R85, R85, 0x5410, R14 ;  /* 0x0000541055557816 */ /* 0x000fe2000000000e */
[----:B------:R-:W-:Y:S01]  /*45e0*/  IMAD.U32 R33, R87, 0x10000, RZ ;  /* 0x0001000057217824 */ /* 0x000fe200078e00ff */
[----:B------:R-:W-:-:S02]  /*45f0*/  PRMT R86, R86, 0x5410, R15 ;  /* 0x0000541056567816 */ /* 0x000fc4000000000f */
[----:B------:R-:W-:Y:S01]  /*4600*/  LOP3.LUT R9, R6, 0xffff0000, RZ, 0xc0, !PT ;  /* 0xffff000006097812 */ /* 0x000fe200078ec0ff */
[----:B------:R-:W-:Y:S01]  /*4610*/  IMAD.U32 R15, R85, 0x10000, RZ ;  /* 0x00010000550f7824 */ /* 0x000fe200078e00ff */
[----:B------:R-:W-:Y:S01]  /*4620*/  LOP3.LUT R13, R7, 0xffff0000, RZ, 0xc0, !PT ;  /* 0xffff0000070d7812 */ /* 0x000fe200078ec0ff */
[----:B------:R-:W-:Y:S01]  /*4630*/  IMAD.U32 R6, R5, 0x10000, RZ ;  /* 0x0001000005067824 */ /* 0x000fe200078e00ff */
[----:B------:R-:W-:Y:S01]  /*4640*/  PRMT R70, R70, 0x5410, R35 ;  /* 0x0000541046467816 */ /* 0x000fe20000000023 */
[----:B------:R-:W-:Y:S01]  /*4650*/  FMUL.FTZ R37, R9, R33 ;  /* 0x0000002109257220 */ /* 0x000fe20000410000 */
[----:B------:R-:W-:Y:S01]  /*4660*/  LOP3.LUT R7, R5, 0xffff0000, RZ, 0xc0, !PT ;  /* 0xffff000005077812 */ /* 0x000fe200078ec0ff */
[-C--:B------:R-:W-:Y:S01]  /*4670*/  FMUL.FTZ R9, R9, R15.reuse ;  /* 0x0000000f09097220 */ /* 0x080fe20000410000 */
[----:B------:R-:W-:Y:S01]  /*4680*/  LOP3.LUT R32, R86, 0xffff0000, RZ, 0xc0, !PT ;  /* 0xffff000056207812 */ /* 0x000fe200078ec0ff */
[----:B------:R-:W-:Y:S01]  /*4690*/  IMAD.U32 R5, R4, 0x10000, RZ ;  /* 0x0001000004057824 */ /* 0x000fe200078e00ff */
[----:B------:R-:W-:Y:S01]  /*46a0*/  LOP3.LUT R14, R70, 0xffff0000, RZ, 0xc0, !PT ;  /* 0xffff0000460e7812 */ /* 0x000fe200078ec0ff */
[----:B------:R-:W-:Y:S01]  /*46b0*/  FFMA.FTZ R37, R8, R15, -R37 ;  /* 0x0000000f08257223 */ /* 0x000fe20000010825 */
[----:B------:R-:W-:Y:S01]  /*46c0*/  LOP3.LUT R87, R87, 0xffff0000, RZ, 0xc0, !PT ;  /* 0xffff000057577812 */ /* 0x000fe200078ec0ff */
[----:B------:R-:W-:Y:S01]  /*46d0*/  FMUL.FTZ R35, R7, R32 ;  /* 0x0000002007237220 */ /* 0x000fe20000410000 */
[----:B------:R-:W-:Y:S01]  /*46e0*/  LOP3.LUT R85, R85, 0xffff0000, RZ, 0xc0, !PT ;  /* 0xffff000055557812 */ /* 0x000fe200078ec0ff */
[-C--:B------:R-:W-:Y:S01]  /*46f0*/  FMUL.FTZ R7, R7, R14.reuse ;  /* 0x0000000e07077220 */ /* 0x080fe20000410000 */
[----:B------:R-:W-:Y:S01]  /*4700*/  LOP3.LUT R4, R4, 0xffff0000, RZ, 0xc0, !PT ;  /* 0xffff000004047812 */ /* 0x000fe200078ec0ff */
[----:B------:R-:W-:Y:S01]  /*4710*/  FFMA.FTZ R35, R6, R14, -R35 ;  /* 0x0000000e06237223 */ /* 0x000fe20000010823 */
[----:B------:R-:W-:Y:S01]  /*4720*/  FFMA.FTZ R8, R8, R33, R9 ;  /* 0x0000002108087223 */ /* 0x000fe20000010009 */
[----:B------:R-:W-:-:S02]  /*4730*/  IMAD.U32 R86, R86, 0x10000, RZ ;  /* 0x0001000056567824 */ /* 0x000fc400078e00ff */
[C---:B------:R-:W-:Y:S01]  /*4740*/  FMUL.FTZ R9, R13.reuse, R87 ;  /* 0x000000570d097220 */ /* 0x040fe20000410000 */
[----:B------:R-:W-:Y:S02]  /*4750*/  IMAD.U32 R70, R70, 0x10000, RZ ;  /* 0x0001000046467824 */ /* 0x000fe400078e00ff */
[-C--:B------:R-:W-:Y:S01]  /*4760*/  FMUL.FTZ R14, R13, R85.reuse ;  /* 0x000000550d0e7220 */ /* 0x080fe20000410000 */
[----:B------:R-:W-:Y:S01]  /*4770*/  FFMA.FTZ R32, R6, R32, R7 ;  /* 0x0000002006207223 */ /* 0x000fe20000010007 */
        /* <DEDUP_REMOVED lines=12> */
.L_x_3887:
[----:B------:R-:W-:Y:S05]  /*4840*/  BSYNC B1 ;  /* 0x0000000000017941 */ /* 0x000fea0003800000 */
.L_x_3886:
[----:B----4-:R0:W-:Y:S01]  /*4850*/  ST.E.128 desc[UR44][R10.64], R4 ;  /* 0x000000040a007985 */ /* 0x0101e2000c101d2c */
[----:B------:R-:W-:Y:S05]  /*4860*/  BRA `(.L_x_3881) ;  /* 0x0000001800907947 */ /* 0x000fea0003800000 */
.L_x_3863:
[----:B------:R-:W-:-:S05]  /*4870*/  IMAD R78, R48, -0x60, R26 ;  /* 0xffffffa0304e7824 */ /* 0x000fca00078e021a */
[----:B------:R-:W-:-:S04]  /*4880*/  VIMNMX R78, R78, 0x60, PT ;  /* 0x000000604e4e7848 */ /* 0x000fc80003fe0100 */
[----:B------:R-:W-:-:S04]  /*4890*/  ISETP.GE.AND P0, PT, R158, R78, PT ;  /* 0x0000004e9e00720c */ /* 0x000fc80003f06270 */
[----:B------:R-:W-:-:S13]  /*48a0*/  ISETP.GE.OR P0, PT, R22, R81, P0 ;  /* 0x000000511600720c */ /* 0x000fda0000706670 */
[----:B------:R-:W0:Y:S01]  /*48b0*/  @!P0 LDC.64 R36, c[0x0][0x3e8] ;  /* 0x0000fa00ff248b82 */ /* 0x000e220000000a00 */
[----:B------:R-:W-:Y:S02]  /*48c0*/  @!P0 IMAD.MOV.U32 R4, RZ, RZ, R20 ;  /* 0x000000ffff048224 */ /* 0x000fe400078e0014 */
[----:B------:R-:W-:Y:S02]  /*48d0*/  @!P0 IMAD.MOV.U32 R5, RZ, RZ, R61 ;  /* 0x000000ffff058224 */ /* 0x000fe400078e003d */
[----:B------:R-:W-:Y:S02]  /*48e0*/  @!P0 IMAD R33, R69, 0x60, RZ ;  /* 0x0000006045218824 */ /* 0x000fe400078e02ff */
[----:B------:R-:W-:Y:S01]  /*48f0*/  @!P0 IMAD.WIDE.U32 R6, R14, 0x60, R4 ;  /* 0x000000600e068825 */ /* 0x000fe200078e0004 */
[----:B------:R-:W1:Y:S03]  /*4900*/  @!P0 LDC.64 R8, c[0x0][0x400] ;  /* 0x00010000ff088b82 */ /* 0x000e660000000a00 */
[----:B------:R-:W-:-:S02]  /*4910*/  @!P0 IMAD.MOV.U32 R4, RZ, RZ, R30 ;  /* 0x000000ffff048224 */ /* 0x000fc400078e001e */
[----:B------:R-:W-:Y:S02]  /*4920*/  @!P0 IMAD.MOV.U32 R5, RZ, RZ, R63 ;  /* 0x000000ffff058224 */ /* 0x000fe400078e003f */
[----:B------:R-:W-:Y:S02]  /*4930*/  @!P0 IMAD R35, R82, 0x60, RZ ;  /* 0x0000006052238824 */ /* 0x000fe400078e02ff */
[----:B------:R-:W-:-:S04]  /*4940*/  @!P0 IMAD.WIDE.U32 R4, R70, 0x60, R4 ;  /* 0x0000006046048825 */ /* 0x000fc800078e0004 */
[----:B------:R-:W-:Y:S01]  /*4950*/  @!P0 IMAD.IADD R7, R33, 0x1, R7 ;  /* 0x0000000121078824 */ /* 0x000fe200078e0207 */
[----:B------:R-:W-:Y:S01]  /*4960*/  CS2R R32, SRZ ;  /* 0x0000000000207805 */ /* 0x000fe2000001ff00 */
[----:B------:R-:W-:Y:S01]  /*4970*/  @!P0 IMAD.IADD R5, R35, 0x1, R5 ;  /* 0x0000000123058824 */ /* 0x000fe200078e0205 */
[C---:B0-----:R-:W-:Y:S02]  /*4980*/  @!P0 LEA R36, P3, R6.reuse, R36, 0x1 ;  /* 0x0000002406248211 */ /* 0x041fe400078608ff */
[----:B------:R-:W-:Y:S02]  /*4990*/  CS2R R34, SRZ ;  /* 0x0000000000227805 */ /* 0x000fe4000001ff00 */
[----:B------:R-:W-:Y:S02]  /*49a0*/  @!P0 LEA.HI.X R37, R6, R37, R7, 0x1, P3 ;  /* 0x0000002506258211 */ /* 0x000fe400018f0c07 */
[----:B------:R-:W-:Y:S02]  /*49b0*/  CS2R R6, SRZ ;  /* 0x0000000000067805 */ /* 0x000fe4000001ff00 */
[----:B-1----:R-:W-:-:S04]  /*49c0*/  @!P0 LEA R8, P4, R4, R8, 0x1 ;  /* 0x0000000804088211 */ /* 0x002fc800078808ff */
[----:B------:R-:W-:Y:S02]  /*49d0*/  @!P0 LEA.HI.X R9, R4, R9, R5, 0x1, P4 ;  /* 0x0000000904098211 */ /* 0x000fe400020f0c05 */
[----:B------:R-:W-:-:S03]  /*49e0*/  CS2R R4, SRZ ;  /* 0x0000000000047805 */ /* 0x000fc6000001ff00 */
[----:B------:R-:W5:Y:S04]  /*49f0*/  @!P0 LDG.E.128 R32, desc[UR44][R8.64] ;  /* 0x0000002c08208981 */ /* 0x000f68000c1e1d00 */
[----:B------:R0:W5:Y:S01]  /*4a00*/  @!P0 LDG.E.128 R4, desc[UR44][R36.64] ;  /* 0x0000002c24048981 */ /* 0x000162000c1e1d00 */
[----:B------:R-:W-:-:S04]  /*4a10*/  ISETP.GE.AND P0, PT, R175, R78, PT ;  /* 0x0000004eaf00720c */ /* 0x000fc80003f06270 */
[----:B------:R-:W-:Y:S01]  /*4a20*/  ISETP.GE.OR P0, PT, R22, R81, P0 ;  /* 0x000000511600720c */ /* 0x000fe20000706670 */
[----:B------:R-:W-:Y:S01]  /*4a30*/  BSSY B1, `(.L_x_3888) ;  /* 0x000001a000017945 */ /* 0x000fe20003800000 */
[----:B------:R-:W-:Y:S02]  /*4a40*/  CS2R R38, SRZ ;  /* 0x0000000000267805 */ /* 0x000fe4000001ff00 */
[----:B------:R-:W-:Y:S02]  /*4a50*/  CS2R R42, SRZ ;  /* 0x00000000002a7805 */ /* 0x000fe4000001ff00 */
[----:B------:R-:W-:Y:S02]  /*4a60*/  CS2R R40, SRZ ;  /* 0x0000000000287805 */ /* 0x000fe4000001ff00 */
[----:B0-----:R-:W-:-:S05]  /*4a70*/  CS2R R36, SRZ ;  /* 0x0000000000247805 */ /* 0x001fca000001ff00 */
[----:B------:R-:W-:Y:S05]  /*4a80*/  @P0 BRA `(.L_x_3889) ;  /* 0x0000000000500947 */ /* 0x000fea0003800000 */
[C---:B------:R-:W-:Y:S01]  /*4a90*/  SHF.L.U64.HI R9, R10.reuse, 0x6, R11 ;  /* 0x000000060a097819 */ /* 0x040fe2000001020b */
[----:B------:R-:W-:Y:S01]  /*4aa0*/  IMAD.SHL.U32 R8, R10, 0x40, RZ ;  /* 0x000000400a087824 */ /* 0x000fe200078e00ff */
[C---:B------:R-:W-:Y:S01]  /*4ab0*/  SHF.L.U64.HI R11, R12.reuse, 0x6, R13 ;  /* 0x000000060c0b7819 */ /* 0x040fe2000001020d */
[----:B------:R-:W-:Y:S01]  /*4ac0*/  IMAD.SHL.U32 R10, R12, 0x40, RZ ;  /* 0x000000400c0a7824 */ /* 0x000fe200078e00ff */
[----:B------:R-:W-:Y:S01]  /*4ad0*/  ULDC.64 UR4, c[0x0][0x3e8] ;  /* 0x0000fa0000047ab9 */ /* 0x000fe20000000a00 */
[----:B------:R-:W-:Y:S01]  /*4ae0*/  IMAD.WIDE.U32 R8, R14, 0x60, R8 ;  /* 0x000000600e087825 */ /* 0x000fe200078e0008 */
[----:B------:R-:W-:-:S03]  /*4af0*/  ULDC.64 UR6, c[0x0][0x400] ;  /* 0x0001000000067ab9 */ /* 0x000fc60000000a00 */
[----:B------:R-:W-:Y:S01]  /*4b00*/  IMAD.WIDE.U32 R10, R70, 0x60, R10 ;  /* 0x00000060460a7825 */ /* 0x000fe200078e000a */
[----:B------:R-:W-:-:S03]  /*4b10*/  IADD3 R12, P0, R20, R8, RZ ;  /* 0x00000008140c7210 */ /* 0x000fc60007f1e0ff */
[----:B------:R-:W-:Y:S01]  /*4b20*/  IMAD R69, R69, 0x60, RZ ;  /* 0x0000006045457824 */ /* 0x000fe200078e02ff */
[----:B------:R-:W-:Y:S01]  /*4b30*/  IADD3 R8, P3, R30, R10, RZ ;  /* 0x0000000a1e087210 */ /* 0x000fe20007f7e0ff */
[----:B------:R-:W-:-:S03]  /*4b40*/  IMAD R82, R82, 0x60, RZ ;  /* 0x0000006052527824 */ /* 0x000fc600078e02ff */
[----:B------:R-:W-:Y:S02]  /*4b50*/  IADD3.X R9, R61, R69, R9, P0, !PT ;  /* 0x000000453d097210 */ /* 0x000fe400007fe409 */
[----:B------:R-:W-:Y:S02]  /*4b60*/  IADD3.X R11, R63, R82, R11, P3, !PT ;  /* 0x000000523f0b7210 */ /* 0x000fe40001ffe40b */
[----:B------:R-:W-:Y:S02]  /*4b70*/  LEA R36, P0, R12, UR4, 0x1 ;  /* 0x000000040c247c11 */ /* 0x000fe4000f8008ff */
[----:B------:R-:W-:Y:S02]  /*4b80*/  LEA R40, P3, R8, UR6, 0x1 ;  /* 0x0000000608287c11 */ /* 0x000fe4000f8608ff */
[----:B------:R-:W-:Y:S02]  /*4b90*/  LEA.HI.X R37, R12, UR5, R9, 0x1, P0 ;  /* 0x000000050c257c11 */ /* 0x000fe400080f0c09 */
[----:B------:R-:W-:-:S04]  /*4ba0*/  LEA.HI.X R41, R8, UR7, R11, 0x1, P3 ;  /* 0x0000000708297c11 */ /* 0x000fc800098f0c0b */
[----:B------:R-:W5:Y:S04]  /*4bb0*/  LDG.E.128 R36, desc[UR44][R36.64] ;  /* 0x0000002c24247981 */ /* 0x000f68000c1e1d00 */
[----:B------:R-:W5:Y:S02]  /*4bc0*/  LDG.E.128 R40, desc[UR44][R40.64] ;  /* 0x0000002c28287981 */ /* 0x000f64000c1e1d00 */
.L_x_3889:
[----:B------:R-:W-:Y:S05]  /*4bd0*/  BSYNC B1 ;  /* 0x0000000000017941 */ /* 0x000fea0003800000 */
.L_x_3888:
[----:B-----5:R-:W-:Y:S01]  /*4be0*/  IMAD.MOV.U32 R8, RZ, RZ, R38 ;  /* 0x000000ffff087224 */ /* 0x020fe200078e0026 */
[----:B------:R-:W-:Y:S01]  /*4bf0*/  ISETP.NE.AND P3, PT, R58, 0x3, PT ;  /* 0x000000033a00780c */ /* 0x000fe20003f65270 */
[----:B------:R-:W-:Y:S01]  /*4c00*/  IMAD.MOV.U32 R9, RZ, RZ, R39 ;  /* 0x000000ffff097224 */ /* 0x000fe200078e0027 */
[----:B------:R-:W-:Y:S01]  /*4c10*/  ISETP.GE.AND P4, PT, R22, R81, PT ;  /* 0x000000511600720c */ /* 0x000fe20003f86270 */
        /* <DEDUP_REMOVED lines=32> */
.L_x_3890:
[----:B------:R-:W-:Y:S01]  /*4e20*/  IMAD R69, R153, 0x8, R2 ;  /* 0x0000000899457824 */ /* 0x000fe200078e0202 */
[----:B------:R-:W-:Y:S01]  /*4e30*/  SHF.L.U32 R82, R159, 0x1f, RZ ;  /* 0x0000001f9f527819 */ /* 0x000fe200000006ff */
[----:B------:R-:W-:Y:S01]  /*4e40*/  BSSY B1, `(.L_x_3891) ;  /* 0x0000005000017945 */ /* 0x000fe20003800000 */
[----:B------:R-:W-:Y:S02]  /*4e50*/  LOP3.LUT R8, R52, 0x1, RZ, 0xc0, !PT ;  /* 0x0000000134087812 */ /* 0x000fe400078ec0ff */
[----:B------:R-:W0:Y:S02]  /*4e60*/  SYNCS.PHASECHK.TRANS64.TRYWAIT P5, [R69+URZ+0x32490], R82 ;  /* 0x03249052450075a7 */ /* 0x000e2400080a017f */
[----:B------:R-:W-:Y:S01]  /*4e70*/  ISETP.NE.U32.AND P0, PT, R8, 0x1, PT ;  /* 0x000000010800780c */ /* 0x000fe20003f05070 */
[----:B0-----:R-:W-:-:S12]  /*4e80*/  @!P5 BRA `(.L_x_3892) ;  /* 0x000003640020d947 */ /* 0x001fd80003800000 */
.L_x_4241:
[----:B------:R-:W-:Y:S05]  /*4e90*/  BSYNC B1 ;  /* 0x0000000000017941 */ /* 0x000fea0003800000 */
.L_x_3891:
[----:B------:R-:W-:-:S03]  /*4ea0*/  UMOV UR4, 0xffffffff ;  /* 0xffffffff00047882 */ /* 0x000fc60000000000 */
[----:B------:R-:W-:Y:S05]  /*4eb0*/  BRA.DIV UR4, `(.L_x_3893) ;  /* 0x0000036604287947 */ /* 0x000fea000b800000 */
[----:B------:R1:W2:Y:S04]  /*4ec0*/  SHFL.IDX PT, R73, R80, RZ, 0x1c1f ;  /* 0x001c1fff50497589 */ /* 0x0002a800000e0000 */
[----:B------:R1:W3:Y:S02]  /*4ed0*/  SHFL.IDX PT, R72, R79, RZ, 0x1c1f ;  /* 0x001c1fff4f487589 */ /* 0x0002e400000e0000 */
.L_x_4245:
[----:B------:R-:W-:Y:S01]  /*4ee0*/  ISETP.GE.OR P5, PT, R158, R78, P0 ;  /* 0x0000004e9e00720c */ /* 0x000fe200007a6670 */
[----:B------:R-:W-:Y:S01]  /*4ef0*/  BSSY B1, `(.L_x_3894) ;  /* 0x0000079000017945 */ /* 0x000fe20003800000 */
[----:B------:R-:W-:-:S11]  /*4f00*/  IMAD.SHL.U32 R81, R81, 0x2, RZ ;  /* 0x0000000251517824 */ /* 0x000fd600078e00ff */
[----:B------:R-:W-:Y:S05]  /*4f10*/  @P5 BRA `(.L_x_3895) ;  /* 0x0000000400d85947 */ /* 0x000fea0003800000 */
[----:B------:R-:W4:Y:S01]  /*4f20*/  LDC R10, c[0x0][0x2f4] ;  /* 0x0000bd00ff0a7b82 */ /* 0x000f220000000800 */
[----:B------:R-:W-:Y:S01]  /*4f30*/  IMAD.SHL.U32 R71, R65, 0x8, RZ ;  /* 0x0000000841477824 */ /* 0x000fe200078e00ff */
[----:B------:R-:W-:Y:S03]  /*4f40*/  BSSY B2, `(.L_x_3896) ;  /* 0x0000071000027945 */ /* 0x000fe60003800000 */
[----:B--23--:R-:W-:-:S04]  /*4f50*/  IMAD.WIDE R70, R71, 0x2, R72 ;  /* 0x0000000247467825 */ /* 0x00cfc800078e0248 */
[----:B----4-:R-:W-:-:S05]  /*4f60*/  IMAD.IADD R8, R10, 0x1, -R81 ;  /* 0x000000010a087824 */ /* 0x010fca00078e0a51 */
[----:B------:R-:W-:-:S04]  /*4f70*/  SEL R8, R81, R8, !P1 ;  /* 0x0000000851087207 */ /* 0x000fc80004800000 */
[----:B------:R-:W-:-:S04]  /*4f80*/  SHF.R.S32.HI R9, RZ, 0x1f, R8 ;  /* 0x0000001fff097819 */ /* 0x000fc80000011408 */
[----:B------:R-:W-:Y:S01]  /*4f90*/  LEA.HI R8, R9, R8, RZ, 0x4 ;  /* 0x0000000809087211 */ /* 0x000fe200078f20ff */
[----:B------:R-:W-:-:S03]  /*4fa0*/  IMAD R9, R153, 0x1800, R66 ;  /* 0x0000180099097824 */ /* 0x000fc600078e0242 */
[----:B------:R-:W-:Y:S01]  /*4fb0*/  LEA.HI.SX32 R8, R8, R65, 0x1c ;  /* 0x0000004108087211 */ /* 0x000fe200078fe2ff */
[----:B------:R-:W-:-:S04]  /*4fc0*/  IMAD R9, R9, 0x2, R2 ;  /* 0x0000000209097824 */ /* 0x000fc800078e0202 */
[----:B------:R-:W-:-:S05]  /*4fd0*/  IMAD.SHL.U32 R91, R8, 0x8, RZ ;  /* 0x00000008085b7824 */ /* 0x000fca00078e00ff */
[----:B------:R-:W-:Y:S02]  /*4fe0*/  LOP3.LUT R8, R50, 0x38, R91, 0xf8, !PT ;  /* 0x0000003832087812 */ /* 0x000fe400078ef85b */
[----:B------:R-:W-:Y:S02]  /*4ff0*/  ISETP.GE.AND P5, PT, R91, R10, PT ;  /* 0x0000000a5b00720c */ /* 0x000fe40003fa6270 */
[----:B------:R-:W-:-:S05]  /*5000*/  LOP3.LUT R8, R8, R53, RZ, 0x3c, !PT ;  /* 0x0000003508087212 */ /* 0x000fca00078e3cff */
[----:B------:R-:W-:-:S04]  /*5010*/  IMAD R8, R203, 0x200, R8 ;  /* 0x00000200cb087824 */ /* 0x000fc800078e0208 */
[----:B------:R-:W-:Y:S02]  /*5020*/  IMAD R11, R153, 0x1800, R8 ;  /* 0x00001800990b7824 */ /* 0x000fe400078e0208 */
[----:B------:R-:W-:-:S04]  /*5030*/  @!P5 IMAD.WIDE R72, R91, 0x2, R72 ;  /* 0x000000025b48d825 */ /* 0x000fc800078e0248 */
[----:B------:R-:W-:Y:S02]  /*5040*/  IMAD R12, R11, 0x2, R2 ;  /* 0x000000020b0c7824 */ /* 0x000fe400078e0202 */
[----:B------:R-:W2:Y:S04]  /*5050*/  LDS.128 R8, [R9+0x1c400] ;  /* 0x01c4000009087984 */ /* 0x000ea80000000c00 */
[----:B------:R-:W3:Y:S01]  /*5060*/  LDS.128 R12, [R12+0x1c400] ;  /* 0x01c400000c0c7984 */ /* 0x000ee20000000c00 */
[----:B------:R-:W-:Y:S05]  /*5070*/  @P4 BRA `(.L_x_3897) ;  /* 0x0000000400744947 */ /* 0x000fea0003800000 */
[----:B------:R-:W-:Y:S01]  /*5080*/  SHF.R.U32.HI R101, RZ, 0x10, R33 ;  /* 0x00000010ff657819 */ /* 0x000fe20000011621 */
[----:B---3--:R-:W-:Y:S01]  /*5090*/  IMAD.U32 R98, R13, 0x10000, RZ ;  /* 0x000100000d627824 */ /* 0x008fe200078e00ff */
[--C-:B------:R-:W-:Y:S01]  /*50a0*/  SHF.R.U32.HI R100, RZ, 0x10, R5.reuse ;  /* 0x00000010ff647819 */ /* 0x100fe20000011605 */
[----:B------:R-:W-:Y:S01]  /*50b0*/  IMAD.U32 R93, R15, 0x10000, RZ ;  /* 0x000100000f5d7824 */ /* 0x000fe200078e00ff */
[----:B------:R-:W-:Y:S01]  /*50c0*/  SHF.R.U64 R103, R4, 0x10, R5 ;  /* 0x0000001004677819 */ /* 0x000fe20000001205 */
[----:B--2---:R-:W-:Y:S01]  /*50d0*/  IMAD.U32 R91, R11, 0x10000, RZ ;  /* 0x000100000b5b7824 */ /* 0x004fe200078e00ff */
[----:B------:R-:W-:Y:S01]  /*50e0*/  PRMT R101, R107, 0x5410, R101 ;  /* 0x000054106b657816 */ /* 0x000fe20000000065 */
[----:B------:R-:W-:Y:S01]  /*50f0*/  IMAD.U32 R5, R12, 0x10000, RZ ;  /* 0x000100000c057824 */ /* 0x000fe200078e00ff */
[--C-:B------:R-:W-:Y:S01]  /*5100*/  SHF.R.U64 R95, R34, 0x10, R35.reuse ;  /* 0x00000010225f7819 */ /* 0x100fe20000001223 */
[----:B------:R-:W-:Y:S01]  /*5110*/  IMAD.U32 R34, R9, 0x10000, RZ ;  /* 0x0001000009227824 */ /* 0x000fe200078e00ff */
[----:B------:R-:W-:Y:S01]  /*5120*/  PRMT R100, R84, 0x5432, R100 ;  /* 0x0000543254647816 */ /* 0x000fe20000000064 */
[----:B------:R-:W-:Y:S01]  /*5130*/  IMAD.U32 R4, R8, 0x10000, RZ ;  /* 0x0001000008047824 */ /* 0x000fe200078e00ff */
[----:B------:R-:W-:-:S02]  /*5140*/  SHF.R.U32.HI R96, RZ, 0x10, R35 ;  /* 0x00000010ff607819 */ /* 0x000fc40000011623 */
[----:B------:R-:W-:Y:S02]  /*5150*/  SHF.R.U32.HI R99, RZ, 0x10, R7 ;  /* 0x00000010ff637819 */ /* 0x000fe40000011607 */
[----:B------:R-:W-:Y:S01]  /*5160*/  PRMT R35, R105, 0x5410, R103 ;  /* 0x0000541069237816 */ /* 0x000fe20000000067 */
[----:B------:R-:W-:Y:S01]  /*5170*/  IMAD.U32 R103, R101, 0x10000, RZ ;  /* 0x0001000065677824 */ /* 0x000fe200078e00ff */
[----:B------:R-:W-:Y:S02]  /*5180*/  SHF.R.U64 R94, R32, 0x10, R33 ;  /* 0x00000010205e7819 */ /* 0x000fe40000001221 */
[----:B------:R-:W-:Y:S01]  /*5190*/  LOP3.LUT R92, R13, 0xffff0000, RZ, 0xc0, !PT ;  /* 0xffff00000d5c7812 */ /* 0x000fe200078ec0ff */
[----:B------:R-:W-:Y:S01]  /*51a0*/  FMUL.FTZ R105, R98, R103 ;  /* 0x0000006762697220 */ /* 0x000fe20000410000 */
[----:B------:R-:W-:Y:S01]  /*51b0*/  SHF.R.U64 R102, R6, 0x10, R7 ;  /* 0x0000001006667819 */ /* 0x000fe20000001207 */
[----:B------:R-:W-:Y:S01]  /*51c0*/  IMAD.U32 R7, R14, 0x10000, RZ ;  /* 0x000100000e077824 */ /* 0x000fe200078e00ff */
[----:B------:R-:W-:Y:S01]  /*51d0*/  LOP3.LUT R32, R15, 0xffff0000, RZ, 0xc0, !PT ;  /* 0xffff00000f207812 */ /* 0x000fe200078ec0ff */
[----:B------:R-:W-:Y:S01]  /*51e0*/  IMAD.U32 R15, R100, 0x10000, RZ ;  /* 0x00010000640f7824 */ /* 0x000fe200078e00ff */
[----:B------:R-:W-:Y:S01]  /*51f0*/  PRMT R13, R106, 0x5410, R95 ;  /* 0x000054106a0d7816 */ /* 0x000fe2000000005f */
[----:B------:R-:W-:Y:S01]  /*5200*/  IMAD.U32 R6, R10, 0x10000, RZ ;  /* 0x000100000a067824 */ /* 0x000fe200078e00ff */
[----:B------:R-:W-:Y:S01]  /*5210*/  LOP3.LUT R101, R101, 0xffff0000, RZ, 0xc0, !PT ;  /* 0xffff000065657812 */ /* 0x000fe200078ec0ff */
[-C--:B------:R-:W-:Y:S01]  /*5220*/  FMUL.FTZ R107, R98, R15.reuse ;  /* 0x0000000f626b7220 */ /* 0x080fe20000410000 */
[----:B------:R-:W-:Y:S01]  /*5230*/  PRMT R95, R85, 0x5432, R96 ;  /* 0x00005432555f7816 */ /* 0x000fe20000000060 */
[C---:B------:R-:W-:Y:S01]  /*5240*/  FFMA.FTZ R15, R34.reuse, R15, -R105 ;  /* 0x0000000f220f7223 */ /* 0x040fe20000010869 */
[----:B------:R-:W-:Y:S01]  /*5250*/  LOP3.LUT R33, R9, 0xffff0000, RZ, 0xc0, !PT ;  /* 0xffff000009217812 */ /* 0x000fe200078ec0ff */
[----:B------:R-:W-:Y:S01]  /*5260*/  FFMA.FTZ R34, R34, R103, R107 ;  /* 0x0000006722227223 */ /* 0x000fe2000001006b */
[----:B------:R-:W-:Y:S01]  /*5270*/  PRMT R99, R104, 0x5410, R99 ;  /* 0x0000541068637816 */ /* 0x000fe20000000063 */
[----:B------:R-:W-:Y:S01]  /*5280*/  IMAD.U32 R98, R95, 0x10000, RZ ;  /* 0x000100005f627824 */ /* 0x000fe200078e00ff */
[----:B------:R-:W-:-:S02]  /*5290*/  LOP3.LUT R9, R11, 0xffff0000, RZ, 0xc0, !PT ;  /* 0xffff00000b097812 */ /* 0x000fc400078ec0ff */
[----:B------:R-:W-:Y:S01]  /*52a0*/  LOP3.LUT R100, R100, 0xffff0000, RZ, 0xc0, !PT ;  /* 0xffff000064647812 */ /* 0x000fe200078ec0ff */
[----:B------:R-:W-:Y:S01]  /*52b0*/  IMAD.U32 R96, R99, 0x10000, RZ ;  /* 0x0001000063607824 */ /* 0x000fe200078e00ff */
[----:B------:R-:W-:Y:S01]  /*52c0*/  PRMT R11, R83, 0x5432, R102 ;  /* 0x00005432530b7816 */ /* 0x000fe20000000066 */
[-C--:B------:R-:W-:Y:S01]  /*52d0*/  FMUL.FTZ R102, R92, R101.reuse ;  /* 0x000000655c667220 */ /* 0x080fe20000410000 */
[----:B------:R-:W-:Y:S01]  /*52e0*/  PRMT R94, R86, 0x5432, R94 ;  /* 0x00005432565e7816 */ /* 0x000fe2000000005e */
[-C--:B------:R-:W-:Y:S01]  /*52f0*/  FMUL.FTZ R104, R92, R100.reuse ;  /* 0x000000645c687220 */ /* 0x080fe20000410000 */
[----:B------:R-:W-:Y:S01]  /*5300*/  LOP3.LUT R99, R99, 0xffff0000, RZ, 0xc0, !PT ;  /* 0xffff000063637812 */ /* 0x000fe200078ec0ff */
[----:B------:R-:W-:Y:S01]  /*5310*/  FFMA.FTZ R92, R33, R100, -R102 ;  /* 0x00000064215c7223 */ /* 0x000fe20000010866 */
[----:B------:R-:W-:Y:S01]  /*5320*/  FMUL.FTZ R102, R93, R98 ;  /* 0x000000625d667220 */ /* 0x000fe20000410000 */
[----:B------:R-:W-:Y:S01]  /*5330*/  LOP3.LUT R100, R95, 0xffff0000, RZ, 0xc0, !PT ;  /* 0xffff00005f647812 */ /* 0x000fe200078ec0ff */
[-C--:B------:R-:W-:Y:S01]  /*5340*/  FMUL.FTZ R95, R93, R96.reuse ;  /* 0x000000605d5f7220 */ /* 0x080fe20000410000 */
[----:B------:R-:W-:Y:S01]  /*5350*/  FFMA.FTZ R33, R33, R101, R104 ;  /* 0x0000006521217223 */ /* 0x000fe20000010068 */
[----:B------:R-:W-:Y:S01]  /*5360*/  FFMA.FTZ R93, R91, R96, -R102 ;  /* 0x000000605b5d7223 */ /* 0x000fe20000010866 */
[----:B------:R-:W-:-:S02]  /*5370*/  IMAD.U32 R96, R94, 0x10000, RZ ;  /* 0x000100005e607824 */ /* 0x000fc400078e00ff */
[----:B------:R-:W-:Y:S01]  /*5380*/  FFMA.FTZ R91, R91, R98, R95 ;  /* 0x000000625b5b7223 */ /* 0x000fe2000001005f */
[C---:B------:R-:W-:Y:S01]  /*5390*/  FMUL.FTZ R98, R32.reuse, R100 ;  /* 0x0000006420627220 */ /* 0x040fe20000410000 */
[----:B------:R-:W-:Y:S02]  /*53a0*/  IMAD.U32 R95, R35, 0x10000, RZ ;  /* 0x00010000235f7824 */ /* 0x000fe400078e00ff */
[-C--:B------:R-:W-:Y:S01]  /*53b0*/  FMUL.FTZ R32, R32, R99.reuse ;  /* 0x0000006320207220 */ /* 0x080fe20000410000 */
[----:B------:R-:W-:Y:S01]  /*53c0*/  FMUL.FTZ R101, R5, R96 ;  /* 0x0000006005657220 */ /* 0x000fe20000410000 */
[----:B------:R-:W-:Y:S01]  /*53d0*/  FFMA.FTZ R98, R9, R99, -R98 ;  /* 0x0000006309627223 */ /* 0x000fe20000010862 */
[----:B------:R-:W-:Y:S01]  /*53e0*/  LOP3.LUT R12, R12, 0xffff0000, RZ, 0xc0, !PT ;  /* 0xffff00000c0c7812 */ /* 0x000fe200078ec0ff */
[-C--:B------:R-:W-:Y:S01]  /*53f0*/  FMUL.FTZ R5, R5, R95.reuse ;  /* 0x0000005f05057220 */ /* 0x080fe20000410000 */
[----:B------:R-:W-:Y:S01]  /*5400*/  LOP3.LUT R99, R94, 0xffff0000, RZ, 0xc0, !PT ;  /* 0xffff00005e637812 */ /* 0x000fe200078ec0ff */
[----:B------:R-:W-:Y:S01]  /*5410*/  FFMA.FTZ R32, R9, R100, R32 ;  /* 0x0000006409207223 */ /* 0x000fe20000010020 */
[----:B------:R-:W-:Y:S01]  /*5420*/  LOP3.LUT R35, R35, 0xffff0000, RZ, 0xc0, !PT ;  /* 0xffff000023237812 */ /* 0x000fe200078ec0ff */
[----:B------:R-:W-:Y:S01]  /*5430*/  FFMA.FTZ R101, R4, R95, -R101 ;  /* 0x0000005f04657223 */ /* 0x000fe20000010865 */
[----:B------:R-:W-:Y:S01]  /*5440*/  LOP3.LUT R8, R8, 0xffff0000, RZ, 0xc0, !PT ;  /* 0xffff000008087812 */ /* 0x000fe200078ec0ff */
[----:B------:R-:W-:Y:S01]  /*5450*/  FFMA.FTZ R96, R4, R96, R5 ;  /* 0x0000006004607223 */ /* 0x000fe20000010005 */
[C---:B------:R-:W-:Y:S01]  /*5460*/  FMUL.FTZ R9, R12.reuse, R99 ;  /* 0x000000630c097220 */ /* 0x040fe20000410000 */
[-C--:B------:R-:W-:Y:S01]  /*5470*/  FMUL.FTZ R95, R12, R35.reuse ;  /* 0x000000230c5f7220 */ /* 0x080fe20000410000 */
[----:B------:R-:W-:Y:S01]  /*5480*/  IMAD.U32 R5, R13, 0x10000, RZ ;  /* 0x000100000d057824 */ /* 0x000fe200078e00ff */
[----:B------:R-:W-:Y:S01]  /*5490*/  LOP3.LUT R14, R14, 0xffff0000, RZ, 0xc0, !PT ;  /* 0xffff00000e0e7812 */ /* 0x000fe200078ec0ff */
[----:B------:R-:W-:Y:S01]  /*54a0*/  IMAD.U32 R4, R11, 0x10000, RZ ;  /* 0x000100000b047824 */ /* 0x000fe200078e00ff */
[----:B------:R-:W-:Y:S01]  /*54b0*/  LOP3.LUT R13, R13, 0xffff0000, RZ, 0xc0, !PT ;  /* 0xffff00000d0d7812 */ /* 0x000fe200078ec0ff */
[C---:B------:R-:W-:Y:S01]  /*54c0*/  FFMA.FTZ R12, R8.reuse, R35, -R9 ;  /* 0x00000023080c7223 */ /* 0x040fe20000010809 */
[----:B------:R-:W-:Y:S01]  /*54d0*/  LOP3.LUT R11, R11, 0xffff0000, RZ, 0xc0, !PT ;  /* 0xffff00000b0b7812 */ /* 0x000fe200078ec0ff */
[----:B------:R-:W-:Y:S01]  /*54e0*/  FFMA.FTZ R95, R8, R99, R95 ;  /* 0x00000063085f7223 */ /* 0x000fe2000001005f */
[C---:B------:R-:W-:Y:S01]  /*54f0*/  FMUL.FTZ R9, R7.reuse, R5 ;  /* 0x0000000507097220 */ /* 0x040fe20000410000 */
[-C--:B------:R-:W-:Y:S01]  /*5500*/  FMUL.FTZ R8, R7, R4.reuse ;  /* 0x0000000407087220 */ /* 0x080fe20000410000 */
[----:B------:R-:W-:Y:S01]  /*5510*/  LOP3.LUT R10, R10, 0xffff0000, RZ, 0xc0, !PT ;  /* 0xffff00000a0a7812 */ /* 0x000fe200078ec0ff */
[C---:B------:R-:W-:Y:S01]  /*5520*/  FMUL.FTZ R7, R14.reuse, R13 ;  /* 0x0000000d0e077220 */ /* 0x040fe20000410000 */
[----:B------:R-:W-:Y:S01]  /*5530*/  FMUL.FTZ R14, R14, R11 ;  /* 0x0000000b0e0e7220 */ /* 0x000fe20000410000 */
[C---:B------:R-:W-:Y:S01]  /*5540*/  FFMA.FTZ R8, R6.reuse, R5, R8 ;  /* 0x0000000506087223 */ /* 0x040fe20000010008 */
[----:B------:R-:W-:Y:S01]  /*5550*/  FFMA.FTZ R9, R6, R4, -R9 ;  /* 0x0000000406097223 */ /* 0x000fe20000010809 */
[C---:B------:R-:W-:Y:S01]  /*5560*/  FFMA.FTZ R4, R10.reuse, R11, -R7 ;  /* 0x0000000b0a047223 */ /* 0x040fe20000010807 */
        /* <DEDUP_REMOVED lines=11> */
[----:B------:R-:W-:Y:S01]  /*5620*/  F2FP.BF16.F32.PACK_AB R12, R95, R96 ;  /* 0x000000605f0c723e */ /* 0x000fe200000010ff */
[----:B------:R-:W-:-:S02]  /*5630*/  IMAD.MOV.U32 R14, RZ, RZ, R5 ;  /* 0x000000ffff0e7224 */ /* 0x000fc400078e0005 */
[----:B------:R-:W-:-:S07]  /*5640*/  IMAD.MOV.U32 R15, RZ, RZ, R32 ;  /* 0x000000ffff0f7224 */ /* 0x000fce00078e0020 */
.L_x_3897:
[----:B------:R-:W-:Y:S05]  /*5650*/  BSYNC B2 ;  /* 0x0000000000027941 */ /* 0x000fea0003800000 */
.L_x_3896:
[----:B--2---:R4:W-:Y:S04]  /*5660*/  ST.E.128 desc[UR44][R70.64], R8 ;  /* 0x0000000846007985 */ /* 0x0049e8000c101d2c */
[----:B---3--:R4:W-:Y:S02]  /*5670*/  @!P5 ST.E.128 desc[UR44][R72.64], R12 ;  /* 0x0000000c4800d985 */ /* 0x0089e4000c101d2c */
.L_x_3895:
[----:B------:R-:W-:Y:S05]  /*5680*/  BSYNC B1 ;  /* 0x0000000000017941 */ /* 0x000fea0003800000 */
.L_x_3894:
[----:B------:R-:W-:-:S03]  /*5690*/  UMOV UR4, 0xffffffff ;  /* 0xffffffff00047882 */ /* 0x000fc60000000000 */
[----:B------:R-:W-:Y:S05]  /*56a0*/  BRA.DIV UR4, `(.L_x_3898) ;  /* 0x0000035e04787947 */ /* 0x000fea000b800000 */
[----:B-1----:R-:W1:Y:S04]  /*56b0*/  SHFL.IDX PT, R80, R80, 0x1, 0x1c1f ;  /* 0x003c1f0050507f89 */ /* 0x002e6800000e0000 */
[----:B----4-:R4:W0:Y:S02]  /*56c0*/  SHFL.IDX PT, R14, R79, 0x1, 0x1c1f ;  /* 0x003c1f004f0e7f89 */ /* 0x01082400000e0000 */
.L_x_4249:
[----:B------:R-:W-:Y:S01]  /*56d0*/  ISETP.GE.OR P0, PT, R175, R78, P0 ;  /* 0x0000004eaf00720c */ /* 0x000fe20000706670 */
[----:B0-----:R-:W-:Y:S02]  /*56e0*/  IMAD.MOV.U32 R12, RZ, RZ, R14 ;  /* 0x000000ffff0c7224 */ /* 0x001fe400078e000e */
[----:B-1----:R-:W-:-:S10]  /*56f0*/  IMAD.MOV.U32 R13, RZ, RZ, R80 ;  /* 0x000000ffff0d7224 */ /* 0x002fd400078e0050 */
[----:B------:R-:W-:Y:S05]  /*5700*/  @P0 BRA `(.L_x_3881) ;  /* 0x0000000800e80947 */ /* 0x000fea0003800000 */
[----:B------:R-:W0:Y:S01]  /*5710*/  LDC R32, c[0x0][0x2f4] ;  /* 0x0000bd00ff207b82 */ /* 0x000e220000000800 */
[----:B------:R-:W-:Y:S01]  /*5720*/  IMAD.SHL.U32 R15, R65, 0x8, RZ ;  /* 0x00000008410f7824 */ /* 0x000fe200078e00ff */
[----:B------:R-:W-:Y:S03]  /*5730*/  BSSY B1, `(.L_x_3899) ;  /* 0x000006f000017945 */ /* 0x000fe60003800000 */
[----:B------:R-:W-:-:S04]  /*5740*/  IMAD.WIDE R14, R15, 0x2, R12 ;  /* 0x000000020f0e7825 */ /* 0x000fc800078e020c */
[----:B0-----:R-:W-:-:S05]  /*5750*/  @P1 IMAD.IADD R81, R32, 0x1, -R81 ;  /* 0x0000000120511824 */ /* 0x001fca00078e0a51 */
[----:B------:R-:W-:-:S04]  /*5760*/  SHF.R.S32.HI R4, RZ, 0x1f, R81 ;  /* 0x0000001fff047819 */ /* 0x000fc80000011451 */
[----:B------:R-:W-:-:S04]  /*5770*/  LEA.HI R4, R4, R81, RZ, 0x4 ;  /* 0x0000005104047211 */ /* 0x000fc800078f20ff */
[----:B------:R-:W-:-:S05]  /*5780*/  LEA.HI.SX32 R4, R4, R65, 0x1c ;  /* 0x0000004104047211 */ /* 0x000fca00078fe2ff */
[----:B------:R-:W-:-:S05]  /*5790*/  IMAD.SHL.U32 R33, R4, 0x8, RZ ;  /* 0x0000000804217824 */ /* 0x000fca00078e00ff */
[----:B------:R-:W-:-:S04]  /*57a0*/  LOP3.LUT R4, R206, 0x38, R33, 0xf8, !PT ;  /* 0x00000038ce047812 */ /* 0x000fc800078ef821 */
[----:B------:R-:W-:-:S05]  /*57b0*/  LOP3.LUT R5, R4, R207, RZ, 0x3c, !PT ;  /* 0x000000cf04057212 */ /* 0x000fca00078e3cff */
[----:B------:R-:W-:Y:S02]  /*57c0*/  IMAD.IADD R4, R208, 0x1, R5 ;  /* 0x00000001d0047824 */ /* 0x000fe400078e0205 */
[C---:B------:R-:W-:Y:S02]  /*57d0*/  IMAD R5, R153.reuse, 0x1800, R67 ;  /* 0x0000180099057824 */ /* 0x040fe400078e0243 */
[----:B------:R-:W-:Y:S02]  /*57e0*/  IMAD R7, R153, 0x1800, R4 ;  /* 0x0000180099077824 */ /* 0x000fe400078e0204 */
[--C-:B------:R-:W-:Y:S02]  /*57f0*/  IMAD R5, R5, 0x2, R2.reuse ;  /* 0x0000000205057824 */ /* 0x100fe400078e0202 */
[----:B------:R-:W-:-:S04]  /*5800*/  IMAD R8, R7, 0x2, R2 ;  /* 0x0000000207087824 */ /* 0x000fc800078e0202 */
[----:B------:R-:W0:Y:S04]  /*5810*/  LDS.128 R4, [R5+0x1c400] ;  /* 0x01c4000005047984 */ /* 0x000e280000000c00 */
[----:B------:R-:W1:Y:S01]  /*5820*/  LDS.128 R8, [R8+0x1c400] ;  /* 0x01c4000008087984 */ /* 0x000e620000000c00 */
[----:B------:R-:W-:Y:S05]  /*5830*/  @P4 BRA `(.L_x_3900) ;  /* 0x0000000400784947 */ /* 0x000fea0003800000 */
[----:B------:R-:W-:Y:S01]  /*5840*/  SHF.R.U32.HI R81, RZ, 0x10, R37 ;  /* 0x00000010ff517819 */ /* 0x000fe20000011625 */
[----:B-1----:R-:W-:Y:S01]  /*5850*/  IMAD.U32 R35, R8, 0x10000, RZ ;  /* 0x0001000008237824 */ /* 0x002fe200078e00ff */
[----:B------:R-:W-:Y:S01]  /*5860*/  SHF.R.U32.HI R70, RZ, 0x10, R41 ;  /* 0x00000010ff467819 */ /* 0x000fe20000011629 */
[----:B0-----:R-:W-:Y:S01]  /*5870*/  IMAD.U32 R34, R4, 0x10000, RZ ;  /* 0x0001000004227824 */ /* 0x001fe200078e00ff */
[----:B------:R-:W-:Y:S02]  /*5880*/  PRMT R90, R90, 0x5410, R81 ;  /* 0x000054105a5a7816 */ /* 0x000fe40000000051 */
[----:B------:R-:W-:Y:S02]  /*5890*/  PRMT R87, R87, 0x5410, R70 ;  /* 0x0000541057577816 */ /* 0x000fe40000000046 */
[----:B--2---:R-:W-:Y:S01]  /*58a0*/  SHF.R.U64 R73, R40, 0x10, R41 ;  /* 0x0000001028497819 */ /* 0x004fe20000001229 */
[----:B------:R-:W-:Y:S01]  /*58b0*/  IMAD.U32 R40, R9, 0x10000, RZ ;  /* 0x0001000009287824 */ /* 0x000fe200078e00ff */
[--C-:B------:R-:W-:Y:S01]  /*58c0*/  SHF.R.U64 R71, R42, 0x10, R43.reuse ;  /* 0x000000102a477819 */ /* 0x100fe2000000122b */
[----:B------:R-:W-:Y:S01]  /*58d0*/  IMAD.U32 R42, R11, 0x10000, RZ ;  /* 0x000100000b2a7824 */ /* 0x000fe200078e00ff */
[----:B---3--:R-:W-:-:S02]  /*58e0*/  SHF.R.U32.HI R72, RZ, 0x10, R43 ;  /* 0x00000010ff487819 */ /* 0x008fc4000001162b */
[----:B------:R-:W-:Y:S01]  /*58f0*/  LOP3.LUT R41, R9, 0xffff0000, RZ, 0xc0, !PT ;  /* 0xffff000009297812 */ /* 0x000fe200078ec0ff */
[----:B------:R-:W-:Y:S01]  /*5900*/  IMAD.U32 R9, R90, 0x10000, RZ ;  /* 0x000100005a097824 */ /* 0x000fe200078e00ff */
[----:B------:R-:W-:Y:S01]  /*5910*/  LOP3.LUT R43, R11, 0xffff0000, RZ, 0xc0, !PT ;  /* 0xffff00000b2b7812 */ /* 0x000fe200078ec0ff */
[----:B------:R-:W-:Y:S01]  /*5920*/  IMAD.U32 R11, R87, 0x10000, RZ ;  /* 0x00010000570b7824 */ /* 0x000fe200078e00ff */
[----:B------:R-:W-:Y:S02]  /*5930*/  SHF.R.U32.HI R80, RZ, 0x10, R39 ;  /* 0x00000010ff507819 */ /* 0x000fe40000011627 */
[----:B------:R-:W-:Y:S01]  /*5940*/  SHF.R.U64 R92, R36, 0x10, R37 ;  /* 0x00000010245c7819 */ /* 0x000fe20000001225 */
[----:B------:R-:W-:Y:S01]  /*5950*/  IMAD.U32 R37, R5, 0x10000, RZ ;  /* 0x0001000005257824 */ /* 0x000fe200078e00ff */
[----:B------:R-:W-:Y:S01]  /*5960*/  PRMT R85, R85, 0x5410, R72 ;  /* 0x0000541055557816 */ /* 0x000fe20000000048 */
[C---:B------:R-:W-:Y:S01]  /*5970*/  FMUL.FTZ R70, R40.reuse, R11 ;  /* 0x0000000b28467220 */ /* 0x040fe20000410000 */
[----:B------:R-:W-:Y:S01]  /*5980*/  LOP3.LUT R87, R87, 0xffff0000, RZ, 0xc0, !PT ;  /* 0xffff000057577812 */ /* 0x000fe200078ec0ff */
[-C--:B------:R-:W-:Y:S01]  /*5990*/  FMUL.FTZ R72, R40, R9.reuse ;  /* 0x0000000928487220 */ /* 0x080fe20000410000 */
[----:B------:R-:W-:Y:S01]  /*59a0*/  PRMT R83, R83, 0x5410, R80 ;  /* 0x0000541053537816 */ /* 0x000fe20000000050 */
[C---:B------:R-:W-:Y:S01]  /*59b0*/  FFMA.FTZ R9, R37.reuse, R9, -R70 ;  /* 0x0000000925097223 */ /* 0x040fe20000010846 */
[----:B----4-:R-:W-:Y:S01]  /*59c0*/  SHF.R.U64 R79, R38, 0x10, R39 ;  /* 0x00000010264f7819 */ /* 0x010fe20000001227 */
[----:B------:R-:W-:Y:S01]  /*59d0*/  FFMA.FTZ R11, R37, R11, R72 ;  /* 0x0000000b250b7223 */ /* 0x000fe20000010048 */
[----:B------:R-:W-:Y:S01]  /*59e0*/  LOP3.LUT R90, R90, 0xffff0000, RZ, 0xc0, !PT ;  /* 0xffff00005a5a7812 */ /* 0x000fe200078ec0ff */
[----:B------:R-:W-:Y:S01]  /*59f0*/  IMAD.U32 R40, R85, 0x10000, RZ ;  /* 0x0001000055287824 */ /* 0x000fe200078e00ff */
[----:B------:R-:W-:Y:S01]  /*5a00*/  LOP3.LUT R38, R5, 0xffff0000, RZ, 0xc0, !PT ;  /* 0xffff000005267812 */ /* 0x000fe200078ec0ff */
[----:B------:R-:W-:Y:S01]  /*5a10*/  IMAD.U32 R37, R83, 0x10000, RZ ;  /* 0x0001000053257824 */ /* 0x000fe200078e00ff */
[----:B------:R-:W-:Y:S01]  /*5a20*/  PRMT R84, R84, 0x5410, R71 ;  /* 0x0000541054547816 */ /* 0x000fe20000000047 */
[C---:B------:R-:W-:Y:S01]  /*5a30*/  FMUL.FTZ R71, R41.reuse, R87 ;  /* 0x0000005729477220 */ /* 0x040fe20000410000 */
[----:B------:R-:W-:Y:S01]  /*5a40*/  FMUL.FTZ R41, R41, R90 ;  /* 0x0000005a29297220 */ /* 0x000fe20000410000 */
[----:B------:R-:W-:-:S02]  /*5a50*/  IMAD.U32 R39, R7, 0x10000, RZ ;  /* 0x0001000007277824 */ /* 0x000fc400078e00ff */
[----:B------:R-:W-:Y:S01]  /*5a60*/  FMUL.FTZ R70, R42, R40 ;  /* 0x000000282a467220 */ /* 0x000fe20000410000 */
[----:B------:R-:W-:Y:S01]  /*5a70*/  FFMA.FTZ R90, R38, R90, -R71 ;  /* 0x0000005a265a7223 */ /* 0x000fe20000010847 */
[----:B------:R-:W-:Y:S01]  /*5a80*/  LOP3.LUT R85, R85, 0xffff0000, RZ, 0xc0, !PT ;  /* 0xffff000055557812 */ /* 0x000fe200078ec0ff */
[-C--:B------:R-:W-:Y:S01]  /*5a90*/  FMUL.FTZ R71, R42, R37.reuse ;  /* 0x000000252a477220 */ /* 0x080fe20000410000 */
[----:B------:R-:W-:Y:S01]  /*5aa0*/  PRMT R86, R86, 0x5410, R73 ;  /* 0x0000541056567816 */ /* 0x000fe20000000049 */
[----:B------:R-:W-:Y:S01]  /*5ab0*/  FFMA.FTZ R70, R39, R37, -R70 ;  /* 0x0000002527467223 */ /* 0x000fe20000010846 */
[----:B------:R-:W-:Y:S01]  /*5ac0*/  LOP3.LUT R83, R83, 0xffff0000, RZ, 0xc0, !PT ;  /* 0xffff000053537812 */ /* 0x000fe200078ec0ff */
[----:B------:R-:W-:Y:S01]  /*5ad0*/  FFMA.FTZ R71, R39, R40, R71 ;  /* 0x0000002827477223 */ /* 0x000fe20000010047 */
[----:B------:R-:W-:Y:S01]  /*5ae0*/  LOP3.LUT R36, R7, 0xffff0000, RZ, 0xc0, !PT ;  /* 0xffff000007247812 */ /* 0x000fe200078ec0ff */
[----:B------:R-:W-:Y:S01]  /*5af0*/  FFMA.FTZ R42, R38, R87, R41 ;  /* 0x00000057262a7223 */ /* 0x000fe20000010029 */
[----:B------:R-:W-:Y:S01]  /*5b00*/  PRMT R89, R89, 0x5410, R92 ;  /* 0x0000541059597816 */ /* 0x000fe2000000005c */
[----:B------:R-:W-:Y:S01]  /*5b10*/  FMUL.FTZ R39, R43, R85 ;  /* 0x000000552b277220 */ /* 0x000fe20000410000 */
[----:B------:R-:W-:-:S02]  /*5b20*/  IMAD.U32 R38, R86, 0x10000, RZ ;  /* 0x0001000056267824 */ /* 0x000fc400078e00ff */
[-C--:B------:R-:W-:Y:S01]  /*5b30*/  FMUL.FTZ R43, R43, R83.reuse ;  /* 0x000000532b2b7220 */ /* 0x080fe20000410000 */
[----:B------:R-:W-:Y:S01]  /*5b40*/  LOP3.LUT R8, R8, 0xffff0000, RZ, 0xc0, !PT ;  /* 0xffff000008087812 */ /* 0x000fe200078ec0ff */
[----:B------:R-:W-:Y:S02]  /*5b50*/  IMAD.U32 R37, R89, 0x10000, RZ ;  /* 0x0001000059257824 */ /* 0x000fe400078e00ff */
[----:B------:R-:W-:Y:S01]  /*5b60*/  FFMA.FTZ R83, R36, R83, -R39 ;  /* 0x0000005324537223 */ /* 0x000fe20000010827 */
[----:B------:R-:W-:Y:S01]  /*5b70*/  LOP3.LUT R39, R86, 0xffff0000, RZ, 0xc0, !PT ;  /* 0xffff000056277812 */ /* 0x000fe200078ec0ff */
[----:B------:R-:W-:Y:S01]  /*5b80*/  FMUL.FTZ R41, R35, R38 ;  /* 0x0000002623297220 */ /* 0x000fe20000410000 */
[----:B------:R-:W-:Y:S01]  /*5b90*/  LOP3.LUT R89, R89, 0xffff0000, RZ, 0xc0, !PT ;  /* 0xffff000059597812 */ /* 0x000fe200078ec0ff */
[----:B------:R-:W-:Y:S01]  /*5ba0*/  FMUL.FTZ R35, R35, R37 ;  /* 0x0000002523237220 */ /* 0x000fe20000410000 */
[----:B------:R-:W-:Y:S01]  /*5bb0*/  PRMT R88, R88, 0x5410, R79 ;  /* 0x0000541058587816 */ /* 0x000fe2000000004f */
[----:B------:R-:W-:Y:S01]  /*5bc0*/  FFMA.FTZ R40, R36, R85, R43 ;  /* 0x0000005524287223 */ /* 0x000fe2000001002b */
[----:B------:R-:W-:Y:S01]  /*5bd0*/  FFMA.FTZ R41, R34, R37, -R41 ;  /* 0x0000002522297223 */ /* 0x000fe20000010829 */
[----:B------:R-:W-:Y:S01]  /*5be0*/  LOP3.LUT R4, R4, 0xffff0000, RZ, 0xc0, !PT ;  /* 0xffff000004047812 */ /* 0x000fe200078ec0ff */
[C---:B------:R-:W-:Y:S01]  /*5bf0*/  IMAD.U32 R5, R6.reuse, 0x10000, RZ ;  /* 0x0001000006057824 */ /* 0x040fe200078e00ff */
[----:B------:R-:W-:Y:S01]  /*5c00*/  LOP3.LUT R7, R6, 0xffff0000, RZ, 0xc0, !PT ;  /* 0xffff000006077812 */ /* 0x000fe200078ec0ff */
[C---:B------:R-:W-:Y:S01]  /*5c10*/  FMUL.FTZ R43, R8.reuse, R39 ;  /* 0x00000027082b7220 */ /* 0x040fe20000410000 */
[----:B------:R-:W-:Y:S01]  /*5c20*/  FMUL.FTZ R37, R8, R89 ;  /* 0x0000005908257220 */ /* 0x000fe20000410000 */
[C---:B------:R-:W-:Y:S01]  /*5c30*/  IMAD.U32 R6, R10.reuse, 0x10000, RZ ;  /* 0x000100000a067824 */ /* 0x040fe200078e00ff */
[----:B------:R-:W-:Y:S01]  /*5c40*/  LOP3.LUT R10, R10, 0xffff0000, RZ, 0xc0, !PT ;  /* 0xffff00000a0a7812 */ /* 0x000fe200078ec0ff */
[----:B------:R-:W-:-:S02]  /*5c50*/  IMAD.U32 R8, R88, 0x10000, RZ ;  /* 0x0001000058087824 */ /* 0x000fc400078e00ff */
[----:B------:R-:W-:Y:S01]  /*5c60*/  FFMA.FTZ R35, R34, R38, R35 ;  /* 0x0000002622237223 */ /* 0x000fe20000010023 */
[----:B------:R-:W-:Y:S01]  /*5c70*/  LOP3.LUT R88, R88, 0xffff0000, RZ, 0xc0, !PT ;  /* 0xffff000058587812 */ /* 0x000fe200078ec0ff */
[C---:B------:R-:W-:Y:S01]  /*5c80*/  IMAD.U32 R34, R84.reuse, 0x10000, RZ ;  /* 0x0001000054227824 */ /* 0x040fe200078e00ff */
[----:B------:R-:W-:Y:S01]  /*5c90*/  LOP3.LUT R84, R84, 0xffff0000, RZ, 0xc0, !PT ;  /* 0xffff000054547812 */ /* 0x000fe200078ec0ff */
[C---:B------:R-:W-:Y:S01]  /*5ca0*/  FFMA.FTZ R36, R4.reuse, R89, -R43 ;  /* 0x0000005904247223 */ /* 0x040fe2000001082b */
[----:B------:R-:W-:Y:S01]  /*5cb0*/  FFMA.FTZ R4, R4, R39, R37 ;  /* 0x0000002704047223 */ /* 0x000fe20000010025 */
[----:B------:R-:W-:Y:S01]  /*5cc0*/  FMUL.FTZ R37, R6, R8 ;  /* 0x0000000806257220 */ /* 0x000fe20000410000 */
[----:B------:R-:W-:Y:S01]  /*5cd0*/  FMUL.FTZ R39, R10, R88 ;  /* 0x000000580a277220 */ /* 0x000fe20000410000 */
[----:B------:R-:W-:Y:S01]  /*5ce0*/  FMUL.FTZ R38, R6, R34 ;  /* 0x0000002206267220 */ /* 0x000fe20000410000 */
[----:B------:R-:W-:Y:S01]  /*5cf0*/  FMUL.FTZ R6, R10, R84 ;  /* 0x000000540a067220 */ /* 0x000fe20000410000 */
[----:B------:R-:W-:Y:S01]  /*5d00*/  FFMA.FTZ R37, R5, R34, R37 ;  /* 0x0000002205257223 */ /* 0x000fe20000010025 */
[----:B------:R-:W-:Y:S01]  /*5d10*/  FFMA.FTZ R84, R7, R84, R39 ;  /* 0x0000005407547223 */ /* 0x000fe20000010027 */
[----:B------:R-:W-:Y:S01]  /*5d20*/  FFMA.FTZ R38, R5, R8, -R38 ;  /* 0x0000000805267223 */ /* 0x000fe20000010826 */
[----:B------:R-:W-:Y:S01]  /*5d30*/  FFMA.FTZ R5, R7, R88, -R6 ;  /* 0x0000005807057223 */ /* 0x000fe20000010806 */
[----:B------:R-:W-:-:S02]  /*5d40*/  F2FP.BF16.F32.PACK_AB R9, R90, R9 ;  /* 0x000000095a09723e */ /* 0x000fc400000010ff */
[----:B------:R-:W-:Y:S02]  /*5d50*/  F2FP.BF16.F32.PACK_AB R8, R36, R41 ;  /* 0x000000292408723e */ /* 0x000fe400000010ff */
[----:B------:R-:W-:Y:S02]  /*5d60*/  F2FP.BF16.F32.PACK_AB R11, R42, R11 ;  /* 0x0000000b2a0b723e */ /* 0x000fe400000010ff */
[----:B------:R-:W-:Y:S01]  /*5d70*/  F2FP.BF16.F32.PACK_AB R10, R4, R35 ;  /* 0x00000023040a723e */ /* 0x000fe200000010ff */
[----:B------:R-:W-:Y:S01]  /*5d80*/  IMAD.MOV.U32 R4, RZ, RZ, R8 ;  /* 0x000000ffff047224 */ /* 0x000fe200078e0008 */
        /* <DEDUP_REMOVED lines=9> */
.L_x_3900:
[----:B------:R-:W-:Y:S05]  /*5e20*/  BSYNC B1 ;  /* 0x0000000000017941 */ /* 0x000fea0003800000 */
.L_x_3899:
[----:B0-----:R0:W-:Y:S01]  /*5e30*/  ST.E.128 desc[UR44][R14.64], R4 ;  /* 0x000000040e007985 */ /* 0x0011e2000c101d2c */
[----:B------:R-:W-:-:S13]  /*5e40*/  ISETP.GE.AND P0, PT, R33, R32, PT ;  /* 0x000000202100720c */ /* 0x000fda0003f06270 */
[----:B------:R-:W-:Y:S05]  /*5e50*/  @P0 BRA `(.L_x_3881) ;  /* 0x0000000400140947 */ /* 0x000fea0003800000 */
[----:B------:R-:W-:-:S05]  /*5e60*/  IMAD.WIDE R12, R33, 0x2, R12 ;  /* 0x00000002210c7825 */ /* 0x000fca00078e020c */
[----:B-1----:R1:W-:Y:S01]  /*5e70*/  ST.E.128 desc[UR44][R12.64], R8 ;  /* 0x000000080c007985 */ /* 0x0023e2000c101d2c */
[----:B------:R-:W-:Y:S05]  /*5e80*/  BRA `(.L_x_3881) ;  /* 0x0000000400087947 */ /* 0x000fea0003800000 */
.L_x_3862:
[----:B------:R-:W-:-:S13]  /*5e90*/  ISETP.NE.AND P3, PT, R58, 0x3, PT ;  /* 0x000000033a00780c */ /* 0x000fda0003f65270 */
[----:B------:R-:W-:Y:S05]  /*5ea0*/  @!P3 BRA `(.L_x_3901) ;  /* 0x000000000004b947 */ /* 0x000fea0003800000 */
[----:B------:R-:W-:Y:S01]  /*5eb0*/  BPT.TRAP 0x1 ;  /* 0x000000040000795c */ /* 0x000fe20000300000 */
.L_x_3901:
[----:B------:R-:W-:Y:S01]  /*5ec0*/  IMAD R69, R153, 0x8, R2 ;  /* 0x0000000899457824 */ /* 0x000fe200078e0202 */
[----:B------:R-:W-:Y:S01]  /*5ed0*/  SHF.L.U32 R82, R159, 0x1f, RZ ;  /* 0x0000001f9f527819 */ /* 0x000fe200000006ff */
[----:B------:R-:W-:Y:S01]  /*5ee0*/  BSSY B1, `(.L_x_3902) ;  /* 0x0000004000017945 */ /* 0x000fe20003800000 */
[----:B------:R-:W-:Y:S02]  /*5ef0*/  SHF.R.S32.HI R76, RZ, 0x1f, R75 ;  /* 0x0000001fff4c7819 */ /* 0x000fe4000001144b */
[----:B------:R-:W0:Y:S02]  /*5f00*/  SYNCS.PHASECHK.TRANS64.TRYWAIT P0, [R69+URZ+0x32490], R82 ;  /* 0x03249052450075a7 */ /* 0x000e24000800017f */
[----:B0-----:R-:W-:Y:S05]  /*5f10*/  @!P0 BRA `(.L_x_3903) ;  /* 0x0000035400a48947 */ /* 0x001fea0003800000 */
.L_x_4250:
[----:B------:R-:W-:Y:S05]  /*5f20*/  BSYNC B1 ;  /* 0x0000000000017941 */ /* 0x000fea0003800000 */
.L_x_3902:
        /* <DEDUP_REMOVED lines=17> */
[----:B------:R-:W-:Y:S02]  /*6040*/  UMOV UR4, 0xffffffff ;  /* 0xffffffff00047882 */ /* 0x000fe40000000000 */
[----:B------:R-:W-:Y:S01]  /*6050*/  ISETP.GE.AND P0, PT, R34, 0x1, PT ;  /* 0x000000012200780c */ /* 0x000fe20003f06270 */
[----:B------:R-:W-:Y:S01]  /*6060*/  IMAD R5, R156, UR5, R5 ;  /* 0x000000059c057c24 */ /* 0x000fe2000f8e0205 */
[----:B------:R-:W-:-:S04]  /*6070*/  LEA R10, P4, R4, UR6, 0x1 ;  /* 0x00000006040a7c11 */ /* 0x000fc8000f8808ff */
[----:B------:R-:W-:Y:S01]  /*6080*/  LEA.HI.X R32, R4, UR7, R5, 0x1, P4 ;  /* 0x0000000704207c11 */ /* 0x000fe2000a0f0c05 */
[----:B------:R-:W-:Y:S08]  /*6090*/  BRA.DIV UR4, `(.L_x_3904) ;  /* 0x0000035604587947 */ /* 0x000ff0000b800000 */
[----:B------:R1:W2:Y:S04]  /*60a0*/  SHFL.IDX PT, R33, R32, RZ, 0x1c1f ;  /* 0x001c1fff20217589 */ /* 0x0002a800000e0000 */
[----:B------:R1:W3:Y:S02]  /*60b0*/  SHFL.IDX PT, R14, R10, RZ, 0x1c1f ;  /* 0x001c1fff0a0e7589 */ /* 0x0002e400000e0000 */
.L_x_4254:
[----:B------:R-:W-:Y:S04]  /*60c0*/  BSSY B1, `(.L_x_3905) ;  /* 0x000000d000017945 */ /* 0x000fe80003800000 */
[----:B------:R-:W-:Y:S05]  /*60d0*/  @!P0 BRA `(.L_x_3906) ;  /* 0x00000000002c8947 */ /* 0x000fea0003800000 */
[----:B------:R-:W-:Y:S02]  /*60e0*/  ULDC UR4, c[0x0][0x2f4] ;  /* 0x0000bd0000047ab9 */ /* 0x000fe40000000800 */
[----:B------:R-:W-:Y:S02]  /*60f0*/  ISETP.GE.AND P4, PT, R22, UR4, PT ;  /* 0x0000000416007c0c */ /* 0x000fe4000bf86270 */
[----:B------:R-:W-:-:S11]  /*6100*/  ISETP.GE.AND P0, PT, R152, UR4, PT ;  /* 0x0000000498007c0c */ /* 0x000fd6000bf06270 */
[----:B------:R-:W4:Y:S01]  /*6110*/  @!P4 LDS.128 R4, [R84] ;  /* 0x000000005404c984 */ /* 0x000f220000000c00 */
[----:B---3--:R-:W-:-:S04]  /*6120*/  @!P4 LEA R8, P5, R22, R14, 0x1 ;  /* 0x0000000e1608c211 */ /* 0x008fc800078a08ff */
[----:B--2---:R-:W-:-:S05]  /*6130*/  @!P4 LEA.HI.X R9, R22, R33, R23, 0x1, P5 ;  /* 0x000000211609c211 */ /* 0x004fca00028f0c17 */
[----:B----4-:R2:W-:Y:S04]  /*6140*/  @!P4 ST.E.128 desc[UR44][R8.64], R4 ;  /* 0x000000040800c985 */ /* 0x0105e8000c101d2c */
[----:B------:R-:W3:Y:S01]  /*6150*/  @!P0 LDS.128 R4, [R83] ;  /* 0x0000000053048984 */ /* 0x000ee20000000c00 */
[----:B--2---:R-:W-:-:S04]  /*6160*/  @!P0 LEA R8, P4, R152, R14, 0x1 ;  /* 0x0000000e98088211 */ /* 0x004fc800078808ff */
[----:B------:R-:W-:-:S05]  /*6170*/  @!P0 LEA.HI.X R9, R152, R33, R157, 0x1, P4 ;  /* 0x0000002198098211 */ /* 0x000fca00020f0c9d */
[----:B---3--:R4:W-:Y:S04]  /*6180*/  @!P0 ST.E.128 desc[UR44][R8.64], R4 ;  /* 0x0000000408008985 */ /* 0x0089e8000c101d2c */
.L_x_3906:
[----:B------:R-:W-:Y:S05]  /*6190*/  BSYNC B1 ;  /* 0x0000000000017941 */ /* 0x000fea0003800000 */
.L_x_3905:
[----:B------:R-:W-:-:S03]  /*61a0*/  UMOV UR4, 0xffffffff ;  /* 0xffffffff00047882 */ /* 0x000fc60000000000 */
[----:B------:R-:W-:Y:S05]  /*61b0*/  BRA.DIV UR4, `(.L_x_3907) ;  /* 0x0000035604587947 */ /* 0x000fea000b800000 */
[----:B--2---:R2:W0:Y:S04]  /*61c0*/  SHFL.IDX PT, R33, R32, 0x1, 0x1c1f ;  /* 0x003c1f0020217f89 */ /* 0x00442800000e0000 */
[----:B---3--:R2:W3:Y:S02]  /*61d0*/  SHFL.IDX PT, R14, R10, 0x1, 0x1c1f ;  /* 0x003c1f000a0e7f89 */ /* 0x0084e400000e0000 */
.L_x_4258:
[----:B------:R-:W-:-:S13]  /*61e0*/  ISETP.GE.AND P0, PT, R34, 0x41, PT ;  /* 0x000000412200780c */ /* 0x000fda0003f06270 */
[----:B------:R-:W-:Y:S05]  /*61f0*/  @!P0 BRA `(.L_x_3881) ;  /* 0x00000000002c8947 */ /* 0x000fea0003800000 */
[----:B------:R-:W-:Y:S02]  /*6200*/  ULDC UR4, c[0x0][0x2f4] ;  /* 0x0000bd0000047ab9 */ /* 0x000fe40000000800 */
[----:B------:R-:W-:Y:S02]  /*6210*/  ISETP.GE.AND P5, PT, R22, UR4, PT ;  /* 0x0000000416007c0c */ /* 0x000fe4000bfa6270 */
[----:B------:R-:W-:-:S11]  /*6220*/  ISETP.GE.AND P0, PT, R152, UR4, PT ;  /* 0x0000000498007c0c */ /* 0x000fd6000bf06270 */
[----:B----4-:R-:W4:Y:S01]  /*6230*/  @!P5 LDS.128 R4, [R84+0x2000] ;  /* 0x002000005404d984 */ /* 0x010f220000000c00 */
[----:B---3--:R-:W-:-:S04]  /*6240*/  @!P5 LEA R8, P4, R22, R14, 0x1 ;  /* 0x0000000e1608d211 */ /* 0x008fc800078808ff */
[----:B0-----:R-:W-:-:S05]  /*6250*/  @!P5 LEA.HI.X R9, R22, R33, R23, 0x1, P4 ;  /* 0x000000211609d211 */ /* 0x001fca00020f0c17 */
[----:B----4-:R0:W-:Y:S04]  /*6260*/  @!P5 ST.E.128 desc[UR44][R8.64], R4 ;  /* 0x000000040800d985 */ /* 0x0101e8000c101d2c */
[----:B------:R-:W3:Y:S01]  /*6270*/  @!P0 LDS.128 R4, [R83+0x2000] ;  /* 0x0020000053048984 */ /* 0x000ee20000000c00 */
[----:B0-----:R-:W-:-:S04]  /*6280*/  @!P0 LEA R8, P4, R152, R14, 0x1 ;  /* 0x0000000e98088211 */ /* 0x001fc800078808ff */
[----:B------:R-:W-:-:S05]  /*6290*/  @!P0 LEA.HI.X R9, R152, R33, R157, 0x1, P4 ;  /* 0x0000002198098211 */ /* 0x000fca00020f0c9d */
[----:B---3--:R0:W-:Y:S04]  /*62a0*/  @!P0 ST.E.128 desc[UR44][R8.64], R4 ;  /* 0x0000000408008985 */ /* 0x0081e8000c101d2c */
.L_x_3881:
[----:B------:R-:W-:Y:S05]  /*62b0*/  BSYNC B0 ;  /* 0x0000000000007941 */ /* 0x000fea0003800000 */
.L_x_3861:
[----:B0---4-:R-:W0:Y:S01]  /*62c0*/  S2R R4, SR_TID.X ;  /* 0x0000000000047919 */ /* 0x011e220000002100 */
[----:B------:R-:W-:Y:S01]  /*62d0*/  @!PT LDS RZ, [RZ] ;  /* 0x00000000fffff984 */ /* 0x000fe20000000800 */
[----:B------:R-:W-:Y:S01]  /*62e0*/  @!PT LDS RZ, [RZ] ;  /* 0x00000000fffff984 */ /* 0x000fe20000000800 */
[----:B------:R-:W-:Y:S01]  /*62f0*/  @!PT LDS RZ, [RZ] ;  /* 0x00000000fffff984 */ /* 0x000fe20000000800 */
[----:B------:R-:W-:Y:S01]  /*6300*/  @!PT LDS RZ, [RZ] ;  /* 0x00000000fffff984 */ /* 0x000fe20000000800 */
[----:B------:R4:W-:Y:S06]  /*6310*/  MEMBAR.ALL.CTA ;  /* 0x0000000000007992 */ /* 0x0009ec0000008000 */
[----:B----4-:R-:W4:Y:S01]  /*6320*/  FENCE.VIEW.ASYNC.S ;  /* 0x00000000000073c6 */ /* 0x010f220000000000 */
[----:B------:R-:W-:Y:S05]  /*6330*/  WARPSYNC.ALL ;  /* 0x0000000000007948 */ /* 0x000fea0003800000 */
[----:B------:R-:W-:Y:S01]  /*6340*/  BSSY B0, `(.L_x_3908) ;  /* 0x0000008000007945 */ /* 0x000fe20003800000 */
[----:B----4-:R4:W-:Y:S01]  /*6350*/  BAR.SYNC.DEFER_BLOCKING R54, 0x80 ;  /* 0x000200360000751d */ /* 0x0109e20000010000 */
[----:B0-----:R-:W-:-:S13]  /*6360*/  LOP3.LUT P0, RZ, R4, 0x7f, RZ, 0xc0, !PT ;  /* 0x0000007f04ff7812 */ /* 0x001fda000780c0ff */
[----:B------:R-:W-:-:S05]  /*6370*/  @!P0 VIADD R4, R69, 0x324a0 ;  /* 0x000324a045048836 */ /* 0x000fca0000000000 */
[----:B------:R-:W-:-:S04]  /*6380*/  @!P0 PRMT R4, RZ, 0x654, R4 ;  /* 0x00000654ff048816 */ /* 0x000fc80000000004 */
[----:B------:R4:W-:Y:S01]  /*6390*/  @!P0 SYNCS.ARRIVE.TRANS64.RED.A1T0 RZ, [R4+URZ], RZ ;  /* 0x000000ff04ff89a7 */ /* 0x0009e2000810043f */
[----:B------:R-:W-:Y:S05]  /*63a0*/  @!P3 BRA `(.L_x_3909) ;  /* 0x000000000004b947 */ /* 0x000fea0003800000 */
[----:B------:R-:W-:Y:S01]  /*63b0*/  BPT.TRAP 0x1 ;  /* 0x000000040000795c */ /* 0x000fe20000300000 */
.L_x_3909:
[----:B------:R-:W-:Y:S05]  /*63c0*/  BSYNC B0 ;  /* 0x0000000000007941 */ /* 0x000fea0003800000 */
.L_x_3908:
[----:B------:R-:W0:Y:S01]  /*63d0*/  SYNCS.PHASECHK.TRANS64.TRYWAIT P3, [R69+URZ+0x324b0], R82 ;  /* 0x0324b052450075a7 */ /* 0x000e22000806017f */
[----:B------:R-:W-:Y:S04]  /*63e0*/  BSSY B0, `(.L_x_3910) ;  /* 0x0000002000007945 */ /* 0x000fe80003800000 */
[----:B0-----:R-:W-:Y:S05]  /*63f0*/  @!P3 BRA `(.L_x_3911) ;  /* 0x000003540010b947 */ /* 0x001fea0003800000 */
.L_x_4259:
[----:B------:R-:W-:Y:S05]  /*6400*/  BSYNC B0 ;  /* 0x0000000000007941 */ /* 0x000fea0003800000 */
.L_x_3910:
[----:B------:R-:W-:Y:S01]  /*6410*/  ULDC.64 UR4, c[0x0][0x328] ;  /* 0x0000ca0000047ab9 */ /* 0x000fe20000000a00 */
[----:B------:R-:W-:Y:S01]  /*6420*/  IMAD.IADD R78, R78, 0x1, -R158 ;  /* 0x000000014e4e7824 */ /* 0x000fe200078e0a9e */
[----:B------:R-:W-:Y:S01]  /*6430*/  ULDC.64 UR6, c[0x0][0x318] ;  /* 0x0000c60000067ab9 */ /* 0x000fe20000000a00 */
[----:B------:R-:W-:Y:S01]  /*6440*/  IMAD R76, R76, UR4, RZ ;  /* 0x000000044c4c7c24 */ /* 0x000fe2000f8e02ff */
[----:B------:R-:W-:Y:S01]  /*6450*/  BSSY B0, `(.L_x_3912) ;  /* 0x0000040000007945 */ /* 0x000fe20003800000 */
[----:B----4-:R-:W-:Y:S01]  /*6460*/  IMAD.WIDE.U32 R4, R75, UR4, RZ ;  /* 0x000000044b047c25 */ /* 0x010fe2000f8e00ff */
[----:B------:R-:W-:-:S03]  /*6470*/  ISETP.GE.AND P3, PT, R78, 0x1, PT ;  /* 0x000000014e00780c */ /* 0x000fc60003f66270 */
[----:B------:R-:W-:Y:S01]  /*6480*/  IMAD R75, R75, UR5, R76 ;  /* 0x000000054b4b7c24 */ /* 0x000fe2000f8e024c */
[----:B------:R-:W-:Y:S01]  /*6490*/  ULDC.64 UR4, c[0x0][0x338] ;  /* 0x0000ce0000047ab9 */ /* 0x000fe20000000a00 */
[----:B-1----:R-:W-:Y:S02]  /*64a0*/  IMAD R11, R153, 0x6000, R56 ;  /* 0x00006000990b7824 */ /* 0x002fe400078e0238 */
[----:B------:R-:W-:Y:S02]  /*64b0*/  IMAD R77, R77, UR4, RZ ;  /* 0x000000044d4d7c24 */ /* 0x000fe4000f8e02ff */
[----:B------:R-:W-:Y:S02]  /*64c0*/  IMAD.IADD R5, R5, 0x1, R75 ;  /* 0x0000000105057824 */ /* 0x000fe400078e024b */
[C---:B------:R-:W-:Y:S02]  /*64d0*/  IMAD R77, R74.reuse, UR5, R77 ;  /* 0x000000054a4d7c24 */ /* 0x040fe4000f8e024d */
[----:B------:R-:W-:Y:S01]  /*64e0*/  IMAD.WIDE.U32 R4, R74, UR4, R4 ;  /* 0x000000044a047c25 */ /* 0x000fe2000f8e0004 */
[----:B------:R-:W-:-:S03]  /*64f0*/  ULDC.64 UR4, c[0x0][0x330] ;  /* 0x0000cc0000047ab9 */ /* 0x000fc60000000a00 */
[----:B------:R-:W-:Y:S02]  /*6500*/  IMAD.IADD R5, R5, 0x1, R77 ;  /* 0x0000000105057824 */ /* 0x000fe400078e024d */
[----:B------:R-:W-:-:S04]  /*6510*/  IMAD.WIDE.U32 R4, R156, UR4, R4 ;  /* 0x000000049c047c25 */ /* 0x000fc8000f8e0004 */
[----:B------:R-:W-:Y:S01]  /*6520*/  IMAD R7, R156, UR5, R5 ;  /* 0x000000059c077c24 */ /* 0x000fe2000f8e0205 */
[C---:B------:R-:W-:Y:S01]  /*6530*/  LEA R13, P4, R4.reuse, UR6, 0x1 ;  /* 0x00000006040d7c11 */ /* 0x040fe2000f8808ff */
[----:B------:R-:W-:Y:S02]  /*6540*/  IMAD.IADD R5, R55, 0x1, R11 ;  /* 0x0000000137057824 */ /* 0x000fe400078e020b */
[--C-:B------:R-:W-:Y:S01]  /*6550*/  IMAD R11, R11, 0x2, R46.reuse ;  /* 0x000000020b0b7824 */ /* 0x100fe200078e022e */
[----:B---3--:R-:W-:Y:S01]  /*6560*/  LEA.HI.X R14, R4, UR7, R7, 0x1, P4 ;  /* 0x00000007040e7c11 */ /* 0x008fe2000a0f0c07 */
[----:B------:R0:W1:Y:S01]  /*6570*/  SHFL.IDX PT, R33, R13, RZ, 0x1c1f ;  /* 0x001c1fff0d217589 */ /* 0x00006200000e0000 */
[----:B--2---:R-:W-:-:S03]  /*6580*/  IMAD R10, R5, 0x2, R46 ;  /* 0x00000002050a7824 */ /* 0x004fc600078e022e */
[----:B------:R0:W2:Y:S01]  /*6590*/  SHFL.IDX PT, R15, R14, RZ, 0x1c1f ;  /* 0x001c1fff0e0f7589 */ /* 0x0000a200000e0000 */
[----:B------:R-:W-:Y:S05]  /*65a0*/  @!P3 BRA `(.L_x_3913) ;  /* 0x0000000000a8b947 */ /* 0x000fea0003800000 */
[C---:B------:R-:W-:Y:S02]  /*65b0*/  LOP3.LUT R4, R68.reuse, 0x1, RZ, 0xc0, !PT ;  /* 0x0000000144047812 */ /* 0x040fe400078ec0ff */
[----:B------:R-:W-:Y:S02]  /*65c0*/  LOP3.LUT P3, RZ, R68, 0x2, RZ, 0xc0, !PT ;  /* 0x0000000244ff7812 */ /* 0x000fe4000786c0ff */
[----:B------:R-:W-:Y:S02]  /*65d0*/  ISETP.NE.U32.AND P4, PT, R4, 0x1, PT ;  /* 0x000000010400780c */ /* 0x000fe40003f85070 */
[----:B------:R-:W-:-:S11]  /*65e0*/  PRMT R12, R51, 0x8880, RZ ;  /* 0x00008880330c7816 */ /* 0x000fd600000000ff */
[----:B------:R-:W3:Y:S01]  /*65f0*/  @!P4 LDS.128 R4, [R11] ;  /* 0x000000000b04c984 */ /* 0x000ee20000000c00 */
[----:B-1----:R-:W-:-:S04]  /*6600*/  @!P4 LEA R8, P5, R22, R33, 0x1 ;  /* 0x000000211608c211 */ /* 0x002fc800078a08ff */
[----:B--2---:R-:W-:-:S05]  /*6610*/  @!P4 LEA.HI.X R9, R22, R15, R23, 0x1, P5 ;  /* 0x0000000f1609c211 */ /* 0x004fca00028f0c17 */
[----:B---3--:R1:W-:Y:S01]  /*6620*/  @!P4 ST.E.128 desc[UR44][R8.64], R4 ;  /* 0x000000040800c985 */ /* 0x0083e2000c101d2c */
[----:B------:R-:W-:-:S03]  /*6630*/  LOP3.LUT P4, RZ, R68, 0x4, RZ, 0xc0, !PT ;  /* 0x0000000444ff7812 */ /* 0x000fc6000788c0ff */
[----:B------:R-:W2:Y:S01]  /*6640*/  @P3 LDS.128 R4, [R10] ;  /* 0x000000000a043984 */ /* 0x000ea20000000c00 */
[----:B-1----:R-:W-:-:S04]  /*6650*/  @P3 LEA R8, P5, R152, R33, 0x1 ;  /* 0x0000002198083211 */ /* 0x002fc800078a08ff */
[----:B------:R-:W-:-:S05]  /*6660*/  @P3 LEA.HI.X R9, R152, R15, R157, 0x1, P5 ;  /* 0x0000000f98093211 */ /* 0x000fca00028f0c9d */
[----:B--2---:R1:W-:Y:S01]  /*6670*/  @P3 ST.E.128 desc[UR44][R8.64], R4 ;  /* 0x0000000408003985 */ /* 0x0043e2000c101d2c */
[----:B------:R-:W-:-:S03]  /*6680*/  LOP3.LUT P3, RZ, R68, 0x8, RZ, 0xc0, !PT ;  /* 0x0000000844ff7812 */ /* 0x000fc6000786c0ff */
[----:B------:R-:W2:Y:S01]  /*6690*/  @P4 LDS.128 R4, [R11+0x3000] ;  /* 0x003000000b044984 */ /* 0x000ea20000000c00 */
        /* <DEDUP_REMOVED lines=18> */
[----:B------:R-:W-:-:S03]  /*67c0*/  ISETP.GT.AND P3, PT, R12, -0x1, PT ;  /* 0xffffffff0c00780c */ /* 0x000fc60003f64270 */
[----:B------:R-:W2:Y:S01]  /*67d0*/  @P4 LDS.128 R4, [R11+0x9000] ;  /* 0x009000000b044984 */ /* 0x000ea20000000c00 */
[----:B-1----:R-:W-:-:S04]  /*67e0*/  @P4 LEA R8, P5, R174, R33, 0x1 ;  /* 0x00000021ae084211 */ /* 0x002fc800078a08ff */
[----:B------:R-:W-:-:S05]  /*67f0*/  @P4 LEA.HI.X R9, R174, R15, R193, 0x1, P5 ;  /* 0x0000000fae094211 */ /* 0x000fca00028f0cc1 */
[----:B--2---:R1:W-:Y:S04]  /*6800*/  @P4 ST.E.128 desc[UR44][R8.64], R4 ;  /* 0x0000000408004985 */ /* 0x0043e8000c101d2c */
[----:B------:R-:W2:Y:S01]  /*6810*/  @!P3 LDS.128 R4, [R10+0x9000] ;  /* 0x009000000a04b984 */ /* 0x000ea20000000c00 */
[----:B-1----:R-:W-:-:S04]  /*6820*/  @!P3 LEA R8, P4, R173, R33, 0x1 ;  /* 0x00000021ad08b211 */ /* 0x002fc800078808ff */
[----:B------:R-:W-:-:S05]  /*6830*/  @!P3 LEA.HI.X R9, R173, R15, R192, 0x1, P4 ;  /* 0x0000000fad09b211 */ /* 0x000fca00020f0cc0 */
[----:B--2---:R3:W-:Y:S04]  /*6840*/  @!P3 ST.E.128 desc[UR44][R8.64], R4 ;  /* 0x000000040800b985 */ /* 0x0047e8000c101d2c */
.L_x_3913:
[----:B------:R-:W-:Y:S05]  /*6850*/  BSYNC B0 ;  /* 0x0000000000007941 */ /* 0x000fea0003800000 */
.L_x_3912:
[----:B------:R-:W-:Y:S01]  /*6860*/  ISETP.GE.AND P3, PT, R78, 0x41, PT ;  /* 0x000000414e00780c */ /* 0x000fe20003f66270 */
[----:B--2---:R2:W4:Y:S01]  /*6870*/  SHFL.IDX PT, R15, R14, 0x1, 0x1c1f ;  /* 0x003c1f000e0f7f89 */ /* 0x00452200000e0000 */
[----:B------:R-:W-:Y:S03]  /*6880*/  BSSY B0, `(.L_x_3914) ;  /* 0x000002d000007945 */ /* 0x000fe60003800000 */
[----:B0-----:R-:W0:Y:S08]  /*6890*/  SHFL.IDX PT, R13, R13, 0x1, 0x1c1f ;  /* 0x003c1f000d0d7f89 */ /* 0x001e3000000e0000 */
[----:B--2---:R-:W-:Y:S05]  /*68a0*/  @!P3 BRA `(.L_x_3915) ;  /* 0x0000000000a8b947 */ /* 0x004fea0003800000 */
[C---:B---3--:R-:W-:Y:S02]  /*68b0*/  LOP3.LUT R4, R68.reuse, 0x1, RZ, 0xc0, !PT ;  /* 0x0000000144047812 */ /* 0x048fe400078ec0ff */
[----:B------:R-:W-:Y:S02]  /*68c0*/  LOP3.LUT P4, RZ, R68, 0x2, RZ, 0xc0, !PT ;  /* 0x0000000244ff7812 */ /* 0x000fe4000788c0ff */
[----:B------:R-:W-:Y:S02]  /*68d0*/  ISETP.NE.U32.AND P5, PT, R4, 0x1, PT ;  /* 0x000000010400780c */ /* 0x000fe40003fa5070 */
[----:B------:R-:W-:-:S11]  /*68e0*/  PRMT R12, R51, 0x8880, RZ ;  /* 0x00008880330c7816 */ /* 0x000fd600000000ff */
[----:B------:R-:W2:Y:S01]  /*68f0*/  @!P5 LDS.128 R4, [R11+0x2000] ;  /* 0x002000000b04d984 */ /* 0x000ea20000000c00 */
[----:B0-----:R-:W-:-:S04]  /*6900*/  @!P5 LEA R8, P3, R22, R13, 0x1 ;  /* 0x0000000d1608d211 */ /* 0x001fc800078608ff */
[----:B----4-:R-:W-:Y:S02]  /*6910*/  @!P5 LEA.HI.X R9, R22, R15, R23, 0x1, P3 ;  /* 0x0000000f1609d211 */ /* 0x010fe400018f0c17 */
[----:B------:R-:W-:-:S03]  /*6920*/  LOP3.LUT P3, RZ, R68, 0x4, RZ, 0xc0, !PT ;  /* 0x0000000444ff7812 */ /* 0x000fc6000786c0ff */
[----:B--2---:R0:W-:Y:S04]  /*6930*/  @!P5 ST.E.128 desc[UR44][R8.64], R4 ;  /* 0x000000040800d985 */ /* 0x0041e8000c101d2c */
[----:B------:R-:W2:Y:S01]  /*6940*/  @P4 LDS.128 R4, [R10+0x2000] ;  /* 0x002000000a044984 */ /* 0x000ea20000000c00 */
[----:B0-----:R-:W-:-:S04]  /*6950*/  @P4 LEA R8, P5, R152, R13, 0x1 ;  /* 0x0000000d98084211 */ /* 0x001fc800078a08ff */
[----:B------:R-:W-:-:S05]  /*6960*/  @P4 LEA.HI.X R9, R152, R15, R157, 0x1, P5 ;  /* 0x0000000f98094211 */ /* 0x000fca00028f0c9d */
[----:B--2---:R0:W-:Y:S01]  /*6970*/  @P4 ST.E.128 desc[UR44][R8.64], R4 ;  /* 0x0000000408004985 */ /* 0x0041e2000c101d2c */
[----:B------:R-:W-:-:S03]  /*6980*/  LOP3.LUT P4, RZ, R68, 0x8, RZ, 0xc0, !PT ;  /* 0x0000000844ff7812 */ /* 0x000fc6000788c0ff */
        /* <DEDUP_REMOVED lines=19> */
[----:B------:R-:W-:-:S03]  /*6ac0*/  ISETP.GT.AND P4, PT, R12, -0x1, PT ;  /* 0xffffffff0c00780c */ /* 0x000fc60003f84270 */
[----:B------:R-:W2:Y:S01]  /*6ad0*/  @P3 LDS.128 R4, [R11+0xb000] ;  /* 0x00b000000b043984 */ /* 0x000ea20000000c00 */
[----:B0-----:R-:W-:-:S04]  /*6ae0*/  @P3 LEA R8, P5, R174, R13, 0x1 ;  /* 0x0000000dae083211 */ /* 0x001fc800078a08ff */
[----:B------:R-:W-:-:S05]  /*6af0*/  @P3 LEA.HI.X R9, R174, R15, R193, 0x1, P5 ;  /* 0x0000000fae093211 */ /* 0x000fca00028f0cc1 */
[----:B--2---:R0:W-:Y:S04]  /*6b00*/  @P3 ST.E.128 desc[UR44][R8.64], R4 ;  /* 0x0000000408003985 */ /* 0x0041e8000c101d2c */
[----:B------:R-:W2:Y:S01]  /*6b10*/  @!P4 LDS.128 R4, [R10+0xb000] ;  /* 0x00b000000a04c984 */ /* 0x000ea20000000c00 */
[----:B0-----:R-:W-:-:S04]  /*6b20*/  @!P4 LEA R8, P3, R173, R13, 0x1 ;  /* 0x0000000dad08c211 */ /* 0x001fc800078608ff */
[----:B------:R-:W-:-:S05]  /*6b30*/  @!P4 LEA.HI.X R9, R173, R15, R192, 0x1, P3 ;  /* 0x0000000fad09c211 */ /* 0x000fca00018f0cc0 */
[----:B--2---:R2:W-:Y:S04]  /*6b40*/  @!P4 ST.E.128 desc[UR44][R8.64], R4 ;  /* 0x000000040800c985 */ /* 0x0045e8000c101d2c */
.L_x_3915:
[----:B------:R-:W-:Y:S05]  /*6b50*/  BSYNC B0 ;  /* 0x0000000000007941 */ /* 0x000fea0003800000 */
.L_x_3914:
[----:B------:R-:W-:Y:S01]  /*6b60*/  @!PT LDS RZ, [RZ] ;  /* 0x00000000fffff984 */ /* 0x000fe20000000800 */
[----:B------:R-:W-:Y:S01]  /*6b70*/  @!PT LDS RZ, [RZ] ;  /* 0x00000000fffff984 */ /* 0x000fe20000000800 */
[----:B------:R-:W-:Y:S01]  /*6b80*/  @!PT LDS RZ, [RZ] ;  /* 0x00000000fffff984 */ /* 0x000fe20000000800 */
[----:B------:R-:W-:Y:S01]  /*6b90*/  @!PT LDS RZ, [RZ] ;  /* 0x00000000fffff984 */ /* 0x000fe20000000800 */
[----:B------:R5:W-:Y:S06]  /*6ba0*/  MEMBAR.ALL.CTA ;  /* 0x0000000000007992 */ /* 0x000bec0000008000 */
[----:B-----5:R-:W5:Y:S01]  /*6bb0*/  FENCE.VIEW.ASYNC.S ;  /* 0x00000000000073c6 */ /* 0x020f620000000000 */
[----:B------:R-:W-:Y:S02]  /*6bc0*/  @!P0 VIADD R69, R69, 0x324c0 ;  /* 0x000324c045458836 */ /* 0x000fe40000000000 */
[----:B------:R-:W-:-:S03]  /*6bd0*/  VIADD R153, R153, 0x1 ;  /* 0x0000000199997836 */ /* 0x000fc60000000000 */
[----:B------:R-:W-:Y:S01]  /*6be0*/  @!P0 PRMT R69, RZ, 0x654, R69 ;  /* 0x00000654ff458816 */ /* 0x000fe20000000045 */
[----:B-----5:R0:W-:Y:S06]  /*6bf0*/  BAR.SYNC.DEFER_BLOCKING R54, 0x80 ;  /* 0x000200360000751d */ /* 0x0201ec0000010000 */
[----:B------:R0:W-:Y:S01]  /*6c00*/  @!P0 SYNCS.ARRIVE.TRANS64.RED.A1T0 RZ, [R69+URZ], RZ ;  /* 0x000000ff45ff89a7 */ /* 0x0001e2000810043f */
[----:B------:R-:W-:-:S04]  /*6c10*/  ISETP.NE.AND P0, PT, R153, 0x2, PT ;  /* 0x000000029900780c */ /* 0x000fc80003f05270 */
[----:B--23--:R-:W-:Y:S02]  /*6c20*/  SEL R4, RZ, 0x1, P0 ;  /* 0x00000001ff047807 */ /* 0x00cfe40000000000 */
[----:B------:R-:W-:Y:S02]  /*6c30*/  SEL R153, R153, RZ, P0 ;  /* 0x000000ff99997207 */ /* 0x000fe40000000000 */
[----:B------:R-:W-:Y:S01]  /*6c40*/  LOP3.LUT R159, R159, R4, RZ, 0x3c, !PT ;  /* 0x000000049f9f7212 */ /* 0x000fe200078e3cff */
[----:B0-----:R-:W-:Y:S06]  /*6c50*/  @P2 BRA `(.L_x_3916) ;  /* 0xffffffc0006c2947 */ /* 0x001fec000383ffff */
[----:B------:R-:W0:Y:S01]  /*6c60*/  S2R R5, SR_TID.X ;  /* 0x0000000000057919 */ /* 0x000e220000002100 */
[----:B------:R-:W-:Y:S02]  /*6c70*/  PLOP3.LUT P0, PT, PT, PT, PT, 0x8, 0x0 ;  /* 0x000000000000781c */ /* 0x000fe40003f0e170 */
[----:B0-----:R-:W-:-:S04]  /*6c80*/  SHF.R.U32.HI R5, RZ, 0x7, R5 ;  /* 0x00000007ff057819 */ /* 0x001fc80000011605 */
[----:B------:R-:W-:-:S13]  /*6c90*/  ISETP.NE.AND P3, PT, R5, 0x1, PT ;  /* 0x000000010500780c */ /* 0x000fda0003f65270 */
[----:B------:R-:W-:Y:S05]  /*6ca0*/  @!P3 WARPSYNC.ALL ;  /* 0x000000000000b948 */ /* 0x000fea0003800000 */
[----:B------:R-:W-:Y:S06]  /*6cb0*/  @!P3 BAR.ARV 0x9, 0x100 ;  /* 0x024400000000bb1d */ /* 0x000fec0000002000 */
.L_x_3856:
[----:B------:R-:W0:Y:S01]  /*6cc0*/  S2R R3, SR_SWINHI ;  /* 0x0000000000037919 */ /* 0x000e220000002f00 */
[----:B------:R-:W2:Y:S01]  /*6cd0*/  LDC R13, c[0x0][0x448] ;  /* 0x00011200ff0d7b82 */ /* 0x000ea20000000800 */
[----:B------:R-:W-:Y:S02]  /*6ce0*/  IMAD.U32 R6, RZ, RZ, UR38 ;  /* 0x00000026ff067e24 */ /* 0x000fe4000f8e00ff */
[----:B------:R-:W-:Y:S01]  /*6cf0*/  IMAD.MOV.U32 R7, RZ, RZ, 0x80 ;  /* 0x00000080ff077424 */ /* 0x000fe200078e00ff */
[----:B------:R-:W-:Y:S01]  /*6d00*/  STL [R1+0x50], R97 ;  /* 0x0000506101007387 */ /* 0x000fe20000100800 */
[----:B------:R-:W-:Y:S02]  /*6d10*/  IMAD.MOV.U32 R26, RZ, RZ, 0x100 ;  /* 0x00000100ff1a7424 */ /* 0x000fe400078e00ff */
[----:B------:R-:W-:Y:S01]  /*6d20*/  IMAD.U32 R24, RZ, RZ, UR38 ;  /* 0x00000026ff187e24 */ /* 0x000fe2000f8e00ff */
[----:B------:R-:W3:Y:S01]  /*6d30*/  LDC R14, c[0x0][0xa80] ;  /* 0x0002a000ff0e7b82 */ /* 0x000ee20000000800 */
[----:B------:R1:W-:Y:S01]  /*6d40*/  STL.64 [R1+0x28], R6 ;  /* 0x0000280601007387 */ /* 0x0003e20000100a00 */
[----:B------:R-:W-:-:S02]  /*6d50*/  IMAD.MOV.U32 R25, RZ, RZ, 0x80 ;  /* 0x00000080ff197424 */ /* 0x000fc400078e00ff */
[----:B------:R-:W-:Y:S01]  /*6d60*/  IMAD.U32 R72, RZ, RZ, UR37 ;  /* 0x00000025ff487e24 */ /* 0x000fe2000f8e00ff */
[----:B------:R-:W-:Y:S04]  /*6d70*/  STL.64 [R1+0x30], R26 ;  /* 0x0000301a01007387 */ /* 0x000fe80000100a00 */
[----:B------:R-:W-:Y:S04]  /*6d80*/  STL.128 [R1], R24 ;  /* 0x0000001801007387 */ /* 0x000fe80000100c00 */
[----:B------:R-:W-:Y:S04]  /*6d90*/  STL.128 [R1+0x210], RZ ;  /* 0x000210ff01007387 */ /* 0x000fe80000100c00 */
[----:B------:R-:W-:Y:S04]  /*6da0*/  STL.128 [R1+0x220], RZ ;  /* 0x000220ff01007387 */ /* 0x000fe80000100c00 */
[----:B------:R-:W-:Y:S01]  /*6db0*/  STL.128 [R1+0x240], RZ ;  /* 0x000240ff01007387 */ /* 0x000fe20000100c00 */
[----:B------:R-:W-:-:S02]  /*6dc0*/  MOV R4, R2 ;  /* 0x0000000200047202 */ /* 0x000fc40000000f00 */
[----:B0-----:R-:W-:Y:S01]  /*6dd0*/  MOV R5, R3 ;  /* 0x0000000300057202 */ /* 0x001fe20000000f00 */
[----:B---3--:R-:W-:Y:S01]  /*6de0*/  STL [R1+0x230], R14 ;  /* 0x0002300e01007387 */ /* 0x008fe20000100800 */
[C---:B------:R-:W-:Y:S02]  /*6df0*/  IADD3 R8, P1, R4.reuse, 0x32430, RZ ;  /* 0x0003243004087810 */ /* 0x040fe40007f3e0ff */
[C---:B------:R-:W-:Y:S01]  /*6e00*/  IADD3 R3, P3, R4.reuse, 0x32450, RZ ;  /* 0x0003245004037810 */ /* 0x040fe20007f7e0ff */
[----:B------:R-:W-:Y:S01]  /*6e10*/  STL.128 [R1+0x250], RZ ;  /* 0x000250ff01007387 */ /* 0x000fe20000100c00 */
[C---:B------:R-:W-:Y:S01]  /*6e20*/  IADD3 R0, P4, R4.reuse, 0x32460, RZ ;  /* 0x0003246004007810 */ /* 0x040fe20007f9e0ff */
[--C-:B------:R-:W-:Y:S01]  /*6e30*/  IMAD.X R9, RZ, RZ, R5.reuse, P1 ;  /* 0x000000ffff097224 */ /* 0x100fe200008e0605 */
[----:B--2---:R-:W-:Y:S01]  /*6e40*/  ISETP.NE.AND P1, PT, R13, 0x1, PT ;  /* 0x000000010d00780c */ /* 0x004fe20003f25270 */
[--C-:B------:R-:W-:Y:S01]  /*6e50*/  IMAD.X R12, RZ, RZ, R5.reuse, P3 ;  /* 0x000000ffff0c7224 */ /* 0x100fe200018e0605 */
[----:B------:R-:W-:Y:S01]  /*6e60*/  IADD3 R10, P2, R4, 0x32440, RZ ;  /* 0x00032440040a7810 */ /* 0x000fe20007f5e0ff */
[----:B-1----:R-:W-:Y:S01]  /*6e70*/  IMAD.X R7, RZ, RZ, R5, P4 ;  /* 0x000000ffff077224 */ /* 0x002fe200020e0605 */
[----:B------:R-:W-:Y:S01]  /*6e80*/  STL.64 [R1+0x18], R8 ;  /* 0x0000180801007387 */ /* 0x000fe20000100a00 */
[----:B------:R-:W-:Y:S01]  /*6e90*/  IMAD.MOV.U32 R4, RZ, RZ, R3 ;  /* 0x000000ffff047224 */ /* 0x000fe200078e0003 */
[----:B------:R-:W-:Y:S01]  /*6ea0*/  IADD3 R72, P3, R72, 0x50, RZ ;  /* 0x0000005048487810 */ /* 0x000fe20007f7e0ff */
[----:B------:R-:W-:Y:S01]  /*6eb0*/  IMAD.X R11, RZ, RZ, R5, P2 ;  /* 0x000000ffff0b7224 */ /* 0x000fe200010e0605 */
[----:B------:R-:W-:Y:S01]  /*6ec0*/  STL.128 [R1+0x260], RZ ;  /* 0x000260ff01007387 */ /* 0x000fe20000100c00 */
[----:B------:R-:W-:-:S02]  /*6ed0*/  IMAD.MOV.U32 R5, RZ, RZ, R12 ;  /* 0x000000ffff057224 */ /* 0x000fc400078e000c */
[----:B------:R-:W-:Y:S01]  /*6ee0*/  IMAD.MOV.U32 R6, RZ, RZ, R0 ;  /* 0x000000ffff067224 */ /* 0x000fe200078e0000 */
[----:B------:R-:W-:Y:S01]  /*6ef0*/  STL.64 [R1+0x20], R10 ;  /* 0x0000200a01007387 */ /* 0x000fe20000100a00 */
[----:B------:R-:W0:Y:S01]  /*6f00*/  @P1 LDC R3, c[0x0][0x44c] ;  /* 0x00011300ff031b82 */ /* 0x000e220000000800 */
[----:B------:R-:W-:Y:S02]  /*6f10*/  VIADD R0, R209, 0x7f ;  /* 0x0000007fd1007836 */ /* 0x000fe40000000000 */
[----:B------:R1:W-:Y:S04]  /*6f20*/  STL.128 [R1+0x40], R4 ;  /* 0x0000400401007387 */ /* 0x0003e80000100c00 */
[----:B------:R2:W-:Y:S04]  /*6f30*/  STL.128 [R1+0x270], RZ ;  /* 0x000270ff01007387 */ /* 0x0005e80000100c00 */
[----:B------:R2:W-:Y:S04]  /*6f40*/  STL.128 [R1+0x280], RZ ;  /* 0x000280ff01007387 */ /* 0x0005e80000100c00 */
[----:B------:R2:W-:Y:S01]  /*6f50*/  STL.128 [R1+0x290], RZ ;  /* 0x000290ff01007387 */ /* 0x0005e20000100c00 */
[----:B-1----:R-:W1:Y:S03]  /*6f60*/  @P1 LDC R6, c[0x0][0x450] ;  /* 0x00011400ff061b82 */ /* 0x002e660000000800 */
[----:B------:R2:W-:Y:S04]  /*6f70*/  STL.128 [R1+0x2a0], RZ ;  /* 0x0002a0ff01007387 */ /* 0x0005e80000100c00 */
[----:B------:R2:W-:Y:S01]  /*6f80*/  STL.128 [R1+0x2b0], RZ ;  /* 0x0002b0ff01007387 */ /* 0x0005e20000100c00 */
[----:B0-----:R-:W-:Y:S01]  /*6f90*/  @P1 IMAD.HI.U32 R3, R0, R3, RZ ;  /* 0x0000000300031227 */ /* 0x001fe200078e00ff */
[----:B------:R-:W0:Y:S02]  /*6fa0*/  LDC.64 R4, c[0x0][0xad8] ;  /* 0x0002b600ff047b82 */ /* 0x000e240000000a00 */
[----:B------:R2:W-:Y:S04]  /*6fb0*/  STL.128 [R1+0x2c0], RZ ;  /* 0x0002c0ff01007387 */ /* 0x0005e80000100c00 */
[----:B------:R2:W-:Y:S04]  /*6fc0*/  STL.128 [R1+0x2d0], RZ ;  /* 0x0002d0ff01007387 */ /* 0x0005e80000100c00 */
[----:B------:R2:W-:Y:S04]  /*6fd0*/  STL.128 [R1+0x2e0], RZ ;  /* 0x0002e0ff01007387 */ /* 0x0005e80000100c00 */
[----:B------:R2:W-:Y:S01]  /*6fe0*/  STL.128 [R1+0x2f0], RZ ;  /* 0x0002f0ff01007387 */ /* 0x0005e20000100c00 */
[----:B-1----:R-:W-:-:S03]  /*6ff0*/  @P1 SHF.R.U32.HI R0, RZ, R6, R3 ;  /* 0x00000006ff001219 */ /* 0x002fc60000011603 */
[----:B------:R2:W-:Y:S04]  /*7000*/  STL.128 [R1+0x300], RZ ;  /* 0x000300ff01007387 */ /* 0x0005e80000100c00 */
[----:B------:R2:W-:Y:S01]  /*7010*/  STL.128 [R1+0x310], RZ ;  /* 0x000310ff01007387 */ /* 0x0005e20000100c00 */
[----:B------:R-:W-:Y:S01]  /*7020*/  IMAD.IADD R3, R225, 0x1, R0 ;  /* 0x00000001e1037824 */ /* 0x000fe200078e0200 */
[----:B0-----:R-:W-:Y:S02]  /*7030*/  ISETP.GE.AND P2, PT, R5, 0x1, PT ;  /* 0x000000010500780c */ /* 0x001fe40003f46270 */
        /* <DEDUP_REMOVED lines=21> */
[----:B------:R-:W0:Y:S01]  /*7190*/  FENCE.VIEW.ASYNC.G ;  /* 0x00000000000073c6 */ /* 0x000e220000000100 */
[----:B------:R-:W-:Y:S05]  /*71a0*/  WARPSYNC.ALL ;  /* 0x0000000000007948 */ /* 0x000fea0003800000 */
[----:B0-----:R-:W-:Y:S06]  /*71b0*/  BAR.ARV 0xc, 0x180 ;  /* 0x0306000000007b1d */ /* 0x001fec0000002000 */
.L_x_3917:
[----:B------:R-:W-:Y:S02]  /*71c0*/  IMAD.X R73, RZ, RZ, UR36, P3 ;  /* 0x00000024ff497e24 */ /* 0x000fe400098e06ff */
        /* <DEDUP_REMOVED lines=13> */
.L_x_3920:
[----:B------:R-:W-:-:S13]  /*72a0*/  ISETP.NE.AND P0, PT, R5, 0x1, PT ;  /* 0x000000010500780c */ /* 0x000fda0003f05270 */
[----:B------:R-:W0:Y:S02]  /*72b0*/  @P0 LDC.64 R6, c[0x0][0xae0] ;  /* 0x0002b800ff060b82 */ /* 0x000e240000000a00 */
[----:B0-----:R-:W-:-:S05]  /*72c0*/  @P0 IMAD.HI.U32 R6, R0, R6, RZ ;  /* 0x0000000600060227 */ /* 0x001fca00078e00ff */
[----:B------:R-:W-:-:S07]  /*72d0*/  @P0 SHF.R.U32.HI R0, RZ, R7, R6 ;  /* 0x00000007ff000219 */ /* 0x000fce0000011606 */
.L_x_3921:
[----:B------:R-:W-:Y:S05]  /*72e0*/  BSYNC B0 ;  /* 0x0000000000007941 */ /* 0x000fea0003800000 */
.L_x_3919:
[----:B------:R-:W-:-:S05]  /*72f0*/  IMAD R3, R0, R5, R5 ;  /* 0x0000000500037224 */ /* 0x000fca00078e0205 */
[----:B------:R-:W-:-:S07]  /*7300*/  VIMNMX R4, R4, R3, PT ;  /* 0x0000000304047248 */ /* 0x000fce0003fe0100 */
.L_x_3918:
[----:B------:R-:W0:Y:S01]  /*7310*/  @P1 LDC R0, c[0x0][0x44c] ;  /* 0x00011300ff001b82 */ /* 0x000e220000000800 */
[----:B------:R-:W-:Y:S01]  /*7320*/  VIADD R4, R4, 0x5f ;  /* 0x0000005f04047836 */ /* 0x000fe20000000000 */
[----:B------:R-:W-:-:S03]  /*7330*/  ULDC UR4, c[0x0][0xad4] ;  /* 0x0002b50000047ab9 */ /* 0x000fc60000000800 */
[----:B------:R-:W-:-:S03]  /*7340*/  IMAD.HI R4, R4, 0x2aaaaaab, RZ ;  /* 0x2aaaaaab04047827 */ /* 0x000fc600078e02ff */
[----:B------:R-:W1:Y:S02]  /*7350*/  @P1 LDC R7, c[0x0][0x450] ;  /* 0x00011400ff071b82 */ /* 0x000e640000000800 */
[----:B------:R-:W-:-:S04]  /*7360*/  SHF.R.U32.HI R3, RZ, 0x1f, R4 ;  /* 0x0000001fff037819 */ /* 0x000fc80000011604 */
[----:B------:R-:W-:-:S04]  /*7370*/  LEA.HI.SX32 R4, R4, R3, 0x1c ;  /* 0x0000000304047211 */ /* 0x000fc800078fe2ff */
[----:B------:R-:W-:Y:S01]  /*7380*/  VIMNMX R45, R45, R4, PT ;  /* 0x000000042d2d7248 */ /* 0x000fe20003fe0100 */
[----:B0-----:R-:W-:-:S04]  /*7390*/  @P1 IMAD.HI.U32 R6, R209, R0, RZ ;  /* 0x00000000d1061227 */ /* 0x001fc800078e00ff */
[----:B------:R-:W-:Y:S01]  /*73a0*/  IMAD.MOV.U32 R0, RZ, RZ, R209 ;  /* 0x000000ffff007224 */ /* 0x000fe200078e00d1 */
        /* <DEDUP_REMOVED lines=14> */
.L_x_3924:
[----:B------:R-:W-:-:S13]  /*7490*/  ISETP.NE.AND P0, PT, R5, 0x1, PT ;  /* 0x000000010500780c */ /* 0x000fda0003f05270 */
[----:B------:R-:W0:Y:S02]  /*74a0*/  @P0 LDC.64 R6, c[0x0][0xae0] ;  /* 0x0002b800ff060b82 */ /* 0x000e240000000a00 */
[----:B0-----:R-:W-:-:S05]  /*74b0*/  @P0 IMAD.HI.U32 R6, R0, R6, RZ ;  /* 0x0000000600060227 */ /* 0x001fca00078e00ff */
[----:B------:R-:W-:-:S07]  /*74c0*/  @P0 SHF.R.U32.HI R0, RZ, R7, R6 ;  /* 0x00000007ff000219 */ /* 0x000fce0000011606 */
.L_x_3925:
[----:B------:R-:W-:Y:S05]  /*74d0*/  BSYNC B0 ;  /* 0x0000000000007941 */ /* 0x000fea0003800000 */
.L_x_3923:
[----:B------:R-:W-:-:S05]  /*74e0*/  IMAD R0, R0, R5, RZ ;  /* 0x0000000500007224 */ /* 0x000fca00078e02ff */
[----:B------:R-:W-:-:S07]  /*74f0*/  VIMNMX R3, R3, R0, !PT ;  /* 0x0000000003037248 */ /* 0x000fce0007fe0100 */
.L_x_3922:
        /* <DEDUP_REMOVED lines=39> */
.L_x_3927:
[----:B------:R-:W-:Y:S05]  /*7770*/  BSYNC B0 ;  /* 0x0000000000007941 */ /* 0x000fea0003800000 */
.L_x_3926:
[----:B------:R-:W-:Y:S01]  /*7780*/  IMAD R202, R219, R215, R202 ;  /* 0x000000d7dbca7224 */ /* 0x000fe200078e02ca */
[----:B------:R-:W-:-:S04]  /*7790*/  PLOP3.LUT P0, PT, PT, PT, PT, 0x80, 0x0 ;  /* 0x000000000000781c */ /* 0x000fc80003f0f070 */
[----:B------:R-:W-:-:S04]  /*77a0*/  VIADDMNMX R215, R202, R215, R45, PT ;  /* 0x000000d7cad77246 */ /* 0x000fc8000380012d */
[----:B------:R-:W-:-:S13]  /*77b0*/  ISETP.GT.AND P1, PT, R215, R202, PT ;  /* 0x000000cad700720c */ /* 0x000fda0003f24270 */
[----:B------:R-:W-:Y:S05]  /*77c0*/  @!P1 BRA `(.L_x_3928) ;  /* 0x0000025800ec9947 */ /* 0x000fea0003800000 */
[----:B------:R0:W-:Y:S01]  /*77d0*/  STL.64 [R1+0x58], RZ ;  /* 0x000058ff01007387 */ /* 0x0001e20000100a00 */
[----:B------:R-:W-:Y:S01]  /*77e0*/  IMAD.U32 R32, RZ, RZ, UR37 ;  /* 0x00000025ff207e24 */ /* 0x000fe2000f8e00ff */
[----:B------:R-:W-:Y:S01]  /*77f0*/  UMOV UR4, 0xffffffff ;  /* 0xffffffff00047882 */ /* 0x000fe20000000000 */
[----:B------:R-:W-:Y:S02]  /*7800*/  IMAD.U32 R19, RZ, RZ, UR37 ;  /* 0x00000025ff137e24 */ /* 0x000fe4000f8e00ff */
[----:B------:R-:W-:Y:S01]  /*7810*/  IMAD.U32 R24, RZ, RZ, UR37 ;  /* 0x00000025ff187e24 */ /* 0x000fe2000f8e00ff */
[----:B------:R-:W-:Y:S01]  /*7820*/  IADD3 R32, P0, R32, 0x88, RZ ;  /* 0x0000008820207810 */ /* 0x000fe20007f1e0ff */
[----:B------:R-:W-:Y:S01]  /*7830*/  IMAD.U32 R37, RZ, RZ, UR37 ;  /* 0x00000025ff257e24 */ /* 0x000fe2000f8e00ff */
[----:B------:R-:W-:Y:S02]  /*7840*/  IADD3 R19, P1, R19, 0x78, RZ ;  /* 0x0000007813137810 */ /* 0x000fe40007f3e0ff */
[----:B------:R-:W-:Y:S01]  /*7850*/  IADD3 R24, P2, R24, 0x58, RZ ;  /* 0x0000005818187810 */ /* 0x000fe20007f5e0ff */
[----:B------:R-:W-:Y:S01]  /*7860*/  IMAD.X R33, RZ, RZ, UR36, P0 ;  /* 0x00000024ff217e24 */ /* 0x000fe200080e06ff */
[----:B------:R-:W-:Y:S01]  /*7870*/  IADD3 R37, P3, R37, 0x60, RZ ;  /* 0x0000006025257810 */ /* 0x000fe20007f7e0ff */
[----:B------:R-:W-:-:S02]  /*7880*/  IMAD.X R18, RZ, RZ, UR36, P1 ;  /* 0x00000024ff127e24 */ /* 0x000fc400088e06ff */
[----:B------:R-:W-:Y:S02]  /*7890*/  IMAD.X R25, RZ, RZ, UR36, P2 ;  /* 0x00000024ff197e24 */ /* 0x000fe400090e06ff */
[----:B------:R-:W-:Y:S01]  /*78a0*/  IMAD.X R46, RZ, RZ, UR36, P3 ;  /* 0x00000024ff2e7e24 */ /* 0x000fe200098e06ff */
[----:B0-----:R-:W-:Y:S07]  /*78b0*/  BRA.DIV UR4, `(.L_x_3929) ;  /* 0x0000033e04f47947 */ /* 0x001fee000b800000 */
[----:B------:R-:W3:Y:S04]  /*78c0*/  LDL R0, [R1+0x51c] ;  /* 0x00051c0001007983 */ /* 0x000ee80000100800 */
[----:B---3--:R0:W1:Y:S02]  /*78d0*/  SHFL.IDX PT, R14, R0, RZ, 0x1f ;  /* 0x00001fff000e7589 */ /* 0x00806400000e0000 */
.L_x_4262:
[----:B01----:R-:W-:Y:S01]  /*78e0*/  LEA.HI R0, R14, R14, RZ, 0x1 ;  /* 0x0000000e0e007211 */ /* 0x003fe200078f08ff */
[C---:B------:R-:W-:Y:S01]  /*78f0*/  VIADD R26, R2.reuse, 0x18400 ;  /* 0x00018400021a7836 */ /* 0x040fe20000000000 */
[----:B------:R-:W-:Y:S01]  /*7900*/  STL.128 [R1+0x90], RZ ;  /* 0x000090ff01007387 */ /* 0x000fe20000100c00 */
[----:B------:R-:W-:Y:S01]  /*7910*/  VIADD R10, R2, 0x400 ;  /* 0x00000400020a7836 */ /* 0x000fe20000000000 */
[----:B------:R-:W-:Y:S01]  /*7920*/  LOP3.LUT R3, R0, 0x7fffe, RZ, 0xc0, !PT ;  /* 0x0007fffe00037812 */ /* 0x000fe200078ec0ff */
[----:B------:R-:W-:Y:S01]  /*7930*/  IMAD.MOV.U32 R4, RZ, RZ, 0x1 ;  /* 0x00000001ff047424 */ /* 0x000fe200078e00ff */
[----:B------:R-:W-:Y:S01]  /*7940*/  STL.128 [R1+0xa0], RZ ;  /* 0x0000a0ff01007387 */ /* 0x000fe20000100c00 */
[----:B------:R-:W-:Y:S01]  /*7950*/  IMAD.MOV.U32 R5, RZ, RZ, RZ ;  /* 0x000000ffff057224 */ /* 0x000fe200078e00ff */
[----:B------:R-:W-:Y:S01]  /*7960*/  SHF.R.U32.HI R10, RZ, 0x4, R10 ;  /* 0x00000004ff0a7819 */ /* 0x000fe2000001160a */
[----:B------:R-:W-:Y:S01]  /*7970*/  IMAD.IADD R11, R14, 0x1, -R3 ;  /* 0x000000010e0b7824 */ /* 0x000fe200078e0a03 */
[----:B------:R-:W-:Y:S01]  /*7980*/  STL.128 [R1+0xb0], RZ ;  /* 0x0000b0ff01007387 */ /* 0x000fe20000100c00 */
[----:B------:R-:W-:Y:S01]  /*7990*/  VIADD R3, R2, 0x1c400 ;  /* 0x0001c40002037836 */ /* 0x000fe20000000000 */
[----:B------:R-:W-:Y:S01]  /*79a0*/  LOP3.LUT R10, R10, 0x3fff, RZ, 0xc0, !PT ;  /* 0x00003fff0a0a7812 */ /* 0x000fe200078ec0ff */
[----:B------:R-:W-:Y:S01]  /*79b0*/  IMAD R0, R11, 0x2000, R26 ;  /* 0x000020000b007824 */ /* 0x000fe200078e021a */
[----:B------:R-:W-:Y:S01]  /*79c0*/  STL.128 [R1+0xc0], RZ ;  /* 0x0000c0ff01007387 */ /* 0x000fe20000100c00 */
[----:B------:R-:W-:Y:S01]  /*79d0*/  IMAD.MOV.U32 R6, RZ, RZ, 0x1 ;  /* 0x00000001ff067424 */ /* 0x000fe200078e00ff */
[----:B------:R-:W-:Y:S01]  /*79e0*/  SHF.R.U32.HI R3, RZ, 0x4, R3 ;  /* 0x00000004ff037819 */ /* 0x000fe20000011603 */
[----:B------:R-:W-:Y:S01]  /*79f0*/  VIADD R11, R0, 0xa000 ;  /* 0x0000a000000b7836 */ /* 0x000fe20000000000 */
[----:B------:R-:W-:Y:S01]  /*7a00*/  SHF.R.U32.HI R0, RZ, 0x4, R0 ;  /* 0x00000004ff007819 */ /* 0x000fe20000011600 */
[----:B------:R-:W-:Y:S01]  /*7a10*/  IMAD.MOV.U32 R7, RZ, RZ, RZ ;  /* 0x000000ffff077224 */ /* 0x000fe200078e00ff */
[----:B------:R-:W-:Y:S01]  /*7a20*/  LOP3.LUT R3, R3, 0x3fff, RZ, 0xc0, !PT ;  /* 0x00003fff03037812 */ /* 0x000fe200078ec0ff */
[----:B------:R-:W-:Y:S01]  /*7a30*/  IMAD.MOV.U32 R8, RZ, RZ, 0x1 ;  /* 0x00000001ff087424 */ /* 0x000fe200078e00ff */
[----:B------:R-:W-:Y:S01]  /*7a40*/  SHF.R.U32.HI R11, RZ, 0x4, R11 ;  /* 0x00000004ff0b7819 */ /* 0x000fe2000001160b */
[----:B------:R-:W-:Y:S01]  /*7a50*/  IMAD.MOV.U32 R9, RZ, RZ, RZ ;  /* 0x000000ffff097224 */ /* 0x000fe200078e00ff */
[----:B------:R-:W-:Y:S01]  /*7a60*/  LOP3.LUT R3, R3, 0x10000, RZ, 0xfc, !PT ;  /* 0x0001000003037812 */ /* 0x000fe200078efcff */
[----:B------:R0:W-:Y:S01]  /*7a70*/  STL.128 [R1+0x60], R4 ;  /* 0x0000600401007387 */ /* 0x0001e20000100c00 */
[----:B------:R-:W-:Y:S01]  /*7a80*/  LOP3.LUT R11, R11, 0x3fff, RZ, 0xc0, !PT ;  /* 0x00003fff0b0b7812 */ /* 0x000fe200078ec0ff */
[----:B------:R-:W-:Y:S01]  /*7a90*/  IMAD.U32 R34, RZ, RZ, UR37 ;  /* 0x00000025ff227e24 */ /* 0x000fe2000f8e00ff */
[----:B------:R-:W-:Y:S01]  /*7aa0*/  LOP3.LUT R0, R0, 0x3fff, RZ, 0xc0, !PT ;  /* 0x00003fff00007812 */ /* 0x000fe200078ec0ff */
[----:B------:R1:W-:Y:S01]  /*7ab0*/  STL.64 [R1+0x70], R8 ;  /* 0x0000700801007387 */ /* 0x0003e20000100a00 */
[----:B------:R-:W-:Y:S01]  /*7ac0*/  LOP3.LUT R11, R11, 0x10000, RZ, 0xfc, !PT ;  /* 0x000100000b0b7812 */ /* 0x000fe200078efcff */
[----:B------:R-:W-:Y:S01]  /*7ad0*/  IMAD.U32 R38, RZ, RZ, UR37 ;  /* 0x00000025ff267e24 */ /* 0x000fe2000f8e00ff */
[----:B------:R-:W-:Y:S01]  /*7ae0*/  LOP3.LUT P0, RZ, R26, 0x1bf, RZ, 0xc0, !PT ;  /* 0x000001bf1aff7812 */ /* 0x000fe2000780c0ff */
[----:B------:R-:W-:Y:S01]  /*7af0*/  STL.128 [R1+0xd0], RZ ;  /* 0x0000d0ff01007387 */ /* 0x000fe20000100c00 */
[----:B------:R-:W-:Y:S01]  /*7b00*/  IADD3 R34, P5, R34, 0x68, RZ ;  /* 0x0000006822227810 */ /* 0x000fe20007fbe0ff */
[----:B------:R-:W-:Y:S01]  /*7b10*/  IMAD.U32 R39, RZ, RZ, UR37 ;  /* 0x00000025ff277e24 */ /* 0x000fe2000f8e00ff */
[----:B------:R-:W-:Y:S01]  /*7b20*/  IADD3 R38, P4, R38, 0x70, RZ ;  /* 0x0000007026267810 */ /* 0x000fe20007f9e0ff */
[----:B------:R-:W-:Y:S01]  /*7b30*/  STL.128 [R1+0xe0], RZ ;  /* 0x0000e0ff01007387 */ /* 0x000fe20000100c00 */
[----:B------:R-:W-:Y:S01]  /*7b40*/  IMAD.U32 R41, RZ, RZ, UR37 ;  /* 0x00000025ff297e24 */ /* 0x000fe2000f8e00ff */
[----:B------:R-:W-:Y:S01]  /*7b50*/  BSSY B6, `(.L_x_3930) ;  /* 0x000002a000067945 */ /* 0x000fe20003800000 */
[----:B------:R-:W-:Y:S01]  /*7b60*/  IMAD.U32 R45, RZ, RZ, UR37 ;  /* 0x00000025ff2d7e24 */ /* 0x000fe2000f8e00ff */
[C---:B0-----:R-:W-:Y:S01]  /*7b70*/  LOP3.LUT R6, R10.reuse, 0x3000000, RZ, 0xfc, !PT ;  /* 0x030000000a067812 */ /* 0x041fe200078efcff */
[----:B------:R-:W-:Y:S01]  /*7b80*/  IMAD.MOV.U32 R4, RZ, RZ, R3 ;  /* 0x000000ffff047224 */ /* 0x000fe200078e0003 */
[----:B------:R-:W-:Y:S01]  /*7b90*/  LOP3.LUT R10, R10, 0x10000, RZ, 0xfc, !PT ;  /* 0x000100000a0a7812 */ /* 0x000fe200078efcff */
[----:B------:R-:W-:Y:S01]  /*7ba0*/  IMAD.MOV.U32 R5, RZ, RZ, 0x40000040 ;  /* 0x40000040ff057424 */ /* 0x000fe200078e00ff */
[----:B-1----:R-:W-:Y:S01]  /*7bb0*/  LOP3.LUT R8, R0, 0x10000, RZ, 0xfc, !PT ;  /* 0x0001000000087812 */ /* 0x002fe200078efcff */
[----:B------:R-:W-:Y:S01]  /*7bc0*/  IMAD.MOV.U32 R7, RZ, RZ, 0x40000040 ;  /* 0x40000040ff077424 */ /* 0x000fe200078e00ff */
[----:B------:R-:W-:Y:S01]  /*7bd0*/  IADD3 R39, P3, R39, 0x80, RZ ;  /* 0x0000008027277810 */ /* 0x000fe20007f7e0ff */
[----:B------:R-:W-:Y:S01]  /*7be0*/  IMAD.MOV.U32 R9, RZ, RZ, 0x40000040 ;  /* 0x40000040ff097424 */ /* 0x000fe200078e00ff */
[----:B------:R-:W-:Y:S01]  /*7bf0*/  IADD3 R41, P2, R41, 0x90, RZ ;  /* 0x0000009029297810 */ /* 0x000fe20007f5e0ff */
[----:B------:R-:W-:Y:S01]  /*7c00*/  IMAD.U32 R35, RZ, RZ, UR37 ;  /* 0x00000025ff237e24 */ /* 0x000fe2000f8e00ff */
[----:B------:R0:W-:Y:S01]  /*7c10*/  STL.128 [R1+0x80], R4 ;  /* 0x0000800401007387 */ /* 0x0001e20000100c00 */
[----:B------:R-:W-:Y:S01]  /*7c20*/  IMAD.X R42, RZ, RZ, UR36, P5 ;  /* 0x00000024ff2a7e24 */ /* 0x000fe2000a8e06ff */
[----:B------:R-:W-:Y:S01]  /*7c30*/  IADD3 R45, P1, R45, 0xf0, RZ ;  /* 0x000000f02d2d7810 */ /* 0x000fe20007f3e0ff */
[----:B------:R-:W-:Y:S01]  /*7c40*/  IMAD.X R48, RZ, RZ, UR36, P4 ;  /* 0x00000024ff307e24 */ /* 0x000fe2000a0e06ff */
[----:B------:R1:W-:Y:S01]  /*7c50*/  STL.64 [R1+0x78], R8 ;  /* 0x0000780801007387 */ /* 0x0003e20000100a00 */
[----:B------:R-:W-:Y:S01]  /*7c60*/  IADD3 R35, P5, R35, 0xf8, RZ ;  /* 0x000000f823237810 */ /* 0x000fe20007fbe0ff */
[----:B------:R-:W-:-:S02]  /*7c70*/  IMAD.X R49, RZ, RZ, UR36, P3 ;  /* 0x00000024ff317e24 */ /* 0x000fc400098e06ff */
[----:B------:R-:W-:Y:S02]  /*7c80*/  IMAD.X R40, RZ, RZ, UR36, P2 ;  /* 0x00000024ff287e24 */ /* 0x000fe400090e06ff */
[----:B------:R-:W-:Y:S02]  /*7c90*/  IMAD.X R47, RZ, RZ, UR36, P1 ;  /* 0x00000024ff2f7e24 */ /* 0x000fe400088e06ff */
[----:B------:R-:W-:Y:S02]  /*7ca0*/  IMAD.X R36, RZ, RZ, UR36, P5 ;  /* 0x00000024ff247e24 */ /* 0x000fe4000a8e06ff */
[----:B0-----:R-:W-:Y:S02]  /*7cb0*/  IMAD.MOV.U32 R6, RZ, RZ, R10 ;  /* 0x000000ffff067224 */ /* 0x001fe400078e000a */
[----:B------:R-:W-:-:S05]  /*7cc0*/  IMAD.MOV.U32 R4, RZ, RZ, R11 ;  /* 0x000000ffff047224 */ /* 0x000fca00078e000b */
[----:B------:R1:W-:Y:S01]  /*7cd0*/  STL.128 [R1+0xf0], R4 ;  /* 0x0000f00401007387 */ /* 0x0003e20000100c00 */
[----:B------:R-:W-:Y:S05]  /*7ce0*/  @!P0 BRA `(.L_x_3931) ;  /* 0x0000000000408947 */ /* 0x000fea0003800000 */
[----:B------:R-:W-:Y:S01]  /*7cf0*/  MOV R14, 0x0 ;  /* 0x00000000000e7802 */ /* 0x000fe20000000f00 */
[----:B------:R-:W-:Y:S01]  /*7d00*/  ULDC.64 UR4, c[0x4][0x98] ;  /* 0x0100260000047ab9 */ /* 0x000fe20000000a00 */
[----:B------:R-:W-:Y:S01]  /*7d10*/  ULDC.64 UR6, c[0x4][0xa0] ;  /* 0x0100280000067ab9 */ /* 0x000fe20000000a00 */
[----:B-1----:R-:W-:Y:S02]  /*7d20*/  IMAD.U32 R4, RZ, RZ, UR4 ;  /* 0x00000004ff047e24 */ /* 0x002fe4000f8e00ff */
[----:B------:R-:W-:Y:S01]  /*7d30*/  IMAD.U32 R5, RZ, RZ, UR5 ;  /* 0x00000005ff057e24 */ /* 0x000fe2000f8e00ff */
[----:B----4-:R-:W0:Y:S01]  /*7d40*/  LDC.64 R14, c[0x4][R14] ;  /* 0x010000000e0e7b82 */ /* 0x010e220000000a00 */
        /* <DEDUP_REMOVED lines=9> */
[----:B0-2--5:R-:W-:Y:S05]  /*7de0*/  CALL.ABS.NOINC R14 ;  /* 0x000000000e007343 */ /* 0x025fea0003c00000 */
.L_x_3931:
[----:B------:R-:W-:Y:S05]  /*7df0*/  BSYNC B6 ;  /* 0x0000000000067941 */ /* 0x000fea0003800000 */
.L_x_3930:
[----:B------:R-:W0:Y:S01]  /*7e00*/  LDC.64 R10, c[0x0][0xad0] ;  /* 0x0002b400ff0a7b82 */ /* 0x000e220000000a00 */
[----:B------:R-:W3:Y:S01]  /*7e10*/  S2R R27, SR_TID.X ;  /* 0x00000000001b7919 */ /* 0x000ee20000002100 */
[----:B------:R-:W-:Y:S02]  /*7e20*/  UIADD3 UR5, UP0, UR37, 0x100, URZ ;  /* 0x0000010025057890 */ /* 0x000fe4000ff1e03f */
[----:B------:R-:W-:Y:S01]  /*7e30*/  IMAD.U32 R54, RZ, RZ, UR37 ;  /* 0x00000025ff367e24 */ /* 0x000fe2000f8e00ff */
[----:B------:R-:W-:Y:S01]  /*7e40*/  STL.64 [R1+0x110], R24 ;  /* 0x0001101801007387 */ /* 0x000fe20000100a00 */
[----:B------:R-:W-:Y:S01]  /*7e50*/  UIADD3.X UR6, URZ, UR36, URZ, UP0, !UPT ;  /* 0x000000243f067290 */ /* 0x000fe200087fe43f */
[----:B------:R-:W-:Y:S01]  /*7e60*/  IMAD.U32 R3, RZ, RZ, UR37 ;  /* 0x00000025ff037e24 */ /* 0x000fe2000f8e00ff */
[----:B----4-:R-:W4:Y:S01]  /*7e70*/  LDC.64 R14, c[0x0][0xad8] ;  /* 0x0002b600ff0e7b82 */ /* 0x010f220000000a00 */
[----:B------:R-:W-:Y:S01]  /*7e80*/  UIADD3 UR4, UP0, UR37, 0x14c, URZ ;  /* 0x0000014c25047890 */ /* 0x000fe2000ff1e03f */
[----:B-1----:R-:W-:Y:S01]  /*7e90*/  IMAD.U32 R8, RZ, RZ, UR5 ;  /* 0x00000005ff087e24 */ /* 0x002fe2000f8e00ff */
[----:B------:R-:W-:Y:S01]  /*7ea0*/  STL.64 [R1+0x100], R204 ;  /* 0x000100cc01007387 */ /* 0x000fe20000100a00 */
[----:B------:R-:W-:Y:S01]  /*7eb0*/  IMAD.U32 R9, RZ, RZ, UR6 ;  /* 0x00000006ff097e24 */ /* 0x000fe2000f8e00ff */
[----:B------:R-:W-:Y:S01]  /*7ec0*/  UIADD3.X UR5, URZ, UR36, URZ, UP0, !UPT ;  /* 0x000000243f057290 */ /* 0x000fe200087fe43f */
[----:B------:R-:W-:Y:S01]  /*7ed0*/  IMAD.U32 R43, RZ, RZ, UR37 ;  /* 0x00000025ff2b7e24 */ /* 0x000fe2000f8e00ff */
[----:B------:R-:W-:Y:S01]  /*7ee0*/  STL.U8 [R1+0x118], RZ ;  /* 0x000118ff01007387 */ /* 0x000fe20000100000 */
[----:B------:R-:W1:Y:S01]  /*7ef0*/  LDC.64 R20, c[0x0][0xae0] ;  /* 0x0002b800ff147b82 */ /* 0x000e620000000a00 */
[----:B------:R-:W-:Y:S01]  /*7f00*/  IMAD.U32 R12, RZ, RZ, UR4 ;  /* 0x00000004ff0c7e24 */ /* 0x000fe2000f8e00ff */
[----:B------:R-:W-:Y:S01]  /*7f10*/  ULDC UR4, c[0x0][0x3f4] ;  /* 0x0000fd0000047ab9 */ /* 0x000fe20000000800 */
[----:B------:R2:W-:Y:S01]  /*7f20*/  STL.64 [R1+0x108], R8 ;  /* 0x0001080801007387 */ /* 0x0005e20000100a00 */
[----:B------:R-:W-:Y:S01]  /*7f30*/  IMAD.U32 R13, RZ, RZ, UR5 ;  /* 0x00000005ff0d7e24 */ /* 0x000fe2000f8e00ff */
[----:B------:R-:W-:-:S02]  /*7f40*/  ISETP.LT.AND P0, PT, RZ, UR4, PT ;  /* 0x00000004ff007c0c */ /* 0x000fc4000bf01270 */
[----:B------:R-:W-:Y:S01]  /*7f50*/  IADD3 R54, P2, R54, 0x118, RZ ;  /* 0x0000011836367810 */ /* 0x000fe20007f5e0ff */
[----:B------:R-:W1:Y:S01]  /*7f60*/  LDC R6, c[0x0][0x450] ;  /* 0x00011400ff067b82 */ /* 0x000e620000000800 */
[----:B0-----:R-:W-:Y:S01]  /*7f70*/  IMAD.MOV.U32 R30, RZ, RZ, R11 ;  /* 0x000000ffff1e7224 */ /* 0x001fe200078e000b */
[----:B------:R-:W-:Y:S01]  /*7f80*/  STL.64 [R1+0x150], R12 ;  /* 0x0001500c01007387 */ /* 0x000fe20000100a00 */
[----:B------:R-:W-:Y:S01]  /*7f90*/  IMAD.MOV.U32 R7, RZ, RZ, R10 ;  /* 0x000000ffff077224 */ /* 0x000fe200078e000a */
[----:B------:R-:W-:Y:S01]  /*7fa0*/  IADD3 R43, P4, R43, 0x150, RZ ;  /* 0x000001502b2b7810 */ /* 0x000fe20007f9e0ff */
[----:B------:R-:W-:Y:S02]  /*7fb0*/  IMAD.X R55, RZ, RZ, UR36, P2 ;  /* 0x00000024ff377e24 */ /* 0x000fe400090e06ff */
[----:B--2---:R-:W-:Y:S01]  /*7fc0*/  IMAD.MOV.U32 R8, RZ, RZ, RZ ;  /* 0x000000ffff087224 */ /* 0x004fe200078e00ff */
[----:B------:R-:W0:Y:S01]  /*7fd0*/  LDC.64 R4, c[0x0][0x448] ;  /* 0x00011200ff047b82 */ /* 0x000e220000000a00 */
[----:B----4-:R-:W-:-:S02]  /*7fe0*/  IMAD.MOV.U32 R9, RZ, RZ, R15 ;  /* 0x000000ffff097224 */ /* 0x010fc400078e000f */
[----:B---3--:R-:W-:Y:S02]  /*7ff0*/  VIADD R0, R27, 0xffffff80 ;  /* 0xffffff801b007836 */ /* 0x008fe40000000000 */
[----:B------:R-:W-:Y:S02]  /*8000*/  IMAD.MOV.U32 R31, RZ, RZ, R14 ;  /* 0x000000ffff1f7224 */ /* 0x000fe400078e000e */
[----:B------:R-:W-:Y:S01]  /*8010*/  IMAD.X R51, RZ, RZ, UR36, P4 ;  /* 0x00000024ff337e24 */ /* 0x000fe2000a0e06ff */
[----:B------:R-:W-:Y:S01]  /*8020*/  STL [R1+0x4a0], R0 ;  /* 0x0004a00001007387 */ /* 0x000fe20000100800 */
[----:B-1----:R-:W-:Y:S02]  /*8030*/  IMAD.MOV.U32 R10, RZ, RZ, R20 ;  /* 0x000000ffff0a7224 */ /* 0x002fe400078e0014 */
[----:B------:R-:W-:Y:S01]  /*8040*/  IMAD.MOV.U32 R11, RZ, RZ, R21 ;  /* 0x000000ffff0b7224 */ /* 0x000fe200078e0015 */
[----:B------:R1:W-:Y:S04]  /*8050*/  STL [R1+0x11c], R0 ;  /* 0x00011c0001007387 */ /* 0x0003e80000100800 */
[----:B------:R-:W-:Y:S04]  /*8060*/  STL.128 [R1+0x130], R8 ;  /* 0x0001300801007387 */ /* 0x000fe80000100c00 */
[----:B------:R2:W-:Y:S01]  /*8070*/  STL.128 [R1+0x120], R28 ;  /* 0x0001201c01007387 */ /* 0x0005e20000100c00 */
[----:B-1----:R-:W-:-:S03]  /*8080*/  IMAD.U32 R0, RZ, RZ, UR37 ;  /* 0x00000025ff007e24 */ /* 0x002fc6000f8e00ff */
[----:B0-----:R0:W-:Y:S02]  /*8090*/  STL.128 [R1+0x140], R4 ;  /* 0x0001400401007387 */ /* 0x0011e40000100c00 */
[----:B--2---:R-:W-:Y:S02]  /*80a0*/  IADD3 R29, P1, R0, 0x11c, RZ ;  /* 0x0000011c001d7810 */ /* 0x004fe40007f3e0ff */
[----:B------:R-:W-:-:S03]  /*80b0*/  IADD3 R30, P3, R3, 0x108, RZ ;  /* 0x00000108031e7810 */ /* 0x000fc60007f7e0ff */
[----:B------:R-:W-:Y:S02]  /*80c0*/  IMAD.X R31, RZ, RZ, UR36, P1 ;  /* 0x00000024ff1f7e24 */ /* 0x000fe400088e06ff */
[----:B------:R-:W-:Y:S01]  /*80d0*/  IMAD.X R50, RZ, RZ, UR36, P3 ;  /* 0x00000024ff327e24 */ /* 0x000fe200098e06ff */
[----:B------:R-:W-:Y:S07]  /*80e0*/  @P0 BRA `(.L_x_3932) ;  /* 0x0000000000400947 */ /* 0x000fee0003800000 */
        /* <DEDUP_REMOVED lines=10> */
.L_x_3935:
[----:B--2---:R2:W3:Y:S02]  /*8190*/  SYNCS.PHASECHK.TRANS64.TRYWAIT P0, [R2+URZ+0x32400], R3 ;  /* 0x03240003020075a7 */ /* 0x0044e4000800017f */
[----:B---3--:R-:W-:Y:S05]  /*81a0*/  @!P0 NANOSLEEP.SYNCS 0x989680 ;  /* 0x009896800000895d */ /* 0x008fea0003900000 */
[----:B------:R-:W3:Y:S02]  /*81b0*/  @!P0 SYNCS.PHASECHK.TRANS64 P0, [R2+URZ+0x32400], R3 ;  /* 0x03240003020085a7 */ /* 0x000ee4000800007f */
[----:B---3--:R-:W-:Y:S05]  /*81c0*/  @!P0 BRA `(.L_x_3935) ;  /* 0xfffffffc00f08947 */ /* 0x008fea000383ffff */
.L_x_3934:
[----:B------:R-:W-:Y:S05]  /*81d0*/  BSYNC B0 ;  /* 0x0000000000007941 */ /* 0x000fea0003800000 */
.L_x_3933:
[----:B------:R-:W-:Y:S05]  /*81e0*/  BRA `(.L_x_3936) ;  /* 0x0000002c00a07947 */ /* 0x000fea0003800000 */
.L_x_3932:
[----:B------:R-:W-:Y:S01]  /*81f0*/  LOP3.LUT P0, RZ, R26, 0x3ff, RZ, 0xc0, !PT ;  /* 0x000003ff1aff7812 */ /* 0x000fe2000780c0ff */
[----:B------:R-:W-:Y:S01]  /*8200*/  ULDC.64 UR4, c[0x0][0x3f8] ;  /* 0x0000fe0000047ab9 */ /* 0x000fe20000000a00 */
[----:B-----5:R-:W-:Y:S01]  /*8210*/  SHF.R.S32.HI R0, RZ, 0x1f, R44 ;  /* 0x0000001fff007819 */ /* 0x020fe2000001142c */
[----:B------:R-:W-:Y:S01]  /*8220*/  ULDC.64 UR6, c[0x0][0x408] ;  /* 0x0001020000067ab9 */ /* 0x000fe20000000a00 */
[----:B------:R-:W-:Y:S01]  /*8230*/  IMAD.WIDE.U32 R24, R44, UR4, RZ ;  /* 0x000000042c187c25 */ /* 0x000fe2000f8e00ff */
[----:B------:R-:W-:Y:S03]  /*8240*/  BSSY B6, `(.L_x_3937) ;  /* 0x0000019000067945 */ /* 0x000fe60003800000 */
[C---:B------:R-:W-:Y:S02]  /*8250*/  IMAD R3, R0.reuse, UR4, RZ ;  /* 0x0000000400037c24 */ /* 0x040fe4000f8e02ff */
[----:B0-----:R-:W-:-:S02]  /*8260*/  IMAD R5, R0, UR6, RZ ;  /* 0x0000000600057c24 */ /* 0x001fc4000f8e02ff */
        /* <DEDUP_REMOVED lines=22> */
.L_x_3938:
[----:B------:R-:W-:Y:S05]  /*83d0*/  BSYNC B6 ;  /* 0x0000000000067941 */ /* 0x000fea0003800000 */
.L_x_3937:
[----:B------:R-:W2:Y:S01]  /*83e0*/  LDL R3, [R1+0x50] ;  /* 0x0000500001037983 */ /* 0x000ea20000100800 */
[----:B------:R-:W-:Y:S01]  /*83f0*/  ULDC.U8 UR4, c[0x0][0x410] ;  /* 0x0001040000047ab9 */ /* 0x000fe20000000000 */
[----:B------:R-:W-:Y:S01]  /*8400*/  BSSY B0, `(.L_x_3939) ;  /* 0x00002be000007945 */ /* 0x000fe20003800000 */
[----:B------:R-:W-:Y:S01]  /*8410*/  ISETP.NE.AND P0, PT, RZ, UR4, PT ;  /* 0x00000004ff007c0c */ /* 0x000fe2000bf05270 */
[----:B--2---:R-:W-:-:S12]  /*8420*/  IMAD R0, R3, 0x80, R158 ;  /* 0x0000008003007824 */ /* 0x004fd800078e029e */
[----:B------:R-:W-:Y:S05]  /*8430*/  @!P0 BRA `(.L_x_3940) ;  /* 0x0000001400b08947 */ /* 0x000fea0003800000 */
[----:B------:R-:W2:Y:S01]  /*8440*/  LDL R20, [R1+0x4a4] ;  /* 0x0004a40001147983 */ /* 0x000ea20000100800 */
[----:B------:R-:W0:Y:S01]  /*8450*/  LDC R61, c[0x0][0x448] ;  /* 0x00011200ff3d7b82 */ /* 0x000e220000000800 */
[----:B------:R-:W-:Y:S01]  /*8460*/  ULDC.64 UR4, c[0x0][0x3f8] ;  /* 0x0000fe0000047ab9 */ /* 0x000fe20000000a00 */
[----:B------:R-:W-:Y:S01]  /*8470*/  ULDC.64 UR6, c[0x0][0x408] ;  /* 0x0001020000067ab9 */ /* 0x000fe20000000a00 */
[----:B------:R-:W-:Y:S02]  /*8480*/  IMAD.MOV.U32 R25, RZ, RZ, R53 ;  /* 0x000000ffff197224 */ /* 0x000fe400078e0035 */
[----:B------:R-:W-:Y:S01]  /*8490*/  IMAD.MOV.U32 R27, RZ, RZ, R57 ;  /* 0x000000ffff1b7224 */ /* 0x000fe200078e0039 */
[----:B0-----:R-:W-:-:S13]  /*84a0*/  ISETP.NE.AND P0, PT, R61, 0x1, PT ;  /* 0x000000013d00780c */ /* 0x001fda0003f05270 */
[----:B------:R-:W0:Y:S08]  /*84b0*/  @P0 LDC R4, c[0x0][0x44c] ;  /* 0x00011300ff040b82 */ /* 0x000e300000000800 */
[----:B------:R-:W1:Y:S01]  /*84c0*/  @P0 LDC R5, c[0x0][0x450] ;  /* 0x00011400ff050b82 */ /* 0x000e620000000800 */
[----:B--2---:R-:W-:-:S04]  /*84d0*/  IMAD R3, R20, 0x40, R0 ;  /* 0x0000004014037824 */ /* 0x004fc800078e0200 */
[----:B0-----:R-:W-:-:S05]  /*84e0*/  @P0 IMAD.HI.U32 R4, R3, R4, RZ ;  /* 0x0000000403040227 */ /* 0x001fca00078e00ff */
[----:B-1----:R-:W-:-:S04]  /*84f0*/  @P0 SHF.R.U32.HI R3, RZ, R5, R4 ;  /* 0x00000005ff030219 */ /* 0x002fc80000011604 */
        /* <DEDUP_REMOVED lines=17> */
[----:B------:R0:W1:Y:S04]  /*8610*/  SHFL.IDX PT, R3, R44, RZ, 0x1c1f ;  /* 0x001c1fff2c037589 */ /* 0x00006800000e0000 */
[----:B------:R0:W2:Y:S04]  /*8620*/  SHFL.IDX PT, R6, R10, RZ, 0x1c1f ;  /* 0x001c1fff0a067589 */ /* 0x0000a800000e0000 */
[----:B------:R0:W3:Y:S04]  /*8630*/  SHFL.IDX PT, R7, R59, RZ, 0x1c1f ;  /* 0x001c1fff3b077589 */ /* 0x0000e800000e0000 */
[----:B------:R0:W4:Y:S02]  /*8640*/  SHFL.IDX PT, R8, R58, RZ, 0x1c1f ;  /* 0x001c1fff3a087589 */ /* 0x00012400000e0000 */
.L_x_4268:
        /* <DEDUP_REMOVED lines=8> */
[----:B------:R-:W3:Y:S01]  /*86d0*/  LDL R11, [R1+0x4a8] ;  /* 0x0004a800010b7983 */ /* 0x000ee20000100800 */
[----:B------:R-:W-:Y:S01]  /*86e0*/  ULDC UR4, c[0x0][0x3f4] ;  /* 0x0000fd0000047ab9 */ /* 0x000fe20000000800 */
[----:B--2---:R-:W-:Y:S01]  /*86f0*/  IMAD.MOV.U32 R4, RZ, RZ, R6 ;  /* 0x000000ffff047224 */ /* 0x004fe200078e0006 */
[----:B------:R-:W-:Y:S01]  /*8700*/  ISETP.GE.AND P2, PT, R154, UR4, PT ;  /* 0x000000049a007c0c */ /* 0x000fe2000bf46270 */
[----:B-1----:R-:W-:Y:S01]  /*8710*/  IMAD.MOV.U32 R5, RZ, RZ, R3 ;  /* 0x000000ffff057224 */ /* 0x002fe200078e0003 */
[----:B------:R-:W-:Y:S02]  /*8720*/  ISETP.GE.AND P3, PT, R164, UR4, PT ;  /* 0x00000004a4007c0c */ /* 0x000fe4000bf66270 */
[----:B------:R-:W-:-:S09]  /*8730*/  CS2R R52, SRZ ;  /* 0x0000000000347805 */ /* 0x000fd2000001ff00 */
[----:B------:R-:W-:-:S04]  /*8740*/  @!P2 IMAD.WIDE R4, R154, 0x2, R4 ;  /* 0x000000029a04a825 */ /* 0x000fc800078e0204 */
[----:B------:R-:W-:Y:S01]  /*8750*/  @!P3 IMAD.SHL.U32 R9, R164, 0x2, RZ ;  /* 0x00000002a409b824 */ /* 0x000fe200078e00ff */
[----:B------:R1:W5:Y:S01]  /*8760*/  @!P2 LD.E.64 R52, desc[UR44][R4.64] ;  /* 0x0000002c0434a980 */ /* 0x000362000c101b00 */
[----:B------:R-:W-:Y:S02]  /*8770*/  CS2R R56, SRZ ;  /* 0x0000000000387805 */ /* 0x000fe4000001ff00 */
[----:B------:R-:W-:Y:S02]  /*8780*/  CS2R R24, SRZ ;  /* 0x0000000000187805 */ /* 0x000fe4000001ff00 */
[----:B------:R-:W-:Y:S02]  /*8790*/  CS2R R26, SRZ ;  /* 0x00000000001a7805 */ /* 0x000fe4000001ff00 */
[-C--:B-1----:R-:W-:Y:S02]  /*87a0*/  @!P3 IADD3 R4, P0, R6, R9.reuse, RZ ;  /* 0x000000090604b210 */ /* 0x082fe40007f1e0ff */
[----:B----4-:R-:W-:Y:S01]  /*87b0*/  @!P3 IADD3 R6, P1, R8, R9, RZ ;  /* 0x000000090806b210 */ /* 0x010fe20007f3e0ff */
[----:B---3--:R-:W-:-:S02]  /*87c0*/  IMAD.MOV.U32 R9, RZ, RZ, R7 ;  /* 0x000000ffff097224 */ /* 0x008fc400078e0007 */
[----:B------:R-:W-:-:S05]  /*87d0*/  @!P2 IMAD.WIDE R8, R154, 0x2, R8 ;  /* 0x000000029a08a825 */ /* 0x000fca00078e0208 */
[----:B------:R1:W5:Y:S01]  /*87e0*/  @!P2 LD.E.64 R56, desc[UR44][R8.64] ;  /* 0x0000002c0838a980 */ /* 0x000362000c101b00 */
[----:B------:R-:W-:-:S05]  /*87f0*/  @!P3 SHF.L.U64.HI R12, R164, 0x1, R11 ;  /* 0x00000001a40cb819 */ /* 0x000fca000001020b */
[--C-:B------:R-:W-:Y:S02]  /*8800*/  @!P3 IMAD.X R5, R3, 0x1, R12.reuse, P0 ;  /* 0x000000010305b824 */ /* 0x100fe400000e060c */
[----:B------:R-:W-:-:S03]  /*8810*/  @!P3 IMAD.X R7, R7, 0x1, R12, P1 ;  /* 0x000000010707b824 */ /* 0x000fc600008e060c */
[----:B------:R1:W5:Y:S04]  /*8820*/  @!P3 LD.E.64 R24, desc[UR44][R4.64] ;  /* 0x0000002c0418b980 */ /* 0x000368000c101b00 */
[----:B------:R1:W5:Y:S02]  /*8830*/  @!P3 LD.E.64 R26, desc[UR44][R6.64] ;  /* 0x0000002c061ab980 */ /* 0x000364000c101b00 */
.L_x_3943:
[----:B------:R-:W-:Y:S05]  /*8840*/  BSYNC B1 ;  /* 0x0000000000017941 */ /* 0x000fea0003800000 */
.L_x_3942:
[----:B-1---5:R-:W-:Y:S01]  /*8850*/  IMAD.MOV.U32 R3, RZ, RZ, R24 ;  /* 0x000000ffff037224 */ /* 0x022fe200078e0018 */
[----:B------:R-:W-:Y:S01]  /*8860*/  UMOV UR4, 0xffffffff ;  /* 0xffffffff00047882 */ /* 0x000fe20000000000 */
[----:B------:R-:W-:Y:S01]  /*8870*/  IMAD.MOV.U32 R4, RZ, RZ, R25 ;  /* 0x000000ffff047224 */ /* 0x000fe200078e0019 */
[----:B------:R-:W-:Y:S01]  /*8880*/  CS2R R20, SRZ ;  /* 0x0000000000147805 */ /* 0x000fe2000001ff00 */
[----:B------:R-:W-:Y:S02]  /*8890*/  IMAD.MOV.U32 R5, RZ, RZ, R52 ;  /* 0x000000ffff057224 */ /* 0x000fe400078e0034 */
[----:B--2---:R-:W-:Y:S01]  /*88a0*/  IMAD.MOV.U32 R6, RZ, RZ, R53 ;  /* 0x000000ffff067224 */ /* 0x004fe200078e0035 */
        /* <DEDUP_REMOVED lines=11> */
[----:B------:R-:W-:Y:S06]  /*8960*/  BRA.DIV UR4, `(.L_x_3944) ;  /* 0x0000033204647947 */ /* 0x000fec000b800000 */
[----:B------:R1:W2:Y:S04]  /*8970*/  SHFL.IDX PT, R3, R44, 0x1, 0x1c1f ;  /* 0x003c1f002c037f89 */ /* 0x0002a800000e0000 */
[----:B------:R1:W0:Y:S04]  /*8980*/  SHFL.IDX PT, R6, R10, 0x1, 0x1c1f ;  /* 0x003c1f000a067f89 */ /* 0x00022800000e0000 */
[----:B---3--:R1:W3:Y:S04]  /*8990*/  SHFL.IDX PT, R7, R59, 0x1, 0x1c1f ;  /* 0x003c1f003b077f89 */ /* 0x0082e800000e0000 */
[----:B------:R1:W0:Y:S02]  /*89a0*/  SHFL.IDX PT, R14, R58, 0x1, 0x1c1f ;  /* 0x003c1f003a0e7f89 */ /* 0x00022400000e0000 */
.L_x_4274:
[----:B------:R-:W5:Y:S01]  /*89b0*/  LDL R5, [R1+0x204] ;  /* 0x0002040001057983 */ /* 0x000f620000100800 */
[----:B------:R-:W-:Y:S01]  /*89c0*/  VIADD R0, R0, 0x40 ;  /* 0x0000004000007836 */ /* 0x000fe20000000000 */
[----:B------:R-:W-:Y:S01]  /*89d0*/  BSSY B1, `(.L_x_3945) ;  /* 0x0000022000017945 */ /* 0x000fe20003800000 */
[----:B01----:R-:W-:Y:S02]  /*89e0*/  CS2R R10, SRZ ;  /* 0x00000000000a7805 */ /* 0x003fe4000001ff00 */
[----:B----4-:R-:W-:Y:S02]  /*89f0*/  CS2R R8, SRZ ;  /* 0x0000000000087805 */ /* 0x010fe4000001ff00 */
[----:B------:R-:W-:Y:S02]  /*8a00*/  CS2R R12, SRZ ;  /* 0x00000000000c7805 */ /* 0x000fe4000001ff00 */
[----:B------:R-:W-:Y:S02]  /*8a10*/  ISETP.GE.AND P0, PT, R0, R61, PT ;  /* 0x0000003d0000720c */ /* 0x000fe40003f06270 */
[----:B-----5:R-:W-:-:S04]  /*8a20*/  LEA.HI R4, R5, R5, RZ, 0x1 ;  /* 0x0000000505047211 */ /* 0x020fc800078f08ff */
[----:B------:R-:W-:-:S05]  /*8a30*/  LOP3.LUT R4, R4, 0xfffffffe, RZ, 0xc0, !PT ;  /* 0xfffffffe04047812 */ /* 0x000fca00078ec0ff */
[----:B------:R-:W-:-:S05]  /*8a40*/  IMAD.IADD R4, R5, 0x1, -R4 ;  /* 0x0000000105047824 */ /* 0x000fca00078e0a04 */
[----:B------:R-:W-:Y:S01]  /*8a50*/  SHF.L.U32 R59, R4, 0x1f, RZ ;  /* 0x0000001f043b7819 */ /* 0x000fe200000006ff */
[----:B------:R-:W-:Y:S06]  /*8a60*/  @P0 BRA `(.L_x_3946) ;  /* 0x0000000000600947 */ /* 0x000fec0003800000 */
[----:B------:R-:W4:Y:S01]  /*8a70*/  LDL R15, [R1+0x4a8] ;  /* 0x0004a800010f7983 */ /* 0x000f220000100800 */
[----:B------:R-:W-:Y:S01]  /*8a80*/  ULDC UR4, c[0x0][0x3f4] ;  /* 0x0000fd0000047ab9 */ /* 0x000fe20000000800 */
[----:B------:R-:W-:Y:S01]  /*8a90*/  IMAD.MOV.U32 R4, RZ, RZ, R6 ;  /* 0x000000ffff047224 */ /* 0x000fe200078e0006 */
[----:B------:R-:W-:Y:S01]  /*8aa0*/  ISETP.GE.AND P2, PT, R154, UR4, PT ;  /* 0x000000049a007c0c */ /* 0x000fe2000bf46270 */
[----:B--2---:R-:W-:Y:S01]  /*8ab0*/  IMAD.MOV.U32 R5, RZ, RZ, R3 ;  /* 0x000000ffff057224 */ /* 0x004fe200078e0003 */
[----:B------:R-:W-:Y:S02]  /*8ac0*/  ISETP.GE.AND P3, PT, R164, UR4, PT ;  /* 0x00000004a4007c0c */ /* 0x000fe4000bf66270 */
[----:B------:R-:W-:Y:S01]  /*8ad0*/  CS2R R10, SRZ ;  /* 0x00000000000a7805 */ /* 0x000fe2000001ff00 */
[----:B------:R-:W-:-:S08]  /*8ae0*/  IMAD.MOV.U32 R8, RZ, RZ, R14 ;  /* 0x000000ffff087224 */ /* 0x000fd000078e000e */
[----:B------:R-:W-:-:S04]  /*8af0*/  @!P2 IMAD.WIDE R4, R154, 0x2, R4 ;  /* 0x000000029a04a825 */ /* 0x000fc800078e0204 */
[----:B------:R-:W-:Y:S01]  /*8b00*/  @!P3 IMAD.SHL.U32 R9, R164, 0x2, RZ ;  /* 0x00000002a409b824 */ /* 0x000fe200078e00ff */
[----:B------:R0:W5:Y:S01]  /*8b10*/  @!P2 LD.E.64 R10, desc[UR44][R4.64] ;  /* 0x0000002c040aa980 */ /* 0x000162000c101b00 */
[----:B------:R-:W-:Y:S02]  /*8b20*/  CS2R R12, SRZ ;  /* 0x00000000000c7805 */ /* 0x000fe4000001ff00 */
[----:B------:R-:W-:Y:S02]  /*8b30*/  CS2R R20, SRZ ;  /* 0x0000000000147805 */ /* 0x000fe4000001ff00 */
[-C--:B0-----:R-:W-:Y:S02]  /*8b40*/  @!P3 IADD3 R4, P0, R6, R9.reuse, RZ ;  /* 0x000000090604b210 */ /* 0x081fe40007f1e0ff */
[----:B------:R-:W-:Y:S01]  /*8b50*/  @!P3 IADD3 R6, P1, R14, R9, RZ ;  /* 0x000000090e06b210 */ /* 0x000fe20007f3e0ff */
[----:B---3--:R-:W-:Y:S01]  /*8b60*/  IMAD.MOV.U32 R9, RZ, RZ, R7 ;  /* 0x000000ffff097224 */ /* 0x008fe200078e0007 */
[----:B----4-:R-:W-:Y:S01]  /*8b70*/  @!P3 SHF.L.U64.HI R0, R164, 0x1, R15 ;  /* 0x00000001a400b819 */ /* 0x010fe2000001020f */
[----:B------:R-:W-:Y:S01]  /*8b80*/  @!P2 IMAD.WIDE R14, R154, 0x2, R8 ;  /* 0x000000029a0ea825 */ /* 0x000fe200078e0208 */
[----:B------:R-:W-:-:S03]  /*8b90*/  CS2R R8, SRZ ;  /* 0x0000000000087805 */ /* 0x000fc6000001ff00 */
[--C-:B------:R-:W-:Y:S01]  /*8ba0*/  @!P3 IMAD.X R5, R3, 0x1, R0.reuse, P0 ;  /* 0x000000010305b824 */ /* 0x100fe200000e0600 */
[----:B------:R0:W5:Y:S01]  /*8bb0*/  @!P2 LD.E.64 R12, desc[UR44][R14.64] ;  /* 0x0000002c0e0ca980 */ /* 0x000162000c101b00 */
[----:B------:R-:W-:-:S03]  /*8bc0*/  @!P3 IMAD.X R7, R7, 0x1, R0, P1 ;  /* 0x000000010707b824 */ /* 0x000fc600008e0600 */
[----:B------:R0:W5:Y:S04]  /*8bd0*/  @!P3 LD.E.64 R20, desc[UR44][R4.64] ;  /* 0x0000002c0414b980 */ /* 0x000168000c101b00 */
[----:B------:R0:W5:Y:S02]  /*8be0*/  @!P3 LD.E.64 R8, desc[UR44][R6.64] ;  /* 0x0000002c0608b980 */ /* 0x000164000c101b00 */
.L_x_3946:
[----:B------:R-:W-:Y:S05]  /*8bf0*/  BSYNC B1 ;  /* 0x0000000000017941 */ /* 0x000fea0003800000 */
.L_x_3945:
[----:B------:R-:W1:Y:S01]  /*8c00*/  SYNCS.PHASECHK.TRANS64.TRYWAIT P0, [R2+URZ+0x32400], R59 ;  /* 0x0324003b020075a7 */ /* 0x000e62000800017f */
[----:B------:R-:W-:Y:S04]  /*8c10*/  BSSY B1, `(.L_x_3947) ;  /* 0x0000002000017945 */ /* 0x000fe80003800000 */
[----:B-1----:R-:W-:Y:S05]  /*8c20*/  @!P0 BRA `(.L_x_3948) ;  /* 0x0000033000248947 */ /* 0x002fea0003800000 */
.L_x_4275:
[----:B------:R-:W-:Y:S05]  /*8c30*/  BSYNC B1 ;  /* 0x0000000000017941 */ /* 0x000fea0003800000 */
.L_x_3947:
[----:B0--3--:R-:W3:Y:S04]  /*8c40*/  LDL R7, [R1+0x498] ;  /* 0x0004980001077983 */ /* 0x009ee80000100800 */
[----:B------:R-:W4:Y:S01]  /*8c50*/  LDL R28, [R1+0x50] ;  /* 0x00005000011c7983 */ /* 0x000f220000100800 */
[----:B-----5:R-:W-:Y:S01]  /*8c60*/  IMAD.MOV.U32 R4, RZ, RZ, R20 ;  /* 0x000000ffff047224 */ /* 0x020fe200078e0014 */
[----:B------:R-:W-:Y:S01]  /*8c70*/  BSSY B1, `(.L_x_3949) ;  /* 0x0000082000017945 */ /* 0x000fe20003800000 */
[----:B------:R-:W-:Y:S02]  /*8c80*/  IMAD.MOV.U32 R5, RZ, RZ, R21 ;  /* 0x000000ffff057224 */ /* 0x000fe400078e0015 */
[----:B------:R-:W-:-:S03]  /*8c90*/  IMAD.MOV.U32 R6, RZ, RZ, R10 ;  /* 0x000000ffff067224 */ /* 0x000fc600078e000a */
[----:B------:R-:W-:Y:S01]  /*8ca0*/  PRMT R14, R5, 0x7610, R14 ;  /* 0x00007610050e7816 */ /* 0x000fe2000000000e */
[----:B------:R-:W-:Y:S01]  /*8cb0*/  IMAD.MOV.U32 R5, RZ, RZ, R8 ;  /* 0x000000ffff057224 */ /* 0x000fe200078e0008 */
[----:B-1----:R-:W-:Y:S01]  /*8cc0*/  PRMT R59, R6, 0x7610, R59 ;  /* 0x00007610063b7816 */ /* 0x002fe2000000003b */
[----:B------:R-:W-:-:S03]  /*8cd0*/  IMAD.MOV.U32 R6, RZ, RZ, R13 ;  /* 0x000000ffff067224 */ /* 0x000fc600078e000d */
[----:B------:R-:W-:Y:S01]  /*8ce0*/  PRMT R44, R5, 0x7610, R44 ;  /* 0x00007610052c7816 */ /* 0x000fe2000000002c */
[----:B------:R-:W-:-:S05]  /*8cf0*/  IMAD.MOV.U32 R5, RZ, RZ, R12 ;  /* 0x000000ffff057224 */ /* 0x000fca00078e000c */
[----:B------:R-:W-:Y:S01]  /*8d00*/  PRMT R76, R5, 0x7610, R76 ;  /* 0x00007610054c7816 */ /* 0x000fe2000000004c */
[C---:B---3--:R-:W-:Y:S01]  /*8d10*/  IMAD.SHL.U32 R0, R7.reuse, 0x40, RZ ;  /* 0x0000004007007824 */ /* 0x048fe200078e00ff */
[----:B------:R-:W-:Y:S01]  /*8d20*/  LOP3.LUT P1, RZ, R7, 0x4, RZ, 0xc0, !PT ;  /* 0x0000000407ff7812 */ /* 0x000fe2000782c0ff */
[----:B----4-:R-:W-:-:S03]  /*8d30*/  IMAD R28, R28, -0x80, R61 ;  /* 0xffffff801c1c7824 */ /* 0x010fc600078e023d */
[----:B--2---:R-:W-:-:S04]  /*8d40*/  LOP3.LUT R3, R0, 0x1c0, RZ, 0xc0, !PT ;  /* 0x000001c000037812 */ /* 0x004fc800078ec0ff */
[----:B------:R-:W-:Y:S02]  /*8d50*/  LOP3.LUT R0, R3, 0x18, R22, 0xf8, !PT ;  /* 0x0000001803007812 */ /* 0x000fe400078ef816 */
[----:B------:R-:W-:Y:S02]  /*8d60*/  SHF.R.U32.HI R3, RZ, 0x3, R3 ;  /* 0x00000003ff037819 */ /* 0x000fe40000011603 */
[----:B------:R-:W-:Y:S02]  /*8d70*/  VIMNMX R28, R28, 0x80, PT ;  /* 0x000000801c1c7848 */ /* 0x000fe40003fe0100 */
[----:B------:R-:W-:Y:S02]  /*8d80*/  LOP3.LUT R0, R0, R3, RZ, 0x3c, !PT ;  /* 0x0000000300007212 */ /* 0x000fe400078e3cff */
[----:B------:R-:W-:Y:S02]  /*8d90*/  ISETP.GE.AND P0, PT, R158, R28, PT ;  /* 0x0000001c9e00720c */ /* 0x000fe40003f06270 */
[----:B------:R-:W-:Y:S01]  /*8da0*/  PRMT R3, R4, 0x7610, R3 ;  /* 0x0000761004037816 */ /* 0x000fe20000000003 */
[----:B------:R-:W-:-:S02]  /*8db0*/  IMAD R15, R203, 0x200, R0 ;  /* 0x00000200cb0f7824 */ /* 0x000fc400078e0200 */
[----:B------:R-:W-:Y:S01]  /*8dc0*/  IMAD.MOV.U32 R4, RZ, RZ, R11 ;  /* 0x000000ffff047224 */ /* 0x000fe200078e000b */
[----:B------:R-:W-:Y:S01]  /*8dd0*/  PRMT R3, R3, 0x5410, R6 ;  /* 0x0000541003037816 */ /* 0x000fe20000000006 */
[----:B------:R-:W-:-:S03]  /*8de0*/  IMAD R15, R15, 0x2, R2 ;  /* 0x000000020f0f7824 */ /* 0x000fc600078e0202 */
[----:B------:R-:W-:Y:S01]  /*8df0*/  PRMT R61, R4, 0x7610, R61 ;  /* 0x00007610043d7816 */ /* 0x000fe2000000003d */
[----:B------:R-:W-:Y:S02]  /*8e00*/  IMAD.MOV.U32 R4, RZ, RZ, R9 ;  /* 0x000000ffff047224 */ /* 0x000fe400078e0009 */
[C---:B------:R-:W-:Y:S02]  /*8e10*/  VIADD R7, R15.reuse, 0x18400 ;  /* 0x000184000f077836 */ /* 0x040fe40000000000 */
[----:B------:R-:W-:Y:S01]  /*8e20*/  VIADD R0, R15, 0x18440 ;  /* 0x000184400f007836 */ /* 0x000fe20000000000 */
[----:B------:R-:W-:Y:S01]  /*8e30*/  PRMT R58, R4, 0x7610, R58 ;  /* 0x00007610043a7816 */ /* 0x000fe2000000003a */
[----:B------:R-:W-:Y:S01]  /*8e40*/  @P1 VIADD R0, R7, 0xffffffc0 ;  /* 0xffffffc007001836 */ /* 0x000fe20000000000 */
[----:B------:R-:W-:Y:S06]  /*8e50*/  @P0 BRA `(.L_x_3950) ;  /* 0x00000004008c0947 */ /* 0x000fec0003800000 */
[----:B------:R-:W0:Y:S01]  /*8e60*/  LDC R5, c[0x0][0x3f4] ;  /* 0x0000fd00ff057b82 */ /* 0x000e220000000800 */
[----:B------:R-:W-:Y:S01]  /*8e70*/  BSSY B2, `(.L_x_3951) ;  /* 0x0000032000027945 */ /* 0x000fe20003800000 */
[-C--:B0-----:R-:W-:Y:S02]  /*8e80*/  ISETP.GE.AND P0, PT, R154, R5.reuse, PT ;  /* 0x000000059a00720c */ /* 0x081fe40003f06270 */
[----:B------:R-:W-:-:S11]  /*8e90*/  ISETP.GE.AND P1, PT, R164, R5, PT ;  /* 0x00000005a400720c */ /* 0x000fd60003f26270 */
[----:B------:R-:W-:Y:S05]  /*8ea0*/  @P0 BRA `(.L_x_3952) ;  /* 0x0000000000b80947 */ /* 0x000fea0003800000 */
[----:B------:R-:W0:Y:S01]  /*8eb0*/  LDS.128 R4, [R15+0x18400] ;  /* 0x018400000f047984 */ /* 0x000e220000000c00 */
[----:B------:R-:W-:Y:S02]  /*8ec0*/  SHF.R.U32.HI R69, RZ, 0x10, R57 ;  /* 0x00000010ff457819 */ /* 0x000fe40000011639 */
[----:B------:R-:W-:Y:S02]  /*8ed0*/  SHF.R.U32.HI R66, RZ, 0x10, R53 ;  /* 0x00000010ff427819 */ /* 0x000fe40000011635 */
[----:B------:R-:W-:Y:S02]  /*8ee0*/  PRMT R69, R70, 0x5410, R69 ;  /* 0x0000541046457816 */ /* 0x000fe40000000045 */
[----:B------:R-:W-:Y:S02]  /*8ef0*/  SHF.R.U64 R65, R52, 0x10, R53 ;  /* 0x0000001034417819 */ /* 0x000fe40000001235 */
[----:B------:R-:W-:Y:S01]  /*8f00*/  PRMT R66, R60, 0x5432, R66 ;  /* 0x000054323c427816 */ /* 0x000fe20000000042 */
[----:B------:R-:W-:Y:S01]  /*8f10*/  IMAD.U32 R70, R69, 0x10000, RZ ;  /* 0x0001000045467824 */ /* 0x000fe200078e00ff */
[----:B------:R-:W-:-:S02]  /*8f20*/  SHF.R.U64 R68, R56, 0x10, R57 ;  /* 0x0000001038447819 */ /* 0x000fc40000001239 */
[----:B------:R-:W-:Y:S01]  /*8f30*/  PRMT R65, R67, 0x5410, R65 ;  /* 0x0000541043417816 */ /* 0x000fe20000000041 */
[C---:B------:R-:W-:Y:S01]  /*8f40*/  IMAD.U32 R67, R66.reuse, 0x10000, RZ ;  /* 0x0001000042437824 */ /* 0x040fe200078e00ff */
[----:B------:R-:W-:Y:S02]  /*8f50*/  LOP3.LUT R69, R69, 0xffff0000, RZ, 0xc0, !PT ;  /* 0xffff000045457812 */ /* 0x000fe400078ec0ff */
[----:B------:R-:W-:Y:S02]  /*8f60*/  LOP3.LUT R66, R66, 0xffff0000, RZ, 0xc0, !PT ;  /* 0xffff000042427812 */ /* 0x000fe400078ec0ff */
[----:B------:R-:W-:Y:S02]  /*8f70*/  PRMT R68, R62, 0x5432, R68 ;  /* 0x000054323e447816 */ /* 0x000fe40000000044 */
[C---:B0-----:R-:W-:Y:S01]  /*8f80*/  LOP3.LUT R53, R6.reuse, 0xffff0000, RZ, 0xc0, !PT ;  /* 0xffff000006357812 */ /* 0x041fe200078ec0ff */
[----:B------:R-:W-:Y:S01]  /*8f90*/  IMAD.U32 R52, R6, 0x10000, RZ ;  /* 0x0001000006347824 */ /* 0x000fe200078e00ff */
[C---:B------:R-:W-:Y:S01]  /*8fa0*/  LOP3.LUT R57, R7.reuse, 0xffff0000, RZ, 0xc0, !PT ;  /* 0xffff000007397812 */ /* 0x040fe200078ec0ff */
[----:B------:R-:W-:-:S02]  /*8fb0*/  IMAD.U32 R56, R7, 0x10000, RZ ;  /* 0x0001000007387824 */ /* 0x000fc400078e00ff */
[C---:B------:R-:W-:Y:S01]  /*8fc0*/  FMUL.FTZ R71, R53.reuse, R70 ;  /* 0x0000004635477220 */ /* 0x040fe20000410000 */
[----:B------:R-:W-:Y:S01]  /*8fd0*/  FMUL.FTZ R53, R53, R67 ;  /* 0x0000004335357220 */ /* 0x000fe20000410000 */
[C---:B------:R-:W-:Y:S01]  /*8fe0*/  FMUL.FTZ R75, R57.reuse, R69 ;  /* 0x00000045394b7220 */ /* 0x040fe20000410000 */
[----:B------:R-:W-:Y:S02]  /*8ff0*/  IMAD.U32 R6, R4, 0x10000, RZ ;  /* 0x0001000004067824 */ /* 0x000fe400078e00ff */
[C---:B------:R-:W-:Y:S01]  /*9000*/  FFMA.FTZ R71, R52.reuse, R67, -R71 ;  /* 0x0000004334477223 */ /* 0x040fe20000010847 */
[----:B------:R-:W-:Y:S01]  /*9010*/  FMUL.FTZ R67, R57, R66 ;  /* 0x0000004239437220 */ /* 0x000fe20000410000 */
[----:B------:R-:W-:Y:S02]  /*9020*/  IMAD.U32 R7, R5, 0x10000, RZ ;  /* 0x0001000005077824 */ /* 0x000fe400078e00ff */
[----:B------:R-:W-:Y:S01]  /*9030*/  FFMA.FTZ R70, R52, R70, R53 ;  /* 0x0000004634467223 */ /* 0x000fe20000010035 */
[----:B------:R-:W-:Y:S01]  /*9040*/  IMAD.U32 R57, R68, 0x10000, RZ ;  /* 0x0001000044397824 */ /* 0x000fe200078e00ff */
[----:B------:R-:W-:Y:S01]  /*9050*/  LOP3.LUT R4, R4, 0xffff0000, RZ, 0xc0, !PT ;  /* 0xffff000004047812 */ /* 0x000fe200078ec0ff */
[----:B------:R-:W-:Y:S01]  /*9060*/  IMAD.U32 R53, R65, 0x10000, RZ ;  /* 0x0001000041357824 */ /* 0x000fe200078e00ff */
[----:B------:R-:W-:Y:S01]  /*9070*/  LOP3.LUT R5, R5, 0xffff0000, RZ, 0xc0, !PT ;  /* 0xffff000005057812 */ /* 0x000fe200078ec0ff */
[----:B------:R-:W-:Y:S01]  /*9080*/  FFMA.FTZ R75, R56, R66, -R75 ;  /* 0x00000042384b7223 */ /* 0x000fe2000001084b */
[----:B------:R-:W-:Y:S01]  /*9090*/  LOP3.LUT R68, R68, 0xffff0000, RZ, 0xc0, !PT ;  /* 0xffff000044447812 */ /* 0x000fe200078ec0ff */
[----:B------:R-:W-:Y:S01]  /*90a0*/  FFMA.FTZ R74, R56, R69, R67 ;  /* 0x00000045384a7223 */ /* 0x000fe20000010043 */
[----:B------:R-:W-:Y:S01]  /*90b0*/  LOP3.LUT R52, R65, 0xffff0000, RZ, 0xc0, !PT ;  /* 0xffff000041347812 */ /* 0x000fe200078ec0ff */
[C---:B------:R-:W-:Y:S01]  /*90c0*/  FMUL.FTZ R65, R4.reuse, R57 ;  /* 0x0000003904417220 */ /* 0x040fe20000410000 */
[----:B------:R-:W-:Y:S01]  /*90d0*/  FMUL.FTZ R56, R4, R53 ;  /* 0x0000003504387220 */ /* 0x000fe20000410000 */
[----:B------:R-:W-:-:S02]  /*90e0*/  FMUL.FTZ R66, R5, R68 ;  /* 0x0000004405427220 */ /* 0x000fc40000410000 */
[-C--:B------:R-:W-:Y:S01]  /*90f0*/  FMUL.FTZ R67, R5, R52.reuse ;  /* 0x0000003405437220 */ /* 0x080fe20000410000 */
[C---:B------:R-:W-:Y:S01]  /*9100*/  FFMA.FTZ R4, R6.reuse, R53, -R65 ;  /* 0x0000003506047223 */ /* 0x040fe20000010841 */
[----:B------:R-:W-:Y:S01]  /*9110*/  FFMA.FTZ R57, R6, R57, R56 ;  /* 0x0000003906397223 */ /* 0x000fe20000010038 */
[C---:B------:R-:W-:Y:S01]  /*9120*/  FFMA.FTZ R5, R7.reuse, R52, -R66 ;  /* 0x0000003407057223 */ /* 0x040fe20000010842 */
[----:B------:R-:W-:Y:S01]  /*9130*/  FFMA.FTZ R68, R7, R68, R67 ;  /* 0x0000004407447223 */ /* 0x000fe20000010043 */
[----:B------:R-:W-:Y:S02]  /*9140*/  F2FP.BF16.F32.PACK_AB R6, R70, R71 ;  /* 0x000000474606723e */ /* 0x000fe400000010ff */
[----:B------:R-:W-:Y:S02]  /*9150*/  F2FP.BF16.F32.PACK_AB R7, R74, R75 ;  /* 0x0000004b4a07723e */ /* 0x000fe400000010ff */
[----:B------:R-:W-:Y:S02]  /*9160*/  F2FP.BF16.F32.PACK_AB R4, R57, R4 ;  /* 0x000000043904723e */ /* 0x000fe400000010ff */
[----:B------:R-:W-:-:S05]  /*9170*/  F2FP.BF16.F32.PACK_AB R5, R68, R5 ;  /* 0x000000054405723e */ /* 0x000fca00000010ff */
[----:B------:R0:W-:Y:S02]  /*9180*/  STS.128 [R15+0x18400], R4 ;  /* 0x018400040f007388 */ /* 0x0001e40000000c00 */
.L_x_3952:
[----:B------:R-:W-:Y:S05]  /*9190*/  BSYNC B2 ;  /* 0x0000000000027941 */ /* 0x000fea0003800000 */
.L_x_3951:
[----:B------:R-:W-:Y:S05]  /*91a0*/  @P1 BRA `(.L_x_3950) ;  /* 0x0000000000b81947 */ /* 0x000fea0003800000 */
[----:B0-----:R-:W0:Y:S01]  /*91b0*/  LDS.128 R4, [R0] ;  /* 0x0000000000047984 */ /* 0x001e220000000c00 */
[----:B------:R-:W-:Y:S02]  /*91c0*/  SHF.R.U64 R53, R24, 0x10, R25 ;  /* 0x0000001018357819 */ /* 0x000fe40000001219 */
[----:B------:R-:W-:Y:S02]  /*91d0*/  SHF.R.U64 R24, R26, 0x10, R27 ;  /* 0x000000101a187819 */ /* 0x000fe4000000121b */
[----:B------:R-:W-:Y:S02]  /*91e0*/  SHF.R.U32.HI R25, RZ, 0x10, R25 ;  /* 0x00000010ff197819 */ /* 0x000fe40000011619 */
[----:B------:R-:W-:Y:S02]  /*91f0*/  SHF.R.U32.HI R27, RZ, 0x10, R27 ;  /* 0x00000010ff1b7819 */ /* 0x000fe4000001161b */
[----:B------:R-:W-:Y:S02]  /*9200*/  PRMT R62, R62, 0x5410, R25 ;  /* 0x000054103e3e7816 */ /* 0x000fe40000000019 */
[----:B------:R-:W-:-:S02]  /*9210*/  PRMT R64, R64, 0x5410, R27 ;  /* 0x0000541040407816 */ /* 0x000fc4000000001b */
[----:B------:R-:W-:Y:S01]  /*9220*/  PRMT R60, R60, 0x5410, R53 ;  /* 0x000054103c3c7816 */ /* 0x000fe20000000035 */
[----:B------:R-:W-:Y:S01]  /*9230*/  IMAD.U32 R52, R62, 0x10000, RZ ;  /* 0x000100003e347824 */ /* 0x000fe200078e00ff */
[----:B------:R-:W-:Y:S01]  /*9240*/  PRMT R63, R63, 0x5410, R24 ;  /* 0x000054103f3f7816 */ /* 0x000fe20000000018 */
[C---:B------:R-:W-:Y:S01]  /*9250*/  IMAD.U32 R53, R64.reuse, 0x10000, RZ ;  /* 0x0001000040357824 */ /* 0x040fe200078e00ff */
[----:B------:R-:W-:Y:S02]  /*9260*/  LOP3.LUT R64, R64, 0xffff0000, RZ, 0xc0, !PT ;  /* 0xffff000040407812 */ /* 0x000fe400078ec0ff */
[----:B------:R-:W-:Y:S02]  /*9270*/  LOP3.LUT R62, R62, 0xffff0000, RZ, 0xc0, !PT ;  /* 0xffff00003e3e7812 */ /* 0x000fe400078ec0ff */
[C---:B0-----:R-:W-:Y:S01]  /*9280*/  LOP3.LUT R25, R6.reuse, 0xffff0000, RZ, 0xc0, !PT ;  /* 0xffff000006197812 */ /* 0x041fe200078ec0ff */
[----:B------:R-:W-:Y:S01]  /*9290*/  IMAD.U32 R24, R6, 0x10000, RZ ;  /* 0x0001000006187824 */ /* 0x000fe200078e00ff */
[C---:B------:R-:W-:Y:S01]  /*92a0*/  LOP3.LUT R27, R7.reuse, 0xffff0000, RZ, 0xc0, !PT ;  /* 0xffff0000071b7812 */ /* 0x040fe200078ec0ff */
[----:B------:R-:W-:-:S02]  /*92b0*/  IMAD.U32 R26, R7, 0x10000, RZ ;  /* 0x00010000071a7824 */ /* 0x000fc400078e00ff */
[C---:B------:R-:W-:Y:S01]  /*92c0*/  FMUL.FTZ R66, R25.reuse, R52 ;  /* 0x0000003419427220 */ /* 0x040fe20000410000 */
[-C--:B------:R-:W-:Y:S01]  /*92d0*/  FMUL.FTZ R57, R25, R53.reuse ;  /* 0x0000003519397220 */ /* 0x080fe20000410000 */
[C---:B------:R-:W-:Y:S01]  /*92e0*/  FMUL.FTZ R25, R27.reuse, R64 ;  /* 0x000000401b197220 */ /* 0x040fe20000410000 */
[----:B------:R-:W-:Y:S02]  /*92f0*/  IMAD.U32 R6, R4, 0x10000, RZ ;  /* 0x0001000004067824 */ /* 0x000fe400078e00ff */
[----:B------:R-:W-:Y:S01]  /*9300*/  FFMA.FTZ R65, R24, R53, R66 ;  /* 0x0000003518417223 */ /* 0x000fe20000010042 */
[-C--:B------:R-:W-:Y:S01]  /*9310*/  FMUL.FTZ R53, R27, R62.reuse ;  /* 0x0000003e1b357220 */ /* 0x080fe20000410000 */
[----:B------:R-:W-:Y:S01]  /*9320*/  FFMA.FTZ R62, R26, R62, -R25 ;  /* 0x0000003e1a3e7223 */ /* 0x000fe20000010819 */
[----:B------:R-:W-:Y:S02]  /*9330*/  IMAD.U32 R7, R5, 0x10000, RZ ;  /* 0x0001000005077824 */ /* 0x000fe400078e00ff */
[----:B------:R-:W-:Y:S01]  /*9340*/  FFMA.FTZ R56, R24, R52, -R57 ;  /* 0x0000003418387223 */ /* 0x000fe20000010839 */
[----:B------:R-:W-:Y:S01]  /*9350*/  IMAD.U32 R25, R60, 0x10000, RZ ;  /* 0x000100003c197824 */ /* 0x000fe200078e00ff */
[----:B------:R-:W-:Y:S01]  /*9360*/  LOP3.LUT R4, R4, 0xffff0000, RZ, 0xc0, !PT ;  /* 0xffff000004047812 */ /* 0x000fe200078ec0ff */
[----:B------:R-:W-:Y:S01]  /*9370*/  IMAD.U32 R27, R63, 0x10000, RZ ;  /* 0x000100003f1b7824 */ /* 0x000fe200078e00ff */
[----:B------:R-:W-:-:S02]  /*9380*/  LOP3.LUT R5, R5, 0xffff0000, RZ, 0xc0, !PT ;  /* 0xffff000005057812 */ /* 0x000fc400078ec0ff */
[----:B------:R-:W-:Y:S01]  /*9390*/  LOP3.LUT R24, R63, 0xffff0000, RZ, 0xc0, !PT ;  /* 0xffff00003f187812 */ /* 0x000fe200078ec0ff */
[----:B------:R-:W-:Y:S01]  /*93a0*/  FFMA.FTZ R63, R26, R64, R53 ;  /* 0x000000401a3f7223 */ /* 0x000fe20000010035 */
[----:B------:R-:W-:Y:S01]  /*93b0*/  LOP3.LUT R60, R60, 0xffff0000, RZ, 0xc0, !PT ;  /* 0xffff00003c3c7812 */ /* 0x000fe200078ec0ff */
[C---:B------:R-:W-:Y:S01]  /*93c0*/  FMUL.FTZ R53, R4.reuse, R27 ;  /* 0x0000001b04357220 */ /* 0x040fe20000410000 */
[-C--:B------:R-:W-:Y:S01]  /*93d0*/  FMUL.FTZ R26, R4, R25.reuse ;  /* 0x00000019041a7220 */ /* 0x080fe20000410000 */
[C---:B------:R-:W-:Y:S02]  /*93e0*/  FMUL.FTZ R52, R5.reuse, R24 ;  /* 0x0000001805347220 */ /* 0x040fe40000410000 */
        /* <DEDUP_REMOVED lines=10> */
.L_x_3950:
[----:B------:R-:W-:Y:S05]  /*9490*/  BSYNC B1 ;  /* 0x0000000000017941 */ /* 0x000fea0003800000 */
.L_x_3949:
[----:B------:R-:W-:-:S13]  /*94a0*/  ISETP.GE.AND P0, PT, R175, R28, PT ;  /* 0x0000001caf00720c */ /* 0x000fda0003f06270 */
[----:B------:R-:W-:Y:S05]  /*94b0*/  @P0 BRA `(.L_x_3953) ;  /* 0x0000001800c80947 */ /* 0x000fea0003800000 */
[----:B01----:R-:W0:Y:S01]  /*94c0*/  LDC R5, c[0x0][0x3f4] ;  /* 0x0000fd00ff057b82 */ /* 0x003e220000000800 */
[----:B------:R-:W-:Y:S01]  /*94d0*/  BSSY B1, `(.L_x_3954) ;  /* 0x0000032000017945 */ /* 0x000fe20003800000 */
[-C--:B0-----:R-:W-:Y:S02]  /*94e0*/  ISETP.GE.AND P0, PT, R154, R5.reuse, PT ;  /* 0x000000059a00720c */ /* 0x081fe40003f06270 */
[----:B------:R-:W-:-:S11]  /*94f0*/  ISETP.GE.AND P1, PT, R164, R5, PT ;  /* 0x00000005a400720c */ /* 0x000fd60003f26270 */
[----:B------:R-:W-:Y:S05]  /*9500*/  @P0 BRA `(.L_x_3955) ;  /* 0x0000000000b80947 */ /* 0x000fea0003800000 */
[----:B------:R-:W0:Y:S01]  /*9510*/  LDS.128 R4, [R15+0x1a400] ;  /* 0x01a400000f047984 */ /* 0x000e220000000c00 */
[--C-:B------:R-:W-:Y:S02]  /*9520*/  SHF.R.U64 R24, R10, 0x10, R11.reuse ;  /* 0x000000100a187819 */ /* 0x100fe4000000120b */
[----:B------:R-:W-:Y:S02]  /*9530*/  SHF.R.U32.HI R10, RZ, 0x10, R11 ;  /* 0x00000010ff0a7819 */ /* 0x000fe4000001160b */
[--C-:B------:R-:W-:Y:S02]  /*9540*/  SHF.R.U32.HI R26, RZ, 0x10, R13.reuse ;  /* 0x00000010ff1a7819 */ /* 0x100fe4000001160d */
[----:B------:R-:W-:Y:S02]  /*9550*/  PRMT R61, R61, 0x5410, R10 ;  /* 0x000054103d3d7816 */ /* 0x000fe4000000000a */
[----:B------:R-:W-:Y:S02]  /*9560*/  PRMT R26, R3, 0x5432, R26 ;  /* 0x00005432031a7816 */ /* 0x000fe4000000001a */
[----:B------:R-:W-:Y:S01]  /*9570*/  PRMT R59, R59, 0x5410, R24 ;  /* 0x000054103b3b7816 */ /* 0x000fe20000000018 */
[----:B------:R-:W-:Y:S01]  /*9580*/  IMAD.U32 R24, R61, 0x10000, RZ ;  /* 0x000100003d187824 */ /* 0x000fe200078e00ff */
[----:B------:R-:W-:Y:S01]  /*9590*/  SHF.R.U64 R25, R12, 0x10, R13 ;  /* 0x000000100c197819 */ /* 0x000fe2000000120d */
[C---:B------:R-:W-:Y:S01]  /*95a0*/  IMAD.U32 R27, R26.reuse, 0x10000, RZ ;  /* 0x000100001a1b7824 */ /* 0x040fe200078e00ff */
[----:B------:R-:W-:-:S02]  /*95b0*/  LOP3.LUT R26, R26, 0xffff0000, RZ, 0xc0, !PT ;  /* 0xffff00001a1a7812 */ /* 0x000fc400078ec0ff */
[----:B------:R-:W-:Y:S02]  /*95c0*/  LOP3.LUT R61, R61, 0xffff0000, RZ, 0xc0, !PT ;  /* 0xffff00003d3d7812 */ /* 0x000fe400078ec0ff */
[----:B------:R-:W-:Y:S02]  /*95d0*/  PRMT R25, R76, 0x5410, R25 ;  /* 0x000054104c197816 */ /* 0x000fe40000000019 */
[C---:B0-----:R-:W-:Y:S01]  /*95e0*/  LOP3.LUT R11, R6.reuse, 0xffff0000, RZ, 0xc0, !PT ;  /* 0xffff0000060b7812 */ /* 0x041fe200078ec0ff */
[----:B------:R-:W-:Y:S01]  /*95f0*/  IMAD.U32 R10, R6, 0x10000, RZ ;  /* 0x00010000060a7824 */ /* 0x000fe200078e00ff */
[C---:B------:R-:W-:Y:S01]  /*9600*/  LOP3.LUT R13, R7.reuse, 0xffff0000, RZ, 0xc0, !PT ;  /* 0xffff0000070d7812 */ /* 0x040fe200078ec0ff */
[----:B------:R-:W-:Y:S02]  /*9610*/  IMAD.U32 R12, R7, 0x10000, RZ ;  /* 0x00010000070c7824 */ /* 0x000fe400078e00ff */
[C---:B------:R-:W-:Y:S01]  /*9620*/  FMUL.FTZ R28, R11.reuse, R24 ;  /* 0x000000180b1c7220 */ /* 0x040fe20000410000 */
[----:B------:R-:W-:Y:S01]  /*9630*/  FMUL.FTZ R53, R11, R27 ;  /* 0x0000001b0b357220 */ /* 0x000fe20000410000 */
[----:B------:R-:W-:Y:S01]  /*9640*/  FMUL.FTZ R11, R13, R26 ;  /* 0x0000001a0d0b7220 */ /* 0x000fe20000410000 */
[----:B------:R-:W-:-:S02]  /*9650*/  IMAD.U32 R6, R4, 0x10000, RZ ;  /* 0x0001000004067824 */ /* 0x000fc400078e00ff */
[C---:B------:R-:W-:Y:S01]  /*9660*/  FFMA.FTZ R28, R10.reuse, R27, R28 ;  /* 0x0000001b0a1c7223 */ /* 0x040fe2000001001c */
[----:B------:R-:W-:Y:S02]  /*9670*/  IMAD.U32 R7, R5, 0x10000, RZ ;  /* 0x0001000005077824 */ /* 0x000fe400078e00ff */
[----:B------:R-:W-:Y:S01]  /*9680*/  FFMA.FTZ R53, R10, R24, -R53 ;  /* 0x000000180a357223 */ /* 0x000fe20000010835 */
[-C--:B------:R-:W-:Y:S01]  /*9690*/  FMUL.FTZ R27, R13, R61.reuse ;  /* 0x0000003d0d1b7220 */ /* 0x080fe20000410000 */
[----:B------:R-:W-:Y:S01]  /*96a0*/  LOP3.LUT R4, R4, 0xffff0000, RZ, 0xc0, !PT ;  /* 0xffff000004047812 */ /* 0x000fe200078ec0ff */
[C---:B------:R-:W-:Y:S01]  /*96b0*/  FFMA.FTZ R61, R12.reuse, R61, -R11 ;  /* 0x0000003d0c3d7223 */ /* 0x040fe2000001080b */
[----:B------:R-:W-:Y:S01]  /*96c0*/  LOP3.LUT R5, R5, 0xffff0000, RZ, 0xc0, !PT ;  /* 0xffff000005057812 */ /* 0x000fe200078ec0ff */
[C---:B------:R-:W-:Y:S01]  /*96d0*/  IMAD.U32 R13, R25.reuse, 0x10000, RZ ;  /* 0x00010000190d7824 */ /* 0x040fe200078e00ff */
[----:B------:R-:W-:Y:S01]  /*96e0*/  LOP3.LUT R24, R25, 0xffff0000, RZ, 0xc0, !PT ;  /* 0xffff000019187812 */ /* 0x000fe200078ec0ff */
[C---:B------:R-:W-:Y:S01]  /*96f0*/  IMAD.U32 R11, R59.reuse, 0x10000, RZ ;  /* 0x000100003b0b7824 */ /* 0x040fe200078e00ff */
[----:B------:R-:W-:Y:S01]  /*9700*/  LOP3.LUT R10, R59, 0xffff0000, RZ, 0xc0, !PT ;  /* 0xffff00003b0a7812 */ /* 0x000fe200078ec0ff */
        /* <DEDUP_REMOVED lines=14> */
.L_x_3955:
[----:B------:R-:W-:Y:S05]  /*97f0*/  BSYNC B1 ;  /* 0x0000000000017941 */ /* 0x000fea0003800000 */
.L_x_3954:
[----:B------:R-:W-:Y:S05]  /*9800*/  @P1 BRA `(.L_x_3953) ;  /* 0x0000001400f41947 */ /* 0x000fea0003800000 */
[----:B0-----:R-:W0:Y:S01]  /*9810*/  LDS.128 R4, [R0+0x2000] ;  /* 0x0020000000047984 */ /* 0x001e220000000c00 */
[--C-:B------:R-:W-:Y:S02]  /*9820*/  SHF.R.U64 R10, R20, 0x10, R21.reuse ;  /* 0x00000010140a7819 */ /* 0x100fe40000001215 */
[----:B------:R-:W-:Y:S02]  /*9830*/  SHF.R.U32.HI R21, RZ, 0x10, R21 ;  /* 0x00000010ff157819 */ /* 0x000fe40000011615 */
[--C-:B------:R-:W-:Y:S02]  /*9840*/  SHF.R.U64 R13, R8, 0x10, R9.reuse ;  /* 0x00000010080d7819 */ /* 0x100fe40000001209 */
        /* <DEDUP_REMOVED lines=10> */
[C---:B------:R-:W-:Y:S01]  /*98f0*/  IMAD.U32 R10, R7.reuse, 0x10000, RZ ;  /* 0x00010000070a7824 */ /* 0x040fe200078e00ff */
[----:B------:R-:W-:Y:S01]  /*9900*/  LOP3.LUT R7, R7, 0xffff0000, RZ, 0xc0, !PT ;  /* 0xffff000007077812 */ /* 0x000fe200078ec0ff */
[----:B------:R-:W-:-:S02]  /*9910*/  IMAD.U32 R8, R6, 0x10000, RZ ;  /* 0x0001000006087824 */ /* 0x000fc400078e00ff */
[C---:B------:R-:W-:Y:S01]  /*9920*/  FMUL.FTZ R20, R9.reuse, R12 ;  /* 0x0000000c09147220 */ /* 0x040fe20000410000 */
[-C--:B------:R-:W-:Y:S01]  /*9930*/  FMUL.FTZ R15, R9, R13.reuse ;  /* 0x0000000d090f7220 */ /* 0x080fe20000410000 */
[C---:B------:R-:W-:Y:S01]  /*9940*/  FMUL.FTZ R9, R7.reuse, R58 ;  /* 0x0000003a07097220 */ /* 0x040fe20000410000 */
[----:B------:R-:W-:Y:S02]  /*9950*/  IMAD.U32 R3, R4, 0x10000, RZ ;  /* 0x0001000004037824 */ /* 0x000fe400078e00ff */
[C---:B------:R-:W-:Y:S01]  /*9960*/  FFMA.FTZ R21, R8.reuse, R13, R20 ;  /* 0x0000000d08157223 */ /* 0x040fe20000010014 */
[----:B------:R-:W-:Y:S01]  /*9970*/  FFMA.FTZ R12, R8, R12, -R15 ;  /* 0x0000000c080c7223 */ /* 0x000fe2000001080f */
        /* <DEDUP_REMOVED lines=24> */
.L_x_3940:
        /* <DEDUP_REMOVED lines=29> */
[----:B------:R-:W0:Y:S01]  /*9cd0*/  LDC R61, c[0x0][0x3f4] ;  /* 0x0000fd00ff3d7b82 */ /* 0x000e220000000800 */
[----:B------:R-:W1:Y:S01]  /*9ce0*/  SHFL.IDX PT, R5, R44, RZ, 0x1c1f ;  /* 0x001c1fff2c057589 */ /* 0x000e6200000e0000 */
[----:B------:R-:W-:-:S03]  /*9cf0*/  IMAD R3, R28, R7, RZ ;  /* 0x000000071c037224 */ /* 0x000fc600078e02ff */
[----:B------:R-:W2:Y:S04]  /*9d00*/  SHFL.IDX PT, R4, R24, RZ, 0x1c1f ;  /* 0x001c1fff18047589 */ /* 0x000ea800000e0000 */
[----:B------:R-:W3:Y:S04]  /*9d10*/  SHFL.IDX PT, R14, R60, RZ, 0x1c1f ;  /* 0x001c1fff3c0e7589 */ /* 0x000ee800000e0000 */
[----:B------:R-:W4:Y:S01]  /*9d20*/  SHFL.IDX PT, R6, R26, RZ, 0x1c1f ;  /* 0x001c1fff1a067589 */ /* 0x000f2200000e0000 */
[----:B0-----:R-:W-:-:S04]  /*9d30*/  ISETP.GE.AND P0, PT, R22, R61, PT ;  /* 0x0000003d1600720c */ /* 0x001fc80003f06270 */
[----:B------:R-:W-:-:S13]  /*9d40*/  ISETP.GE.OR P1, PT, R0, R3, P0 ;  /* 0x000000030000720c */ /* 0x000fda0000726670 */
[C---:B------:R-:W-:Y:S01]  /*9d50*/  @!P1 IMAD.SHL.U32 R7, R22.reuse, 0x2, RZ ;  /* 0x0000000216079824 */ /* 0x040fe200078e00ff */
[----:B------:R-:W-:-:S04]  /*9d60*/  @!P1 SHF.L.U64.HI R21, R22, 0x1, R23 ;  /* 0x0000000116159819 */ /* 0x000fc80000010217 */
[----:B-1----:R-:W-:-:S05]  /*9d70*/  @!P1 IADD3 R8, P2, R5, R7, RZ ;  /* 0x0000000705089210 */ /* 0x002fca0007f5e0ff */
[----:B--2---:R-:W-:Y:S01]  /*9d80*/  @!P1 IMAD.X R9, R4, 0x1, R21, P2 ;  /* 0x0000000104099824 */ /* 0x004fe200010e0615 */
[----:B---3--:R-:W-:-:S05]  /*9d90*/  @!P1 IADD3 R4, P2, R14, R7, RZ ;  /* 0x000000070e049210 */ /* 0x008fca0007f5e0ff */
[----:B----4-:R-:W-:Y:S01]  /*9da0*/  @!P1 IMAD.X R5, R6, 0x1, R21, P2 ;  /* 0x0000000106059824 */ /* 0x010fe200010e0615 */
[----:B------:R-:W2:Y:S05]  /*9db0*/  @!P1 LD.E.128 R8, desc[UR44][R8.64] ;  /* 0x0000002c08089980 */ /* 0x000eaa000c101d00 */
[----:B------:R-:W3:Y:S01]  /*9dc0*/  @!P1 LD.E.128 R4, desc[UR44][R4.64] ;  /* 0x0000002c04049980 */ /* 0x000ee2000c101d00 */
[----:B------:R-:W-:Y:S02]  /*9dd0*/  CS2R R58, SRZ ;  /* 0x00000000003a7805 */ /* 0x000fe4000001ff00 */
[----:B------:R-:W-:Y:S02]  /*9de0*/  CS2R R20, SRZ ;  /* 0x0000000000147805 */ /* 0x000fe4000001ff00 */
[----:B------:R-:W-:Y:S01]  /*9df0*/  CS2R R52, SRZ ;  /* 0x0000000000347805 */ /* 0x000fe2000001ff00 */
[----:B------:R-:W0:Y:S01]  /*9e00*/  SHFL.IDX PT, R24, R24, 0x1, 0x1c1f ;  /* 0x003c1f0018187f89 */ /* 0x000e2200000e0000 */
[----:B------:R-:W-:-:S03]  /*9e10*/  CS2R R56, SRZ ;  /* 0x0000000000387805 */ /* 0x000fc6000001ff00 */
[----:B------:R-:W1:Y:S04]  /*9e20*/  SHFL.IDX PT, R26, R26, 0x1, 0x1c1f ;  /* 0x003c1f001a1a7f89 */ /* 0x000e6800000e0000 */
[----:B------:R4:W0:Y:S04]  /*9e30*/  SHFL.IDX PT, R25, R44, 0x1, 0x1c1f ;  /* 0x003c1f002c197f89 */ /* 0x00082800000e0000 */
[----:B------:R5:W0:Y:S01]  /*9e40*/  SHFL.IDX PT, R14, R60, 0x1, 0x1c1f ;  /* 0x003c1f003c0e7f89 */ /* 0x000a2200000e0000 */
[----:B--2---:R-:W-:Y:S02]  /*9e50*/  @!P1 IMAD.MOV.U32 R20, RZ, RZ, R8 ;  /* 0x000000ffff149224 */ /* 0x004fe400078e0008 */
[----:B------:R-:W-:-:S02]  /*9e60*/  @!P1 IMAD.MOV.U32 R21, RZ, RZ, R9 ;  /* 0x000000ffff159224 */ /* 0x000fc400078e0009 */
[----:B------:R-:W-:Y:S02]  /*9e70*/  @!P1 IMAD.MOV.U32 R52, RZ, RZ, R10 ;  /* 0x000000ffff349224 */ /* 0x000fe400078e000a */
[----:B---3--:R-:W-:Y:S02]  /*9e80*/  @!P1 IMAD.MOV.U32 R58, RZ, RZ, R4 ;  /* 0x000000ffff3a9224 */ /* 0x008fe400078e0004 */
[----:B------:R-:W-:Y:S02]  /*9e90*/  @!P1 IMAD.MOV.U32 R59, RZ, RZ, R5 ;  /* 0x000000ffff3b9224 */ /* 0x000fe400078e0005 */
[----:B------:R-:W-:Y:S02]  /*9ea0*/  @!P1 IMAD.MOV.U32 R53, RZ, RZ, R11 ;  /* 0x000000ffff359224 */ /* 0x000fe400078e000b */
[----:B------:R-:W-:Y:S02]  /*9eb0*/  @!P1 IMAD.MOV.U32 R56, RZ, RZ, R6 ;  /* 0x000000ffff389224 */ /* 0x000fe400078e0006 */
[----:B------:R-:W-:-:S02]  /*9ec0*/  @!P1 IMAD.MOV.U32 R57, RZ, RZ, R7 ;  /* 0x000000ffff399224 */ /* 0x000fc400078e0007 */
[----:B------:R-:W-:Y:S02]  /*9ed0*/  IMAD.MOV.U32 R6, RZ, RZ, R58 ;  /* 0x000000ffff067224 */ /* 0x000fe400078e003a */
[----:B------:R-:W-:Y:S02]  /*9ee0*/  IMAD.MOV.U32 R7, RZ, RZ, R59 ;  /* 0x000000ffff077224 */ /* 0x000fe400078e003b */
        /* <DEDUP_REMOVED lines=11> */
[----:B----4-:R-:W-:-:S02]  /*9fa0*/  PRMT R44, R9, 0x7610, R44 ;  /* 0x00007610092c7816 */ /* 0x010fc4000000002c */
[----:B------:R-:W-:Y:S02]  /*9fb0*/  CS2R R6, SRZ ;  /* 0x0000000000067805 */ /* 0x000fe4000001ff00 */
[----:B------:R-:W-:Y:S02]  /*9fc0*/  PRMT R70, R4, 0x7610, R70 ;  /* 0x0000761004467816 */ /* 0x000fe40000000046 */
[----:B01---5:R-:W-:-:S07]  /*9fd0*/  PRMT R60, R60, 0x5410, R5 ;  /* 0x000054103c3c7816 */ /* 0x023fce0000000005 */
.L_x_4285:
        /* <DEDUP_REMOVED lines=18> */
[-C--:B------:R-:W-:Y:S02]  /*a100*/  IADD3 R8, P1, R25, R4.reuse, RZ ;  /* 0x0000000419087210 */ /* 0x080fe40007f3e0ff */
[----:B------:R-:W-:-:S03]  /*a110*/  IADD3 R4, P2, R14, R4, RZ ;  /* 0x000000040e047210 */ /* 0x000fc60007f5e0ff */
[--C-:B------:R-:W-:Y:S02]  /*a120*/  IMAD.X R9, R24, 0x1, R5.reuse, P1 ;  /* 0x0000000118097824 */ /* 0x100fe400008e0605 */
[----:B------:R-:W-:-:S04]  /*a130*/  IMAD.X R5, R26, 0x1, R5, P2 ;  /* 0x000000011a057824 */ /* 0x000fc800010e0605 */
[----:B------:R-:W5:Y:S04]  /*a140*/  LD.E.128 R8, desc[UR44][R8.64] ;  /* 0x0000002c08087980 */ /* 0x000f68000c101d00 */
[----:B------:R-:W5:Y:S02]  /*a150*/  LD.E.128 R4, desc[UR44][R4.64] ;  /* 0x0000002c04047980 */ /* 0x000f64000c101d00 */
.L_x_3958:
[----:B------:R-:W-:Y:S05]  /*a160*/  BSYNC B1 ;  /* 0x0000000000017941 */ /* 0x000fea0003800000 */
.L_x_3957:
[----:B------:R-:W0:Y:S01]  /*a170*/  SYNCS.PHASECHK.TRANS64.TRYWAIT P1, [R2+URZ+0x32400], R13 ;  /* 0x0324000d020075a7 */ /* 0x000e22000802017f */
[----:B------:R-:W-:Y:S04]  /*a180*/  BSSY B1, `(.L_x_3959) ;  /* 0x0000002000017945 */ /* 0x000fe80003800000 */
[----:B0-----:R-:W-:Y:S05]  /*a190*/  @!P1 BRA `(.L_x_3960) ;  /* 0x0000032000449947 */ /* 0x001fea0003800000 */
.L_x_4286:
[----:B------:R-:W-:Y:S05]  /*a1a0*/  BSYNC B1 ;  /* 0x0000000000017941 */ /* 0x000fea0003800000 */
.L_x_3959:
[----:B------:R-:W2:Y:S01]  /*a1b0*/  LDL R0, [R1+0x50] ;  /* 0x0000500001007983 */ /* 0x000ea20000100800 */
[----:B-----5:R-:W-:Y:S01]  /*a1c0*/  IMAD.MOV.U32 R12, RZ, RZ, R7 ;  /* 0x000000ffff0c7224 */ /* 0x020fe200078e0007 */
[----:B------:R-:W-:Y:S01]  /*a1d0*/  BSSY B1, `(.L_x_3961) ;  /* 0x000007b000017945 */ /* 0x000fe20003800000 */
[----:B0-----:R-:W-:Y:S02]  /*a1e0*/  IMAD.MOV.U32 R13, RZ, RZ, R8 ;  /* 0x000000ffff0d7224 */ /* 0x001fe400078e0008 */
[----:B------:R-:W-:Y:S01]  /*a1f0*/  IMAD.MOV.U32 R14, RZ, RZ, R9 ;  /* 0x000000ffff0e7224 */ /* 0x000fe200078e0009 */
[----:B------:R-:W-:Y:S01]  /*a200*/  PRMT R60, R12, 0x7610, R60 ;  /* 0x000076100c3c7816 */ /* 0x000fe2000000003c */
[----:B------:R-:W-:Y:S01]  /*a210*/  IMAD.MOV.U32 R12, RZ, RZ, R5 ;  /* 0x000000ffff0c7224 */ /* 0x000fe200078e0005 */
[----:B------:R-:W-:Y:S01]  /*a220*/  PRMT R68, R13, 0x7610, R68 ;  /* 0x000076100d447816 */ /* 0x000fe20000000044 */
[----:B------:R-:W-:Y:S01]  /*a230*/  IMAD.MOV.U32 R62, RZ, RZ, R11 ;  /* 0x000000ffff3e7224 */ /* 0x000fe200078e000b */
[----:B------:R-:W-:-:S02]  /*a240*/  PRMT R67, R14, 0x7610, R67 ;  /* 0x000076100e437816 */ /* 0x000fc40000000043 */
[----:B------:R-:W-:Y:S01]  /*a250*/  PRMT R65, R12, 0x7610, R65 ;  /* 0x000076100c417816 */ /* 0x000fe20000000041 */
[----:B--2---:R-:W-:Y:S02]  /*a260*/  IMAD R3, R0, -0x80, R3 ;  /* 0xffffff8000037824 */ /* 0x004fe400078e0203 */
[----:B------:R-:W-:-:S03]  /*a270*/  IMAD.MOV.U32 R0, RZ, RZ, R6 ;  /* 0x000000ffff007224 */ /* 0x000fc600078e0006 */
[----:B------:R-:W-:-:S04]  /*a280*/  VIMNMX R3, R3, 0x80, PT ;  /* 0x0000008003037848 */ /* 0x000fc80003fe0100 */
[-C--:B------:R-:W-:Y:S02]  /*a290*/  ISETP.GE.OR P1, PT, R158, R3.reuse, P0 ;  /* 0x000000039e00720c */ /* 0x080fe40000726670 */
[----:B------:R-:W-:Y:S01]  /*a2a0*/  ISETP.GE.OR P0, PT, R175, R3, P0 ;  /* 0x00000003af00720c */ /* 0x000fe20000706670 */
[----:B------:R-:W-:-:S05]  /*a2b0*/  IMAD.MOV.U32 R3, RZ, RZ, R4 ;  /* 0x000000ffff037224 */ /* 0x000fca00078e0004 */
[----:B------:R-:W-:Y:S01]  /*a2c0*/  PRMT R66, R3, 0x7610, R66 ;  /* 0x0000761003427816 */ /* 0x000fe20000000042 */
[----:B------:R-:W-:-:S04]  /*a2d0*/  IMAD.MOV.U32 R3, RZ, RZ, R10 ;  /* 0x000000ffff037224 */ /* 0x000fc800078e000a */
[----:B------:R-:W-:Y:S05]  /*a2e0*/  @P1 BRA `(.L_x_3962) ;  /* 0x0000000400a41947 */ /* 0x000fea0003800000 */
[----:B------:R-:W2:Y:S01]  /*a2f0*/  LDL R15, [R1+0x498] ;  /* 0x00049800010f7983 */ /* 0x000ea20000100800 */
[----:B------:R-:W-:Y:S01]  /*a300*/  IMAD.IADD R13, R22, 0x1, R61 ;  /* 0x00000001160d7824 */ /* 0x000fe200078e023d */
[--C-:B------:R-:W-:Y:S02]  /*a310*/  SHF.R.U64 R69, R20, 0x10, R21.reuse ;  /* 0x0000001014457819 */ /* 0x100fe40000001215 */
[----:B------:R-:W-:Y:S02]  /*a320*/  SHF.R.U32.HI R71, RZ, 0x10, R21 ;  /* 0x00000010ff477819 */ /* 0x000fe40000011615 */
[----:B------:R-:W-:Y:S02]  /*a330*/  SHF.R.U64 R74, R58, 0x10, R59 ;  /* 0x000000103a4a7819 */ /* 0x000fe4000000123b */
[--C-:B------:R-:W-:Y:S02]  /*a340*/  SHF.R.U64 R21, R52, 0x10, R53.reuse ;  /* 0x0000001034157819 */ /* 0x100fe40000001235 */
[----:B------:R-:W-:-:S02]  /*a350*/  SHF.R.U32.HI R53, RZ, 0x10, R53 ;  /* 0x00000010ff357819 */ /* 0x000fc40000011635 */
[----:B------:R-:W-:Y:S02]  /*a360*/  PRMT R74, R65, 0x5432, R74 ;  /* 0x00005432414a7816 */ /* 0x000fe4000000004a */
[----:B------:R-:W-:Y:S02]  /*a370*/  SHF.R.U64 R77, R56, 0x10, R57 ;  /* 0x00000010384d7819 */ /* 0x000fe40000001239 */
[----:B------:R-:W-:Y:S01]  /*a380*/  PRMT R69, R75, 0x5410, R69 ;  /* 0x000054104b457816 */ /* 0x000fe20000000045 */
[----:B------:R-:W-:Y:S01]  /*a390*/  IMAD.U32 R75, R74, 0x10000, RZ ;  /* 0x000100004a4b7824 */ /* 0x000fe200078e00ff */
[----:B------:R-:W-:Y:S02]  /*a3a0*/  PRMT R28, R28, 0x5410, R21 ;  /* 0x000054101c1c7816 */ /* 0x000fe40000000015 */
[----:B------:R-:W-:Y:S02]  /*a3b0*/  PRMT R44, R44, 0x5410, R53 ;  /* 0x000054102c2c7816 */ /* 0x000fe40000000035 */
[----:B------:R-:W-:-:S02]  /*a3c0*/  SHF.R.U32.HI R76, RZ, 0x10, R59 ;  /* 0x00000010ff4c7819 */ /* 0x000fc4000001163b */
[----:B------:R-:W-:Y:S01]  /*a3d0*/  PRMT R77, R70, 0x5410, R77 ;  /* 0x00005410464d7816 */ /* 0x000fe2000000004d */
[----:B------:R-:W-:Y:S01]  /*a3e0*/  IMAD.U32 R70, R69, 0x10000, RZ ;  /* 0x0001000045467824 */ /* 0x000fe200078e00ff */
[----:B------:R-:W-:Y:S02]  /*a3f0*/  PRMT R71, R79, 0x5410, R71 ;  /* 0x000054104f477816 */ /* 0x000fe40000000047 */
[----:B------:R-:W-:Y:S02]  /*a400*/  LOP3.LUT R74, R74, 0xffff0000, RZ, 0xc0, !PT ;  /* 0xffff00004a4a7812 */ /* 0x000fe400078ec0ff */
[----:B------:R-:W-:Y:S02]  /*a410*/  PRMT R76, R66, 0x5432, R76 ;  /* 0x00005432424c7816 */ /* 0x000fe4000000004c */
[----:B------:R-:W-:Y:S02]  /*a420*/  LOP3.LUT R69, R69, 0xffff0000, RZ, 0xc0, !PT ;  /* 0xffff000045457812 */ /* 0x000fe400078ec0ff */
[----:B------:R-:W-:-:S04]  /*a430*/  SHF.R.U32.HI R78, RZ, 0x10, R57 ;  /* 0x00000010ff4e7819 */ /* 0x000fc80000011639 */
[----:B------:R-:W-:Y:S01]  /*a440*/  PRMT R78, R60, 0x5432, R78 ;  /* 0x000054323c4e7816 */ /* 0x000fe2000000004e */
[----:B--2---:R-:W-:-:S05]  /*a450*/  IMAD.SHL.U32 R12, R15, 0x40, RZ ;  /* 0x000000400f0c7824 */ /* 0x004fca00078e00ff */
[----:B------:R-:W-:-:S04]  /*a460*/  LOP3.LUT R14, R12, 0x1c0, RZ, 0xc0, !PT ;  /* 0x000001c00c0e7812 */ /* 0x000fc800078ec0ff */
[C---:B------:R-:W-:Y:S02]  /*a470*/  LOP3.LUT R12, R14.reuse, 0x38, R22, 0xf8, !PT ;  /* 0x000000380e0c7812 */ /* 0x040fe400078ef816 */
[----:B------:R-:W-:Y:S02]  /*a480*/  SHF.R.U32.HI R15, RZ, 0x3, R14 ;  /* 0x00000003ff0f7819 */ /* 0x000fe4000001160e */
[----:B------:R-:W-:Y:S02]  /*a490*/  LOP3.LUT R13, R14, 0x38, R13, 0xf8, !PT ;  /* 0x000000380e0d7812 */ /* 0x000fe400078ef80d */
[----:B------:R-:W-:-:S05]  /*a4a0*/  LOP3.LUT R12, R12, R15, RZ, 0x3c, !PT ;  /* 0x0000000f0c0c7212 */ /* 0x000fca00078e3cff */
[----:B------:R-:W-:Y:S01]  /*a4b0*/  IMAD R63, R203, 0x200, R12 ;  /* 0x00000200cb3f7824 */ /* 0x000fe200078e020c */
[----:B------:R-:W-:-:S03]  /*a4c0*/  LOP3.LUT R12, R13, R15, RZ, 0x3c, !PT ;  /* 0x0000000f0d0c7212 */ /* 0x000fc600078e3cff */
[----:B------:R-:W-:Y:S02]  /*a4d0*/  IMAD R63, R63, 0x2, R2 ;  /* 0x000000023f3f7824 */ /* 0x000fe400078e0202 */
[----:B------:R-:W-:-:S03]  /*a4e0*/  IMAD R25, R203, 0x200, R12 ;  /* 0x00000200cb197824 */ /* 0x000fc600078e020c */
[----:B------:R-:W0:Y:S01]  /*a4f0*/  LDS.128 R12, [R63+0x18400] ;  /* 0x018400003f0c7984 */ /* 0x000e220000000c00 */
[----:B------:R-:W-:-:S05]  /*a500*/  IMAD R64, R25, 0x2, R2 ;  /* 0x0000000219407824 */ /* 0x000fca00078e0202 */
[----:B------:R-:W1:Y:S01]  /*a510*/  LDS.128 R24, [R64+0x18400] ;  /* 0x0184000040187984 */ /* 0x000e620000000c00 */
[C---:B0-----:R-:W-:Y:S01]  /*a520*/  IMAD.U32 R20, R12.reuse, 0x10000, RZ ;  /* 0x000100000c147824 */ /* 0x041fe200078e00ff */
[----:B------:R-:W-:Y:S01]  /*a530*/  LOP3.LUT R21, R12, 0xffff0000, RZ, 0xc0, !PT ;  /* 0xffff00000c157812 */ /* 0x000fe200078ec0ff */
        /* <DEDUP_REMOVED lines=8> */
[C---:B------:R-:W-:Y:S01]  /*a5c0*/  FMUL.FTZ R79, R15.reuse, R75 ;  /* 0x0000004b0f4f7220 */ /* 0x040fe20000410000 */
[----:B------:R-:W-:Y:S01]  /*a5d0*/  FMUL.FTZ R15, R15, R70 ;  /* 0x000000460f0f7220 */ /* 0x000fe20000410000 */
[C---:B------:R-:W-:Y:S01]  /*a5e0*/  FMUL.FTZ R80, R24.reuse, R74 ;  /* 0x0000004a18507220 */ /* 0x040fe20000410000 */
[----:B------:R-:W-:Y:S01]  /*a5f0*/  FMUL.FTZ R24, R24, R69 ;  /* 0x0000004518187220 */ /* 0x000fe20000410000 */
[----:B------:R-:W-:Y:S01]  /*a600*/  FFMA.FTZ R79, R20, R70, -R79 ;  /* 0x00000046144f7223 */ /* 0x000fe2000001084f */
[----:B------:R-:W-:-:S02]  /*a610*/  IMAD.U32 R70, R76, 0x10000, RZ ;  /* 0x000100004c467824 */ /* 0x000fc400078e00ff */
[----:B------:R-:W-:Y:S01]  /*a620*/  FFMA.FTZ R75, R20, R75, R15 ;  /* 0x0000004b144b7223 */ /* 0x000fe2000001000f */
[----:B------:R-:W-:Y:S01]  /*a630*/  IMAD.U32 R15, R71, 0x10000, RZ ;  /* 0x00010000470f7824 */ /* 0x000fe200078e00ff */
[----:B------:R-:W-:Y:S01]  /*a640*/  LOP3.LUT R76, R76, 0xffff0000, RZ, 0xc0, !PT ;  /* 0xffff00004c4c7812 */ /* 0x000fe200078ec0ff */
[----:B------:R-:W-:Y:S01]  /*a650*/  FFMA.FTZ R80, R21, R69, -R80 ;  /* 0x0000004515507223 */ /* 0x000fe20000010850 */
[----:B------:R-:W-:Y:S02]  /*a660*/  IMAD.U32 R52, R13, 0x10000, RZ ;  /* 0x000100000d347824 */ /* 0x000fe400078e00ff */
[----:B------:R-:W-:Y:S01]  /*a670*/  FMUL.FTZ R69, R57, R70 ;  /* 0x0000004639457220 */ /* 0x000fe20000410000 */
[----:B------:R-:W-:Y:S01]  /*a680*/  LOP3.LUT R13, R13, 0xffff0000, RZ, 0xc0, !PT ;  /* 0xffff00000d0d7812 */ /* 0x000fe200078ec0ff */
[-C--:B------:R-:W-:Y:S01]  /*a690*/  FMUL.FTZ R57, R57, R15.reuse ;  /* 0x0000000f39397220 */ /* 0x080fe20000410000 */
[----:B------:R-:W-:Y:S01]  /*a6a0*/  FFMA.FTZ R74, R21, R74, R24 ;  /* 0x0000004a154a7223 */ /* 0x000fe20000010018 */
[----:B------:R-:W-:Y:S01]  /*a6b0*/  LOP3.LUT R20, R71, 0xffff0000, RZ, 0xc0, !PT ;  /* 0xffff000047147812 */ /* 0x000fe200078ec0ff */
[----:B------:R-:W-:Y:S01]  /*a6c0*/  FMUL.FTZ R24, R25, R76 ;  /* 0x0000004c19187220 */ /* 0x000fe20000410000 */
[C---:B------:R-:W-:Y:S01]  /*a6d0*/  FFMA.FTZ R69, R52.reuse, R15, -R69 ;  /* 0x0000000f34457223 */ /* 0x040fe20000010845 */
[----:B------:R-:W-:Y:S01]  /*a6e0*/  FFMA.FTZ R57, R52, R70, R57 ;  /* 0x0000004634397223 */ /* 0x000fe20000010039 */
[----:B------:R-:W-:-:S02]  /*a6f0*/  IMAD.U32 R59, R27, 0x10000, RZ ;  /* 0x000100001b3b7824 */ /* 0x000fc400078e00ff */
[-C--:B------:R-:W-:Y:S01]  /*a700*/  FMUL.FTZ R70, R25, R20.reuse ;  /* 0x0000001419467220 */ /* 0x080fe20000410000 */
[----:B------:R-:W-:Y:S01]  /*a710*/  FFMA.FTZ R52, R13, R20, -R24 ;  /* 0x000000140d347223 */ /* 0x000fe20000010818 */
[----:B------:R-:W-:Y:S01]  /*a720*/  IMAD.U32 R24, R78, 0x10000, RZ ;  /* 0x000100004e187824 */ /* 0x000fe200078e00ff */
[----:B------:R-:W-:Y:S01]  /*a730*/  LOP3.LUT R27, R27, 0xffff0000, RZ, 0xc0, !PT ;  /* 0xffff00001b1b7812 */ /* 0x000fe200078ec0ff */
[----:B------:R-:W-:Y:S02]  /*a740*/  IMAD.U32 R58, R26, 0x10000, RZ ;  /* 0x000100001a3a7824 */ /* 0x000fe400078e00ff */
[----:B------:R-:W-:Y:S01]  /*a750*/  FFMA.FTZ R70, R13, R76, R70 ;  /* 0x0000004c0d467223 */ /* 0x000fe20000010046 */
[----:B------:R-:W-:Y:S02]  /*a760*/  IMAD.U32 R21, R77, 0x10000, RZ ;  /* 0x000100004d157824 */ /* 0x000fe400078e00ff */
[----:B------:R-:W-:Y:S01]  /*a770*/  FMUL.FTZ R13, R59, R24 ;  /* 0x000000183b0d7220 */ /* 0x000fe20000410000 */
[----:B------:R-:W-:Y:S01]  /*a780*/  IMAD.U32 R20, R44, 0x10000, RZ ;  /* 0x000100002c147824 */ /* 0x000fe200078e00ff */
[----:B------:R-:W-:Y:S01]  /*a790*/  LOP3.LUT R26, R26, 0xffff0000, RZ, 0xc0, !PT ;  /* 0xffff00001a1a7812 */ /* 0x000fe200078ec0ff */
[----:B------:R-:W-:-:S02]  /*a7a0*/  IMAD.U32 R15, R28, 0x10000, RZ ;  /* 0x000100001c0f7824 */ /* 0x000fc400078e00ff */
[C---:B------:R-:W-:Y:S01]  /*a7b0*/  FMUL.FTZ R82, R58.reuse, R21 ;  /* 0x000000153a527220 */ /* 0x040fe20000410000 */
[-C--:B------:R-:W-:Y:S01]  /*a7c0*/  FMUL.FTZ R59, R59, R20.reuse ;  /* 0x000000143b3b7220 */ /* 0x080fe20000410000 */
[----:B------:R-:W-:Y:S01]  /*a7d0*/  LOP3.LUT R77, R77, 0xffff0000, RZ, 0xc0, !PT ;  /* 0xffff00004d4d7812 */ /* 0x000fe200078ec0ff */
[-C--:B------:R-:W-:Y:S01]  /*a7e0*/  FMUL.FTZ R58, R58, R15.reuse ;  /* 0x0000000f3a3a7220 */ /* 0x080fe20000410000 */
[----:B------:R-:W-:Y:S01]  /*a7f0*/  FFMA.FTZ R20, R56, R20, -R13 ;  /* 0x0000001438147223 */ /* 0x000fe2000001080d */
[----:B------:R-:W-:Y:S01]  /*a800*/  LOP3.LUT R78, R78, 0xffff0000, RZ, 0xc0, !PT ;  /* 0xffff00004e4e7812 */ /* 0x000fe200078ec0ff */
[C---:B------:R-:W-:Y:S01]  /*a810*/  FFMA.FTZ R82, R53.reuse, R15, -R82 ;  /* 0x0000000f35527223 */ /* 0x040fe20000010852 */
[----:B------:R-:W-:Y:S01]  /*a820*/  LOP3.LUT R13, R28, 0xffff0000, RZ, 0xc0, !PT ;  /* 0xffff00001c0d7812 */ /* 0x000fe200078ec0ff */
[----:B------:R-:W-:Y:S01]  /*a830*/  FFMA.FTZ R58, R53, R21, R58 ;  /* 0x00000015353a7223 */ /* 0x000fe2000001003a */
[----:B------:R-:W-:Y:S01]  /*a840*/  LOP3.LUT R44, R44, 0xffff0000, RZ, 0xc0, !PT ;  /* 0xffff00002c2c7812 */ /* 0x000fe200078ec0ff */
[C---:B------:R-:W-:Y:S01]  /*a850*/  FMUL.FTZ R15, R26.reuse, R77 ;  /* 0x0000004d1a0f7220 */ /* 0x040fe20000410000 */
[C---:B------:R-:W-:Y:S01]  /*a860*/  FMUL.FTZ R21, R27.reuse, R78 ;  /* 0x0000004e1b157220 */ /* 0x040fe20000410000 */
[-C--:B------:R-:W-:Y:S01]  /*a870*/  FMUL.FTZ R26, R26, R13.reuse ;  /* 0x0000000d1a1a7220 */ /* 0x080fe20000410000 */
[----:B------:R-:W-:Y:S01]  /*a880*/  FFMA.FTZ R59, R56, R24, R59 ;  /* 0x00000018383b7223 */ /* 0x000fe2000001003b */
[-C--:B------:R-:W-:Y:S01]  /*a890*/  FMUL.FTZ R27, R27, R44.reuse ;  /* 0x0000002c1b1b7220 */ /* 0x080fe20000410000 */
        /* <DEDUP_REMOVED lines=14> */
.L_x_3962:
[----:B------:R-:W-:Y:S05]  /*a980*/  BSYNC B1 ;  /* 0x0000000000017941 */ /* 0x000fea0003800000 */
.L_x_3961:
[----:B------:R-:W-:Y:S02]  /*a990*/  PRMT R0, R0, 0x5410, R3 ;  /* 0x0000541000007816 */ /* 0x000fe40000000003 */
[----:B------:R-:W-:Y:S01]  /*a9a0*/  PRMT R20, R20, 0x5410, R62 ;  /* 0x0000541014147816 */ /* 0x000fe2000000003e */
[----:B------:R-:W-:Y:S06]  /*a9b0*/  @P0 BRA `(.L_x_3953) ;  /* 0x0000000400880947 */ /* 0x000fec0003800000 */
[----:B------:R-:W2:Y:S01]  /*a9c0*/  LDL R59, [R1+0x514] ;  /* 0x00051400013b7983 */ /* 0x000ea20000100800 */
[----:B------:R-:W-:Y:S01]  /*a9d0*/  IMAD.IADD R61, R22, 0x1, R61 ;  /* 0x00000001163d7824 */ /* 0x000fe200078e023d */
[--C-:B------:R-:W-:Y:S02]  /*a9e0*/  SHF.R.U64 R21, R8, 0x10, R9.reuse ;  /* 0x0000001008157819 */ /* 0x100fe40000001209 */
[----:B------:R-:W-:Y:S02]  /*a9f0*/  SHF.R.U32.HI R8, RZ, 0x10, R9 ;  /* 0x00000010ff087819 */ /* 0x000fe40000011609 */
[----:B0-----:R-:W-:Y:S02]  /*aa00*/  LOP3.LUT R12, R206, 0x38, R61, 0xf8, !PT ;  /* 0x00000038ce0c7812 */ /* 0x001fe400078ef83d */
[----:B------:R-:W-:Y:S02]  /*aa10*/  SHF.R.U64 R9, R4, 0x10, R5 ;  /* 0x0000001004097819 */ /* 0x000fe40000001205 */
[----:B------:R-:W-:-:S02]  /*aa20*/  LOP3.LUT R3, R12, R207, RZ, 0x3c, !PT ;  /* 0x000000cf0c037212 */ /* 0x000fc400078e3cff */
[----:B------:R-:W-:Y:S02]  /*aa30*/  PRMT R66, R66, 0x5410, R9 ;  /* 0x0000541042427816 */ /* 0x000fe40000000009 */
[----:B------:R-:W-:Y:S01]  /*aa40*/  PRMT R68, R68, 0x5410, R21 ;  /* 0x0000541044447816 */ /* 0x000fe20000000015 */
[----:B------:R-:W-:Y:S01]  /*aa50*/  IMAD.IADD R3, R208, 0x1, R3 ;  /* 0x00000001d0037824 */ /* 0x000fe200078e0203 */
[--C-:B------:R-:W-:Y:S02]  /*aa60*/  SHF.R.U64 R44, R10, 0x10, R11.reuse ;  /* 0x000000100a2c7819 */ /* 0x100fe4000000120b */
[----:B------:R-:W-:Y:S01]  /*aa70*/  SHF.R.U32.HI R52, RZ, 0x10, R11 ;  /* 0x00000010ff347819 */ /* 0x000fe2000001160b */
[----:B------:R-:W-:Y:S01]  /*aa80*/  IMAD R3, R3, 0x2, R2 ;  /* 0x0000000203037824 */ /* 0x000fe200078e0202 */
[----:B------:R-:W-:Y:S01]  /*aa90*/  SHF.R.U32.HI R4, RZ, 0x10, R5 ;  /* 0x00000010ff047819 */ /* 0x000fe20000011605 */
[----:B------:R-:W-:Y:S01]  /*aaa0*/  IMAD.U32 R21, R68, 0x10000, RZ ;  /* 0x0001000044157824 */ /* 0x000fe200078e00ff */
[----:B------:R-:W-:-:S02]  /*aab0*/  SHF.R.U64 R53, R6, 0x10, R7 ;  /* 0x0000001006357819 */ /* 0x000fc40000001207 */
[----:B------:R-:W0:Y:S01]  /*aac0*/  LDS.128 R24, [R3+0x18400] ;  /* 0x0184000003187984 */ /* 0x000e220000000c00 */
[----:B------:R-:W-:Y:S02]  /*aad0*/  SHF.R.U32.HI R7, RZ, 0x10, R7 ;  /* 0x00000010ff077819 */ /* 0x000fe40000011607 */
[----:B------:R-:W-:Y:S02]  /*aae0*/  PRMT R67, R67, 0x5410, R8 ;  /* 0x0000541043437816 */ /* 0x000fe40000000008 */
[----:B------:R-:W-:Y:S02]  /*aaf0*/  PRMT R65, R65, 0x5410, R4 ;  /* 0x0000541041417816 */ /* 0x000fe40000000004 */
[C---:B------:R-:W-:Y:S01]  /*ab00*/  PRMT R44, R0.reuse, 0x5432, R44 ;  /* 0x00005432002c7816 */ /* 0x040fe2000000002c */
[----:B------:R-:W-:Y:S01]  /*ab10*/  IMAD.U32 R28, R67, 0x10000, RZ ;  /* 0x00010000431c7824 */ /* 0x000fe200078e00ff */
[----:B------:R-:W-:Y:S01]  /*ab20*/  PRMT R53, R0, 0x5410, R53 ;  /* 0x0000541000357816 */ /* 0x000fe20000000035 */
[----:B------:R-:W-:Y:S01]  /*ab30*/  IMAD.U32 R56, R65, 0x10000, RZ ;  /* 0x0001000041387824 */ /* 0x000fe200078e00ff */
[----:B------:R-:W-:-:S02]  /*ab40*/  PRMT R60, R60, 0x5410, R7 ;  /* 0x000054103c3c7816 */ /* 0x000fc40000000007 */
[----:B------:R-:W-:Y:S02]  /*ab50*/  PRMT R52, R20, 0x5432, R52 ;  /* 0x0000543214347816 */ /* 0x000fe40000000034 */
[----:B------:R-:W-:Y:S02]  /*ab60*/  LOP3.LUT R65, R65, 0xffff0000, RZ, 0xc0, !PT ;  /* 0xffff000041417812 */ /* 0x000fe400078ec0ff */
[----:B------:R-:W-:Y:S01]  /*ab70*/  LOP3.LUT R67, R67, 0xffff0000, RZ, 0xc0, !PT ;  /* 0xffff000043437812 */ /* 0x000fe200078ec0ff */
[C---:B0-----:R-:W-:Y:S01]  /*ab80*/  IMAD.U32 R9, R24.reuse, 0x10000, RZ ;  /* 0x0001000018097824 */ /* 0x041fe200078e00ff */
[----:B------:R-:W-:Y:S01]  /*ab90*/  LOP3.LUT R10, R24, 0xffff0000, RZ, 0xc0, !PT ;  /* 0xffff0000180a7812 */ /* 0x000fe200078ec0ff */
[C---:B------:R-:W-:Y:S01]  /*aba0*/  IMAD.U32 R11, R25.reuse, 0x10000, RZ ;  /* 0x00010000190b7824 */ /* 0x040fe200078e00ff */
[----:B------:R-:W-:Y:S01]  /*abb0*/  LOP3.LUT R24, R25, 0xffff0000, RZ, 0xc0, !PT ;  /* 0xffff000019187812 */ /* 0x000fe200078ec0ff */
[----:B------:R-:W-:Y:S02]  /*abc0*/  IMAD.U32 R25, R66, 0x10000, RZ ;  /* 0x0001000042197824 */ /* 0x000fe400078e00ff */
[----:B------:R-:W-:-:S02]  /*abd0*/  IMAD.U32 R20, R27, 0x10000, RZ ;  /* 0x000100001b147824 */ /* 0x000fc400078e00ff */
[----:B------:R-:W-:Y:S01]  /*abe0*/  FMUL.FTZ R58, R11, R56 ;  /* 0x000000380b3a7220 */ /* 0x000fe20000410000 */
[C---:B------:R-:W-:Y:S01]  /*abf0*/  FMUL.FTZ R57, R9.reuse, R25 ;  /* 0x0000001909397220 */ /* 0x040fe20000410000 */
[-C--:B------:R-:W-:Y:S01]  /*ac00*/  FMUL.FTZ R9, R9, R21.reuse ;  /* 0x0000001509097220 */ /* 0x080fe20000410000 */
[----:B--2---:R-:W0:Y:S02]  /*ac10*/  LDS.128 R12, [R59+0x18400] ;  /* 0x018400003b0c7984 */ /* 0x004e240000000c00 */
[C---:B0-----:R-:W-:Y:S01]  /*ac20*/  IMAD.U32 R0, R12.reuse, 0x10000, RZ ;  /* 0x000100000c007824 */ /* 0x041fe200078e00ff */
[----:B------:R-:W-:Y:S01]  /*ac30*/  LOP3.LUT R4, R12, 0xffff0000, RZ, 0xc0, !PT ;  /* 0xffff00000c047812 */ /* 0x000fe200078ec0ff */
[C---:B------:R-:W-:Y:S01]  /*ac40*/  IMAD.U32 R6, R14.reuse, 0x10000, RZ ;  /* 0x000100000e067824 */ /* 0x040fe200078e00ff */
[----:B------:R-:W-:Y:S01]  /*ac50*/  LOP3.LUT R7, R14, 0xffff0000, RZ, 0xc0, !PT ;  /* 0xffff00000e077812 */ /* 0x000fe200078ec0ff */
[----:B------:R-:W-:Y:S01]  /*ac60*/  FFMA.FTZ R57, R0, R21, -R57 ;  /* 0x0000001500397223 */ /* 0x000fe20000010839 */
[----:B------:R-:W-:-:S02]  /*ac70*/  IMAD.U32 R21, R60, 0x10000, RZ ;  /* 0x000100003c157824 */ /* 0x000fc400078e00ff */
[----:B------:R-:W-:Y:S01]  /*ac80*/  FFMA.FTZ R25, R0, R25, R9 ;  /* 0x0000001900197223 */ /* 0x000fe20000010009 */
[C---:B------:R-:W-:Y:S01]  /*ac90*/  IMAD.U32 R5, R13.reuse, 0x10000, RZ ;  /* 0x000100000d057824 */ /* 0x040fe200078e00ff */
[----:B------:R-:W-:Y:S01]  /*aca0*/  LOP3.LUT R12, R13, 0xffff0000, RZ, 0xc0, !PT ;  /* 0xffff00000d0c7812 */ /* 0x000fe200078ec0ff */
[C---:B------:R-:W-:Y:S01]  /*acb0*/  IMAD.U32 R8, R15.reuse, 0x10000, RZ ;  /* 0x000100000f087824 */ /* 0x040fe200078e00ff */
[----:B------:R-:W-:Y:S01]  /*acc0*/  LOP3.LUT R14, R15, 0xffff0000, RZ, 0xc0, !PT ;  /* 0xffff00000f0e7812 */ /* 0x000fe200078ec0ff */
[----:B------:R-:W-:Y:S01]  /*acd0*/  IMAD.U32 R9, R52, 0x10000, RZ ;  /* 0x0001000034097824 */ /* 0x000fe200078e00ff */
[C---:B------:R-:W-:Y:S01]  /*ace0*/  LOP3.LUT R15, R26.reuse, 0xffff0000, RZ, 0xc0, !PT ;  /* 0xffff00001a0f7812 */ /* 0x040fe200078ec0ff */
[----:B------:R-:W-:Y:S02]  /*acf0*/  IMAD.U32 R13, R26, 0x10000, RZ ;  /* 0x000100001a0d7824 */ /* 0x000fe400078e00ff */
[-C--:B------:R-:W-:Y:S01]  /*ad00*/  FMUL.FTZ R0, R11, R28.reuse ;  /* 0x0000001c0b007220 */ /* 0x080fe20000410000 */
[----:B------:R-:W-:Y:S01]  /*ad10*/  LOP3.LUT R26, R27, 0xffff0000, RZ, 0xc0, !PT ;  /* 0xffff00001b1a7812 */ /* 0x000fe200078ec0ff */
[----:B------:R-:W-:Y:S01]  /*ad20*/  FMUL.FTZ R27, R20, R21 ;  /* 0x00000015141b7220 */ /* 0x000fe20000410000 */
[----:B------:R-:W-:Y:S01]  /*ad30*/  LOP3.LUT R11, R66, 0xffff0000, RZ, 0xc0, !PT ;  /* 0xffff0000420b7812 */ /* 0x000fe200078ec0ff */
[-C--:B------:R-:W-:Y:S01]  /*ad40*/  FMUL.FTZ R20, R20, R9.reuse ;  /* 0x0000000914147220 */ /* 0x080fe20000410000 */
[C---:B------:R-:W-:Y:S01]  /*ad50*/  FFMA.FTZ R58, R5.reuse, R28, -R58 ;  /* 0x0000001c053a7223 */ /* 0x040fe2000001083a */
[----:B------:R-:W-:Y:S01]  /*ad60*/  FFMA.FTZ R56, R5, R56, R0 ;  /* 0x0000003805387223 */ /* 0x000fe20000010000 */
[----:B------:R-:W-:Y:S01]  /*ad70*/  LOP3.LUT R5, R68, 0xffff0000, RZ, 0xc0, !PT ;  /* 0xffff000044057812 */ /* 0x000fe200078ec0ff */
[C---:B------:R-:W-:Y:S01]  /*ad80*/  FFMA.FTZ R27, R8.reuse, R9, -R27 ;  /* 0x00000009081b7223 */ /* 0x040fe2000001081b */
[----:B------:R-:W-:Y:S01]  /*ad90*/  FFMA.FTZ R28, R8, R21, R20 ;  /* 0x00000015081c7223 */ /* 0x000fe20000010014 */
[----:B------:R-:W-:Y:S01]  /*ada0*/  FMUL.FTZ R9, R10, R11 ;  /* 0x0000000b0a097220 */ /* 0x000fe20000410000 */
[----:B------:R-:W-:-:S02]  /*adb0*/  IMAD.U32 R8, R53, 0x10000, RZ ;  /* 0x0001000035087824 */ /* 0x000fc400078e00ff */
[-C--:B------:R-:W-:Y:S01]  /*adc0*/  FMUL.FTZ R21, R10, R5.reuse ;  /* 0x000000050a157220 */ /* 0x080fe20000410000 */
[----:B------:R-:W-:Y:S02]  /*add0*/  IMAD.U32 R0, R44, 0x10000, RZ ;  /* 0x000100002c007824 */ /* 0x000fe400078e00ff */
[----:B------:R-:W-:Y:S01]  /*ade0*/  FFMA.FTZ R10, R4, R5, -R9 ;  /* 0x00000005040a7223 */ /* 0x000fe20000010809 */
[C---:B------:R-:W-:Y:S01]  /*adf0*/  FMUL.FTZ R9, R13.reuse, R8 ;  /* 0x000000080d097220 */ /* 0x040fe20000410000 */
[----:B------:R-:W-:Y:S01]  /*ae00*/  FMUL.FTZ R5, R24, R65 ;  /* 0x0000004118057220 */ /* 0x000fe20000410000 */
[----:B------:R-:W-:Y:S01]  /*ae10*/  FFMA.FTZ R20, R4, R11, R21 ;  /* 0x0000000b04147223 */ /* 0x000fe20000010015 */
[-C--:B------:R-:W-:Y:S01]  /*ae20*/  FMUL.FTZ R13, R13, R0.reuse ;  /* 0x000000000d0d7220 */ /* 0x080fe20000410000 */
[----:B------:R-:W-:Y:S01]  /*ae30*/  FFMA.FTZ R11, R6, R0, -R9 ;  /* 0x00000000060b7223 */ /* 0x000fe20000010809 */
[-C--:B------:R-:W-:Y:S01]  /*ae40*/  FMUL.FTZ R24, R24, R67.reuse ;  /* 0x0000004318187220 */ /* 0x080fe20000410000 */
[----:B------:R-:W-:Y:S01]  /*ae50*/  LOP3.LUT R0, R53, 0xffff0000, RZ, 0xc0, !PT ;  /* 0xffff000035007812 */ /* 0x000fe200078ec0ff */
[----:B------:R-:W-:Y:S01]  /*ae60*/  FFMA.FTZ R67, R12, R67, -R5 ;  /* 0x000000430c437223 */ /* 0x000fe20000010805 */
[----:B------:R-:W-:Y:S01]  /*ae70*/  LOP3.LUT R44, R44, 0xffff0000, RZ, 0xc0, !PT ;  /* 0xffff00002c2c7812 */ /* 0x000fe200078ec0ff */
[----:B------:R-:W-:Y:S01]  /*ae80*/  FFMA.FTZ R65, R12, R65, R24 ;  /* 0x000000410c417223 */ /* 0x000fe20000010018 */
[----:B------:R-:W-:Y:S01]  /*ae90*/  LOP3.LUT R9, R60, 0xffff0000, RZ, 0xc0, !PT ;  /* 0xffff00003c097812 */ /* 0x000fe200078ec0ff */
[C---:B------:R-:W-:Y:S01]  /*aea0*/  FMUL.FTZ R4, R15.reuse, R0 ;  /* 0x000000000f047220 */ /* 0x040fe20000410000 */
[----:B------:R-:W-:Y:S01]  /*aeb0*/  LOP3.LUT R5, R52, 0xffff0000, RZ, 0xc0, !PT ;  /* 0xffff000034057812 */ /* 0x000fe200078ec0ff */
[----:B------:R-:W-:Y:S01]  /*aec0*/  FMUL.FTZ R15, R15, R44 ;  /* 0x0000002c0f0f7220 */ /* 0x000fe20000410000 */
[----:B------:R-:W-:Y:S01]  /*aed0*/  FFMA.FTZ R13, R6, R8, R13 ;  /* 0x00000008060d7223 */ /* 0x000fe2000001000d */
[C---:B------:R-:W-:Y:S01]  /*aee0*/  FMUL.FTZ R21, R26.reuse, R9 ;  /* 0x000000091a157220 */ /* 0x040fe20000410000 */
[C---:B------:R-:W-:Y:S01]  /*aef0*/  FFMA.FTZ R6, R7.reuse, R44, -R4 ;  /* 0x0000002c07067223 */ /* 0x040fe20000010804 */
[-C--:B------:R-:W-:Y:S01]  /*af00*/  FMUL.FTZ R26, R26, R5.reuse ;  /* 0x000000051a1a7220 */ /* 0x080fe20000410000 */
[----:B------:R-:W-:Y:S01]  /*af10*/  FFMA.FTZ R0, R7, R0, R15 ;  /* 0x0000000007007223 */ /* 0x000fe2000001000f */
[----:B------:R-:W-:Y:S01]  /*af20*/  FFMA.FTZ R12, R14, R5, -R21 ;  /* 0x000000050e0c7223 */ /* 0x000fe20000010815 */
[----:B------:R-:W-:Y:S01]  /*af30*/  F2FP.BF16.F32.PACK_AB R4, R10, R57 ;  /* 0x000000390a04723e */ /* 0x000fe200000010ff */
        /* <DEDUP_REMOVED lines=10> */
.L_x_3953:
[----:B------:R-:W-:Y:S05]  /*afe0*/  BSYNC B0 ;  /* 0x0000000000007941 */ /* 0x000fea0003800000 */
.L_x_3939:
        /* <DEDUP_REMOVED lines=8> */
.L_x_3936:
[----:B-12---:R-:W1:Y:S01]  /*b070*/  S2R R0, SR_TID.X ;  /* 0x0000000000007919 */ /* 0x006e620000002100 */
[----:B------:R-:W-:Y:S01]  /*b080*/  IMAD.U32 R20, RZ, RZ, UR37 ;  /* 0x00000025ff147e24 */ /* 0x000fe2000f8e00ff */
[----:B------:R-:W-:Y:S05]  /*b090*/  WARPSYNC.ALL ;  /* 0x0000000000007948 */ /* 0x000fea0003800000 */
[----:B---3--:R-:W2:Y:S01]  /*b0a0*/  S2R R3, SR_SWINHI ;  /* 0x0000000000037919 */ /* 0x008ea20000002f00 */
[----:B0-----:R-:W-:Y:S01]  /*b0b0*/  IMAD.U32 R14, RZ, RZ, UR37 ;  /* 0x00000025ff0e7e24 */ /* 0x001fe2000f8e00ff */
[----:B------:R-:W-:Y:S01]  /*b0c0*/  IADD3 R20, P0, R20, 0x240, RZ ;  /* 0x0000024014147810 */ /* 0x000fe20007f1e0ff */
[----:B------:R-:W-:-:S03]  /*b0d0*/  IMAD.U32 R12, RZ, RZ, UR37 ;  /* 0x00000025ff0c7e24 */ /* 0x000fc6000f8e00ff */
[----:B------:R-:W-:Y:S01]  /*b0e0*/  IADD3 R14, P2, R14, 0x28, RZ ;  /* 0x000000280e0e7810 */ /* 0x000fe20007f5e0ff */
[----:B------:R-:W-:Y:S02]  /*b0f0*/  VIADD R12, R12, 0x1f8 ;  /* 0x000001f80c0c7836 */ /* 0x000fe40000000000 */
[----:B------:R-:W-:Y:S02]  /*b100*/  IMAD.X R21, RZ, RZ, UR36, P0 ;  /* 0x00000024ff157e24 */ /* 0x000fe400080e06ff */
[----:B------:R-:W-:Y:S01]  /*b110*/  IMAD.X R15, RZ, RZ, UR36, P2 ;  /* 0x00000024ff0f7e24 */ /* 0x000fe200090e06ff */
[----:B-1----:R-:W-:Y:S01]  /*b120*/  SHF.R.U32.HI R4, RZ, 0x7, R0 ;  /* 0x00000007ff047819 */ /* 0x002fe20000011600 */
[----:B------:R-:W-:-:S04]  /*b130*/  IMAD.U32 R0, RZ, RZ, UR37 ;  /* 0x00000025ff007e24 */ /* 0x000fc8000f8e00ff */
[----:B------:R-:W-:Y:S01]  /*b140*/  VIADD R4, R4, 0x8 ;  /* 0x0000000804047836 */ /* 0x000fe20000000000 */
[----:B------:R-:W-:Y:S02]  /*b150*/  IADD3 R0, P1, R0, 0x210, RZ ;  /* 0x0000021000007810 */ /* 0x000fe40007f3e0ff */
[----:B------:R-:W-:Y:S02]  /*b160*/  MOV R10, R2 ;  /* 0x00000002000a7202 */ /* 0x000fe40000000f00 */
[----:B--2---:R-:W-:Y:S01]  /*b170*/  MOV R11, R3 ;  /* 0x00000003000b7202 */ /* 0x004fe20000000f00 */
[----:B------:R-:W-:Y:S01]  /*b180*/  IMAD.X R3, RZ, RZ, UR36, P1 ;  /* 0x00000024ff037e24 */ /* 0x000fe200088e06ff */
[----:B------:R0:W-:Y:S01]  /*b190*/  BAR.SYNC.DEFER_BLOCKING R4, 0x100 ;  /* 0x000400040000751d */ /* 0x0001e20000010000 */
[----:B------:R-:W-:Y:S01]  /*b1a0*/  IMAD.MOV.U32 R5, RZ, RZ, R46 ;  /* 0x000000ffff057224 */ /* 0x000fe200078e002e */
[----:B------:R-:W-:Y:S01]  /*b1b0*/  UIADD3 UR6, UR37, 0x204, URZ ;  /* 0x0000020425067890 */ /* 0x000fe2000fffe03f */
[----:B------:R-:W-:Y:S01]  /*b1c0*/  IMAD.MOV.U32 R6, RZ, RZ, R54 ;  /* 0x000000ffff067224 */ /* 0x000fe200078e0036 */
[----:B------:R-:W-:Y:S01]  /*b1d0*/  UIADD3 UR4, UP0, UR37, 0x208, URZ ;  /* 0x0000020825047890 */ /* 0x000fe2000ff1e03f */
[----:B------:R-:W-:Y:S01]  /*b1e0*/  IMAD.MOV.U32 R7, RZ, RZ, R55 ;  /* 0x000000ffff077224 */ /* 0x000fe200078e0037 */
[-C--:B------:R-:W-:Y:S01]  /*b1f0*/  LOP3.LUT R19, R19, R18.reuse, RZ, 0x3c, !PT ;  /* 0x0000001213137212 */ /* 0x080fe200078e3cff */
[----:B------:R-:W-:Y:S01]  /*b200*/  IMAD.MOV.U32 R8, RZ, RZ, R39 ;  /* 0x000000ffff087224 */ /* 0x000fe200078e0027 */
[----:B------:R-:W-:Y:S01]  /*b210*/  UIADD3.X UR5, URZ, UR36, URZ, UP0, !UPT ;  /* 0x000000243f057290 */ /* 0x000fe200087fe43f */
[----:B0-----:R-:W-:Y:S01]  /*b220*/  IMAD.MOV.U32 R4, RZ, RZ, R37 ;  /* 0x000000ffff047224 */ /* 0x001fe200078e0025 */
[C---:B------:R-:W-:Y:S01]  /*b230*/  LOP3.LUT R18, R19.reuse, R18, RZ, 0x3c, !PT ;  /* 0x0000001213127212 */ /* 0x040fe200078e3cff */
[----:B------:R-:W-:Y:S01]  /*b240*/  IMAD.MOV.U32 R9, RZ, RZ, R49 ;  /* 0x000000ffff097224 */ /* 0x000fe200078e0031 */
[----:B------:R-:W-:Y:S01]  /*b250*/  STL.64 [R1+0x1f0], R32 ;  /* 0x0001f02001007387 */ /* 0x000fe20000100a00 */
[----:B------:R-:W-:Y:S01]  /*b260*/  IMAD.U32 R2, RZ, RZ, UR4 ;  /* 0x00000004ff027e24 */ /* 0x000fe2000f8e00ff */
[----:B------:R-:W-:Y:S01]  /*b270*/  LOP3.LUT R19, R19, R18, RZ, 0x3c, !PT ;  /* 0x0000001213137212 */ /* 0x000fe200078e3cff */
[----:B------:R-:W-:Y:S01]  /*b280*/  IMAD.U32 R13, RZ, RZ, UR39 ;  /* 0x00000027ff0d7e24 */ /* 0x000fe2000f8e00ff */
[----:B------:R0:W-:Y:S01]  /*b290*/  STL.128 [R1+0x160], R4 ;  /* 0x0001600401007387 */ /* 0x0001e20000100c00 */
[----:B------:R-:W-:-:S03]  /*b2a0*/  MOV R222, 0xb520 ;  /* 0x0000b52000de7802 */ /* 0x000fc60000000f00 */
[----:B------:R1:W-:Y:S04]  /*b2b0*/  STL.128 [R1+0x180], R8 ;  /* 0x0001800801007387 */ /* 0x0003e80000100c00 */
[----:B------:R-:W-:Y:S04]  /*b2c0*/  STL.128 [R1+0x170], R16 ;  /* 0x0001701001007387 */ /* 0x000fe80000100c00 */
[----:B------:R-:W-:Y:S01]  /*b2d0*/  STL.64 [R1+0x158], R12 ;  /* 0x0001580c01007387 */ /* 0x000fe20000100a00 */
[----:B0-----:R-:W-:Y:S02]  /*b2e0*/  IMAD.MOV.U32 R4, RZ, RZ, R38 ;  /* 0x000000ffff047224 */ /* 0x001fe400078e0026 */
[----:B------:R-:W-:-:S02]  /*b2f0*/  IMAD.MOV.U32 R5, RZ, RZ, R48 ;  /* 0x000000ffff057224 */ /* 0x000fc400078e0030 */
[----:B------:R-:W-:Y:S02]  /*b300*/  IMAD.MOV.U32 R6, RZ, RZ, R45 ;  /* 0x000000ffff067224 */ /* 0x000fe400078e002d */
[----:B------:R-:W-:Y:S02]  /*b310*/  IMAD.MOV.U32 R7, RZ, RZ, R47 ;  /* 0x000000ffff077224 */ /* 0x000fe400078e002f */
[----:B-1----:R-:W-:Y:S01]  /*b320*/  IMAD.U32 R9, RZ, RZ, UR5 ;  /* 0x00000005ff097e24 */ /* 0x002fe2000f8e00ff */
[----:B------:R-:W-:Y:S02]  /*b330*/  UIADD3 UR5, UR37, 0x158, URZ ;  /* 0x0000015825057890 */ /* 0x000fe4000fffe03f */
[----:B------:R0:W-:Y:S02]  /*b340*/  STL.128 [R1+0x1a0], R4 ;  /* 0x0001a00401007387 */ /* 0x0001e40000100c00 */
[----:B0-----:R-:W-:Y:S02]  /*b350*/  IMAD.MOV.U32 R4, RZ, RZ, R43 ;  /* 0x000000ffff047224 */ /* 0x001fe400078e002b */
[----:B------:R-:W-:-:S02]  /*b360*/  IMAD.MOV.U32 R5, RZ, RZ, R51 ;  /* 0x000000ffff057224 */ /* 0x000fc400078e0033 */
[----:B------:R-:W-:Y:S02]  /*b370*/  IMAD.MOV.U32 R6, RZ, RZ, R0 ;  /* 0x000000ffff067224 */ /* 0x000fe400078e0000 */
[----:B------:R-:W-:Y:S02]  /*b380*/  IMAD.MOV.U32 R7, RZ, RZ, R3 ;  /* 0x000000ffff077224 */ /* 0x000fe400078e0003 */
[----:B------:R-:W-:Y:S02]  /*b390*/  IMAD.U32 R3, RZ, RZ, UR40 ;  /* 0x00000028ff037e24 */ /* 0x000fe4000f8e00ff */
[----:B------:R-:W-:Y:S01]  /*b3a0*/  IMAD.U32 R0, RZ, RZ, UR6 ;  /* 0x00000006ff007e24 */ /* 0x000fe2000f8e00ff */
[----:B------:R0:W-:Y:S02]  /*b3b0*/  STL.128 [R1+0x1c0], R4 ;  /* 0x0001c00401007387 */ /* 0x0001e40000100c00 */
[----:B0-----:R-:W-:Y:S02]  /*b3c0*/  IMAD.MOV.U32 R4, RZ, RZ, R30 ;  /* 0x000000ffff047224 */ /* 0x001fe400078e001e */
[----:B------:R-:W-:-:S02]  /*b3d0*/  IMAD.MOV.U32 R5, RZ, RZ, R50 ;  /* 0x000000ffff057224 */ /* 0x000fc400078e0032 */
[----:B------:R-:W-:Y:S02]  /*b3e0*/  IMAD.MOV.U32 R6, RZ, RZ, R20 ;  /* 0x000000ffff067224 */ /* 0x000fe400078e0014 */
[----:B------:R-:W-:-:S05]  /*b3f0*/  IMAD.MOV.U32 R7, RZ, RZ, R21 ;  /* 0x000000ffff077224 */ /* 0x000fca00078e0015 */
[----:B------:R0:W-:Y:S02]  /*b400*/  STL.128 [R1+0x1d0], R4 ;  /* 0x0001d00401007387 */ /* 0x0001e40000100c00 */
[----:B0-----:R-:W-:Y:S02]  /*b410*/  IMAD.MOV.U32 R4, RZ, RZ, R34 ;  /* 0x000000ffff047224 */ /* 0x001fe400078e0022 */
[----:B------:R-:W-:Y:S02]  /*b420*/  IMAD.MOV.U32 R5, RZ, RZ, R42 ;  /* 0x000000ffff057224 */ /* 0x000fe400078e002a */
[----:B------:R-:W-:Y:S02]  /*b430*/  IMAD.MOV.U32 R6, RZ, RZ, R41 ;  /* 0x000000ffff067224 */ /* 0x000fe400078e0029 */
[----:B------:R-:W-:-:S05]  /*b440*/  IMAD.MOV.U32 R7, RZ, RZ, R40 ;  /* 0x000000ffff077224 */ /* 0x000fca00078e0028 */
[----:B------:R0:W-:Y:S02]  /*b450*/  STL.128 [R1+0x1e0], R4 ;  /* 0x0001e00401007387 */ /* 0x0001e40000100c00 */
[----:B0-----:R-:W-:Y:S02]  /*b460*/  IMAD.MOV.U32 R6, RZ, RZ, R14 ;  /* 0x000000ffff067224 */ /* 0x001fe400078e000e */
[----:B------:R-:W-:Y:S02]  /*b470*/  IMAD.MOV.U32 R7, RZ, RZ, R15 ;  /* 0x000000ffff077224 */ /* 0x000fe400078e000f */
[----:B------:R-:W-:Y:S02]  /*b480*/  IMAD.MOV.U32 R4, RZ, RZ, R0 ;  /* 0x000000ffff047224 */ /* 0x000fe400078e0000 */
[----:B------:R-:W-:Y:S02]  /*b490*/  IMAD.MOV.U32 R5, RZ, RZ, R3 ;  /* 0x000000ffff057224 */ /* 0x000fe400078e0003 */
[----:B------:R-:W-:-:S03]  /*b4a0*/  VIADD R0, R215, 0xffffffff ;  /* 0xffffffffd7007836 */ /* 0x000fc60000000000 */
[----:B------:R0:W-:Y:S02]  /*b4b0*/  STL.128 [R1+0x190], R4 ;  /* 0x0001900401007387 */ /* 0x0001e40000100c00 */
[----:B0-----:R-:W-:Y:S02]  /*b4c0*/  IMAD.MOV.U32 R4, RZ, RZ, R35 ;  /* 0x000000ffff047224 */ /* 0x001fe400078e0023 */
[----:B------:R-:W-:Y:S02]  /*b4d0*/  IMAD.MOV.U32 R5, RZ, RZ, R36 ;  /* 0x000000ffff057224 */ /* 0x000fe400078e0024 */
[----:B------:R-:W-:Y:S02]  /*b4e0*/  IMAD.MOV.U32 R6, RZ, RZ, R2 ;  /* 0x000000ffff067224 */ /* 0x000fe400078e0002 */
[----:B------:R-:W-:-:S05]  /*b4f0*/  IMAD.MOV.U32 R7, RZ, RZ, R9 ;  /* 0x000000ffff077224 */ /* 0x000fca00078e0009 */
[----:B------:R0:W-:Y:S02]  /*b500*/  STL.128 [R1+0x1b0], R4 ;  /* 0x0001b00401007387 */ /* 0x0001e40000100c00 */
[----:B0----5:R-:W-:Y:S05]  /*b510*/  CALL.REL.NOINC `($_ZN7cutlass13device_kernelIN5flash11enable_sm90INS1_16FlashAttnFwdSm90INS1_25CollectiveMainloopFwdSm90ILi2EN4cute5tupleIJNS5_1CILi1EEES8_S8_EEENS6_IJNS7_ILi128EEENS7_ILi96EEENS7_ILi64EEEEEELi256ENS_10bfloat16_tEfNS_4arch4Sm90ELb0ELb1ELb1ELb1ELb1ELb1ELb1ELb1ELb0ELb1ELb1ELb0EEENS1_21CollectiveEpilogueFwdINS6_IJSA_NS7_ILi256EEESB_EEES9_SE_SG_Li256ELb1ELb1ELb1ELb0EEENS1_36VarlenDynamicPersistentTileSchedulerILi128ELi96ELi256ELi128ELb1ELb1ELb1ELb1ELb0ELb1EEEEEEEEEvNT_6ParamsE$_ZZN5flash25CollectiveMainloopFwdSm90ILi2EN4cute5tupleIJNS1_1CILi1EEES4_S4_EEENS2_IJNS3_ILi128EEENS3_ILi96EEENS3_ILi64EEEEEELi256EN7cutlass10bfloat16_tEfNSA_4arch4Sm90ELb0ELb1ELb1ELb1ELb1ELb1ELb1ELb1ELb0ELb1ELb1ELb0EE3mmaINS_16FlashAttnFwdSm90ISE_NS_21CollectiveEpilogueFwdINS2_IJS6_NS3_ILi256EEES7_EEES5_SB_SD_Li256ELb1ELb1ELb1ELb0EEENS_36VarlenDynamicPersistentTileSchedulerILi128ELi96ELi256ELi128ELb1ELb1ELb1ELb1ELb0ELb1EEEE13SharedStorageENS1_6TensorINS1_11ArrayEngineIfLm128EEENS1_6LayoutINS2_IJNS2_IJNS3_ILi2EEEST_NS3_ILi32EEEEEES4_S4_EEENS2_IJNS2_IJS4_ST_NS3_ILi4EEEEEENS3_ILi0EEESZ_EEEEEEENS_7SoftmaxILi2ELi0EEEEEbRKNSE_6ParamsENSA_13PipelineAsyncILi2EEES19_RNSA_13PipelineStateILj2EEERT0_RT1_iRiRKNS_16SeqlenInfoQKNewKILb1ELb1EEENS2_IJiiiiEEERT_ENKUliT_T0_T1_E_clIZSF_ISO_S12_S14_EbS17_S19_S19_S1C_S1E_S1G_iS1H_S1L_S1M_S1O_EUlRS1P_iE0_NS3_ILb1EEES1W_EEDaiS1P_S1Q_S1R_) ;  /* 0x0000036000b07944 */ /* 0x021fea0003c00000 */
[----:B------:R-:W2:Y:S01]  /*b520*/  LDL R4, [R1+0x50] ;  /* 0x0000500001047983 */ /* 0x000ea20000100800 */
[----:B------:R-:W0:Y:S08]  /*b530*/  LDC R0, c[0x0][0x448] ;  /* 0x00011200ff007b82 */ /* 0x000e300000000800 */
[----:B------:R-:W1:Y:S01]  /*b540*/  LDC.64 R2, c[0x0][0xad8] ;  /* 0x0002b600ff027b82 */ /* 0x000e620000000a00 */
[----:B0-----:R-:W-:-:S13]  /*b550*/  ISETP.NE.AND P0, PT, R0, 0x1, PT ;  /* 0x000000010000780c */ /* 0x001fda0003f05270 */
[----:B------:R-:W0:Y:S08]  /*b560*/  @P0 LDC R5, c[0x0][0x44c] ;  /* 0x00011300ff050b82 */ /* 0x000e300000000800 */
[----:B------:R-:W3:Y:S01]  /*b570*/  @P0 LDC R6, c[0x0][0x450] ;  /* 0x00011400ff060b82 */ /* 0x000ee20000000800 */
[----:B--2---:R-:W-:-:S04]  /*b580*/  IMAD.SHL.U32 R4, R4, 0x80, RZ ;  /* 0x0000008004047824 */ /* 0x004fc800078e00ff */
[----:B0-----:R-:W-:-:S04]  /*b590*/  @P0 IMAD.HI.U32 R5, R4, R5, RZ ;  /* 0x0000000504050227 */ /* 0x001fc800078e00ff */
[----:B------:R-:W-:Y:S01]  /*b5a0*/  IMAD.MOV.U32 R0, RZ, RZ, R4 ;  /* 0x000000ffff007224 */ /* 0x000fe200078e0004 */
[----:B---3--:R-:W-:Y:S02]  /*b5b0*/  @P0 SHF.R.U32.HI R0, RZ, R6, R5 ;  /* 0x00000006ff000219 */ /* 0x008fe40000011605 */
[----:B-1----:R-:W-:-:S03]  /*b5c0*/  ISETP.GE.AND P0, PT, R3, 0x1, PT ;  /* 0x000000010300780c */ /* 0x002fc60003f06270 */
[----:B------:R-:W-:Y:S02]  /*b5d0*/  IMAD.IADD R217, R217, 0x1, R0 ;  /* 0x00000001d9d97824 */ /* 0x000fe400078e0200 */
[----:B------:R-:W-:Y:S02]  /*b5e0*/  VIADD R0, R215, 0xfffffffe ;  /* 0xfffffffed7007836 */ /* 0x000fe40000000000 */
[----:B------:R-:W-:-:S06]  /*b5f0*/  IMAD.IADD R2, R217, 0x1, R2 ;  /* 0x00000001d9027824 */ /* 0x000fcc00078e0202 */
[----:B------:R-:W-:Y:S05]  /*b600*/  @!P0 BRA `(.L_x_3963) ;  /* 0x0000000000488947 */ /* 0x000fea0003800000 */
        /* <DEDUP_REMOVED lines=11> */
.L_x_3965:
[----:B------:R-:W-:-:S13]  /*b6c0*/  ISETP.NE.AND P0, PT, R3, 0x1, PT ;  /* 0x000000010300780c */ /* 0x000fda0003f05270 */
[----:B------:R-:W0:Y:S02]  /*b6d0*/  @P0 LDC.64 R6, c[0x0][0xae0] ;  /* 0x0002b800ff060b82 */ /* 0x000e240000000a00 */
[----:B0-----:R-:W-:-:S05]  /*b6e0*/  @P0 IMAD.HI.U32 R6, R5, R6, RZ ;  /* 0x0000000605060227 */ /* 0x001fca00078e00ff */
[----:B------:R-:W-:-:S07]  /*b6f0*/  @P0 SHF.R.U32.HI R5, RZ, R7, R6 ;  /* 0x00000007ff050219 */ /* 0x000fce0000011606 */
.L_x_3966:
[----:B------:R-:W-:Y:S05]  /*b700*/  BSYNC B0 ;  /* 0x0000000000007941 */ /* 0x000fea0003800000 */
.L_x_3964:
[----:B------:R-:W-:-:S05]  /*b710*/  IMAD R3, R5, R3, R3 ;  /* 0x0000000305037224 */ /* 0x000fca00078e0203 */
[----:B------:R-:W-:-:S07]  /*b720*/  VIMNMX R2, R2, R3, PT ;  /* 0x0000000302027248 */ /* 0x000fce0003fe0100 */
.L_x_3963:
[----:B------:R-:W-:-:S05]  /*b730*/  IMAD.HI R2, R2, 0x2aaaaaab, RZ ;  /* 0x2aaaaaab02027827 */ /* 0x000fca00078e02ff */
[----:B------:R-:W-:-:S04]  /*b740*/  SHF.R.U32.HI R3, RZ, 0x1f, R2 ;  /* 0x0000001fff037819 */ /* 0x000fc80000011602 */
[----:B------:R-:W-:-:S04]  /*b750*/  LEA.HI.SX32 R3, R2, R3, 0x1c ;  /* 0x0000000302037211 */ /* 0x000fc800078fe2ff */
[----:B------:R-:W-:-:S04]  /*b760*/  VIMNMX R3, R202, R3, !PT ;  /* 0x00000003ca037248 */ /* 0x000fc80007fe0100 */
[----:B------:R-:W-:-:S13]  /*b770*/  ISETP.GE.AND P0, PT, R0, R3, PT ;  /* 0x000000030000720c */ /* 0x000fda0003f06270 */
[----:B------:R-:W-:Y:S05]  /*b780*/  @!P0 BRA `(.L_x_3967) ;  /* 0x000000b000948947 */ /* 0x000fea0003800000 */
.L_x_3996:
[----:B------:R-:W2:Y:S04]  /*b790*/  LDL R4, [R1+0x1f8] ;  /* 0x0001f80001047983 */ /* 0x000ea80000100800 */
[----:B0-----:R-:W3:Y:S01]  /*b7a0*/  LDL R2, [R1+0x200] ;  /* 0x0002000001027983 */ /* 0x001ee20000100800 */
[----:B--2---:R-:W-:-:S05]  /*b7b0*/  VIADD R4, R4, 0x1 ;  /* 0x0000000104047836 */ /* 0x004fca0000000000 */
[----:B------:R-:W-:-:S13]  /*b7c0*/  ISETP.NE.AND P0, PT, R4, 0x2, PT ;  /* 0x000000020400780c */ /* 0x000fda0003f05270 */
[----:B------:R0:W5:Y:S04]  /*b7d0*/  @P0 LDL R6, [R1+0x1fc] ;  /* 0x0001fc0001060983 */ /* 0x0001680000100800 */
[----:B------:R-:W2:Y:S01]  /*b7e0*/  @!P0 LDL R5, [R1+0x1fc] ;  /* 0x0001fc0001058983 */ /* 0x000ea20000100800 */
[----:B---3--:R-:W-:-:S03]  /*b7f0*/  VIADD R2, R2, 0x1 ;  /* 0x0000000102027836 */ /* 0x008fc60000000000 */
[----:B------:R1:W-:Y:S04]  /*b800*/  STL [R1+0x1f8], R4 ;  /* 0x0001f80401007387 */ /* 0x0003e80000100800 */
[----:B------:R0:W-:Y:S04]  /*b810*/  STL [R1+0x200], R2 ;  /* 0x0002000201007387 */ /* 0x0001e80000100800 */
[----:B------:R0:W-:Y:S01]  /*b820*/  @!P0 STL [R1+0x1f8], RZ ;  /* 0x0001f8ff01008387 */ /* 0x0001e20000100800 */
[----:B--2---:R-:W-:-:S05]  /*b830*/  @!P0 LOP3.LUT R6, R5, 0x1, RZ, 0x3c, !PT ;  /* 0x0000000105068812 */ /* 0x004fca00078e3cff */
[----:B------:R0:W-:Y:S04]  /*b840*/  @!P0 STL [R1+0x1fc], R6 ;  /* 0x0001fc0601008387 */ /* 0x0001e80000100800 */
[----:B------:R-:W2:Y:S01]  /*b850*/  LD.E R5, desc[UR44][R16.64] ;  /* 0x0000002c10057980 */ /* 0x000ea2000c101900 */
[----:B------:R-:W-:Y:S05]  /*b860*/  YIELD ;  /* 0x0000000000007946 */ /* 0x000fea0003800000 */
[----:B------:R-:W-:Y:S01]  /*b870*/  BSSY B0, `(.L_x_3968) ;  /* 0x0000006000007945 */ /* 0x000fe20003800000 */
[----:B-1----:R-:W-:Y:S01]  /*b880*/  @!P0 IMAD.MOV.U32 R4, RZ, RZ, RZ ;  /* 0x000000ffff048224 */ /* 0x002fe200078e00ff */
[----:B--2---:R-:W-:-:S04]  /*b890*/  LOP3.LUT R5, R5, 0x1, RZ, 0xfc, !PT ;  /* 0x0000000105057812 */ /* 0x004fc800078efcff */
[----:B------:R-:W-:-:S13]  /*b8a0*/  ISETP.NE.AND P1, PT, R5, 0x3, PT ;  /* 0x000000030500780c */ /* 0x000fda0003f25270 */
[----:B0-----:R-:W-:Y:S05]  /*b8b0*/  @!P1 BRA `(.L_x_3969) ;  /* 0x0000000000049947 */ /* 0x001fea0003800000 */
[----:B------:R-:W-:Y:S01]  /*b8c0*/  BPT.TRAP 0x1 ;  /* 0x000000040000795c */ /* 0x000fe20000300000 */
.L_x_3969:
[----:B------:R-:W-:Y:S05]  /*b8d0*/  BSYNC B0 ;  /* 0x0000000000007941 */ /* 0x000fea0003800000 */
.L_x_3968:
[----:B------:R-:W2:Y:S01]  /*b8e0*/  LD.E.64 R8, desc[UR44][R16.64+0x18] ;  /* 0x0000182c10087980 */ /* 0x000ea2000c101b00 */
[----:B-----5:R-:W-:Y:S02]  /*b8f0*/  SHF.L.U32 R5, R6, 0x1f, RZ ;  /* 0x0000001f06057819 */ /* 0x020fe400000006ff */
[----:B--2---:R-:W-:-:S05]  /*b900*/  MOV R9, R8 ;  /* 0x0000000800097202 */ /* 0x004fca0000000f00 */
[----:B------:R-:W-:-:S04]  /*b910*/  IMAD R4, R4, 0x8, R9 ;  /* 0x0000000804047824 */ /* 0x000fc800078e0209 */
[----:B------:R0:W1:Y:S01]  /*b920*/  SYNCS.PHASECHK.TRANS64.TRYWAIT P0, [R4+URZ], R5 ;  /* 0x00000005040075a7 */ /* 0x000062000800017f */
[----:B------:R-:W2:Y:S04]  /*b930*/  LD.E R2, desc[UR44][R16.64] ;  /* 0x0000002c10027980 */ /* 0x000ea8000c101900 */
[----:B------:R0:W5:Y:S01]  /*b940*/  LDL.64 R6, [R1+0x1f8] ;  /* 0x0001f80001067983 */ /* 0x0001620000100a00 */
[----:B------:R-:W-:Y:S01]  /*b950*/  BSSY B0, `(.L_x_3970) ;  /* 0x0000005000007945 */ /* 0x000fe20003800000 */
[----:B--2---:R-:W-:-:S04]  /*b960*/  LOP3.LUT R2, R2, 0x1, RZ, 0xfc, !PT ;  /* 0x0000000102027812 */ /* 0x004fc800078efcff */
[----:B------:R-:W-:-:S13]  /*b970*/  ISETP.NE.AND P1, PT, R2, 0x3, PT ;  /* 0x000000030200780c */ /* 0x000fda0003f25270 */
[----:B01----:R-:W-:Y:S05]  /*b980*/  @!P1 BRA `(.L_x_3971) ;  /* 0x0000000000049947 */ /* 0x003fea0003800000 */
[----:B------:R-:W-:Y:S01]  /*b990*/  BPT.TRAP 0x1 ;  /* 0x000000040000795c */ /* 0x000fe20000300000 */
.L_x_3971:
[----:B------:R-:W-:Y:S05]  /*b9a0*/  BSYNC B0 ;  /* 0x0000000000007941 */ /* 0x000fea0003800000 */
.L_x_3970:
        /* <DEDUP_REMOVED lines=8> */
.L_x_3973:
[----:B------:R-:W-:Y:S05]  /*ba30*/  BSYNC B0 ;  /* 0x0000000000007941 */ /* 0x000fea0003800000 */
.L_x_3972:
[----:B------:R-:W2:Y:S04]  /*ba40*/  LDL R15, [R1+0x1f8] ;  /* 0x0001f800010f7983 */ /* 0x000ea80000100800 */
[----:B------:R-:W2:Y:S01]  /*ba50*/  LDL.64 R4, [R1+0x80] ;  /* 0x0000800001047983 */ /* 0x000ea20000100a00 */
[----:B------:R-:W-:Y:S05]  /*ba60*/  WARPSYNC.ALL ;  /* 0x0000000000007948 */ /* 0x000fea0003800000 */
[----:B------:R1:W-:Y:S04]  /*ba70*/  STL [R1+0x60], RZ ;  /* 0x000060ff01007387 */ /* 0x0003e80000100800 */
[----:B0----5:R-:W3:Y:S01]  /*ba80*/  LD.E.64 R6, desc[UR44][R16.64+0x78] ;  /* 0x0000782c10067980 */ /* 0x021ee2000c101b00 */
[----:B------:R-:W-:-:S05]  /*ba90*/  IMAD.MOV.U32 R2, RZ, RZ, 0x1 ;  /* 0x00000001ff027424 */ /* 0x000fca00078e00ff */
[----:B------:R1:W-:Y:S04]  /*baa0*/  STL [R1+0x60], R2 ;  /* 0x0000600201007387 */ /* 0x0003e80000100800 */
[----:B------:R-:W4:Y:S04]  /*bab0*/  LD.E.64 R8, desc[UR44][R16.64+0x78] ;  /* 0x0000782c10087980 */ /* 0x000f28000c101b00 */
[----:B------:R1:W-:Y:S04]  /*bac0*/  STL [R1+0x60], R2 ;  /* 0x0000600201007387 */ /* 0x0003e80000100800 */
[----:B------:R-:W4:Y:S01]  /*bad0*/  LD.E.64 R10, desc[UR44][R16.64+0x78] ;  /* 0x0000782c100a7980 */ /* 0x000f22000c101b00 */
[----:B--2---:R-:W-:Y:S01]  /*bae0*/  IMAD R4, R15, 0x300, R4 ;  /* 0x000003000f047824 */ /* 0x004fe200078e0204 */
[----:B------:R-:W-:-:S02]  /*baf0*/  R2UR UR7, R5 ;  /* 0x00000000050772ca */ /* 0x000fc400000e0000 */
[----:B------:R1:W-:Y:S02]  /*bb00*/  STL [R1+0x60], R2 ;  /* 0x0000600201007387 */ /* 0x0003e40000100800 */
[----:B------:R-:W-:Y:S02]  /*bb10*/  R2UR UR6, R4 ;  /* 0x00000000040672ca */ /* 0x000fe400000e0000 */
[----:B------:R-:W2:Y:S01]  /*bb20*/  LD.E.64 R12, desc[UR44][R16.64+0x78] ;  /* 0x0000782c100c7980 */ /* 0x000ea2000c101b00 */
[----:B------:R-:W-:-:S03]  /*bb30*/  WARPGROUP.ARRIVE ;  /* 0x00000000000079c5 */ /* 0x000fc60000000000 */
[----:B------:R1:W-:Y:S01]  /*bb40*/  STL [R1+0x60], R2 ;  /* 0x0000600201007387 */ /* 0x0003e20000100800 */
[----:B------:R-:W-:Y:S02]  /*bb50*/  VIADD R14, R4, 0x2 ;  /* 0x00000002040e7836 */ /* 0x000fe40000000000 */
[----:B------:R-:W-:Y:S01]  /*bb60*/  IMAD.MOV.U32 R15, RZ, RZ, R5 ;  /* 0x000000ffff0f7224 */ /* 0x000fe200078e0005 */
[----:B---3--:R-:W-:Y:S02]  /*bb70*/  R2UR UR4, R6 ;  /* 0x00000000060472ca */ /* 0x008fe400000e0000 */
[----:B------:R-:W-:Y:S02]  /*bb80*/  R2UR UR5, R7 ;  /* 0x00000000070572ca */ /* 0x000fe400000e0000 */
[----:B------:R1:W5:Y:S11]  /*bb90*/  LDL.64 R6, [R1+0x1f8] ;  /* 0x0001f80001067983 */ /* 0x0003760000100a00 */
[----:B------:R-:W-:Y:S01]  /*bba0*/  HGMMA.64x96x16.F32.BF16 R24, gdesc[UR4], RZ, !UPT, gsb0 ;  /* 0x01600000041879f0 */ /* 0x000fe2000c0018ff */
[----:B----4-:R-:W-:Y:S01]  /*bbb0*/  VIADD R8, R8, 0x2 ;  /* 0x0000000208087836 */ /* 0x010fe20000000000 */
        /* <DEDUP_REMOVED lines=31> */
[----:B-1----:R-:W-:Y:S05]  /*bdb0*/  @!P0 BRA `(.L_x_3976) ;  /* 0x0000000000048947 */ /* 0x002fea0003800000 */
[----:B------:R-:W-:Y:S01]  /*bdc0*/  BPT.TRAP 0x1 ;  /* 0x000000040000795c */ /* 0x000fe20000300000 */
.L_x_3976:
[----:B------:R-:W-:Y:S05]  /*bdd0*/  BSYNC B0 ;  /* 0x0000000000007941 */ /* 0x000fea0003800000 */
.L_x_3975:
        /* <DEDUP_REMOVED lines=11> */
.L_x_3978:
[----:B------:R-:W-:Y:S05]  /*be90*/  BSYNC B0 ;  /* 0x0000000000007941 */ /* 0x000fea0003800000 */
.L_x_3977:
[----:B------:R-:W-:Y:S04]  /*bea0*/  BSSY B0, `(.L_x_3979) ;  /* 0x0000007000007945 */ /* 0x000fe80003800000 */
[----:B------:R-:W-:Y:S05]  /*beb0*/  @P0 BRA `(.L_x_3980) ;  /* 0x0000000000140947 */ /* 0x000fea0003800000 */
[----:B------:R-:W2:Y:S02]  /*bec0*/  LD.E.64 R4, desc[UR44][R16.64+0x40] ;  /* 0x0000402c10047980 */ /* 0x000ea4000c101b00 */
[----:B--2---:R-:W-:-:S05]  /*bed0*/  MOV R5, R4 ;  /* 0x0000000400057202 */ /* 0x004fca0000000f00 */
[----:B------:R-:W-:-:S04]  /*bee0*/  IMAD R6, R6, 0x8, R5 ;  /* 0x0000000806067824 */ /* 0x000fc800078e0205 */
[----:B------:R-:W0:Y:S02]  /*bef0*/  SYNCS.PHASECHK.TRANS64.TRYWAIT P0, [R6+URZ], R7 ;  /* 0x00000007060075a7 */ /* 0x000e24000800017f */
[----:B0-----:R-:W-:Y:S05]  /*bf00*/  @!P0 BRA `(.L_x_3981) ;  /* 0x0000030400108947 */ /* 0x001fea0003800000 */
.L_x_3980:
[----:B------:R-:W-:Y:S05]  /*bf10*/  BSYNC B0 ;  /* 0x0000000000007941 */ /* 0x000fea0003800000 */
.L_x_3979:
        /* <DEDUP_REMOVED lines=163> */
[----:B------:R-:W-:Y:S01]  /*c950*/  R2UR UR4, R10 ;  /* 0x000000000a0472ca */ /* 0x000fe200000e0000 */
[----:B------:R-:W-:Y:S01]  /*c960*/  VIADD R8, R8, 0xc06 ;  /* 0x00000c0608087836 */ /* 0x000fe20000000000 */
[----:B------:R-:W-:Y:S01]  /*c970*/  R2UR UR7, R7 ;  /* 0x00000000070772ca */ /* 0x000fe200000e0000 */
[----:B------:R-:W-:Y:S01]  /*c980*/  VIADD R4, R4, 0x906 ;  /* 0x0000090604047836 */ /* 0x000fe20000000000 */
[----:B------:R-:W-:Y:S01]  /*c990*/  R2UR UR5, R11 ;  /* 0x000000000b0572ca */ /* 0x000fe200000e0000 */
[----:B------:R-:W0:Y:S01]  /*c9a0*/  S2R R18, SR_TID.X ;  /* 0x0000000000127919 */ /* 0x000e220000002100 */
[----:B------:R1:W-:Y:S01]  /*c9b0*/  STL [R1+0x70], R2 ;  /* 0x0000700201007387 */ /* 0x0003e20000100800 */
[----:B------:R-:W-:-:S02]  /*c9c0*/  WARPGROUP.DEPBAR.LE gsb0, 0x0 ;  /* 0x00008000000079c5 */ /* 0x000fc40000010000 */
[----:B------:R-:W-:Y:S01]  /*c9d0*/  WARPGROUP.ARRIVE ;  /* 0x00000000000079c5 */ /* 0x000fe20000000000 */
[----:B------:R1:W5:Y:S07]  /*c9e0*/  LDL R6, [R1+0x1f8] ;  /* 0x0001f80001067983 */ /* 0x00036e0000100800 */
[----:B------:R-:W-:Y:S01]  /*c9f0*/  HGMMA.64x96x16.F32.BF16 R24, gdesc[UR4], R24, gsb0 ;  /* 0x01600000041879f0 */ /* 0x000fe20008001818 */
[----:B------:R-:W-:Y:S02]  /*ca00*/  R2UR UR4, R8 ;  /* 0x00000000080472ca */ /* 0x000fe400000e0000 */
[----:B------:R-:W-:-:S02]  /*ca10*/  R2UR UR5, R9 ;  /* 0x00000000090572ca */ /* 0x000fc400000e0000 */
[----:B------:R-:W-:Y:S02]  /*ca20*/  R2UR UR6, R4 ;  /* 0x00000000040672ca */ /* 0x000fe400000e0000 */
[----:B------:R-:W-:Y:S01]  /*ca30*/  R2UR UR7, R5 ;  /* 0x00000000050772ca */ /* 0x000fe200000e0000 */
[----:B------:R1:W-:Y:S04]  /*ca40*/  STL [R1+0x70], R2 ;  /* 0x0000700201007387 */ /* 0x0003e80000100800 */
        /* <DEDUP_REMOVED lines=21> */
[----:B------:R-:W2:Y:S01]  /*cba0*/  LD.E R4, desc[UR44][R16.64] ;  /* 0x0000002c10047980 */ /* 0x000ea2000c101900 */
[----:B------:R-:W-:Y:S01]  /*cbb0*/  BSSY B0, `(.L_x_3982) ;  /* 0x0000005000007945 */ /* 0x000fe20003800000 */
[----:B--2---:R-:W-:-:S04]  /*cbc0*/  LOP3.LUT R4, R4, 0x1, RZ, 0xfc, !PT ;  /* 0x0000000104047812 */ /* 0x004fc800078efcff */
[----:B------:R-:W-:-:S13]  /*cbd0*/  ISETP.NE.AND P0, PT, R4, 0x3, PT ;  /* 0x000000030400780c */ /* 0x000fda0003f05270 */
[----:B-1----:R-:W-:Y:S05]  /*cbe0*/  @!P0 BRA `(.L_x_3983) ;  /* 0x0000000000048947 */ /* 0x002fea0003800000 */
[----:B------:R-:W-:Y:S01]  /*cbf0*/  BPT.TRAP 0x1 ;  /* 0x000000040000795c */ /* 0x000fe20000300000 */
.L_x_3983:
[----:B------:R-:W-:Y:S05]  /*cc00*/  BSYNC B0 ;  /* 0x0000000000007941 */ /* 0x000fea0003800000 */
.L_x_3982:
        /* <DEDUP_REMOVED lines=21> */
[-C--:B------:R-:W-:Y:S01]  /*cd60*/  FMUL.FTZ R30, R37, R19.reuse ;  /* 0x00000013251e7220 */ /* 0x080fe20000410000 */
[----:B------:R-:W-:Y:S01]  /*cd70*/  SHF.R.S32.HI R36, RZ, 0x1f, R73 ;  /* 0x0000001fff247819 */ /* 0x000fe20000011449 */
[-C--:B------:R-:W-:Y:S01]  /*cd80*/  FMUL.FTZ R37, R39, R19.reuse ;  /* 0x0000001327257220 */ /* 0x080fe20000410000 */
[-C--:B------:R-:W-:Y:S01]  /*cd90*/  FMUL.FTZ R39, R43, R19.reuse ;  /* 0x000000132b277220 */ /* 0x080fe20000410000 */
[----:B------:R-:W-:Y:S01]  /*cda0*/  FMUL.FTZ R43, R49, R19 ;  /* 0x00000013312b7220 */ /* 0x000fe20000410000 */
[----:B------:R-:W-:Y:S01]  /*cdb0*/  LEA.HI R49, R36, R73, RZ, 0x7 ;  /* 0x0000004924317211 */ /* 0x000fe200078f38ff */
[----:B------:R-:W-:-:S03]  /*cdc0*/  FMUL.FTZ R79, R50, R19 ;  /* 0x00000013324f7220 */ /* 0x000fc60000410000 */
[----:B------:R-:W-:Y:S01]  /*cdd0*/  LOP3.LUT R50, R49, 0xffffff80, RZ, 0xc0, !PT ;  /* 0xffffff8031327812 */ /* 0x000fe200078ec0ff */
        /* <DEDUP_REMOVED lines=16> */
[-C--:B------:R-:W-:Y:S01]  /*cee0*/  FMUL.FTZ R44, R52, R19.reuse ;  /* 0x00000013342c7220 */ /* 0x080fe20000410000 */
[----:B------:R-:W-:Y:S01]  /*cef0*/  FMUL.FTZ R76, R56, R19 ;  /* 0x00000013384c7220 */ /* 0x000fe20000410000 */
[----:B------:R-:W-:-:S02]  /*cf00*/  LEA.HI R52, R36, R73, RZ, 0x2 ;  /* 0x0000004924347211 */ /* 0x000fc400078f10ff */
[--C-:B------:R-:W-:Y:S02]  /*cf10*/  SHF.R.S32.HI R56, RZ, 0x2, R54.reuse ;  /* 0x00000002ff387819 */ /* 0x100fe40000011436 */
[----:B------:R-:W-:Y:S02]  /*cf20*/  SHF.R.S32.HI R47, RZ, 0x1f, R54 ;  /* 0x0000001fff2f7819 */ /* 0x000fe40000011436 */
[----:B------:R-:W-:Y:S02]  /*cf30*/  LOP3.LUT R52, R52, 0xfffffffc, RZ, 0xc0, !PT ;  /* 0xfffffffc34347812 */ /* 0x000fe400078ec0ff */
        /* <DEDUP_REMOVED lines=10> */
[-C--:B------:R-:W-:Y:S01]  /*cfe0*/  FMUL.FTZ R78, R57, R19.reuse ;  /* 0x00000013394e7220 */ /* 0x080fe20000410000 */
[----:B------:R-:W-:Y:S01]  /*cff0*/  FMUL.FTZ R57, R58, R19 ;  /* 0x000000133a397220 */ /* 0x000fe20000410000 */
[----:B------:R-:W-:Y:S02]  /*d000*/  LOP3.LUT R49, R49, 0x3fffffe, RZ, 0xc0, !PT ;  /* 0x03fffffe31317812 */ /* 0x000fe400078ec0ff */
[----:B------:R-:W-:Y:S01]  /*d010*/  LEA.HI R58, R73, R73, RZ, 0x1 ;  /* 0x00000049493a7211 */ /* 0x000fe200078f08ff */
[----:B------:R-:W-:-:S02]  /*d020*/  IMAD R61, R72, 0x8, R61 ;  /* 0x00000008483d7824 */ /* 0x000fc400078e023d */
        /* <DEDUP_REMOVED lines=10> */
[----:B------:R-:W-:Y:S01]  /*d0d0*/  FMUL.FTZ R14, R24, R19 ;  /* 0x00000013180e7220 */ /* 0x000fe20000410000 */
[----:B------:R-:W-:Y:S01]  /*d0e0*/  IMAD.IADD R50, R50, 0x1, -R13 ;  /* 0x0000000132327824 */ /* 0x000fe200078e0a0d */
[----:B------:R-:W0:Y:S01]  /*d0f0*/  SHFL.IDX PT, R54, R84, RZ, 0x1c1f ;  /* 0x001c1fff54367589 */ /* 0x000e2200000e0000 */
[----:B------:R-:W-:Y:S02]  /*d100*/  IMAD R21, R0, R21, 0x1 ;  /* 0x0000000100157424 */ /* 0x000fe400078e0215 */
[-C--:B------:R-:W-:Y:S01]  /*d110*/  FMUL.FTZ R24, R28, R19.reuse ;  /* 0x000000131c187220 */ /* 0x080fe20000410000 */
[-C--:B------:R-:W-:Y:S01]  /*d120*/  FMUL.FTZ R28, R33, R19.reuse ;  /* 0x00000013211c7220 */ /* 0x080fe20000410000 */
[-C--:B------:R-:W-:Y:S01]  /*d130*/  FMUL.FTZ R74, R42, R19.reuse ;  /* 0x000000132a4a7220 */ /* 0x080fe20000410000 */
        /* <DEDUP_REMOVED lines=84> */
.L_x_3987:
[----:B------:R-:W-:-:S13]  /*d680*/  ISETP.NE.AND P0, PT, R9, 0x1, PT ;  /* 0x000000010900780c */ /* 0x000fda0003f05270 */
[----:B------:R-:W-:-:S05]  /*d690*/  @P0 IMAD.HI.U32 R50, R8, R10, RZ ;  /* 0x0000000a08320227 */ /* 0x000fca00078e00ff */
[----:B------:R-:W-:-:S07]  /*d6a0*/  @P0 SHF.R.U32.HI R8, RZ, R11, R50 ;  /* 0x0000000bff080219 */ /* 0x000fce0000011632 */
.L_x_3988:
[----:B------:R-:W-:Y:S05]  /*d6b0*/  BSYNC B1 ;  /* 0x0000000000017941 */ /* 0x000fea0003800000 */
.L_x_3986:
[----:B------:R-:W-:-:S05]  /*d6c0*/  IMAD R8, R8, R9, R71 ;  /* 0x0000000908087224 */ /* 0x000fca00078e0247 */
[----:B------:R-:W-:Y:S02]  /*d6d0*/  VIMNMX R7, R7, R8, !PT ;  /* 0x0000000807077248 */ /* 0x000fe40007fe0100 */
[----:B------:R-:W-:-:S07]  /*d6e0*/  VIADDMNMX R6, R8, R9, R6, PT ;  /* 0x0000000908067246 */ /* 0x000fce0003800106 */
.L_x_3985:
[----:B------:R-:W-:Y:S05]  /*d6f0*/  BSYNC B0 ;  /* 0x0000000000007941 */ /* 0x000fea0003800000 */
.L_x_3984:
[C---:B------:R-:W-:Y:S01]  /*d700*/  ISETP.GE.AND P0, PT, R69.reuse, 0x2, PT ;  /* 0x000000024500780c */ /* 0x040fe20003f06270 */
[----:B------:R-:W0:Y:S01]  /*d710*/  SHFL.IDX PT, R84, R84, 0x1, 0x1c1f ;  /* 0x003c1f0054547f89 */ /* 0x000e2200000e0000 */
[----:B------:R-:W-:Y:S01]  /*d720*/  ISETP.GE.AND P2, PT, R69, 0xa, PT ;  /* 0x0000000a4500780c */ /* 0x000fe20003f46270 */
[----:B------:R-:W-:Y:S01]  /*d730*/  BSSY B0, `(.L_x_3989) ;  /* 0x0000086000007945 */ /* 0x000fe20003800000 */
[----:B------:R-:W-:Y:S02]  /*d740*/  P2R R8, PR, RZ, 0x1 ;  /* 0x00000001ff087803 */ /* 0x000fe40000000000 */
[----:B------:R-:W-:Y:S02]  /*d750*/  ISETP.GT.AND P0, PT, R7, 0x1, !P0 ;  /* 0x000000010700780c */ /* 0x000fe40004704270 */
[----:B------:R-:W-:Y:S02]  /*d760*/  ISETP.GE.AND P1, PT, R69, 0x9, PT ;  /* 0x000000094500780c */ /* 0x000fe40003f26270 */
[----:B------:R-:W-:-:S02]  /*d770*/  ISETP.LT.OR P0, PT, R6, 0x2, P0 ;  /* 0x000000020600780c */ /* 0x000fc40000701670 */
[----:B------:R-:W-:Y:S02]  /*d780*/  P2R R19, PR, RZ, 0x2 ;  /* 0x00000002ff137803 */ /* 0x000fe40000000000 */
[----:B------:R-:W-:Y:S02]  /*d790*/  FSEL R82, R20, -INF , !P0 ;  /* 0xff80000014527808 */ /* 0x000fe40004000000 */
[C---:B------:R-:W-:Y:S02]  /*d7a0*/  ISETP.GT.AND P0, PT, R7.reuse, 0x9, !P2 ;  /* 0x000000090700780c */ /* 0x040fe40005704270 */
[----:B------:R-:W-:Y:S02]  /*d7b0*/  P2R R73, PR, RZ, 0x4 ;  /* 0x00000004ff497803 */ /* 0x000fe40000000000 */
[----:B------:R-:W-:Y:S02]  /*d7c0*/  ISETP.LT.OR P0, PT, R6, 0xa, P0 ;  /* 0x0000000a0600780c */ /* 0x000fe40000701670 */
[----:B------:R-:W-:-:S02]  /*d7d0*/  ISETP.GT.AND P1, PT, R7, 0x8, !P1 ;  /* 0x000000080700780c */ /* 0x000fc40004f24270 */
[----:B------:R-:W-:Y:S02]  /*d7e0*/  ISETP.GE.AND P2, PT, R69, 0x11, PT ;  /* 0x000000114500780c */ /* 0x000fe40003f46270 */
[----:B------:R-:W-:Y:S02]  /*d7f0*/  FSEL R80, R80, -INF , !P0 ;  /* 0xff80000050507808 */ /* 0x000fe40004000000 */
[----:B------:R-:W-:Y:S02]  /*d800*/  ISETP.LT.OR P1, PT, R6, 0x9, P1 ;  /* 0x000000090600780c */ /* 0x000fe40000f21670 */
[----:B------:R-:W-:Y:S02]  /*d810*/  ISETP.GT.AND P0, PT, R7, 0x10, !P2 ;  /* 0x000000100700780c */ /* 0x000fe40005704270 */
[----:B------:R-:W-:Y:S02]  /*d820*/  FSEL R162, R24, -INF , !P1 ;  /* 0xff80000018a27808 */ /* 0x000fe40004800000 */
        /* <DEDUP_REMOVED lines=66> */
[----:B------:R-:W-:-:S02]  /*dc50*/  P2R R83, PR, RZ, 0x4 ;  /* 0x00000004ff537803 */ /* 0x000fc40000000000 */
        /* <DEDUP_REMOVED lines=17> */
[----:B0-----:R-:W-:Y:S01]  /*dd70*/  IMAD.IADD R59, R67, 0x1, R84 ;  /* 0x00000001433b7824 */ /* 0x001fe200078e0254 */
[----:B------:R-:W-:-:S04]  /*dd80*/  ISETP.GE.AND P4, PT, R69, 0x59, PT ;  /* 0x000000594500780c */ /* 0x000fc80003f86270 */
[----:B------:R-:W-:-:S04]  /*dd90*/  ISETP.GT.AND P5, PT, R7, 0x58, !P4 ;  /* 0x000000580700780c */ /* 0x000fc800067a4270 */
[----:B------:R-:W-:-:S04]  /*dda0*/  ISETP.LT.OR P5, PT, R6, 0x59, P5 ;  /* 0x000000590600780c */ /* 0x000fc80002fa1670 */
[----:B------:R-:W-:Y:S02]  /*ddb0*/  FSEL R24, R61, -INF , !P5 ;  /* 0xff8000003d187808 */ /* 0x000fe40006800000 */
[----:B------:R-:W-:-:S04]  /*ddc0*/  ISETP.GE.AND P5, PT, R69, 0x1, PT ;  /* 0x000000014500780c */ /* 0x000fc80003fa6270 */
[----:B------:R-:W-:-:S04]  /*ddd0*/  ISETP.GT.AND P6, PT, R7, RZ, !P5 ;  /* 0x000000ff0700720c */ /* 0x000fc80006fc4270 */
[----:B------:R-:W-:-:S04]  /*dde0*/  ISETP.LT.OR P6, PT, R6, 0x1, P6 ;  /* 0x000000010600780c */ /* 0x000fc800037c1670 */
[----:B-1----:R-:W-:Y:S01]  /*ddf0*/  FSEL R160, R14, -INF , !P6 ;  /* 0xff8000000ea07808 */ /* 0x002fe20007000000 */
        /* <DEDUP_REMOVED lines=18> */
.L_x_3992:
[----:B------:R-:W-:-:S13]  /*df20*/  ISETP.NE.AND P6, PT, R9, 0x1, PT ;  /* 0x000000010900780c */ /* 0x000fda0003fc5270 */
[----:B------:R-:W-:-:S05]  /*df30*/  @P6 IMAD.HI.U32 R10, R4, R10, RZ ;  /* 0x0000000a040a6227 */ /* 0x000fca00078e00ff */
[----:B------:R-:W-:-:S07]  /*df40*/  @P6 SHF.R.U32.HI R4, RZ, R11, R10 ;  /* 0x0000000bff046219 */ /* 0x000fce000001160a */
.L_x_3993:
[----:B------:R-:W-:Y:S05]  /*df50*/  BSYNC B1 ;  /* 0x0000000000017941 */ /* 0x000fea0003800000 */
.L_x_3991:
[----:B------:R-:W-:-:S05]  /*df60*/  IMAD R4, R4, R9, R71 ;  /* 0x0000000904047224 */ /* 0x000fca00078e0247 */
[----:B------:R-:W-:Y:S02]  /*df70*/  VIADDMNMX R14, R4, R9, R14, PT ;  /* 0x00000009040e7246 */ /* 0x000fe4000380010e */
[----:B------:R-:W-:-:S07]  /*df80*/  VIMNMX R59, R59, R4, !PT ;  /* 0x000000043b3b7248 */ /* 0x000fce0007fe0100 */
.L_x_3990:
[----:B------:R-:W-:Y:S05]  /*df90*/  BSYNC B0 ;  /* 0x0000000000007941 */ /* 0x000fea0003800000 */
.L_x_3989:
        /* <DEDUP_REMOVED lines=37> */
[----:B------:R-:W-:Y:S01]  /*e1f0*/  ISETP.NE.AND P5, PT, R89, RZ, PT ;  /* 0x000000ff5900720c */ /* 0x000fe20003fa5270 */
[----:B------:R-:W3:Y:S03]  /*e200*/  LDL R74, [R1+0x230] ;  /* 0x00023000014a7983 */ /* 0x000ee60000100800 */
        /* <DEDUP_REMOVED lines=31> */
[C---:B------:R-:W-:Y:S02]  /*e400*/  ISETP.GT.AND P5, PT, R59.reuse, 0x41, !P6 ;  /* 0x000000413b00780c */ /* 0x040fe400077a4270 */
[----:B------:R-:W-:Y:S02]  /*e410*/  ISETP.GT.AND P0, PT, R59, 0x48, !P0 ;  /* 0x000000483b00780c */ /* 0x000fe40004704270 */
[----:B------:R-:W-:Y:S02]  /*e420*/  ISETP.LT.OR P5, PT, R14, 0x42, P5 ;  /* 0x000000420e00780c */ /* 0x000fe40002fa1670 */
[----:B--2---:R-:W-:Y:S02]  /*e430*/  FMNMX.FTZ R4, R160, R6, !PT ;  /* 0x00000006a0047209 */ /* 0x004fe40007810000 */
[----:B------:R-:W-:-:S02]  /*e440*/  FSEL R15, R55, -INF , !P5 ;  /* 0xff800000370f7808 */ /* 0x000fc40006800000 */
[----:B------:R-:W-:Y:S02]  /*e450*/  FMNMX.FTZ R4, R82, R4, !PT ;  /* 0x0000000452047209 */ /* 0x000fe40007810000 */
[C---:B------:R-:W-:Y:S02]  /*e460*/  ISETP.GT.AND P1, PT, R59.reuse, 0x49, !P1 ;  /* 0x000000493b00780c */ /* 0x040fe40004f24270 */
[----:B------:R-:W-:Y:S02]  /*e470*/  FMNMX.FTZ R4, R162, R4, !PT ;  /* 0x00000004a2047209 */ /* 0x000fe40007810000 */
[C---:B------:R-:W-:Y:S02]  /*e480*/  ISETP.GT.AND P2, PT, R59.reuse, 0x50, !P2 ;  /* 0x000000503b00780c */ /* 0x040fe40005744270 */
[----:B------:R-:W-:Y:S02]  /*e490*/  FMNMX.FTZ R4, R80, R4, !PT ;  /* 0x0000000450047209 */ /* 0x000fe40007810000 */
[----:B------:R-:W-:-:S02]  /*e4a0*/  ISETP.GT.AND P3, PT, R59, 0x51, !P3 ;  /* 0x000000513b00780c */ /* 0x000fc40005f64270 */
[----:B------:R-:W-:Y:S02]  /*e4b0*/  FMNMX.FTZ R4, R50, R4, !PT ;  /* 0x0000000432047209 */ /* 0x000fe40007810000 */
[----:B------:R-:W-:Y:S02]  /*e4c0*/  ISETP.NE.AND P6, PT, R61, RZ, PT ;  /* 0x000000ff3d00720c */ /* 0x000fe40003fc5270 */
        /* <DEDUP_REMOVED lines=11> */
[----:B------:R-:W-:-:S04]  /*e580*/  FMNMX.FTZ R5, R70, R5, !PT ;  /* 0x0000000546057209 */ /* 0x000fc80007810000 */
[----:B------:R-:W-:Y:S02]  /*e590*/  FMNMX.FTZ R9, R72, R5, !PT ;  /* 0x0000000548097209 */ /* 0x000fe40007810000 */
        /* <DEDUP_REMOVED lines=22> */
[----:B------:R-:W-:-:S02]  /*e700*/  ISETP.LT.OR P0, PT, R14, 0x49, P0 ;  /* 0x000000490e00780c */ /* 0x000fc40000701670 */
[----:B------:R-:W-:Y:S01]  /*e710*/  FMNMX.FTZ R4, R18, R5, !PT ;  /* 0x0000000512047209 */ /* 0x000fe20007810000 */
[----:B------:R-:W0:Y:S01]  /*e720*/  SHFL.BFLY PT, R9, R8, 0x2, 0x1f ;  /* 0x0c401f0008097f89 */ /* 0x000e2200000e0000 */
[C---:B------:R-:W-:Y:S02]  /*e730*/  ISETP.LT.OR P1, PT, R14.reuse, 0x4a, P1 ;  /* 0x0000004a0e00780c */ /* 0x040fe40000f21670 */
[----:B------:R-:W-:Y:S02]  /*e740*/  FSEL R55, R35, -INF , !P0 ;  /* 0xff80000023377808 */ /* 0x000fe40004000000 */
[----:B------:R-:W-:Y:S02]  /*e750*/  FMNMX.FTZ R4, R15, R4, !PT ;  /* 0x000000040f047209 */ /* 0x000fe40007810000 */
[----:B------:R-:W-:Y:S02]  /*e760*/  ISETP.LT.OR P2, PT, R14, 0x51, P2 ;  /* 0x000000510e00780c */ /* 0x000fe40001741670 */
[----:B------:R-:W-:-:S02]  /*e770*/  FSEL R53, R36, -INF , !P1 ;  /* 0xff80000024357808 */ /* 0x000fc40004800000 */
[----:B------:R-:W-:Y:S02]  /*e780*/  FMNMX.FTZ R4, R55, R4, !PT ;  /* 0x0000000437047209 */ /* 0x000fe40007810000 */
[----:B------:R-:W-:Y:S02]  /*e790*/  ISETP.GT.AND P4, PT, R59, 0x58, !P4 ;  /* 0x000000583b00780c */ /* 0x000fe40006784270 */
[----:B------:R-:W-:Y:S02]  /*e7a0*/  ISETP.LT.OR P3, PT, R14, 0x52, P3 ;  /* 0x000000520e00780c */ /* 0x000fe40001f61670 */
[----:B------:R-:W-:Y:S02]  /*e7b0*/  FSEL R51, R12, -INF , !P2 ;  /* 0xff8000000c337808 */ /* 0x000fe40005000000 */
[----:B------:R-:W-:Y:S02]  /*e7c0*/  FMNMX.FTZ R4, R53, R4, !PT ;  /* 0x0000000435047209 */ /* 0x000fe40007810000 */
[----:B------:R-:W-:-:S02]  /*e7d0*/  ISETP.GT.AND P0, PT, R59, 0x59, !P6 ;  /* 0x000000593b00780c */ /* 0x000fc40007704270 */
[C---:B------:R-:W-:Y:S02]  /*e7e0*/  ISETP.LT.OR P4, PT, R14.reuse, 0x59, P4 ;  /* 0x000000590e00780c */ /* 0x040fe40002781670 */
[----:B------:R-:W-:Y:S02]  /*e7f0*/  FSEL R49, R49, -INF , !P3 ;  /* 0xff80000031317808 */ /* 0x000fe40005800000 */
[----:B------:R-:W-:Y:S02]  /*e800*/  FMNMX.FTZ R4, R51, R4, !PT ;  /* 0x0000000433047209 */ /* 0x000fe40007810000 */
[----:B------:R-:W-:Y:S02]  /*e810*/  ISETP.LT.OR P0, PT, R14, 0x5a, P0 ;  /* 0x0000005a0e00780c */ /* 0x000fe40000701670 */
[----:B------:R-:W-:Y:S02]  /*e820*/  FSEL R57, R13, -INF , !P4 ;  /* 0xff8000000d397808 */ /* 0x000fe40006000000 */
[----:B------:R-:W-:-:S02]  /*e830*/  FMNMX.FTZ R4, R49, R4, !PT ;  /* 0x0000000431047209 */ /* 0x000fc40007810000 */
[----:B------:R-:W-:Y:S02]  /*e840*/  FSEL R59, R21, -INF , !P0 ;  /* 0xff800000153b7808 */ /* 0x000fe40004000000 */
[----:B------:R-:W-:Y:S02]  /*e850*/  FMNMX.FTZ R4, R57, R4, !PT ;  /* 0x0000000439047209 */ /* 0x000fe40007810000 */
[----:B0-----:R-:W-:Y:S02]  /*e860*/  FMNMX.FTZ R10, R8, R9, !PT ;  /* 0x00000009080a7209 */ /* 0x001fe40007810000 */
[----:B------:R-:W-:-:S05]  /*e870*/  FMNMX.FTZ R9, R59, R4, !PT ;  /* 0x000000043b097209 */ /* 0x000fca0007810000 */
[----:B------:R-:W-:Y:S04]  /*e880*/  STL.64 [R1+0x210], R8 ;  /* 0x0002100801007387 */ /* 0x000fe80000100a00 */
[----:B------:R-:W2:Y:S04]  /*e890*/  LDL R12, [R1+0x214] ;  /* 0x00021400010c7983 */ /* 0x000ea80000100800 */
[----:B------:R-:W0:Y:S02]  /*e8a0*/  SHFL.BFLY PT, R5, R10, 0x1, 0x1f ;  /* 0x0c201f000a057f89 */ /* 0x000e2400000e0000 */
[----:B0-----:R-:W-:-:S02]  /*e8b0*/  FMNMX.FTZ R10, R10, R5, !PT ;  /* 0x000000050a0a7209 */ /* 0x001fc40007810000 */
[----:B------:R-:W4:Y:S04]  /*e8c0*/  LDL.64 R4, [R1+0x220] ;  /* 0x0002200001047983 */ /* 0x000f280000100a00 */
[----:B------:R-:W-:Y:S04]  /*e8d0*/  STL [R1+0x210], R10 ;  /* 0x0002100a01007387 */ /* 0x000fe80000100800 */
[----:B------:R-:W3:Y:S04]  /*e8e0*/  LDL R14, [R1+0x210] ;  /* 0x00021000010e7983 */ /* 0x000ee80000100800 */
[----:B--2---:R-:W0:Y:S02]  /*e8f0*/  SHFL.BFLY PT, R9, R12, 0x2, 0x1f ;  /* 0x0c401f000c097f89 */ /* 0x004e2400000e0000 */
        /* <DEDUP_REMOVED lines=36> */
[----:B------:R-:W-:Y:S01]  /*eb40*/  FADD.FTZ R7, R7, -R10 ;  /* 0x8000000a07077221 */ /* 0x000fe20000010000 */
[-C--:B------:R-:W-:Y:S01]  /*eb50*/  FMUL.FTZ R11, R61, R74.reuse ;  /* 0x0000004a3d0b7220 */ /* 0x080fe20000410000 */
[----:B------:R-:W-:-:S02]  /*eb60*/  FFMA.FTZ R32, R32, R74, -R6 ;  /* 0x0000004a20207223 */ /* 0x000fc40000010806 */
[----:B------:R-:W-:Y:S01]  /*eb70*/  FMUL.FTZ R7, R74, R7 ;  /* 0x000000074a077220 */ /* 0x000fe20000410000 */
[-CC-:B------:R-:W-:Y:S01]  /*eb80*/  FFMA.FTZ R161, R29, R74.reuse, -R6.reuse ;  /* 0x0000004a1da17223 */ /* 0x180fe20000010806 */
[----:B------:R-:W-:Y:S01]  /*eb90*/  MUFU.EX2 R160, R160 ;  /* 0x000000a000a07308 */ /* 0x000fe20000000800 */
[----:B------:R-:W-:-:S07]  /*eba0*/  FFMA.FTZ R31, R31, R74, -R6 ;  /* 0x0000004a1f1f7223 */ /* 0x000fce0000010806 */
[----:B------:R-:W4:Y:S01]  /*ebb0*/  MUFU.EX2 R11, R11 ;  /* 0x0000000b000b7308 */ /* 0x000f220000000800 */
[----:B------:R-:W-:-:S07]  /*ebc0*/  FFMA.FTZ R163, R40, R74, -R6 ;  /* 0x0000004a28a37223 */ /* 0x000fce0000010806 */
[----:B------:R-:W-:Y:S08]  /*ebd0*/  MUFU.EX2 R32, R32 ;  /* 0x0000002000207308 */ /* 0x000ff00000000800 */
[----:B------:R-:W0:Y:S01]  /*ebe0*/  MUFU.EX2 R10, R7 ;  /* 0x00000007000a7308 */ /* 0x000e220000000800 */
[----:B------:R-:W-:-:S07]  /*ebf0*/  FFMA.FTZ R30, R41, R74, -R6 ;  /* 0x0000004a291e7223 */ /* 0x000fce0000010806 */
[----:B------:R-:W1:Y:S08]  /*ec00*/  MUFU.EX2 R13, R13 ;  /* 0x0000000d000d7308 */ /* 0x000e700000000800 */
[----:B------:R-:W2:Y:S01]  /*ec10*/  MUFU.EX2 R161, R161 ;  /* 0x000000a100a17308 */ /* 0x000ea20000000800 */
[----:B------:R-:W-:-:S07]  /*ec20*/  FFMA.FTZ R169, R42, R74, -R6 ;  /* 0x0000004a2aa97223 */ /* 0x000fce0000010806 */
[----:B------:R-:W3:Y:S08]  /*ec30*/  MUFU.EX2 R162, R162 ;  /* 0x000000a200a27308 */ /* 0x000ef00000000800 */
[----:B------:R-:W3:Y:S01]  /*ec40*/  MUFU.EX2 R31, R31 ;  /* 0x0000001f001f7308 */ /* 0x000ee20000000800 */
[----:B----4-:R-:W-:Y:S01]  /*ec50*/  FFMA.FTZ R4, R11, R4, R160 ;  /* 0x000000040b047223 */ /* 0x010fe200000100a0 */
[----:B0-----:R-:W-:-:S06]  /*ec60*/  FFMA.FTZ R14, R5, R10, R32 ;  /* 0x0000000a050e7223 */ /* 0x001fcc0000010020 */
        /* <DEDUP_REMOVED lines=105> */
[----:B------:R-:W-:Y:S01]  /*f300*/  STL [R1+0x214], R8 ;  /* 0x0002140801007387 */ /* 0x000fe20000100800 */
[----:B------:R-:W-:-:S05]  /*f310*/  FADD.FTZ R5, R15, R6 ;  /* 0x000000060f057221 */ /* 0x000fca0000010000 */
[----:B------:R0:W-:Y:S04]  /*f320*/  STL.64 [R1+0x220], R4 ;  /* 0x0002200401007387 */ /* 0x0001e80000100a00 */
[----:B------:R-:W2:Y:S01]  /*f330*/  LD.E R6, desc[UR44][R16.64+0x240] ;  /* 0x0002402c10067980 */ /* 0x000ea2000c101900 */
[----:B------:R-:W-:-:S04]  /*f340*/  UIADD3 UR4, UP0, UR37, 0x240, URZ ;  /* 0x0000024025047890 */ /* 0x000fc8000ff1e03f */
[----:B------:R-:W-:Y:S02]  /*f350*/  ULOP3.LUT UR5, UR4, 0x4, URZ, 0xfc, !UPT ;  /* 0x0000000404057892 */ /* 0x000fe4000f8efc3f */
[----:B------:R-:W-:-:S04]  /*f360*/  UIADD3.X UR6, URZ, UR36, URZ, UP0, !UPT ;  /* 0x000000243f067290 */ /* 0x000fc800087fe43f */
[----:B0-----:R-:W-:Y:S02]  /*f370*/  IMAD.U32 R4, RZ, RZ, UR5 ;  /* 0x00000005ff047e24 */ /* 0x001fe4000f8e00ff */
[----:B------:R-:W-:Y:S02]  /*f380*/  IMAD.U32 R5, RZ, RZ, UR6 ;  /* 0x00000006ff057e24 */ /* 0x000fe4000f8e00ff */
        /* <DEDUP_REMOVED lines=67> */
[----:B------:R-:W-:Y:S01]  /*f7c0*/  ULOP3.LUT UR5, UR4, 0x8, URZ, 0xfc, !UPT ;  /* 0x0000000804057892 */ /* 0x000fe2000f8efc3f */
[C---:B0-----:R-:W-:Y:S01]  /*f7d0*/  FMUL.FTZ R9, R11.reuse, R150 ;  /* 0x000000960b097220 */ /* 0x041fe20000410000 */
[----:B--2---:R-:W-:-:S04]  /*f7e0*/  FMUL.FTZ R45, R11, R226 ;  /* 0x000000e20b2d7220 */ /* 0x004fc80000410000 */
[----:B------:R0:W-:Y:S01]  /*f7f0*/  ST.E desc[UR44][R16.64+0x254], R9 ;  /* 0x0002540910007985 */ /* 0x0001e2000c10192c */
[C---:B---3--:R-:W-:Y:S01]  /*f800*/  FMUL.FTZ R7, R11.reuse, R148 ;  /* 0x000000940b077220 */ /* 0x048fe20000410000 */
[C---:B----4-:R-:W-:Y:S01]  /*f810*/  FMUL.FTZ R25, R11.reuse, R146 ;  /* 0x000000920b197220 */ /* 0x050fe20000410000 */
[C---:B------:R-:W-:Y:S01]  /*f820*/  FMUL.FTZ R27, R11.reuse, R144 ;  /* 0x000000900b1b7220 */ /* 0x040fe20000410000 */
[C---:B------:R-:W-:Y:S01]  /*f830*/  FMUL.FTZ R39, R11.reuse, R142 ;  /* 0x0000008e0b277220 */ /* 0x040fe20000410000 */
[----:B------:R-:W-:Y:S01]  /*f840*/  ST.E desc[UR44][R16.64+0x434], R45 ;  /* 0x0004342d10007985 */ /* 0x000fe2000c10192c */
[----:B0-----:R-:W-:-:S03]  /*f850*/  FMUL.FTZ R9, R11, R134 ;  /* 0x000000860b097220 */ /* 0x001fc60000410000 */
[----:B------:R0:W-:Y:S01]  /*f860*/  ST.E desc[UR44][R16.64+0x250], R7 ;  /* 0x0002500710007985 */ /* 0x0001e2000c10192c */
[----:B------:R-:W-:-:S03]  /*f870*/  FMUL.FTZ R41, R11, R138 ;  /* 0x0000008a0b297220 */ /* 0x000fc60000410000 */
[----:B------:R1:W-:Y:S01]  /*f880*/  ST.E desc[UR44][R16.64+0x260], R25 ;  /* 0x0002601910007985 */ /* 0x0003e2000c10192c */
[----:B------:R-:W-:-:S03]  /*f890*/  FMUL.FTZ R43, R11, R140 ;  /* 0x0000008c0b2b7220 */ /* 0x000fc60000410000 */
[----:B------:R2:W-:Y:S04]  /*f8a0*/  ST.E desc[UR44][R16.64+0x264], R27 ;  /* 0x0002641b10007985 */ /* 0x0005e8000c10192c */
[----:B------:R3:W-:Y:S01]  /*f8b0*/  ST.E desc[UR44][R16.64+0x270], R39 ;  /* 0x0002702710007985 */ /* 0x0007e2000c10192c */
[C---:B0-----:R-:W-:Y:S01]  /*f8c0*/  FMUL.FTZ R7, R11.reuse, R136 ;  /* 0x000000880b077220 */ /* 0x041fe20000410000 */
[C---:B------:R-:W-:Y:S02]  /*f8d0*/  FMUL.FTZ R45, R11.reuse, R120 ;  /* 0x000000780b2d7220 */ /* 0x040fe40000410000 */
[----:B------:R0:W-:Y:S01]  /*f8e0*/  ST.E desc[UR44][R16.64+0x290], R9 ;  /* 0x0002900910007985 */ /* 0x0001e2000c10192c */
[C---:B------:R-:W-:Y:S01]  /*f8f0*/  FMUL.FTZ R47, R11.reuse, R130 ;  /* 0x000000820b2f7220 */ /* 0x040fe20000410000 */
[C---:B-1----:R-:W-:Y:S01]  /*f900*/  FMUL.FTZ R25, R11.reuse, R132 ;  /* 0x000000840b197220 */ /* 0x042fe20000410000 */
[C---:B--2---:R-:W-:Y:S01]  /*f910*/  FMUL.FTZ R27, R11.reuse, R128 ;  /* 0x000000800b1b7220 */ /* 0x044fe20000410000 */
[C---:B---3--:R-:W-:Y:S01]  /*f920*/  FMUL.FTZ R39, R11.reuse, R126 ;  /* 0x0000007e0b277220 */ /* 0x048fe20000410000 */
[----:B------:R1:W-:Y:S01]  /*f930*/  ST.E desc[UR44][R16.64+0x274], R41 ;  /* 0x0002742910007985 */ /* 0x0003e2000c10192c */
[----:B0-----:R-:W-:-:S03]  /*f940*/  FMUL.FTZ R9, R11, R118 ;  /* 0x000000760b097220 */ /* 0x001fc60000410000 */
[----:B------:R0:W-:Y:S04]  /*f950*/  ST.E desc[UR44][R16.64+0x280], R43 ;  /* 0x0002802b10007985 */ /* 0x0001e8000c10192c */
[----:B------:R2:W-:Y:S04]  /*f960*/  ST.E desc[UR44][R16.64+0x284], R7 ;  /* 0x0002840710007985 */ /* 0x0005e8000c10192c */
[----:B------:R3:W-:Y:S01]  /*f970*/  ST.E desc[UR44][R16.64+0x294], R45 ;  /* 0x0002942d10007985 */ /* 0x0007e2000c10192c */
[----:B-1----:R-:W-:-:S03]  /*f980*/  FMUL.FTZ R41, R11, R110 ;  /* 0x0000006e0b297220 */ /* 0x002fc60000410000 */
[----:B------:R1:W-:Y:S01]  /*f990*/  ST.E desc[UR44][R16.64+0x2a0], R47 ;  /* 0x0002a02f10007985 */ /* 0x0003e2000c10192c */
[----:B0-----:R-:W-:-:S03]  /*f9a0*/  FMUL.FTZ R43, R11, R122 ;  /* 0x0000007a0b2b7220 */ /* 0x001fc60000410000 */
[----:B------:R0:W-:Y:S01]  /*f9b0*/  ST.E desc[UR44][R16.64+0x2a4], R25 ;  /* 0x0002a41910007985 */ /* 0x0001e2000c10192c */
[----:B--2---:R-:W-:-:S03]  /*f9c0*/  FMUL.FTZ R7, R11, R124 ;  /* 0x0000007c0b077220 */ /* 0x004fc60000410000 */
[----:B------:R2:W-:Y:S01]  /*f9d0*/  ST.E desc[UR44][R16.64+0x2b0], R27 ;  /* 0x0002b01b10007985 */ /* 0x0005e2000c10192c */
[----:B---3--:R-:W-:-:S03]  /*f9e0*/  FMUL.FTZ R45, R11, R100 ;  /* 0x000000640b2d7220 */ /* 0x008fc60000410000 */
[----:B------:R3:W-:Y:S01]  /*f9f0*/  ST.E desc[UR44][R16.64+0x2b4], R39 ;  /* 0x0002b42710007985 */ /* 0x0007e2000c10192c */
[C---:B-1----:R-:W-:Y:S01]  /*fa00*/  FMUL.FTZ R47, R11.reuse, R112 ;  /* 0x000000700b2f7220 */ /* 0x042fe20000410000 */
[C---:B0-----:R-:W-:Y:S02]  /*fa10*/  FMUL.FTZ R25, R11.reuse, R116 ;  /* 0x000000740b197220 */ /* 0x041fe40000410000 */
[----:B------:R0:W-:Y:S01]  /*fa20*/  ST.E desc[UR44][R16.64+0x2d4], R9 ;  /* 0x0002d40910007985 */ /* 0x0001e2000c10192c */
[C---:B--2---:R-:W-:Y:S01]  /*fa30*/  FMUL.FTZ R27, R11.reuse, R114 ;  /* 0x000000720b1b7220 */ /* 0x044fe20000410000 */
        /* <DEDUP_REMOVED lines=60> */
[----:B------:R1:W-:Y:S01]  /*fe00*/  ST.E desc[UR44][R16.64+0x3b4], R43 ;  /* 0x0003b42b10007985 */ /* 0x0003e2000c10192c */
[----:B------:R-:W-:-:S03]  /*fe10*/  FMUL.FTZ R49, R11, R8 ;  /* 0x000000080b317220 */ /* 0x000fc60000410000 */
        /* <DEDUP_REMOVED lines=8> */
[----:B------:R-:W-:Y:S02]  /*fea0*/  IMAD.U32 R8, RZ, RZ, UR5 ;  /* 0x00000005ff087e24 */ /* 0x000fe4000f8e00ff */
[C---:B0-----:R-:W-:Y:S01]  /*feb0*/  FMUL.FTZ R39, R11.reuse, R44 ;  /* 0x0000002c0b277220 */ /* 0x041fe20000410000 */
[----:B------:R0:W-:Y:S01]  /*fec0*/  ST.E desc[UR44][R16.64+0x3e4], R9 ;  /* 0x0003e40910007985 */ /* 0x0001e2000c10192c */
[C---:B--2---:R-:W-:Y:S01]  /*fed0*/  FMUL.FTZ R45, R11.reuse, R26 ;  /* 0x0000001a0b2d7220 */ /* 0x044fe20000410000 */
[C---:B-1----:R-:W-:Y:S01]  /*fee0*/  FMUL.FTZ R47, R11.reuse, R6 ;  /* 0x000000060b2f7220 */ /* 0x042fe20000410000 */
[----:B------:R-:W-:Y:S01]  /*fef0*/  FMUL.FTZ R11, R11, R24 ;  /* 0x000000180b0b7220 */ /* 0x000fe20000410000 */
[----:B0-----:R-:W-:Y:S01]  /*ff00*/  IMAD.U32 R9, RZ, RZ, UR6 ;  /* 0x00000006ff097e24 */ /* 0x001fe2000f8e00ff */
[----:B------:R-:W-:Y:S04]  /*ff10*/  ST.E desc[UR44][R16.64+0x3d0], R7 ;  /* 0x0003d00710007985 */ /* 0x000fe8000c10192c */
[----:B------:R0:W-:Y:S04]  /*ff20*/  ST.E desc[UR44][R16.64+0x3f0], R25 ;  /* 0x0003f01910007985 */ /* 0x0001e8000c10192c */
[----:B------:R1:W-:Y:S04]  /*ff30*/  ST.E desc[UR44][R16.64+0x3f4], R27 ;  /* 0x0003f41b10007985 */ /* 0x0003e8000c10192c */
[----:B------:R-:W-:Y:S04]  /*ff40*/  ST.E desc[UR44][R16.64+0x400], R41 ;  /* 0x0004002910007985 */ /* 0x000fe8000c10192c */
[----:B------:R-:W-:Y:S04]  /*ff50*/  ST.E desc[UR44][R16.64+0x404], R43 ;  /* 0x0004042b10007985 */ /* 0x000fe8000c10192c */
[----:B------:R-:W-:Y:S04]  /*ff60*/  ST.E desc[UR44][R16.64+0x410], R39 ;  /* 0x0004102710007985 */ /* 0x000fe8000c10192c */
[----:B------:R-:W-:Y:S04]  /*ff70*/  ST.E desc[UR44][R16.64+0x414], R45 ;  /* 0x0004142d10007985 */ /* 0x000fe8000c10192c */
[----:B------:R2:W-:Y:S04]  /*ff80*/  ST.E desc[UR44][R16.64+0x420], R47 ;  /* 0x0004202f10007985 */ /* 0x0005e8000c10192c */
[----:B------:R3:W-:Y:S04]  /*ff90*/  ST.E desc[UR44][R16.64+0x424], R49 ;  /* 0x0004243110007985 */ /* 0x0007e8000c10192c */
[----:B------:R-:W-:Y:S04]  /*ffa0*/  ST.E desc[UR44][R16.64+0x430], R11 ;  /* 0x0004300b10007985 */ /* 0x000fe8000c10192c */
[----:B0-----:R-:W4:Y:S01]  /*ffb0*/  LD.E R25, desc[UR44][R8.64] ;  /* 0x0000002c08197980 */ /* 0x001f22000c101900 */
[----:B------:R-:W-:Y:S01]  /*ffc0*/  ULOP3.LUT UR4, UR4, 0xc, URZ, 0xfc, !UPT ;  /* 0x0000000c04047892 */ /* 0x000fe2000f8efc3f */
[----:B------:R-:W-:-:S05]  /*ffd0*/  IMAD.U32 R7, RZ, RZ, UR6 ;  /* 0x00000006ff077e24 */ /* 0x000fca000f8e00ff */
[----:B------:R-:W-:Y:S02]  /*ffe0*/  IMAD.U32 R6, RZ, RZ, UR4 ;  /* 0x00000004ff067e24 */ /* 0x000fe4000f8e00ff */
[----:B----4-:R-:W-:-:S05]  /*fff0*/  FMUL.FTZ R25, R10, R25 ;  /* 0x000000190a197220 */ /* 0x010fca0000410000 */
[----:B------:R-:W-:Y:S04]  /*10000*/  ST.E desc[UR44][R8.64], R25 ;  /* 0x0000001908007985 */ /* 0x000fe8000c10192c */
[----:B-1----:R-:W4:Y:S02]  /*10010*/  LD.E R27, desc[UR44][R6.64] ;  /* 0x0000002c061b7980 */ /* 0x002f24000c101900 */
[----:B----4-:R-:W-:-:S05]  /*10020*/  FMUL.FTZ R27, R10, R27 ;  /* 0x0000001b0a1b7220 */ /* 0x010fca0000410000 */
[----:B------:R0:W-:Y:S04]  /*10030*/  ST.E desc[UR44][R6.64], R27 ;  /* 0x0000001b06007985 */ /* 0x0001e8000c10192c */
        /* <DEDUP_REMOVED lines=22> */
[----:B--2---:R-:W2:Y:S04]  /*101a0*/  LD.E R47, desc[UR44][R16.64+0x3ac] ;  /* 0x0003ac2c102f7980 */ /* 0x004ea8000c101900 */
        /* <DEDUP_REMOVED lines=38> */
[----:B------:R-:W3:Y:S01]  /*10410*/  LD.E R25, desc[UR44][R16.64+0x438] ;  /* 0x0004382c10197980 */ /* 0x000ee2000c101900 */
[C---:B----4-:R-:W-:Y:S01]  /*10420*/  FMUL.FTZ R53, R10.reuse, R53 ;  /* 0x000000350a357220 */ /* 0x050fe20000410000 */
[----:B------:R-:W-:-:S04]  /*10430*/  FMUL.FTZ R93, R10, R93 ;  /* 0x0000005d0a5d7220 */ /* 0x000fc80000410000 */
        /* <DEDUP_REMOVED lines=22> */
[C---:B---3--:R-:W-:Y:S01]  /*105a0*/  FMUL.FTZ R49, R10.reuse, R49 ;  /* 0x000000310a317220 */ /* 0x048fe20000410000 */
[C---:B0-----:R-:W-:Y:S01]  /*105b0*/  FMUL.FTZ R53, R10.reuse, R46 ;  /* 0x0000002e0a357220 */ /* 0x041fe20000410000 */
[C---:B------:R-:W-:Y:S01]  /*105c0*/  FMUL.FTZ R45, R10.reuse, R45 ;  /* 0x0000002d0a2d7220 */ /* 0x040fe20000410000 */
[C---:B------:R-:W-:Y:S01]  /*105d0*/  FMUL.FTZ R43, R10.reuse, R43 ;  /* 0x0000002b0a2b7220 */ /* 0x040fe20000410000 */
        /* <DEDUP_REMOVED lines=9> */
[----:B0-----:R-:W-:-:S03]  /*10670*/  FMUL.FTZ R93, R10, R86 ;  /* 0x000000560a5d7220 */ /* 0x001fc60000410000 */
[----:B------:R0:W-:Y:S01]  /*10680*/  ST.E desc[UR44][R16.64+0x2ac], R83 ;  /* 0x0002ac5310007985 */ /* 0x0001e2000c10192c */
[----:B------:R-:W-:-:S03]  /*10690*/  FMUL.FTZ R99, R10, R82 ;  /* 0x000000520a637220 */ /* 0x000fc60000410000 */
[----:B------:R-:W-:Y:S01]  /*106a0*/  ST.E desc[UR44][R16.64+0x2b8], R81 ;  /* 0x0002b85110007985 */ /* 0x000fe2000c10192c */
[----:B------:R-:W-:-:S03]  /*106b0*/  FMUL.FTZ R101, R10, R84 ;  /* 0x000000540a657220 */ /* 0x000fc60000410000 */
[----:B------:R3:W-:Y:S01]  /*106c0*/  ST.E desc[UR44][R16.64+0x2bc], R77 ;  /* 0x0002bc4d10007985 */ /* 0x0007e2000c10192c */
[----:B-1----:R-:W-:-:S03]  /*106d0*/  FMUL.FTZ R87, R10, R80 ;  /* 0x000000500a577220 */ /* 0x002fc60000410000 */
[----:B------:R1:W-:Y:S01]  /*106e0*/  ST.E desc[UR44][R16.64+0x2cc], R79 ;  /* 0x0002cc4f10007985 */ /* 0x0003e2000c10192c */
[----:B--2---:R-:W-:-:S03]  /*106f0*/  FMUL.FTZ R89, R10, R78 ;  /* 0x0000004e0a597220 */ /* 0x004fc60000410000 */
[----:B------:R-:W-:Y:S01]  /*10700*/  ST.E desc[UR44][R16.64+0x2ec], R75 ;  /* 0x0002ec4b10007985 */ /* 0x000fe2000c10192c */
[----:B0-----:R-:W-:-:S03]  /*10710*/  FMUL.FTZ R83, R10, R76 ;  /* 0x0000004c0a537220 */ /* 0x001fc60000410000 */
[----:B------:R0:W-:Y:S01]  /*10720*/  ST.E desc[UR44][R16.64+0x2fc], R73 ;  /* 0x0002fc4910007985 */ /* 0x0001e2000c10192c */
[----:B------:R-:W-:-:S03]  /*10730*/  FMUL.FTZ R85, R10, R72 ;  /* 0x000000480a557220 */ /* 0x000fc60000410000 */
[----:B------:R-:W-:Y:S01]  /*10740*/  ST.E desc[UR44][R16.64+0x308], R71 ;  /* 0x0003084710007985 */ /* 0x000fe2000c10192c */
[----:B------:R-:W-:-:S03]  /*10750*/  FMUL.FTZ R91, R10, R74 ;  /* 0x0000004a0a5b7220 */ /* 0x000fc60000410000 */
[----:B------:R2:W-:Y:S01]  /*10760*/  ST.E desc[UR44][R16.64+0x30c], R67 ;  /* 0x00030c4310007985 */ /* 0x0005e2000c10192c */
[----:B---3--:R-:W-:-:S03]  /*10770*/  FMUL.FTZ R77, R10, R70 ;  /* 0x000000460a4d7220 */ /* 0x008fc60000410000 */
[----:B------:R3:W-:Y:S01]  /*10780*/  ST.E desc[UR44][R16.64+0x31c], R69 ;  /* 0x00031c4510007985 */ /* 0x0007e2000c10192c */
[----:B-1----:R-:W-:-:S03]  /*10790*/  FMUL.FTZ R79, R10, R68 ;  /* 0x000000440a4f7220 */ /* 0x002fc60000410000 */
[----:B------:R-:W-:Y:S01]  /*107a0*/  ST.E desc[UR44][R16.64+0x33c], R65 ;  /* 0x00033c4110007985 */ /* 0x000fe2000c10192c */
[----:B0-----:R-:W-:-:S03]  /*107b0*/  FMUL.FTZ R73, R10, R66 ;  /* 0x000000420a497220 */ /* 0x001fc60000410000 */
[----:B------:R0:W-:Y:S01]  /*107c0*/  ST.E desc[UR44][R16.64+0x34c], R63 ;  /* 0x00034c3f10007985 */ /* 0x0001e2000c10192c */
[----:B------:R-:W-:-:S03]  /*107d0*/  FMUL.FTZ R75, R10, R62 ;  /* 0x0000003e0a4b7220 */ /* 0x000fc60000410000 */
[----:B------:R-:W-:Y:S01]  /*107e0*/  ST.E desc[UR44][R16.64+0x358], R61 ;  /* 0x0003583d10007985 */ /* 0x000fe2000c10192c */
[----:B------:R-:W-:-:S03]  /*107f0*/  FMUL.FTZ R81, R10, R64 ;  /* 0x000000400a517220 */ /* 0x000fc60000410000 */
[----:B------:R1:W-:Y:S01]  /*10800*/  ST.E desc[UR44][R16.64+0x35c], R57 ;  /* 0x00035c3910007985 */ /* 0x0003e2000c10192c */
[----:B--2---:R-:W-:-:S03]  /*10810*/  FMUL.FTZ R67, R10, R60 ;  /* 0x0000003c0a437220 */ /* 0x004fc60000410000 */
[----:B------:R2:W-:Y:S01]  /*10820*/  ST.E desc[UR44][R16.64+0x36c], R59 ;  /* 0x00036c3b10007985 */ /* 0x0005e2000c10192c */
[----:B---3--:R-:W-:-:S03]  /*10830*/  FMUL.FTZ R69, R10, R58 ;  /* 0x0000003a0a457220 */ /* 0x008fc60000410000 */
[----:B------:R3:W-:Y:S01]  /*10840*/  ST.E desc[UR44][R16.64+0x38c], R55 ;  /* 0x00038c3710007985 */ /* 0x0007e2000c10192c */
[----:B0-----:R-:W-:-:S03]  /*10850*/  FMUL.FTZ R63, R10, R56 ;  /* 0x000000380a3f7220 */ /* 0x001fc60000410000 */
[----:B------:R-:W-:Y:S01]  /*10860*/  ST.E desc[UR44][R16.64+0x3a8], R51 ;  /* 0x0003a83310007985 */ /* 0x000fe2000c10192c */
[----:B------:R-:W-:-:S03]  /*10870*/  FMUL.FTZ R65, R10, R52 ;  /* 0x000000340a417220 */ /* 0x000fc60000410000 */
[----:B------:R0:W-:Y:S01]  /*10880*/  ST.E desc[UR44][R16.64+0x3ac], R47 ;  /* 0x0003ac2f10007985 */ /* 0x0001e2000c10192c */
[----:B------:R-:W-:-:S03]  /*10890*/  FMUL.FTZ R71, R10, R54 ;  /* 0x000000360a477220 */ /* 0x000fc60000410000 */
[----:B------:R4:W-:Y:S01]  /*108a0*/  ST.E desc[UR44][R16.64+0x3bc], R49 ;  /* 0x0003bc3110007985 */ /* 0x0009e2000c10192c */
[----:B-1----:R-:W-:-:S03]  /*108b0*/  FMUL.FTZ R57, R10, R50 ;  /* 0x000000320a397220 */ /* 0x002fc60000410000 */
[----:B------:R-:W-:Y:S01]  /*108c0*/  ST.E desc[UR44][R16.64+0x3cc], R53 ;  /* 0x0003cc3510007985 */ /* 0x000fe2000c10192c */
[----:B--2---:R-:W-:-:S03]  /*108d0*/  FMUL.FTZ R59, R10, R48 ;  /* 0x000000300a3b7220 */ /* 0x004fc60000410000 */
[----:B------:R-:W-:Y:S01]  /*108e0*/  ST.E desc[UR44][R16.64+0x3dc], R45 ;  /* 0x0003dc2d10007985 */ /* 0x000fe2000c10192c */
[----:B---3--:R-:W-:-:S03]  /*108f0*/  FMUL.FTZ R55, R10, R42 ;  /* 0x0000002a0a377220 */ /* 0x008fc60000410000 */
[----:B------:R1:W-:Y:S01]  /*10900*/  ST.E desc[UR44][R16.64+0x3ec], R43 ;  /* 0x0003ec2b10007985 */ /* 0x0003e2000c10192c */
[C---:B------:R-:W-:Y:S01]  /*10910*/  FMUL.FTZ R61, R10.reuse, R44 ;  /* 0x0000002c0a3d7220 */ /* 0x040fe20000410000 */
[C---:B------:R-:W-:Y:S01]  /*10920*/  FMUL.FTZ R41, R10.reuse, R41 ;  /* 0x000000290a297220 */ /* 0x040fe20000410000 */
[C---:B------:R-:W-:Y:S01]  /*10930*/  FMUL.FTZ R27, R10.reuse, R27 ;  /* 0x0000001b0a1b7220 */ /* 0x040fe20000410000 */
[C---:B0-----:R-:W-:Y:S01]  /*10940*/  FMUL.FTZ R47, R10.reuse, R40 ;  /* 0x000000280a2f7220 */ /* 0x041fe20000410000 */
[C---:B------:R-:W-:Y:S01]  /*10950*/  FMUL.FTZ R39, R10.reuse, R39 ;  /* 0x000000270a277220 */ /* 0x040fe20000410000 */
[C---:B----4-:R-:W-:Y:S01]  /*10960*/  FMUL.FTZ R49, R10.reuse, R38 ;  /* 0x000000260a317220 */ /* 0x050fe20000410000 */
[C---:B-1----:R-:W-:Y:S01]  /*10970*/  FMUL.FTZ R43, R10.reuse, R26 ;  /* 0x0000001a0a2b7220 */ /* 0x042fe20000410000 */
[----:B------:R-:W-:Y:S02]  /*10980*/  VIADD R26, R103, 0x8 ;  /* 0x00000008671a7836 */ /* 0x000fe40000000000 */
[C---:B------:R-:W-:Y:S01]  /*10990*/  FMUL.FTZ R45, R10.reuse, R11 ;  /* 0x0000000b0a2d7220 */ /* 0x040fe20000410000 */
[C---:B------:R-:W-:Y:S01]  /*109a0*/  FMUL.FTZ R51, R10.reuse, R24 ;  /* 0x000000180a337220 */ /* 0x040fe20000410000 */
        /* <DEDUP_REMOVED lines=33> */
[----:B------:R3:W-:Y:S04]  /*10bc0*/  ST.E desc[UR44][R16.64+0x428], R45 ;  /* 0x0004282d10007985 */ /* 0x0007e8000c10192c */
[----:B------:R-:W-:Y:S04]  /*10bd0*/  ST.E desc[UR44][R16.64+0x42c], R51 ;  /* 0x00042c3310007985 */ /* 0x000fe8000c10192c */
[----:B------:R-:W-:Y:S01]  /*10be0*/  ST.E desc[UR44][R16.64+0x438], R53 ;  /* 0x0004383510007985 */ /* 0x000fe2000c10192c */
[----:B------:R4:W-:Y:S06]  /*10bf0*/  BAR.SYNC.DEFER_BLOCKING R26, 0x100 ;  /* 0x0004001a0000751d */ /* 0x0009ec0000010000 */
[----:B------:R-:W4:Y:S04]  /*10c00*/  LDL R24, [R1+0x1f8] ;  /* 0x0001f80001187983 */ /* 0x000f280000100800 */
[----:B0-----:R-:W2:Y:S04]  /*10c10*/  LD.E R47, desc[UR44][R16.64+0x240] ;  /* 0x0002402c102f7980 */ /* 0x001ea8000c101900 */
[----:B------:R-:W4:Y:S04]  /*10c20*/  LD.E.64 R10, desc[UR44][R16.64+0x88] ;  /* 0x0000882c100a7980 */ /* 0x000f28000c101b00 */
[----:B--2---:R0:W-:Y:S04]  /*10c30*/  ST.E desc[UR44][R16.64+0x240], R47 ;  /* 0x0002402f10007985 */ /* 0x0041e8000c10192c */
[----:B------:R-:W2:Y:S04]  /*10c40*/  LD.E R25, desc[UR44][R4.64] ;  /* 0x0000002c04197980 */ /* 0x000ea8000c101900 */
[----:B--2---:R2:W-:Y:S04]  /*10c50*/  ST.E desc[UR44][R4.64], R25 ;  /* 0x0000001904007985 */ /* 0x0045e8000c10192c */
[----:B------:R-:W3:Y:S04]  /*10c60*/  LD.E R27, desc[UR44][R8.64] ;  /* 0x0000002c081b7980 */ /* 0x000ee8000c101900 */
[----:B---3--:R3:W-:Y:S04]  /*10c70*/  ST.E desc[UR44][R8.64], R27 ;  /* 0x0000001b08007985 */ /* 0x0087e8000c10192c */
[----:B-1----:R-:W4:Y:S04]  /*10c80*/  LD.E R39, desc[UR44][R6.64] ;  /* 0x0000002c06277980 */ /* 0x002f28000c101900 */
[----:B----4-:R1:W-:Y:S04]  /*10c90*/  ST.E desc[UR44][R6.64], R39 ;  /* 0x0000002706007985 */ /* 0x0103e8000c10192c */
        /* <DEDUP_REMOVED lines=18> */
[----:B---3--:R-:W3:Y:S04]  /*10dc0*/  LD.E R27, desc[UR44][R16.64+0x298] ;  /* 0x0002982c101b7980 */ /* 0x008ee8000c101900 */
[----:B------:R-:W3:Y:S04]  /*10dd0*/  LD.E R38, desc[UR44][R16.64+0x29c] ;  /* 0x00029c2c10267980 */ /* 0x000ee8000c101900 */
        /* <DEDUP_REMOVED lines=73> */
[----:B----4-:R-:W4:Y:S04]  /*11270*/  LD.E R45, desc[UR44][R16.64+0x2b8] ;  /* 0x0002b82c102d7980 */ /* 0x010f28000c101900 */
        /* <DEDUP_REMOVED lines=46> */
[----:B------:R0:W-:Y:S04]  /*11560*/  ST.E desc[UR44][R16.64+0x290], R25 ;  /* 0x0002901910007985 */ /* 0x0001e8000c10192c */
[----:B------:R-:W-:Y:S04]  /*11570*/  ST.E desc[UR44][R16.64+0x294], R26 ;  /* 0x0002941a10007985 */ /* 0x000fe8000c10192c */
[----:B---3--:R1:W-:Y:S04]  /*11580*/  ST.E desc[UR44][R16.64+0x298], R27 ;  /* 0x0002981b10007985 */ /* 0x0083e8000c10192c */
        /* <DEDUP_REMOVED lines=105> */
[----:B0-----:R-:W2:Y:S01]  /*11c20*/  LDL R25, [R1+0x68] ;  /* 0x0000680001197983 */ /* 0x001ea20000100800 */
[----:B------:R-:W-:-:S02]  /*11c30*/  IMAD R10, R24, 0xc00, R10 ;  /* 0x00000c00180a7824 */ /* 0x000fc400078e020a */
[----:B-1----:R-:W-:Y:S01]  /*11c40*/  IMAD.MOV.U32 R27, RZ, RZ, R11 ;  /* 0x000000ffff1b7224 */ /* 0x002fe200078e000b */
[----:B------:R-:W-:Y:S01]  /*11c50*/  F2FP.BF16.F32.PACK_AB R162, R37, R162 ;  /* 0x000000a225a2723e */ /* 0x000fe200000010ff */
[----:B------:R-:W-:Y:S01]  /*11c60*/  VIADD R24, R10, 0x80 ;  /* 0x000000800a187836 */ /* 0x000fe20000000000 */
[----:B------:R-:W-:Y:S01]  /*11c70*/  F2FP.BF16.F32.PACK_AB R168, R168, R36 ;  /* 0x00000024a8a8723e */ /* 0x000fe200000010ff */
[----:B------:R-:W-:Y:S01]  /*11c80*/  VIADD R26, R10, 0x100 ;  /* 0x000001000a1a7836 */ /* 0x000fe20000000000 */
[----:B------:R-:W-:Y:S01]  /*11c90*/  R2UR UR15, R27 ;  /* 0x000000001b0f72ca */ /* 0x000fe200000e0000 */
[----:B------:R-:W2:Y:S01]  /*11ca0*/  LD.E R36, desc[UR44][R16.64+0x270] ;  /* 0x0002702c10247980 */ /* 0x000ea2000c101900 */
[----:B------:R-:W-:Y:S02]  /*11cb0*/  R2UR UR10, R24 ;  /* 0x00000000180a72ca */ /* 0x000fe400000e0000 */
[----:B------:R-:W-:Y:S01]  /*11cc0*/  R2UR UR14, R26 ;  /* 0x000000001a0e72ca */ /* 0x000fe200000e0000 */
[----:B------:R-:W2:Y:S01]  /*11cd0*/  LD.E R24, desc[UR44][R16.64+0x240] ;  /* 0x0002402c10187980 */ /* 0x000ea2000c101900 */
[----:B------:R-:W-:-:S02]  /*11ce0*/  F2FP.BF16.F32.PACK_AB R170, R170, R35 ;  /* 0x00000023aaaa723e */ /* 0x000fc400000010ff */
[----:B------:R-:W-:Y:S01]  /*11cf0*/  F2FP.BF16.F32.PACK_AB R176, R176, R34 ;  /* 0x00000022b0b0723e */ /* 0x000fe200000010ff */
[----:B------:R-:W2:Y:S01]  /*11d00*/  LD.E R35, desc[UR44][R16.64+0x26c] ;  /* 0x00026c2c10237980 */ /* 0x000ea2000c101900 */
[----:B------:R-:W-:Y:S02]  /*11d10*/  F2FP.BF16.F32.PACK_AB R178, R178, R33 ;  /* 0x00000021b2b2723e */ /* 0x000fe400000010ff */
[----:B------:R-:W-:Y:S01]  /*11d20*/  F2FP.BF16.F32.PACK_AB R161, R161, R32 ;  /* 0x00000020a1a1723e */ /* 0x000fe200000010ff */
[----:B------:R-:W2:Y:S01]  /*11d30*/  LD.E R33, desc[UR44][R16.64+0x264] ;  /* 0x0002642c10217980 */ /* 0x000ea2000c101900 */
[----:B------:R-:W-:Y:S02]  /*11d40*/  F2FP.BF16.F32.PACK_AB R163, R163, R31 ;  /* 0x0000001fa3a3723e */ /* 0x000fe400000010ff */
[----:B------:R-:W-:Y:S01]  /*11d50*/  F2FP.BF16.F32.PACK_AB R169, R169, R30 ;  /* 0x0000001ea9a9723e */ /* 0x000fe200000010ff */
[----:B------:R-:W2:Y:S01]  /*11d60*/  LD.E R31, desc[UR44][R16.64+0x25c] ;  /* 0x00025c2c101f7980 */ /* 0x000ea2000c101900 */
[----:B------:R-:W-:-:S02]  /*11d70*/  F2FP.BF16.F32.PACK_AB R171, R171, R29 ;  /* 0x0000001dabab723e */ /* 0x000fc400000010ff */
[----:B------:R-:W-:Y:S01]  /*11d80*/  F2FP.BF16.F32.PACK_AB R177, R177, R28 ;  /* 0x0000001cb1b1723e */ /* 0x000fe200000010ff */
        /* <DEDUP_REMOVED lines=947> */
[----:B--2---:R-:W-:Y:S04]  /*158c0*/  ST.E desc[UR44][R16.64+0x240], R11 ;  /* 0x0002400b10007985 */ /* 0x004fe8000c10192c */
[----:B------:R-:W2:Y:S04]  /*158d0*/  LD.E R13, desc[UR44][R4.64] ;  /* 0x0000002c040d7980 */ /* 0x000ea8000c101900 */
[----:B--2---:R1:W-:Y:S04]  /*158e0*/  ST.E desc[UR44][R4.64], R13 ;  /* 0x0000000d04007985 */ /* 0x0043e8000c10192c */
[----:B------:R-:W2:Y:S04]  /*158f0*/  LD.E R15, desc[UR44][R8.64] ;  /* 0x0000002c080f7980 */ /* 0x000ea8000c101900 */
[----:B--2---:R-:W-:Y:S04]  /*15900*/  ST.E desc[UR44][R8.64], R15 ;  /* 0x0000000f08007985 */ /* 0x004fe8000c10192c */
[----:B------:R-:W2:Y:S04]  /*15910*/  LD.E R19, desc[UR44][R6.64] ;  /* 0x0000002c06137980 */ /* 0x000ea8000c101900 */
[----:B--2---:R2:W-:Y:S04]  /*15920*/  ST.E desc[UR44][R6.64], R19 ;  /* 0x0000001306007985 */ /* 0x0045e8000c10192c */
[----:B0-----:R-:W3:Y:S04]  /*15930*/  LD.E R2, desc[UR44][R16.64+0x250] ;  /* 0x0002502c10027980 */ /* 0x001ee8000c101900 */
        /* <DEDUP_REMOVED lines=124> */
[----:B0-----:R-:W3:Y:S04]  /*16100*/  LD.E R2, desc[UR44][R16.64+0x28] ;  /* 0x0000282c10027980 */ /* 0x001ee8000c101900 */
[----:B----4-:R-:W-:Y:S04]  /*16110*/  ST.E desc[UR44][R16.64+0x254], R4 ;  /* 0x0002540410007985 */ /* 0x010fe8000c10192c */
        /* <DEDUP_REMOVED lines=123> */
[----:B---3--:R-:W-:-:S04]  /*168d0*/  LOP3.LUT R2, R2, 0x1, RZ, 0xfc, !PT ;  /* 0x0000000102027812 */ /* 0x008fc800078efcff */
[----:B------:R-:W-:Y:S01]  /*168e0*/  ISETP.NE.AND P0, PT, R2, 0x3, PT ;  /* 0x000000030200780c */ /* 0x000fe20003f05270 */
[----:B------:R-:W-:-:S12]  /*168f0*/  BSSY B0, `(.L_x_3994) ;  /* 0x0000003000007945 */ /* 0x000fd80003800000 */
[----:B-1----:R-:W-:Y:S05]  /*16900*/  @!P0 BRA `(.L_x_3995) ;  /* 0x0000000000048947 */ /* 0x002fea0003800000 */
[----:B------:R-:W-:Y:S01]  /*16910*/  BPT.TRAP 0x1 ;  /* 0x000000040000795c */ /* 0x000fe20000300000 */
.L_x_3995:
[----:B------:R-:W-:Y:S05]  /*16920*/  BSYNC B0 ;  /* 0x0000000000007941 */ /* 0x000fea0003800000 */
.L_x_3994:
        /* <DEDUP_REMOVED lines=9> */
[----:B------:R-:W2:Y:S02]  /*169c0*/  LDL R4, [R1+0x50] ;  /* 0x0000500001047983 */ /* 0x000ea40000100800 */
[----:B--2---:R-:W-:-:S07]  /*169d0*/  IMAD.SHL.U32 R4, R4, 0x80, RZ ;  /* 0x0000008004047824 */ /* 0x004fce00078e00ff */
.L_x_3967:
[----:B0-----:R-:W0:Y:S01]  /*169e0*/  LDC R2, c[0x0][0x448] ;  /* 0x00011200ff027b82 */ /* 0x001e220000000800 */
[----:B------:R-:W-:Y:S01]  /*169f0*/  VIADD R4, R4, 0x7f ;  /* 0x0000007f04047836 */ /* 0x000fe20000000000 */
[----:B------:R-:W-:-:S06]  /*16a00*/  ULDC UR4, c[0x0][0xad4] ;  /* 0x0002b50000047ab9 */ /* 0x000fcc0000000800 */
[----:B------:R-:W1:Y:S01]  /*16a10*/  LDC R7, c[0x0][0xadc] ;  /* 0x0002b700ff077b82 */ /* 0x000e620000000800 */
[----:B0-----:R-:W-:-:S13]  /*16a20*/  ISETP.NE.AND P0, PT, R2, 0x1, PT ;  /* 0x000000010200780c */ /* 0x001fda0003f05270 */
[----:B------:R-:W0:Y:S08]  /*16a30*/  @P0 LDC R3, c[0x0][0x44c] ;  /* 0x00011300ff030b82 */ /* 0x000e300000000800 */
[----:B------:R-:W2:Y:S01]  /*16a40*/  @P0 LDC R5, c[0x0][0x450] ;  /* 0x00011400ff050b82 */ /* 0x000ea20000000800 */
[----:B0-----:R-:W-:-:S05]  /*16a50*/  @P0 IMAD.HI.U32 R2, R4, R3, RZ ;  /* 0x0000000304020227 */ /* 0x001fca00078e00ff */
[----:B--2---:R-:W-:Y:S02]  /*16a60*/  @P0 SHF.R.U32.HI R4, RZ, R5, R2 ;  /* 0x00000005ff040219 */ /* 0x004fe40000011602 */
[----:B-1----:R-:W-:-:S03]  /*16a70*/  ISETP.GE.AND P0, PT, R7, 0x1, PT ;  /* 0x000000010700780c */ /* 0x002fc60003f06270 */
[----:B------:R-:W-:-:S04]  /*16a80*/  IMAD.IADD R4, R225, 0x1, R4 ;  /* 0x00000001e1047824 */ /* 0x000fc800078e0204 */
[----:B------:R-:W-:-:S06]  /*16a90*/  VIADD R2, R4, -UR4 ;  /* 0x8000000404027c36 */ /* 0x000fcc0008000000 */
[----:B------:R-:W-:Y:S05]  /*16aa0*/  @!P0 BRA `(.L_x_3997) ;  /* 0x0000000000448947 */ /* 0x000fea0003800000 */
        /* <DEDUP_REMOVED lines=10> */
.L_x_3999:
[----:B------:R-:W-:-:S13]  /*16b50*/  ISETP.NE.AND P0, PT, R7, 0x1, PT ;  /* 0x000000010700780c */ /* 0x000fda0003f05270 */
[----:B------:R-:W0:Y:S02]  /*16b60*/  @P0 LDC.64 R8, c[0x0][0xae0] ;  /* 0x0002b800ff080b82 */ /* 0x000e240000000a00 */
[----:B0-----:R-:W-:-:S05]  /*16b70*/  @P0 IMAD.HI.U32 R6, R4, R8, RZ ;  /* 0x0000000804060227 */ /* 0x001fca00078e00ff */
[----:B------:R-:W-:-:S07]  /*16b80*/  @P0 SHF.R.U32.HI R4, RZ, R9, R6 ;  /* 0x00000009ff040219 */ /* 0x000fce0000011606 */
.L_x_4000:
[----:B------:R-:W-:Y:S05]  /*16b90*/  BSYNC B0 ;  /* 0x0000000000007941 */ /* 0x000fea0003800000 */
.L_x_3998:
[----:B------:R-:W-:-:S05]  /*16ba0*/  IMAD R3, R4, R7, RZ ;  /* 0x0000000704037224 */ /* 0x000fca00078e02ff */
[----:B------:R-:W-:-:S07]  /*16bb0*/  VIMNMX R2, R2, R3, !PT ;  /* 0x0000000302027248 */ /* 0x000fce0007fe0100 */
.L_x_3997:
[----:B------:R-:W-:Y:S01]  /*16bc0*/  VIADD R2, R2, 0x5f ;  /* 0x0000005f02027836 */ /* 0x000fe20000000000 */
[----:B------:R-:W-:-:S03]  /*16bd0*/  UIADD3 UR4, UP0, UR37, 0x28, URZ ;  /* 0x0000002825047890 */ /* 0x000fc6000ff1e03f */
[----:B------:R-:W-:Y:S01]  /*16be0*/  IMAD.HI R2, R2, 0x2aaaaaab, RZ ;  /* 0x2aaaaaab02027827 */ /* 0x000fe200078e02ff */
[----:B------:R-:W-:-:S03]  /*16bf0*/  UIADD3.X UR5, URZ, UR36, URZ, UP0, !UPT ;  /* 0x000000243f057290 */ /* 0x000fc600087fe43f */
[----:B------:R-:W-:Y:S01]  /*16c00*/  IMAD.U32 R6, RZ, RZ, UR4 ;  /* 0x00000004ff067e24 */ /* 0x000fe2000f8e00ff */
[----:B------:R-:W-:Y:S02]  /*16c10*/  SHF.R.U32.HI R3, RZ, 0x1f, R2 ;  /* 0x0000001fff037819 */ /* 0x000fe40000011602 */
[----:B------:R-:W-:Y:S02]  /*16c20*/  IMAD.U32 R7, RZ, RZ, UR5 ;  /* 0x00000005ff077e24 */ /* 0x000fe4000f8e00ff */
[----:B------:R-:W-:-:S04]  /*16c30*/  LEA.HI.SX32 R3, R2, R3, 0x1c ;  /* 0x0000000302037211 */ /* 0x000fc800078fe2ff */
[----:B------:R-:W-:-:S04]  /*16c40*/  VIMNMX R4, R202, R3, !PT ;  /* 0x00000003ca047248 */ /* 0x000fc80007fe0100 */
[----:B------:R-:W-:-:S13]  /*16c50*/  ISETP.GE.AND P0, PT, R0, R4, PT ;  /* 0x000000040000720c */ /* 0x000fda0003f06270 */
[----:B------:R-:W-:Y:S05]  /*16c60*/  @!P0 BRA `(.L_x_4001) ;  /* 0x000000a0000c8947 */ /* 0x000fea0003800000 */
[----:B------:R0:W5:Y:S02]  /*16c70*/  LDL.64 R2, [R1+0x158] ;  /* 0x0001580001027983 */ /* 0x0001640000100a00 */
.L_x_4020:
[----:B-1---5:R-:W2:Y:S04]  /*16c80*/  LD.E R5, desc[UR44][R2.64] ;  /* 0x0000002c02057980 */ /* 0x022ea8000c101900 */
        /* <DEDUP_REMOVED lines=20> */
.L_x_4003:
[----:B------:R-:W-:Y:S05]  /*16dd0*/  BSYNC B0 ;  /* 0x0000000000007941 */ /* 0x000fea0003800000 */
.L_x_4002:
        /* <DEDUP_REMOVED lines=13> */
.L_x_4005:
[----:B------:R-:W-:Y:S05]  /*16eb0*/  BSYNC B0 ;  /* 0x0000000000007941 */ /* 0x000fea0003800000 */
.L_x_4004:
        /* <DEDUP_REMOVED lines=8> */
.L_x_4007:
[----:B------:R-:W-:Y:S05]  /*16f40*/  BSYNC B0 ;  /* 0x0000000000007941 */ /* 0x000fea0003800000 */
.L_x_4006:
[----:B------:R-:W2:Y:S04]  /*16f50*/  LD.E R25, desc[UR44][R2.64] ;  /* 0x0000002c02197980 */ /* 0x000ea8000c101900 */
[----:B------:R-:W2:Y:S01]  /*16f60*/  LDL.64 R14, [R1+0x80] ;  /* 0x00008000010e7983 */ /* 0x000ea20000100a00 */
[----:B------:R-:W-:Y:S05]  /*16f70*/  WARPSYNC.ALL ;  /* 0x0000000000007948 */ /* 0x000fea0003800000 */
[----:B------:R3:W-:Y:S04]  /*16f80*/  STL [R1+0x60], RZ ;  /* 0x000060ff01007387 */ /* 0x0007e80000100800 */
[----:B------:R-:W4:Y:S01]  /*16f90*/  LD.E.64 R20, desc[UR44][R16.64+0x78] ;  /* 0x0000782c10147980 */ /* 0x000f22000c101b00 */
[----:B------:R-:W-:-:S05]  /*16fa0*/  IMAD.MOV.U32 R5, RZ, RZ, 0x1 ;  /* 0x00000001ff057424 */ /* 0x000fca00078e00ff */
[----:B------:R3:W-:Y:S04]  /*16fb0*/  STL [R1+0x60], R5 ;  /* 0x0000600501007387 */ /* 0x0007e80000100800 */
[----:B------:R-:W3:Y:S04]  /*16fc0*/  LD.E.64 R8, desc[UR44][R16.64+0x78] ;  /* 0x0000782c10087980 */ /* 0x000ee8000c101b00 */
[----:B------:R0:W-:Y:S04]  /*16fd0*/  STL [R1+0x60], R5 ;  /* 0x0000600501007387 */ /* 0x0001e80000100800 */
[----:B-1---5:R-:W3:Y:S01]  /*16fe0*/  LD.E.64 R10, desc[UR44][R16.64+0x78] ;  /* 0x0000782c100a7980 */ /* 0x022ee2000c101b00 */
        /* <DEDUP_REMOVED lines=49> */
.L_x_4010:
[----:B------:R-:W-:Y:S05]  /*17300*/  BSYNC B0 ;  /* 0x0000000000007941 */ /* 0x000fea0003800000 */
.L_x_4009:
[----:B------:R-:W2:Y:S01]  /*17310*/  LD.E.64 R8, desc[UR44][R6.64+0x18] ;  /* 0x0000182c06087980 */ /* 0x000ea2000c101b00 */
[----:B-----5:R-:W-:Y:S02]  /*17320*/  SHF.L.U32 R73, R73, 0x1f, RZ ;  /* 0x0000001f49497819 */ /* 0x020fe400000006ff */
[----:B--2---:R-:W-:-:S05]  /*17330*/  MOV R9, R8 ;  /* 0x0000000800097202 */ /* 0x004fca0000000f00 */
[----:B------:R-:W-:-:S04]  /*17340*/  IMAD R72, R72, 0x8, R9 ;  /* 0x0000000848487824 */ /* 0x000fc800078e0209 */
[----:B------:R0:W1:Y:S01]  /*17350*/  SYNCS.PHASECHK.TRANS64.TRYWAIT P0, [R72+URZ], R73 ;  /* 0x00000049480075a7 */ /* 0x000062000800017f */
[----:B------:R-:W2:Y:S04]  /*17360*/  LD.E R10, desc[UR44][R6.64] ;  /* 0x0000002c060a7980 */ /* 0x000ea8000c101900 */
[----:B------:R0:W5:Y:S04]  /*17370*/  LD.E R8, desc[UR44][R2.64] ;  /* 0x0000002c02087980 */ /* 0x000168000c101900 */
[----:B------:R0:W5:Y:S01]  /*17380*/  LD.E R9, desc[UR44][R2.64+0x4] ;  /* 0x0000042c02097980 */ /* 0x000162000c101900 */
[----:B------:R-:W-:Y:S01]  /*17390*/  BSSY B0, `(.L_x_4011) ;  /* 0x0000005000007945 */ /* 0x000fe20003800000 */
[----:B--2---:R-:W-:-:S04]  /*173a0*/  LOP3.LUT R10, R10, 0x1, RZ, 0xfc, !PT ;  /* 0x000000010a0a7812 */ /* 0x004fc800078efcff */
[----:B------:R-:W-:-:S13]  /*173b0*/  ISETP.NE.AND P1, PT, R10, 0x3, PT ;  /* 0x000000030a00780c */ /* 0x000fda0003f25270 */
[----:B01----:R-:W-:Y:S05]  /*173c0*/  @!P1 BRA `(.L_x_4012) ;  /* 0x0000000000049947 */ /* 0x003fea0003800000 */
[----:B------:R-:W-:Y:S01]  /*173d0*/  BPT.TRAP 0x1 ;  /* 0x000000040000795c */ /* 0x000fe20000300000 */
.L_x_4012:
[----:B------:R-:W-:Y:S05]  /*173e0*/  BSYNC B0 ;  /* 0x0000000000007941 */ /* 0x000fea0003800000 */
.L_x_4011:
        /* <DEDUP_REMOVED lines=8> */
.L_x_4014:
[----:B------:R-:W-:Y:S05]  /*17470*/  BSYNC B0 ;  /* 0x0000000000007941 */ /* 0x000fea0003800000 */
.L_x_4013:
        /* <DEDUP_REMOVED lines=175> */
[----:B------:R-:W0:Y:S01]  /*17f70*/  S2R R72, SR_TID.X ;  /* 0x0000000000487919 */ /* 0x000e220000002100 */
[----:B------:R1:W-:Y:S04]  /*17f80*/  STL [R1+0x70], R5 ;  /* 0x0000700501007387 */ /* 0x0003e80000100800 */
[----:B------:R1:W-:Y:S01]  /*17f90*/  STL [R1+0x70], R5 ;  /* 0x0000700501007387 */ /* 0x0003e20000100800 */
[----:B------:R-:W-:-:S02]  /*17fa0*/  WARPGROUP.DEPBAR.LE gsb0, 0x0 ;  /* 0x00008000000079c5 */ /* 0x000fc40000010000 */
        /* <DEDUP_REMOVED lines=27> */
.L_x_4017:
[----:B------:R-:W-:Y:S05]  /*18160*/  BSYNC B0 ;  /* 0x0000000000007941 */ /* 0x000fea0003800000 */
.L_x_4016:
[----:B------:R-:W2:Y:S04]  /*18170*/  LD.E.64 R6, desc[UR44][R18.64+0x20] ;  /* 0x0000202c12067980 */ /* 0x000ea8000c101b00 */
[----:B------:R-:W3:Y:S01]  /*18180*/  LD.E R9, desc[UR44][R18.64+0xc] ;  /* 0x00000c2c12097980 */ /* 0x000ee2000c101900 */
[----:B--2---:R-:W-:-:S05]  /*18190*/  MOV R7, R6 ;  /* 0x0000000600077202 */ /* 0x004fca0000000f00 */
[----:B-----5:R-:W-:-:S05]  /*181a0*/  IMAD R8, R8, 0x8, R7 ;  /* 0x0000000808087824 */ /* 0x020fca00078e0207 */
[----:B---3--:R-:W-:-:S04]  /*181b0*/  PRMT R8, R9, 0x654, R8 ;  /* 0x0000065409087816 */ /* 0x008fc80000000008 */
[----:B------:R0:W-:Y:S01]  /*181c0*/  SYNCS.ARRIVE.TRANS64.RED.A1T0 RZ, [R8+URZ], RZ ;  /* 0x000000ff08ff79a7 */ /* 0x0001e2000810043f */
[----:B------:R-:W2:Y:S04]  /*181d0*/  LDL.64 R6, [R1+0x150] ;  /* 0x0001500001067983 */ /* 0x000ea80000100a00 */
[----:B--2---:R-:W2:Y:S04]  /*181e0*/  LD.E R12, desc[UR44][R6.64] ;  /* 0x0000002c060c7980 */ /* 0x004ea8000c101900 */
[----:B------:R-:W3:Y:S01]  /*181f0*/  LD.E.64 R6, desc[UR44][R16.64+0x210] ;  /* 0x0002102c10067980 */ /* 0x000ee2000c101b00 */
[----:B------:R-:W-:-:S04]  /*18200*/  UIADD3 UR4, UP0, UR37, 0x210, URZ ;  /* 0x0000021025047890 */ /* 0x000fc8000ff1e03f */
[----:B------:R-:W-:Y:S02]  /*18210*/  ULOP3.LUT UR4, UR4, 0x4, URZ, 0xfc, !UPT ;  /* 0x0000000404047892 */ /* 0x000fe4000f8efc3f */
[----:B------:R-:W-:Y:S01]  /*18220*/  UIADD3.X UR5, URZ, UR36, URZ, UP0, !UPT ;  /* 0x000000243f057290 */ /* 0x000fe200087fe43f */
[-C--:B--2---:R-:W-:Y:S01]  /*18230*/  FMUL.FTZ R11, R24, R12.reuse ;  /* 0x0000000c180b7220 */ /* 0x084fe20000410000 */
        /* <DEDUP_REMOVED lines=13> */
[----:B------:R-:W1:Y:S01]  /*18310*/  MUFU.TANH R10, R10 ;  /* 0x0000000a000a7308 */ /* 0x000e620000002400 */
        /* <DEDUP_REMOVED lines=8> */
[----:B---3--:R-:W-:Y:S01]  /*183a0*/  FMNMX.FTZ R13, R11, R6, !PT ;  /* 0x000000060b0d7209 */ /* 0x008fe20007810000 */
[-C--:B------:R-:W-:Y:S01]  /*183b0*/  FMUL.FTZ R47, R49, R12.reuse ;  /* 0x0000000c312f7220 */ /* 0x080fe20000410000 */
[-C--:B0-----:R-:W-:Y:S01]  /*183c0*/  FMUL.FTZ R8, R26, R12.reuse ;  /* 0x0000000c1a087220 */ /* 0x081fe20000410000 */
        /* <DEDUP_REMOVED lines=27> */
[----:B------:R-:W-:Y:S01]  /*18580*/  FMUL.FTZ R63, R71, R12 ;  /* 0x0000000c473f7220 */ /* 0x000fe20000410000 */
        /* <DEDUP_REMOVED lines=39> */
[----:B--2---:R-:W-:Y:S01]  /*18800*/  FMNMX.FTZ R13, R19, R52, !PT ;  /* 0x00000034130d7209 */ /* 0x004fe20007810000 */
[-C--:B------:R-:W-:Y:S01]  /*18810*/  FMUL.FTZ R52, R59, R12.reuse ;  /* 0x0000000c3b347220 */ /* 0x080fe20000410000 */
[----:B------:R-:W-:-:S05]  /*18820*/  FMUL.FTZ R59, R66, R12 ;  /* 0x0000000c423b7220 */ /* 0x000fca0000410000 */
        /* <DEDUP_REMOVED lines=12> */
[----:B------:R-:W-:-:S06]  /*188f0*/  FMUL.FTZ R54, R62, R12 ;  /* 0x0000000c3e367220 */ /* 0x000fcc0000410000 */
[----:B------:R-:W2:Y:S01]  /*18900*/  MUFU.TANH R64, R64 ;  /* 0x0000004000407308 */ /* 0x000ea20000002400 */
[----:B0-----:R-:W-:-:S07]  /*18910*/  FMNMX.FTZ R25, R60, R25, !PT ;  /* 0x000000193c197209 */ /* 0x001fce0007810000 */
[----:B------:R-:W0:Y:S01]  /*18920*/  MUFU.TANH R38, R38 ;  /* 0x0000002600267308 */ /* 0x000e220000002400 */
[----:B-1----:R-:W-:-:S07]  /*18930*/  FMNMX.FTZ R13, R28, R13, !PT ;  /* 0x0000000d1c0d7209 */ /* 0x002fce0007810000 */
[----:B------:R-:W1:Y:S01]  /*18940*/  MUFU.TANH R39, R39 ;  /* 0x0000002700277308 */ /* 0x000e620000002400 */
[----:B--2---:R-:W-:-:S05]  /*18950*/  FMNMX.FTZ R25, R64, R25, !PT ;  /* 0x0000001940197209 */ /* 0x004fca0007810000 */
[----:B------:R-:W2:Y:S02]  /*18960*/  SHFL.BFLY PT, R68, R25, 0x2, 0x1f ;  /* 0x0c401f0019447f89 */ /* 0x000ea400000e0000 */
[----:B------:R-:W3:Y:S01]  /*18970*/  MUFU.TANH R40, R40 ;  /* 0x0000002800287308 */ /* 0x000ee20000002400 */
[----:B0-----:R-:W-:Y:S01]  /*18980*/  FMNMX.FTZ R62, R38, R13, !PT ;  /* 0x0000000d263e7209 */ /* 0x001fe20007810000 */
[----:B------:R-:W-:Y:S06]  /*18990*/  ST.E desc[UR44][R16.64+0x210], R25 ;  /* 0x0002101910007985 */ /* 0x000fec000c10192c */
[----:B------:R-:W0:Y:S01]  /*189a0*/  MUFU.TANH R42, R42 ;  /* 0x0000002a002a7308 */ /* 0x000e220000002400 */
[----:B-1----:R-:W-:-:S07]  /*189b0*/  FMNMX.FTZ R13, R39, R62, !PT ;  /* 0x0000003e270d7209 */ /* 0x002fce0007810000 */
[----:B------:R-:W1:Y:S01]  /*189c0*/  MUFU.TANH R41, R41 ;  /* 0x0000002900297308 */ /* 0x000e620000002400 */
[----:B---3--:R-:W-:Y:S02]  /*189d0*/  FMNMX.FTZ R13, R40, R13, !PT ;  /* 0x0000000d280d7209 */ /* 0x008fe40007810000 */
[----:B--2---:R-:W-:-:S05]  /*189e0*/  FMNMX.FTZ R68, R25, R68, !PT ;  /* 0x0000004419447209 */ /* 0x004fca0007810000 */
[----:B------:R-:W2:Y:S01]  /*189f0*/  MUFU.TANH R43, R43 ;  /* 0x0000002b002b7308 */ /* 0x000ea20000002400 */
[----:B0-----:R-:W-:Y:S01]  /*18a00*/  FMNMX.FTZ R62, R42, R13, !PT ;  /* 0x0000000d2a3e7209 */ /* 0x001fe20007810000 */
[----:B------:R-:W0:Y:S06]  /*18a10*/  SHFL.BFLY PT, R33, R68, 0x1, 0x1f ;  /* 0x0c201f0044217f89 */ /* 0x000e2c00000e0000 */
[----:B------:R-:W3:Y:S01]  /*18a20*/  MUFU.TANH R44, R44 ;  /* 0x0000002c002c7308 */ /* 0x000ee20000002400 */
[----:B-1----:R-:W-:-:S07]  /*18a30*/  FMNMX.FTZ R62, R41, R62, !PT ;  /* 0x0000003e293e7209 */ /* 0x002fce0007810000 */
[----:B------:R-:W1:Y:S01]  /*18a40*/  MUFU.TANH R45, R45 ;  /* 0x0000002d002d7308 */ /* 0x000e620000002400 */
[----:B--2---:R-:W-:Y:S01]  /*18a50*/  FMNMX.FTZ R13, R43, R62, !PT ;  /* 0x0000003e2b0d7209 */ /* 0x004fe20007810000 */
[----:B------:R-:W-:-:S06]  /*18a60*/  FMUL.FTZ R62, R70, R12 ;  /* 0x0000000c463e7220 */ /* 0x000fcc0000410000 */
[----:B------:R-:W2:Y:S01]  /*18a70*/  MUFU.TANH R52, R52 ;  /* 0x0000003400347308 */ /* 0x000ea20000002400 */
[----:B---3--:R-:W-:Y:S02]  /*18a80*/  FMNMX.FTZ R66, R44, R13, !PT ;  /* 0x0000000d2c427209 */ /* 0x008fe40007810000 */
[----:B0-----:R-:W-:-:S05]  /*18a90*/  FMNMX.FTZ R33, R68, R33, !PT ;  /* 0x0000002144217209 */ /* 0x001fca0007810000 */
        /* <DEDUP_REMOVED lines=11> */
[----:B0-----:R-:W-:Y:S01]  /*18b50*/  FMNMX.FTZ R13, R61, R12, !PT ;  /* 0x0000000c3d0d7209 */ /* 0x001fe20007810000 */
[----:B------:R-:W-:-:S03]  /*18b60*/  IMAD.U32 R12, RZ, RZ, UR4 ;  /* 0x00000004ff0c7e24 */ /* 0x000fc6000f8e00ff */
[----:B-1----:R-:W-:Y:S01]  /*18b70*/  FMNMX.FTZ R66, R62, R13, !PT ;  /* 0x0000000d3e427209 */ /* 0x002fe20007810000 */
[----:B------:R-:W-:-:S03]  /*18b80*/  IMAD.U32 R13, RZ, RZ, UR5 ;  /* 0x00000005ff0d7e24 */ /* 0x000fc6000f8e00ff */
[----:B--2---:R-:W-:-:S05]  /*18b90*/  FMNMX.FTZ R31, R63, R66, !PT ;  /* 0x000000423f1f7209 */ /* 0x004fca0007810000 */
        /* <DEDUP_REMOVED lines=11> */
[----:B------:R-:W4:Y:S04]  /*18c50*/  LD.E R68, desc[UR44][R16.64+0x224] ;  /* 0x0002242c10447980 */ /* 0x000f28000c101900 */
[----:B------:R-:W4:Y:S01]  /*18c60*/  LD.E R66, desc[UR44][R16.64+0x240] ;  /* 0x0002402c10427980 */ /* 0x000f22000c101900 */
[----:B------:R-:W-:Y:S01]  /*18c70*/  FADD.FTZ R74, R7, -R70 ;  /* 0x80000046074a7221 */ /* 0x000fe20000010000 */
[----:B------:R-:W-:-:S04]  /*18c80*/  UIADD3 UR4, UP0, UR37, 0x240, URZ ;  /* 0x0000024025047890 */ /* 0x000fc8000ff1e03f */
[----:B------:R-:W-:Y:S02]  /*18c90*/  ULOP3.LUT UR6, UR4, 0x4, URZ, 0xfc, !UPT ;  /* 0x0000000404067892 */ /* 0x000fe4000f8efc3f */
[----:B------:R-:W-:Y:S01]  /*18ca0*/  UIADD3.X UR5, URZ, UR36, URZ, UP0, !UPT ;  /* 0x000000243f057290 */ /* 0x000fe200087fe43f */
[----:B--2---:R-:W-:-:S04]  /*18cb0*/  FADD.FTZ R6, R6, -R69 ;  /* 0x8000004506067221 */ /* 0x004fc80000010000 */
[-C--:B---3--:R-:W-:Y:S01]  /*18cc0*/  FMUL.FTZ R6, R6, R65.reuse ;  /* 0x0000004106067220 */ /* 0x088fe20000410000 */
[----:B0-----:R-:W-:-:S03]  /*18cd0*/  FMUL.FTZ R12, R69, R65 ;  /* 0x00000041450c7220 */ /* 0x001fc60000410000 */
[----:B------:R0:W-:Y:S01]  /*18ce0*/  MUFU.EX2 R7, R6 ;  /* 0x0000000600077308 */ /* 0x0001e20000000800 */
[-CC-:B------:R-:W-:Y:S01]  /*18cf0*/  FFMA.FTZ R160, R11, R65.reuse, -R12.reuse ;  /* 0x000000410ba07223 */ /* 0x180fe2000001080c */
[-CC-:B------:R-:W-:Y:S01]  /*18d00*/  FFMA.FTZ R176, R36, R65.reuse, -R12.reuse ;  /* 0x0000004124b07223 */ /* 0x180fe2000001080c */
[----:B------:R-:W-:Y:S01]  /*18d10*/  FMUL.FTZ R25, R65, R74 ;  /* 0x0000004a41197220 */ /* 0x000fe20000410000 */
[-C--:B0-----:R-:W-:Y:S01]  /*18d20*/  FMUL.FTZ R6, R70, R65.reuse ;  /* 0x0000004146067220 */ /* 0x081fe20000410000 */
[----:B------:R-:W-:-:S03]  /*18d30*/  FFMA.FTZ R37, R10, R65, -R12 ;  /* 0x000000410a257223 */ /* 0x000fc6000001080c */
[-CC-:B------:R-:W-:Y:S01]  /*18d40*/  FFMA.FTZ R36, R8, R65.reuse, -R6.reuse ;  /* 0x0000004108247223 */ /* 0x180fe20000010806 */
[-C--:B------:R-:W-:Y:S01]  /*18d50*/  FFMA.FTZ R161, R9, R65.reuse, -R6 ;  /* 0x0000004109a17223 */ /* 0x080fe20000010806 */
[----:B------:R-:W4:Y:S01]  /*18d60*/  MUFU.EX2 R160, R160 ;  /* 0x000000a000a07308 */ /* 0x000f220000000800 */
[-CC-:B------:R-:W-:Y:S01]  /*18d70*/  FFMA.FTZ R168, R29, R65.reuse, -R12.reuse ;  /* 0x000000411da87223 */ /* 0x180fe2000001080c */
[-CC-:B------:R-:W-:Y:S01]  /*18d80*/  FFMA.FTZ R35, R15, R65.reuse, -R12.reuse ;  /* 0x000000410f237223 */ /* 0x180fe2000001080c */
[-C--:B------:R-:W-:Y:S01]  /*18d90*/  FFMA.FTZ R29, R34, R65.reuse, -R12 ;  /* 0x00000041221d7223 */ /* 0x080fe2000001080c */
[----:B------:R-:W-:-:S04]  /*18da0*/  FFMA.FTZ R34, R14, R65, -R6 ;  /* 0x000000410e227223 */ /* 0x000fc80000010806 */
[----:B------:R-:W-:Y:S01]  /*18db0*/  MUFU.EX2 R25, R25 ;  /* 0x0000001900197308 */ /* 0x000fe20000000800 */
[-C--:B------:R-:W-:Y:S01]  /*18dc0*/  FFMA.FTZ R162, R20, R65.reuse, -R12 ;  /* 0x0000004114a27223 */ /* 0x080fe2000001080c */
[----:B------:R-:W-:-:S06]  /*18dd0*/  FFMA.FTZ R163, R18, R65, -R6 ;  /* 0x0000004112a37223 */ /* 0x000fcc0000010806 */
[----:B------:R-:W0:Y:S01]  /*18de0*/  MUFU.EX2 R36, R36 ;  /* 0x0000002400247308 */ /* 0x000e220000000800 */
[----:B------:R-:W-:-:S07]  /*18df0*/  FFMA.FTZ R170, R32, R65, -R12 ;  /* 0x0000004120aa7223 */ /* 0x000fce000001080c */
[----:B------:R-:W1:Y:S01]  /*18e00*/  MUFU.EX2 R37, R37 ;  /* 0x0000002500257308 */ /* 0x000e620000000800 */
[-C--:B------:R-:W-:Y:S01]  /*18e10*/  FFMA.FTZ R33, R21, R65.reuse, -R12 ;  /* 0x0000004115217223 */ /* 0x080fe2000001080c */
[----:B------:R-:W-:-:S06]  /*18e20*/  FFMA.FTZ R32, R19, R65, -R6 ;  /* 0x0000004113207223 */ /* 0x000fcc0000010806 */
[----:B------:R-:W2:Y:S01]  /*18e30*/  MUFU.EX2 R161, R161 ;  /* 0x000000a100a17308 */ /* 0x000ea20000000800 */
[----:B------:R-:W-:-:S07]  /*18e40*/  FFMA.FTZ R169, R24, R65, -R6 ;  /* 0x0000004118a97223 */ /* 0x000fce0000010806 */
[----:B------:R-:W3:Y:S08]  /*18e50*/  MUFU.EX2 R35, R35 ;  /* 0x0000002300237308 */ /* 0x000ef00000000800 */
[----:B------:R-:W3:Y:S01]  /*18e60*/  MUFU.EX2 R34, R34 ;  /* 0x0000002200227308 */ /* 0x000ee20000000800 */
[----:B----4-:R-:W-:Y:S01]  /*18e70*/  FFMA.FTZ R8, R7, R67, R160 ;  /* 0x0000004307087223 */ /* 0x010fe200000100a0 */
[----:B------:R-:W-:Y:S01]  /*18e80*/  FFMA.FTZ R31, R30, R65, -R12 ;  /* 0x000000411e1f7223 */ /* 0x000fe2000001080c */
[----:B0-----:R-:W-:-:S05]  /*18e90*/  FFMA.FTZ R68, R25, R68, R36 ;  /* 0x0000004419447223 */ /* 0x001fca0000010024 */
        /* <DEDUP_REMOVED lines=21> */
[-C--:B------:R-:W-:Y:S01]  /*18ff0*/  FFMA.FTZ R15, R72, R65.reuse, -R12 ;  /* 0x00000041480f7223 */ /* 0x080fe2000001080c */
[----:B------:R-:W-:-:S06]  /*19000*/  FFMA.FTZ R179, R39, R65, -R6 ;  /* 0x0000004127b37223 */ /* 0x000fcc0000010806 */
[----:B------:R-:W2:Y:S01]  /*19010*/  MUFU.EX2 R171, R171 ;  /* 0x000000ab00ab7308 */ /* 0x000ea20000000800 */
[----:B---3--:R-:W-:Y:S01]  /*19020*/  FADD.FTZ R10, R168, R11 ;  /* 0x0000000ba80a7221 */ /* 0x008fe20000010000 */
[----:B------:R-:W-:-:S06]  /*19030*/  FADD.FTZ R9, R169, R8 ;  /* 0x00000008a9097221 */ /* 0x000fcc0000010000 */
[----:B------:R-:W3:Y:S01]  /*19040*/  MUFU.EX2 R29, R29 ;  /* 0x0000001d001d7308 */ /* 0x000ee20000000800 */
[-C--:B------:R-:W-:Y:S01]  /*19050*/  FFMA.FTZ R178, R73, R65.reuse, -R12 ;  /* 0x0000004149b27223 */ /* 0x080fe2000001080c */
[----:B------:R-:W-:-:S06]  /*19060*/  FFMA.FTZ R14, R40, R65, -R6 ;  /* 0x00000041280e7223 */ /* 0x000fcc0000010806 */
[----:B------:R-:W3:Y:S01]  /*19070*/  MUFU.EX2 R28, R28 ;  /* 0x0000001c001c7308 */ /* 0x000ee20000000800 */
[----:B0-----:R-:W-:Y:S01]  /*19080*/  FADD.FTZ R11, R31, R10 ;  /* 0x0000000a1f0b7221 */ /* 0x001fe20000010000 */
[----:B----4-:R-:W-:-:S06]  /*19090*/  FADD.FTZ R8, R30, R9 ;  /* 0x000000091e087221 */ /* 0x010fcc0000010000 */
[----:B------:R-:W0:Y:S01]  /*190a0*/  MUFU.EX2 R176, R176 ;  /* 0x000000b000b07308 */ /* 0x000e220000000800 */
[-C--:B------:R-:W-:Y:S01]  /*190b0*/  FFMA.FTZ R225, R46, R65.reuse, -R12 ;  /* 0x000000412ee17223 */ /* 0x080fe2000001080c */
[----:B------:R-:W-:-:S06]  /*190c0*/  FFMA.FTZ R223, R42, R65, -R6 ;  /* 0x000000412adf7223 */ /* 0x000fcc0000010806 */
        /* <DEDUP_REMOVED lines=82> */
[----:B--2---:R-:W-:Y:S01]  /*195f0*/  FADD.FTZ R8, R18, R11 ;  /* 0x0000000b12087221 */ /* 0x004fe20000010000 */
[----:B------:R-:W-:Y:S01]  /*19600*/  FMUL.FTZ R27, R7, R66 ;  /* 0x00000042071b7220 */ /* 0x000fe20000410000 */
[----:B------:R-:W-:Y:S02]  /*19610*/  IMAD.U32 R10, RZ, RZ, UR6 ;  /* 0x00000006ff0a7e24 */ /* 0x000fe4000f8e00ff */
[----:B---3--:R-:W-:Y:S01]  /*19620*/  FADD.FTZ R9, R21, R6 ;  /* 0x0000000615097221 */ /* 0x008fe20000010000 */
[----:B------:R-:W-:Y:S01]  /*19630*/  IMAD.U32 R11, RZ, RZ, UR5 ;  /* 0x00000005ff0b7e24 */ /* 0x000fe2000f8e00ff */
[----:B------:R-:W-:Y:S01]  /*19640*/  ST.E desc[UR44][R16.64+0x240], R27 ;  /* 0x0002401b10007985 */ /* 0x000fe2000c10192c */
[----:B------:R-:W-:-:S03]  /*19650*/  FADD.FTZ R13, R19, R8 ;  /* 0x00000008130d7221 */ /* 0x000fc60000010000 */
[----:B------:R-:W-:Y:S04]  /*19660*/  ST.E desc[UR44][R16.64+0x220], R9 ;  /* 0x0002200910007985 */ /* 0x000fe8000c10192c */
[----:B------:R0:W-:Y:S04]  /*19670*/  ST.E desc[UR44][R16.64+0x224], R13 ;  /* 0x0002240d10007985 */ /* 0x0001e8000c10192c */
[----:B------:R-:W2:Y:S02]  /*19680*/  LD.E R6, desc[UR44][R10.64] ;  /* 0x0000002c0a067980 */ /* 0x000ea4000c101900 */
[----:B--2---:R-:W-:-:S05]  /*19690*/  FMUL.FTZ R39, R7, R6 ;  /* 0x0000000607277220 */ /* 0x004fca0000410000 */
[----:B------:R1:W-:Y:S04]  /*196a0*/  ST.E desc[UR44][R10.64], R39 ;  /* 0x000000270a007985 */ /* 0x0003e8000c10192c */
[----:B------:R-:W0:Y:S04]  /*196b0*/  LD.E R148, desc[UR44][R16.64+0x250] ;  /* 0x0002502c10947980 */ /* 0x000e28000c101900 */
[----:B------:R-:W2:Y:S04]  /*196c0*/  LD.E R150, desc[UR44][R16.64+0x434] ;  /* 0x0004342c10967980 */ /* 0x000ea8000c101900 */
[----:B------:R-:W3:Y:S04]  /*196d0*/  LD.E R146, desc[UR44][R16.64+0x254] ;  /* 0x0002542c10927980 */ /* 0x000ee8000c101900 */
[----:B------:R-:W1:Y:S04]  /*196e0*/  LD.E R144, desc[UR44][R16.64+0x260] ;  /* 0x0002602c10907980 */ /* 0x000e68000c101900 */
        /* <DEDUP_REMOVED lines=62> */
[----:B---3--:R-:W-:-:S03]  /*19ad0*/  FMUL.FTZ R27, R7, R146 ;  /* 0x00000092071b7220 */ /* 0x008fc60000410000 */
[----:B------:R2:W-:Y:S01]  /*19ae0*/  ST.E desc[UR44][R16.64+0x434], R9 ;  /* 0x0004340910007985 */ /* 0x0005e2000c10192c */
[C---:B-1----:R-:W-:Y:S01]  /*19af0*/  FMUL.FTZ R39, R7.reuse, R144 ;  /* 0x0000009007277220 */ /* 0x042fe20000410000 */
[C---:B----4-:R-:W-:Y:S01]  /*19b00*/  FMUL.FTZ R41, R7.reuse, R142 ;  /* 0x0000008e07297220 */ /* 0x050fe20000410000 */
[C---:B------:R-:W-:Y:S01]  /*19b10*/  FMUL.FTZ R43, R7.reuse, R128 ;  /* 0x00000080072b7220 */ /* 0x040fe20000410000 */
[C---:B0-----:R-:W-:Y:S01]  /*19b20*/  FMUL.FTZ R13, R7.reuse, R134 ;  /* 0x00000086070d7220 */ /* 0x041fe20000410000 */
[C---:B--2---:R-:W-:Y:S01]  /*19b30*/  FMUL.FTZ R9, R7.reuse, R136 ;  /* 0x0000008807097220 */ /* 0x044fe20000410000 */
        /* <DEDUP_REMOVED lines=29> */
[C---:B-1----:R-:W-:Y:S01]  /*19d10*/  FMUL.FTZ R41, R7.reuse, R112 ;  /* 0x0000007007297220 */ /* 0x042fe20000410000 */
[C---:B--2---:R-:W-:Y:S01]  /*19d20*/  FMUL.FTZ R43, R7.reuse, R106 ;  /* 0x0000006a072b7220 */ /* 0x044fe20000410000 */
[C---:B---3--:R-:W-:Y:S01]  /*19d30*/  FMUL.FTZ R13, R7.reuse, R102 ;  /* 0x00000066070d7220 */ /* 0x048fe20000410000 */
[C---:B0-----:R-:W-:Y:S01]  /*19d40*/  FMUL.FTZ R9, R7.reuse, R104 ;  /* 0x0000006807097220 */ /* 0x041fe20000410000 */
        /* <DEDUP_REMOVED lines=54> */
[----:B------:R0:W-:Y:S01]  /*1a0b0*/  ST.E desc[UR44][R16.64+0x3a4], R27 ;  /* 0x0003a41b10007985 */ /* 0x0001e2000c10192c */
[----:B------:R-:W-:-:S03]  /*1a0c0*/  FMUL.FTZ R51, R7, R12 ;  /* 0x0000000c07337220 */ /* 0x000fc60000410000 */
        /* <DEDUP_REMOVED lines=15> */
[----:B------:R-:W-:Y:S02]  /*1a1c0*/  IMAD.U32 R8, RZ, RZ, UR6 ;  /* 0x00000006ff087e24 */ /* 0x000fe4000f8e00ff */
[----:B---3--:R-:W-:Y:S01]  /*1a1d0*/  FMUL.FTZ R13, R7, R24 ;  /* 0x00000018070d7220 */ /* 0x008fe20000410000 */
[----:B0-----:R-:W-:Y:S01]  /*1a1e0*/  IMAD.U32 R9, RZ, RZ, UR5 ;  /* 0x00000005ff097e24 */ /* 0x001fe2000f8e00ff */
[----:B------:R0:W-:Y:S04]  /*1a1f0*/  ST.E desc[UR44][R16.64+0x3f0], R27 ;  /* 0x0003f01b10007985 */ /* 0x0001e8000c10192c */
        /* <DEDUP_REMOVED lines=8> */
[----:B------:R-:W0:Y:S01]  /*1a280*/  LD.E R12, desc[UR44][R8.64] ;  /* 0x0000002c080c7980 */ /* 0x000e22000c101900 */
[----:B------:R-:W-:Y:S01]  /*1a290*/  ULOP3.LUT UR4, UR4, 0xc, URZ, 0xfc, !UPT ;  /* 0x0000000c04047892 */ /* 0x000fe2000f8efc3f */
[----:B------:R-:W-:-:S05]  /*1a2a0*/  IMAD.U32 R7, RZ, RZ, UR5 ;  /* 0x00000005ff077e24 */ /* 0x000fca000f8e00ff */
[----:B------:R-:W-:Y:S02]  /*1a2b0*/  IMAD.U32 R6, RZ, RZ, UR4 ;  /* 0x00000004ff067e24 */ /* 0x000fe4000f8e00ff */
[----:B0-----:R-:W-:-:S05]  /*1a2c0*/  FMUL.FTZ R27, R25, R12 ;  /* 0x0000000c191b7220 */ /* 0x001fca0000410000 */
[----:B------:R0:W-:Y:S04]  /*1a2d0*/  ST.E desc[UR44][R8.64], R27 ;  /* 0x0000001b08007985 */ /* 0x0001e8000c10192c */
[----:B------:R-:W1:Y:S02]  /*1a2e0*/  LD.E R12, desc[UR44][R6.64] ;  /* 0x0000002c060c7980 */ /* 0x000e64000c101900 */
[----:B-1----:R-:W-:-:S05]  /*1a2f0*/  FMUL.FTZ R13, R25, R12 ;  /* 0x0000000c190d7220 */ /* 0x002fca0000410000 */
[----:B------:R1:W-:Y:S04]  /*1a300*/  ST.E desc[UR44][R6.64], R13 ;  /* 0x0000000d06007985 */ /* 0x0003e8000c10192c */
        /* <DEDUP_REMOVED lines=60> */
[----:B-1----:R-:W2:Y:S04]  /*1a6d0*/  LD.E R13, desc[UR44][R16.64+0x42c] ;  /* 0x00042c2c100d7980 */ /* 0x002ea8000c101900 */
[----:B------:R-:W2:Y:S01]  /*1a6e0*/  LD.E R24, desc[UR44][R16.64+0x438] ;  /* 0x0004382c10187980 */ /* 0x000ea2000c101900 */
[C---:B---3--:R-:W-:Y:S01]  /*1a6f0*/  FMUL.FTZ R93, R25.reuse, R93 ;  /* 0x0000005d195d7220 */ /* 0x048fe20000410000 */
[C---:B----4-:R-:W-:Y:S01]  /*1a700*/  FMUL.FTZ R91, R25.reuse, R91 ;  /* 0x0000005b195b7220 */ /* 0x050fe20000410000 */
        /* <DEDUP_REMOVED lines=75> */
[C---:B------:R-:W-:Y:S01]  /*1abc0*/  FMUL.FTZ R55, R25.reuse, R42 ;  /* 0x0000002a19377220 */ /* 0x040fe20000410000 */
[C---:B------:R-:W-:Y:S01]  /*1abd0*/  FMUL.FTZ R61, R25.reuse, R44 ;  /* 0x0000002c193d7220 */ /* 0x040fe20000410000 */
[C---:B------:R-:W-:Y:S01]  /*1abe0*/  FMUL.FTZ R41, R25.reuse, R41 ;  /* 0x0000002919297220 */ /* 0x040fe20000410000 */
[C---:B------:R-:W-:Y:S01]  /*1abf0*/  FMUL.FTZ R27, R25.reuse, R27 ;  /* 0x0000001b191b7220 */ /* 0x040fe20000410000 */
[C---:B---3--:R-:W-:Y:S01]  /*1ac00*/  FMUL.FTZ R47, R25.reuse, R40 ;  /* 0x00000028192f7220 */ /* 0x048fe20000410000 */
[C---:B------:R-:W-:Y:S01]  /*1ac10*/  FMUL.FTZ R39, R25.reuse, R39 ;  /* 0x0000002719277220 */ /* 0x040fe20000410000 */
[C---:B-1----:R-:W-:Y:S01]  /*1ac20*/  FMUL.FTZ R49, R25.reuse, R38 ;  /* 0x0000002619317220 */ /* 0x042fe20000410000 */
[----:B0-----:R-:W-:Y:S01]  /*1ac30*/  FMUL.FTZ R43, R25, R26 ;  /* 0x0000001a192b7220 */ /* 0x001fe20000410000 */
        /* <DEDUP_REMOVED lines=49> */
[----:B------:R-:W3:Y:S04]  /*1af50*/  LD.E R43, desc[UR44][R6.64] ;  /* 0x0000002c062b7980 */ /* 0x000ee8000c101900 */
[----:B---3--:R3:W-:Y:S04]  /*1af60*/  ST.E desc[UR44][R6.64], R43 ;  /* 0x0000002b06007985 */ /* 0x0087e8000c10192c */
[----:B------:R-:W4:Y:S04]  /*1af70*/  LD.E R25, desc[UR44][R16.64+0x250] ;  /* 0x0002502c10197980 */ /* 0x000f28000c101900 */
        /* <DEDUP_REMOVED lines=76> */
[----:B------:R-:W-:Y:S04]  /*1b440*/  ST.E desc[UR44][R16.64+0x258], R47 ;  /* 0x0002582f10007985 */ /* 0x000fe8000c10192c */
[----:B------:R1:W-:Y:S04]  /*1b450*/  ST.E desc[UR44][R16.64+0x25c], R27 ;  /* 0x00025c1b10007985 */ /* 0x0003e8000c10192c */
[----:B------:R-:W-:Y:S04]  /*1b460*/  ST.E desc[UR44][R16.64+0x260], R49 ;  /* 0x0002603110007985 */ /* 0x000fe8000c10192c */
[----:B------:R-:W-:Y:S04]  /*1b470*/  ST.E desc[UR44][R16.64+0x264], R51 ;  /* 0x0002643310007985 */ /* 0x000fe8000c10192c */
[----:B------:R1:W-:Y:S04]  /*1b480*/  ST.E desc[UR44][R16.64+0x268], R39 ;  /* 0x0002682710007985 */ /* 0x0003e8000c10192c */
[----:B------:R-:W-:Y:S04]  /*1b490*/  ST.E desc[UR44][R16.64+0x26c], R53 ;  /* 0x00026c3510007985 */ /* 0x000fe8000c10192c */
[----:B--2---:R2:W-:Y:S04]  /*1b4a0*/  ST.E desc[UR44][R16.64+0x270], R41 ;  /* 0x0002702910007985 */ /* 0x0045e8000c10192c */
[----:B------:R-:W-:Y:S04]  /*1b4b0*/  ST.E desc[UR44][R16.64+0x274], R55 ;  /* 0x0002743710007985 */ /* 0x000fe8000c10192c */
[----:B---3--:R3:W-:Y:S04]  /*1b4c0*/  ST.E desc[UR44][R16.64+0x278], R43 ;  /* 0x0002782b10007985 */ /* 0x0087e8000c10192c */
[----:B------:R3:W-:Y:S04]  /*1b4d0*/  ST.E desc[UR44][R16.64+0x27c], R57 ;  /* 0x00027c3910007985 */ /* 0x0007e8000c10192c */
[----:B------:R3:W-:Y:S04]  /*1b4e0*/  ST.E desc[UR44][R16.64+0x280], R59 ;  /* 0x0002803b10007985 */ /* 0x0007e8000c10192c */
[----:B------:R3:W-:Y:S04]  /*1b4f0*/  ST.E desc[UR44][R16.64+0x284], R61 ;  /* 0x0002843d10007985 */ /* 0x0007e8000c10192c */
[----:B------:R3:W-:Y:S04]  /*1b500*/  ST.E desc[UR44][R16.64+0x288], R63 ;  /* 0x0002883f10007985 */ /* 0x0007e8000c10192c */
[----:B------:R3:W-:Y:S04]  /*1b510*/  ST.E desc[UR44][R16.64+0x28c], R65 ;  /* 0x00028c4110007985 */ /* 0x0007e8000c10192c */
[----:B0-----:R-:W4:Y:S04]  /*1b520*/  LD.E R25, desc[UR44][R16.64+0x290] ;  /* 0x0002902c10197980 */ /* 0x001f28000c101900 */
[----:B-1----:R-:W4:Y:S04]  /*1b530*/  LD.E R27, desc[UR44][R16.64+0x298] ;  /* 0x0002982c101b7980 */ /* 0x002f28000c101900 */
        /* <DEDUP_REMOVED lines=76> */
[----:B--2---:R2:W-:Y:S04]  /*1ba00*/  ST.E desc[UR44][R16.64+0x2a8], R41 ;  /* 0x0002a82910007985 */ /* 0x0045e8000c10192c */
[----:B---3--:R3:W-:Y:S04]  /*1ba10*/  ST.E desc[UR44][R16.64+0x2b0], R43 ;  /* 0x0002b02b10007985 */ /* 0x0087e8000c10192c */
        /* <DEDUP_REMOVED lines=77> */
[----:B0-----:R-:W3:Y:S01]  /*1bef0*/  LDL R25, [R1+0x68] ;  /* 0x0000680001197983 */ /* 0x001ee20000100800 */
[----:B------:R-:W-:-:S02]  /*1bf00*/  IMAD R12, R24, 0xc00, R12 ;  /* 0x00000c00180c7824 */ /* 0x000fc400078e020c */
[----:B-1----:R-:W-:Y:S01]  /*1bf10*/  IMAD.MOV.U32 R27, RZ, RZ, R13 ;  /* 0x000000ffff1b7224 */ /* 0x002fe200078e000d */
[----:B------:R-:W-:Y:S01]  /*1bf20*/  F2FP.BF16.F32.PACK_AB R160, R37, R160 ;  /* 0x000000a025a0723e */ /* 0x000fe200000010ff */
[C---:B------:R-:W-:Y:S01]  /*1bf30*/  VIADD R24, R12.reuse, 0x80 ;  /* 0x000000800c187836 */ /* 0x040fe20000000000 */
[----:B------:R-:W-:Y:S01]  /*1bf40*/  F2FP.BF16.F32.PACK_AB R161, R161, R36 ;  /* 0x00000024a1a1723e */ /* 0x000fe200000010ff */
[----:B------:R-:W-:Y:S01]  /*1bf50*/  VIADD R26, R12, 0x100 ;  /* 0x000001000c1a7836 */ /* 0x000fe20000000000 */
[----:B------:R-:W-:Y:S01]  /*1bf60*/  R2UR UR15, R27 ;  /* 0x000000001b0f72ca */ /* 0x000fe200000e0000 */
[----:B------:R-:W3:Y:S01]  /*1bf70*/  LD.E R36, desc[UR44][R16.64+0x270] ;  /* 0x0002702c10247980 */ /* 0x000ee2000c101900 */
[----:B------:R-:W-:Y:S02]  /*1bf80*/  R2UR UR10, R24 ;  /* 0x00000000180a72ca */ /* 0x000fe400000e0000 */
[----:B------:R-:W-:Y:S01]  /*1bf90*/  R2UR UR14, R26 ;  /* 0x000000001a0e72ca */ /* 0x000fe200000e0000 */
[----:B------:R-:W3:Y:S01]  /*1bfa0*/  LD.E R24, desc[UR44][R16.64+0x240] ;  /* 0x0002402c10187980 */ /* 0x000ee2000c101900 */
[----:B------:R-:W-:-:S02]  /*1bfb0*/  F2FP.BF16.F32.PACK_AB R162, R162, R35 ;  /* 0x00000023a2a2723e */ /* 0x000fc400000010ff */
[----:B------:R-:W-:Y:S01]  /*1bfc0*/  F2FP.BF16.F32.PACK_AB R163, R163, R34 ;  /* 0x00000022a3a3723e */ /* 0x000fe200000010ff */
[----:B------:R-:W3:Y:S01]  /*1bfd0*/  LD.E R35, desc[UR44][R16.64+0x26c] ;  /* 0x00026c2c10237980 */ /* 0x000ee2000c101900 */
[----:B------:R-:W-:Y:S02]  /*1bfe0*/  F2FP.BF16.F32.PACK_AB R168, R168, R33 ;  /* 0x00000021a8a8723e */ /* 0x000fe400000010ff */
[----:B------:R-:W-:Y:S01]  /*1bff0*/  F2FP.BF16.F32.PACK_AB R169, R169, R32 ;  /* 0x00000020a9a9723e */ /* 0x000fe200000010ff */
[----:B------:R-:W3:Y:S01]  /*1c000*/  LD.E R33, desc[UR44][R16.64+0x264] ;  /* 0x0002642c10217980 */ /* 0x000ee2000c101900 */
[----:B------:R-:W-:Y:S02]  /*1c010*/  F2FP.BF16.F32.PACK_AB R170, R170, R31 ;  /* 0x0000001faaaa723e */ /* 0x000fe400000010ff */
[----:B------:R-:W-:Y:S01]  /*1c020*/  F2FP.BF16.F32.PACK_AB R171, R171, R30 ;  /* 0x0000001eabab723e */ /* 0x000fe200000010ff */
[----:B------:R-:W3:Y:S01]  /*1c030*/  LD.E R31, desc[UR44][R16.64+0x25c] ;  /* 0x00025c2c101f7980 */ /* 0x000ee2000c101900 */
[----:B------:R-:W-:-:S02]  /*1c040*/  F2FP.BF16.F32.PACK_AB R176, R176, R29 ;  /* 0x0000001db0b0723e */ /* 0x000fc400000010ff */
[----:B------:R-:W-:Y:S01]  /*1c050*/  F2FP.BF16.F32.PACK_AB R177, R177, R28 ;  /* 0x0000001cb1b1723e */ /* 0x000fe200000010ff */
        /* <DEDUP_REMOVED lines=9> */
[----:B--2---:R-:W4:Y:S04]  /*1c0f0*/  LD.E R41, desc[UR44][R16.64+0x284] ;  /* 0x0002842c10297980 */ /* 0x004f28000c101900 */
[----:B------:R-:W4:Y:S04]  /*1c100*/  LD.E R42, desc[UR44][R16.64+0x288] ;  /* 0x0002882c102a7980 */ /* 0x000f28000c101900 */
[----:B---3--:R-:W4:Y:S04]  /*1c110*/  LD.E R43, desc[UR44][R16.64+0x28c] ;  /* 0x00028c2c102b7980 */ /* 0x008f28000c101900 */
        /* <DEDUP_REMOVED lines=56> */
[----:B------:R-:W-:Y:S01]  /*1c4a0*/  ISETP.NE.U32.AND P0, PT, R25, RZ, PT ;  /* 0x000000ff1900720c */ /* 0x000fe20003f05070 */
[----:B------:R-:W-:-:S02]  /*1c4b0*/  IMAD.MOV.U32 R25, RZ, RZ, R13 ;  /* 0x000000ffff197224 */ /* 0x000fc400078e000d */
[----:B------:R-:W4:Y:S03]  /*1c4c0*/  LD.E R100, desc[UR44][R16.64+0x370] ;  /* 0x0003702c10647980 */ /* 0x000f26000c101900 */
        /* <DEDUP_REMOVED lines=57> */
[----:B------:R-:W-:Y:S01]  /*1c860*/  VOTEU.ANY UP0, P0 ;  /* 0x00000000003f7886 */ /* 0x000fe20000000100 */
[----:B----4-:R-:W-:-:S11]  /*1c870*/  WARPGROUP.ARRIVE ;  /* 0x00000000000079c5 */ /* 0x010fd60000000000 */
[----:B------:R-:W-:Y:S01]  /*1c880*/  HGMMA.64x256x16.F32.BF16 R24, R160, gdesc[UR4].tnspB, R24, UP0, gsb0 ;  /* 0x43e00004a0187df0 */ /* 0x000fe2000b801818 */
[----:B------:R-:W-:Y:S02]  /*1c890*/  F2FP.BF16.F32.PACK_AB R178, R178, R15 ;  /* 0x0000000fb2b2723e */ /* 0x000fe400000010ff */
[----:B------:R-:W-:Y:S01]  /*1c8a0*/  F2FP.BF16.F32.PACK_AB R179, R14, R179 ;  /* 0x000000b30eb3723e */ /* 0x000fe200000010ff */
        /* <DEDUP_REMOVED lines=816> */
[----:B--2---:R-:W-:Y:S04]  /*1fbb0*/  ST.E desc[UR44][R10.64], R15 ;  /* 0x0000000f0a007985 */ /* 0x004fe8000c10192c */
[----:B------:R-:W2:Y:S04]  /*1fbc0*/  LD.E R19, desc[UR44][R8.64] ;  /* 0x0000002c08137980 */ /* 0x000ea8000c101900 */
[----:B--2---:R1:W-:Y:S04]  /*1fbd0*/  ST.E desc[UR44][R8.64], R19 ;  /* 0x0000001308007985 */ /* 0x0043e8000c10192c */
[----:B------:R-:W2:Y:S04]  /*1fbe0*/  LD.E R21, desc[UR44][R6.64] ;  /* 0x0000002c06157980 */ /* 0x000ea8000c101900 */
[----:B--2---:R2:W-:Y:S04]  /*1fbf0*/  ST.E desc[UR44][R6.64], R21 ;  /* 0x0000001506007985 */ /* 0x0045e8000c10192c */
[----:B0-----:R-:W3:Y:S04]  /*1fc00*/  LD.E R5, desc[UR44][R16.64+0x250] ;  /* 0x0002502c10057980 */ /* 0x001ee8000c101900 */
[----:B-1----:R-:W4:Y:S04]  /*1fc10*/  LD.E R8, desc[UR44][R16.64+0x25c] ;  /* 0x00025c2c10087980 */ /* 0x002f28000c101900 */
[----:B--2---:R-:W2:Y:S04]  /*1fc20*/  LD.E R6, desc[UR44][R16.64+0x254] ;  /* 0x0002542c10067980 */ /* 0x004ea8000c101900 */
        /* <DEDUP_REMOVED lines=121> */
[----:B---3--:R-:W-:Y:S04]  /*203c0*/  ST.E desc[UR44][R16.64+0x250], R5 ;  /* 0x0002500510007985 */ /* 0x008fe8000c10192c */
[----:B--2---:R-:W-:Y:S04]  /*203d0*/  ST.E desc[UR44][R16.64+0x254], R6 ;  /* 0x0002540610007985 */ /* 0x004fe8000c10192c */
        /* <DEDUP_REMOVED lines=130> */
.L_x_4019:
[----:B------:R-:W-:Y:S05]  /*20c00*/  BSYNC B0 ;  /* 0x0000000000007941 */ /* 0x000fea0003800000 */
.L_x_4018:
        /* <DEDUP_REMOVED lines=9> */
.L_x_4001:
[----:B------:R-:W-:-:S13]  /*20ca0*/  ISETP.GE.AND P0, PT, R0, R202, PT ;  /* 0x000000ca0000720c */ /* 0x000fda0003f06270 */
[----:B------:R-:W-:Y:S05]  /*20cb0*/  @!P0 BRA `(.L_x_4021) ;  /* 0x000000b000d08947 */ /* 0x000fea0003800000 */
[----:B------:R0:W5:Y:S02]  /*20cc0*/  LDL.64 R2, [R1+0x158] ;  /* 0x0001580001027983 */ /* 0x0001640000100a00 */
.L_x_4050:
        /* <DEDUP_REMOVED lines=21> */
.L_x_4023:
[----:B------:R-:W-:Y:S05]  /*20e20*/  BSYNC B0 ;  /* 0x0000000000007941 */ /* 0x000fea0003800000 */
.L_x_4022:
        /* <DEDUP_REMOVED lines=13> */
.L_x_4025:
[----:B------:R-:W-:Y:S05]  /*20f00*/  BSYNC B0 ;  /* 0x0000000000007941 */ /* 0x000fea0003800000 */
.L_x_4024:
        /* <DEDUP_REMOVED lines=8> */
.L_x_4027:
[----:B------:R-:W-:Y:S05]  /*20f90*/  BSYNC B0 ;  /* 0x0000000000007941 */ /* 0x000fea0003800000 */
.L_x_4026:
[----:B------:R-:W2:Y:S04]  /*20fa0*/  LD.E R5, desc[UR44][R2.64] ;  /* 0x0000002c02057980 */ /* 0x000ea8000c101900 */
[----:B------:R-:W2:Y:S01]  /*20fb0*/  LDL.64 R14, [R1+0x80] ;  /* 0x00008000010e7983 */ /* 0x000ea20000100a00 */
[----:B------:R-:W-:Y:S05]  /*20fc0*/  WARPSYNC.ALL ;  /* 0x0000000000007948 */ /* 0x000fea0003800000 */
[----:B------:R3:W-:Y:S04]  /*20fd0*/  STL [R1+0x60], RZ ;  /* 0x000060ff01007387 */ /* 0x0007e80000100800 */
[----:B------:R-:W4:Y:S01]  /*20fe0*/  LD.E.64 R20, desc[UR44][R16.64+0x78] ;  /* 0x0000782c10147980 */ /* 0x000f22000c101b00 */
[----:B------:R-:W-:-:S05]  /*20ff0*/  IMAD.MOV.U32 R4, RZ, RZ, 0x1 ;  /* 0x00000001ff047424 */ /* 0x000fca00078e00ff */
[----:B------:R3:W-:Y:S04]  /*21000*/  STL [R1+0x60], R4 ;  /* 0x0000600401007387 */ /* 0x0007e80000100800 */
[----:B-1---5:R-:W3:Y:S04]  /*21010*/  LD.E.64 R8, desc[UR44][R16.64+0x78] ;  /* 0x0000782c10087980 */ /* 0x022ee8000c101b00 */
        /* <DEDUP_REMOVED lines=51> */
.L_x_4030:
[----:B------:R-:W-:Y:S05]  /*21350*/  BSYNC B0 ;  /* 0x0000000000007941 */ /* 0x000fea0003800000 */
.L_x_4029:
        /* <DEDUP_REMOVED lines=13> */
.L_x_4032:
[----:B------:R-:W-:Y:S05]  /*21430*/  BSYNC B0 ;  /* 0x0000000000007941 */ /* 0x000fea0003800000 */
.L_x_4031:
        /* <DEDUP_REMOVED lines=8> */
.L_x_4034:
[----:B------:R-:W-:Y:S05]  /*214c0*/  BSYNC B0 ;  /* 0x0000000000007941 */ /* 0x000fea0003800000 */
.L_x_4033:
        /* <DEDUP_REMOVED lines=177> */
[----:B------:R2:W-:Y:S01]  /*21fe0*/  STL [R1+0x70], R4 ;  /* 0x0000700401007387 */ /* 0x0005e20000100800 */
[----:B------:R-:W-:-:S02]  /*21ff0*/  WARPGROUP.DEPBAR.LE gsb0, 0x0 ;  /* 0x00008000000079c5 */ /* 0x000fc40000010000 */
[----:B------:R-:W-:-:S06]  /*22000*/  WARPGROUP.ARRIVE ;  /* 0x00000000000079c5 */ /* 0x000fcc0000000000 */
[----:B------:R-:W-:Y:S01]  /*22010*/  HGMMA.64x96x16.F32.BF16 R24, gdesc[UR4], R24, gsb0 ;  /* 0x01600000041879f0 */ /* 0x000fe20008001818 */
[----:B------:R2:W-:Y:S01]  /*22020*/  STL [R1+0x70], R4 ;  /* 0x0000700401007387 */ /* 0x0005e20000100800 */
[----:B-1----:R-:W-:-:S03]  /*22030*/  SHF.R.U32.HI R103, RZ, 0x7, R72 ;  /* 0x00000007ff677819 */ /* 0x002fc60000011648 */
        /* <DEDUP_REMOVED lines=16> */
[----:B------:R-:W3:Y:S04]  /*22140*/  LD.E R6, desc[UR44][R18.64] ;  /* 0x0000002c12067980 */ /* 0x000ee8000c101900 */
[----:B------:R2:W5:Y:S01]  /*22150*/  LD.E R5, desc[UR44][R2.64] ;  /* 0x0000002c02057980 */ /* 0x000562000c101900 */
[----:B------:R-:W-:Y:S01]  /*22160*/  BSSY B0, `(.L_x_4036) ;  /* 0x0000005000007945 */ /* 0x000fe20003800000 */
[----:B---3--:R-:W-:-:S04]  /*22170*/  LOP3.LUT R6, R6, 0x1, RZ, 0xfc, !PT ;  /* 0x0000000106067812 */ /* 0x008fc800078efcff */
[----:B------:R-:W-:-:S13]  /*22180*/  ISETP.NE.AND P0, PT, R6, 0x3, PT ;  /* 0x000000030600780c */ /* 0x000fda0003f05270 */
[----:B--2---:R-:W-:Y:S05]  /*22190*/  @!P0 BRA `(.L_x_4037) ;  /* 0x0000000000048947 */ /* 0x004fea0003800000 */
[----:B------:R-:W-:Y:S01]  /*221a0*/  BPT.TRAP 0x1 ;  /* 0x000000040000795c */ /* 0x000fe20000300000 */
.L_x_4037:
[----:B------:R-:W-:Y:S05]  /*221b0*/  BSYNC B0 ;  /* 0x0000000000007941 */ /* 0x000fea0003800000 */
.L_x_4036:
        /* <DEDUP_REMOVED lines=9> */
[----:B------:R-:W4:Y:S04]  /*22250*/  LDL R72, [R1+0x148] ;  /* 0x0001480001487983 */ /* 0x000f280000100800 */
[----:B------:R-:W3:Y:S04]  /*22260*/  LDL.128 R12, [R1+0x130] ;  /* 0x00013000010c7983 */ /* 0x000ee80000100c00 */
[----:B------:R-:W4:Y:S04]  /*22270*/  LDL.128 R8, [R1+0x120] ;  /* 0x0001200001087983 */ /* 0x000f280000100c00 */
[----:B--2---:R-:W2:Y:S04]  /*22280*/  LD.E R20, desc[UR44][R6.64] ;  /* 0x0000002c06147980 */ /* 0x004ea8000c101900 */
[----:B------:R-:W4:Y:S01]  /*22290*/  LDL.64 R6, [R1+0x140] ;  /* 0x0001400001067983 */ /* 0x000f220000100a00 */
[----:B---3--:R-:W-:Y:S01]  /*222a0*/  ISETP.GE.AND P1, PT, R13, 0x1, PT ;  /* 0x000000010d00780c */ /* 0x008fe20003f26270 */
[----:B------:R-:W-:Y:S01]  /*222b0*/  BSSY B0, `(.L_x_4038) ;  /* 0x000009f000007945 */ /* 0x000fe20003800000 */
[-C--:B--2---:R-:W-:Y:S01]  /*222c0*/  FMUL.FTZ R75, R29, R20.reuse ;  /* 0x000000141d4b7220 */ /* 0x084fe20000410000 */
[-C--:B------:R-:W-:Y:S01]  /*222d0*/  FMUL.FTZ R29, R39, R20.reuse ;  /* 0x00000014271d7220 */ /* 0x080fe20000410000 */
[----:B------:R-:W-:Y:S01]  /*222e0*/  SHF.R.S32.HI R39, RZ, 0x1f, R74 ;  /* 0x0000001fff277819 */ /* 0x000fe2000001144a */
[-C--:B------:R-:W-:Y:S01]  /*222f0*/  FMUL.FTZ R77, R33, R20.reuse ;  /* 0x00000014214d7220 */ /* 0x080fe20000410000 */
[----:B------:R-:W-:-:S02]  /*22300*/  FMUL.FTZ R33, R47, R20 ;  /* 0x000000142f217220 */ /* 0x000fc40000410000 */
[----:B------:R-:W-:Y:S01]  /*22310*/  LEA.HI R47, R39, R74, RZ, 0x7 ;  /* 0x0000004a272f7211 */ /* 0x000fe200078f38ff */
[-C--:B------:R-:W-:Y:S01]  /*22320*/  FMUL.FTZ R79, R37, R20.reuse ;  /* 0x00000014254f7220 */ /* 0x080fe20000410000 */
[-C--:B------:R-:W-:Y:S01]  /*22330*/  FMUL.FTZ R37, R55, R20.reuse ;  /* 0x0000001437257220 */ /* 0x080fe20000410000 */
[-C--:B-1----:R-:W-:Y:S01]  /*22340*/  FMUL.FTZ R5, R24, R20.reuse ;  /* 0x0000001418057220 */ /* 0x082fe20000410000 */
[----:B------:R-:W-:Y:S01]  /*22350*/  LOP3.LUT R55, R47, 0xffffff80, RZ, 0xc0, !PT ;  /* 0xffffff802f377812 */ /* 0x000fe200078ec0ff */
        /* <DEDUP_REMOVED lines=29> */
[--C-:B------:R-:W-:Y:S01]  /*22530*/  SHF.R.S32.HI R58, RZ, 0x2, R59.reuse ;  /* 0x00000002ff3a7819 */ /* 0x100fe2000001143b */
[----:B------:R-:W-:Y:S01]  /*22540*/  FMUL.FTZ R54, R61, R20 ;  /* 0x000000143d367220 */ /* 0x000fe20000410000 */
[----:B------:R-:W-:-:S02]  /*22550*/  SHF.R.S32.HI R55, RZ, 0x1f, R59 ;  /* 0x0000001fff377819 */ /* 0x000fc4000001143b */
[----:B------:R-:W-:Y:S02]  /*22560*/  LOP3.LUT R61, R48, 0xfffffffc, RZ, 0xc0, !PT ;  /* 0xfffffffc303d7812 */ /* 0x000fe400078ec0ff */
[----:B------:R-:W-:Y:S02]  /*22570*/  LEA.HI R55, R55, R58, RZ, 0x3 ;  /* 0x0000003a37377211 */ /* 0x000fe400078f18ff */
[----:B------:R-:W-:Y:S01]  /*22580*/  SHF.R.S32.HI R48, RZ, 0x7, R47 ;  /* 0x00000007ff307819 */ /* 0x000fe2000001142f */
[----:B------:R-:W-:Y:S01]  /*22590*/  IMAD.IADD R74, R74, 0x1, -R61 ;  /* 0x000000014a4a7824 */ /* 0x000fe200078e0a3d */
[----:B------:R-:W-:Y:S02]  /*225a0*/  LOP3.LUT R61, R55, 0xfffffff8, RZ, 0xc0, !PT ;  /* 0xfffffff8373d7812 */ /* 0x000fe400078ec0ff */
[----:B------:R-:W-:Y:S02]  /*225b0*/  LEA.HI R57, R57, R56, RZ, 0x5 ;  /* 0x0000003839397211 */ /* 0x000fe400078f28ff */
[----:B------:R-:W-:Y:S01]  /*225c0*/  LEA.HI R47, R47, R48, RZ, 0x1 ;  /* 0x000000302f2f7211 */ /* 0x000fe200078f08ff */
[----:B------:R-:W-:-:S02]  /*225d0*/  IMAD.IADD R61, R58, 0x1, -R61 ;  /* 0x000000013a3d7824 */ /* 0x000fc400078e0a3d */
[-C--:B------:R-:W-:Y:S01]  /*225e0*/  FMUL.FTZ R78, R36, R20.reuse ;  /* 0x00000014244e7220 */ /* 0x080fe20000410000 */
[----:B------:R-:W-:Y:S01]  /*225f0*/  SHF.R.S32.HI R58, RZ, 0x5, R57 ;  /* 0x00000005ff3a7819 */ /* 0x000fe20000011439 */
[-C--:B------:R-:W-:Y:S01]  /*22600*/  FMUL.FTZ R36, R50, R20.reuse ;  /* 0x0000001432247220 */ /* 0x080fe20000410000 */
[-C--:B------:R-:W-:Y:S01]  /*22610*/  FMUL.FTZ R50, R53, R20.reuse ;  /* 0x0000001435327220 */ /* 0x080fe20000410000 */
[----:B------:R-:W-:Y:S01]  /*22620*/  LOP3.LUT R47, R47, 0x3fffffe, RZ, 0xc0, !PT ;  /* 0x03fffffe2f2f7812 */ /* 0x000fe200078ec0ff */
[----:B------:R-:W-:Y:S01]  /*22630*/  FMUL.FTZ R53, R60, R20 ;  /* 0x000000143c357220 */ /* 0x000fe20000410000 */
        /* <DEDUP_REMOVED lines=9> */
[----:B------:R-:W-:-:S04]  /*226d0*/  @P0 IMAD.HI.U32 R61, R6, R7, RZ ;  /* 0x00000007063d0227 */ /* 0x000fc800078e00ff */
[----:B------:R-:W-:Y:S01]  /*226e0*/  FMUL.FTZ R55, R64, R20 ;  /* 0x0000001440377220 */ /* 0x000fe20000410000 */
[----:B------:R-:W-:Y:S02]  /*226f0*/  @P0 SHF.R.U32.HI R6, RZ, R72, R61 ;  /* 0x00000048ff060219 */ /* 0x000fe4000001163d */
[----:B------:R-:W-:Y:S01]  /*22700*/  LOP3.LUT R59, R59, 0x7ffffffc, RZ, 0xc0, !PT ;  /* 0x7ffffffc3b3b7812 */ /* 0x000fe200078ec0ff */
[----:B------:R-:W-:Y:S02]  /*22710*/  IMAD.MOV.U32 R61, RZ, RZ, -0x60 ;  /* 0xffffffa0ff3d7424 */ /* 0x000fe400078e00ff */
[----:B------:R-:W1:Y:S01]  /*22720*/  SHFL.IDX PT, R64, R6, RZ, 0x1c1f ;  /* 0x001c1fff06407589 */ /* 0x000e6200000e0000 */
        /* <DEDUP_REMOVED lines=10> */
[----:B------:R-:W-:-:S02]  /*227d0*/  IMAD R60, R0, R61, 0x1 ;  /* 0x00000001003c7424 */ /* 0x000fc400078e023d */
[----:B------:R-:W-:Y:S01]  /*227e0*/  FMUL.FTZ R20, R71, R20 ;  /* 0x0000001447147220 */ /* 0x000fe20000410000 */
[----:B------:R-:W2:Y:S01]  /*227f0*/  MUFU.TANH R5, R5 ;  /* 0x0000000500057308 */ /* 0x000ea20000002400 */
[----:B------:R-:W-:Y:S01]  /*22800*/  IMAD R59, R59, -0x2, R60 ;  /* 0xfffffffe3b3b7824 */ /* 0x000fe200078e023c */
[----:B------:R-:W-:-:S06]  /*22810*/  LOP3.LUT R61, RZ, R10, RZ, 0x33, !PT ;  /* 0x0000000aff3d7212 */ /* 0x000fcc00078e33ff */
[----:B------:R-:W3:Y:S01]  /*22820*/  MUFU.TANH R21, R21 ;  /* 0x0000001500157308 */ /* 0x000ee20000002400 */
[----:B------:R-:W-:-:S07]  /*22830*/  IADD3 R60, -R8, R59, R9 ;  /* 0x0000003b083c7210 */ /* 0x000fce0007ffe109 */
        /* <DEDUP_REMOVED lines=46> */
[----:B------:R-:W-:-:S02]  /*22b20*/  IMAD.IADD R62, R60, 0x1, R11 ;  /* 0x000000013c3e7824 */ /* 0x000fc400078e020b */
[----:B------:R-:W-:Y:S02]  /*22b30*/  IMAD.IADD R61, R60, 0x1, R61 ;  /* 0x000000013c3d7824 */ /* 0x000fe400078e023d */
[----:B------:R-:W-:Y:S02]  /*22b40*/  IMAD R63, R0, -0x60, R12 ;  /* 0xffffffa0003f7824 */ /* 0x000fe400078e020c */
[----:B------:R-:W-:Y:S02]  /*22b50*/  VIADD R66, R59, 0xffffffff ;  /* 0xffffffff3b427836 */ /* 0x000fe40000000000 */
        /* <DEDUP_REMOVED lines=13> */
.L_x_4041:
[----:B------:R-:W-:-:S13]  /*22c30*/  ISETP.NE.AND P0, PT, R13, 0x1, PT ;  /* 0x000000010d00780c */ /* 0x000fda0003f05270 */
[----:B------:R-:W-:-:S05]  /*22c40*/  @P0 IMAD.HI.U32 R60, R10, R14, RZ ;  /* 0x0000000e0a3c0227 */ /* 0x000fca00078e00ff */
[----:B------:R-:W-:-:S07]  /*22c50*/  @P0 SHF.R.U32.HI R10, RZ, R15, R60 ;  /* 0x0000000fff0a0219 */ /* 0x000fce000001163c */
.L_x_4042:
[----:B------:R-:W-:Y:S05]  /*22c60*/  BSYNC B1 ;  /* 0x0000000000017941 */ /* 0x000fea0003800000 */
.L_x_4040:
[----:B------:R-:W-:-:S05]  /*22c70*/  IMAD R10, R10, R13, R66 ;  /* 0x0000000d0a0a7224 */ /* 0x000fca00078e0242 */
[----:B------:R-:W-:Y:S02]  /*22c80*/  VIMNMX R59, R59, R10, !PT ;  /* 0x0000000a3b3b7248 */ /* 0x000fe40007fe0100 */
[----:B------:R-:W-:-:S07]  /*22c90*/  VIADDMNMX R12, R10, R13, R12, PT ;  /* 0x0000000d0a0c7246 */ /* 0x000fce000380010c */
.L_x_4039:
[----:B------:R-:W-:Y:S05]  /*22ca0*/  BSYNC B0 ;  /* 0x0000000000007941 */ /* 0x000fea0003800000 */
.L_x_4038:
[C---:B------:R-:W-:Y:S01]  /*22cb0*/  ISETP.GE.AND P0, PT, R63.reuse, 0x2, PT ;  /* 0x000000023f00780c */ /* 0x040fe20003f06270 */
[----:B------:R-:W1:Y:S01]  /*22cc0*/  SHFL.IDX PT, R6, R6, 0x1, 0x1c1f ;  /* 0x003c1f0006067f89 */ /* 0x000e6200000e0000 */
        /* <DEDUP_REMOVED lines=12> */
[----:B------:R-:W-:Y:S01]  /*22d90*/  ISETP.GE.AND P2, PT, R63, 0x11, PT ;  /* 0x000000113f00780c */ /* 0x000fe20003f46270 */
[----:B-1----:R-:W-:Y:S01]  /*22da0*/  IMAD.IADD R64, R61, 0x1, R6 ;  /* 0x000000013d407824 */ /* 0x002fe200078e0206 */
[----:B0-----:R-:W-:Y:S02]  /*22db0*/  FSEL R75, R75, -INF , !P0 ;  /* 0xff8000004b4b7808 */ /* 0x001fe40004000000 */
        /* <DEDUP_REMOVED lines=94> */
[----:B------:R-:W-:Y:S02]  /*233a0*/  FSEL R65, R5, -INF , !P6 ;  /* 0xff80000005417808 */ /* 0x000fe40007000000 */
[----:B------:R-:W-:-:S04]  /*233b0*/  ISETP.GE.AND P6, PT, R63, 0x5a, PT ;  /* 0x0000005a3f00780c */ /* 0x000fc80003fc6270 */
[----:B------:R-:W-:Y:S02]  /*233c0*/  P2R R90, PR, RZ, 0x40 ;  /* 0x00000040ff5a7803 */ /* 0x000fe40000000000 */
[----:B------:R-:W-:-:S04]  /*233d0*/  ISETP.GT.AND P6, PT, R59, 0x59, !P6 ;  /* 0x000000593b00780c */ /* 0x000fc800077c4270 */
[----:B------:R-:W-:Y:S01]  /*233e0*/  ISETP.LT.OR P6, PT, R12, 0x5a, P6 ;  /* 0x0000005a0c00780c */ /* 0x000fe200037c1670 */
[----:B------:R-:W-:-:S03]  /*233f0*/  IMAD.IADD R12, R62, 0x1, R6 ;  /* 0x000000013e0c7824 */ /* 0x000fc600078e0206 */
        /* <DEDUP_REMOVED lines=13> */
.L_x_4046:
[----:B------:R-:W-:-:S13]  /*234d0*/  ISETP.NE.AND P6, PT, R13, 0x1, PT ;  /* 0x000000010d00780c */ /* 0x000fda0003fc5270 */
[----:B------:R-:W-:-:S05]  /*234e0*/  @P6 IMAD.HI.U32 R14, R8, R14, RZ ;  /* 0x0000000e080e6227 */ /* 0x000fca00078e00ff */
[----:B------:R-:W-:-:S07]  /*234f0*/  @P6 SHF.R.U32.HI R8, RZ, R15, R14 ;  /* 0x0000000fff086219 */ /* 0x000fce000001160e */
.L_x_4047:
[----:B------:R-:W-:Y:S05]  /*23500*/  BSYNC B1 ;  /* 0x0000000000017941 */ /* 0x000fea0003800000 */
.L_x_4045:
[----:B------:R-:W-:-:S05]  /*23510*/  IMAD R7, R8, R13, R66 ;  /* 0x0000000d08077224 */ /* 0x000fca00078e0242 */
[----:B------:R-:W-:Y:S02]  /*23520*/  VIADDMNMX R12, R7, R13, R12, PT ;  /* 0x0000000d070c7246 */ /* 0x000fe4000380010c */
[----:B------:R-:W-:-:S07]  /*23530*/  VIMNMX R64, R64, R7, !PT ;  /* 0x0000000740407248 */ /* 0x000fce0007fe0100 */
.L_x_4044:
[----:B------:R-:W-:Y:S05]  /*23540*/  BSYNC B0 ;  /* 0x0000000000007941 */ /* 0x000fea0003800000 */
.L_x_4043:
[----:B------:R-:W2:Y:S01]  /*23550*/  LD.E.64 R6, desc[UR44][R16.64+0x210] ;  /* 0x0002102c10067980 */ /* 0x000ea2000c101b00 */
        /* <DEDUP_REMOVED lines=74> */
[----:B------:R-:W-:Y:S02]  /*23a00*/  ISETP.GT.AND P1, PT, R64, 0x49, !P1 ;  /* 0x000000494000780c */ /* 0x000fe40004f24270 */
        /* <DEDUP_REMOVED lines=39> */
[----:B------:R-:W-:-:S04]  /*23c80*/  FMNMX.FTZ R9, R25, R8, !PT ;  /* 0x0000000819097209 */ /* 0x000fc80007810000 */
[----:B------:R-:W-:-:S04]  /*23c90*/  FMNMX.FTZ R9, R38, R9, !PT ;  /* 0x0000000926097209 */ /* 0x000fc80007810000 */
[----:B------:R-:W-:Y:S02]  /*23ca0*/  FMNMX.FTZ R9, R18, R9, !PT ;  /* 0x0000000912097209 */ /* 0x000fe40007810000 */
[----:B------:R-:W-:Y:S02]  /*23cb0*/  ISETP.LT.OR P0, PT, R12, 0x49, P0 ;  /* 0x000000490c00780c */ /* 0x000fe40000701670 */
[----:B------:R-:W-:Y:S02]  /*23cc0*/  FMNMX.FTZ R8, R42, R9, !PT ;  /* 0x000000092a087209 */ /* 0x000fe40007810000 */
[----:B0-----:R-:W-:Y:S02]  /*23cd0*/  FMNMX.FTZ R32, R19, R32, !PT ;  /* 0x0000002013207209 */ /* 0x001fe40007810000 */
[----:B------:R-:W-:Y:S02]  /*23ce0*/  ISETP.LT.OR P1, PT, R12, 0x4a, P1 ;  /* 0x0000004a0c00780c */ /* 0x000fe40000f21670 */
[----:B------:R-:W-:Y:S01]  /*23cf0*/  FSEL R40, R40, -INF , !P0 ;  /* 0xff80000028287808 */ /* 0x000fe20004000000 */
[----:B------:R-:W0:Y:S01]  /*23d00*/  SHFL.BFLY PT, R29, R32, 0x1, 0x1f ;  /* 0x0c201f00201d7f89 */ /* 0x000e2200000e0000 */
[----:B------:R-:W-:-:S02]  /*23d10*/  FMNMX.FTZ R9, R41, R8, !PT ;  /* 0x0000000829097209 */ /* 0x000fc40007810000 */
[----:B------:R-:W-:Y:S02]  /*23d20*/  ISETP.LT.OR P2, PT, R12, 0x51, P2 ;  /* 0x000000510c00780c */ /* 0x000fe40001741670 */
[----:B------:R-:W-:Y:S02]  /*23d30*/  FSEL R39, R39, -INF , !P1 ;  /* 0xff80000027277808 */ /* 0x000fe40004800000 */
[----:B------:R-:W-:Y:S02]  /*23d40*/  FMNMX.FTZ R8, R40, R9, !PT ;  /* 0x0000000928087209 */ /* 0x000fe40007810000 */
[----:B------:R-:W-:Y:S02]  /*23d50*/  ISETP.GT.AND P4, PT, R64, 0x58, !P4 ;  /* 0x000000584000780c */ /* 0x000fe40006784270 */
[----:B------:R-:W-:Y:S02]  /*23d60*/  ISETP.LT.OR P3, PT, R12, 0x52, P3 ;  /* 0x000000520c00780c */ /* 0x000fe40001f61670 */
[----:B------:R-:W-:-:S02]  /*23d70*/  FSEL R47, R47, -INF , !P2 ;  /* 0xff8000002f2f7808 */ /* 0x000fc40005000000 */
[----:B------:R-:W-:Y:S02]  /*23d80*/  FMNMX.FTZ R8, R39, R8, !PT ;  /* 0x0000000827087209 */ /* 0x000fe40007810000 */
[----:B------:R-:W-:Y:S02]  /*23d90*/  ISETP.GT.AND P0, PT, R64, 0x59, !P6 ;  /* 0x000000594000780c */ /* 0x000fe40007704270 */
[----:B------:R-:W-:Y:S02]  /*23da0*/  ISETP.LT.OR P4, PT, R12, 0x59, P4 ;  /* 0x000000590c00780c */ /* 0x000fe40002781670 */
[----:B------:R-:W-:Y:S02]  /*23db0*/  FSEL R48, R48, -INF , !P3 ;  /* 0xff80000030307808 */ /* 0x000fe40005800000 */
[----:B------:R-:W-:Y:S01]  /*23dc0*/  FMNMX.FTZ R9, R47, R8, !PT ;  /* 0x000000082f097209 */ /* 0x000fe20007810000 */
[----:B------:R-:W-:Y:S01]  /*23dd0*/  UIADD3 UR4, UP0, UR37, 0x210, URZ ;  /* 0x0000021025047890 */ /* 0x000fe2000ff1e03f */
[----:B------:R-:W-:-:S02]  /*23de0*/  ISETP.LT.OR P0, PT, R12, 0x5a, P0 ;  /* 0x0000005a0c00780c */ /* 0x000fc40000701670 */
[----:B------:R-:W-:Y:S02]  /*23df0*/  FSEL R56, R56, -INF , !P4 ;  /* 0xff80000038387808 */ /* 0x000fe40006000000 */
[----:B------:R-:W-:Y:S01]  /*23e00*/  FMNMX.FTZ R9, R48, R9, !PT ;  /* 0x0000000930097209 */ /* 0x000fe20007810000 */
[----:B------:R-:W-:Y:S02]  /*23e10*/  ULOP3.LUT UR4, UR4, 0x4, URZ, 0xfc, !UPT ;  /* 0x0000000404047892 */ /* 0x000fe4000f8efc3f */
[----:B------:R-:W-:Y:S01]  /*23e20*/  UIADD3.X UR5, URZ, UR36, URZ, UP0, !UPT ;  /* 0x000000243f057290 */ /* 0x000fe200087fe43f */
[----:B------:R-:W-:Y:S02]  /*23e30*/  FSEL R64, R20, -INF , !P0 ;  /* 0xff80000014407808 */ /* 0x000fe40004000000 */
[----:B------:R-:W-:Y:S01]  /*23e40*/  FMNMX.FTZ R15, R56, R9, !PT ;  /* 0x00000009380f7209 */ /* 0x000fe20007810000 */
[----:B------:R-:W-:Y:S01]  /*23e50*/  IMAD.U32 R8, RZ, RZ, UR4 ;  /* 0x00000004ff087e24 */ /* 0x000fe2000f8e00ff */
[----:B0-----:R-:W-:Y:S01]  /*23e60*/  FMNMX.FTZ R29, R32, R29, !PT ;  /* 0x0000001d201d7209 */ /* 0x001fe20007810000 */
[----:B------:R-:W-:Y:S01]  /*23e70*/  IMAD.U32 R9, RZ, RZ, UR5 ;  /* 0x00000005ff097e24 */ /* 0x000fe2000f8e00ff */
[----:B------:R-:W-:Y:S01]  /*23e80*/  FMNMX.FTZ R15, R64, R15, !PT ;  /* 0x0000000f400f7209 */ /* 0x000fe20007810000 */
        /* <DEDUP_REMOVED lines=14> */
[----:B------:R-:W-:-:S04]  /*23f70*/  FSETP.NEU.FTZ.AND P1, PT, R20, -INF , PT ;  /* 0xff8000001400780b */ /* 0x000fc80003f3d000 */
[----:B------:R-:W-:-:S05]  /*23f80*/  FSEL R32, R20, RZ, P1 ;  /* 0x000000ff14207208 */ /* 0x000fca0000800000 */
[----:B------:R-:W-:Y:S01]  /*23f90*/  FADD.FTZ R32, R7, -R32 ;  /* 0x8000002007207221 */ /* 0x000fe20000010000 */
[----:B------:R-:W-:-:S04]  /*23fa0*/  UIADD3 UR4, UP0, UR37, 0x240, URZ ;  /* 0x0000024025047890 */ /* 0x000fc8000ff1e03f */
[----:B------:R-:W-:Y:S02]  /*23fb0*/  ULOP3.LUT UR6, UR4, 0x4, URZ, 0xfc, !UPT ;  /* 0x0000000404067892 */ /* 0x000fe4000f8efc3f */
[----:B------:R-:W-:Y:S01]  /*23fc0*/  UIADD3.X UR5, URZ, UR36, URZ, UP0, !UPT ;  /* 0x000000243f057290 */ /* 0x000fe200087fe43f */
[C---:B--2---:R-:W-:Y:S01]  /*23fd0*/  FSETP.NEU.FTZ.AND P0, PT, R70.reuse, -INF , PT ;  /* 0xff8000004600780b */ /* 0x044fe20003f1d000 */
[----:B---3--:R-:W-:-:S05]  /*23fe0*/  FMUL.FTZ R7, R70, R67 ;  /* 0x0000004346077220 */ /* 0x008fca0000410000 */
[----:B0-----:R-:W-:Y:S01]  /*23ff0*/  FSEL R8, R7, RZ, P0 ;  /* 0x000000ff07087208 */ /* 0x001fe20000000000 */
[----:B------:R-:W-:-:S04]  /*24000*/  FMUL.FTZ R7, R20, R67 ;  /* 0x0000004314077220 */ /* 0x000fc80000410000 */
[-CC-:B------:R-:W-:Y:S01]  /*24010*/  FFMA.FTZ R20, R5, R67.reuse, -R8.reuse ;  /* 0x0000004305147223 */ /* 0x180fe20000010808 */
        /* <DEDUP_REMOVED lines=24> */
[----:B------:R-:W-:Y:S01]  /*241a0*/  FSEL R8, R7, RZ, P1 ;  /* 0x000000ff07087208 */ /* 0x000fe20000800000 */
[----:B------:R-:W-:Y:S01]  /*241b0*/  FADD.FTZ R6, R6, -R5 ;  /* 0x8000000506067221 */ /* 0x000fe20000010000 */
[----:B------:R-:W-:-:S03]  /*241c0*/  FMUL.FTZ R12, R67, R32 ;  /* 0x00000020430c7220 */ /* 0x000fc60000410000 */
[-CC-:B------:R-:W-:Y:S01]  /*241d0*/  FFMA.FTZ R36, R14, R67.reuse, -R8.reuse ;  /* 0x000000430e247223 */ /* 0x180fe20000010808 */
[-C--:B------:R-:W-:Y:S01]  /*241e0*/  FMUL.FTZ R6, R6, R67.reuse ;  /* 0x0000004306067220 */ /* 0x080fe20000410000 */
        /* <DEDUP_REMOVED lines=119> */
[C---:B------:R-:W-:Y:S01]  /*24960*/  FMUL.FTZ R25, R7.reuse, R66 ;  /* 0x0000004207197220 */ /* 0x040fe20000410000 */
[----:B------:R-:W-:Y:S02]  /*24970*/  IMAD.U32 R10, RZ, RZ, UR6 ;  /* 0x00000006ff0a7e24 */ /* 0x000fe4000f8e00ff */
[----:B---3--:R-:W-:Y:S02]  /*24980*/  FADD.FTZ R9, R20, R9 ;  /* 0x0000000914097221 */ /* 0x008fe40000010000 */
[----:B------:R-:W-:Y:S01]  /*24990*/  ST.E desc[UR44][R16.64+0x240], R25 ;  /* 0x0002401910007985 */ /* 0x000fe2000c10192c */
[----:B------:R-:W-:Y:S01]  /*249a0*/  FADD.FTZ R13, R18, R11 ;  /* 0x0000000b120d7221 */ /* 0x000fe20000010000 */
[----:B------:R-:W-:Y:S02]  /*249b0*/  IMAD.U32 R11, RZ, RZ, UR5 ;  /* 0x00000005ff0b7e24 */ /* 0x000fe4000f8e00ff */
        /* <DEDUP_REMOVED lines=8> */
[----:B------:R-:W4:Y:S04]  /*24a40*/  LD.E R146, desc[UR44][R16.64+0x260] ;  /* 0x0002602c10927980 */ /* 0x000f28000c101900 */
        /* <DEDUP_REMOVED lines=64> */
[C---:B----4-:R-:W-:Y:S01]  /*24e50*/  FMUL.FTZ R25, R7.reuse, R146 ;  /* 0x0000009207197220 */ /* 0x050fe20000410000 */
[C---:B-1----:R-:W-:Y:S01]  /*24e60*/  FMUL.FTZ R27, R7.reuse, R144 ;  /* 0x00000090071b7220 */ /* 0x042fe20000410000 */
        /* <DEDUP_REMOVED lines=111> */
[----:B------:R1:W-:Y:S04]  /*25560*/  ST.E desc[UR44][R16.64+0x3f4], R27 ;  /* 0x0003f41b10007985 */ /* 0x0003e8000c10192c */
[----:B------:R-:W-:Y:S04]  /*25570*/  ST.E desc[UR44][R16.64+0x400], R41 ;  /* 0x0004002910007985 */ /* 0x000fe8000c10192c */
[----:B------:R-:W-:Y:S04]  /*25580*/  ST.E desc[UR44][R16.64+0x404], R43 ;  /* 0x0004042b10007985 */ /* 0x000fe8000c10192c */
[----:B------:R-:W-:Y:S04]  /*25590*/  ST.E desc[UR44][R16.64+0x410], R39 ;  /* 0x0004102710007985 */ /* 0x000fe8000c10192c */
[----:B------:R-:W-:Y:S04]  /*255a0*/  ST.E desc[UR44][R16.64+0x414], R13 ;  /* 0x0004140d10007985 */ /* 0x000fe8000c10192c */
[----:B------:R-:W-:Y:S04]  /*255b0*/  ST.E desc[UR44][R16.64+0x420], R45 ;  /* 0x0004202d10007985 */ /* 0x000fe8000c10192c */
[----:B------:R2:W-:Y:S04]  /*255c0*/  ST.E desc[UR44][R16.64+0x424], R47 ;  /* 0x0004242f10007985 */ /* 0x0005e8000c10192c */
[----:B------:R3:W-:Y:S04]  /*255d0*/  ST.E desc[UR44][R16.64+0x430], R49 ;  /* 0x0004303110007985 */ /* 0x0007e8000c10192c */
        /* <DEDUP_REMOVED lines=155> */
[C---:B0-----:R-:W-:Y:S01]  /*25f90*/  FMUL.FTZ R43, R12.reuse, R26 ;  /* 0x0000001a0c2b7220 */ /* 0x041fe20000410000 */
        /* <DEDUP_REMOVED lines=1273> */
[----:B--2---:R-:W-:Y:S04]  /*2af30*/  ST.E desc[UR44][R8.64], R19 ;  /* 0x0000001308007985 */ /* 0x004fe8000c10192c */
[----:B------:R-:W2:Y:S04]  /*2af40*/  LD.E R21, desc[UR44][R6.64] ;  /* 0x0000002c06157980 */ /* 0x000ea8000c101900 */
[----:B--2---:R1:W-:Y:S04]  /*2af50*/  ST.E desc[UR44][R6.64], R21 ;  /* 0x0000001506007985 */ /* 0x0043e8000c10192c */
[----:B0-----:R-:W2:Y:S04]  /*2af60*/  LD.E R4, desc[UR44][R16.64+0x250] ;  /* 0x0002502c10047980 */ /* 0x001ea8000c101900 */
[----:B------:R-:W3:Y:S04]  /*2af70*/  LD.E R5, desc[UR44][R16.64+0x254] ;  /* 0x0002542c10057980 */ /* 0x000ee8000c101900 */
[----:B-1----:R-:W4:Y:S04]  /*2af80*/  LD.E R6, desc[UR44][R16.64+0x258] ;  /* 0x0002582c10067980 */ /* 0x002f28000c101900 */
        /* <DEDUP_REMOVED lines=121> */
[----:B--2---:R-:W-:Y:S04]  /*2b720*/  ST.E desc[UR44][R16.64+0x250], R4 ;  /* 0x0002500410007985 */ /* 0x004fe8000c10192c */
[----:B---3--:R-:W-:Y:S04]  /*2b730*/  ST.E desc[UR44][R16.64+0x254], R5 ;  /* 0x0002540510007985 */ /* 0x008fe8000c10192c */
[----:B----4-:R-:W-:Y:S04]  /*2b740*/  ST.E desc[UR44][R16.64+0x258], R6 ;  /* 0x0002580610007985 */ /* 0x010fe8000c10192c */
        /* <DEDUP_REMOVED lines=121> */
[----:B0-----:R-:W2:Y:S04]  /*2bee0*/  LDL.64 R6, [R1+0x198] ;  /* 0x0001980001067983 */ /* 0x001ea80000100a00 */
[----:B------:R1:W5:Y:S04]  /*2bef0*/  LD.E R4, desc[UR44][R2.64] ;  /* 0x0000002c02047980 */ /* 0x000368000c101900 */
[----:B--2---:R-:W2:Y:S01]  /*2bf00*/  LD.E R5, desc[UR44][R6.64] ;  /* 0x0000002c06057980 */ /* 0x004ea2000c101900 */
[----:B------:R-:W-:Y:S01]  /*2bf10*/  BSSY B0, `(.L_x_4048) ;  /* 0x0000005000007945 */ /* 0x000fe20003800000 */
[----:B--2---:R-:W-:-:S04]  /*2bf20*/  LOP3.LUT R5, R5, 0x1, RZ, 0xfc, !PT ;  /* 0x0000000105057812 */ /* 0x004fc800078efcff */
[----:B------:R-:W-:-:S13]  /*2bf30*/  ISETP.NE.AND P0, PT, R5, 0x3, PT ;  /* 0x000000030500780c */ /* 0x000fda0003f05270 */
[----:B-1----:R-:W-:Y:S05]  /*2bf40*/  @!P0 BRA `(.L_x_4049) ;  /* 0x0000000000048947 */ /* 0x002fea0003800000 */
[----:B------:R-:W-:Y:S01]  /*2bf50*/  BPT.TRAP 0x1 ;  /* 0x000000040000795c */ /* 0x000fe20000300000 */
.L_x_4049:
[----:B------:R-:W-:Y:S05]  /*2bf60*/  BSYNC B0 ;  /* 0x0000000000007941 */ /* 0x000fea0003800000 */
.L_x_4048:
        /* <DEDUP_REMOVED lines=9> */
.L_x_4021:
[----:B------:R-:W3:Y:S01]  /*2c000*/  LDL R7, [R1+0x220] ;  /* 0x0002200001077983 */ /* 0x000ee20000100800 */
[----:B------:R-:W-:Y:S05]  /*2c010*/  WARPSYNC.ALL ;  /* 0x0000000000007948 */ /* 0x000fea0003800000 */
[----:B-1----:R-:W4:Y:S04]  /*2c020*/  LDL R5, [R1+0x224] ;  /* 0x0002240001057983 */ /* 0x002f280000100800 */
[----:B------:R-:W5:Y:S04]  /*2c030*/  LDL.64 R18, [R1+0x240] ;  /* 0x0002400001127983 */ /* 0x000f680000100a00 */
[----:B------:R-:W5:Y:S04]  /*2c040*/  LDL.64 R20, [R1+0x250] ;  /* 0x0002500001147983 */ /* 0x000f680000100a00 */
[----:B------:R-:W5:Y:S04]  /*2c050*/  LDL.64 R14, [R1+0x260] ;  /* 0x00026000010e7983 */ /* 0x000f680000100a00 */
[----:B------:R-:W5:Y:S04]  /*2c060*/  LDL.64 R12, [R1+0x270] ;  /* 0x00027000010c7983 */ /* 0x000f680000100a00 */
[----:B------:R-:W5:Y:S04]  /*2c070*/  LDL.64 R10, [R1+0x280] ;  /* 0x00028000010a7983 */ /* 0x000f680000100a00 */
[----:B------:R-:W5:Y:S04]  /*2c080*/  LDL.64 R8, [R1+0x290] ;  /* 0x0002900001087983 */ /* 0x000f680000100a00 */
[----:B------:R-:W5:Y:S01]  /*2c090*/  LDL R121, [R1+0x1f8] ;  /* 0x0001f80001797983 */ /* 0x000f620000100800 */
[----:B------:R-:W-:-:S03]  /*2c0a0*/  IMAD.MOV.U32 R116, RZ, RZ, RZ ;  /* 0x000000ffff747224 */ /* 0x000fc600078e00ff */
[----:B------:R-:W5:Y:S01]  /*2c0b0*/  LDL.64 R104, [R1+0x320] ;  /* 0x0003200001687983 */ /* 0x000f620000100a00 */
[----:B------:R-:W-:Y:S02]  /*2c0c0*/  IMAD.MOV.U32 R117, RZ, RZ, -0x800000 ;  /* 0xff800000ff757424 */ /* 0x000fe400078e00ff */
[----:B------:R-:W-:Y:S01]  /*2c0d0*/  IMAD.MOV.U32 R118, RZ, RZ, -0x800000 ;  /* 0xff800000ff767424 */ /* 0x000fe200078e00ff */
[----:B------:R-:W5:Y:S04]  /*2c0e0*/  LDL.64 R114, [R1+0x2d0] ;  /* 0x0002d00001727983 */ /* 0x000f680000100a00 */
        /* <DEDUP_REMOVED lines=40> */
[----:B------:R-:W5:Y:S04]  /*2c370*/  LDL R122, [R1+0x200] ;  /* 0x00020000017a7983 */ /* 0x000f680000100800 */
[----:B------:R-:W5:Y:S04]  /*2c380*/  LDL R119, [R1+0x204] ;  /* 0x0002040001777983 */ /* 0x000f680000100800 */
[----:B---3--:R-:W0:Y:S02]  /*2c390*/  SHFL.BFLY PT, R0, R7, 0x2, 0x1f ;  /* 0x0c401f0007007f89 */ /* 0x008e2400000e0000 */
[----:B0-----:R-:W-:-:S02]  /*2c3a0*/  FADD.FTZ R2, R7, R0 ;  /* 0x0000000007027221 */ /* 0x001fc40000010000 */
[----:B------:R-:W3:Y:S04]  /*2c3b0*/  LDL.64 R6, [R1+0x2c0] ;  /* 0x0002c00001067983 */ /* 0x000ee80000100a00 */
[----:B------:R-:W2:Y:S02]  /*2c3c0*/  SHFL.BFLY PT, R3, R2, 0x1, 0x1f ;  /* 0x0c201f0002037f89 */ /* 0x000ea400000e0000 */
[----:B--2---:R-:W-:-:S05]  /*2c3d0*/  FADD.FTZ R4, R2, R3 ;  /* 0x0000000302047221 */ /* 0x004fca0000010000 */
[----:B------:R-:W-:Y:S04]  /*2c3e0*/  STL [R1+0x220], R4 ;  /* 0x0002200401007387 */ /* 0x000fe80000100800 */
[----:B------:R-:W2:Y:S04]  /*2c3f0*/  LDL R30, [R1+0x220] ;  /* 0x00022000011e7983 */ /* 0x000ea80000100800 */
[----:B----4-:R-:W0:Y:S02]  /*2c400*/  SHFL.BFLY PT, R0, R5, 0x2, 0x1f ;  /* 0x0c401f0005007f89 */ /* 0x010e2400000e0000 */
[----:B0-----:R-:W-:-:S02]  /*2c410*/  FADD.FTZ R3, R0, R5 ;  /* 0x0000000500037221 */ /* 0x001fc40000010000 */
[----:B------:R-:W4:Y:S04]  /*2c420*/  LDL.64 R4, [R1+0x2b0] ;  /* 0x0002b00001047983 */ /* 0x000f280000100a00 */
[----:B------:R-:W0:Y:S02]  /*2c430*/  SHFL.BFLY PT, R0, R3, 0x1, 0x1f ;  /* 0x0c201f0003007f89 */ /* 0x000e2400000e0000 */
[----:B0-----:R-:W-:Y:S02]  /*2c440*/  FADD.FTZ R0, R3, R0 ;  /* 0x0000000003007221 */ /* 0x001fe40000010000 */
[----:B------:R-:W3:Y:S03]  /*2c450*/  LDL.64 R2, [R1+0x2a0] ;  /* 0x0002a00001027983 */ /* 0x000ee60000100a00 */
[----:B------:R-:W-:-:S13]  /*2c460*/  FSETP.NE.FTZ.AND P1, PT, R0, RZ, PT ;  /* 0x000000ff0000720b */ /* 0x000fda0003f35000 */
[----:B------:R-:W4:Y:S04]  /*2c470*/  @P1 LDL R28, [R1+0x230] ;  /* 0x00023000011c1983 */ /* 0x000f280000100800 */
[----:B------:R-:W4:Y:S01]  /*2c480*/  @P1 LDL R29, [R1+0x214] ;  /* 0x00021400011d1983 */ /* 0x000f220000100800 */
[----:B--2---:R-:W-:-:S13]  /*2c490*/  FSETP.NE.FTZ.AND P0, PT, R30, RZ, PT ;  /* 0x000000ff1e00720b */ /* 0x004fda0003f15000 */
[----:B------:R-:W2:Y:S04]  /*2c4a0*/  @P0 LDL R24, [R1+0x230] ;  /* 0x0002300001180983 */ /* 0x000ea80000100800 */
[----:B------:R-:W2:Y:S01]  /*2c4b0*/  @P0 LDL R25, [R1+0x210] ;  /* 0x0002100001190983 */ /* 0x000ea20000100800 */
[----:B------:R-:W0:Y:S08]  /*2c4c0*/  @P1 MUFU.LG2 R27, R0 ;  /* 0x00000000001b1308 */ /* 0x000e300000000c00 */
[----:B------:R-:W1:Y:S08]  /*2c4d0*/  @P0 MUFU.LG2 R26, R30 ;  /* 0x0000001e001a0308 */ /* 0x000e700000000c00 */
[----:B------:R-:W1:Y:S01]  /*2c4e0*/  @P0 MUFU.RCP R116, R30 ;  /* 0x0000001e00740308 */ /* 0x000e620000001000 */
[----:B0-----:R-:W-:Y:S01]  /*2c4f0*/  @P1 FMUL.FTZ R31, R27, 0.69314718246459960938 ;  /* 0x3f3172181b1f1820 */ /* 0x001fe20000410000 */
[----:B-----5:R-:W-:-:S02]  /*2c500*/  VIADD R121, R121, 0x1 ;  /* 0x0000000179797836 */ /* 0x020fc40000000000 */
[----:B-1----:R-:W-:Y:S01]  /*2c510*/  @P0 FMUL.FTZ R27, R26, 0.69314718246459960938 ;  /* 0x3f3172181a1b0820 */ /* 0x002fe20000410000 */
        /* <DEDUP_REMOVED lines=14> */
[-C--:B----4-:R-:W-:Y:S01]  /*2c600*/  FMUL.FTZ R5, R5, R116.reuse ;  /* 0x0000007405057220 */ /* 0x090fe20000410000 */
[-C--:B------:R-:W-:Y:S01]  /*2c610*/  FMUL.FTZ R4, R4, R116.reuse ;  /* 0x0000007404047220 */ /* 0x080fe20000410000 */
[-C--:B------:R-:W-:Y:S01]  /*2c620*/  FMUL.FTZ R7, R7, R116.reuse ;  /* 0x0000007407077220 */ /* 0x080fe20000410000 */
[----:B------:R-:W-:Y:S01]  /*2c630*/  FMUL.FTZ R6, R6, R116 ;  /* 0x0000007406067220 */ /* 0x000fe20000410000 */
[----:B------:R-:W-:Y:S01]  /*2c640*/  STL.64 [R1+0x240], R18 ;  /* 0x0002401201007387 */ /* 0x000fe20000100a00 */
[----:B------:R-:W-:-:S03]  /*2c650*/  @P1 FMUL.FTZ R28, R28, 0.69314718246459960938 ;  /* 0x3f3172181c1c1820 */ /* 0x000fc60000410000 */
[----:B------:R-:W-:Y:S01]  /*2c660*/  STL.64 [R1+0x250], R20 ;  /* 0x0002501401007387 */ /* 0x000fe20000100a00 */
[----:B------:R-:W-:-:S03]  /*2c670*/  @P1 FFMA.FTZ R118, R28, R29, R31 ;  /* 0x0000001d1c761223 */ /* 0x000fc6000001001f */
[----:B------:R-:W-:Y:S04]  /*2c680*/  STL.64 [R1+0x260], R14 ;  /* 0x0002600e01007387 */ /* 0x000fe80000100a00 */
[----:B------:R0:W-:Y:S04]  /*2c690*/  STL.64 [R1+0x270], R12 ;  /* 0x0002700c01007387 */ /* 0x0001e80000100a00 */
[----:B------:R-:W-:Y:S04]  /*2c6a0*/  STL.64 [R1+0x280], R10 ;  /* 0x0002800a01007387 */ /* 0x000fe80000100a00 */
[----:B------:R1:W-:Y:S04]  /*2c6b0*/  STL.64 [R1+0x290], R8 ;  /* 0x0002900801007387 */ /* 0x0003e80000100a00 */
[----:B------:R-:W-:Y:S04]  /*2c6c0*/  STL.64 [R1+0x2a0], R2 ;  /* 0x0002a00201007387 */ /* 0x000fe80000100a00 */
[----:B------:R3:W-:Y:S04]  /*2c6d0*/  STL.64 [R1+0x2b0], R4 ;  /* 0x0002b00401007387 */ /* 0x0007e80000100a00 */
[----:B------:R4:W-:Y:S04]  /*2c6e0*/  STL.64 [R1+0x2c0], R6 ;  /* 0x0002c00601007387 */ /* 0x0009e80000100a00 */
[----:B------:R-:W5:Y:S04]  /*2c6f0*/  LDL.64 R30, [R1+0x388] ;  /* 0x00038800011e7983 */ /* 0x000f680000100a00 */
[----:B------:R-:W5:Y:S04]  /*2c700*/  LDL.64 R28, [R1+0x398] ;  /* 0x00039800011c7983 */ /* 0x000f680000100a00 */
[----:B0-----:R-:W5:Y:S04]  /*2c710*/  LDL.64 R12, [R1+0x3a8] ;  /* 0x0003a800010c7983 */ /* 0x001f680000100a00 */
[----:B------:R-:W5:Y:S04]  /*2c720*/  LDL.64 R20, [R1+0x3c8] ;  /* 0x0003c80001147983 */ /* 0x000f680000100a00 */
[----:B------:R-:W5:Y:S04]  /*2c730*/  LDL.64 R18, [R1+0x3d8] ;  /* 0x0003d80001127983 */ /* 0x000f680000100a00 */
[----:B------:R-:W5:Y:S04]  /*2c740*/  LDL.64 R14, [R1+0x3e8] ;  /* 0x0003e800010e7983 */ /* 0x000f680000100a00 */
[----:B-1----:R-:W5:Y:S04]  /*2c750*/  LDL.64 R8, [R1+0x3f8] ;  /* 0x0003f80001087983 */ /* 0x002f680000100a00 */
[----:B---3--:R-:W3:Y:S04]  /*2c760*/  LDL.64 R4, [R1+0x408] ;  /* 0x0004080001047983 */ /* 0x008ee80000100a00 */
[----:B------:R-:W3:Y:S04]  /*2c770*/  LDL.64 R10, [R1+0x418] ;  /* 0x00041800010a7983 */ /* 0x000ee80000100a00 */
[----:B------:R-:W3:Y:S04]  /*2c780*/  LDL.64 R2, [R1+0x428] ;  /* 0x0004280001027983 */ /* 0x000ee80000100a00 */
[----:B----4-:R-:W4:Y:S01]  /*2c790*/  LDL.64 R6, [R1+0x438] ;  /* 0x0004380001067983 */ /* 0x010f220000100a00 */
[----:B--2---:R-:W-:-:S04]  /*2c7a0*/  @P0 FMUL.FTZ R24, R24, 0.69314718246459960938 ;  /* 0x3f31721818180820 */ /* 0x004fc80000410000 */
[----:B------:R-:W-:Y:S02]  /*2c7b0*/  @P0 FFMA.FTZ R117, R24, R25, R27 ;  /* 0x0000001918750223 */ /* 0x000fe4000001001b */
[----:B------:R-:W2:Y:S04]  /*2c7c0*/  LDL.64 R26, [R1+0x358] ;  /* 0x00035800011a7983 */ /* 0x000ea80000100a00 */
[----:B------:R-:W2:Y:S01]  /*2c7d0*/  LDL.64 R24, [R1+0x3b8] ;  /* 0x0003b80001187983 */ /* 0x000ea20000100a00 */
[----:B------:R-:W-:-:S13]  /*2c7e0*/  ISETP.NE.AND P0, PT, R121, 0x2, PT ;  /* 0x000000027900780c */ /* 0x000fda0003f05270 */
[----:B------:R-:W2:Y:S01]  /*2c7f0*/  @!P0 LDL R120, [R1+0x1fc] ;  /* 0x0001fc0001788983 */ /* 0x000ea20000100800 */
[----:B------:R-:W0:Y:S01]  /*2c800*/  S2R R123, SR_TID.X ;  /* 0x00000000007b7919 */ /* 0x000e220000002100 */
[-C--:B------:R-:W-:Y:S01]  /*2c810*/  FMUL.FTZ R105, R105, R116.reuse ;  /* 0x0000007469697220 */ /* 0x080fe20000410000 */
[----:B------:R-:W-:-:S05]  /*2c820*/  FMUL.FTZ R104, R104, R116 ;  /* 0x0000007468687220 */ /* 0x000fca0000410000 */
[----:B------:R1:W-:Y:S02]  /*2c830*/  STL.64 [R1+0x320], R104 ;  /* 0x0003206801007387 */ /* 0x0003e40000100a00 */
[----:B-1----:R-:W-:-:S06]  /*2c840*/  IMAD.MOV.U32 R104, RZ, RZ, RZ ;  /* 0x000000ffff687224 */ /* 0x002fcc00078e00ff */
[----:B------:R-:W1:Y:S01]  /*2c850*/  @P1 MUFU.RCP R104, R0 ;  /* 0x0000000000681308 */ /* 0x000e620000001000 */
[----:B------:R4:W-:Y:S01]  /*2c860*/  STL [R1+0x224], R0 ;  /* 0x0002240001007387 */ /* 0x0009e20000100800 */
[-C--:B------:R-:W-:Y:S01]  /*2c870*/  FMUL.FTZ R115, R115, R116.reuse ;  /* 0x0000007473737220 */ /* 0x080fe20000410000 */
[----:B0-----:R-:W-:Y:S01]  /*2c880*/  SHF.R.U32.HI R123, RZ, 0x7, R123 ;  /* 0x00000007ff7b7819 */ /* 0x001fe2000001167b */
[-C--:B------:R-:W-:Y:S01]  /*2c890*/  FMUL.FTZ R114, R114, R116.reuse ;  /* 0x0000007472727220 */ /* 0x080fe20000410000 */
[-C--:B------:R-:W-:Y:S01]  /*2c8a0*/  FMUL.FTZ R113, R113, R116.reuse ;  /* 0x0000007471717220 */ /* 0x080fe20000410000 */
[-C--:B------:R-:W-:Y:S01]  /*2c8b0*/  FMUL.FTZ R112, R112, R116.reuse ;  /* 0x0000007470707220 */ /* 0x080fe20000410000 */
[----:B------:R-:W-:Y:S01]  /*2c8c0*/  IADD3 R105, -R123, 0xb, RZ ;  /* 0x0000000b7b697810 */ /* 0x000fe20007ffe1ff */
        /* <DEDUP_REMOVED lines=98> */
[-C--:B----4-:R-:W-:Y:S01]  /*2cef0*/  FMUL.FTZ R7, R7, R104.reuse ;  /* 0x0000006807077220 */ /* 0x090fe20000410000 */
[----:B------:R-:W-:Y:S01]  /*2cf00*/  FMUL.FTZ R6, R6, R104 ;  /* 0x0000006806067220 */ /* 0x000fe20000410000 */
[----:B------:R-:W-:-:S02]  /*2cf10*/  VIADD R122, R122, 0x1 ;  /* 0x000000017a7a7836 */ /* 0x000fc40000000000 */
[----:B------:R-:W-:Y:S01]  /*2cf20*/  VIADD R0, R119, 0x1 ;  /* 0x0000000177007836 */ /* 0x000fe20000000000 */
        /* <DEDUP_REMOVED lines=34> */
[-C--:B--2---:R-:W-:Y:S01]  /*2d150*/  FMUL.FTZ R27, R27, R104.reuse ;  /* 0x000000681b1b7220 */ /* 0x084fe20000410000 */
[-C--:B------:R-:W-:Y:S01]  /*2d160*/  FMUL.FTZ R26, R26, R104.reuse ;  /* 0x000000681a1a7220 */ /* 0x080fe20000410000 */
[-C--:B------:R-:W-:Y:S01]  /*2d170*/  FMUL.FTZ R25, R25, R104.reuse ;  /* 0x0000006819197220 */ /* 0x080fe20000410000 */
        /* <DEDUP_REMOVED lines=25> */
[----:B------:R-:W-:-:S03]  /*2d310*/  @!P0 LOP3.LUT R120, R120, 0x1, RZ, 0x3c, !PT ;  /* 0x0000000178788812 */ /* 0x000fc600078e3cff */
[----:B------:R0:W-:Y:S04]  /*2d320*/  STL [R1+0x1f8], R121 ;  /* 0x0001f87901007387 */ /* 0x0001e80000100800 */
[----:B------:R0:W-:Y:S04]  /*2d330*/  @!P0 STL [R1+0x1fc], R120 ;  /* 0x0001fc7801008387 */ /* 0x0001e80000100800 */
[----:B------:R0:W-:Y:S01]  /*2d340*/  @!P0 STL [R1+0x1f8], RZ ;  /* 0x0001f8ff01008387 */ /* 0x0001e20000100800 */
[----:B------:R0:W-:Y:S08]  /*2d350*/  BAR.ARV R105, 0x100 ;  /* 0x000400690000751d */ /* 0x0001f00000002000 */
[----:B------:R-:W-:Y:S06]  /*2d360*/  BAR.ARV 0x8, 0x180 ;  /* 0x0206000000007b1d */ /* 0x000fec0000002000 */
[----:B------:R-:W-:-:S13]  /*2d370*/  PLOP3.LUT P0, PT, PT, PT, PT, 0x8, 0x0 ;  /* 0x000000000000781c */ /* 0x000fda0003f0e170 */
.L_x_3928:
[----:B------:R-:W-:Y:S05]  /*2d380*/  WARPSYNC.ALL ;  /* 0x0000000000007948 */ /* 0x000fea0003800000 */
[----:B------:R-:W1:Y:S08]  /*2d390*/  S2UR UR4, SR_CgaCtaId ;  /* 0x00000000000479c3 */ /* 0x000e700000008800 */
[----:B------:R-:W-:Y:S01]  /*2d3a0*/  BAR.SYNC.DEFER_BLOCKING 0x5, 0x180 ;  /* 0x0146000000007b1d */ /* 0x000fe20000010000 */
[----:B0-----:R-:W-:-:S05]  /*2d3b0*/  MOV R2, 0x400 ;  /* 0x0000040000027802 */ /* 0x001fca0000000f00 */
[----:B------:R-:W-:Y:S01]  /*2d3c0*/  BSSY B0, `(.L_x_4051) ;  /* 0x0000518000007945 */ /* 0x000fe20003800000 */
[----:B-1----:R-:W-:-:S05]  /*2d3d0*/  IMAD.U32 R27, RZ, RZ, UR4 ;  /* 0x00000004ff1b7e24 */ /* 0x002fca000f8e00ff */
[----:B------:R-:W-:-:S05]  /*2d3e0*/  LEA R2, R27, R2, 0x18 ;  /* 0x000000021b027211 */ /* 0x000fca00078ec0ff */
[----:B------:R0:W1:Y:S01]  /*2d3f0*/  LDS.128 R96, [R2+0x324d0] ;  /* 0x0324d00002607984 */ /* 0x0000620000000c00 */
[----:B------:R-:W-:Y:S06]  /*2d400*/  BAR.ARV 0x4, 0x180 ;  /* 0x0106000000007b1d */ /* 0x000fec0000002000 */
[----:B------:R-:W-:Y:S05]  /*2d410*/  @P0 BRA `(.L_x_4052) ;  /* 0x0000004000c00947 */ /* 0x000fea0003800000 */
[----:B------:R-:W3:Y:S01]  /*2d420*/  LDL R0, [R1+0x524] ;  /* 0x0005240001007983 */ /* 0x000ee20000100800 */
[----:B------:R-:W-:-:S03]  /*2d430*/  ULDC UR4, c[0x0][0xbd4] ;  /* 0x0002f50000047ab9 */ /* 0x000fc60000000800 */
[----:B------:R-:W2:Y:S04]  /*2d440*/  LDL.128 R56, [R1+0x240] ;  /* 0x0002400001387983 */ /* 0x000ea80000100c00 */
[----:B------:R-:W2:Y:S04]  /*2d450*/  LDL.128 R52, [R1+0x260] ;  /* 0x0002600001347983 */ /* 0x000ea80000100c00 */
[----:B------:R-:W2:Y:S04]  /*2d460*/  LDL.128 R8, [R1+0x250] ;  /* 0x0002500001087983 */ /* 0x000ea80000100c00 */
[----:B------:R-:W2:Y:S04]  /*2d470*/  LDL.128 R4, [R1+0x270] ;  /* 0x0002700001047983 */ /* 0x000ea80000100c00 */
[----:B-----5:R-:W2:Y:S04]  /*2d480*/  LDL.128 R44, [R1+0x280] ;  /* 0x00028000012c7983 */ /* 0x020ea80000100c00 */
[----:B------:R-:W2:Y:S04]  /*2d490*/  LDL.128 R48, [R1+0x290] ;  /* 0x0002900001307983 */ /* 0x000ea80000100c00 */
[----:B------:R-:W2:Y:S04]  /*2d4a0*/  LDL.128 R88, [R1+0x2a0] ;  /* 0x0002a00001587983 */ /* 0x000ea80000100c00 */
[----:B------:R-:W2:Y:S01]  /*2d4b0*/  LDL.128 R40, [R1+0x2b0] ;  /* 0x0002b00001287983 */ /* 0x000ea20000100c00 */
[----:B------:R-:W4:Y:S03]  /*2d4c0*/  S2R R3, SR_SWINHI ;  /* 0x0000000000037919 */ /* 0x000f260000002f00 */
[----:B------:R-:W2:Y:S04]  /*2d4d0*/  LDL.128 R112, [R1+0x2c0] ;  /* 0x0002c00001707983 */ /* 0x000ea80000100c00 */
[----:B------:R-:W2:Y:S04]  /*2d4e0*/  LDL.128 R116, [R1+0x2d0] ;  /* 0x0002d00001747983 */ /* 0x000ea80000100c00 */
[----:B------:R-:W2:Y:S04]  /*2d4f0*/  LDL.128 R84, [R1+0x340] ;  /* 0x0003400001547983 */ /* 0x000ea80000100c00 */
[----:B------:R-:W2:Y:S04]  /*2d500*/  LDL.128 R76, [R1+0x360] ;  /* 0x00036000014c7983 */ /* 0x000ea80000100c00 */
[----:B------:R-:W2:Y:S04]  /*2d510*/  LDL.128 R80, [R1+0x350] ;  /* 0x0003500001507983 */ /* 0x000ea80000100c00 */
[----:B------:R-:W2:Y:S04]  /*2d520*/  LDL.128 R68, [R1+0x380] ;  /* 0x0003800001447983 */ /* 0x000ea80000100c00 */
[----:B------:R-:W2:Y:S01]  /*2d530*/  LDL.128 R72, [R1+0x370] ;  /* 0x0003700001487983 */ /* 0x000ea20000100c00 */
[----:B------:R-:W-:-:S02]  /*2d540*/  MOV R18, R2 ;  /* 0x0000000200127202 */ /* 0x000fc40000000f00 */
[----:B----4-:R-:W-:Y:S01]  /*2d550*/  MOV R19, R3 ;  /* 0x0000000300137202 */ /* 0x010fe20000000f00 */
[----:B------:R-:W4:Y:S04]  /*2d560*/  LDL.128 R64, [R1+0x390] ;  /* 0x0003900001407983 */ /* 0x000f280000100c00 */
[----:B------:R-:W4:Y:S04]  /*2d570*/  LDL.128 R104, [R1+0x420] ;  /* 0x0004200001687983 */ /* 0x000f280000100c00 */
[----:B------:R-:W4:Y:S01]  /*2d580*/  LDL.128 R108, [R1+0x430] ;  /* 0x00043000016c7983 */ /* 0x000f220000100c00 */
[----:B---3--:R-:W-:-:S03]  /*2d590*/  IMAD.WIDE R100, R0, 0x2, R18 ;  /* 0x0000000200647825 */ /* 0x008fc600078e0212 */
[----:B------:R-:W-:-:S04]  /*2d5a0*/  IADD3 R123, P0, R100, 0x4040, RZ ;  /* 0x00004040647b7810 */ /* 0x000fc80007f1e0ff */
[----:B------:R-:W-:-:S04]  /*2d5b0*/  LOP3.LUT R122, R123, 0x380, RZ, 0xc0, !PT ;  /* 0x000003807b7a7812 */ /* 0x000fc800078ec0ff */
[----:B------:R-:W-:-:S04]  /*2d5c0*/  SHF.R.U64 R122, R122, 0x3, RZ ;  /* 0x000000037a7a7819 */ /* 0x000fc800000012ff */
[----:B------:R-:W-:Y:S01]  /*2d5d0*/  LOP3.LUT R122, R122, R123, RZ, 0x3c, !PT ;  /* 0x0000007b7a7a7212 */ /* 0x000fe200078e3cff */
[----:B------:R-:W-:Y:S01]  /*2d5e0*/  IMAD.X R123, RZ, RZ, R101, P0 ;  /* 0x000000ffff7b7224 */ /* 0x000fe200000e0665 */
[C---:B------:R-:W-:Y:S02]  /*2d5f0*/  IADD3 R15, P0, R100.reuse, 0xc000, RZ ;  /* 0x0000c000640f7810 */ /* 0x040fe40007f1e0ff */
[C---:B------:R-:W-:Y:S02]  /*2d600*/  IADD3 R13, P1, R100.reuse, 0x20, RZ ;  /* 0x00000020640d7810 */ /* 0x040fe40007f3e0ff */
[----:B------:R-:W-:Y:S02]  /*2d610*/  IADD3 R103, P2, R100, 0x40, RZ ;  /* 0x0000004064677810 */ /* 0x000fe40007f5e0ff */
[----:B------:R-:W-:Y:S02]  /*2d620*/  LOP3.LUT R14, R15, 0x380, RZ, 0xc0, !PT ;  /* 0x000003800f0e7812 */ /* 0x000fe400078ec0ff */
[----:B------:R-:W-:-:S02]  /*2d630*/  LOP3.LUT R12, R13, 0x380, RZ, 0xc0, !PT ;  /* 0x000003800d0c7812 */ /* 0x000fc400078ec0ff */
[----:B------:R-:W-:Y:S02]  /*2d640*/  LOP3.LUT R102, R103, 0x380, RZ, 0xc0, !PT ;  /* 0x0000038067667812 */ /* 0x000fe400078ec0ff */
[C---:B------:R-:W-:Y:S02]  /*2d650*/  IADD3 R39, P4, R100.reuse, 0x4000, RZ ;  /* 0x0000400064277810 */ /* 0x040fe40007f9e0ff */
[C---:B------:R-:W-:Y:S02]  /*2d660*/  IADD3 R25, P3, R100.reuse, 0x60, RZ ;  /* 0x0000006064197810 */ /* 0x040fe40007f7e0ff */
[----:B------:R-:W-:Y:S02]  /*2d670*/  IADD3 R37, P5, R100, 0x4020, RZ ;  /* 0x0000402064257810 */ /* 0x000fe40007fbe0ff */
[----:B------:R-:W-:Y:S02]  /*2d680*/  SHF.R.U64 R14, R14, 0x3, RZ ;  /* 0x000000030e0e7819 */ /* 0x000fe400000012ff */
[----:B------:R-:W-:-:S02]  /*2d690*/  SHF.R.U64 R12, R12, 0x3, RZ ;  /* 0x000000030c0c7819 */ /* 0x000fc400000012ff */
[----:B------:R-:W-:Y:S02]  /*2d6a0*/  SHF.R.U64 R102, R102, 0x3, RZ ;  /* 0x0000000366667819 */ /* 0x000fe400000012ff */
[----:B------:R-:W-:Y:S02]  /*2d6b0*/  LOP3.LUT R38, R39, 0x380, RZ, 0xc0, !PT ;  /* 0x0000038027267812 */ /* 0x000fe400078ec0ff */
[----:B------:R-:W-:Y:S02]  /*2d6c0*/  LOP3.LUT R24, R25, 0x380, RZ, 0xc0, !PT ;  /* 0x0000038019187812 */ /* 0x000fe400078ec0ff */
[----:B------:R-:W-:Y:S02]  /*2d6d0*/  LOP3.LUT R36, R37, 0x380, RZ, 0xc0, !PT ;  /* 0x0000038025247812 */ /* 0x000fe400078ec0ff */
[----:B------:R-:W-:Y:S01]  /*2d6e0*/  LOP3.LUT R14, R14, R15, RZ, 0x3c, !PT ;  /* 0x0000000f0e0e7212 */ /* 0x000fe200078e3cff */
[--C-:B------:R-:W-:Y:S01]  /*2d6f0*/  IMAD.X R15, RZ, RZ, R101.reuse, P0 ;  /* 0x000000ffff0f7224 */ /* 0x100fe200000e0665 */
[----:B------:R-:W-:Y:S01]  /*2d700*/  LOP3.LUT R12, R12, R13, RZ, 0x3c, !PT ;  /* 0x0000000d0c0c7212 */ /* 0x000fe200078e3cff */
[--C-:B------:R-:W-:Y:S01]  /*2d710*/  IMAD.X R13, RZ, RZ, R101.reuse, P1 ;  /* 0x000000ffff0d7224 */ /* 0x100fe200008e0665 */
[----:B------:R-:W-:Y:S01]  /*2d720*/  LOP3.LUT R102, R102, R103, RZ, 0x3c, !PT ;  /* 0x0000006766667212 */ /* 0x000fe200078e3cff */
[----:B------:R-:W-:Y:S01]  /*2d730*/  IMAD.X R103, RZ, RZ, R101, P2 ;  /* 0x000000ffff677224 */ /* 0x000fe200010e0665 */
[----:B------:R-:W-:-:S02]  /*2d740*/  ISETP.NE.AND P0, PT, R210, RZ, PT ;  /* 0x000000ffd200720c */ /* 0x000fc40003f05270 */
[----:B------:R-:W-:Y:S02]  /*2d750*/  SHF.R.U64 R38, R38, 0x3, RZ ;  /* 0x0000000326267819 */ /* 0x000fe400000012ff */
[----:B------:R-:W-:Y:S02]  /*2d760*/  SHF.R.U64 R24, R24, 0x3, RZ ;  /* 0x0000000318187819 */ /* 0x000fe400000012ff */
[----:B------:R-:W-:Y:S02]  /*2d770*/  SHF.R.U64 R36, R36, 0x3, RZ ;  /* 0x0000000324247819 */ /* 0x000fe400000012ff */
[C---:B------:R-:W-:Y:S02]  /*2d780*/  IADD3 R35, P1, R100.reuse, 0x4060, RZ ;  /* 0x0000406064237810 */ /* 0x040fe40007f3e0ff */
[----:B------:R-:W-:Y:S02]  /*2d790*/  IADD3 R33, P2, R100, 0x8000, RZ ;  /* 0x0000800064217810 */ /* 0x000fe40007f5e0ff */
[----:B------:R-:W-:Y:S01]  /*2d7a0*/  SEL R210, R210, UR4, P0 ;  /* 0x00000004d2d27c07 */ /* 0x000fe20008000000 */
[----:B------:R-:W-:Y:S05]  /*2d7b0*/  WARPSYNC.ALL ;  /* 0x0000000000007948 */ /* 0x000fea0003800000 */
[----:B------:R-:W-:Y:S01]  /*2d7c0*/  LOP3.LUT R38, R38, R39, RZ, 0x3c, !PT ;  /* 0x0000002726267212 */ /* 0x000fe200078e3cff */
[--C-:B------:R-:W-:Y:S01]  /*2d7d0*/  IMAD.X R39, RZ, RZ, R101.reuse, P4 ;  /* 0x000000ffff277224 */ /* 0x100fe200020e0665 */
[----:B------:R-:W-:Y:S01]  /*2d7e0*/  LOP3.LUT R24, R24, R25, RZ, 0x3c, !PT ;  /* 0x0000001918187212 */ /* 0x000fe200078e3cff */
[--C-:B------:R-:W-:Y:S01]  /*2d7f0*/  IMAD.X R25, RZ, RZ, R101.reuse, P3 ;  /* 0x000000ffff197224 */ /* 0x100fe200018e0665 */
[----:B------:R-:W-:Y:S01]  /*2d800*/  LOP3.LUT R36, R36, R37, RZ, 0x3c, !PT ;  /* 0x0000002524247212 */ /* 0x000fe200078e3cff */
[----:B------:R-:W-:Y:S01]  /*2d810*/  IMAD.X R37, RZ, RZ, R101, P5 ;  /* 0x000000ffff257224 */ /* 0x000fe200028e0665 */
[----:B------:R-:W-:Y:S01]  /*2d820*/  LOP3.LUT R34, R35, 0x380, RZ, 0xc0, !PT ;  /* 0x0000038023227812 */ /* 0x000fe200078ec0ff */
[----:B------:R-:W-:Y:S01]  /*2d830*/  ULDC.64 UR6, c[0x0][0xd08] ;  /* 0x0003420000067ab9 */ /* 0x000fe20000000a00 */
[----:B------:R-:W-:Y:S01]  /*2d840*/  LOP3.LUT R32, R33, 0x380, RZ, 0xc0, !PT ;  /* 0x0000038021207812 */ /* 0x000fe200078ec0ff */
[----:B------:R-:W-:Y:S01]  /*2d850*/  ULDC.64 UR4, c[0x0][0xd00] ;  /* 0x0003400000047ab9 */ /* 0x000fe20000000a00 */
[----:B------:R-:W-:-:S02]  /*2d860*/  IADD3 R21, P4, R100, 0x8040, RZ ;  /* 0x0000804064157810 */ /* 0x000fc40007f9e0ff */
[C---:B------:R-:W-:Y:S02]  /*2d870*/  IADD3 R31, P3, R100.reuse, 0x8020, RZ ;  /* 0x00008020641f7810 */ /* 0x040fe40007f7e0ff */
[----:B------:R-:W-:Y:S02]  /*2d880*/  IADD3 R29, P5, R100, 0x8060, RZ ;  /* 0x00008060641d7810 */ /* 0x000fe40007fbe0ff */
[----:B------:R-:W-:Y:S02]  /*2d890*/  SHF.R.U64 R34, R34, 0x3, RZ ;  /* 0x0000000322227819 */ /* 0x000fe400000012ff */
[----:B------:R-:W-:Y:S02]  /*2d8a0*/  SHF.R.U64 R32, R32, 0x3, RZ ;  /* 0x0000000320207819 */ /* 0x000fe400000012ff */
[----:B------:R-:W-:Y:S02]  /*2d8b0*/  LOP3.LUT R20, R21, 0x380, RZ, 0xc0, !PT ;  /* 0x0000038015147812 */ /* 0x000fe400078ec0ff */
[----:B------:R-:W-:-:S02]  /*2d8c0*/  LOP3.LUT R61, R100, 0x380, RZ, 0xc0, !PT ;  /* 0x00000380643d7812 */ /* 0x000fc400078ec0ff */
[----:B------:R-:W-:Y:S02]  /*2d8d0*/  LOP3.LUT R30, R31, 0x380, RZ, 0xc0, !PT ;  /* 0x000003801f1e7812 */ /* 0x000fe400078ec0ff */
[----:B------:R-:W-:Y:S02]  /*2d8e0*/  LOP3.LUT R28, R29, 0x380, RZ, 0xc0, !PT ;  /* 0x000003801d1c7812 */ /* 0x000fe400078ec0ff */
[----:B------:R-:W-:Y:S01]  /*2d8f0*/  LOP3.LUT R34, R34, R35, RZ, 0x3c, !PT ;  /* 0x0000002322227212 */ /* 0x000fe200078e3cff */
[--C-:B------:R-:W-:Y:S01]  /*2d900*/  IMAD.X R35, RZ, RZ, R101.reuse, P1 ;  /* 0x000000ffff237224 */ /* 0x100fe200008e0665 */
[----:B------:R-:W-:Y:S01]  /*2d910*/  LOP3.LUT R32, R32, R33, RZ, 0x3c, !PT ;  /* 0x0000002120207212 */ /* 0x000fe200078e3cff */
[----:B------:R-:W-:Y:S01]  /*2d920*/  IMAD.X R33, RZ, RZ, R101, P2 ;  /* 0x000000ffff217224 */ /* 0x000fe200010e0665 */
[----:B------:R-:W-:Y:S02]  /*2d930*/  SHF.R.U64 R20, R20, 0x3, RZ ;  /* 0x0000000314147819 */ /* 0x000fe400000012ff */
[----:B------:R-:W-:-:S02]  /*2d940*/  SHF.R.U64 R61, R61, 0x3, RZ ;  /* 0x000000033d3d7819 */ /* 0x000fc400000012ff */
[----:B------:R-:W-:Y:S02]  /*2d950*/  SHF.R.U64 R30, R30, 0x3, RZ ;  /* 0x000000031e1e7819 */ /* 0x000fe400000012ff */
[C---:B------:R-:W-:Y:S02]  /*2d960*/  IADD3 R95, P1, R100.reuse, 0xc020, RZ ;  /* 0x0000c020645f7810 */ /* 0x040fe40007f3e0ff */
[----:B------:R-:W-:Y:S02]  /*2d970*/  IADD3 R93, P2, R100, 0xc040, RZ ;  /* 0x0000c040645d7810 */ /* 0x000fe40007f5e0ff */
[----:B------:R-:W-:Y:S02]  /*2d980*/  SHF.R.U64 R28, R28, 0x3, RZ ;  /* 0x000000031c1c7819 */ /* 0x000fe400000012ff */
[----:B------:R-:W-:Y:S01]  /*2d990*/  LOP3.LUT R20, R20, R21, RZ, 0x3c, !PT ;  /* 0x0000001514147212 */ /* 0x000fe200078e3cff */
[--C-:B------:R-:W-:Y:S01]  /*2d9a0*/  IMAD.X R21, RZ, RZ, R101.reuse, P4 ;  /* 0x000000ffff157224 */ /* 0x100fe200020e0665 */
[----:B------:R-:W-:Y:S01]  /*2d9b0*/  LOP3.LUT R60, R61, R100, RZ, 0x3c, !PT ;  /* 0x000000643d3c7212 */ /* 0x000fe200078e3cff */
[--C-:B------:R-:W-:Y:S01]  /*2d9c0*/  IMAD.MOV.U32 R61, RZ, RZ, R101.reuse ;  /* 0x000000ffff3d7224 */ /* 0x100fe200078e0065 */
[----:B------:R-:W-:Y:S01]  /*2d9d0*/  LOP3.LUT R30, R30, R31, RZ, 0x3c, !PT ;  /* 0x0000001f1e1e7212 */ /* 0x000fe200078e3cff */
[----:B------:R-:W-:Y:S01]  /*2d9e0*/  IMAD.X R31, RZ, RZ, R101, P3 ;  /* 0x000000ffff1f7224 */ /* 0x000fe200018e0665 */
[----:B------:R-:W-:-:S02]  /*2d9f0*/  LOP3.LUT R94, R95, 0x380, RZ, 0xc0, !PT ;  /* 0x000003805f5e7812 */ /* 0x000fc400078ec0ff */
[----:B------:R-:W-:Y:S02]  /*2da00*/  LOP3.LUT R92, R93, 0x380, RZ, 0xc0, !PT ;  /* 0x000003805d5c7812 */ /* 0x000fe400078ec0ff */
[----:B------:R-:W-:Y:S01]  /*2da10*/  LOP3.LUT R28, R28, R29, RZ, 0x3c, !PT ;  /* 0x0000001d1c1c7212 */ /* 0x000fe200078e3cff */
[----:B------:R-:W-:Y:S01]  /*2da20*/  IMAD.X R29, RZ, RZ, R101, P5 ;  /* 0x000000ffff1d7224 */ /* 0x000fe200028e0665 */
[----:B--2---:R-:W-:Y:S02]  /*2da30*/  F2FP.BF16.F32.PACK_AB R56, R57, R56 ;  /* 0x000000383938723e */ /* 0x004fe400000010ff */
[----:B------:R-:W-:Y:S02]  /*2da40*/  SHF.R.U64 R94, R94, 0x3, RZ ;  /* 0x000000035e5e7819 */ /* 0x000fe400000012ff */
[----:B------:R-:W-:Y:S02]  /*2da50*/  SHF.R.U64 R92, R92, 0x3, RZ ;  /* 0x000000035c5c7819 */ /* 0x000fe400000012ff */
[----:B------:R-:W-:-:S02]  /*2da60*/  F2FP.BF16.F32.PACK_AB R57, R59, R58 ;  /* 0x0000003a3b39723e */ /* 0x000fc400000010ff */
[----:B------:R-:W-:Y:S02]  /*2da70*/  F2FP.BF16.F32.PACK_AB R52, R53, R52 ;  /* 0x000000343534723e */ /* 0x000fe400000010ff */
[----:B------:R-:W-:Y:S02]  /*2da80*/  MOV R61, R60 ;  /* 0x0000003c003d7202 */ /* 0x000fe40000000f00 */
[----:B------:R-:W-:Y:S02]  /*2da90*/  MOV R26, R38 ;  /* 0x00000026001a7202 */ /* 0x000fe40000000f00 */
[----:B-1----:R-:W-:Y:S02]  /*2daa0*/  MOV R96, R36 ;  /* 0x0000002400607202 */ /* 0x002fe40000000f00 */
[----:B------:R-:W-:Y:S01]  /*2dab0*/  MOV R20, R20 ;  /* 0x0000001400147202 */ /* 0x000fe20000000f00 */
[----:B------:R-:W2:Y:S01]  /*2dac0*/  LDL.128 R36, [R1+0x2e0] ;  /* 0x0002e00001247983 */ /* 0x000ea20000100c00 */
[----:B------:R-:W-:-:S02]  /*2dad0*/  F2FP.BF16.F32.PACK_AB R58, R9, R8 ;  /* 0x00000008093a723e */ /* 0x000fc400000010ff */
[----:B------:R-:W-:Y:S01]  /*2dae0*/  F2FP.BF16.F32.PACK_AB R59, R11, R10 ;  /* 0x0000000a0b3b723e */ /* 0x000fe200000010ff */
[----:B------:R-:W-:Y:S01]  /*2daf0*/  BAR.SYNC.DEFER_BLOCKING 0x1, 0x100 ;  /* 0x0044000000007b1d */ /* 0x000fe20000010000 */
[----:B------:R-:W-:Y:S02]  /*2db00*/  F2FP.BF16.F32.PACK_AB R53, R55, R54 ;  /* 0x000000363735723e */ /* 0x000fe400000010ff */
[----:B------:R-:W-:Y:S02]  /*2db10*/  MOV R60, R12 ;  /* 0x0000000c003c7202 */ /* 0x000fe40000000f00 */
[----:B------:R-:W-:Y:S02]  /*2db20*/  MOV R3, R30 ;  /* 0x0000001e00037202 */ /* 0x000fe40000000f00 */
[----:B------:R-:W-:Y:S01]  /*2db30*/  MOV R21, R28 ;  /* 0x0000001c00157202 */ /* 0x000fe20000000f00 */
[----:B------:R-:W3:Y:S01]  /*2db40*/  LDL.128 R8, [R1+0x320] ;  /* 0x0003200001087983 */ /* 0x000ee20000100c00 */
[----:B------:R-:W-:-:S02]  /*2db50*/  F2FP.BF16.F32.PACK_AB R54, R5, R4 ;  /* 0x000000040536723e */ /* 0x000fc400000010ff */
[----:B------:R-:W-:Y:S01]  /*2db60*/  F2FP.BF16.F32.PACK_AB R55, R7, R6 ;  /* 0x000000060737723e */ /* 0x000fe200000010ff */
[----:B------:R-:W3:Y:S01]  /*2db70*/  LDL.128 R28, [R1+0x300] ;  /* 0x00030000011c7983 */ /* 0x000ee20000100c00 */
[----:B------:R-:W-:Y:S02]  /*2db80*/  F2FP.BF16.F32.PACK_AB R44, R45, R44 ;  /* 0x0000002c2d2c723e */ /* 0x000fe400000010ff */
[----:B------:R-:W-:Y:S01]  /*2db90*/  MOV R122, R122 ;  /* 0x0000007a007a7202 */ /* 0x000fe20000000f00 */
[----:B------:R-:W3:Y:S01]  /*2dba0*/  LDL.128 R4, [R1+0x2f0] ;  /* 0x0002f00001047983 */ /* 0x000ee20000100c00 */
[----:B------:R-:W-:Y:S02]  /*2dbb0*/  F2FP.BF16.F32.PACK_AB R45, R47, R46 ;  /* 0x0000002e2f2d723e */ /* 0x000fe400000010ff */
[----:B------:R-:W-:Y:S01]  /*2dbc0*/  LOP3.LUT R94, R94, R95, RZ, 0x3c, !PT ;  /* 0x0000005f5e5e7212 */ /* 0x000fe200078e3cff */
[--C-:B------:R-:W-:Y:S01]  /*2dbd0*/  IMAD.X R95, RZ, RZ, R101.reuse, P1 ;  /* 0x000000ffff5f7224 */ /* 0x100fe200008e0665 */
[----:B------:R-:W-:Y:S01]  /*2dbe0*/  LOP3.LUT R92, R92, R93, RZ, 0x3c, !PT ;  /* 0x0000005d5c5c7212 */ /* 0x000fe200078e3cff */
[----:B------:R-:W-:Y:S01]  /*2dbf0*/  IMAD.X R93, RZ, RZ, R101, P2 ;  /* 0x000000ffff5d7224 */ /* 0x000fe200010e0665 */
[----:B------:R-:W-:-:S02]  /*2dc00*/  MOV R102, R102 ;  /* 0x0000006600667202 */ /* 0x000fc40000000f00 */
[----:B------:R-:W-:Y:S02]  /*2dc10*/  MOV R25, R24 ;  /* 0x0000001800197202 */ /* 0x000fe40000000f00 */
[----:B------:R-:W-:Y:S02]  /*2dc20*/  MOV R123, R34 ;  /* 0x00000022007b7202 */ /* 0x000fe40000000f00 */
[----:B------:R-:W-:Y:S02]  /*2dc30*/  MOV R0, R32 ;  /* 0x0000002000007202 */ /* 0x000fe40000000f00 */
[----:B------:R-:W-:Y:S01]  /*2dc40*/  F2FP.BF16.F32.PACK_AB R46, R49, R48 ;  /* 0x00000030312e723e */ /* 0x000fe200000010ff */
[----:B------:R-:W3:Y:S01]  /*2dc50*/  LDL.128 R32, [R1+0x310] ;  /* 0x0003100001207983 */ /* 0x000ee20000100c00 */
[----:B------:R-:W-:Y:S02]  /*2dc60*/  F2FP.BF16.F32.PACK_AB R47, R51, R50 ;  /* 0x00000032332f723e */ /* 0x000fe400000010ff */
[----:B------:R-:W-:Y:S01]  /*2dc70*/  MOV R24, R14 ;  /* 0x0000000e00187202 */ /* 0x000fe20000000f00 */
[----:B------:R1:W-:Y:S01]  /*2dc80*/  STSM.16.M88.4 [R61], R56 ;  /* 0x000000383d007844 */ /* 0x0003e20000000200 */
[----:B------:R-:W-:-:S03]  /*2dc90*/  IADD3 R120, P0, R100, 0xc060, RZ ;  /* 0x0000c06064787810 */ /* 0x000fc60007f1e0ff */
[----:B------:R-:W3:Y:S01]  /*2dca0*/  LDL.128 R12, [R1+0x330] ;  /* 0x00033000010c7983 */ /* 0x000ee20000100c00 */
[----:B------:R-:W-:-:S03]  /*2dcb0*/  F2FP.BF16.F32.PACK_AB R88, R89, R88 ;  /* 0x000000585958723e */ /* 0x000fc600000010ff */
[----:B------:R0:W-:Y:S01]  /*2dcc0*/  STSM.16.M88.4 [R60], R52 ;  /* 0x000000343c007844 */ /* 0x0001e20000000200 */
[----:B------:R-:W-:Y:S02]  /*2dcd0*/  MOV R124, R94 ;  /* 0x0000005e007c7202 */ /* 0x000fe40000000f00 */
[----:B------:R-:W-:Y:S01]  /*2dce0*/  MOV R125, R92 ;  /* 0x0000005c007d7202 */ /* 0x000fe20000000f00 */
[----:B------:R4:W-:Y:S01]  /*2dcf0*/  STSM.16.M88.4 [R102], R44 ;  /* 0x0000002c66007844 */ /* 0x0009e20000000200 */
[----:B------:R-:W-:Y:S01]  /*2dd00*/  F2FP.BF16.F32.PACK_AB R89, R91, R90 ;  /* 0x0000005a5b59723e */ /* 0x000fe200000010ff */
[----:B------:R-:W-:Y:S01]  /*2dd10*/  IMAD.X R121, RZ, RZ, R101, P0 ;  /* 0x000000ffff797224 */ /* 0x000fe200000e0665 */
[----:B------:R-:W-:Y:S01]  /*2dd20*/  F2FP.BF16.F32.PACK_AB R90, R41, R40 ;  /* 0x00000028295a723e */ /* 0x000fe200000010ff */
[----:B-1----:R-:W3:Y:S01]  /*2dd30*/  LDL.128 R56, [R1+0x3b0] ;  /* 0x0003b00001387983 */ /* 0x002ee20000100c00 */
[----:B------:R-:W-:-:S03]  /*2dd40*/  F2FP.BF16.F32.PACK_AB R91, R43, R42 ;  /* 0x0000002a2b5b723e */ /* 0x000fc600000010ff */
[----:B------:R-:W3:Y:S04]  /*2dd50*/  LDL.128 R48, [R1+0x3d0] ;  /* 0x0003d00001307983 */ /* 0x000ee80000100c00 */
[----:B0-----:R-:W3:Y:S04]  /*2dd60*/  LDL.128 R60, [R1+0x3a0] ;  /* 0x0003a000013c7983 */ /* 0x001ee80000100c00 */
[----:B------:R-:W3:Y:S04]  /*2dd70*/  LDL.128 R52, [R1+0x3c0] ;  /* 0x0003c00001347983 */ /* 0x000ee80000100c00 */
[----:B----4-:R-:W4:Y:S04]  /*2dd80*/  LDL.128 R44, [R1+0x3e0] ;  /* 0x0003e000012c7983 */ /* 0x010f280000100c00 */
[----:B------:R-:W4:Y:S04]  /*2dd90*/  LDL.128 R92, [R1+0x400] ;  /* 0x00040000015c7983 */ /* 0x000f280000100c00 */
[----:B------:R-:W4:Y:S04]  /*2dda0*/  LDL.128 R40, [R1+0x3f0] ;  /* 0x0003f00001287983 */ /* 0x000f280000100c00 */
[----:B------:R-:W4:Y:S01]  /*2ddb0*/  LDL.128 R100, [R1+0x410] ;  /* 0x0004100001647983 */ /* 0x000f220000100c00 */
[----:B------:R-:W-:-:S02]  /*2ddc0*/  F2FP.BF16.F32.PACK_AB R112, R113, R112 ;  /* 0x000000707170723e */ /* 0x000fc400000010ff */
[----:B------:R-:W-:Y:S02]  /*2ddd0*/  LOP3.LUT R113, R120, 0x380, RZ, 0xc0, !PT ;  /* 0x0000038078717812 */ /* 0x000fe400078ec0ff */
[----:B------:R-:W-:Y:S02]  /*2dde0*/  ISETP.NE.U32.AND P0, PT, RZ, UR6, PT ;  /* 0x00000006ff007c0c */ /* 0x000fe4000bf05070 */
[----:B------:R-:W-:Y:S02]  /*2ddf0*/  SHF.R.U64 R113, R113, 0x3, RZ ;  /* 0x0000000371717819 */ /* 0x000fe400000012ff */
[----:B------:R-:W-:Y:S02]  /*2de00*/  ISETP.NE.AND.EX P0, PT, RZ, UR7, PT, P0 ;  /* 0x00000007ff007c0c */ /* 0x000fe4000bf05300 */
[----:B------:R-:W-:Y:S02]  /*2de10*/  LOP3.LUT R120, R113, R120, RZ, 0x3c, !PT ;  /* 0x0000007871787212 */ /* 0x000fe400078e3cff */
[----:B------:R-:W-:-:S02]  /*2de20*/  F2FP.BF16.F32.PACK_AB R113, R115, R114 ;  /* 0x000000727371723e */ /* 0x000fc400000010ff */
[----:B------:R-:W-:Y:S02]  /*2de30*/  F2FP.BF16.F32.PACK_AB R114, R117, R116 ;  /* 0x000000747572723e */ /* 0x000fe400000010ff */
[----:B------:R-:W-:Y:S02]  /*2de40*/  F2FP.BF16.F32.PACK_AB R115, R119, R118 ;  /* 0x000000767773723e */ /* 0x000fe400000010ff */
[----:B------:R-:W-:Y:S01]  /*2de50*/  F2FP.BF16.F32.PACK_AB R84, R85, R84 ;  /* 0x000000545554723e */ /* 0x000fe200000010ff */
[----:B------:R-:W-:Y:S01]  /*2de60*/  STSM.16.M88.4 [R25], R88 ;  /* 0x0000005819007844 */ /* 0x000fe20000000200 */
[----:B------:R-:W-:Y:S02]  /*2de70*/  F2FP.BF16.F32.PACK_AB R85, R87, R86 ;  /* 0x000000565755723e */ /* 0x000fe400000010ff */
[----:B------:R-:W-:Y:S01]  /*2de80*/  F2FP.BF16.F32.PACK_AB R76, R77, R76 ;  /* 0x0000004c4d4c723e */ /* 0x000fe200000010ff */
[----:B------:R-:W-:Y:S01]  /*2de90*/  STSM.16.M88.4 [R26], R112 ;  /* 0x000000701a007844 */ /* 0x000fe20000000200 */
[----:B------:R-:W-:-:S02]  /*2dea0*/  F2FP.BF16.F32.PACK_AB R86, R81, R80 ;  /* 0x000000505156723e */ /* 0x000fc400000010ff */
[----:B------:R-:W-:Y:S02]  /*2deb0*/  F2FP.BF16.F32.PACK_AB R87, R83, R82 ;  /* 0x000000525357723e */ /* 0x000fe400000010ff */
[----:B------:R-:W-:Y:S02]  /*2dec0*/  F2FP.BF16.F32.PACK_AB R77, R79, R78 ;  /* 0x0000004e4f4d723e */ /* 0x000fe400000010ff */
[----:B------:R-:W-:Y:S02]  /*2ded0*/  F2FP.BF16.F32.PACK_AB R68, R69, R68 ;  /* 0x000000444544723e */ /* 0x000fe400000010ff */
[----:B------:R-:W-:Y:S02]  /*2dee0*/  F2FP.BF16.F32.PACK_AB R78, R73, R72 ;  /* 0x00000048494e723e */ /* 0x000fe400000010ff */
[----:B------:R-:W-:Y:S02]  /*2def0*/  F2FP.BF16.F32.PACK_AB R79, R75, R74 ;  /* 0x0000004a4b4f723e */ /* 0x000fe400000010ff */
[----:B------:R-:W-:-:S02]  /*2df00*/  F2FP.BF16.F32.PACK_AB R69, R71, R70 ;  /* 0x000000464745723e */ /* 0x000fc400000010ff */
[----:B------:R-:W-:Y:S02]  /*2df10*/  F2FP.BF16.F32.PACK_AB R70, R65, R64 ;  /* 0x000000404146723e */ /* 0x000fe400000010ff */
[----:B------:R-:W-:Y:S02]  /*2df20*/  F2FP.BF16.F32.PACK_AB R71, R67, R66 ;  /* 0x000000424347723e */ /* 0x000fe400000010ff */
[----:B------:R-:W-:Y:S02]  /*2df30*/  F2FP.BF16.F32.PACK_AB R104, R105, R104 ;  /* 0x000000686968723e */ /* 0x000fe400000010ff */
[----:B------:R-:W-:Y:S02]  /*2df40*/  F2FP.BF16.F32.PACK_AB R105, R107, R106 ;  /* 0x0000006a6b69723e */ /* 0x000fe400000010ff */
[----:B------:R-:W-:Y:S02]  /*2df50*/  MOV R120, R120 ;  /* 0x0000007800787202 */ /* 0x000fe40000000f00 */
[----:B------:R-:W-:-:S02]  /*2df60*/  F2FP.BF16.F32.PACK_AB R106, R109, R108 ;  /* 0x0000006c6d6a723e */ /* 0x000fc400000010ff */
[----:B------:R-:W-:Y:S02]  /*2df70*/  F2FP.BF16.F32.PACK_AB R107, R111, R110 ;  /* 0x0000006e6f6b723e */ /* 0x000fe400000010ff */
[----:B------:R-:W-:-:S04]  /*2df80*/  ISETP.NE.U32.AND P1, PT, RZ, UR4, PT ;  /* 0x00000004ff007c0c */ /* 0x000fc8000bf25070 */
[----:B------:R-:W-:Y:S01]  /*2df90*/  ISETP.NE.AND.EX P1, PT, RZ, UR5, PT, P1 ;  /* 0x00000005ff007c0c */ /* 0x000fe2000bf25310 */
[----:B------:R-:W-:Y:S01]  /*2dfa0*/  ULDC UR6, c[0x0][0xb88] ;  /* 0x0002e20000067ab9 */ /* 0x000fe20000000800 */
[----:B--2---:R-:W-:Y:S02]  /*2dfb0*/  F2FP.BF16.F32.PACK_AB R36, R37, R36 ;  /* 0x000000242524723e */ /* 0x004fe400000010ff */
[----:B------:R-:W-:Y:S02]  /*2dfc0*/  F2FP.BF16.F32.PACK_AB R37, R39, R38 ;  /* 0x000000262725723e */ /* 0x000fe400000010ff */
[----:B---3--:R-:W-:Y:S02]  /*2dfd0*/  F2FP.BF16.F32.PACK_AB R8, R9, R8 ;  /* 0x000000080908723e */ /* 0x008fe400000010ff */
[----:B------:R-:W-:Y:S02]  /*2dfe0*/  F2FP.BF16.F32.PACK_AB R9, R11, R10 ;  /* 0x0000000a0b09723e */ /* 0x000fe400000010ff */
[----:B------:R-:W-:-:S02]  /*2dff0*/  F2FP.BF16.F32.PACK_AB R28, R29, R28 ;  /* 0x0000001c1d1c723e */ /* 0x000fc400000010ff */
[----:B------:R-:W-:Y:S02]  /*2e000*/  F2FP.BF16.F32.PACK_AB R29, R31, R30 ;  /* 0x0000001e1f1d723e */ /* 0x000fe400000010ff */
[----:B------:R-:W-:Y:S02]  /*2e010*/  F2FP.BF16.F32.PACK_AB R38, R5, R4 ;  /* 0x000000040526723e */ /* 0x000fe400000010ff */
[----:B------:R-:W-:Y:S01]  /*2e020*/  F2FP.BF16.F32.PACK_AB R39, R7, R6 ;  /* 0x000000060727723e */ /* 0x000fe200000010ff */
[----:B------:R-:W0:Y:S04]  /*2e030*/  LDC.64 R4, c[0x0][0xd00] ;  /* 0x00034000ff047b82 */ /* 0x000e280000000a00 */
[----:B------:R-:W-:Y:S04]  /*2e040*/  STSM.16.M88.4 [R96], R36 ;  /* 0x0000002460007844 */ /* 0x000fe80000000200 */
[----:B------:R-:W1:Y:S01]  /*2e050*/  @P0 LDC.64 R6, c[0x0][0xd08] ;  /* 0x00034200ff060b82 */ /* 0x000e620000000a00 */
[----:B------:R-:W-:-:S02]  /*2e060*/  F2FP.BF16.F32.PACK_AB R30, R33, R32 ;  /* 0x00000020211e723e */ /* 0x000fc400000010ff */
[----:B------:R-:W-:Y:S02]  /*2e070*/  F2FP.BF16.F32.PACK_AB R31, R35, R34 ;  /* 0x00000022231f723e */ /* 0x000fe400000010ff */
[----:B------:R-:W-:Y:S02]  /*2e080*/  F2FP.BF16.F32.PACK_AB R10, R13, R12 ;  /* 0x0000000c0d0a723e */ /* 0x000fe400000010ff */
[----:B------:R-:W-:Y:S01]  /*2e090*/  F2FP.BF16.F32.PACK_AB R11, R15, R14 ;  /* 0x0000000e0f0b723e */ /* 0x000fe200000010ff */
[----:B------:R-:W-:Y:S04]  /*2e0a0*/  STSM.16.M88.4 [R122], R28 ;  /* 0x0000001c7a007844 */ /* 0x000fe80000000200 */
[----:B------:R2:W-:Y:S04]  /*2e0b0*/  STSM.16.M88.4 [R123], R8 ;  /* 0x000000087b007844 */ /* 0x0005e80000000200 */
[----:B------:R3:W-:Y:S04]  /*2e0c0*/  STSM.16.M88.4 [R0], R84 ;  /* 0x0000005400007844 */ /* 0x0007e80000000200 */
[----:B------:R0:W-:Y:S01]  /*2e0d0*/  STSM.16.M88.4 [R3], R76 ;  /* 0x0000004c03007844 */ /* 0x0001e20000000200 */
[----:B------:R-:W-:-:S02]  /*2e0e0*/  F2FP.BF16.F32.PACK_AB R60, R61, R60 ;  /* 0x0000003c3d3c723e */ /* 0x000fc400000010ff */
[----:B------:R-:W-:Y:S02]  /*2e0f0*/  F2FP.BF16.F32.PACK_AB R61, R63, R62 ;  /* 0x0000003e3f3d723e */ /* 0x000fe400000010ff */
[----:B------:R-:W-:Y:S02]  /*2e100*/  F2FP.BF16.F32.PACK_AB R52, R53, R52 ;  /* 0x000000343534723e */ /* 0x000fe400000010ff */
[----:B------:R-:W-:Y:S02]  /*2e110*/  F2FP.BF16.F32.PACK_AB R62, R57, R56 ;  /* 0x00000038393e723e */ /* 0x000fe400000010ff */
[----:B------:R-:W-:Y:S02]  /*2e120*/  F2FP.BF16.F32.PACK_AB R63, R59, R58 ;  /* 0x0000003a3b3f723e */ /* 0x000fe400000010ff */
[----:B------:R-:W-:Y:S02]  /*2e130*/  F2FP.BF16.F32.PACK_AB R53, R55, R54 ;  /* 0x000000363735723e */ /* 0x000fe400000010ff */
[----:B----4-:R-:W-:-:S02]  /*2e140*/  F2FP.BF16.F32.PACK_AB R44, R45, R44 ;  /* 0x0000002c2d2c723e */ /* 0x010fc400000010ff */
[----:B------:R-:W-:Y:S01]  /*2e150*/  F2FP.BF16.F32.PACK_AB R92, R93, R92 ;  /* 0x0000005c5d5c723e */ /* 0x000fe200000010ff */
[----:B--2---:R-:W-:Y:S01]  /*2e160*/  IMAD.MOV.U32 R8, RZ, RZ, RZ ;  /* 0x000000ffff087224 */ /* 0x004fe200078e00ff */
[----:B------:R-:W-:Y:S01]  /*2e170*/  F2FP.BF16.F32.PACK_AB R54, R49, R48 ;  /* 0x000000303136723e */ /* 0x000fe200000010ff */
[----:B---3--:R-:W-:Y:S01]  /*2e180*/  IMAD.U32 R0, RZ, RZ, UR6 ;  /* 0x00000006ff007e24 */ /* 0x008fe2000f8e00ff */
[----:B------:R-:W-:Y:S01]  /*2e190*/  F2FP.BF16.F32.PACK_AB R55, R51, R50 ;  /* 0x000000323337723e */ /* 0x000fe200000010ff */
[----:B0-----:R-:W-:Y:S01]  /*2e1a0*/  IMAD.WIDE R4, R211, 0x4, R4 ;  /* 0x00000004d3047825 */ /* 0x001fe200078e0204 */
[----:B------:R-:W-:Y:S01]  /*2e1b0*/  F2FP.BF16.F32.PACK_AB R45, R47, R46 ;  /* 0x0000002e2f2d723e */ /* 0x000fe200000010ff */
[----:B------:R-:W0:Y:S01]  /*2e1c0*/  LDC R3, c[0x0][0xce8] ;  /* 0x00033a00ff037b82 */ /* 0x000e220000000800 */
[----:B------:R-:W-:Y:S02]  /*2e1d0*/  F2FP.BF16.F32.PACK_AB R46, R41, R40 ;  /* 0x00000028292e723e */ /* 0x000fe400000010ff */
[----:B------:R-:W-:-:S02]  /*2e1e0*/  F2FP.BF16.F32.PACK_AB R47, R43, R42 ;  /* 0x0000002a2b2f723e */ /* 0x000fc400000010ff */
[----:B------:R-:W-:Y:S01]  /*2e1f0*/  F2FP.BF16.F32.PACK_AB R93, R95, R94 ;  /* 0x0000005e5f5d723e */ /* 0x000fe200000010ff */
[----:B------:R2:W-:Y:S01]  /*2e200*/  STSM.16.M88.4 [R20], R68 ;  /* 0x0000004414007844 */ /* 0x0005e20000000200 */
[----:B------:R-:W-:Y:S02]  /*2e210*/  F2FP.BF16.F32.PACK_AB R94, R101, R100 ;  /* 0x00000064655e723e */ /* 0x000fe400000010ff */
[----:B------:R-:W-:Y:S01]  /*2e220*/  F2FP.BF16.F32.PACK_AB R95, R103, R102 ;  /* 0x00000066675f723e */ /* 0x000fe200000010ff */
[----:B------:R2:W-:Y:S04]  /*2e230*/  STSM.16.M88.4 [R21], R60 ;  /* 0x0000003c15007844 */ /* 0x0005e80000000200 */
[----:B------:R2:W-:Y:S04]  /*2e240*/  STSM.16.M88.4 [R24], R52 ;  /* 0x0000003418007844 */ /* 0x0005e80000000200 */
[----:B------:R2:W-:Y:S04]  /*2e250*/  STSM.16.M88.4 [R124], R44 ;  /* 0x0000002c7c007844 */ /* 0x0005e80000000200 */
[----:B------:R2:W-:Y:S04]  /*2e260*/  STSM.16.M88.4 [R125], R92 ;  /* 0x0000005c7d007844 */ /* 0x0005e80000000200 */
[----:B------:R2:W-:Y:S01]  /*2e270*/  STSM.16.M88.4 [R120], R104 ;  /* 0x0000006878007844 */ /* 0x0005e20000000200 */
[----:B------:R-:W-:Y:S01]  /*2e280*/  BAR.SYNC.DEFER_BLOCKING 0x1, 0x100 ;  /* 0x0044000000007b1d */ /* 0x000fe20000010000 */
[----:B-1----:R-:W-:-:S05]  /*2e290*/  @P0 IMAD.WIDE R6, R211, 0x4, R6 ;  /* 0x00000004d3060825 */ /* 0x002fca00078e0206 */
[----:B------:R2:W5:Y:S04]  /*2e2a0*/  @P1 LDG.E R8, desc[UR44][R4.64] ;  /* 0x0000002c04081981 */ /* 0x000568000c1e1900 */
[----:B------:R2:W5:Y:S01]  /*2e2b0*/  @P0 LDG.E R0, desc[UR44][R6.64] ;  /* 0x0000002c06000981 */ /* 0x000562000c1e1900 */
[----:B------:R-:W-:Y:S05]  /*2e2c0*/  @P0 BRA `(.L_x_4053) ;  /* 0x0000000000100947 */ /* 0x000fea0003800000 */
[----:B------:R-:W-:Y:S05]  /*2e2d0*/  @!P1 BRA `(.L_x_4053) ;  /* 0x00000000000c9947 */ /* 0x000fea0003800000 */
[----:B--2---:R-:W2:Y:S04]  /*2e2e0*/  LDG.E R7, desc[UR44][R4.64] ;  /* 0x0000002c04077981 */ /* 0x004ea8000c1e1900 */
[----:B-----5:R-:W2:Y:S02]  /*2e2f0*/  LDG.E R0, desc[UR44][R4.64+0x4] ;  /* 0x0000042c04007981 */ /* 0x020ea4000c1e1900 */
[----:B--2---:R-:W-:-:S07]  /*2e300*/  IMAD.IADD R0, R0, 0x1, -R7 ;  /* 0x0000000100007824 */ /* 0x004fce00078e0a07 */
.L_x_4053:
[----:B--2---:R-:W2:Y:S04]  /*2e310*/  LDL R4, [R1+0x518] ;  /* 0x0005180001047983 */ /* 0x004ea80000100800 */
[----:B------:R-:W3:Y:S01]  /*2e320*/  LDL R28, [R1+0x520] ;  /* 0x00052000011c7983 */ /* 0x000ee20000100800 */
[----:B0----5:R-:W-:Y:S02]  /*2e330*/  IMAD R0, R0, R3, RZ ;  /* 0x0000000300007224 */ /* 0x021fe400078e02ff */
[----:B------:R-:W-:Y:S01]  /*2e340*/  IMAD.IADD R33, R204, 0x1, R209 ;  /* 0x00000001cc217824 */ /* 0x000fe200078e02d1 */
[----:B------:R-:W-:Y:S01]  /*2e350*/  ISETP.GT.AND P3, PT, R210, 0x1, PT ;  /* 0x00000001d200780c */ /* 0x000fe20003f64270 */
[----:B------:R-:W-:Y:S01]  /*2e360*/  IMAD.MOV.U32 R9, RZ, RZ, 0xab8 ;  /* 0x00000ab8ff097424 */ /* 0x000fe200078e00ff */
[----:B------:R-:W-:Y:S01]  /*2e370*/  ISETP.NE.AND P2, PT, R3, 0x1, PT ;  /* 0x000000010300780c */ /* 0x000fe20003f45270 */
[----:B------:R-:W0:Y:S03]  /*2e380*/  LDC.64 R20, c[0x0][0xca8] ;  /* 0x00032a00ff147b82 */ /* 0x000e260000000a00 */
[----:B------:R-:W-:-:S05]  /*2e390*/  SEL R9, R9, 0xa78, P3 ;  /* 0x00000a7809097807 */ /* 0x000fca0001800000 */
[----:B------:R-:W1:Y:S08]  /*2e3a0*/  LDC.64 R6, c[0x0][R9+0x220] ;  /* 0x0000880009067b82 */ /* 0x000e700000000a00 */
[----:B------:R-:W4:Y:S08]  /*2e3b0*/  LDC.64 R10, c[0x0][R9+0x218] ;  /* 0x00008600090a7b82 */ /* 0x000f300000000a00 */
[----:B------:R4:W4:Y:S01]  /*2e3c0*/  LDC.64 R14, c[0x0][R9+0x228] ;  /* 0x00008a00090e7b82 */ /* 0x0009220000000a00 */
[----:B------:R-:W-:-:S07]  /*2e3d0*/  ISETP.NE.U32.AND P1, PT, RZ, UR4, PT ;  /* 0x00000004ff007c0c */ /* 0x000fce000bf25070 */
[----:B------:R-:W4:Y:S01]  /*2e3e0*/  @P2 LDC R13, c[0x0][0xcec] ;  /* 0x00033b00ff0d2b82 */ /* 0x000f220000000800 */
[----:B------:R-:W-:-:S07]  /*2e3f0*/  ISETP.NE.AND.EX P1, PT, RZ, UR5, PT, P1 ;  /* 0x00000005ff007c0c */ /* 0x000fce000bf25310 */
[----:B------:R-:W4:Y:S01]  /*2e400*/  @P2 LDC R26, c[0x0][0xcf0] ;  /* 0x00033c00ff1a2b82 */ /* 0x000f220000000800 */
[----:B------:R-:W-:Y:S02]  /*2e410*/  SHF.R.S32.HI R24, RZ, 0x1f, R211 ;  /* 0x0000001fff187819 */ /* 0x000fe400000114d3 */
[----:B------:R-:W-:Y:S02]  /*2e420*/  SEL R12, R211, RZ, !P1 ;  /* 0x000000ffd30c7207 */ /* 0x000fe40004800000 */
[----:B--2---:R-:W-:-:S03]  /*2e430*/  LOP3.LUT P0, RZ, R4, 0x3, RZ, 0xc0, !PT ;  /* 0x0000000304ff7812 */ /* 0x004fc6000780c0ff */
[----:B0-----:R-:W0:Y:S01]  /*2e440*/  @!P3 LDC R20, c[0x0][0xc50] ;  /* 0x00031400ff14bb82 */ /* 0x001e220000000800 */
[----:B------:R-:W-:Y:S01]  /*2e450*/  ISETP.GE.OR P4, PT, R33, R0, P0 ;  /* 0x000000002100720c */ /* 0x000fe20000786670 */
[----:B---3--:R-:W-:-:S06]  /*2e460*/  IMAD.IADD R28, R28, 0x1, R209 ;  /* 0x000000011c1c7824 */ /* 0x008fcc00078e02d1 */
[----:B------:R-:W2:Y:S06]  /*2e470*/  @!P3 LDC R21, c[0x0][0xc54] ;  /* 0x00031500ff15bb82 */ /* 0x000eac0000000800 */
[----:B------:R-:W3:Y:S02]  /*2e480*/  @!P4 LDL R29, [R1+0x220] ;  /* 0x00022000011dc983 */ /* 0x000ee40000100800 */
[----:B------:R4:W0:Y:S01]  /*2e490*/  LDC.64 R4, c[0x0][R9+0x210] ;  /* 0x0000840009047b82 */ /* 0x0008220000000a00 */
[----:B------:R-:W-:Y:S01]  /*2e4a0*/  SEL R25, R24, RZ, !P1 ;  /* 0x000000ff18197207 */ /* 0x000fe20004800000 */
[----:B-1----:R-:W-:-:S02]  /*2e4b0*/  IMAD R7, R7, R12, RZ ;  /* 0x0000000c07077224 */ /* 0x002fc400078e02ff */
[-C--:B----4-:R-:W-:Y:S02]  /*2e4c0*/  IMAD R31, R11, R156.reuse, RZ ;  /* 0x0000009c0b1f7224 */ /* 0x090fe400078e02ff */
[----:B------:R-:W-:Y:S01]  /*2e4d0*/  IMAD R35, R6, R25, R7 ;  /* 0x0000001906237224 */ /* 0x000fe200078e0207 */
[----:B------:R-:W-:Y:S01]  /*2e4e0*/  SEL R25, R219, RZ, P3 ;  /* 0x000000ffdb197207 */ /* 0x000fe20001800000 */
[----:B------:R-:W-:Y:S01]  /*2e4f0*/  IMAD.WIDE.U32 R10, R10, R156, RZ ;  /* 0x0000009c0a0a7225 */ /* 0x000fe200078e00ff */
[----:B------:R-:W-:-:S03]  /*2e500*/  SHF.R.S32.HI R9, RZ, 0x1f, R8 ;  /* 0x0000001fff097819 */ /* 0x000fc60000011408 */
[----:B------:R-:W-:-:S04]  /*2e510*/  IMAD.WIDE.U32 R6, R6, R12, RZ ;  /* 0x0000000c06067225 */ /* 0x000fc800078e00ff */
[----:B------:R-:W-:Y:S01]  /*2e520*/  @P2 IMAD.HI.U32 R13, R28, R13, RZ ;  /* 0x0000000d1c0d2227 */ /* 0x000fe200078e00ff */
[----:B------:R-:W-:-:S03]  /*2e530*/  IADD3 R6, P1, P5, R6, R10, R8 ;  /* 0x0000000a06067210 */ /* 0x000fc60007d3e008 */
[----:B------:R-:W-:Y:S02]  /*2e540*/  IMAD.IADD R24, R11, 0x1, R31 ;  /* 0x000000010b187824 */ /* 0x000fe400078e021f */
[----:B------:R-:W-:Y:S02]  /*2e550*/  IMAD.IADD R11, R7, 0x1, R35 ;  /* 0x00000001070b7824 */ /* 0x000fe400078e0223 */
[----:B------:R-:W-:Y:S01]  /*2e560*/  IMAD.MOV.U32 R7, RZ, RZ, R28 ;  /* 0x000000ffff077224 */ /* 0x000fe200078e001c */
[----:B------:R-:W-:Y:S01]  /*2e570*/  @P2 SHF.R.U32.HI R7, RZ, R26, R13 ;  /* 0x0000001aff072219 */ /* 0x000fe2000001160d */
[-C--:B------:R-:W-:Y:S01]  /*2e580*/  IMAD R31, R15, R25.reuse, RZ ;  /* 0x000000190f1f7224 */ /* 0x080fe200078e02ff */
[----:B------:R-:W-:Y:S01]  /*2e590*/  IADD3.X R11, R11, R24, R9, P1, P5 ;  /* 0x000000180b0b7210 */ /* 0x000fe20000fea409 */
[----:B------:R-:W-:-:S04]  /*2e5a0*/  IMAD.WIDE.U32 R14, R14, R25, RZ ;  /* 0x000000190e0e7225 */ /* 0x000fc800078e00ff */
[----:B------:R-:W-:Y:S01]  /*2e5b0*/  IMAD.MOV R10, RZ, RZ, -R7 ;  /* 0x000000ffff0a7224 */ /* 0x000fe200078e0a07 */
[----:B------:R-:W-:Y:S01]  /*2e5c0*/  IADD3 R14, P1, P5, R7, R6, R14 ;  /* 0x00000006070e7210 */ /* 0x000fe20007d3e00e */
[----:B------:R-:W-:Y:S01]  /*2e5d0*/  IMAD.IADD R31, R15, 0x1, R31 ;  /* 0x000000010f1f7824 */ /* 0x000fe200078e021f */
[----:B------:R-:W-:Y:S01]  /*2e5e0*/  SHF.R.S32.HI R6, RZ, 0x1f, R7 ;  /* 0x0000001fff067819 */ /* 0x000fe20000011407 */
[----:B------:R-:W-:-:S03]  /*2e5f0*/  IMAD R7, R3, R10, R28 ;  /* 0x0000000a03077224 */ /* 0x000fc600078e021c */
[----:B------:R-:W-:Y:S02]  /*2e600*/  IADD3.X R15, R6, R11, R31, P1, P5 ;  /* 0x0000000b060f7210 */ /* 0x000fe40000fea41f */
[----:B------:R-:W-:Y:S01]  /*2e610*/  SHF.R.S32.HI R11, RZ, 0x1f, R7 ;  /* 0x0000001fff0b7819 */ /* 0x000fe20000011407 */
[-C--:B0-----:R-:W-:Y:S02]  /*2e620*/  IMAD R5, R5, R7.reuse, RZ ;  /* 0x0000000705057224 */ /* 0x081fe400078e02ff */
[----:B------:R-:W-:-:S04]  /*2e630*/  IMAD.WIDE.U32 R14, R4, R7, R14 ;  /* 0x00000007040e7225 */ /* 0x000fc800078e000e */
[----:B------:R-:W-:Y:S01]  /*2e640*/  IMAD R5, R4, R11, R5 ;  /* 0x0000000b04057224 */ /* 0x000fe200078e0205 */
[C---:B------:R-:W-:Y:S01]  /*2e650*/  LEA R20, P1, R14.reuse, R20, 0x2 ;  /* 0x000000140e147211 */ /* 0x040fe200078210ff */
[----:B------:R-:W-:Y:S02]  /*2e660*/  VIADD R7, R33, 0x8 ;  /* 0x0000000821077836 */ /* 0x000fe40000000000 */
[----:B------:R-:W-:Y:S02]  /*2e670*/  IMAD.IADD R4, R15, 0x1, R5 ;  /* 0x000000010f047824 */ /* 0x000fe400078e0205 */
[----:B------:R-:W-:Y:S01]  /*2e680*/  SHFL.IDX PT, R10, R20, RZ, 0x1c1f ;  /* 0x001c1fff140a7589 */ /* 0x000fe200000e0000 */
[----:B------:R-:W-:Y:S02]  /*2e690*/  ISETP.GE.OR P0, PT, R7, R0, P0 ;  /* 0x000000000700720c */ /* 0x000fe40000706670 */
[----:B--2---:R-:W-:-:S05]  /*2e6a0*/  LEA.HI.X R21, R14, R21, R4, 0x2, P1 ;  /* 0x000000150e157211 */ /* 0x004fca00008f1404 */
[----:B------:R-:W3:Y:S04]  /*2e6b0*/  SHFL.IDX PT, R11, R21, RZ, 0x1c1f ;  /* 0x001c1fff150b7589 */ /* 0x000ee800000e0000 */
[----:B---3--:R-:W-:Y:S04]  /*2e6c0*/  @!P4 ST.E desc[UR44][R10.64], R29 ;  /* 0x0000001d0a00c985 */ /* 0x008fe8000c10192c */
[----:B------:R-:W2:Y:S04]  /*2e6d0*/  @!P0 LDL R13, [R1+0x224] ;  /* 0x00022400010d8983 */ /* 0x000ea80000100800 */
[----:B------:R-:W-:Y:S04]  /*2e6e0*/  SHFL.IDX PT, R4, R20, 0x1, 0x1c1f ;  /* 0x003c1f0014047f89 */ /* 0x000fe800000e0000 */
[----:B------:R-:W2:Y:S04]  /*2e6f0*/  SHFL.IDX PT, R5, R21, 0x1, 0x1c1f ;  /* 0x003c1f0015057f89 */ /* 0x000ea800000e0000 */
[----:B--2---:R0:W-:Y:S01]  /*2e700*/  @!P0 ST.E desc[UR44][R4.64], R13 ;  /* 0x0000000d04008985 */ /* 0x0041e2000c10192c */
[----:B------:R-:W-:Y:S05]  /*2e710*/  @P3 BRA `(.L_x_4054) ;  /* 0x0000000c00e83947 */ /* 0x000fea0003800000 */
[----:B------:R-:W2:Y:S01]  /*2e720*/  LDL R88, [R1+0x49c] ;  /* 0x00049c0001587983 */ /* 0x000ea20000100800 */
[----:B------:R-:W1:Y:S01]  /*2e730*/  @P2 LDC R14, c[0x0][0xcec] ;  /* 0x00033b00ff0e2b82 */ /* 0x000e620000000800 */
[----:B------:R-:W-:Y:S02]  /*2e740*/  ULDC.64 UR4, c[0x0][0xba0] ;  /* 0x0002e80000047ab9 */ /* 0x000fe40000000a00 */
[----:B------:R-:W3:Y:S01]  /*2e750*/  LDL R89, [R1+0x4ac] ;  /* 0x0004ac0001597983 */ /* 0x000ee20000100800 */
[----:B------:R-:W-:-:S04]  /*2e760*/  IMAD R9, R9, UR4, RZ ;  /* 0x0000000409097c24 */ /* 0x000fc8000f8e02ff */
[C---:B------:R-:W-:Y:S02]  /*2e770*/  IMAD R11, R8.reuse, UR5, R9 ;  /* 0x00000005080b7c24 */ /* 0x040fe4000f8e0209 */
[----:B------:R-:W-:Y:S01]  /*2e780*/  IMAD.WIDE.U32 R8, R8, UR4, RZ ;  /* 0x0000000408087c25 */ /* 0x000fe2000f8e00ff */
[----:B------:R-:W-:-:S03]  /*2e790*/  ULDC.64 UR4, c[0x0][0xbe8] ;  /* 0x0002fa0000047ab9 */ /* 0x000fc60000000a00 */
[----:B------:R-:W-:Y:S01]  /*2e7a0*/  IMAD.IADD R9, R9, 0x1, R11 ;  /* 0x0000000109097824 */ /* 0x000fe200078e020b */
[----:B0-----:R-:W-:Y:S01]  /*2e7b0*/  SHF.R.S32.HI R13, RZ, 0x1f, R12 ;  /* 0x0000001fff0d7819 */ /* 0x001fe2000001140c */
        /* <DEDUP_REMOVED lines=8> */
[----:B--2---:R-:W-:-:S04]  /*2e840*/  IMAD R5, R88, 0x40, R198 ;  /* 0x0000004058057824 */ /* 0x004fc800078e02c6 */
[----:B------:R-:W-:-:S03]  /*2e850*/  IMAD.WIDE R18, R5, 0x2, R18 ;  /* 0x0000000205127825 */ /* 0x000fc600078e0212 */
[C---:B------:R-:W-:Y:S02]  /*2e860*/  IADD3 R29, P0, R18.reuse, 0x1000, RZ ;  /* 0x00001000121d7810 */ /* 0x040fe40007f1e0ff */
[C---:B------:R-:W-:Y:S02]  /*2e870*/  IADD3 R33, P1, R18.reuse, 0x2000, RZ ;  /* 0x0000200012217810 */ /* 0x040fe40007f3e0ff */
[C---:B------:R-:W-:Y:S02]  /*2e880*/  IADD3 R37, P3, R18.reuse, 0x3000, RZ ;  /* 0x0000300012257810 */ /* 0x040fe40007f7e0ff */
[----:B------:R-:W-:Y:S02]  /*2e890*/  IADD3 R41, P4, R18, 0x4000, RZ ;  /* 0x0000400012297810 */ /* 0x000fe40007f9e0ff */
[----:B------:R-:W-:Y:S02]  /*2e8a0*/  LOP3.LUT R28, R29, 0x380, RZ, 0xc0, !PT ;  /* 0x000003801d1c7812 */ /* 0x000fe400078ec0ff */
[----:B------:R-:W-:-:S02]  /*2e8b0*/  LOP3.LUT R32, R33, 0x380, RZ, 0xc0, !PT ;  /* 0x0000038021207812 */ /* 0x000fc400078ec0ff */
[----:B------:R-:W-:Y:S02]  /*2e8c0*/  LOP3.LUT R36, R37, 0x380, RZ, 0xc0, !PT ;  /* 0x0000038025247812 */ /* 0x000fe400078ec0ff */
[----:B------:R-:W-:Y:S02]  /*2e8d0*/  LOP3.LUT R40, R41, 0x380, RZ, 0xc0, !PT ;  /* 0x0000038029287812 */ /* 0x000fe400078ec0ff */
[----:B------:R-:W-:Y:S02]  /*2e8e0*/  SHF.R.U64 R28, R28, 0x3, RZ ;  /* 0x000000031c1c7819 */ /* 0x000fe400000012ff */
[----:B------:R-:W-:Y:S02]  /*2e8f0*/  SHF.R.U64 R32, R32, 0x3, RZ ;  /* 0x0000000320207819 */ /* 0x000fe400000012ff */
[----:B------:R-:W-:Y:S02]  /*2e900*/  IADD3 R45, P5, R18, 0x5000, RZ ;  /* 0x00005000122d7810 */ /* 0x000fe40007fbe0ff */
[----:B------:R-:W-:-:S02]  /*2e910*/  SHF.R.U64 R36, R36, 0x3, RZ ;  /* 0x0000000324247819 */ /* 0x000fc400000012ff */
[----:B------:R-:W-:Y:S02]  /*2e920*/  SHF.R.U64 R40, R40, 0x3, RZ ;  /* 0x0000000328287819 */ /* 0x000fe400000012ff */
[----:B------:R-:W-:Y:S01]  /*2e930*/  LOP3.LUT R28, R28, R29, RZ, 0x3c, !PT ;  /* 0x0000001d1c1c7212 */ /* 0x000fe200078e3cff */
[--C-:B------:R-:W-:Y:S01]  /*2e940*/  IMAD.X R29, RZ, RZ, R19.reuse, P0 ;  /* 0x000000ffff1d7224 */ /* 0x100fe200000e0613 */
[----:B------:R-:W-:Y:S01]  /*2e950*/  LOP3.LUT R32, R32, R33, RZ, 0x3c, !PT ;  /* 0x0000002120207212 */ /* 0x000fe200078e3cff */
[--C-:B------:R-:W-:Y:S01]  /*2e960*/  IMAD.X R33, RZ, RZ, R19.reuse, P1 ;  /* 0x000000ffff217224 */ /* 0x100fe200008e0613 */
[----:B------:R-:W-:Y:S02]  /*2e970*/  LOP3.LUT R44, R45, 0x380, RZ, 0xc0, !PT ;  /* 0x000003802d2c7812 */ /* 0x000fe400078ec0ff */
[----:B------:R-:W-:Y:S01]  /*2e980*/  LOP3.LUT R36, R36, R37, RZ, 0x3c, !PT ;  /* 0x0000002524247212 */ /* 0x000fe200078e3cff */
[--C-:B------:R-:W-:Y:S01]  /*2e990*/  IMAD.X R37, RZ, RZ, R19.reuse, P3 ;  /* 0x000000ffff257224 */ /* 0x100fe200018e0613 */
[----:B------:R-:W-:Y:S01]  /*2e9a0*/  LOP3.LUT R40, R40, R41, RZ, 0x3c, !PT ;  /* 0x0000002928287212 */ /* 0x000fe200078e3cff */
[----:B------:R-:W-:Y:S01]  /*2e9b0*/  IMAD.X R41, RZ, RZ, R19, P4 ;  /* 0x000000ffff297224 */ /* 0x000fe200020e0613 */
[C---:B------:R-:W-:Y:S01]  /*2e9c0*/  IADD3 R49, P0, R18.reuse, 0x6000, RZ ;  /* 0x0000600012317810 */ /* 0x040fe20007f1e0ff */
[----:B---3--:R-:W-:Y:S01]  /*2e9d0*/  IMAD R10, R89, 0x20, R88 ;  /* 0x00000020590a7824 */ /* 0x008fe200078e0258 */
[C---:B------:R-:W-:Y:S01]  /*2e9e0*/  IADD3 R53, P1, R18.reuse, 0x7000, RZ ;  /* 0x0000700012357810 */ /* 0x040fe20007f3e0ff */
[----:B------:R-:W5:Y:S01]  /*2e9f0*/  LD.E.128 R28, desc[UR44][R28.64] ;  /* 0x0000002c1c1c7980 */ /* 0x000f62000c101d00 */
[----:B------:R-:W-:-:S02]  /*2ea00*/  IADD3 R57, P3, R18, 0x8000, RZ ;  /* 0x0000800012397810 */ /* 0x000fc40007f7e0ff */
[----:B------:R-:W-:Y:S01]  /*2ea10*/  IADD3 R61, P4, R18, 0x9000, RZ ;  /* 0x00009000123d7810 */ /* 0x000fe20007f9e0ff */
[----:B------:R-:W5:Y:S01]  /*2ea20*/  LD.E.128 R32, desc[UR44][R32.64] ;  /* 0x0000002c20207980 */ /* 0x000f62000c101d00 */
[----:B------:R-:W-:Y:S02]  /*2ea30*/  SHF.R.U64 R44, R44, 0x3, RZ ;  /* 0x000000032c2c7819 */ /* 0x000fe400000012ff */
[----:B------:R-:W-:Y:S01]  /*2ea40*/  LOP3.LUT R48, R49, 0x380, RZ, 0xc0, !PT ;  /* 0x0000038031307812 */ /* 0x000fe200078ec0ff */
[----:B------:R-:W5:Y:S01]  /*2ea50*/  LD.E.128 R36, desc[UR44][R36.64] ;  /* 0x0000002c24247980 */ /* 0x000f62000c101d00 */
[----:B------:R-:W-:Y:S02]  /*2ea60*/  LOP3.LUT R52, R53, 0x380, RZ, 0xc0, !PT ;  /* 0x0000038035347812 */ /* 0x000fe400078ec0ff */
[----:B------:R-:W-:Y:S01]  /*2ea70*/  LOP3.LUT R56, R57, 0x380, RZ, 0xc0, !PT ;  /* 0x0000038039387812 */ /* 0x000fe200078ec0ff */
[----:B------:R-:W5:Y:S01]  /*2ea80*/  LD.E.128 R40, desc[UR44][R40.64] ;  /* 0x0000002c28287980 */ /* 0x000f62000c101d00 */
[----:B------:R-:W-:-:S02]  /*2ea90*/  LOP3.LUT R60, R61, 0x380, RZ, 0xc0, !PT ;  /* 0x000003803d3c7812 */ /* 0x000fc400078ec0ff */
[----:B------:R-:W-:Y:S01]  /*2eaa0*/  LOP3.LUT R44, R44, R45, RZ, 0x3c, !PT ;  /* 0x0000002d2c2c7212 */ /* 0x000fe200078e3cff */
[----:B------:R-:W-:Y:S01]  /*2eab0*/  IMAD.X R45, RZ, RZ, R19, P5 ;  /* 0x000000ffff2d7224 */ /* 0x000fe200028e0613 */
[----:B------:R-:W-:Y:S02]  /*2eac0*/  SHF.R.U64 R48, R48, 0x3, RZ ;  /* 0x0000000330307819 */ /* 0x000fe400000012ff */
[----:B------:R-:W-:Y:S02]  /*2ead0*/  IADD3 R65, P5, R18, 0xa000, RZ ;  /* 0x0000a00012417810 */ /* 0x000fe40007fbe0ff */
[----:B------:R-:W-:Y:S01]  /*2eae0*/  SHF.R.U64 R52, R52, 0x3, RZ ;  /* 0x0000000334347819 */ /* 0x000fe200000012ff */
[----:B------:R-:W5:Y:S01]  /*2eaf0*/  LD.E.128 R44, desc[UR44][R44.64] ;  /* 0x0000002c2c2c7980 */ /* 0x000f62000c101d00 */
[----:B------:R-:W-:Y:S02]  /*2eb00*/  SHF.R.U64 R56, R56, 0x3, RZ ;  /* 0x0000000338387819 */ /* 0x000fe400000012ff */
[----:B------:R-:W-:-:S02]  /*2eb10*/  SHF.R.U64 R60, R60, 0x3, RZ ;  /* 0x000000033c3c7819 */ /* 0x000fc400000012ff */
[----:B------:R-:W-:Y:S01]  /*2eb20*/  LOP3.LUT R48, R48, R49, RZ, 0x3c, !PT ;  /* 0x0000003130307212 */ /* 0x000fe200078e3cff */
[--C-:B------:R-:W-:Y:S01]  /*2eb30*/  IMAD.X R49, RZ, RZ, R19.reuse, P0 ;  /* 0x000000ffff317224 */ /* 0x100fe200000e0613 */
[----:B------:R-:W-:Y:S02]  /*2eb40*/  LOP3.LUT R64, R65, 0x380, RZ, 0xc0, !PT ;  /* 0x0000038041407812 */ /* 0x000fe400078ec0ff */
        /* <DEDUP_REMOVED lines=19> */
[----:B------:R-:W-:Y:S02]  /*2ec80*/  LOP3.LUT R5, R18, 0x380, RZ, 0xc0, !PT ;  /* 0x0000038012057812 */ /* 0x000fe400078ec0ff */
[----:B------:R-:W-:Y:S01]  /*2ec90*/  LOP3.LUT R64, R64, R65, RZ, 0x3c, !PT ;  /* 0x0000004140407212 */ /* 0x000fe200078e3cff */
[----:B------:R-:W-:Y:S01]  /*2eca0*/  IMAD.X R65, RZ, RZ, R19, P5 ;  /* 0x000000ffff417224 */ /* 0x000fe200028e0613 */
[----:B------:R-:W-:Y:S02]  /*2ecb0*/  SHF.R.U64 R68, R68, 0x3, RZ ;  /* 0x0000000344447819 */ /* 0x000fe400000012ff */
[----:B------:R-:W-:Y:S02]  /*2ecc0*/  SHF.R.U64 R72, R72, 0x3, RZ ;  /* 0x0000000348487819 */ /* 0x000fe400000012ff */
[----:B------:R-:W-:Y:S01]  /*2ecd0*/  SHF.R.U64 R76, R76, 0x3, RZ ;  /* 0x000000034c4c7819 */ /* 0x000fe200000012ff */
[----:B------:R-:W5:Y:S01]  /*2ece0*/  LD.E.128 R64, desc[UR44][R64.64] ;  /* 0x0000002c40407980 */ /* 0x000f62000c101d00 */
[----:B------:R-:W-:-:S02]  /*2ecf0*/  SHF.R.U64 R80, R80, 0x3, RZ ;  /* 0x0000000350507819 */ /* 0x000fc400000012ff */
        /* <DEDUP_REMOVED lines=11> */
[--C-:B------:R-:W-:Y:S01]  /*2edb0*/  IMAD.X R85, RZ, RZ, R19.reuse, P5 ;  /* 0x000000ffff557224 */ /* 0x100fe200028e0613 */
[----:B------:R-:W-:Y:S01]  /*2edc0*/  LOP3.LUT R4, R5, R18, RZ, 0x3c, !PT ;  /* 0x0000001205047212 */ /* 0x000fe200078e3cff */
[----:B------:R-:W-:Y:S01]  /*2edd0*/  IMAD.MOV.U32 R5, RZ, RZ, R19 ;  /* 0x000000ffff057224 */ /* 0x000fe200078e0013 */
[----:B------:R-:W5:Y:S01]  /*2ede0*/  LD.E.128 R68, desc[UR44][R68.64] ;  /* 0x0000002c44447980 */ /* 0x000f62000c101d00 */
[----:B------:R-:W0:Y:S01]  /*2edf0*/  @P2 LDC R19, c[0x0][0xcf0] ;  /* 0x00033c00ff132b82 */ /* 0x000e220000000800 */
[----:B------:R-:W-:-:S02]  /*2ee00*/  SHF.R.U64 R6, R6, 0x3, RZ ;  /* 0x0000000306067819 */ /* 0x000fc400000012ff */
[----:B------:R-:W5:Y:S02]  /*2ee10*/  LD.E.128 R72, desc[UR44][R72.64] ;  /* 0x0000002c48487980 */ /* 0x000f64000c101d00 */
[----:B------:R-:W-:Y:S02]  /*2ee20*/  LOP3.LUT R84, R6, R7, RZ, 0x3c, !PT ;  /* 0x0000000706547212 */ /* 0x000fe400078e3cff */
[----:B------:R-:W5:Y:S01]  /*2ee30*/  LD.E.128 R4, desc[UR44][R4.64] ;  /* 0x0000002c04047980 */ /* 0x000f62000c101d00 */
[----:B------:R-:W-:-:S03]  /*2ee40*/  IMAD.IADD R15, R209, 0x1, R10 ;  /* 0x00000001d10f7824 */ /* 0x000fc600078e020a */
        /* <DEDUP_REMOVED lines=8> */
[----:B--2---:R-:W2:Y:S01]  /*2eed0*/  FENCE.VIEW.ASYNC.S ;  /* 0x00000000000073c6 */ /* 0x004ea20000000000 */
[----:B-1----:R-:W-:-:S04]  /*2eee0*/  @P2 IMAD.HI.U32 R10, R15, R14, RZ ;  /* 0x0000000e0f0a2227 */ /* 0x002fc800078e00ff */
[----:B------:R-:W-:Y:S01]  /*2eef0*/  IMAD.MOV.U32 R11, RZ, RZ, R15 ;  /* 0x000000ffff0b7224 */ /* 0x000fe200078e000f */
[----:B0-----:R-:W-:Y:S01]  /*2ef00*/  @P2 SHF.R.U32.HI R11, RZ, R19, R10 ;  /* 0x00000013ff0b2219 */ /* 0x001fe2000001160a */
[----:B------:R-:W-:-:S03]  /*2ef10*/  VIADD R10, R2, 0x32420 ;  /* 0x00032420020a7836 */ /* 0x000fc60000000000 */
[--C-:B------:R-:W-:Y:S01]  /*2ef20*/  SHF.R.S32.HI R12, RZ, 0x1f, R11.reuse ;  /* 0x0000001fff0c7819 */ /* 0x100fe2000001140b */
[----:B------:R-:W-:Y:S01]  /*2ef30*/  IMAD.MOV R14, RZ, RZ, -R11 ;  /* 0x000000ffff0e7224 */ /* 0x000fe200078e0a0b */
[----:B------:R-:W-:-:S03]  /*2ef40*/  PRMT R10, RZ, 0x654, R10 ;  /* 0x00000654ff0a7816 */ /* 0x000fc6000000000a */
[----:B------:R-:W-:Y:S02]  /*2ef50*/  IMAD R3, R3, R14, R15 ;  /* 0x0000000e03037224 */ /* 0x000fe400078e020f */
[----:B------:R-:W-:Y:S02]  /*2ef60*/  IMAD R12, R12, UR4, RZ ;  /* 0x000000040c0c7c24 */ /* 0x000fe4000f8e02ff */
[C---:B------:R-:W-:Y:S01]  /*2ef70*/  IMAD.WIDE.U32 R8, R11.reuse, UR4, R8 ;  /* 0x000000040b087c25 */ /* 0x040fe2000f8e0008 */
[----:B--2---:R0:W-:Y:S03]  /*2ef80*/  SYNCS.ARRIVE.TRANS64.RED.A1T0 RZ, [R10+URZ], RZ ;  /* 0x000000ff0aff79a7 */ /* 0x0041e6000810043f */
[----:B------:R-:W-:Y:S01]  /*2ef90*/  IMAD R13, R11, UR5, R12 ;  /* 0x000000050b0d7c24 */ /* 0x000fe2000f8e020c */
[----:B------:R-:W-:Y:S01]  /*2efa0*/  ULDC.64 UR4, c[0x0][0xbd8] ;  /* 0x0002f60000047ab9 */ /* 0x000fe20000000a00 */
[----:B0-----:R-:W-:-:S02]  /*2efb0*/  SHF.R.S32.HI R10, RZ, 0x1f, R3 ;  /* 0x0000001fff0a7819 */ /* 0x001fc40000011403 */
[----:B------:R-:W-:-:S03]  /*2efc0*/  IMAD.IADD R9, R9, 0x1, R13 ;  /* 0x0000000109097824 */ /* 0x000fc600078e020d */
        /* <DEDUP_REMOVED lines=11> */
.L_x_4289:
[----:B------:R-:W-:Y:S01]  /*2f080*/  IMAD.IADD R209, R88, 0x1, R209 ;  /* 0x0000000158d17824 */ /* 0x000fe200078e02d1 */
[----:B------:R-:W-:Y:S04]  /*2f090*/  BSSY B1, `(.L_x_4056) ;  /* 0x0000014000017945 */ /* 0x000fe80003800000 */
[----:B------:R-:W-:-:S13]  /*2f0a0*/  ISETP.GE.AND P0, PT, R209, R0, PT ;  /* 0x00000000d100720c */ /* 0x000fda0003f06270 */
[----:B------:R-:W-:Y:S05]  /*2f0b0*/  @P0 BRA `(.L_x_4057) ;  /* 0x0000000000440947 */ /* 0x000fea0003800000 */
[----:B------:R-:W-:Y:S02]  /*2f0c0*/  ULDC UR4, c[0x0][0xbc8] ;  /* 0x0002f20000047ab9 */ /* 0x000fe40000000800 */
[----:B------:R-:W-:Y:S02]  /*2f0d0*/  ISETP.GE.AND P3, PT, R198, UR4, PT ;  /* 0x00000004c6007c0c */ /* 0x000fe4000bf66270 */
[----:B------:R-:W-:Y:S02]  /*2f0e0*/  ISETP.GE.AND P2, PT, R200, UR4, PT ;  /* 0x00000004c8007c0c */ /* 0x000fe4000bf46270 */
[----:B------:R-:W-:Y:S02]  /*2f0f0*/  ISETP.GE.AND P1, PT, R199, UR4, PT ;  /* 0x00000004c7007c0c */ /* 0x000fe4000bf26270 */
[----:B------:R-:W-:-:S07]  /*2f100*/  ISETP.GE.AND P0, PT, R201, UR4, PT ;  /* 0x00000004c9007c0c */ /* 0x000fce000bf06270 */
[-C--:B--2---:R-:W-:Y:S02]  /*2f110*/  @!P3 LEA R8, P5, R198, R14.reuse, 0x1 ;  /* 0x0000000ec608b211 */ /* 0x084fe400078a08ff */
[-C--:B------:R-:W-:Y:S02]  /*2f120*/  @!P2 LEA R10, P4, R200, R14.reuse, 0x1 ;  /* 0x0000000ec80aa211 */ /* 0x080fe400078808ff */
[-C--:B-1----:R-:W-:Y:S02]  /*2f130*/  @!P3 LEA.HI.X R9, R198, R3.reuse, R216, 0x1, P5 ;  /* 0x00000003c609b211 */ /* 0x082fe400028f0cd8 */
[-C--:B------:R-:W-:Y:S02]  /*2f140*/  @!P1 LEA R12, P5, R199, R14.reuse, 0x1 ;  /* 0x0000000ec70c9211 */ /* 0x080fe400078a08ff */
[----:B------:R-:W-:Y:S01]  /*2f150*/  @!P2 LEA.HI.X R11, R200, R3, R214, 0x1, P4 ;  /* 0x00000003c80ba211 */ /* 0x000fe200020f0cd6 */
[----:B-----5:R3:W-:Y:S01]  /*2f160*/  @!P3 ST.E.128 desc[UR44][R8.64], R4 ;  /* 0x000000040800b985 */ /* 0x0207e2000c101d2c */
[----:B------:R-:W-:-:S02]  /*2f170*/  @!P0 LEA R14, P4, R201, R14, 0x1 ;  /* 0x0000000ec90e8211 */ /* 0x000fc400078808ff */
[-C--:B------:R-:W-:Y:S01]  /*2f180*/  @!P1 LEA.HI.X R13, R199, R3.reuse, R213, 0x1, P5 ;  /* 0x00000003c70d9211 */ /* 0x080fe200028f0cd5 */
[----:B------:R3:W-:Y:S01]  /*2f190*/  @!P2 ST.E.128 desc[UR44][R10.64], R40 ;  /* 0x000000280a00a985 */ /* 0x0007e2000c101d2c */
[----:B------:R-:W-:-:S03]  /*2f1a0*/  @!P0 LEA.HI.X R15, R201, R3, R212, 0x1, P4 ;  /* 0x00000003c90f8211 */ /* 0x000fc600020f0cd4 */
[----:B------:R3:W-:Y:S04]  /*2f1b0*/  @!P1 ST.E.128 desc[UR44][R12.64], R56 ;  /* 0x000000380c009985 */ /* 0x0007e8000c101d2c */
[----:B------:R3:W-:Y:S02]  /*2f1c0*/  @!P0 ST.E.128 desc[UR44][R14.64], R72 ;  /* 0x000000480e008985 */ /* 0x0007e4000c101d2c */
.L_x_4057:
[----:B------:R-:W-:Y:S05]  /*2f1d0*/  BSYNC B1 ;  /* 0x0000000000017941 */ /* 0x000fea0003800000 */
.L_x_4056:
[----:B------:R-:W-:-:S03]  /*2f1e0*/  UMOV UR4, 0xffffffff ;  /* 0xffffffff00047882 */ /* 0x000fc60000000000 */
[----:B------:R-:W-:Y:S05]  /*2f1f0*/  BRA.DIV UR4, `(.L_x_4058) ;  /* 0x000000d204ec7947 */ /* 0x000fea000b800000 */
[----:B-1----:R1:W4:Y:S04]  /*2f200*/  SHFL.IDX PT, R3, R19, 0x1, 0x181f ;  /* 0x00381f0013037f89 */ /* 0x00232800000e0000 */
[----:B--23--:R1:W2:Y:S02]  /*2f210*/  SHFL.IDX PT, R14, R18, 0x1, 0x181f ;  /* 0x00381f00120e7f89 */ /* 0x00c2a400000e0000 */
.L_x_4293:
[----:B-----5:R-:W-:Y:S01]  /*2f220*/  VIADD R5, R209, 0x20 ;  /* 0x00000020d1057836 */ /* 0x020fe20000000000 */
        /* <DEDUP_REMOVED lines=10> */
[-C--:B----4-:R-:W-:Y:S02]  /*2f2d0*/  @!P3 LEA.HI.X R5, R198, R3.reuse, R216, 0x1, P5 ;  /* 0x00000003c605b211 */ /* 0x090fe400028f0cd8 */
[-C--:B------:R-:W-:Y:S02]  /*2f2e0*/  @!P1 LEA R8, P5, R199, R14.reuse, 0x1 ;  /* 0x0000000ec7089211 */ /* 0x080fe400078a08ff */
        /* <DEDUP_REMOVED lines=8> */
.L_x_4060:
[----:B------:R-:W-:Y:S05]  /*2f370*/  BSYNC B1 ;  /* 0x0000000000017941 */ /* 0x000fea0003800000 */
.L_x_4059:
[----:B------:R-:W-:-:S03]  /*2f380*/  UMOV UR4, 0xffffffff ;  /* 0xffffffff00047882 */ /* 0x000fc60000000000 */
[----:B------:R-:W-:Y:S05]  /*2f390*/  BRA.DIV UR4, `(.L_x_4061) ;  /* 0x000000d204cc7947 */ /* 0x000fea000b800000 */
[----:B----4-:R4:W0:Y:S04]  /*2f3a0*/  SHFL.IDX PT, R3, R19, 0x2, 0x181f ;  /* 0x00581f0013037f89 */ /* 0x01082800000e0000 */
[----:B--2---:R4:W2:Y:S02]  /*2f3b0*/  SHFL.IDX PT, R14, R18, 0x2, 0x181f ;  /* 0x00581f00120e7f89 */ /* 0x0048a400000e0000 */
.L_x_4297:
[----:B---3--:R-:W-:Y:S01]  /*2f3c0*/  VIADD R5, R209, 0x40 ;  /* 0x00000040d1057836 */ /* 0x008fe20000000000 */
        /* <DEDUP_REMOVED lines=10> */
[-C--:B0-----:R-:W-:Y:S02]  /*2f470*/  @!P3 LEA.HI.X R5, R198, R3.reuse, R216, 0x1, P5 ;  /* 0x00000003c605b211 */ /* 0x081fe400028f0cd8 */
        /* <DEDUP_REMOVED lines=9> */
.L_x_4063:
[----:B------:R-:W-:Y:S05]  /*2f510*/  BSYNC B1 ;  /* 0x0000000000017941 */ /* 0x000fea0003800000 */
.L_x_4062:
[----:B------:R-:W-:-:S03]  /*2f520*/  UMOV UR4, 0xffffffff ;  /* 0xffffffff00047882 */ /* 0x000fc60000000000 */
[----:B------:R-:W-:Y:S05]  /*2f530*/  BRA.DIV UR4, `(.L_x_4064) ;  /* 0x000000d204ac7947 */ /* 0x000fea000b800000 */
[----:B0-----:R0:W0:Y:S04]  /*2f540*/  SHFL.IDX PT, R3, R19, 0x3, 0x181f ;  /* 0x00781f0013037f89 */ /* 0x00102800000e0000 */
[----:B--2---:R2:W0:Y:S02]  /*2f550*/  SHFL.IDX PT, R14, R18, 0x3, 0x181f ;  /* 0x00781f00120e7f89 */ /* 0x00442400000e0000 */
.L_x_4301:
[----:B---3--:R-:W-:-:S05]  /*2f560*/  VIADD R5, R209, 0x60 ;  /* 0x00000060d1057836 */ /* 0x008fca0000000000 */
[----:B------:R-:W-:-:S13]  /*2f570*/  ISETP.GE.AND P0, PT, R5, R0, PT ;  /* 0x000000000500720c */ /* 0x000fda0003f06270 */
[----:B------:R-:W-:Y:S05]  /*2f580*/  @P0 BRA `(.L_x_4065) ;  /* 0x0000002c00ec0947 */ /* 0x000fea0003800000 */
[----:B------:R-:W-:Y:S02]  /*2f590*/  ULDC UR4, c[0x0][0xbc8] ;  /* 0x0002f20000047ab9 */ /* 0x000fe40000000800 */
[----:B------:R-:W-:Y:S02]  /*2f5a0*/  ISETP.GE.AND P3, PT, R198, UR4, PT ;  /* 0x00000004c6007c0c */ /* 0x000fe4000bf66270 */
[----:B------:R-:W-:Y:S02]  /*2f5b0*/  ISETP.GE.AND P4, PT, R200, UR4, PT ;  /* 0x00000004c8007c0c */ /* 0x000fe4000bf86270 */
[----:B------:R-:W-:-:S09]  /*2f5c0*/  ISETP.GE.AND P5, PT, R199, UR4, PT ;  /* 0x00000004c7007c0c */ /* 0x000fd2000bfa6270 */
[-C--:B0-----:R-:W-:Y:S02]  /*2f5d0*/  @!P3 LEA R4, P0, R198, R14.reuse, 0x1 ;  /* 0x0000000ec604b211 */ /* 0x081fe400078008ff */
[-C--:B------:R-:W-:Y:S02]  /*2f5e0*/  @!P4 LEA R6, P1, R200, R14.reuse, 0x1 ;  /* 0x0000000ec806c211 */ /* 0x080fe400078208ff */
[C---:B------:R-:W-:Y:S02]  /*2f5f0*/  @!P5 LEA R8, P2, R199.reuse, R14, 0x1 ;  /* 0x0000000ec708d211 */ /* 0x040fe400078408ff */
        /* <DEDUP_REMOVED lines=8> */
[----:B------:R-:W-:-:S04]  /*2f680*/  LEA R14, P0, R201, R14, 0x1 ;  /* 0x0000000ec90e7211 */ /* 0x000fc800078008ff */
[----:B------:R-:W-:-:S05]  /*2f690*/  LEA.HI.X R15, R201, R3, R212, 0x1, P0 ;  /* 0x00000003c90f7211 */ /* 0x000fca00000f0cd4 */
[----:B------:R3:W-:Y:S01]  /*2f6a0*/  ST.E.128 desc[UR44][R14.64], R84 ;  /* 0x000000540e007985 */ /* 0x0007e2000c101d2c */
[----:B------:R-:W-:Y:S05]  /*2f6b0*/  BRA `(.L_x_4065) ;  /* 0x0000002c00a07947 */ /* 0x000fea0003800000 */
.L_x_4054:
[----:B0-----:R-:W0:Y:S01]  /*2f6c0*/  @P2 LDC R13, c[0x0][0xcec] ;  /* 0x00033b00ff0d2b82 */ /* 0x001e220000000800 */
[----:B------:R-:W-:Y:S01]  /*2f6d0*/  ULDC.64 UR4, c[0x0][0xc08] ;  /* 0x0003020000047ab9 */ /* 0x000fe20000000a00 */
[----:B------:R-:W-:Y:S01]  /*2f6e0*/  ULDC.64 UR6, c[0x0][0xc30] ;  /* 0x00030c0000067ab9 */ /* 0x000fe20000000a00 */
[----:B------:R-:W-:Y:S01]  /*2f6f0*/  IMAD R9, R9, UR4, RZ ;  /* 0x0000000409097c24 */ /* 0x000fe2000f8e02ff */
[----:B------:R-:W-:Y:S01]  /*2f700*/  SHF.R.S32.HI R25, RZ, 0x1f, R218 ;  /* 0x0000001fff197819 */ /* 0x000fe200000114da */
[----:B------:R-:W-:-:S03]  /*2f710*/  IMAD.WIDE.U32 R4, R8, UR4, RZ ;  /* 0x0000000408047c25 */ /* 0x000fc6000f8e00ff */
[----:B------:R-:W1:Y:S01]  /*2f720*/  @P2 LDC R6, c[0x0][0xcf0] ;  /* 0x00033c00ff062b82 */ /* 0x000e620000000800 */
[----:B------:R-:W-:Y:S01]  /*2f730*/  IMAD R9, R8, UR5, R9 ;  /* 0x0000000508097c24 */ /* 0x000fe2000f8e0209 */
[----:B------:R-:W-:Y:S01]  /*2f740*/  ULDC.64 UR4, c[0x0][0xc38] ;  /* 0x00030e0000047ab9 */ /* 0x000fe20000000a00 */
[----:B------:R-:W-:Y:S02]  /*2f750*/  VIADD R18, R205, 0x8 ;  /* 0x00000008cd127836 */ /* 0x000fe40000000000 */
[----:B------:R-:W-:Y:S01]  /*2f760*/  IMAD.IADD R5, R5, 0x1, R9 ;  /* 0x0000000105057824 */ /* 0x000fe200078e0209 */
[----:B------:R-:W-:Y:S01]  /*2f770*/  SHF.R.S32.HI R9, RZ, 0x1f, R12 ;  /* 0x0000001fff097819 */ /* 0x000fe2000001140c */
[----:B------:R-:W-:Y:S01]  /*2f780*/  VIADD R19, R205, 0x10 ;  /* 0x00000010cd137836 */ /* 0x000fe20000000000 */
[----:B------:R-:W-:Y:S01]  /*2f790*/  SHF.R.S32.HI R26, RZ, 0x1f, R18 ;  /* 0x0000001fff1a7819 */ /* 0x000fe20000011412 */
[----:B------:R-:W-:-:S04]  /*2f7a0*/  IMAD.WIDE.U32 R4, R156, UR4, R4 ;  /* 0x000000049c047c25 */ /* 0x000fc8000f8e0004 */
[----:B------:R-:W-:Y:S01]  /*2f7b0*/  IMAD R5, R156, UR5, R5 ;  /* 0x000000059c057c24 */ /* 0x000fe2000f8e0205 */
[----:B------:R-:W-:Y:S01]  /*2f7c0*/  ULDC.64 UR4, c[0x0][0xc40] ;  /* 0x0003100000047ab9 */ /* 0x000fe20000000a00 */
[----:B------:R-:W-:Y:S02]  /*2f7d0*/  VIADD R20, R205, 0x18 ;  /* 0x00000018cd147836 */ /* 0x000fe40000000000 */
[----:B------:R-:W-:Y:S02]  /*2f7e0*/  IMAD R9, R9, UR4, RZ ;  /* 0x0000000409097c24 */ /* 0x000fe4000f8e02ff */
[----:B0-----:R-:W-:Y:S01]  /*2f7f0*/  @P2 IMAD.HI.U32 R13, R28, R13, RZ ;  /* 0x0000000d1c0d2227 */ /* 0x001fe200078e00ff */
[----:B------:R-:W-:-:S03]  /*2f800*/  SHF.R.S32.HI R29, RZ, 0x1f, R20 ;  /* 0x0000001fff1d7819 */ /* 0x000fc60000011414 */
[C---:B------:R-:W-:Y:S02]  /*2f810*/  IMAD R11, R12.reuse, UR5, R9 ;  /* 0x000000050c0b7c24 */ /* 0x040fe4000f8e0209 */
[----:B------:R-:W-:Y:S01]  /*2f820*/  IMAD.WIDE.U32 R4, R12, UR4, R4 ;  /* 0x000000040c047c25 */ /* 0x000fe2000f8e0004 */
[----:B------:R-:W-:-:S03]  /*2f830*/  ULDC.64 UR4, c[0x0][0xc48] ;  /* 0x0003120000047ab9 */ /* 0x000fc60000000a00 */
[----:B------:R-:W-:Y:S01]  /*2f840*/  IMAD.MOV.U32 R9, RZ, RZ, R28 ;  /* 0x000000ffff097224 */ /* 0x000fe200078e001c */
[----:B-1----:R-:W-:Y:S01]  /*2f850*/  @P2 SHF.R.U32.HI R9, RZ, R6, R13 ;  /* 0x00000006ff092219 */ /* 0x002fe2000001160d */
[----:B------:R-:W-:Y:S02]  /*2f860*/  IMAD.IADD R5, R5, 0x1, R11 ;  /* 0x0000000105057824 */ /* 0x000fe400078e020b */
[----:B------:R-:W-:Y:S01]  /*2f870*/  VIADD R21, R205, 0x20 ;  /* 0x00000020cd157836 */ /* 0x000fe20000000000 */
[--C-:B------:R-:W-:Y:S01]  /*2f880*/  SHF.R.S32.HI R6, RZ, 0x1f, R9.reuse ;  /* 0x0000001fff067819 */ /* 0x100fe20000011409 */
[----:B------:R-:W-:Y:S02]  /*2f890*/  IMAD.MOV R8, RZ, RZ, -R9 ;  /* 0x000000ffff087224 */ /* 0x000fe400078e0a09 */
[----:B------:R-:W-:Y:S01]  /*2f8a0*/  IMAD.WIDE.U32 R4, R219, UR4, R4 ;  /* 0x00000004db047c25 */ /* 0x000fe2000f8e0004 */
[----:B------:R-:W-:-:S03]  /*2f8b0*/  SHF.R.S32.HI R30, RZ, 0x1f, R21 ;  /* 0x0000001fff1e7819 */ /* 0x000fc60000011415 */
[----:B------:R-:W-:Y:S01]  /*2f8c0*/  IMAD R3, R3, R8, R28 ;  /* 0x0000000803037224 */ /* 0x000fe200078e021c */
[----:B------:R-:W-:Y:S01]  /*2f8d0*/  SHF.R.S32.HI R28, RZ, 0x1f, R19 ;  /* 0x0000001fff1c7819 */ /* 0x000fe20000011413 */
[----:B------:R-:W-:Y:S02]  /*2f8e0*/  IMAD R6, R6, UR6, RZ ;  /* 0x0000000606067c24 */ /* 0x000fe4000f8e02ff */
[----:B------:R-:W-:Y:S01]  /*2f8f0*/  IMAD R5, R219, UR5, R5 ;  /* 0x00000005db057c24 */ /* 0x000fe2000f8e0205 */
[----:B------:R-:W-:Y:S01]  /*2f900*/  ULDC.64 UR4, c[0x0][0xc28] ;  /* 0x00030a0000047ab9 */ /* 0x000fe20000000a00 */
[C---:B------:R-:W-:Y:S01]  /*2f910*/  IMAD R11, R9.reuse, UR7, R6 ;  /* 0x00000007090b7c24 */ /* 0x040fe2000f8e0206 */
[----:B------:R-:W-:Y:S01]  /*2f920*/  SHF.R.S32.HI R6, RZ, 0x1f, R3 ;  /* 0x0000001fff067819 */ /* 0x000fe20000011403 */
[----:B------:R-:W-:-:S04]  /*2f930*/  IMAD.WIDE.U32 R4, R9, UR6, R4 ;  /* 0x0000000609047c25 */ /* 0x000fc8000f8e0004 */
[----:B------:R-:W-:Y:S02]  /*2f940*/  IMAD R6, R6, UR4, RZ ;  /* 0x0000000406067c24 */ /* 0x000fe4000f8e02ff */
[----:B------:R-:W-:Y:S02]  /*2f950*/  IMAD.IADD R5, R5, 0x1, R11 ;  /* 0x0000000105057824 */ /* 0x000fe400078e020b */
[----:B------:R-:W-:Y:S02]  /*2f960*/  VIADD R8, R2, 0x32420 ;  /* 0x0003242002087836 */ /* 0x000fe40000000000 */
[C---:B------:R-:W-:Y:S02]  /*2f970*/  IMAD R9, R3.reuse, UR5, R6 ;  /* 0x0000000503097c24 */ /* 0x040fe4000f8e0206 */
[----:B------:R-:W-:Y:S01]  /*2f980*/  IMAD.WIDE.U32 R4, R3, UR4, R4 ;  /* 0x0000000403047c25 */ /* 0x000fe2000f8e0004 */
[----:B------:R-:W-:Y:S01]  /*2f990*/  ULDC.64 UR4, c[0x0][0xc00] ;  /* 0x0003000000047ab9 */ /* 0x000fe20000000a00 */
[----:B------:R-:W-:-:S02]  /*2f9a0*/  PRMT R8, RZ, 0x654, R8 ;  /* 0x00000654ff087816 */ /* 0x000fc40000000008 */
[----:B------:R-:W-:Y:S01]  /*2f9b0*/  IMAD.IADD R5, R5, 0x1, R9 ;  /* 0x0000000105057824 */ /* 0x000fe200078e0209 */
[C---:B------:R-:W-:Y:S01]  /*2f9c0*/  LEA R3, P0, R4.reuse, UR4, 0x2 ;  /* 0x0000000404037c11 */ /* 0x040fe2000f8010ff */
[----:B------:R-:W-:Y:S01]  /*2f9d0*/  VIADD R24, R205, 0x28 ;  /* 0x00000028cd187836 */ /* 0x000fe20000000000 */
[----:B------:R-:W-:Y:S01]  /*2f9e0*/  UMOV UR4, 0xffffffff ;  /* 0xffffffff00047882 */ /* 0x000fe20000000000 */
[----:B------:R0:W-:Y:S01]  /*2f9f0*/  SYNCS.ARRIVE.TRANS64.RED.A1T0 RZ, [R8+URZ], RZ ;  /* 0x000000ff08ff79a7 */ /* 0x0001e2000810043f */
[----:B------:R-:W-:Y:S02]  /*2fa00*/  LEA.HI.X R4, R4, UR5, R5, 0x2, P0 ;  /* 0x0000000504047c11 */ /* 0x000fe400080f1405 */
[----:B------:R-:W-:Y:S01]  /*2fa10*/  SHF.R.S32.HI R31, RZ, 0x1f, R24 ;  /* 0x0000001fff1f7819 */ /* 0x000fe20000011418 */
[----:B------:R-:W-:Y:S06]  /*2fa20*/  BRA.DIV UR4, `(.L_x_4066) ;  /* 0x000000ce04b87947 */ /* 0x000fec000b800000 */
[----:B------:R1:W2:Y:S04]  /*2fa30*/  SHFL.IDX PT, R5, R4, RZ, 0x1c1f ;  /* 0x001c1fff04057589 */ /* 0x0002a800000e0000 */
[----:B------:R1:W3:Y:S02]  /*2fa40*/  SHFL.IDX PT, R6, R3, RZ, 0x1c1f ;  /* 0x001c1fff03067589 */ /* 0x0002e400000e0000 */
.L_x_4304:
[----:B------:R-:W-:Y:S01]  /*2fa50*/  ISETP.GE.AND P0, PT, R33, R0, PT ;  /* 0x000000002100720c */ /* 0x000fe20003f06270 */
[----:B------:R-:W-:-:S12]  /*2fa60*/  BSSY B1, `(.L_x_4067) ;  /* 0x00000d2000017945 */ /* 0x000fd80003800000 */
[----:B------:R-:W-:Y:S05]  /*2fa70*/  @P0 BRA `(.L_x_4068) ;  /* 0x0000000c00400947 */ /* 0x000fea0003800000 */
[----:B------:R-:W-:Y:S01]  /*2fa80*/  ULDC UR4, c[0x0][0xbc8] ;  /* 0x0002f20000047ab9 */ /* 0x000fe20000000800 */
[----:B------:R-:W4:Y:S01]  /*2fa90*/  LDL R15, [R1+0x48c] ;  /* 0x00048c00010f7983 */ /* 0x000f220000100800 */
[----:B------:R-:W-:-:S03]  /*2faa0*/  ISETP.GE.AND P0, PT, R205, UR4, PT ;  /* 0x00000004cd007c0c */ /* 0x000fc6000bf06270 */
[----:B------:R-:W5:Y:S04]  /*2fab0*/  LDL R36, [R1+0x488] ;  /* 0x0004880001247983 */ /* 0x000f680000100800 */
[----:B------:R-:W5:Y:S04]  /*2fac0*/  LDL R39, [R1+0x510] ;  /* 0x0005100001277983 */ /* 0x000f680000100800 */
[----:B------:R-:W5:Y:S04]  /*2fad0*/  LDL R32, [R1+0x484] ;  /* 0x0004840001207983 */ /* 0x000f680000100800 */
[----:B------:R-:W4:Y:S01]  /*2fae0*/  @!P0 LDL.64 R10, [R1+0x240] ;  /* 0x00024000010a8983 */ /* 0x000f220000100a00 */
[----:B------:R-:W-:Y:S01]  /*2faf0*/  ISETP.GE.AND P1, PT, R18, UR4, PT ;  /* 0x0000000412007c0c */ /* 0x000fe2000bf26270 */
[----:B0--3--:R-:W-:-:S02]  /*2fb00*/  @!P0 IMAD.MOV.U32 R8, RZ, RZ, R6 ;  /* 0x000000ffff088224 */ /* 0x009fc400078e0006 */
[----:B--2---:R-:W-:Y:S01]  /*2fb10*/  @!P0 IMAD.MOV.U32 R9, RZ, RZ, R5 ;  /* 0x000000ffff098224 */ /* 0x004fe200078e0005 */
[----:B------:R-:W2:Y:S01]  /*2fb20*/  LDL R37, [R1+0x50c] ;  /* 0x00050c0001257983 */ /* 0x000ea20000100800 */
[----:B------:R-:W-:-:S03]  /*2fb30*/  @!P0 IMAD.WIDE R8, R205, 0x4, R8 ;  /* 0x00000004cd088825 */ /* 0x000fc600078e0208 */
[----:B------:R-:W3:Y:S04]  /*2fb40*/  LDL R12, [R1+0x480] ;  /* 0x00048000010c7983 */ /* 0x000ee80000100800 */
[----:B------:R-:W3:Y:S04]  /*2fb50*/  LDL R38, [R1+0x508] ;  /* 0x0005080001267983 */ /* 0x000ee80000100800 */
[----:B------:R-:W3:Y:S04]  /*2fb60*/  LDL R13, [R1+0x47c] ;  /* 0x00047c00010d7983 */ /* 0x000ee80000100800 */
[----:B------:R-:W3:Y:S04]  /*2fb70*/  LDL R34, [R1+0x504] ;  /* 0x0005040001227983 */ /* 0x000ee80000100800 */
[----:B------:R-:W3:Y:S04]  /*2fb80*/  LDL R14, [R1+0x478] ;  /* 0x00047800010e7983 */ /* 0x000ee80000100800 */
[----:B------:R-:W3:Y:S04]  /*2fb90*/  LDL R35, [R1+0x500] ;  /* 0x0005000001237983 */ /* 0x000ee80000100800 */
[----:B------:R-:W3:Y:S04]  /*2fba0*/  LDL R33, [R1+0x4fc] ;  /* 0x0004fc0001217983 */ /* 0x000ee80000100800 */
[----:B----4-:R0:W-:Y:S04]  /*2fbb0*/  @!P0 ST.E.64 desc[UR44][R8.64], R10 ;  /* 0x0000000a08008985 */ /* 0x0101e8000c101b2c */
[----:B0-----:R-:W4:Y:S01]  /*2fbc0*/  @!P1 LDL.64 R8, [R1+0x250] ;  /* 0x0002500001089983 */ /* 0x001f220000100a00 */
[----:B------:R-:W-:-:S02]  /*2fbd0*/  ISETP.GE.AND P0, PT, R19, UR4, PT ;  /* 0x0000000413007c0c */ /* 0x000fc4000bf06270 */
[----:B------:R-:W-:-:S04]  /*2fbe0*/  @!P1 LEA R10, P2, R18, R6, 0x2 ;  /* 0x00000006120a9211 */ /* 0x000fc800078410ff */
[----:B------:R-:W-:-:S05]  /*2fbf0*/  @!P1 LEA.HI.X R11, R18, R5, R26, 0x2, P2 ;  /* 0x00000005120b9211 */ /* 0x000fca00010f141a */
[----:B----4-:R0:W-:Y:S04]  /*2fc00*/  @!P1 ST.E.64 desc[UR44][R10.64], R8 ;  /* 0x000000080a009985 */ /* 0x0101e8000c101b2c */
[----:B0-----:R-:W4:Y:S01]  /*2fc10*/  @!P0 LDL.64 R8, [R1+0x260] ;  /* 0x0002600001088983 */ /* 0x001f220000100a00 */
[----:B------:R-:W-:Y:S02]  /*2fc20*/  ISETP.GE.AND P1, PT, R20, UR4, PT ;  /* 0x0000000414007c0c */ /* 0x000fe4000bf26270 */
        /* <DEDUP_REMOVED lines=24> */
[----:B-----5:R-:W-:Y:S02]  /*2fdb0*/  ISETP.GE.AND P0, PT, R36, UR4, PT ;  /* 0x0000000424007c0c */ /* 0x020fe4000bf06270 */
[----:B------:R-:W-:-:S04]  /*2fdc0*/  @!P1 LEA R10, P2, R15, R6, 0x2 ;  /* 0x000000060f0a9211 */ /* 0x000fc800078410ff */
[----:B------:R-:W-:Y:S02]  /*2fdd0*/  @!P1 LEA.HI.X R11, R15, R5, R39, 0x2, P2 ;  /* 0x000000050f0b9211 */ /* 0x000fe400010f1427 */
[----:B------:R-:W5:Y:S04]  /*2fde0*/  LDL R15, [R1+0x474] ;  /* 0x00047400010f7983 */ /* 0x000f680000100800 */
[----:B------:R-:W5:Y:S04]  /*2fdf0*/  LDL R39, [R1+0x4e0] ;  /* 0x0004e00001277983 */ /* 0x000f680000100800 */
[----:B----4-:R0:W-:Y:S04]  /*2fe00*/  @!P1 ST.E.64 desc[UR44][R10.64], R8 ;  /* 0x000000080a009985 */ /* 0x0101e8000c101b2c */
[----:B0-----:R-:W4:Y:S01]  /*2fe10*/  @!P0 LDL.64 R8, [R1+0x2c0] ;  /* 0x0002c00001088983 */ /* 0x001f220000100a00 */
[----:B------:R-:W-:-:S02]  /*2fe20*/  ISETP.GE.AND P1, PT, R32, UR4, PT ;  /* 0x0000000420007c0c */ /* 0x000fc4000bf26270 */
[----:B------:R-:W-:-:S04]  /*2fe30*/  @!P0 LEA R10, P2, R36, R6, 0x2 ;  /* 0x00000006240a8211 */ /* 0x000fc800078410ff */
[----:B--2---:R-:W-:Y:S02]  /*2fe40*/  @!P0 LEA.HI.X R11, R36, R5, R37, 0x2, P2 ;  /* 0x00000005240b8211 */ /* 0x004fe400010f1425 */
[----:B------:R-:W2:Y:S04]  /*2fe50*/  LDL R37, [R1+0x470] ;  /* 0x0004700001257983 */ /* 0x000ea80000100800 */
[----:B------:R-:W2:Y:S04]  /*2fe60*/  LDL R36, [R1+0x4f8] ;  /* 0x0004f80001247983 */ /* 0x000ea80000100800 */
[----:B----4-:R0:W-:Y:S04]  /*2fe70*/  @!P0 ST.E.64 desc[UR44][R10.64], R8 ;  /* 0x000000080a008985 */ /* 0x0101e8000c101b2c */
[----:B0-----:R-:W4:Y:S01]  /*2fe80*/  @!P1 LDL.64 R8, [R1+0x2d0] ;  /* 0x0002d00001089983 */ /* 0x001f220000100a00 */
[----:B---3--:R-:W-:-:S02]  /*2fe90*/  ISETP.GE.AND P0, PT, R12, UR4, PT ;  /* 0x000000040c007c0c */ /* 0x008fc4000bf06270 */
[----:B------:R-:W-:-:S04]  /*2fea0*/  @!P1 LEA R10, P2, R32, R6, 0x2 ;  /* 0x00000006200a9211 */ /* 0x000fc800078410ff */
[----:B------:R-:W-:Y:S02]  /*2feb0*/  @!P1 LEA.HI.X R11, R32, R5, R38, 0x2, P2 ;  /* 0x00000005200b9211 */ /* 0x000fe400010f1426 */
[----:B------:R-:W3:Y:S04]  /*2fec0*/  LDL R32, [R1+0x46c] ;  /* 0x00046c0001207983 */ /* 0x000ee80000100800 */
[----:B------:R-:W3:Y:S04]  /*2fed0*/  LDL R38, [R1+0x4f4] ;  /* 0x0004f40001267983 */ /* 0x000ee80000100800 */
[----:B----4-:R0:W-:Y:S04]  /*2fee0*/  @!P1 ST.E.64 desc[UR44][R10.64], R8 ;  /* 0x000000080a009985 */ /* 0x0101e8000c101b2c */
[----:B0-----:R-:W4:Y:S01]  /*2fef0*/  @!P0 LDL.64 R8, [R1+0x2e0] ;  /* 0x0002e00001088983 */ /* 0x001f220000100a00 */
[----:B------:R-:W-:-:S02]  /*2ff00*/  ISETP.GE.AND P1, PT, R13, UR4, PT ;  /* 0x000000040d007c0c */ /* 0x000fc4000bf26270 */
        /* <DEDUP_REMOVED lines=13> */
[----:B-----5:R-:W-:-:S02]  /*2ffe0*/  ISETP.GE.AND P1, PT, R15, UR4, PT ;  /* 0x000000040f007c0c */ /* 0x020fc4000bf26270 */
[----:B------:R-:W-:-:S04]  /*2fff0*/  @!P0 LEA R10, P2, R14, R6, 0x2 ;  /* 0x000000060e0a8211 */ /* 0x000fc800078410ff */
[----:B------:R-:W-:Y:S02]  /*30000*/  @!P0 LEA.HI.X R11, R14, R5, R33, 0x2, P2 ;  /* 0x000000050e0b8211 */ /* 0x000fe400010f1421 */
[----:B------:R-:W5:Y:S04]  /*30010*/  LDL R14, [R1+0x460] ;  /* 0x00046000010e7983 */ /* 0x000f680000100800 */
[----:B------:R-:W5:Y:S04]  /*30020*/  LDL R33, [R1+0x4e8] ;  /* 0x0004e80001217983 */ /* 0x000f680000100800 */
[----:B----4-:R0:W-:Y:S04]  /*30030*/  @!P0 ST.E.64 desc[UR44][R10.64], R8 ;  /* 0x000000080a008985 */ /* 0x0101e8000c101b2c */
[----:B0-----:R-:W4:Y:S01]  /*30040*/  @!P1 LDL.64 R8, [R1+0x310] ;  /* 0x0003100001089983 */ /* 0x001f220000100a00 */
[----:B--2---:R-:W-:-:S02]  /*30050*/  ISETP.GE.AND P0, PT, R37, UR4, PT ;  /* 0x0000000425007c0c */ /* 0x004fc4000bf06270 */
[----:B------:R-:W-:-:S04]  /*30060*/  @!P1 LEA R10, P2, R15, R6, 0x2 ;  /* 0x000000060f0a9211 */ /* 0x000fc800078410ff */
[----:B------:R-:W-:Y:S02]  /*30070*/  @!P1 LEA.HI.X R11, R15, R5, R36, 0x2, P2 ;  /* 0x000000050f0b9211 */ /* 0x000fe400010f1424 */
        /* <DEDUP_REMOVED lines=43> */
[----:B----4-:R0:W-:Y:S04]  /*30330*/  @!P1 ST.E.64 desc[UR44][R10.64], R8 ;  /* 0x000000080a009985 */ /* 0x0101e8000c101b2c */
[----:B0-----:R-:W4:Y:S01]  /*30340*/  @!P0 LDL.64 R8, [R1+0x380] ;  /* 0x0003800001088983 */ /* 0x001f220000100a00 */
[----:B------:R-:W-:-:S02]  /*30350*/  ISETP.GE.AND P1, PT, R34, UR4, PT ;  /* 0x0000000422007c0c */ /* 0x000fc4000bf26270 */
        /* <DEDUP_REMOVED lines=14> */
[----:B-----5:R-:W-:Y:S02]  /*30440*/  @!P0 LEA.HI.X R11, R32, R5, R33, 0x2, P2 ;  /* 0x00000005200b8211 */ /* 0x020fe400010f1421 */
        /* <DEDUP_REMOVED lines=11> */
[----:B------:R-:W-:-:S02]  /*30500*/  ISETP.GE.AND P1, PT, R36, UR4, PT ;  /* 0x0000000424007c0c */ /* 0x000fc4000bf26270 */
[----:B------:R-:W-:-:S04]  /*30510*/  @!P0 LEA R10, P2, R13, R6, 0x2 ;  /* 0x000000060d0a8211 */ /* 0x000fc800078410ff */
[----:B---3--:R-:W-:Y:S02]  /*30520*/  @!P0 LEA.HI.X R11, R13, R5, R15, 0x2, P2 ;  /* 0x000000050d0b8211 */ /* 0x008fe400010f140f */
        /* <DEDUP_REMOVED lines=21> */
[----:B-----5:R-:W-:-:S05]  /*30680*/  @!P0 LEA.HI.X R11, R227, R5, R33, 0x2, P2 ;  /* 0x00000005e30b8211 */ /* 0x020fca00010f1421 */
[----:B----4-:R0:W-:Y:S04]  /*30690*/  @!P0 ST.E.64 desc[UR44][R10.64], R8 ;  /* 0x000000080a008985 */ /* 0x0101e8000c101b2c */
[----:B0-----:R-:W4:Y:S01]  /*306a0*/  @!P1 LDL.64 R8, [R1+0x410] ;  /* 0x0004100001089983 */ /* 0x001f220000100a00 */
[----:B--2---:R-:W-:Y:S02]  /*306b0*/  ISETP.GE.AND P0, PT, R14, UR4, PT ;  /* 0x000000040e007c0c */ /* 0x004fe4000bf06270 */
[----:B------:R-:W-:-:S04]  /*306c0*/  @!P1 LEA R10, P2, R220, R6, 0x2 ;  /* 0x00000006dc0a9211 */ /* 0x000fc800078410ff */
[----:B------:R-:W-:-:S05]  /*306d0*/  @!P1 LEA.HI.X R11, R220, R5, R32, 0x2, P2 ;  /* 0x00000005dc0b9211 */ /* 0x000fca00010f1420 */
[----:B----4-:R0:W-:Y:S04]  /*306e0*/  @!P1 ST.E.64 desc[UR44][R10.64], R8 ;  /* 0x000000080a009985 */ /* 0x0101e8000c101b2c */
[----:B0-----:R-:W2:Y:S01]  /*306f0*/  @!P0 LDL.64 R8, [R1+0x420] ;  /* 0x0004200001088983 */ /* 0x001ea20000100a00 */
[----:B------:R-:W-:Y:S02]  /*30700*/  ISETP.GE.AND P1, PT, R12, UR4, PT ;  /* 0x000000040c007c0c */ /* 0x000fe4000bf26270 */
[----:B------:R-:W-:-:S04]  /*30710*/  @!P0 LEA R10, P2, R14, R6, 0x2 ;  /* 0x000000060e0a8211 */ /* 0x000fc800078410ff */
[----:B---3--:R-:W-:-:S05]  /*30720*/  @!P0 LEA.HI.X R11, R14, R5, R15, 0x2, P2 ;  /* 0x000000050e0b8211 */ /* 0x008fca00010f140f */
[----:B--2---:R0:W-:Y:S04]  /*30730*/  @!P0 ST.E.64 desc[UR44][R10.64], R8 ;  /* 0x000000080a008985 */ /* 0x0041e8000c101b2c */
[----:B0-----:R-:W2:Y:S01]  /*30740*/  @!P1 LDL.64 R8, [R1+0x430] ;  /* 0x0004300001089983 */ /* 0x001ea20000100a00 */
[----:B------:R-:W-:-:S04]  /*30750*/  @!P1 LEA R10, P0, R12, R6, 0x2 ;  /* 0x000000060c0a9211 */ /* 0x000fc800078010ff */
[----:B------:R-:W-:-:S05]  /*30760*/  @!P1 LEA.HI.X R11, R12, R5, R13, 0x2, P0 ;  /* 0x000000050c0b9211 */ /* 0x000fca00000f140d */
[----:B--2---:R4:W-:Y:S04]  /*30770*/  @!P1 ST.E.64 desc[UR44][R10.64], R8 ;  /* 0x000000080a009985 */ /* 0x0049e8000c101b2c */
.L_x_4068:
[----:B------:R-:W-:Y:S05]  /*30780*/  BSYNC B1 ;  /* 0x0000000000017941 */ /* 0x000fea0003800000 */
.L_x_4067:
[----:B------:R-:W-:-:S03]  /*30790*/  UMOV UR4, 0xffffffff ;  /* 0xffffffff00047882 */ /* 0x000fc60000000000 */
[----:B------:R-:W-:Y:S05]  /*307a0*/  BRA.DIV UR4, `(.L_x_4069) ;  /* 0x000000c204907947 */ /* 0x000fea000b800000 */
[----:B------:R0:W0:Y:S04]  /*307b0*/  SHFL.IDX PT, R33, R4, 0x1, 0x1c1f ;  /* 0x003c1f0004217f89 */ /* 0x00002800000e0000 */
[----:B------:R0:W0:Y:S02]  /*307c0*/  SHFL.IDX PT, R14, R3, 0x1, 0x1c1f ;  /* 0x003c1f00030e7f89 */ /* 0x00002400000e0000 */
.L_x_4308:
[----:B------:R-:W-:-:S13]  /*307d0*/  ISETP.GE.AND P0, PT, R7, R0, PT ;  /* 0x000000000700720c */ /* 0x000fda0003f06270 */
[----:B------:R-:W-:Y:S05]  /*307e0*/  @P0 BRA `(.L_x_4065) ;  /* 0x0000001c00540947 */ /* 0x000fea0003800000 */
[----:B01----:R-:W0:Y:S01]  /*307f0*/  LDC R3, c[0x0][0xbc8] ;  /* 0x0002f200ff037b82 */ /* 0x003e220000000800 */
[----:B------:R-:W5:Y:S04]  /*30800*/  LDL R68, [R1+0x48c] ;  /* 0x00048c0001447983 */ /* 0x000f680000100800 */
[----:B------:R-:W5:Y:S04]  /*30810*/  LDL R65, [R1+0x488] ;  /* 0x0004880001417983 */ /* 0x000f680000100800 */
[----:B------:R-:W5:Y:S04]  /*30820*/  LDL R69, [R1+0x510] ;  /* 0x0005100001457983 */ /* 0x000f680000100800 */
[----:B------:R-:W5:Y:S04]  /*30830*/  LDL R63, [R1+0x484] ;  /* 0x00048400013f7983 */ /* 0x000f680000100800 */
[----:B------:R-:W5:Y:S04]  /*30840*/  LDL R61, [R1+0x50c] ;  /* 0x00050c00013d7983 */ /* 0x000f680000100800 */
[----:B------:R-:W5:Y:S01]  /*30850*/  LDL R60, [R1+0x508] ;  /* 0x00050800013c7983 */ /* 0x000f620000100800 */
[----:B0-----:R-:W-:-:S03]  /*30860*/  ISETP.GE.AND P0, PT, R205, R3, PT ;  /* 0x00000003cd00720c */ /* 0x001fc60003f06270 */
[----:B------:R-:W5:Y:S04]  /*30870*/  LDL R67, [R1+0x480] ;  /* 0x0004800001437983 */ /* 0x000f680000100800 */
[----:B------:R-:W5:Y:S04]  /*30880*/  LDL R59, [R1+0x470] ;  /* 0x00047000013b7983 */ /* 0x000f680000100800 */
[----:B------:R-:W5:Y:S04]  /*30890*/  LDL R57, [R1+0x504] ;  /* 0x0005040001397983 */ /* 0x000f680000100800 */
[----:B---3--:R-:W3:Y:S01]  /*308a0*/  @!P0 LDL.64 R6, [R1+0x248] ;  /* 0x0002480001068983 */ /* 0x008ee20000100a00 */
[----:B------:R-:W-:Y:S01]  /*308b0*/  ISETP.GE.AND P1, PT, R18, R3, PT ;  /* 0x000000031200720c */ /* 0x000fe20003f26270 */
[----:B------:R-:W-:-:S02]  /*308c0*/  @!P0 IMAD.MOV.U32 R4, RZ, RZ, R14 ;  /* 0x000000ffff048224 */ /* 0x000fc400078e000e */
[----:B--2---:R-:W-:Y:S01]  /*308d0*/  @!P0 IMAD.MOV.U32 R5, RZ, RZ, R33 ;  /* 0x000000ffff058224 */ /* 0x004fe200078e0021 */
[----:B------:R-:W2:Y:S01]  /*308e0*/  LDL R66, [R1+0x47c] ;  /* 0x00047c0001427983 */ /* 0x000ea20000100800 */
[----:B------:R-:W-:Y:S01]  /*308f0*/  @!P0 IMAD.WIDE R4, R205, 0x4, R4 ;  /* 0x00000004cd048825 */ /* 0x000fe200078e0204 */
[----:B------:R-:W-:Y:S02]  /*30900*/  ISETP.GE.AND P2, PT, R19, R3, PT ;  /* 0x000000031300720c */ /* 0x000fe40003f46270 */
        /* <DEDUP_REMOVED lines=28> */
[----:B---3--:R0:W-:Y:S04]  /*30ad0*/  @!P0 ST.E.64 desc[UR44][R4.64], R6 ;  /* 0x0000000604008985 */ /* 0x0081e8000c101b2c */
[----:B0-----:R-:W3:Y:S01]  /*30ae0*/  @!P1 LDL.64 R4, [R1+0x258] ;  /* 0x0002580001049983 */ /* 0x001ee20000100a00 */
[----:B------:R-:W-:-:S04]  /*30af0*/  @!P1 LEA R6, P0, R18, R14, 0x2 ;  /* 0x0000000e12069211 */ /* 0x000fc800078010ff */
[----:B------:R-:W-:Y:S02]  /*30b00*/  @!P1 LEA.HI.X R7, R18, R33, R26, 0x2, P0 ;  /* 0x0000002112079211 */ /* 0x000fe400000f141a */
[----:B----4-:R-:W-:-:S03]  /*30b10*/  @!P2 LEA R10, P0, R19, R14, 0x2 ;  /* 0x0000000e130aa211 */ /* 0x010fc600078010ff */
[----:B---3--:R0:W-:Y:S04]  /*30b20*/  @!P1 ST.E.64 desc[UR44][R6.64], R4 ;  /* 0x0000000406009985 */ /* 0x0081e8000c101b2c */
[----:B------:R-:W3:Y:S01]  /*30b30*/  @!P2 LDL.64 R8, [R1+0x268] ;  /* 0x000268000108a983 */ /* 0x000ee20000100a00 */
[----:B------:R-:W-:Y:S02]  /*30b40*/  ISETP.GE.AND P1, PT, R20, R3, PT ;  /* 0x000000031400720c */ /* 0x000fe40003f26270 */
[----:B------:R-:W-:-:S05]  /*30b50*/  @!P2 LEA.HI.X R11, R19, R33, R28, 0x2, P0 ;  /* 0x00000021130ba211 */ /* 0x000fca00000f141c */
[----:B---3--:R1:W-:Y:S06]  /*30b60*/  @!P2 ST.E.64 desc[UR44][R10.64], R8 ;  /* 0x000000080a00a985 */ /* 0x0083ec000c101b2c */
[----:B------:R-:W3:Y:S01]  /*30b70*/  @!P1 LDL.64 R12, [R1+0x278] ;  /* 0x00027800010c9983 */ /* 0x000ee20000100a00 */
[----:B------:R-:W-:Y:S02]  /*30b80*/  ISETP.GE.AND P2, PT, R21, R3, PT ;  /* 0x000000031500720c */ /* 0x000fe40003f46270 */
[----:B------:R-:W-:-:S04]  /*30b90*/  @!P1 LEA R18, P0, R20, R14, 0x2 ;  /* 0x0000000e14129211 */ /* 0x000fc800078010ff */
[----:B------:R-:W-:-:S05]  /*30ba0*/  @!P1 LEA.HI.X R19, R20, R33, R29, 0x2, P0 ;  /* 0x0000002114139211 */ /* 0x000fca00000f141d */
[----:B---3--:R3:W-:Y:S04]  /*30bb0*/  @!P1 ST.E.64 desc[UR44][R18.64], R12 ;  /* 0x0000000c12009985 */ /* 0x0087e8000c101b2c */
[----:B0-----:R-:W4:Y:S01]  /*30bc0*/  @!P2 LDL.64 R4, [R1+0x288] ;  /* 0x000288000104a983 */ /* 0x001f220000100a00 */
[----:B------:R-:W-:Y:S02]  /*30bd0*/  ISETP.GE.AND P1, PT, R24, R3, PT ;  /* 0x000000031800720c */ /* 0x000fe40003f26270 */
[----:B------:R-:W-:-:S04]  /*30be0*/  @!P2 LEA R20, P0, R21, R14, 0x2 ;  /* 0x0000000e1514a211 */ /* 0x000fc800078010ff */
[----:B------:R-:W-:-:S05]  /*30bf0*/  @!P2 LEA.HI.X R21, R21, R33, R30, 0x2, P0 ;  /* 0x000000211515a211 */ /* 0x000fca00000f141e */
[----:B----4-:R0:W-:Y:S04]  /*30c00*/  @!P2 ST.E.64 desc[UR44][R20.64], R4 ;  /* 0x000000041400a985 */ /* 0x0101e8000c101b2c */
[----:B------:R-:W4:Y:S01]  /*30c10*/  @!P1 LDL.64 R6, [R1+0x298] ;  /* 0x0002980001069983 */ /* 0x000f220000100a00 */
[----:B------:R-:W-:Y:S02]  /*30c20*/  ISETP.GE.AND P2, PT, R218, R3, PT ;  /* 0x00000003da00720c */ /* 0x000fe40003f46270 */
[----:B-1----:R-:W-:-:S04]  /*30c30*/  @!P1 LEA R10, P0, R24, R14, 0x2 ;  /* 0x0000000e180a9211 */ /* 0x002fc800078010ff */
[----:B------:R-:W-:-:S05]  /*30c40*/  @!P1 LEA.HI.X R11, R24, R33, R31, 0x2, P0 ;  /* 0x00000021180b9211 */ /* 0x000fca00000f141f */
[----:B----4-:R1:W-:Y:S04]  /*30c50*/  @!P1 ST.E.64 desc[UR44][R10.64], R6 ;  /* 0x000000060a009985 */ /* 0x0103e8000c101b2c */
[----:B------:R-:W4:Y:S01]  /*30c60*/  @!P2 LDL.64 R8, [R1+0x2a8] ;  /* 0x0002a8000108a983 */ /* 0x000f220000100a00 */
[----:B-----5:R-:W-:Y:S02]  /*30c70*/  ISETP.GE.AND P1, PT, R68, R3, PT ;  /* 0x000000034400720c */ /* 0x020fe40003f26270 */
[----:B---3--:R-:W-:-:S04]  /*30c80*/  @!P2 LEA R12, P0, R218, R14, 0x2 ;  /* 0x0000000eda0ca211 */ /* 0x008fc800078010ff */
[----:B------:R-:W-:-:S05]  /*30c90*/  @!P2 LEA.HI.X R13, R218, R33, R25, 0x2, P0 ;  /* 0x00000021da0da211 */ /* 0x000fca00000f1419 */
[----:B----4-:R3:W-:Y:S04]  /*30ca0*/  @!P2 ST.E.64 desc[UR44][R12.64], R8 ;  /* 0x000000080c00a985 */ /* 0x0107e8000c101b2c */
[----:B0-----:R-:W4:Y:S01]  /*30cb0*/  @!P1 LDL.64 R4, [R1+0x2b8] ;  /* 0x0002b80001049983 */ /* 0x001f220000100a00 */
[----:B------:R-:W-:Y:S02]  /*30cc0*/  ISETP.GE.AND P2, PT, R65, R3, PT ;  /* 0x000000034100720c */ /* 0x000fe40003f46270 */
[----:B------:R-:W-:-:S04]  /*30cd0*/  @!P1 LEA R18, P0, R68, R14, 0x2 ;  /* 0x0000000e44129211 */ /* 0x000fc800078010ff */
[----:B------:R-:W-:Y:S01]  /*30ce0*/  @!P1 LEA.HI.X R19, R68, R33, R69, 0x2, P0 ;  /* 0x0000002144139211 */ /* 0x000fe200000f1445 */
[----:B------:R-:W-:-:S04]  /*30cf0*/  IMAD.MOV.U32 R68, RZ, RZ, R61 ;  /* 0x000000ffff447224 */ /* 0x000fc800078e003d */
[----:B----4-:R0:W-:Y:S04]  /*30d00*/  @!P1 ST.E.64 desc[UR44][R18.64], R4 ;  /* 0x0000000412009985 */ /* 0x0101e8000c101b2c */
[----:B-1----:R-:W4:Y:S01]  /*30d10*/  @!P2 LDL.64 R6, [R1+0x2c8] ;  /* 0x0002c8000106a983 */ /* 0x002f220000100a00 */
[----:B------:R-:W-:Y:S02]  /*30d20*/  ISETP.GE.AND P1, PT, R63, R3, PT ;  /* 0x000000033f00720c */ /* 0x000fe40003f26270 */
[----:B------:R-:W-:-:S04]  /*30d30*/  @!P2 LEA R10, P0, R65, R14, 0x2 ;  /* 0x0000000e410aa211 */ /* 0x000fc800078010ff */
[----:B------:R-:W-:Y:S01]  /*30d40*/  @!P2 LEA.HI.X R11, R65, R33, R68, 0x2, P0 ;  /* 0x00000021410ba211 */ /* 0x000fe200000f1444 */
[----:B------:R-:W-:-:S04]  /*30d50*/  IMAD.MOV.U32 R61, RZ, RZ, R60 ;  /* 0x000000ffff3d7224 */ /* 0x000fc800078e003c */
[----:B----4-:R1:W-:Y:S04]  /*30d60*/  @!P2 ST.E.64 desc[UR44][R10.64], R6 ;  /* 0x000000060a00a985 */ /* 0x0103e8000c101b2c */
[----:B---3--:R-:W3:Y:S01]  /*30d70*/  @!P1 LDL.64 R8, [R1+0x2d8] ;  /* 0x0002d80001089983 */ /* 0x008ee20000100a00 */
[----:B------:R-:W-:Y:S01]  /*30d80*/  ISETP.GE.AND P2, PT, R67, R3, PT ;  /* 0x000000034300720c */ /* 0x000fe20003f46270 */
[----:B------:R-:W-:Y:S01]  /*30d90*/  IMAD.MOV.U32 R65, RZ, RZ, R61 ;  /* 0x000000ffff417224 */ /* 0x000fe200078e003d */
[----:B------:R-:W-:-:S04]  /*30da0*/  @!P1 LEA R12, P0, R63, R14, 0x2 ;  /* 0x0000000e3f0c9211 */ /* 0x000fc800078010ff */
[----:B------:R-:W-:Y:S01]  /*30db0*/  @!P1 LEA.HI.X R13, R63, R33, R65, 0x2, P0 ;  /* 0x000000213f0d9211 */ /* 0x000fe200000f1441 */
[----:B------:R-:W-:Y:S02]  /*30dc0*/  IMAD.MOV.U32 R60, RZ, RZ, R59 ;  /* 0x000000ffff3c7224 */ /* 0x000fe400078e003b */
[----:B------:R-:W-:Y:S02]  /*30dd0*/  IMAD.MOV.U32 R59, RZ, RZ, R57 ;  /* 0x000000ffff3b7224 */ /* 0x000fe400078e0039 */
[----:B---3--:R3:W-:Y:S04]  /*30de0*/  @!P1 ST.E.64 desc[UR44][R12.64], R8 ;  /* 0x000000080c009985 */ /* 0x0087e8000c101b2c */
[----:B0-----:R-:W4:Y:S01]  /*30df0*/  @!P2 LDL.64 R4, [R1+0x2e8] ;  /* 0x0002e8000104a983 */ /* 0x001f220000100a00 */
[----:B------:R-:W-:Y:S01]  /*30e00*/  IMAD.MOV.U32 R61, RZ, RZ, R59 ;  /* 0x000000ffff3d7224 */ /* 0x000fe200078e003b */
[----:B--2---:R-:W-:-:S02]  /*30e10*/  ISETP.GE.AND P1, PT, R66, R3, PT ;  /* 0x000000034200720c */ /* 0x004fc40003f26270 */
[----:B------:R-:W-:Y:S01]  /*30e20*/  @!P2 LEA R18, P0, R67, R14, 0x2 ;  /* 0x0000000e4312a211 */ /* 0x000fe200078010ff */
[----:B------:R-:W-:-:S05]  /*30e30*/  IMAD.MOV.U32 R68, RZ, RZ, R61 ;  /* 0x000000ffff447224 */ /* 0x000fca00078e003d */
[----:B------:R-:W-:Y:S01]  /*30e40*/  @!P2 LEA.HI.X R19, R67, R33, R68, 0x2, P0 ;  /* 0x000000214313a211 */ /* 0x000fe200000f1444 */
[----:B------:R-:W-:-:S04]  /*30e50*/  IMAD.MOV.U32 R57, RZ, RZ, R56 ;  /* 0x000000ffff397224 */ /* 0x000fc800078e0038 */
[----:B------:R-:W-:Y:S01]  /*30e60*/  IMAD.MOV.U32 R59, RZ, RZ, R57 ;  /* 0x000000ffff3b7224 */ /* 0x000fe200078e0039 */
[----:B----4-:R0:W-:Y:S04]  /*30e70*/  @!P2 ST.E.64 desc[UR44][R18.64], R4 ;  /* 0x000000041200a985 */ /* 0x0101e8000c101b2c */
[----:B-1----:R-:W2:Y:S01]  /*30e80*/  @!P1 LDL.64 R6, [R1+0x2f8] ;  /* 0x0002f80001069983 */ /* 0x002ea20000100a00 */
[----:B------:R-:W-:Y:S01]  /*30e90*/  IMAD.MOV.U32 R65, RZ, RZ, R59 ;  /* 0x000000ffff417224 */ /* 0x000fe200078e003b */
[----:B------:R-:W-:Y:S02]  /*30ea0*/  ISETP.GE.AND P2, PT, R64, R3, PT ;  /* 0x000000034000720c */ /* 0x000fe40003f46270 */
[----:B------:R-:W-:Y:S01]  /*30eb0*/  @!P1 LEA R10, P0, R66, R14, 0x2 ;  /* 0x0000000e420a9211 */ /* 0x000fe200078010ff */
[----:B------:R-:W-:-:S05]  /*30ec0*/  IMAD.MOV.U32 R67, RZ, RZ, R65 ;  /* 0x000000ffff437224 */ /* 0x000fca00078e0041 */
[----:B------:R-:W-:Y:S01]  /*30ed0*/  @!P1 LEA.HI.X R11, R66, R33, R67, 0x2, P0 ;  /* 0x00000021420b9211 */ /* 0x000fe200000f1443 */
[----:B------:R-:W-:Y:S02]  /*30ee0*/  IMAD.MOV.U32 R56, RZ, RZ, R55 ;  /* 0x000000ffff387224 */ /* 0x000fe400078e0037 */
[----:B------:R-:W-:-:S04]  /*30ef0*/  IMAD.MOV.U32 R55, RZ, RZ, R54 ;  /* 0x000000ffff377224 */ /* 0x000fc800078e0036 */
[----:B------:R-:W-:Y:S01]  /*30f00*/  IMAD.MOV.U32 R57, RZ, RZ, R55 ;  /* 0x000000ffff397224 */ /* 0x000fe200078e0037 */
[----:B--2---:R1:W-:Y:S04]  /*30f10*/  @!P1 ST.E.64 desc[UR44][R10.64], R6 ;  /* 0x000000060a009985 */ /* 0x0043e8000c101b2c */
[----:B---3--:R-:W2:Y:S01]  /*30f20*/  @!P2 LDL.64 R8, [R1+0x308] ;  /* 0x000308000108a983 */ /* 0x008ea20000100a00 */
[----:B------:R-:W-:Y:S01]  /*30f30*/  IMAD.MOV.U32 R63, RZ, RZ, R57 ;  /* 0x000000ffff3f7224 */ /* 0x000fe200078e0039 */
[----:B------:R-:W-:Y:S02]  /*30f40*/  ISETP.GE.AND P1, PT, R62, R3, PT ;  /* 0x000000033e00720c */ /* 0x000fe40003f26270 */
[C---:B------:R-:W-:Y:S01]  /*30f50*/  @!P2 LEA R12, P0, R64.reuse, R14, 0x2 ;  /* 0x0000000e400ca211 */ /* 0x040fe200078010ff */
[----:B------:R-:W-:Y:S01]  /*30f60*/  IMAD.MOV.U32 R65, RZ, RZ, R63 ;  /* 0x000000ffff417224 */ /* 0x000fe200078e003f */
[----:B------:R-:W3:Y:S04]  /*30f70*/  LDL R57, [R1+0x4f4] ;  /* 0x0004f40001397983 */ /* 0x000ee80000100800 */
[----:B------:R-:W-:Y:S01]  /*30f80*/  @!P2 LEA.HI.X R13, R64, R33, R65, 0x2, P0 ;  /* 0x00000021400da211 */ /* 0x000fe200000f1441 */
[----:B------:R-:W-:-:S02]  /*30f90*/  IMAD.MOV.U32 R54, RZ, RZ, R53 ;  /* 0x000000ffff367224 */ /* 0x000fc400078e0035 */
[----:B------:R-:W-:-:S04]  /*30fa0*/  IMAD.MOV.U32 R53, RZ, RZ, R52 ;  /* 0x000000ffff357224 */ /* 0x000fc800078e0034 */
[----:B------:R-:W-:Y:S01]  /*30fb0*/  IMAD.MOV.U32 R55, RZ, RZ, R53 ;  /* 0x000000ffff377224 */ /* 0x000fe200078e0035 */
[----:B--2---:R2:W-:Y:S04]  /*30fc0*/  @!P2 ST.E.64 desc[UR44][R12.64], R8 ;  /* 0x000000080c00a985 */ /* 0x0045e8000c101b2c */
[----:B0-----:R-:W4:Y:S01]  /*30fd0*/  @!P1 LDL.64 R4, [R1+0x318] ;  /* 0x0003180001049983 */ /* 0x001f220000100a00 */
[----:B------:R-:W-:Y:S01]  /*30fe0*/  IMAD.MOV.U32 R61, RZ, RZ, R55 ;  /* 0x000000ffff3d7224 */ /* 0x000fe200078e0037 */
[----:B------:R-:W-:Y:S02]  /*30ff0*/  ISETP.GE.AND P2, PT, R60, R3, PT ;  /* 0x000000033c00720c */ /* 0x000fe40003f46270 */
[C---:B------:R-:W-:Y:S01]  /*31000*/  @!P1 LEA R18, P0, R62.reuse, R14, 0x2 ;  /* 0x0000000e3e129211 */ /* 0x040fe200078010ff */
[----:B------:R-:W-:Y:S01]  /*31010*/  IMAD.MOV.U32 R63, RZ, RZ, R61 ;  /* 0x000000ffff3f7224 */ /* 0x000fe200078e003d */
[----:B------:R-:W5:Y:S04]  /*31020*/  LDL R55, [R1+0x4e8] ;  /* 0x0004e80001377983 */ /* 0x000f680000100800 */
[----:B------:R-:W-:-:S05]  /*31030*/  @!P1 LEA.HI.X R19, R62, R33, R63, 0x2, P0 ;  /* 0x000000213e139211 */ /* 0x000fca00000f143f */
[----:B----4-:R0:W-:Y:S04]  /*31040*/  @!P1 ST.E.64 desc[UR44][R18.64], R4 ;  /* 0x0000000412009985 */ /* 0x0101e8000c101b2c */
[----:B-1----:R-:W4:Y:S01]  /*31050*/  @!P2 LDL.64 R6, [R1+0x328] ;  /* 0x000328000106a983 */ /* 0x002f220000100a00 */
[----:B------:R-:W-:Y:S01]  /*31060*/  ISETP.GE.AND P1, PT, R58, R3, PT ;  /* 0x000000033a00720c */ /* 0x000fe20003f26270 */
[----:B---3--:R-:W-:Y:S01]  /*31070*/  IMAD.MOV.U32 R61, RZ, RZ, R57 ;  /* 0x000000ffff3d7224 */ /* 0x008fe200078e0039 */
[----:B------:R-:W-:-:S04]  /*31080*/  @!P2 LEA R10, P0, R60, R14, 0x2 ;  /* 0x0000000e3c0aa211 */ /* 0x000fc800078010ff */
[----:B------:R-:W-:Y:S01]  /*31090*/  @!P2 LEA.HI.X R11, R60, R33, R61, 0x2, P0 ;  /* 0x000000213c0ba211 */ /* 0x000fe200000f143d */
[----:B------:R-:W-:-:S04]  /*310a0*/  IMAD.MOV.U32 R53, RZ, RZ, R48 ;  /* 0x000000ffff357224 */ /* 0x000fc800078e0030 */
[----:B----4-:R1:W-:Y:S04]  /*310b0*/  @!P2 ST.E.64 desc[UR44][R10.64], R6 ;  /* 0x000000060a00a985 */ /* 0x0103e8000c101b2c */
[----:B--2---:R-:W2:Y:S01]  /*310c0*/  @!P1 LDL.64 R8, [R1+0x338] ;  /* 0x0003380001089983 */ /* 0x004ea20000100a00 */
[----:B------:R-:W-:Y:S01]  /*310d0*/  ISETP.GE.AND P2, PT, R56, R3, PT ;  /* 0x000000033800720c */ /* 0x000fe20003f46270 */
[----:B------:R-:W-:Y:S01]  /*310e0*/  IMAD.MOV.U32 R59, RZ, RZ, R53 ;  /* 0x000000ffff3b7224 */ /* 0x000fe200078e0035 */
[----:B------:R-:W-:-:S04]  /*310f0*/  @!P1 LEA R12, P0, R58, R14, 0x2 ;  /* 0x0000000e3a0c9211 */ /* 0x000fc800078010ff */
[----:B------:R-:W-:Y:S01]  /*31100*/  @!P1 LEA.HI.X R13, R58, R33, R59, 0x2, P0 ;  /* 0x000000213a0d9211 */ /* 0x000fe200000f143b */
[----:B------:R-:W-:-:S04]  /*31110*/  IMAD.MOV.U32 R57, RZ, RZ, R51 ;  /* 0x000000ffff397224 */ /* 0x000fc800078e0033 */
[----:B--2---:R2:W-:Y:S04]  /*31120*/  @!P1 ST.E.64 desc[UR44][R12.64], R8 ;  /* 0x000000080c009985 */ /* 0x0045e8000c101b2c */
[----:B0-----:R-:W3:Y:S01]  /*31130*/  @!P2 LDL.64 R4, [R1+0x348] ;  /* 0x000348000104a983 */ /* 0x001ee20000100a00 */
[----:B------:R-:W-:Y:S02]  /*31140*/  ISETP.GE.AND P1, PT, R54, R3, PT ;  /* 0x000000033600720c */ /* 0x000fe40003f26270 */
[----:B------:R-:W-:-:S04]  /*31150*/  @!P2 LEA R18, P0, R56, R14, 0x2 ;  /* 0x0000000e3812a211 */ /* 0x000fc800078010ff */
[----:B------:R-:W-:Y:S01]  /*31160*/  @!P2 LEA.HI.X R19, R56, R33, R57, 0x2, P0 ;  /* 0x000000213813a211 */ /* 0x000fe200000f1439 */
[----:B------:R-:W-:-:S04]  /*31170*/  IMAD.MOV.U32 R52, RZ, RZ, R43 ;  /* 0x000000ffff347224 */ /* 0x000fc800078e002b */
[----:B---3--:R0:W-:Y:S04]  /*31180*/  @!P2 ST.E.64 desc[UR44][R18.64], R4 ;  /* 0x000000041200a985 */ /* 0x0081e8000c101b2c */
[----:B-1----:R-:W3:Y:S01]  /*31190*/  @!P1 LDL.64 R6, [R1+0x358] ;  /* 0x0003580001069983 */ /* 0x002ee20000100a00 */
[----:B------:R-:W-:Y:S01]  /*311a0*/  ISETP.GE.AND P2, PT, R52, R3, PT ;  /* 0x000000033400720c */ /* 0x000fe20003f46270 */
[----:B------:R-:W-:Y:S01]  /*311b0*/  IMAD.MOV.U32 R48, RZ, RZ, R47 ;  /* 0x000000ffff307224 */ /* 0x000fe200078e002f */
[C---:B------:R-:W-:Y:S01]  /*311c0*/  @!P1 LEA R10, P0, R54.reuse, R14, 0x2 ;  /* 0x0000000e360a9211 */ /* 0x040fe200078010ff */
[----:B------:R-:W4:Y:S03]  /*311d0*/  LDL R47, [R1+0x4e4] ;  /* 0x0004e400012f7983 */ /* 0x000f260000100800 */
[----:B-----5:R-:W-:-:S05]  /*311e0*/  @!P1 LEA.HI.X R11, R54, R33, R55, 0x2, P0 ;  /* 0x00000021360b9211 */ /* 0x020fca00000f1437 */
[----:B---3--:R1:W-:Y:S04]  /*311f0*/  @!P1 ST.E.64 desc[UR44][R10.64], R6 ;  /* 0x000000060a009985 */ /* 0x0083e8000c101b2c */
[----:B--2---:R-:W2:Y:S01]  /*31200*/  @!P2 LDL.64 R8, [R1+0x368] ;  /* 0x000368000108a983 */ /* 0x004ea20000100a00 */
[----:B------:R-:W-:Y:S01]  /*31210*/  ISETP.GE.AND P1, PT, R50, R3, PT ;  /* 0x000000033200720c */ /* 0x000fe20003f26270 */
[----:B----4-:R-:W-:Y:S01]  /*31220*/  IMAD.MOV.U32 R53, RZ, RZ, R47 ;  /* 0x000000ffff357224 */ /* 0x010fe200078e002f */
[C---:B------:R-:W-:Y:S01]  /*31230*/  @!P2 LEA R12, P0, R52.reuse, R14, 0x2 ;  /* 0x0000000e340ca211 */ /* 0x040fe200078010ff */
[----:B------:R-:W-:Y:S01]  /*31240*/  IMAD.MOV.U32 R51, RZ, RZ, R44 ;  /* 0x000000ffff337224 */ /* 0x000fe200078e002c */
[----:B------:R-:W3:Y:S02]  /*31250*/  LDL R47, [R1+0x4d8] ;  /* 0x0004d800012f7983 */ /* 0x000ee40000100800 */
[----:B------:R-:W-:-:S02]  /*31260*/  @!P2 LEA.HI.X R13, R52, R33, R53, 0x2, P0 ;  /* 0x00000021340da211 */ /* 0x000fc400000f1435 */
[----:B------:R-:W4:Y:S04]  /*31270*/  LDL R44, [R1+0x450] ;  /* 0x00045000012c7983 */ /* 0x000f280000100800 */
[----:B--2---:R2:W-:Y:S04]  /*31280*/  @!P2 ST.E.64 desc[UR44][R12.64], R8 ;  /* 0x000000080c00a985 */ /* 0x0045e8000c101b2c */
[----:B0-----:R-:W5:Y:S01]  /*31290*/  @!P1 LDL.64 R4, [R1+0x378] ;  /* 0x0003780001049983 */ /* 0x001f620000100a00 */
[----:B------:R-:W-:Y:S02]  /*312a0*/  ISETP.GE.AND P2, PT, R48, R3, PT ;  /* 0x000000033000720c */ /* 0x000fe40003f46270 */
[----:B------:R-:W-:-:S04]  /*312b0*/  @!P1 LEA R18, P0, R50, R14, 0x2 ;  /* 0x0000000e32129211 */ /* 0x000fc800078010ff */
[----:B------:R-:W-:-:S05]  /*312c0*/  @!P1 LEA.HI.X R19, R50, R33, R51, 0x2, P0 ;  /* 0x0000002132139211 */ /* 0x000fca00000f1433 */
[----:B-----5:R0:W-:Y:S04]  /*312d0*/  @!P1 ST.E.64 desc[UR44][R18.64], R4 ;  /* 0x0000000412009985 */ /* 0x0201e8000c101b2c */
[----:B-1----:R-:W5:Y:S01]  /*312e0*/  @!P2 LDL.64 R6, [R1+0x388] ;  /* 0x000388000106a983 */ /* 0x002f620000100a00 */
[----:B------:R-:W-:Y:S02]  /*312f0*/  ISETP.GE.AND P1, PT, R46, R3, PT ;  /* 0x000000032e00720c */ /* 0x000fe40003f26270 */
[----:B------:R-:W-:-:S04]  /*31300*/  @!P2 LEA R10, P0, R48, R14, 0x2 ;  /* 0x0000000e300aa211 */ /* 0x000fc800078010ff */
[----:B------:R-:W-:-:S05]  /*31310*/  @!P2 LEA.HI.X R11, R48, R33, R49, 0x2, P0 ;  /* 0x00000021300ba211 */ /* 0x000fca00000f1431 */
[----:B-----5:R1:W-:Y:S04]  /*31320*/  @!P2 ST.E.64 desc[UR44][R10.64], R6 ;  /* 0x000000060a00a985 */ /* 0x0203e8000c101b2c */
[----:B--2---:R-:W2:Y:S01]  /*31330*/  @!P1 LDL.64 R8, [R1+0x398] ;  /* 0x0003980001089983 */ /* 0x004ea20000100a00 */
[----:B----4-:R-:W-:Y:S02]  /*31340*/  ISETP.GE.AND P2, PT, R44, R3, PT ;  /* 0x000000032c00720c */ /* 0x010fe40003f46270 */
[----:B------:R-:W-:-:S04]  /*31350*/  @!P1 LEA R12, P0, R46, R14, 0x2 ;  /* 0x0000000e2e0c9211 */ /* 0x000fc800078010ff */
[----:B---3--:R-:W-:-:S05]  /*31360*/  @!P1 LEA.HI.X R13, R46, R33, R47, 0x2, P0 ;  /* 0x000000212e0d9211 */ /* 0x008fca00000f142f */
[----:B--2---:R2:W-:Y:S04]  /*31370*/  @!P1 ST.E.64 desc[UR44][R12.64], R8 ;  /* 0x000000080c009985 */ /* 0x0045e8000c101b2c */
[----:B0-----:R-:W3:Y:S01]  /*31380*/  @!P2 LDL.64 R4, [R1+0x3a8] ;  /* 0x0003a8000104a983 */ /* 0x001ee20000100a00 */
[----:B------:R-:W-:Y:S02]  /*31390*/  ISETP.GE.AND P1, PT, R42, R3, PT ;  /* 0x000000032a00720c */ /* 0x000fe40003f26270 */
[----:B------:R-:W-:-:S04]  /*313a0*/  @!P2 LEA R18, P0, R44, R14, 0x2 ;  /* 0x0000000e2c12a211 */ /* 0x000fc800078010ff */
[----:B------:R-:W-:Y:S01]  /*313b0*/  @!P2 LEA.HI.X R19, R44, R33, R45, 0x2, P0 ;  /* 0x000000212c13a211 */ /* 0x000fe200000f142d */
[----:B------:R-:W-:Y:S02]  /*313c0*/  IMAD.MOV.U32 R43, RZ, RZ, R32 ;  /* 0x000000ffff2b7224 */ /* 0x000fe400078e0020 */
[----:B------:R-:W4:Y:S04]  /*313d0*/  LDL R32, [R1+0x490] ;  /* 0x0004900001207983 */ /* 0x000f280000100800 */
[----:B---3--:R0:W-:Y:S04]  /*313e0*/  @!P2 ST.E.64 desc[UR44][R18.64], R4 ;  /* 0x000000041200a985 */ /* 0x0081e8000c101b2c */
[----:B-1----:R-:W3:Y:S01]  /*313f0*/  @!P1 LDL.64 R6, [R1+0x3b8] ;  /* 0x0003b80001069983 */ /* 0x002ee20000100a00 */
[----:B------:R-:W-:-:S02]  /*31400*/  ISETP.GE.AND P2, PT, R40, R3, PT ;  /* 0x000000032800720c */ /* 0x000fc40003f46270 */
        /* <DEDUP_REMOVED lines=26> */
[----:B------:R-:W-:-:S07]  /*315b0*/  @!P2 LEA.HI.X R19, R227, R33, R35, 0x2, P0 ;  /* 0x00000021e313a211 */ /* 0x000fce00000f1423 */
[C---:B-1----:R-:W-:Y:S01]  /*315c0*/  @!P1 LEA R10, P0, R220.reuse, R14, 0x2 ;  /* 0x0000000edc0a9211 */ /* 0x042fe200078010ff */
[----:B---3--:R2:W-:Y:S04]  /*315d0*/  @!P2 ST.E.64 desc[UR44][R18.64], R4 ;  /* 0x000000041200a985 */ /* 0x0085e8000c101b2c */
[----:B------:R-:W3:Y:S01]  /*315e0*/  @!P1 LDL.64 R6, [R1+0x418] ;  /* 0x0004180001069983 */ /* 0x000ee20000100a00 */
[----:B------:R-:W-:Y:S02]  /*315f0*/  @!P1 LEA.HI.X R11, R220, R33, R34, 0x2, P0 ;  /* 0x00000021dc0b9211 */ /* 0x000fe400000f1422 */
[-C--:B------:R-:W-:Y:S01]  /*31600*/  ISETP.GE.AND P0, PT, R15, R3.reuse, PT ;  /* 0x000000030f00720c */ /* 0x080fe20003f06270 */
[----:B------:R-:W-:Y:S02]  /*31610*/  BSSY B1, `(.L_x_4070) ;  /* 0x0000009000017945 */ /* 0x000fe40003800000 */
[----:B---3--:R2:W-:Y:S01]  /*31620*/  @!P1 ST.E.64 desc[UR44][R10.64], R6 ;  /* 0x000000060a009985 */ /* 0x0085e2000c101b2c */
[----:B----4-:R-:W-:-:S09]  /*31630*/  ISETP.GE.AND P1, PT, R32, R3, PT ;  /* 0x000000032000720c */ /* 0x010fd20003f26270 */
[----:B------:R-:W-:Y:S05]  /*31640*/  @P0 BRA `(.L_x_4071) ;  /* 0x0000000000140947 */ /* 0x000fea0003800000 */
[----:B------:R-:W3:Y:S04]  /*31650*/  LDL R34, [R1+0x4b4] ;  /* 0x0004b40001227983 */ /* 0x000ee80000100800 */
[----:B--2---:R-:W2:Y:S01]  /*31660*/  LDL.64 R6, [R1+0x428] ;  /* 0x0004280001067983 */ /* 0x004ea20000100a00 */
[----:B------:R-:W-:-:S04]  /*31670*/  LEA R4, P0, R15, R14, 0x2 ;  /* 0x0000000e0f047211 */ /* 0x000fc800078010ff */
[----:B---3--:R-:W-:-:S05]  /*31680*/  LEA.HI.X R5, R15, R33, R34, 0x2, P0 ;  /* 0x000000210f057211 */ /* 0x008fca00000f1422 */
[----:B--2---:R0:W-:Y:S04]  /*31690*/  ST.E.64 desc[UR44][R4.64], R6 ;  /* 0x0000000604007985 */ /* 0x0041e8000c101b2c */
.L_x_4071:
[----:B------:R-:W-:Y:S05]  /*316a0*/  BSYNC B1 ;  /* 0x0000000000017941 */ /* 0x000fea0003800000 */
.L_x_4070:
[----:B------:R-:W-:Y:S05]  /*316b0*/  @P1 BRA `(.L_x_4065) ;  /* 0x0000000c00a01947 */ /* 0x000fea0003800000 */
[----:B------:R-:W3:Y:S04]  /*316c0*/  LDL R0, [R1+0x4b0] ;  /* 0x0004b00001007983 */ /* 0x000ee80000100800 */
[----:B0-2---:R-:W2:Y:S01]  /*316d0*/  LDL.64 R4, [R1+0x438] ;  /* 0x0004380001047983 */ /* 0x005ea20000100a00 */
[----:B------:R-:W-:-:S04]  /*316e0*/  LEA R14, P0, R32, R14, 0x2 ;  /* 0x0000000e200e7211 */ /* 0x000fc800078010ff */
[----:B---3--:R-:W-:-:S05]  /*316f0*/  LEA.HI.X R15, R32, R33, R0, 0x2, P0 ;  /* 0x00000021200f7211 */ /* 0x008fca00000f1400 */
[----:B--2---:R0:W-:Y:S01]  /*31700*/  ST.E.64 desc[UR44][R14.64], R4 ;  /* 0x000000040e007985 */ /* 0x0041e2000c101b2c */
[----:B------:R-:W-:Y:S05]  /*31710*/  BRA `(.L_x_4065) ;  /* 0x0000000c00887947 */ /* 0x000fea0003800000 */
.L_x_4052:
[----:B------:R-:W-:Y:S01]  /*31720*/  ULDC.64 UR4, c[0x0][0xd08] ;  /* 0x0003420000047ab9 */ /* 0x000fe20000000a00 */
[----:B------:R-:W3:Y:S01]  /*31730*/  LDC.64 R4, c[0x0][0xd00] ;  /* 0x00034000ff047b82 */ /* 0x000ee20000000a00 */
[----:B------:R-:W-:Y:S01]  /*31740*/  ISETP.NE.U32.AND P0, PT, RZ, UR4, PT ;  /* 0x00000004ff007c0c */ /* 0x000fe2000bf05070 */
[----:B------:R-:W2:Y:S01]  /*31750*/  LDL R0, [R1+0x4a0] ;  /* 0x0004a00001007983 */ /* 0x000ea20000100800 */
[----:B------:R-:W-:Y:S02]  /*31760*/  IMAD.MOV.U32 R3, RZ, RZ, RZ ;  /* 0x000000ffff037224 */ /* 0x000fe400078e00ff */
[----:B------:R-:W-:Y:S01]  /*31770*/  ISETP.NE.AND.EX P1, PT, RZ, UR5, PT, P0 ;  /* 0x00000005ff007c0c */ /* 0x000fe2000bf25300 */
[----:B------:R-:W-:Y:S02]  /*31780*/  ULDC.64 UR4, c[0x0][0xd00] ;  /* 0x0003400000047ab9 */ /* 0x000fe40000000a00 */
[----:B------:R-:W-:-:S04]  /*31790*/  ISETP.NE.U32.AND P0, PT, RZ, UR4, PT ;  /* 0x00000004ff007c0c */ /* 0x000fc8000bf05070 */
[----:B------:R-:W-:-:S06]  /*317a0*/  ISETP.NE.AND.EX P0, PT, RZ, UR5, PT, P0 ;  /* 0x00000005ff007c0c */ /* 0x000fcc000bf05300 */
[----:B------:R-:W4:Y:S01]  /*317b0*/  @P1 LDC.64 R6, c[0x0][0xd08] ;  /* 0x00034200ff061b82 */ /* 0x000f220000000a00 */
[----:B------:R-:W-:Y:S02]  /*317c0*/  ULDC UR4, c[0x0][0xb88] ;  /* 0x0002e20000047ab9 */ /* 0x000fe40000000800 */
[----:B------:R-:W-:Y:S02]  /*317d0*/  IMAD.U32 R18, RZ, RZ, UR4 ;  /* 0x00000004ff127e24 */ /* 0x000fe4000f8e00ff */
[----:B---3--:R-:W-:-:S05]  /*317e0*/  IMAD.WIDE R4, R211, 0x4, R4 ;  /* 0x00000004d3047825 */ /* 0x008fca00078e0204 */
[----:B------:R3:W5:Y:S01]  /*317f0*/  @P0 LDG.E R3, desc[UR44][R4.64] ;  /* 0x0000002c04030981 */ /* 0x000762000c1e1900 */
[----:B----4-:R-:W-:-:S05]  /*31800*/  @P1 IMAD.WIDE R6, R211, 0x4, R6 ;  /* 0x00000004d3061825 */ /* 0x010fca00078e0206 */
[----:B------:R3:W5:Y:S01]  /*31810*/  @P1 LDG.E R18, desc[UR44][R6.64] ;  /* 0x0000002c06121981 */ /* 0x000762000c1e1900 */
[----:B------:R-:W-:Y:S02]  /*31820*/  ISETP.NE.AND P2, PT, R210, RZ, PT ;  /* 0x000000ffd200720c */ /* 0x000fe40003f45270 */
[----:B------:R-:W-:-:S11]  /*31830*/  SHF.R.S32.HI R26, RZ, 0x1f, R211 ;  /* 0x0000001fff1a7819 */ /* 0x000fd600000114d3 */
[----:B------:R-:W4:Y:S02]  /*31840*/  @!P2 LDC R210, c[0x0][0xbd4] ;  /* 0x0002f500ffd2ab82 */ /* 0x000f240000000800 */
[----:B----4-:R-:W-:Y:S02]  /*31850*/  ISETP.GT.AND P2, PT, R210, 0x1, PT ;  /* 0x00000001d200780c */ /* 0x010fe40003f44270 */
[----:B--2---:R-:W-:Y:S01]  /*31860*/  ISETP.GT.AND P3, PT, R0, 0x7f, PT ;  /* 0x0000007f0000780c */ /* 0x004fe20003f64270 */
[----:B---3--:R-:W-:-:S12]  /*31870*/  @P1 BRA `(.L_x_4072) ;  /* 0x0000000000101947 */ /* 0x008fd80003800000 */
[----:B------:R-:W-:Y:S05]  /*31880*/  @!P0 BRA `(.L_x_4072) ;  /* 0x00000000000c8947 */ /* 0x000fea0003800000 */
[----:B------:R-:W2:Y:S04]  /*31890*/  LDG.E R7, desc[UR44][R4.64] ;  /* 0x0000002c04077981 */ /* 0x000ea8000c1e1900 */
[----:B-----5:R-:W2:Y:S02]  /*318a0*/  LDG.E R18, desc[UR44][R4.64+0x4] ;  /* 0x0000042c04127981 */ /* 0x020ea4000c1e1900 */
[----:B--2---:R-:W-:-:S07]  /*318b0*/  IMAD.IADD R18, R18, 0x1, -R7 ;  /* 0x0000000112127824 */ /* 0x004fce00078e0a07 */
.L_x_4072:
[----:B------:R-:W-:Y:S01]  /*318c0*/  BSSY B1, `(.L_x_4073) ;  /* 0x0000036000017945 */ /* 0x000fe20003800000 */
[----:B------:R-:W-:Y:S02]  /*318d0*/  SEL R29, R211, RZ, !P0 ;  /* 0x000000ffd31d7207 */ /* 0x000fe40004000000 */
[----:B------:R-:W-:Y:S02]  /*318e0*/  SEL R26, R26, RZ, !P0 ;  /* 0x000000ff1a1a7207 */ /* 0x000fe40004000000 */
[----:B-----5:R-:W-:Y:S01]  /*318f0*/  SHF.R.S32.HI R24, RZ, 0x1f, R3 ;  /* 0x0000001fff187819 */ /* 0x020fe20000011403 */
[----:B------:R-:W-:Y:S06]  /*31900*/  @P3 BRA `(.L_x_4074) ;  /* 0x0000000000c43947 */ /* 0x000fec0003800000 */
[----:B------:R-:W2:Y:S01]  /*31910*/  S2R R4, SR_TID.X ;  /* 0x0000000000047919 */ /* 0x000ea20000002100 */
[----:B------:R-:W3:Y:S02]  /*31920*/  LDC R33, c[0x0][0xce8] ;  /* 0x00033a00ff217b82 */ /* 0x000ee40000000800 */
[----:B---3--:R-:W-:Y:S01]  /*31930*/  IMAD R0, R18, R33, RZ ;  /* 0x0000002112007224 */ /* 0x008fe200078e02ff */
[----:B--2---:R-:W-:-:S04]  /*31940*/  IADD3 R31, R209, -0x80, R4 ;  /* 0xffffff80d11f7810 */ /* 0x004fc80007ffe004 */
[----:B------:R-:W-:-:S13]  /*31950*/  ISETP.GE.AND P0, PT, R31, R0, PT ;  /* 0x000000001f00720c */ /* 0x000fda0003f06270 */
[----:B------:R-:W-:Y:S05]  /*31960*/  @P0 BRA `(.L_x_4074) ;  /* 0x0000000000ac0947 */ /* 0x000fea0003800000 */
[----:B------:R-:W-:Y:S01]  /*31970*/  IMAD.MOV.U32 R20, RZ, RZ, 0xab8 ;  /* 0x00000ab8ff147424 */ /* 0x000fe200078e00ff */
[----:B------:R-:W-:Y:S01]  /*31980*/  ISETP.GT.AND P0, PT, R210, 0x1, PT ;  /* 0x00000001d200780c */ /* 0x000fe20003f04270 */
[----:B------:R-:W2:Y:S01]  /*31990*/  LDC.64 R4, c[0x0][0xca8] ;  /* 0x00032a00ff047b82 */ /* 0x000ea20000000a00 */
[----:B------:R-:W-:Y:S01]  /*319a0*/  ISETP.NE.AND P1, PT, R33, 0x1, PT ;  /* 0x000000012100780c */ /* 0x000fe20003f25270 */
[----:B------:R-:W-:Y:S01]  /*319b0*/  IMAD.MOV.U32 R19, RZ, RZ, R31 ;  /* 0x000000ffff137224 */ /* 0x000fe200078e001f */
[----:B------:R-:W-:-:S05]  /*319c0*/  SEL R20, R20, 0xa78, P0 ;  /* 0x00000a7814147807 */ /* 0x000fca0000000000 */
[----:B------:R-:W3:Y:S08]  /*319d0*/  LDC.64 R8, c[0x0][R20+0x220] ;  /* 0x0000880014087b82 */ /* 0x000ef00000000a00 */
[----:B------:R-:W4:Y:S08]  /*319e0*/  LDC.64 R12, c[0x0][R20+0x218] ;  /* 0x00008600140c7b82 */ /* 0x000f300000000a00 */
[----:B------:R-:W5:Y:S08]  /*319f0*/  LDC.64 R10, c[0x0][R20+0x228] ;  /* 0x00008a00140a7b82 */ /* 0x000f700000000a00 */
[----:B------:R-:W0:Y:S08]  /*31a00*/  @P1 LDC R0, c[0x0][0xcec] ;  /* 0x00033b00ff001b82 */ /* 0x000e300000000800 */
[----:B------:R-:W1:Y:S08]  /*31a10*/  LDC.64 R6, c[0x0][R20+0x210] ;  /* 0x0000840014067b82 */ /* 0x000e700000000a00 */
[----:B------:R-:W5:Y:S01]  /*31a20*/  @P1 LDC R25, c[0x0][0xcf0] ;  /* 0x00033c00ff191b82 */ /* 0x000f620000000800 */
[----:B0-----:R-:W-:-:S07]  /*31a30*/  @P1 IMAD.HI.U32 R0, R31, R0, RZ ;  /* 0x000000001f001227 */ /* 0x001fce00078e00ff */
[----:B--2---:R-:W0:Y:S01]  /*31a40*/  @!P0 LDC R4, c[0x0][0xc50] ;  /* 0x00031400ff048b82 */ /* 0x004e220000000800 */
[-C--:B---3--:R-:W-:Y:S02]  /*31a50*/  IMAD R9, R9, R29.reuse, RZ ;  /* 0x0000001d09097224 */ /* 0x088fe400078e02ff */
[----:B------:R-:W-:-:S05]  /*31a60*/  IMAD.WIDE.U32 R14, R8, R29, RZ ;  /* 0x0000001d080e7225 */ /* 0x000fca00078e00ff */
[----:B------:R-:W2:Y:S01]  /*31a70*/  @!P0 LDC R5, c[0x0][0xc54] ;  /* 0x00031500ff058b82 */ /* 0x000ea20000000800 */
[-C--:B----4-:R-:W-:Y:S02]  /*31a80*/  IMAD R21, R13, R156.reuse, RZ ;  /* 0x0000009c0d157224 */ /* 0x090fe400078e02ff */
[----:B------:R-:W-:Y:S01]  /*31a90*/  IMAD.WIDE.U32 R12, R12, R156, RZ ;  /* 0x0000009c0c0c7225 */ /* 0x000fe200078e00ff */
[----:B-----5:R-:W-:-:S03]  /*31aa0*/  @P1 SHF.R.U32.HI R19, RZ, R25, R0 ;  /* 0x00000019ff131219 */ /* 0x020fc60000011600 */
[----:B------:R-:W-:Y:S01]  /*31ab0*/  IMAD R25, R8, R26, R9 ;  /* 0x0000001a08197224 */ /* 0x000fe200078e0209 */
[----:B------:R-:W-:Y:S01]  /*31ac0*/  SEL R9, R219, RZ, P0 ;  /* 0x000000ffdb097207 */ /* 0x000fe20000000000 */
[----:B------:R-:W-:Y:S01]  /*31ad0*/  IMAD.IADD R21, R13, 0x1, R21 ;  /* 0x000000010d157824 */ /* 0x000fe200078e0215 */
[----:B------:R-:W-:Y:S01]  /*31ae0*/  IADD3 R12, P1, P3, R14, R12, R3 ;  /* 0x0000000c0e0c7210 */ /* 0x000fe20007b3e003 */
[----:B------:R-:W-:Y:S02]  /*31af0*/  IMAD.MOV R0, RZ, RZ, -R19 ;  /* 0x000000ffff007224 */ /* 0x000fe400078e0a13 */
[----:B------:R-:W-:Y:S02]  /*31b00*/  IMAD.IADD R25, R15, 0x1, R25 ;  /* 0x000000010f197824 */ /* 0x000fe400078e0219 */
        /* <DEDUP_REMOVED lines=8> */
[-C--:B-1----:R-:W-:Y:S01]  /*31b90*/  IMAD R0, R7, R11.reuse, RZ ;  /* 0x0000000b07007224 */ /* 0x082fe200078e02ff */
[----:B------:R-:W-:Y:S01]  /*31ba0*/  SHF.R.S32.HI R13, RZ, 0x1f, R11 ;  /* 0x0000001fff0d7819 */ /* 0x000fe2000001140b */
[----:B------:R-:W-:Y:S02]  /*31bb0*/  IMAD.MOV.U32 R7, RZ, RZ, -0x800000 ;  /* 0xff800000ff077424 */ /* 0x000fe400078e00ff */
[----:B------:R-:W-:-:S04]  /*31bc0*/  IMAD.WIDE.U32 R8, R6, R11, R8 ;  /* 0x0000000b06087225 */ /* 0x000fc800078e0008 */
[----:B------:R-:W-:Y:S01]  /*31bd0*/  IMAD R13, R6, R13, R0 ;  /* 0x0000000d060d7224 */ /* 0x000fe200078e0200 */
[----:B0-----:R-:W-:-:S03]  /*31be0*/  LEA R4, P0, R8, R4, 0x2 ;  /* 0x0000000408047211 */ /* 0x001fc600078010ff */
[----:B------:R-:W-:-:S05]  /*31bf0*/  IMAD.IADD R0, R9, 0x1, R13 ;  /* 0x0000000109007824 */ /* 0x000fca00078e020d */
[----:B--2---:R-:W-:-:S05]  /*31c00*/  LEA.HI.X R5, R8, R5, R0, 0x2, P0 ;  /* 0x0000000508057211 */ /* 0x004fca00000f1400 */
[----:B------:R2:W-:Y:S02]  /*31c10*/  STG.E desc[UR44][R4.64], R7 ;  /* 0x0000000704007986 */ /* 0x0005e4000c10192c */
.L_x_4074:
[----:B------:R-:W-:Y:S05]  /*31c20*/  BSYNC B1 ;  /* 0x0000000000017941 */ /* 0x000fea0003800000 */
.L_x_4073:
[----:B------:R-:W-:Y:S05]  /*31c30*/  @P2 BRA `(.L_x_4065) ;  /* 0x0000000800402947 */ /* 0x000fea0003800000 */
[----:B------:R-:W3:Y:S01]  /*31c40*/  LDL R9, [R1+0x4ac] ;  /* 0x0004ac0001097983 */ /* 0x000ee20000100800 */
[----:B------:R-:W4:Y:S01]  /*31c50*/  LDC R19, c[0x0][0xce8] ;  /* 0x00033a00ff137b82 */ /* 0x000f220000000800 */
[----:B------:R-:W-:Y:S01]  /*31c60*/  ULDC.64 UR4, c[0x0][0xba0] ;  /* 0x0002e80000047ab9 */ /* 0x000fe20000000a00 */
[----:B------:R-:W-:Y:S01]  /*31c70*/  ULDC.64 UR6, c[0x0][0xbf0] ;  /* 0x0002fc0000067ab9 */ /* 0x000fe20000000a00 */
[----:B------:R-:W3:Y:S01]  /*31c80*/  LDL R8, [R1+0x49c] ;  /* 0x00049c0001087983 */ /* 0x000ee20000100800 */
[----:B------:R-:W-:Y:S02]  /*31c90*/  IMAD R0, R24, UR4, RZ ;  /* 0x0000000418007c24 */ /* 0x000fe4000f8e02ff */
[----:B--2---:R-:W-:-:S04]  /*31ca0*/  IMAD.WIDE.U32 R4, R3, UR4, RZ ;  /* 0x0000000403047c25 */ /* 0x004fc8000f8e00ff */
[----:B------:R-:W-:Y:S01]  /*31cb0*/  IMAD R7, R3, UR5, R0 ;  /* 0x0000000503077c24 */ /* 0x000fe2000f8e0200 */
[----:B------:R-:W-:-:S03]  /*31cc0*/  ULDC.64 UR4, c[0x0][0xbe8] ;  /* 0x0002fa0000047ab9 */ /* 0x000fc60000000a00 */
[----:B------:R-:W-:Y:S02]  /*31cd0*/  IMAD.IADD R5, R5, 0x1, R7 ;  /* 0x0000000105057824 */ /* 0x000fe400078e0207 */
[----:B------:R-:W-:-:S04]  /*31ce0*/  IMAD.WIDE.U32 R4, R156, UR4, R4 ;  /* 0x000000049c047c25 */ /* 0x000fc8000f8e0004 */
[----:B------:R-:W-:Y:S01]  /*31cf0*/  IMAD R5, R156, UR5, R5 ;  /* 0x000000059c057c24 */ /* 0x000fe2000f8e0205 */
[----:B------:R-:W-:Y:S01]  /*31d00*/  ULDC.64 UR4, c[0x0][0xbe0] ;  /* 0x0002f80000047ab9 */ /* 0x000fe20000000a00 */
[----:B----4-:R-:W-:Y:S01]  /*31d10*/  ISETP.NE.AND P0, PT, R19, 0x1, PT ;  /* 0x000000011300780c */ /* 0x010fe20003f05270 */
[----:B------:R-:W-:-:S12]  /*31d20*/  IMAD.WIDE.U32 R4, R29, UR6, R4 ;  /* 0x000000061d047c25 */ /* 0x000fd8000f8e0004 */
[----:B------:R-:W2:Y:S08]  /*31d30*/  @P0 LDC R6, c[0x0][0xcec] ;  /* 0x00033b00ff060b82 */ /* 0x000eb00000000800 */
[----:B------:R-:W4:Y:S01]  /*31d40*/  @P0 LDC R11, c[0x0][0xcf0] ;  /* 0x00033c00ff0b0b82 */ /* 0x000f220000000800 */
[----:B---3--:R-:W-:-:S04]  /*31d50*/  IMAD R0, R9, 0x20, R8 ;  /* 0x0000002009007824 */ /* 0x008fc800078e0208 */
[----:B------:R-:W-:-:S04]  /*31d60*/  IMAD.IADD R9, R209, 0x1, R0 ;  /* 0x00000001d1097824 */ /* 0x000fc800078e0200 */
[----:B--2---:R-:W-:-:S04]  /*31d70*/  @P0 IMAD.HI.U32 R0, R9, R6, RZ ;  /* 0x0000000609000227 */ /* 0x004fc800078e00ff */
[----:B------:R-:W-:Y:S01]  /*31d80*/  IMAD.MOV.U32 R3, RZ, RZ, R9 ;  /* 0x000000ffff037224 */ /* 0x000fe200078e0009 */
[----:B----4-:R-:W-:Y:S01]  /*31d90*/  @P0 SHF.R.U32.HI R3, RZ, R11, R0 ;  /* 0x0000000bff030219 */ /* 0x010fe20000011600 */
[----:B------:R-:W-:-:S03]  /*31da0*/  IMAD R6, R26, UR6, RZ ;  /* 0x000000061a067c24 */ /* 0x000fc6000f8e02ff */
[--C-:B------:R-:W-:Y:S01]  /*31db0*/  SHF.R.S32.HI R0, RZ, 0x1f, R3.reuse ;  /* 0x0000001fff007819 */ /* 0x100fe20000011403 */
[----:B------:R-:W-:Y:S02]  /*31dc0*/  IMAD R7, R29, UR7, R6 ;  /* 0x000000071d077c24 */ /* 0x000fe4000f8e0206 */
[----:B------:R-:W-:Y:S02]  /*31dd0*/  IMAD.MOV R6, RZ, RZ, -R3 ;  /* 0x000000ffff067224 */ /* 0x000fe400078e0a03 */
[----:B------:R-:W-:Y:S02]  /*31de0*/  IMAD.IADD R5, R5, 0x1, R7 ;  /* 0x0000000105057824 */ /* 0x000fe400078e0207 */
[----:B------:R-:W-:Y:S02]  /*31df0*/  IMAD R0, R0, UR4, RZ ;  /* 0x0000000400007c24 */ /* 0x000fe4000f8e02ff */
[----:B------:R-:W-:Y:S02]  /*31e00*/  IMAD R7, R19, R6, R9 ;  /* 0x0000000613077224 */ /* 0x000fe400078e0209 */
[----:B------:R-:W-:-:S02]  /*31e10*/  IMAD R9, R3, UR5, R0 ;  /* 0x0000000503097c24 */ /* 0x000fc4000f8e0200 */
[----:B------:R-:W-:Y:S01]  /*31e20*/  IMAD.WIDE.U32 R4, R3, UR4, R4 ;  /* 0x0000000403047c25 */ /* 0x000fe2000f8e0004 */
        /* <DEDUP_REMOVED lines=12> */
[----:B------:R2:W3:Y:S04]  /*31ef0*/  SHFL.IDX PT, R3, R4, RZ, 0x181f ;  /* 0x00181fff04037589 */ /* 0x0004e800000e0000 */
[----:B------:R2:W4:Y:S02]  /*31f00*/  SHFL.IDX PT, R14, R0, RZ, 0x181f ;  /* 0x00181fff000e7589 */ /* 0x00052400000e0000 */
.L_x_4311:
[----:B------:R-:W-:Y:S01]  /*31f10*/  IMAD R18, R18, R19, RZ ;  /* 0x0000001312127224 */ /* 0x000fe200078e02ff */
[----:B------:R-:W-:Y:S01]  /*31f20*/  BSSY B1, `(.L_x_4076) ;  /* 0x0000015000017945 */ /* 0x000fe20003800000 */
[----:B------:R-:W-:-:S05]  /*31f30*/  IMAD.IADD R209, R8, 0x1, R209 ;  /* 0x0000000108d17824 */ /* 0x000fca00078e02d1 */
[----:B------:R-:W-:-:S13]  /*31f40*/  ISETP.GE.AND P0, PT, R209, R18, PT ;  /* 0x00000012d100720c */ /* 0x000fda0003f06270 */
[----:B------:R-:W-:Y:S05]  /*31f50*/  @P0 BRA `(.L_x_4077) ;  /* 0x0000000000440947 */ /* 0x000fea0003800000 */
[----:B------:R-:W-:Y:S02]  /*31f60*/  ULDC UR4, c[0x0][0xbc8] ;  /* 0x0002f20000047ab9 */ /* 0x000fe40000000800 */
[----:B------:R-:W-:Y:S02]  /*31f70*/  ISETP.GE.AND P3, PT, R198, UR4, PT ;  /* 0x00000004c6007c0c */ /* 0x000fe4000bf66270 */
[----:B------:R-:W-:Y:S02]  /*31f80*/  ISETP.GE.AND P2, PT, R200, UR4, PT ;  /* 0x00000004c8007c0c */ /* 0x000fe4000bf46270 */
[----:B------:R-:W-:Y:S02]  /*31f90*/  ISETP.GE.AND P1, PT, R199, UR4, PT ;  /* 0x00000004c7007c0c */ /* 0x000fe4000bf26270 */
[----:B------:R-:W-:-:S07]  /*31fa0*/  ISETP.GE.AND P0, PT, R201, UR4, PT ;  /* 0x00000004c9007c0c */ /* 0x000fce000bf06270 */
[-C--:B----4-:R-:W-:Y:S02]  /*31fb0*/  @!P3 LEA R6, P5, R198, R14.reuse, 0x1 ;  /* 0x0000000ec606b211 */ /* 0x090fe400078a08ff */
[-C--:B------:R-:W-:Y:S02]  /*31fc0*/  @!P2 LEA R8, P4, R200, R14.reuse, 0x1 ;  /* 0x0000000ec808a211 */ /* 0x080fe400078808ff */
[-C--:B---3--:R-:W-:Y:S02]  /*31fd0*/  @!P3 LEA.HI.X R7, R198, R3.reuse, R216, 0x1, P5 ;  /* 0x00000003c607b211 */ /* 0x088fe400028f0cd8 */
[-C--:B------:R-:W-:Y:S02]  /*31fe0*/  @!P1 LEA R10, P5, R199, R14.reuse, 0x1 ;  /* 0x0000000ec70a9211 */ /* 0x080fe400078a08ff */
        /* <DEDUP_REMOVED lines=8> */
.L_x_4077:
[----:B------:R-:W-:Y:S05]  /*32070*/  BSYNC B1 ;  /* 0x0000000000017941 */ /* 0x000fea0003800000 */
.L_x_4076:
[----:B------:R-:W-:-:S03]  /*32080*/  UMOV UR4, 0xffffffff ;  /* 0xffffffff00047882 */ /* 0x000fc60000000000 */
[----:B------:R-:W-:Y:S05]  /*32090*/  BRA.DIV UR4, `(.L_x_4078) ;  /* 0x000000aa04d07947 */ /* 0x000fea000b800000 */
[----:B---3--:R3:W0:Y:S04]  /*320a0*/  SHFL.IDX PT, R3, R4, 0x1, 0x181f ;  /* 0x00381f0004037f89 */ /* 0x00862800000e0000 */
[----:B----4-:R3:W4:Y:S02]  /*320b0*/  SHFL.IDX PT, R14, R0, 0x1, 0x181f ;  /* 0x00381f00000e7f89 */ /* 0x01072400000e0000 */
.L_x_4315:
[----:B------:R-:W-:Y:S01]  /*320c0*/  VIADD R5, R209, 0x20 ;  /* 0x00000020d1057836 */ /* 0x000fe20000000000 */
        /* <DEDUP_REMOVED lines=10> */
[-C--:B0-----:R-:W-:Y:S02]  /*32170*/  @!P3 LEA.HI.X R7, R198, R3.reuse, R216, 0x1, P5 ;  /* 0x00000003c607b211 */ /* 0x081fe400028f0cd8 */
        /* <DEDUP_REMOVED lines=9> */
.L_x_4080:
[----:B------:R-:W-:Y:S05]  /*32210*/  BSYNC B1 ;  /* 0x0000000000017941 */ /* 0x000fea0003800000 */
.L_x_4079:
[----:B------:R-:W-:-:S03]  /*32220*/  UMOV UR4, 0xffffffff ;  /* 0xffffffff00047882 */ /* 0x000fc60000000000 */
[----:B------:R-:W-:Y:S05]  /*32230*/  BRA.DIV UR4, `(.L_x_4081) ;  /* 0x000000aa04b07947 */ /* 0x000fea000b800000 */
[----:B0-----:R0:W0:Y:S04]  /*32240*/  SHFL.IDX PT, R3, R4, 0x2, 0x181f ;  /* 0x00581f0004037f89 */ /* 0x00102800000e0000 */
[----:B----4-:R4:W0:Y:S02]  /*32250*/  SHFL.IDX PT, R14, R0, 0x2, 0x181f ;  /* 0x00581f00000e7f89 */ /* 0x01082400000e0000 */
.L_x_4319:
        /* <DEDUP_REMOVED lines=11> */
[-C--:B------:R-:W-:Y:S02]  /*32310*/  @!P3 LEA.HI.X R7, R198, R3.reuse, R216, 0x1, P5 ;  /* 0x00000003c607b211 */ /* 0x080fe400028f0cd8 */
        /* <DEDUP_REMOVED lines=9> */
.L_x_4083:
[----:B------:R-:W-:Y:S05]  /*323b0*/  BSYNC B1 ;  /* 0x0000000000017941 */ /* 0x000fea0003800000 */
.L_x_4082:
[----:B------:R-:W-:-:S03]  /*323c0*/  UMOV UR4, 0xffffffff ;  /* 0xffffffff00047882 */ /* 0x000fc60000000000 */
[----:B------:R-:W-:Y:S05]  /*323d0*/  BRA.DIV UR4, `(.L_x_4084) ;  /* 0x000000aa04907947 */ /* 0x000fea000b800000 */
[----:B0-----:R0:W0:Y:S04]  /*323e0*/  SHFL.IDX PT, R3, R4, 0x3, 0x181f ;  /* 0x00781f0004037f89 */ /* 0x00102800000e0000 */
[----:B------:R0:W0:Y:S02]  /*323f0*/  SHFL.IDX PT, R14, R0, 0x3, 0x181f ;  /* 0x00781f00000e7f89 */ /* 0x00002400000e0000 */
.L_x_4323:
[----:B0-234-:R-:W-:-:S05]  /*32400*/  VIADD R0, R209, 0x60 ;  /* 0x00000060d1007836 */ /* 0x01dfca0000000000 */
[----:B------:R-:W-:-:S13]  /*32410*/  ISETP.GE.AND P0, PT, R0, R18, PT ;  /* 0x000000120000720c */ /* 0x000fda0003f06270 */
[----:B------:R-:W-:Y:S05]  /*32420*/  @P0 BRA `(.L_x_4065) ;  /* 0x0000000000440947 */ /* 0x000fea0003800000 */
[----:B------:R-:W-:Y:S02]  /*32430*/  ULDC UR4, c[0x0][0xbc8] ;  /* 0x0002f20000047ab9 */ /* 0x000fe40000000800 */
[----:B------:R-:W-:Y:S02]  /*32440*/  ISETP.GE.AND P3, PT, R198, UR4, PT ;  /* 0x00000004c6007c0c */ /* 0x000fe4000bf66270 */
[----:B------:R-:W-:Y:S02]  /*32450*/  ISETP.GE.AND P2, PT, R200, UR4, PT ;  /* 0x00000004c8007c0c */ /* 0x000fe4000bf46270 */
[----:B------:R-:W-:Y:S02]  /*32460*/  ISETP.GE.AND P1, PT, R199, UR4, PT ;  /* 0x00000004c7007c0c */ /* 0x000fe4000bf26270 */
[----:B------:R-:W-:-:S07]  /*32470*/  ISETP.GE.AND P0, PT, R201, UR4, PT ;  /* 0x00000004c9007c0c */ /* 0x000fce000bf06270 */
[-C--:B------:R-:W-:Y:S02]  /*32480*/  @!P3 LEA R4, P5, R198, R14.reuse, 0x1 ;  /* 0x0000000ec604b211 */ /* 0x080fe400078a08ff */
        /* <DEDUP_REMOVED lines=11> */
.L_x_4065:
[----:B------:R-:W-:Y:S05]  /*32540*/  BSYNC B0 ;  /* 0x0000000000007941 */ /* 0x000fea0003800000 */
.L_x_4051:
[----:B------:R-:W-:Y:S02]  /*32550*/  ULDC UR4, c[0x0][0xd3c] ;  /* 0x00034f0000047ab9 */ /* 0x000fe40000000800 */
[----:B-1----:R-:W-:-:S13]  /*32560*/  ISETP.GE.AND P0, PT, R99, UR4, PT ;  /* 0x0000000463007c0c */ /* 0x002fda000bf06270 */
[----:B------:R-:W-:Y:S05]  /*32570*/  @!P0 BRA `(.L_x_4085) ;  /* 0xfffffcf000ac8947 */ /* 0x000fea000383ffff */
[----:B------:R-:W-:Y:S05]  /*32580*/  BRA `(.L_x_3842) ;  /* 0x0000008800b47947 */ /* 0x000fea0003800000 */
.L_x_3840:
[----:B------:R-:W-:-:S08]  /*32590*/  NOP ;  /* 0x0000000000007918 */ /* 0x000fd00000000000 */
[----:B------:R-:W0:-:S00]  /*325a0*/  USETMAXREG.DEALLOC.CTAPOOL 0x28 ;  /* 0x00000028000079c8 */ /* 0x000e0000080e0500 */
        /* <DEDUP_REMOVED lines=14> */
.L_x_4086:
        /* <DEDUP_REMOVED lines=44> */
.L_x_4090:
[----:B------:R-:W0:Y:S01]  /*32950*/  LDC R0, c[0x0][0xd3c] ;  /* 0x00034f00ff007b82 */ /* 0x000e220000000800 */
[----:B------:R-:W-:Y:S01]  /*32960*/  UIADD3 UR4, UR4, 0x1f, URZ ;  /* 0x0000001f04047890 */ /* 0x000fe2000fffe03f */
[----:B------:R-:W-:Y:S02]  /*32970*/  ULDC UR7, c[0x0][0xd3c] ;  /* 0x00034f0000077ab9 */ /* 0x000fe40000000800 */
[----:B------:R-:W-:-:S03]  /*32980*/  IMAD.U32 R19, RZ, RZ, UR7 ;  /* 0x00000007ff137e24 */ /* 0x000fc6000f8e00ff */
        /* <DEDUP_REMOVED lines=33> */
.L_x_4088:
        /* <DEDUP_REMOVED lines=13> */
.L_x_4091:
        /* <DEDUP_REMOVED lines=62> */
.L_x_4092:
        /* <DEDUP_REMOVED lines=61> */
.L_x_4093:
[----:B------:R-:W-:-:S05]  /*33420*/  LOP3.LUT R17, RZ, R2, RZ, 0x33, !PT ;  /* 0x00000002ff117212 */ /* 0x000fca00078e33ff */
[----:B------:R-:W-:Y:S01]  /*33430*/  IMAD.IADD R17, R0, 0x1, R17 ;  /* 0x0000000100117824 */ /* 0x000fe200078e0211 */
[----:B------:R-:W-:Y:S06]  /*33440*/  BRA `(.L_x_4094) ;  /* 0x00000000000c7947 */ /* 0x000fec0003800000 */
.L_x_4089:
[----:B------:R-:W-:Y:S02]  /*33450*/  IMAD.MOV.U32 R17, RZ, RZ, RZ ;  /* 0x000000ffff117224 */ /* 0x000fe400078e00ff */
[----:B------:R-:W-:Y:S02]  /*33460*/  IMAD.U32 R16, RZ, RZ, UR6 ;  /* 0x00000006ff107e24 */ /* 0x000fe4000f8e00ff */
[----:B------:R-:W-:-:S07]  /*33470*/  IMAD.MOV.U32 R18, RZ, RZ, RZ ;  /* 0x000000ffff127224 */ /* 0x000fce00078e00ff */
.L_x_4094:
[----:B------:R-:W-:-:S13]  /*33480*/  ISETP.NE.AND P0, PT, R7, RZ, PT ;  /* 0x000000ff0700720c */ /* 0x000fda0003f05270 */
[----:B------:R-:W0:Y:S01]  /*33490*/  @!P0 S2R R3, SR_CgaCtaId ;  /* 0x0000000000038919 */ /* 0x000e220000008800 */
[----:B------:R-:W-:-:S04]  /*334a0*/  @!P0 MOV R0, 0x400 ;  /* 0x0000040000008802 */ /* 0x000fc80000000f00 */
[----:B0-----:R-:W-:-:S05]  /*334b0*/  @!P0 LEA R0, R3, R0, 0x18 ;  /* 0x0000000003008211 */ /* 0x001fca00078ec0ff */
[----:B------:R1:W-:Y:S01]  /*334c0*/  @!P0 STS.128 [R0+0x324d0], R16 ;  /* 0x0324d01000008388 */ /* 0x0003e20000000c00 */
[----:B------:R-:W-:Y:S06]  /*334d0*/  BAR.ARV 0x5, 0x180 ;  /* 0x0146000000007b1d */ /* 0x000fec0000002000 */
.L_x_4087:
[----:B------:R2:W-:Y:S01]  /*334e0*/  STL [R1+0x480], RZ ;  /* 0x000480ff01007387 */ /* 0x0005e20000100800 */
[----:B------:R-:W-:Y:S01]  /*334f0*/  ULDC UR4, c[0x0][0xd3c] ;  /* 0x00034f0000047ab9 */ /* 0x000fe20000000800 */
[----:B------:R-:W-:Y:S01]  /*33500*/  IMAD.MOV.U32 R27, RZ, RZ, 0x1 ;  /* 0x00000001ff1b7424 */ /* 0x000fe200078e00ff */
[----:B0-----:R-:W-:Y:S01]  /*33510*/  ISETP.GE.AND P0, PT, R19, UR4, PT ;  /* 0x0000000413007c0c */ /* 0x001fe2000bf06270 */
[----:B------:R-:W-:-:S12]  /*33520*/  IMAD.MOV.U32 R25, RZ, RZ, RZ ;  /* 0x000000ffff197224 */ /* 0x000fd800078e00ff */
[----:B--2---:R-:W-:Y:S05]  /*33530*/  @P0 BRA `(.L_x_4095) ;  /* 0x0000007400ec0947 */ /* 0x004fea0003800000 */
[----:B------:R-:W0:Y:S01]  /*33540*/  S2R R5, SR_TID.X ;  /* 0x0000000000057919 */ /* 0x000e220000002100 */
[----:B------:R-:W2:Y:S01]  /*33550*/  S2UR UR5, SR_CgaCtaId ;  /* 0x00000000000579c3 */ /* 0x000ea20000008800 */
[----:B------:R-:W-:Y:S01]  /*33560*/  UMOV UR4, 0x400 ;  /* 0x0000040000047882 */ /* 0x000fe20000000000 */
[----:B------:R-:W-:Y:S01]  /*33570*/  BSSY B8, `(.L_x_4095) ;  /* 0x0000777000087945 */ /* 0x000fe20003800000 */
[----:B------:R3:W-:Y:S01]  /*33580*/  STL [R1+0x480], RZ ;  /* 0x000480ff01007387 */ /* 0x0007e20000100800 */
[----:B------:R-:W-:Y:S01]  /*33590*/  IMAD.MOV.U32 R28, RZ, RZ, 0x1 ;  /* 0x00000001ff1c7424 */ /* 0x000fe200078e00ff */
[----:B------:R-:W-:Y:S01]  /*335a0*/  CS2R R24, SRZ ;  /* 0x0000000000187805 */ /* 0x000fe2000001ff00 */
[----:B------:R-:W-:Y:S01]  /*335b0*/  IMAD.MOV.U32 R27, RZ, RZ, 0x1 ;  /* 0x00000001ff1b7424 */ /* 0x000fe200078e00ff */
[----:B------:R-:W-:Y:S01]  /*335c0*/  ULDC.64 UR42, c[0x0][0x198] ;  /* 0x00006600002a7ab9 */ /* 0x000fe20000000a00 */
[----:B------:R-:W-:Y:S01]  /*335d0*/  ULOP3.LUT UR40, UR38, 0x2, URZ, 0xfc, !UPT ;  /* 0x0000000226287892 */ /* 0x000fe2000f8efc3f */
[----:B------:R-:W-:Y:S01]  /*335e0*/  ULDC UR39, c[0x0][0xc] ;  /* 0x0000030000277ab9 */ /* 0x000fe20000000800 */
[----:B--2---:R-:W-:-:S06]  /*335f0*/  ULEA UR4, UR5, UR4, 0x18 ;  /* 0x0000000405047291 */ /* 0x004fcc000f8ec03f */
[----:B------:R-:W-:Y:S01]  /*33600*/  IMAD.U32 R23, RZ, RZ, UR4 ;  /* 0x00000004ff177e24 */ /* 0x000fe2000f8e00ff */
[C---:B0-----:R-:W-:Y:S01]  /*33610*/  LOP3.LUT R4, R5.reuse, 0x7f, RZ, 0xc0, !PT ;  /* 0x0000007f05047812 */ /* 0x041fe200078ec0ff */
[----:B-1----:R-:W-:-:S04]  /*33620*/  IMAD.SHL.U32 R0, R5, 0x8, RZ ;  /* 0x0000000805007824 */ /* 0x002fc800078e00ff */
[----:B------:R-:W-:Y:S01]  /*33630*/  IMAD.SHL.U32 R30, R4, 0x8, RZ ;  /* 0x00000008041e7824 */ /* 0x000fe200078e00ff */
[C---:B------:R-:W-:Y:S02]  /*33640*/  LOP3.LUT R2, R0.reuse, 0x1f8, RZ, 0xc0, !PT ;  /* 0x000001f800027812 */ /* 0x040fe400078ec0ff */
[----:B------:R-:W-:Y:S02]  /*33650*/  LOP3.LUT R0, R0, 0x38, RZ, 0xc0, !PT ;  /* 0x0000003800007812 */ /* 0x000fe400078ec0ff */
[----:B------:R-:W-:Y:S01]  /*33660*/  LOP3.LUT R3, R2, 0x38, R5, 0x78, !PT ;  /* 0x0000003802037812 */ /* 0x000fe200078e7805 */
[----:B------:R-:W-:-:S03]  /*33670*/  IMAD.SHL.U32 R2, R5, 0x10, RZ ;  /* 0x0000001005027824 */ /* 0x000fc600078e00ff */
[----:B------:R-:W-:Y:S02]  /*33680*/  LOP3.LUT R30, R3, 0x200, R30, 0xf8, !PT ;  /* 0x00000200031e7812 */ /* 0x000fe400078ef81e */
[----:B------:R-:W-:-:S03]  /*33690*/  SHF.R.U32.HI R3, RZ, 0x3, R4 ;  /* 0x00000003ff037819 */ /* 0x000fc60000011604 */
[----:B------:R-:W-:Y:S01]  /*336a0*/  IMAD R26, R30, 0x2, R23 ;  /* 0x000000021e1a7824 */ /* 0x000fe200078e0217 */
[----:B------:R-:W-:Y:S02]  /*336b0*/  LOP3.LUT R2, R3, 0x70, R2, 0xf8, !PT ;  /* 0x0000007003027812 */ /* 0x000fe400078ef802 */
[C---:B------:R-:W-:Y:S02]  /*336c0*/  LOP3.LUT R3, R0.reuse, 0x40, RZ, 0xfc, !PT ;  /* 0x0000004000037812 */ /* 0x040fe400078efcff */
[C---:B------:R-:W-:Y:S02]  /*336d0*/  LOP3.LUT R2, R0.reuse, 0x80, RZ, 0xfc, !PT ;  /* 0x0000008000027812 */ /* 0x040fe400078efcff */
[----:B---3--:R-:W-:-:S07]  /*336e0*/  LOP3.LUT R0, R0, 0xc0, RZ, 0xfc, !PT ;  /* 0x000000c000007812 */ /* 0x008fce00078efcff */
.L_x_4220:
[----:B------:R-:W-:Y:S05]  /*336f0*/  YIELD ;  /* 0x0000000000007946 */ /* 0x000fea0003800000 */
[----:B------:R-:W-:Y:S01]  /*33700*/  ULDC.64 UR4, c[0x0][0xb20] ;  /* 0x0002c80000047ab9 */ /* 0x000fe20000000a00 */
[----:B------:R-:W-:Y:S01]  /*33710*/  IMAD.MOV.U32 R33, RZ, RZ, RZ ;  /* 0x000000ffff217224 */ /* 0x000fe200078e00ff */
[----:B------:R-:W-:Y:S01]  /*33720*/  ISETP.NE.U32.AND P0, PT, RZ, UR4, PT ;  /* 0x00000004ff007c0c */ /* 0x000fe2000bf05070 */
[----:B------:R-:W0:Y:S01]  /*33730*/  LDC.64 R4, c[0x0][0xaf8] ;  /* 0x0002be00ff047b82 */ /* 0x000e220000000a00 */
[----:B------:R-:W-:Y:S02]  /*33740*/  ULDC.64 UR6, c[0x0][0xb08] ;  /* 0x0002c20000067ab9 */ /* 0x000fe40000000a00 */
[----:B------:R-:W-:Y:S01]  /*33750*/  ISETP.NE.AND.EX P0, PT, RZ, UR5, PT, P0 ;  /* 0x00000005ff007c0c */ /* 0x000fe2000bf05300 */
[----:B------:R-:W-:-:S12]  /*33760*/  ULDC.64 UR4, c[0x0][0xb10] ;  /* 0x0002c40000047ab9 */ /* 0x000fd80000000a00 */
[----:B-1----:R-:W1:Y:S02]  /*33770*/  @P0 LDC.64 R2, c[0x0][0xb20] ;  /* 0x0002c800ff020b82 */ /* 0x002e640000000a00 */
[----:B-1----:R-:W-:-:S05]  /*33780*/  @P0 IMAD.WIDE R2, R19, 0x4, R2 ;  /* 0x0000000413020825 */ /* 0x002fca00078e0202 */
[----:B------:R1:W5:Y:S01]  /*33790*/  @P0 LDG.E R33, desc[UR44][R2.64] ;  /* 0x0000002c02210981 */ /* 0x000362000c1e1900 */
[----:B------:R-:W-:Y:S01]  /*337a0*/  ISETP.NE.U32.AND P0, PT, RZ, UR4, PT ;  /* 0x00000004ff007c0c */ /* 0x000fe2000bf05070 */
[----:B------:R-:W-:Y:S01]  /*337b0*/  IMAD.MOV.U32 R37, RZ, RZ, RZ ;  /* 0x000000ffff257224 */ /* 0x000fe200078e00ff */
[----:B------:R-:W-:Y:S01]  /*337c0*/  ISETP.NE.U32.AND P1, PT, RZ, UR6, PT ;  /* 0x00000006ff007c0c */ /* 0x000fe2000bf25070 */
[----:B------:R-:W-:Y:S01]  /*337d0*/  IMAD.MOV.U32 R0, RZ, RZ, RZ ;  /* 0x000000ffff007224 */ /* 0x000fe200078e00ff */
[----:B------:R-:W-:Y:S01]  /*337e0*/  ISETP.NE.AND.EX P2, PT, RZ, UR5, PT, P0 ;  /* 0x00000005ff007c0c */ /* 0x000fe2000bf45300 */
[----:B------:R-:W-:Y:S01]  /*337f0*/  ULDC.64 UR4, c[0x0][0xaf8] ;  /* 0x0002be0000047ab9 */ /* 0x000fe20000000a00 */
[----:B------:R-:W-:Y:S01]  /*33800*/  ISETP.NE.AND.EX P1, PT, RZ, UR7, PT, P1 ;  /* 0x00000007ff007c0c */ /* 0x000fe2000bf25310 */
[----:B0-----:R-:W-:Y:S01]  /*33810*/  IMAD.WIDE R4, R19, 0x4, R4 ;  /* 0x0000000413047825 */ /* 0x001fe200078e0204 */
[----:B------:R-:W-:Y:S01]  /*33820*/  ISETP.NE.U32.AND P0, PT, RZ, UR4, PT ;  /* 0x00000004ff007c0c */ /* 0x000fe2000bf05070 */
[----:B-1----:R-:W0:Y:S08]  /*33830*/  LDC.64 R2, c[0x0][0xb08] ;  /* 0x0002c200ff027b82 */ /* 0x002e300000000a00 */
[----:B--23--:R-:W1:Y:S01]  /*33840*/  @P2 LDC.64 R6, c[0x0][0xb10] ;  /* 0x0002c400ff062b82 */ /* 0x00ce620000000a00 */
[----:B------:R-:W-:Y:S01]  /*33850*/  ULDC UR4, c[0x0][0x288] ;  /* 0x0000a20000047ab9 */ /* 0x000fe20000000800 */
[----:B------:R-:W-:Y:S01]  /*33860*/  ISETP.NE.AND.EX P0, PT, RZ, UR5, PT, P0 ;  /* 0x00000005ff007c0c */ /* 0x000fe2000bf05300 */
[----:B------:R-:W-:Y:S01]  /*33870*/  IMAD.U32 R8, RZ, RZ, UR4 ;  /* 0x00000004ff087e24 */ /* 0x000fe2000f8e00ff */
[----:B------:R-:W-:-:S11]  /*33880*/  ULDC.64 UR4, c[0x0][0x418] ;  /* 0x0001060000047ab9 */ /* 0x000fd60000000a00 */
[----:B------:R-:W5:Y:S01]  /*33890*/  @P0 LDG.E R37, desc[UR44][R4.64] ;  /* 0x0000002c04250981 */ /* 0x000f62000c1e1900 */
[----:B0-----:R-:W-:-:S05]  /*338a0*/  IMAD.WIDE R2, R19, 0x4, R2 ;  /* 0x0000000413027825 */ /* 0x001fca00078e0202 */
[----:B------:R-:W5:Y:S01]  /*338b0*/  @P1 LDG.E R0, desc[UR44][R2.64] ;  /* 0x0000002c02001981 */ /* 0x000f62000c1e1900 */
[----:B-1----:R-:W-:-:S05]  /*338c0*/  @P2 IMAD.WIDE R6, R19, 0x4, R6 ;  /* 0x0000000413062825 */ /* 0x002fca00078e0206 */
        /* <DEDUP_REMOVED lines=9> */
[----:B--2---:R0:W-:Y:S01]  /*33960*/  STL [R1+0x440], R8 ;  /* 0x0004400801007387 */ /* 0x0041e20000100800 */
[----:B------:R-:W-:Y:S02]  /*33970*/  IMAD.MOV.U32 R12, RZ, RZ, R8 ;  /* 0x000000ffff0c7224 */ /* 0x000fe400078e0008 */
[----:B0-----:R-:W-:Y:S01]  /*33980*/  IMAD.U32 R8, RZ, RZ, UR4 ;  /* 0x00000004ff087e24 */ /* 0x001fe2000f8e00ff */
[----:B----4-:R-:W-:Y:S06]  /*33990*/  @P2 BRA `(.L_x_4096) ;  /* 0x0000000000142947 */ /* 0x010fec0003800000 */
[----:B------:R-:W-:Y:S05]  /*339a0*/  @!P0 BRA `(.L_x_4096) ;  /* 0x0000000000108947 */ /* 0x000fea0003800000 */
[----:B------:R-:W2:Y:S04]  /*339b0*/  LDG.E R9, desc[UR44][R4.64] ;  /* 0x0000002c04097981 */ /* 0x000ea8000c1e1900 */
[----:B------:R-:W2:Y:S02]  /*339c0*/  LDG.E R6, desc[UR44][R4.64+0x4] ;  /* 0x0000042c04067981 */ /* 0x000ea4000c1e1900 */
[----:B--2---:R-:W-:-:S05]  /*339d0*/  IMAD.IADD R12, R6, 0x1, -R9 ;  /* 0x00000001060c7824 */ /* 0x004fca00078e0a09 */
[----:B------:R0:W-:Y:S02]  /*339e0*/  STL [R1+0x440], R12 ;  /* 0x0004400c01007387 */ /* 0x0001e40000100800 */
.L_x_4096:
        /* <DEDUP_REMOVED lines=9> */
[----:B------:R-:W1:Y:S02]  /*33a80*/  LDC.64 R4, c[0x0][0xb18] ;  /* 0x0002c600ff047b82 */ /* 0x000e640000000a00 */
[----:B-1----:R-:W-:-:S05]  /*33a90*/  IMAD.WIDE R4, R19, 0x4, R4 ;  /* 0x0000000413047825 */ /* 0x002fca00078e0204 */
[----:B------:R1:W5:Y:S01]  /*33aa0*/  LDG.E R8, desc[UR44][R4.64] ;  /* 0x0000002c04087981 */ /* 0x000362000c1e1900 */
[----:B------:R-:W-:Y:S05]  /*33ab0*/  BRA `(.L_x_4098) ;  /* 0x0000000000247947 */ /* 0x000fea0003800000 */
.L_x_4097:
[----:B------:R-:W-:Y:S02]  /*33ac0*/  ULDC.64 UR4, c[0x0][0xb00] ;  /* 0x0002c00000047ab9 */ /* 0x000fe40000000a00 */
[----:B------:R-:W-:-:S04]  /*33ad0*/  ISETP.NE.U32.AND P0, PT, RZ, UR4, PT ;  /* 0x00000004ff007c0c */ /* 0x000fc8000bf05070 */
[----:B------:R-:W-:-:S13]  /*33ae0*/  ISETP.NE.AND.EX P0, PT, RZ, UR5, PT, P0 ;  /* 0x00000005ff007c0c */ /* 0x000fda000bf05300 */
[----:B------:R-:W-:Y:S05]  /*33af0*/  @!P0 BRA `(.L_x_4098) ;  /* 0x0000000000148947 */ /* 0x000fea0003800000 */
[----:B------:R-:W1:Y:S02]  /*33b00*/  LDC.64 R4, c[0x0][0xb00] ;  /* 0x0002c000ff047b82 */ /* 0x000e640000000a00 */
[----:B-1----:R-:W-:-:S05]  /*33b10*/  IMAD.WIDE R4, R19, 0x4, R4 ;  /* 0x0000000413047825 */ /* 0x002fca00078e0204 */
[----:B------:R-:W2:Y:S04]  /*33b20*/  LDG.E R8, desc[UR44][R4.64] ;  /* 0x0000002c04087981 */ /* 0x000ea8000c1e1900 */
[----:B------:R-:W2:Y:S02]  /*33b30*/  LDG.E R9, desc[UR44][R4.64+0x4] ;  /* 0x0000042c04097981 */ /* 0x000ea4000c1e1900 */
[----:B--2---:R-:W-:-:S07]  /*33b40*/  IMAD.IADD R8, R9, 0x1, -R8 ;  /* 0x0000000109087824 */ /* 0x004fce00078e0a08 */
.L_x_4098:
[----:B-1----:R-:W2:Y:S01]  /*33b50*/  @P1 LDG.E R5, desc[UR44][R2.64] ;  /* 0x0000002c02051981 */ /* 0x002ea2000c1e1900 */
[----:B------:R-:W1:Y:S03]  /*33b60*/  LDC R9, c[0x0][0x448] ;  /* 0x00011200ff097b82 */ /* 0x000e660000000800 */
[----:B------:R3:W2:Y:S01]  /*33b70*/  @P1 LDG.E R4, desc[UR44][R2.64+0x4] ;  /* 0x0000042c02041981 */ /* 0x0006a2000c1e1900 */
[----:B------:R-:W-:-:S04]  /*33b80*/  IMAD.SHL.U32 R35, R17, 0x80, RZ ;  /* 0x0000008011237824 */ /* 0x000fc800078e00ff */
[----:B---3--:R-:W3:Y:S01]  /*33b90*/  LDC.64 R2, c[0x0][0xad8] ;  /* 0x0002b600ff027b82 */ /* 0x008ee20000000a00 */
[----:B-1----:R-:W-:-:S13]  /*33ba0*/  ISETP.NE.AND P2, PT, R9, 0x1, PT ;  /* 0x000000010900780c */ /* 0x002fda0003f45270 */
[----:B------:R-:W1:Y:S01]  /*33bb0*/  @P2 LDC R10, c[0x0][0x44c] ;  /* 0x00011300ff0a2b82 */ /* 0x000e620000000800 */
[----:B---3--:R-:W-:-:S07]  /*33bc0*/  ISETP.GE.AND P3, PT, R3, 0x1, PT ;  /* 0x000000010300780c */ /* 0x008fce0003f66270 */
[----:B------:R-:W3:Y:S01]  /*33bd0*/  @P2 LDC R9, c[0x0][0x450] ;  /* 0x00011400ff092b82 */ /* 0x000ee20000000800 */
[----:B--2---:R-:W-:Y:S02]  /*33be0*/  @P1 IMAD.IADD R7, R4, 0x1, -R5 ;  /* 0x0000000104071824 */ /* 0x004fe400078e0a05 */
[----:B------:R-:W-:-:S04]  /*33bf0*/  VIADD R5, R35, 0x7f ;  /* 0x0000007f23057836 */ /* 0x000fc80000000000 */
[----:B-1----:R-:W-:-:S05]  /*33c00*/  @P2 IMAD.HI.U32 R4, R5, R10, RZ ;  /* 0x0000000a05042227 */ /* 0x002fca00078e00ff */
[----:B---3--:R-:W-:Y:S01]  /*33c10*/  @P2 SHF.R.U32.HI R5, RZ, R9, R4 ;  /* 0x00000009ff052219 */ /* 0x008fe20000011604 */
[----:B-----5:R-:W-:-:S04]  /*33c20*/  IMAD.IADD R9, R8, 0x1, -R33 ;  /* 0x0000000108097824 */ /* 0x020fc800078e0a21 */
[----:B------:R-:W-:-:S04]  /*33c30*/  IMAD.IADD R17, R9, 0x1, R7 ;  /* 0x0000000109117824 */ /* 0x000fc800078e0207 */
        /* <DEDUP_REMOVED lines=19> */
.L_x_4101:
[----:B------:R-:W-:-:S13]  /*33d70*/  ISETP.NE.AND P0, PT, R3, 0x1, PT ;  /* 0x000000010300780c */ /* 0x000fda0003f05270 */
[----:B------:R-:W1:Y:S02]  /*33d80*/  @P0 LDC.64 R4, c[0x0][0xae0] ;  /* 0x0002b800ff040b82 */ /* 0x000e640000000a00 */
[----:B-1----:R-:W-:-:S05]  /*33d90*/  @P0 IMAD.HI.U32 R4, R11, R4, RZ ;  /* 0x000000040b040227 */ /* 0x002fca00078e00ff */
[----:B------:R-:W-:-:S07]  /*33da0*/  @P0 SHF.R.U32.HI R11, RZ, R5, R4 ;  /* 0x00000005ff0b0219 */ /* 0x000fce0000011604 */
.L_x_4102:
[----:B------:R-:W-:Y:S05]  /*33db0*/  BSYNC B0 ;  /* 0x0000000000007941 */ /* 0x000fea0003800000 */
.L_x_4100:
[----:B------:R-:W-:-:S05]  /*33dc0*/  IMAD R11, R11, R3, R3 ;  /* 0x000000030b0b7224 */ /* 0x000fca00078e0203 */
[----:B------:R-:W-:-:S07]  /*33dd0*/  VIMNMX R2, R2, R11, PT ;  /* 0x0000000b02027248 */ /* 0x000fce0003fe0100 */
.L_x_4099:
[----:B------:R-:W1:Y:S01]  /*33de0*/  @P2 LDC R8, c[0x0][0x44c] ;  /* 0x00011300ff082b82 */ /* 0x000e620000000800 */
[----:B------:R-:W-:Y:S01]  /*33df0*/  VIADD R2, R2, 0x5f ;  /* 0x0000005f02027836 */ /* 0x000fe20000000000 */
[----:B------:R-:W-:Y:S01]  /*33e00*/  ULDC UR4, c[0x0][0xad4] ;  /* 0x0002b50000047ab9 */ /* 0x000fe20000000800 */
[----:B------:R-:W-:Y:S02]  /*33e10*/  IMAD.MOV.U32 R5, RZ, RZ, R35 ;  /* 0x000000ffff057224 */ /* 0x000fe400078e0023 */
[----:B------:R-:W-:-:S03]  /*33e20*/  IMAD.HI R2, R2, 0x2aaaaaab, RZ ;  /* 0x2aaaaaab02027827 */ /* 0x000fc600078e02ff */
[----:B------:R-:W2:Y:S01]  /*33e30*/  @P2 LDC R4, c[0x0][0x450] ;  /* 0x00011400ff042b82 */ /* 0x000ea20000000800 */
[----:B-1----:R-:W-:-:S04]  /*33e40*/  @P2 IMAD.HI.U32 R11, R35, R8, RZ ;  /* 0x00000008230b2227 */ /* 0x002fc800078e00ff */
[----:B------:R-:W-:Y:S01]  /*33e50*/  IMAD.IADD R8, R17, 0x1, -R12 ;  /* 0x0000000111087824 */ /* 0x000fe200078e0a0c */
[----:B--2---:R-:W-:Y:S02]  /*33e60*/  @P2 SHF.R.U32.HI R5, RZ, R4, R11 ;  /* 0x00000004ff052219 */ /* 0x004fe4000001160b */
[----:B------:R-:W-:-:S03]  /*33e70*/  SHF.R.U32.HI R11, RZ, 0x1f, R2 ;  /* 0x0000001fff0b7819 */ /* 0x000fc60000011602 */
[----:B0-----:R-:W-:Y:S01]  /*33e80*/  IMAD.IADD R12, R8, 0x1, R5 ;  /* 0x00000001080c7824 */ /* 0x001fe200078e0205 */
        /* <DEDUP_REMOVED lines=14> */
.L_x_4105:
[----:B------:R-:W-:-:S13]  /*33f70*/  ISETP.NE.AND P0, PT, R3, 0x1, PT ;  /* 0x000000010300780c */ /* 0x000fda0003f05270 */
[----:B------:R-:W0:Y:S02]  /*33f80*/  @P0 LDC.64 R4, c[0x0][0xae0] ;  /* 0x0002b800ff040b82 */ /* 0x000e240000000a00 */
[----:B0-----:R-:W-:-:S05]  /*33f90*/  @P0 IMAD.HI.U32 R4, R12, R4, RZ ;  /* 0x000000040c040227 */ /* 0x001fca00078e00ff */
[----:B------:R-:W-:-:S07]  /*33fa0*/  @P0 SHF.R.U32.HI R12, RZ, R5, R4 ;  /* 0x00000005ff0c0219 */ /* 0x000fce0000011604 */
.L_x_4106:
[----:B------:R-:W-:Y:S05]  /*33fb0*/  BSYNC B0 ;  /* 0x0000000000007941 */ /* 0x000fea0003800000 */
.L_x_4104:
[----:B------:R-:W-:-:S05]  /*33fc0*/  IMAD R3, R12, R3, RZ ;  /* 0x000000030c037224 */ /* 0x000fca00078e02ff */
[----:B------:R-:W-:-:S07]  /*33fd0*/  VIMNMX R2, R2, R3, !PT ;  /* 0x0000000302027248 */ /* 0x000fce0007fe0100 */
.L_x_4103:
        /* <DEDUP_REMOVED lines=39> */
.L_x_4108:
[----:B------:R-:W-:Y:S05]  /*34250*/  BSYNC B0 ;  /* 0x0000000000007941 */ /* 0x000fea0003800000 */
.L_x_4107:
[-C--:B------:R-:W-:Y:S01]  /*34260*/  IMAD R4, R32, R14.reuse, R4 ;  /* 0x0000000e20047224 */ /* 0x080fe200078e0204 */
[----:B------:R-:W-:Y:S04]  /*34270*/  BSSY B0, `(.L_x_4109) ;  /* 0x0000131000007945 */ /* 0x000fe80003800000 */
        /* <DEDUP_REMOVED lines=23> */
.L_x_4326:
[----:B-1----:R-:W-:Y:S02]  /*343f0*/  ISETP.NE.AND P0, PT, R14, RZ, PT ;  /* 0x000000ff0e00720c */ /* 0x002fe40003f05270 */
[----:B------:R-:W-:-:S11]  /*34400*/  PLOP3.LUT P6, PT, PT, PT, PT, 0x8, 0x0 ;  /* 0x000000000000781c */ /* 0x000fd60003fce170 */
[----:B------:R-:W-:Y:S05]  /*34410*/  @P0 BRA `(.L_x_4112) ;  /* 0x00000000000c0947 */ /* 0x000fea0003800000 */
[----:B------:R-:W-:-:S03]  /*34420*/  UMOV UR4, 0xffffffff ;  /* 0xffffffff00047882 */ /* 0x000fc60000000000 */
[----:B------:R-:W-:Y:S05]  /*34430*/  BRA.DIV UR4, `(.L_x_4113) ;  /* 0x0000008a04f47947 */ /* 0x000fea000b800000 */
[----:B------:R-:W-:-:S13]  /*34440*/  ELECT P6, URZ, PT ;  /* 0x00000000003f782f */ /* 0x000fda00038c0000 */
.L_x_4112:
        /* <DEDUP_REMOVED lines=9> */
.L_x_4329:
[----:B------:R-:W-:Y:S05]  /*344e0*/  BSYNC B1 ;  /* 0x0000000000017941 */ /* 0x000fea0003800000 */
.L_x_4114:
[----:B------:R-:W-:Y:S04]  /*344f0*/  BSSY B1, `(.L_x_4116) ;  /* 0x000007b000017945 */ /* 0x000fe80003800000 */
[----:B------:R-:W-:Y:S05]  /*34500*/  @!P6 BRA `(.L_x_4117) ;  /* 0x0000000400e4e947 */ /* 0x000fea0003800000 */
[----:B------:R-:W1:Y:S01]  /*34510*/  S2R R3, SR_TID.X ;  /* 0x0000000000037919 */ /* 0x000e620000002100 */
[----:B------:R-:W-:Y:S01]  /*34520*/  SHF.L.U32 R7, R28, 0x1f, RZ ;  /* 0x0000001f1c077819 */ /* 0x000fe200000006ff */
[----:B------:R-:W-:Y:S01]  /*34530*/  BSSY B2, `(.L_x_4118) ;  /* 0x0000006000027945 */ /* 0x000fe20003800000 */
[----:B-1----:R-:W-:Y:S01]  /*34540*/  LOP3.LUT R9, R3, 0x7f, RZ, 0xc0, !PT ;  /* 0x0000007f03097812 */ /* 0x002fe200078ec0ff */
[----:B------:R-:W-:-:S03]  /*34550*/  IMAD R3, R24, 0x8, R23 ;  /* 0x0000000818037824 */ /* 0x000fc600078e0217 */
[----:B------:R-:W-:Y:S01]  /*34560*/  ISETP.NE.AND P1, PT, R9, RZ, PT ;  /* 0x000000ff0900720c */ /* 0x000fe20003f25270 */
[----:B------:R-:W1:Y:S02]  /*34570*/  SYNCS.PHASECHK.TRANS64.TRYWAIT P0, [R3+URZ+0x324a0], R7 ;  /* 0x0324a007030075a7 */ /* 0x000e64000800017f */
[----:B-1----:R-:W-:Y:S10]  /*34580*/  @!P0 BRA `(.L_x_4119) ;  /* 0x0000008800d48947 */ /* 0x002ff40003800000 */
.L_x_4330:
[----:B------:R-:W-:Y:S05]  /*34590*/  BSYNC B2 ;  /* 0x0000000000027941 */ /* 0x000fea0003800000 */
.L_x_4118:
[----:B------:R-:W-:Y:S04]  /*345a0*/  BSSY B2, `(.L_x_4120) ;  /* 0x0000009000027945 */ /* 0x000fe80003800000 */
[----:B------:R-:W-:Y:S05]  /*345b0*/  @P1 BRA `(.L_x_4121) ;  /* 0x00000000001c1947 */ /* 0x000fea0003800000 */
[----:B------:R-:W2:Y:S02]  /*345c0*/  S2R R9, SR_TID.X ;  /* 0x0000000000097919 */ /* 0x000ea40000002100 */
[----:B--2---:R-:W-:Y:S01]  /*345d0*/  LOP3.LUT R11, R9, 0x1f, RZ, 0xc0, !PT ;  /* 0x0000001f090b7812 */ /* 0x004fe200078ec0ff */
[----:B------:R-:W-:-:S03]  /*345e0*/  IMAD.MOV.U32 R9, RZ, RZ, 0x3000 ;  /* 0x00003000ff097424 */ /* 0x000fc600078e00ff */
[----:B------:R-:W-:Y:S01]  /*345f0*/  ISETP.NE.AND P0, PT, R11, RZ, PT ;  /* 0x000000ff0b00720c */ /* 0x000fe20003f05270 */
[----:B------:R2:W-:-:S12]  /*34600*/  SYNCS.ARRIVE.TRANS64 RZ, [R3+URZ+0x32490], R9 ;  /* 0x0324900903ff79a7 */ /* 0x0005d8000800003f */
[----:B--2---:R-:W-:Y:S05]  /*34610*/  @!P0 BRA `(.L_x_4121) ;  /* 0x0000000000048947 */ /* 0x004fea0003800000 */
[----:B------:R-:W-:Y:S01]  /*34620*/  BPT.TRAP 0x1 ;  /* 0x000000040000795c */ /* 0x000fe20000300000 */
.L_x_4121:
[----:B------:R-:W-:Y:S05]  /*34630*/  BSYNC B2 ;  /* 0x0000000000027941 */ /* 0x000fea0003800000 */
.L_x_4120:
        /* <DEDUP_REMOVED lines=10> */
[----:B0-----:R-:W-:Y:S01]  /*346e0*/  VIADD R12, R3, 0x32490 ;  /* 0x00032490030c7836 */ /* 0x001fe20000000000 */
[----:B------:R-:W-:-:S09]  /*346f0*/  UMOV UR7, 0x12f00000 ;  /* 0x12f0000000077882 */ /* 0x000fd20000000000 */
.L_x_4122:
        /* <DEDUP_REMOVED lines=10> */
[----:B------:R-:W0:Y:S01]  /*347a0*/  SYNCS.PHASECHK.TRANS64.TRYWAIT P0, [R3+URZ+0x324c0], R7 ;  /* 0x0324c007030075a7 */ /* 0x000e22000800017f */
[----:B------:R-:W-:Y:S04]  /*347b0*/  BSSY B2, `(.L_x_4123) ;  /* 0x0000002000027945 */ /* 0x000fe80003800000 */
[----:B0-----:R-:W-:Y:S05]  /*347c0*/  @!P0 BRA `(.L_x_4124) ;  /* 0x0000008800588947 */ /* 0x001fea0003800000 */
.L_x_4331:
[----:B------:R-:W-:Y:S05]  /*347d0*/  BSYNC B2 ;  /* 0x0000000000027941 */ /* 0x000fea0003800000 */
.L_x_4123:
        /* <DEDUP_REMOVED lines=11> */
.L_x_4126:
[----:B------:R-:W-:Y:S05]  /*34890*/  BSYNC B2 ;  /* 0x0000000000027941 */ /* 0x000fea0003800000 */
.L_x_4125:
        /* <DEDUP_REMOVED lines=9> */
.L_x_4127:
        /* <DEDUP_REMOVED lines=15> */
.L_x_4128:
        /* <DEDUP_REMOVED lines=15> */
.L_x_4129:
        /* <DEDUP_REMOVED lines=15> */
.L_x_4130:
        /* <DEDUP_REMOVED lines=10> */
.L_x_4117:
[----:B------:R-:W-:Y:S05]  /*34ca0*/  BSYNC B1 ;  /* 0x0000000000017941 */ /* 0x000fea0003800000 */
.L_x_4116:
        /* <DEDUP_REMOVED lines=9> */
.L_x_4146:
[----:B------:R-:W-:Y:S05]  /*34d40*/  YIELD ;  /* 0x0000000000007946 */ /* 0x000fea0003800000 */
[----:B------:R-:W-:Y:S04]  /*34d50*/  BSSY B1, `(.L_x_4131) ;  /* 0x000007a000017945 */ /* 0x000fe80003800000 */
[----:B------:R-:W-:Y:S05]  /*34d60*/  @!P6 BRA `(.L_x_4132) ;  /* 0x0000000400e0e947 */ /* 0x000fea0003800000 */
[----:B------:R-:W1:Y:S01]  /*34d70*/  S2R R2, SR_TID.X ;  /* 0x0000000000027919 */ /* 0x000e620000002100 */
[----:B------:R-:W-:Y:S01]  /*34d80*/  IMAD R9, R24, 0x8, R23 ;  /* 0x0000000818097824 */ /* 0x000fe200078e0217 */
[----:B------:R-:W-:Y:S01]  /*34d90*/  BSSY B2, `(.L_x_4133) ;  /* 0x0000006000027945 */ /* 0x000fe20003800000 */
[----:B-1----:R-:W-:Y:S02]  /*34da0*/  LOP3.LUT R3, R2, 0x7f, RZ, 0xc0, !PT ;  /* 0x0000007f02037812 */ /* 0x002fe400078ec0ff */
[----:B------:R-:W-:Y:S02]  /*34db0*/  SHF.L.U32 R2, R28, 0x1f, RZ ;  /* 0x0000001f1c027819 */ /* 0x000fe400000006ff */
[----:B------:R-:W-:Y:S02]  /*34dc0*/  ISETP.NE.AND P2, PT, R3, RZ, PT ;  /* 0x000000ff0300720c */ /* 0x000fe40003f45270 */
[----:B------:R-:W1:Y:S02]  /*34dd0*/  SYNCS.PHASECHK.TRANS64.TRYWAIT P1, [R9+URZ+0x324a0], R2 ;  /* 0x0324a002090075a7 */ /* 0x000e64000802017f */
[----:B-1----:R-:W-:Y:S09]  /*34de0*/  @!P1 BRA `(.L_x_4134) ;  /* 0x0000008000e49947 */ /* 0x002ff20003800000 */
.L_x_4332:
[----:B------:R-:W-:Y:S05]  /*34df0*/  BSYNC B2 ;  /* 0x0000000000027941 */ /* 0x000fea0003800000 */
.L_x_4133:
        /* <DEDUP_REMOVED lines=9> */
.L_x_4136:
[----:B------:R-:W-:Y:S05]  /*34e90*/  BSYNC B2 ;  /* 0x0000000000027941 */ /* 0x000fea0003800000 */
.L_x_4135:
[----:B------:R-:W-:Y:S01]  /*34ea0*/  IMAD.MOV.U32 R7, RZ, RZ, RZ ;  /* 0x000000ffff077224 */ /* 0x000fe200078e00ff */
[----:B------:R-:W-:Y:S01]  /*34eb0*/  UIADD3 UR4, UP0, UR42, 0x570, URZ ;  /* 0x000005702a047890 */ /* 0x000fe2000ff1e03f */
[----:B------:R-:W-:Y:S01]  /*34ec0*/  IMAD R3, R24, 0x3000, R23 ;  /* 0x0000300018037824 */ /* 0x000fe200078e0217 */
[----:B------:R-:W-:Y:S01]  /*34ed0*/  PLOP3.LUT P1, PT, PT, PT, PT, 0x80, 0x0 ;  /* 0x000000000000781c */ /* 0x000fe20003f2f070 */
[----:B0-----:R-:W-:Y:S01]  /*34ee0*/  IMAD R12, R11, 0x60, R0 ;  /* 0x000000600b0c7824 */ /* 0x001fe200078e0200 */
[----:B------:R-:W-:Y:S01]  /*34ef0*/  R2UR UR10, R7 ;  /* 0x00000000070a72ca */ /* 0x000fe200000e0000 */
[----:B------:R-:W-:Y:S01]  /*34f00*/  VIADD R3, R3, 0x1c400 ;  /* 0x0001c40003037836 */ /* 0x000fe20000000000 */
[----:B------:R-:W-:Y:S01]  /*34f10*/  UIADD3.X UR5, URZ, UR43, URZ, UP0, !UPT ;  /* 0x0000002b3f057290 */ /* 0x000fe200087fe43f */
[----:B------:R-:W-:Y:S01]  /*34f20*/  VIADD R13, R9, 0x32490 ;  /* 0x00032490090d7836 */ /* 0x000fe20000000000 */
[----:B------:R-:W-:Y:S01]  /*34f30*/  UMOV UR6, 0x0 ;  /* 0x0000000000067882 */ /* 0x000fe20000000000 */
[----:B------:R-:W-:-:S10]  /*34f40*/  UMOV UR7, 0x12f00000 ;  /* 0x12f0000000077882 */ /* 0x000fd40000000000 */
.L_x_4137:
        /* <DEDUP_REMOVED lines=13> */
.L_x_4333:
[----:B------:R-:W-:Y:S05]  /*35020*/  BSYNC B2 ;  /* 0x0000000000027941 */ /* 0x000fea0003800000 */
.L_x_4138:
[----:B------:R-:W-:Y:S01]  /*35030*/  BSSY B2, `(.L_x_4140) ;  /* 0x000000b000027945 */ /* 0x000fe20003800000 */
[----:B01----:R-:W-:Y:S02]  /*35040*/  IMAD.MOV.U32 R2, RZ, RZ, 0x0 ;  /* 0x00000000ff027424 */ /* 0x003fe400078e00ff */
[----:B------:R-:W-:Y:S01]  /*35050*/  IMAD.MOV.U32 R3, RZ, RZ, 0x12f00000 ;  /* 0x12f00000ff037424 */ /* 0x000fe200078e00ff */
[----:B------:R-:W-:Y:S06]  /*35060*/  @P2 BRA `(.L_x_4141) ;  /* 0x00000000001c2947 */ /* 0x000fec0003800000 */
[----:B------:R-:W0:Y:S02]  /*35070*/  S2R R13, SR_TID.X ;  /* 0x00000000000d7919 */ /* 0x000e240000002100 */
[----:B0-----:R-:W-:Y:S01]  /*35080*/  LOP3.LUT R14, R13, 0x1f, RZ, 0xc0, !PT ;  /* 0x0000001f0d0e7812 */ /* 0x001fe200078ec0ff */
[----:B------:R-:W-:-:S03]  /*35090*/  IMAD.MOV.U32 R13, RZ, RZ, 0xc000 ;  /* 0x0000c000ff0d7424 */ /* 0x000fc600078e00ff */
[----:B------:R-:W-:Y:S01]  /*350a0*/  ISETP.NE.AND P1, PT, R14, RZ, PT ;  /* 0x000000ff0e00720c */ /* 0x000fe20003f25270 */
[----:B------:R0:W-:-:S12]  /*350b0*/  SYNCS.ARRIVE.TRANS64 RZ, [R9+URZ+0x324b0], R13 ;  /* 0x0324b00d09ff79a7 */ /* 0x0001d8000800003f */
[----:B0-----:R-:W-:Y:S05]  /*350c0*/  @!P1 BRA `(.L_x_4141) ;  /* 0x0000000000049947 */ /* 0x001fea0003800000 */
[----:B------:R-:W-:Y:S01]  /*350d0*/  BPT.TRAP 0x1 ;  /* 0x000000040000795c */ /* 0x000fe20000300000 */
.L_x_4141:
[----:B------:R-:W-:Y:S05]  /*350e0*/  BSYNC B2 ;  /* 0x0000000000027941 */ /* 0x000fea0003800000 */
.L_x_4140:
        /* <DEDUP_REMOVED lines=9> */
.L_x_4142:
        /* <DEDUP_REMOVED lines=15> */
.L_x_4143:
        /* <DEDUP_REMOVED lines=15> */
.L_x_4144:
        /* <DEDUP_REMOVED lines=15> */
.L_x_4145:
        /* <DEDUP_REMOVED lines=10> */
.L_x_4132:
[----:B------:R-:W-:Y:S05]  /*354f0*/  BSYNC B1 ;  /* 0x0000000000017941 */ /* 0x000fea0003800000 */
.L_x_4131:
        /* <DEDUP_REMOVED lines=8> */
.L_x_4110:
[----:B------:R-:W-:Y:S05]  /*35580*/  BSYNC B0 ;  /* 0x0000000000007941 */ /* 0x000fea0003800000 */
.L_x_4109:
[----:B------:R-:W1:Y:S01]  /*35590*/  LDC R0, c[0x0][0x448] ;  /* 0x00011200ff007b82 */ /* 0x000e620000000800 */
[----:B------:R-:W-:Y:S01]  /*355a0*/  VIADD R5, R35, 0x7f ;  /* 0x0000007f23057836 */ /* 0x000fe20000000000 */
[----:B------:R-:W-:Y:S06]  /*355b0*/  @!P0 WARPSYNC.ALL ;  /* 0x0000000000008948 */ /* 0x000fec0003800000 */
[----:B------:R-:W-:Y:S01]  /*355c0*/  @!P0 BAR.SYNC.DEFER_BLOCKING 0xc, 0x180 ;  /* 0x0306000000008b1d */ /* 0x000fe20000010000 */
[----:B-1----:R-:W-:-:S13]  /*355d0*/  ISETP.NE.AND P1, PT, R0, 0x1, PT ;  /* 0x000000010000780c */ /* 0x002fda0003f25270 */
        /* <DEDUP_REMOVED lines=20> */
.L_x_4149:
[----:B------:R-:W-:-:S13]  /*35720*/  ISETP.NE.AND P0, PT, R3, 0x1, PT ;  /* 0x000000010300780c */ /* 0x000fda0003f05270 */
[----:B------:R-:W1:Y:S02]  /*35730*/  @P0 LDC.64 R4, c[0x0][0xae0] ;  /* 0x0002b800ff040b82 */ /* 0x000e640000000a00 */
[----:B-1----:R-:W-:-:S05]  /*35740*/  @P0 IMAD.HI.U32 R4, R0, R4, RZ ;  /* 0x0000000400040227 */ /* 0x002fca00078e00ff */
[----:B------:R-:W-:-:S07]  /*35750*/  @P0 SHF.R.U32.HI R0, RZ, R5, R4 ;  /* 0x00000005ff000219 */ /* 0x000fce0000011604 */
.L_x_4150:
[----:B------:R-:W-:Y:S05]  /*35760*/  BSYNC B0 ;  /* 0x0000000000007941 */ /* 0x000fea0003800000 */
.L_x_4148:
[----:B------:R-:W-:-:S05]  /*35770*/  IMAD R5, R0, R3, R3 ;  /* 0x0000000300057224 */ /* 0x000fca00078e0203 */
[----:B------:R-:W-:-:S07]  /*35780*/  VIMNMX R2, R2, R5, PT ;  /* 0x0000000502027248 */ /* 0x000fce0003fe0100 */
.L_x_4147:
        /* <DEDUP_REMOVED lines=24> */
.L_x_4153:
[----:B------:R-:W-:-:S13]  /*35910*/  ISETP.NE.AND P0, PT, R3, 0x1, PT ;  /* 0x000000010300780c */ /* 0x000fda0003f05270 */
[----:B------:R-:W1:Y:S02]  /*35920*/  @P0 LDC.64 R4, c[0x0][0xae0] ;  /* 0x0002b800ff040b82 */ /* 0x000e640000000a00 */
[----:B-1----:R-:W-:-:S05]  /*35930*/  @P0 IMAD.HI.U32 R4, R8, R4, RZ ;  /* 0x0000000408040227 */ /* 0x002fca00078e00ff */
[----:B------:R-:W-:-:S07]  /*35940*/  @P0 SHF.R.U32.HI R8, RZ, R5, R4 ;  /* 0x00000005ff080219 */ /* 0x000fce0000011604 */
.L_x_4154:
[----:B------:R-:W-:Y:S05]  /*35950*/  BSYNC B0 ;  /* 0x0000000000007941 */ /* 0x000fea0003800000 */
.L_x_4152:
[----:B------:R-:W-:-:S05]  /*35960*/  IMAD R3, R8, R3, RZ ;  /* 0x0000000308037224 */ /* 0x000fca00078e02ff */
[----:B------:R-:W-:-:S07]  /*35970*/  VIMNMX R0, R0, R3, !PT ;  /* 0x0000000300007248 */ /* 0x000fce0007fe0100 */
.L_x_4151:
        /* <DEDUP_REMOVED lines=37> */
.L_x_4156:
[----:B------:R-:W-:Y:S05]  /*35bd0*/  BSYNC B0 ;  /* 0x0000000000007941 */ /* 0x000fea0003800000 */
.L_x_4155:
        /* <DEDUP_REMOVED lines=23> */
.L_x_4158:
        /* <DEDUP_REMOVED lines=13> */
[----:B------:R-:W-:Y:S02]  /*35e20*/  IMAD.U32 R10, RZ, RZ, UR4 ;  /* 0x00000004ff0a7e24 */ /* 0x000fe4000f8e00ff */
[----:B------:R-:W-:Y:S02]  /*35e30*/  IMAD.U32 R11, RZ, RZ, UR5 ;  /* 0x00000005ff0b7e24 */ /* 0x000fe4000f8e00ff */
[----:B------:R-:W-:Y:S02]  /*35e40*/  IMAD.MOV.U32 R8, RZ, RZ, 0x70 ;  /* 0x00000070ff087424 */ /* 0x000fe400078e00ff */
[----:B0-----:R-:W-:Y:S02]  /*35e50*/  IMAD.MOV.U32 R12, RZ, RZ, 0x1 ;  /* 0x00000001ff0c7424 */ /* 0x001fe400078e00ff */
[----:B------:R-:W-:-:S07]  /*35e60*/  IMAD.MOV.U32 R13, RZ, RZ, RZ ;  /* 0x000000ffff0d7224 */ /* 0x000fce00078e00ff */
[----:B------:R-:W-:-:S07]  /*35e70*/  LEPC R20, `(.L_x_4161) ;  /* 0x000000001014794e */ /* 0x000fce0000000000 */
[----:B--2---:R-:W-:Y:S05]  /*35e80*/  CALL.ABS.NOINC R2 ;  /* 0x0000000002007343 */ /* 0x004fea0003c00000 */
.L_x_4161:
[----:B------:R-:W-:Y:S05]  /*35e90*/  BSYNC B6 ;  /* 0x0000000000067941 */ /* 0x000fea0003800000 */
.L_x_4160:
        /* <DEDUP_REMOVED lines=13> */
[----:B------:R-:W-:Y:S02]  /*35f70*/  IMAD.U32 R10, RZ, RZ, UR4 ;  /* 0x00000004ff0a7e24 */ /* 0x000fe4000f8e00ff */
[----:B------:R-:W-:Y:S02]  /*35f80*/  IMAD.U32 R11, RZ, RZ, UR5 ;  /* 0x00000005ff0b7e24 */ /* 0x000fe4000f8e00ff */
[----:B------:R-:W-:Y:S02]  /*35f90*/  IMAD.MOV.U32 R8, RZ, RZ, 0x70 ;  /* 0x00000070ff087424 */ /* 0x000fe400078e00ff */
[----:B0-----:R-:W-:Y:S02]  /*35fa0*/  IMAD.MOV.U32 R12, RZ, RZ, 0x1 ;  /* 0x00000001ff0c7424 */ /* 0x001fe400078e00ff */
[----:B--2---:R-:W-:-:S07]  /*35fb0*/  IMAD.MOV.U32 R13, RZ, RZ, RZ ;  /* 0x000000ffff0d7224 */ /* 0x004fce00078e00ff */
[----:B------:R-:W-:-:S07]  /*35fc0*/  LEPC R20, `(.L_x_4164) ;  /* 0x000000001014794e */ /* 0x000fce0000000000 */
[----:B---3--:R-:W-:Y:S05]  /*35fd0*/  CALL.ABS.NOINC R2 ;  /* 0x0000000002007343 */ /* 0x008fea0003c00000 */
.L_x_4164:
        /* <DEDUP_REMOVED lines=15> */
.L_x_4163:
[----:B------:R-:W-:Y:S05]  /*360d0*/  BSYNC B6 ;  /* 0x0000000000067941 */ /* 0x000fea0003800000 */
.L_x_4162:
[----:B------:R-:W2:Y:S01]  /*360e0*/  S2R R2, SR_TID.X ;  /* 0x0000000000027919 */ /* 0x000ea20000002100 */
[----:B------:R-:W-:Y:S01]  /*360f0*/  ULDC.64 UR4, c[0x0][0xaf0] ;  /* 0x0002bc0000047ab9 */ /* 0x000fe20000000a00 */
[----:B------:R-:W-:Y:S01]  /*36100*/  IMAD.MOV.U32 R29, RZ, RZ, R19 ;  /* 0x000000ffff1d7224 */ /* 0x000fe200078e0013 */
[----:B------:R-:W-:Y:S01]  /*36110*/  ISETP.NE.U32.AND P0, PT, RZ, UR4, PT ;  /* 0x00000004ff007c0c */ /* 0x000fe2000bf05070 */
[----:B------:R-:W3:Y:S01]  /*36120*/  S2R R20, SR_TID.X ;  /* 0x0000000000147919 */ /* 0x000ee20000002100 */
[----:B------:R-:W4:Y:S01]  /*36130*/  LDC R9, c[0x0][0x430] ;  /* 0x00010c00ff097b82 */ /* 0x000f220000000800 */
[----:B------:R-:W-:Y:S01]  /*36140*/  VIADD R0, R31, 0xffffffff ;  /* 0xffffffff1f007836 */ /* 0x000fe20000000000 */
[----:B------:R-:W-:Y:S01]  /*36150*/  ISETP.NE.AND.EX P0, PT, RZ, UR5, PT, P0 ;  /* 0x00000005ff007c0c */ /* 0x000fe2000bf05300 */
[----:B------:R-:W-:Y:S01]  /*36160*/  IMAD.MOV.U32 R10, RZ, RZ, RZ ;  /* 0x000000ffff0a7224 */ /* 0x000fe200078e00ff */
[----:B------:R-:W-:Y:S01]  /*36170*/  LOP3.LUT R22, R22, 0xffffffdf, RZ, 0xc0, !PT ;  /* 0xffffffdf16167812 */ /* 0x000fe200078ec0ff */
[----:B------:R-:W-:Y:S01]  /*36180*/  ULDC UR4, c[0x0][0x320] ;  /* 0x0000c80000047ab9 */ /* 0x000fe20000000800 */
[----:B--2---:R-:W-:-:S09]  /*36190*/  LOP3.LUT R21, R2, 0x7f, RZ, 0xc0, !PT ;  /* 0x0000007f02157812 */ /* 0x004fd200078ec0ff */
[----:B------:R-:W2:Y:S01]  /*361a0*/  @P0 LDC.64 R2, c[0x0][0xaf0] ;  /* 0x0002bc00ff020b82 */ /* 0x000ea20000000a00 */
[----:B---3--:R-:W-:Y:S01]  /*361b0*/  IMAD.SHL.U32 R20, R20, 0x10, RZ ;  /* 0x0000001014147824 */ /* 0x008fe200078e00ff */
[----:B------:R-:W-:Y:S01]  /*361c0*/  SHF.R.U32.HI R21, RZ, 0x3, R21 ;  /* 0x00000003ff157819 */ /* 0x000fe20000011615 */
[----:B--2---:R-:W-:-:S05]  /*361d0*/  @P0 IMAD.WIDE R2, R19, 0x4, R2 ;  /* 0x0000000413020825 */ /* 0x004fca00078e0202 */
[----:B------:R2:W3:Y:S01]  /*361e0*/  @P0 LDG.E R29, desc[UR44][R2.64] ;  /* 0x0000002c021d0981 */ /* 0x0004e2000c1e1900 */
[----:B------:R-:W-:Y:S02]  /*361f0*/  LOP3.LUT R20, R21, 0x70, R20, 0xf8, !PT ;  /* 0x0000007015147812 */ /* 0x000fe400078ef814 */
[----:B----4-:R-:W-:-:S03]  /*36200*/  ISETP.NE.AND P1, PT, R9, 0x1, PT ;  /* 0x000000010900780c */ /* 0x010fc60003f25270 */
[----:B-1----:R-:W-:-:S05]  /*36210*/  IMAD R6, R0, 0x60, R20 ;  /* 0x0000006000067824 */ /* 0x002fca00078e0214 */
[C---:B------:R-:W-:Y:S01]  /*36220*/  ISETP.GE.AND P0, PT, R6.reuse, R17, PT ;  /* 0x000000110600720c */ /* 0x040fe20003f06270 */
[----:B------:R-:W-:-:S03]  /*36230*/  IMAD.IADD R6, R6, 0x1, R33 ;  /* 0x0000000106067824 */ /* 0x000fc600078e0221 */
[----:B------:R-:W-:Y:S01]  /*36240*/  ISETP.GT.U32.OR P0, PT, R20, 0x5f, P0 ;  /* 0x0000005f1400780c */ /* 0x000fe20000704470 */
[----:B------:R-:W1:Y:S01]  /*36250*/  @P1 LDC R5, c[0x0][0x434] ;  /* 0x00010d00ff051b82 */ /* 0x000e620000000800 */
[----:B------:R-:W-:-:S07]  /*36260*/  IMAD.MOV.U32 R7, RZ, RZ, R6 ;  /* 0x000000ffff077224 */ /* 0x000fce00078e0006 */
[----:B------:R-:W4:Y:S08]  /*36270*/  @P1 LDC R4, c[0x0][0x438] ;  /* 0x00010e00ff041b82 */ /* 0x000f300000000800 */
[----:B--2---:R-:W2:Y:S01]  /*36280*/  @!P0 LDC.64 R2, c[0x0][0x428] ;  /* 0x00010a00ff028b82 */ /* 0x004ea20000000a00 */
[----:B-1----:R-:W-:-:S05]  /*36290*/  @P1 IMAD.HI.U32 R5, R6, R5, RZ ;  /* 0x0000000506051227 */ /* 0x002fca00078e00ff */
[----:B----4-:R-:W-:-:S04]  /*362a0*/  @P1 SHF.R.U32.HI R7, RZ, R4, R5 ;  /* 0x00000004ff071219 */ /* 0x010fc80000011605 */
[--C-:B------:R-:W-:Y:S01]  /*362b0*/  @!P0 SHF.R.S32.HI R5, RZ, 0x1f, R7.reuse ;  /* 0x0000001fff058819 */ /* 0x100fe20000011407 */
[----:B------:R-:W-:Y:S01]  /*362c0*/  @!P0 IMAD.MOV.U32 R4, RZ, RZ, R7 ;  /* 0x000000ffff048224 */ /* 0x000fe200078e0007 */
[----:B---3--:R-:W-:-:S03]  /*362d0*/  SHF.R.S32.HI R34, RZ, 0x1f, R29 ;  /* 0x0000001fff227819 */ /* 0x008fc6000001141d */
[----:B--2---:R-:W-:-:S04]  /*362e0*/  @!P0 IMAD.WIDE.U32 R4, R29, R2, R4 ;  /* 0x000000021d048225 */ /* 0x004fc800078e0004 */
[----:B------:R-:W-:-:S04]  /*362f0*/  @!P0 IMAD R8, R34, R2, RZ ;  /* 0x0000000222088224 */ /* 0x000fc800078e02ff */
[----:B------:R-:W-:Y:S02]  /*36300*/  @!P0 IMAD R8, R29, R3, R8 ;  /* 0x000000031d088224 */ /* 0x000fe400078e0208 */
[----:B------:R-:W1:Y:S02]  /*36310*/  @!P0 LDC.64 R2, c[0x0][0x418] ;  /* 0x00010600ff028b82 */ /* 0x000e640000000a00 */
[----:B------:R-:W-:Y:S01]  /*36320*/  @!P0 IMAD.IADD R8, R5, 0x1, R8 ;  /* 0x0000000105088824 */ /* 0x000fe200078e0208 */
[----:B-1----:R-:W-:-:S04]  /*36330*/  @!P0 LEA R2, P1, R4, R2, 0x2 ;  /* 0x0000000204028211 */ /* 0x002fc800078210ff */
[----:B------:R-:W-:-:S05]  /*36340*/  @!P0 LEA.HI.X R3, R4, R3, R8, 0x2, P1 ;  /* 0x0000000304038211 */ /* 0x000fca00008f1408 */
[----:B------:R1:W2:Y:S01]  /*36350*/  @!P0 LDG.E R10, desc[UR44][R2.64] ;  /* 0x0000002c020a8981 */ /* 0x0002a2000c1e1900 */
[----:B------:R-:W-:Y:S01]  /*36360*/  ISETP.GT.U32.AND P0, PT, R20, 0x5f, PT ;  /* 0x0000005f1400780c */ /* 0x000fe20003f04070 */
[----:B------:R-:W-:Y:S01]  /*36370*/  IMAD.MOV R4, RZ, RZ, -R7 ;  /* 0x000000ffff047224 */ /* 0x000fe200078e0a07 */
[----:B------:R-:W-:Y:S01]  /*36380*/  UMOV UR5, 0xffffffff ;  /* 0xffffffff00057882 */ /* 0x000fe20000000000 */
[----:B-1----:R-:W-:Y:S02]  /*36390*/  IMAD.U32 R2, RZ, RZ, UR40 ;  /* 0x00000028ff027e24 */ /* 0x002fe4000f8e00ff */
[----:B------:R-:W-:-:S08]  /*363a0*/  IMAD R3, R9, R4, R6 ;  /* 0x0000000409037224 */ /* 0x000fd000078e0206 */
[----:B------:R-:W-:Y:S02]  /*363b0*/  @P0 LOP3.LUT R22, R22, 0x20, RZ, 0xfc, !PT ;  /* 0x0000002016160812 */ /* 0x000fe400078efcff */
[----:B------:R-:W-:Y:S01]  /*363c0*/  ISETP.NE.AND P2, PT, R2, 0x3, PT ;  /* 0x000000030200780c */ /* 0x000fe20003f45270 */
[----:B------:R-:W-:Y:S01]  /*363d0*/  STL [R1+0x448], R3 ;  /* 0x0004480301007387 */ /* 0x000fe20000100800 */
[----:B------:R-:W-:-:S11]  /*363e0*/  LOP3.LUT R22, R22, 0xfffff7ff, RZ, 0xc0, !PT ;  /* 0xfffff7ff16167812 */ /* 0x000fd600078ec0ff */
[----:B------:R-:W-:-:S04]  /*363f0*/  @P2 LOP3.LUT R22, R22, 0x800, RZ, 0xfc, !PT ;  /* 0x0000080016162812 */ /* 0x000fc800078efcff */
[----:B------:R-:W-:Y:S01]  /*36400*/  LOP3.LUT R22, R22, 0xffffffef, RZ, 0xc0, !PT ;  /* 0xffffffef16167812 */ /* 0x000fe200078ec0ff */
[----:B--2---:R1:W-:Y:S02]  /*36410*/  STL [R1+0x444], R10 ;  /* 0x0004440a01007387 */ /* 0x0043e40000100800 */
[----:B-1----:R-:W1:Y:S02]  /*36420*/  S2R R10, SR_TID.X ;  /* 0x00000000000a7919 */ /* 0x002e640000002100 */
[----:B-1----:R-:W-:-:S05]  /*36430*/  IMAD.SHL.U32 R20, R10, 0x8, RZ ;  /* 0x000000080a147824 */ /* 0x002fca00078e00ff */
[----:B------:R-:W-:-:S04]  /*36440*/  LOP3.LUT R20, R20, 0x38, RZ, 0xc0, !PT ;  /* 0x0000003814147812 */ /* 0x000fc800078ec0ff */
[C---:B0-----:R-:W-:Y:S02]  /*36450*/  LOP3.LUT R12, R20.reuse, 0x40, RZ, 0xfc, !PT ;  /* 0x00000040140c7812 */ /* 0x041fe400078efcff */
        /* <DEDUP_REMOVED lines=13> */
[----:B------:R-:W-:Y:S06]  /*36530*/  BRA.DIV UR5, `(.L_x_4165) ;  /* 0x0000006e05387947 */ /* 0x000fec000b800000 */
.L_x_4336:
[----:B------:R-:W-:-:S05]  /*36540*/  SEL R2, RZ, 0x1, P0 ;  /* 0x00000001ff027807 */ /* 0x000fca0000000000 */
[----:B------:R0:W-:Y:S01]  /*36550*/  STL [R1+0x49c], R2 ;  /* 0x00049c0201007387 */ /* 0x0001e20000100800 */
[----:B------:R-:W-:Y:S05]  /*36560*/  @!P2 BRA `(.L_x_4166) ;  /* 0x000000000004a947 */ /* 0x000fea0003800000 */
[----:B------:R-:W-:Y:S01]  /*36570*/  BPT.TRAP 0x1 ;  /* 0x000000040000795c */ /* 0x000fe20000300000 */
.L_x_4166:
[----:B------:R-:W-:Y:S01]  /*36580*/  IMAD R31, R0, -0x60, R17 ;  /* 0xffffffa0001f7824 */ /* 0x000fe200078e0211 */
[----:B------:R-:W-:Y:S01]  /*36590*/  SHF.L.U32 R0, R27, 0x1f, RZ ;  /* 0x0000001f1b007819 */ /* 0x000fe200000006ff */
[----:B------:R-:W-:Y:S01]  /*365a0*/  IMAD R17, R25, 0x8, R23 ;  /* 0x0000000819117824 */ /* 0x000fe200078e0217 */
[----:B------:R-:W-:Y:S03]  /*365b0*/  BSSY B0, `(.L_x_4167) ;  /* 0x0000003000007945 */ /* 0x000fe60003800000 */
[----:B------:R-:W1:Y:S02]  /*365c0*/  SYNCS.PHASECHK.TRANS64.TRYWAIT P0, [R17+URZ+0x32440], R0 ;  /* 0x03244000110075a7 */ /* 0x000e64000800017f */
[----:B-1----:R-:W-:Y:S05]  /*365d0*/  @!P0 BRA `(.L_x_4168) ;  /* 0x0000006c00448947 */ /* 0x002fea0003800000 */
.L_x_4337:
[----:B------:R-:W-:Y:S05]  /*365e0*/  BSYNC B0 ;  /* 0x0000000000007941 */ /* 0x000fea0003800000 */
.L_x_4167:
[----:B0-----:R-:W1:Y:S01]  /*365f0*/  LDL R2, [R1+0x448] ;  /* 0x0004480001027983 */ /* 0x001e620000100800 */
[----:B------:R-:W-:Y:S01]  /*36600*/  ULDC.64 UR4, c[0x0][0x300] ;  /* 0x0000c00000047ab9 */ /* 0x000fe20000000a00 */
[----:B------:R-:W-:Y:S02]  /*36610*/  ULDC.64 UR6, c[0x0][0x2e8] ;  /* 0x0000ba0000067ab9 */ /* 0x000fe40000000a00 */
[----:B------:R-:W2:Y:S01]  /*36620*/  LDL R4, [R1+0x444] ;  /* 0x0004440001047983 */ /* 0x000ea20000100800 */
[----:B------:R-:W-:Y:S02]  /*36630*/  LOP3.LUT R22, R22, 0xfffffffd, RZ, 0xc0, !PT ;  /* 0xfffffffd16167812 */ /* 0x000fe400078ec0ff */
[----:B-1----:R-:W-:Y:S02]  /*36640*/  SHF.R.S32.HI R0, RZ, 0x1f, R2 ;  /* 0x0000001fff007819 */ /* 0x002fe40000011402 */
[----:B--2---:R-:W-:-:S03]  /*36650*/  SHF.R.S32.HI R5, RZ, 0x1f, R4 ;  /* 0x0000001fff057819 */ /* 0x004fc60000011404 */
        /* <DEDUP_REMOVED lines=11> */
[----:B------:R-:W1:Y:S02]  /*36710*/  S2R R4, SR_TID.X ;  /* 0x0000000000047919 */ /* 0x000e640000002100 */
[----:B------:R-:W-:Y:S02]  /*36720*/  IMAD.IADD R3, R3, 0x1, R0 ;  /* 0x0000000103037824 */ /* 0x000fe400078e0200 */
[----:B------:R-:W-:Y:S01]  /*36730*/  IMAD.WIDE.U32 R2, R18, UR4, R2 ;  /* 0x0000000412027c25 */ /* 0x000fe2000f8e0002 */
[----:B------:R-:W-:Y:S02]  /*36740*/  ULDC UR4, c[0x0][0x2f4] ;  /* 0x0000bd0000047ab9 */ /* 0x000fe40000000800 */
[----:B------:R-:W-:Y:S02]  /*36750*/  LEA R0, P0, R2, UR6, 0x1 ;  /* 0x0000000602007c11 */ /* 0x000fe4000f8008ff */
[----:B-1----:R-:W-:Y:S01]  /*36760*/  LOP3.LUT R5, R4, 0x7f, RZ, 0xc0, !PT ;  /* 0x0000007f04057812 */ /* 0x002fe200078ec0ff */
[----:B------:R-:W-:Y:S01]  /*36770*/  IMAD R4, R18, UR5, R3 ;  /* 0x0000000512047c24 */ /* 0x000fe2000f8e0203 */
[----:B------:R-:W-:-:S02]  /*36780*/  UMOV UR5, 0xffffffff ;  /* 0xffffffff00057882 */ /* 0x000fc40000000000 */
[----:B------:R-:W-:Y:S02]  /*36790*/  SHF.R.U32.HI R6, RZ, 0x3, R5 ;  /* 0x00000003ff067819 */ /* 0x000fe40000011605 */
        /* <DEDUP_REMOVED lines=62> */
.L_x_4351:
        /* <DEDUP_REMOVED lines=10> */
.L_x_4170:
        /* <DEDUP_REMOVED lines=11> */
.L_x_4171:
[----:B------:R1:W-:Y:S02]  /*36cd0*/  SYNCS.ARRIVE.TRANS64.A1T0 RZ, [R17+URZ+0x32430], RZ ;  /* 0x032430ff11ff79a7 */ /* 0x0003e4000810003f */
[----:B------:R-:W-:Y:S05]  /*36ce0*/  WARPSYNC.ALL ;  /* 0x0000000000007948 */ /* 0x000fea0003800000 */
[----:B------:R-:W-:Y:S01]  /*36cf0*/  ULDC.64 UR4, c[0x0][0xaf8] ;  /* 0x0002be0000047ab9 */ /* 0x000fe20000000a00 */
[----:B------:R-:W-:Y:S01]  /*36d00*/  VIADD R0, R23, 0x18400 ;  /* 0x0001840017007836 */ /* 0x000fe20000000000 */
[----:B------:R-:W-:Y:S01]  /*36d10*/  BAR.SYNC.DEFER_BLOCKING 0x8, 0x180 ;  /* 0x0206000000007b1d */ /* 0x000fe20000010000 */
[----:B------:R-:W-:-:S03]  /*36d20*/  ISETP.NE.U32.AND P0, PT, RZ, UR4, PT ;  /* 0x00000004ff007c0c */ /* 0x000fc6000bf05070 */
[----:B------:R-:W-:Y:S02]  /*36d30*/  LOP3.LUT P1, RZ, R0, 0x3ff, RZ, 0xc0, !PT ;  /* 0x000003ff00ff7812 */ /* 0x000fe4000782c0ff */
[----:B------:R-:W-:Y:S01]  /*36d40*/  ISETP.NE.AND.EX P0, PT, RZ, UR5, PT, P0 ;  /* 0x00000005ff007c0c */ /* 0x000fe2000bf05300 */
[----:B------:R-:W-:Y:S01]  /*36d50*/  BSSY B6, `(.L_x_4172) ;  /* 0x0000019000067945 */ /* 0x000fe20003800000 */
[----:B------:R-:W-:Y:S02]  /*36d60*/  SHF.R.S32.HI R0, RZ, 0x1f, R19 ;  /* 0x0000001fff007819 */ /* 0x000fe40000011413 */
[----:B0-----:R-:W-:Y:S02]  /*36d70*/  SEL R2, R19, RZ, !P0 ;  /* 0x000000ff13027207 */ /* 0x001fe40004000000 */
[----:B------:R-:W-:-:S03]  /*36d80*/  SEL R0, R0, RZ, !P0 ;  /* 0x000000ff00007207 */ /* 0x000fc60004000000 */
[----:B------:R-:W-:Y:S04]  /*36d90*/  STL [R1+0x44c], R2 ;  /* 0x00044c0201007387 */ /* 0x000fe80000100800 */
[----:B------:R0:W-:Y:S02]  /*36da0*/  STL [R1+0x474], R0 ;  /* 0x0004740001007387 */ /* 0x0001e40000100800 */
[----:B0-----:R-:W-:-:S05]  /*36db0*/  SHF.R.S32.HI R0, RZ, 0x1f, R37 ;  /* 0x0000001fff007819 */ /* 0x001fca0000011425 */
[----:B------:R0:W-:Y:S01]  /*36dc0*/  STL [R1+0x468], R0 ;  /* 0x0004680001007387 */ /* 0x0001e20000100800 */
        /* <DEDUP_REMOVED lines=17> */
.L_x_4173:
[----:B------:R-:W-:Y:S05]  /*36ee0*/  BSYNC B6 ;  /* 0x0000000000067941 */ /* 0x000fea0003800000 */
.L_x_4172:
[----:B0-----:R-:W2:Y:S01]  /*36ef0*/  LDL R0, [R1+0x468] ;  /* 0x0004680001007983 */ /* 0x001ea20000100800 */
[----:B------:R-:W0:Y:S01]  /*36f00*/  LDC R6, c[0x0][0x448] ;  /* 0x00011200ff067b82 */ /* 0x000e220000000800 */
[----:B------:R-:W-:Y:S02]  /*36f10*/  ULDC.64 UR4, c[0x0][0x298] ;  /* 0x0000a60000047ab9 */ /* 0x000fe40000000a00 */
[----:B------:R-:W3:Y:S04]  /*36f20*/  LDL R21, [R1+0x474] ;  /* 0x0004740001157983 */ /* 0x000ee80000100800 */
[----:B------:R-:W4:Y:S04]  /*36f30*/  LDL R20, [R1+0x44c] ;  /* 0x00044c0001147983 */ /* 0x000f280000100800 */
[----:B------:R0:W5:Y:S01]  /*36f40*/  LDL R9, [R1+0x440] ;  /* 0x0004400001097983 */ /* 0x0001620000100800 */
[----:B------:R-:W1:Y:S01]  /*36f50*/  S2R R2, SR_TID.X ;  /* 0x0000000000027919 */ /* 0x000e620000002100 */
[----:B------:R-:W1:Y:S01]  /*36f60*/  S2R R5, SR_TID.X ;  /* 0x0000000000057919 */ /* 0x000e620000002100 */
[----:B0-----:R-:W-:-:S13]  /*36f70*/  ISETP.NE.AND P0, PT, R6, 0x1, PT ;  /* 0x000000010600780c */ /* 0x001fda0003f05270 */
[----:B------:R-:W0:Y:S01]  /*36f80*/  @P0 LDC R3, c[0x0][0x44c] ;  /* 0x00011300ff030b82 */ /* 0x000e220000000800 */
[----:B-1----:R-:W-:-:S04]  /*36f90*/  LOP3.LUT R2, R2, 0x7f, RZ, 0xc0, !PT ;  /* 0x0000007f02027812 */ /* 0x002fc800078ec0ff */
[----:B------:R-:W-:Y:S01]  /*36fa0*/  SHF.R.U32.HI R2, RZ, 0x3, R2 ;  /* 0x00000003ff027819 */ /* 0x000fe20000011602 */
[----:B------:R-:W-:-:S05]  /*36fb0*/  IMAD.SHL.U32 R7, R5, 0x8, RZ ;  /* 0x0000000805077824 */ /* 0x000fca00078e00ff */
[----:B------:R-:W-:Y:S01]  /*36fc0*/  LOP3.LUT R7, R7, 0x38, RZ, 0xc0, !PT ;  /* 0x0000003807077812 */ /* 0x000fe200078ec0ff */
[----:B--2---:R-:W-:Y:S02]  /*36fd0*/  IMAD.MOV.U32 R4, RZ, RZ, R0 ;  /* 0x000000ffff047224 */ /* 0x004fe400078e0000 */
[----:B------:R-:W1:Y:S02]  /*36fe0*/  S2R R0, SR_TID.X ;  /* 0x0000000000007919 */ /* 0x000e640000002100 */
[----:B------:R-:W-:-:S04]  /*36ff0*/  IMAD R4, R4, UR4, RZ ;  /* 0x0000000404047c24 */ /* 0x000fc8000f8e02ff */
[----:B------:R-:W-:Y:S02]  /*37000*/  IMAD R4, R37, UR5, R4 ;  /* 0x0000000525047c24 */ /* 0x000fe4000f8e0204 */
[----:B-1----:R-:W-:-:S05]  /*37010*/  IMAD.SHL.U32 R0, R0, 0x10, RZ ;  /* 0x0000001000007824 */ /* 0x002fca00078e00ff */
[----:B------:R-:W-:Y:S02]  /*37020*/  LOP3.LUT R0, R2, 0x70, R0, 0xf8, !PT ;  /* 0x0000007002007812 */ /* 0x000fe400078ef800 */
[----:B------:R-:W1:Y:S03]  /*37030*/  @P0 LDC R2, c[0x0][0x450] ;  /* 0x00011400ff020b82 */ /* 0x000e660000000800 */
[----:B------:R-:W-:-:S04]  /*37040*/  IMAD.IADD R36, R0, 0x1, R35 ;  /* 0x0000000100247824 */ /* 0x000fc800078e0223 */
[----:B0-----:R-:W-:-:S04]  /*37050*/  @P0 IMAD.HI.U32 R3, R36, R3, RZ ;  /* 0x0000000324030227 */ /* 0x001fc800078e00ff */
[----:B------:R-:W-:Y:S01]  /*37060*/  IMAD.MOV.U32 R0, RZ, RZ, R36 ;  /* 0x000000ffff007224 */ /* 0x000fe200078e0024 */
[----:B-1----:R-:W-:Y:S01]  /*37070*/  @P0 SHF.R.U32.HI R0, RZ, R2, R3 ;  /* 0x00000002ff000219 */ /* 0x002fe20000011603 */
[----:B------:R-:W-:Y:S01]  /*37080*/  IMAD.WIDE.U32 R2, R37, UR4, RZ ;  /* 0x0000000425027c25 */ /* 0x000fe2000f8e00ff */
        /* <DEDUP_REMOVED lines=8> */
[----:B------:R-:W-:-:S03]  /*37110*/  ULDC.64 UR4, c[0x0][0x2d0] ;  /* 0x0000b40000047ab9 */ /* 0x000fc60000000a00 */
[----:B------:R-:W-:Y:S01]  /*37120*/  IMAD.IADD R3, R3, 0x1, R4 ;  /* 0x0000000103037824 */ /* 0x000fe200078e0204 */
[----:B------:R-:W-:Y:S01]  /*37130*/  SHF.R.S32.HI R4, RZ, 0x1f, R0 ;  /* 0x0000001fff047819 */ /* 0x000fe20000011400 */
[----:B------:R-:W-:-:S04]  /*37140*/  IMAD.WIDE.U32 R2, R0, UR4, R2 ;  /* 0x0000000400027c25 */ /* 0x000fc8000f8e0002 */
[----:B------:R-:W-:-:S04]  /*37150*/  IMAD R4, R4, UR4, RZ ;  /* 0x0000000404047c24 */ /* 0x000fc8000f8e02ff */
[----:B------:R-:W-:Y:S01]  /*37160*/  IMAD R4, R0, UR5, R4 ;  /* 0x0000000500047c24 */ /* 0x000fe2000f8e0204 */
[----:B------:R-:W-:Y:S01]  /*37170*/  ULDC.64 UR4, c[0x0][0x2c8] ;  /* 0x0000b20000047ab9 */ /* 0x000fe20000000a00 */
[----:B------:R-:W-:Y:S02]  /*37180*/  IMAD.MOV R0, RZ, RZ, -R0 ;  /* 0x000000ffff007224 */ /* 0x000fe400078e0a00 */
[----:B------:R-:W-:Y:S02]  /*37190*/  IMAD.IADD R3, R3, 0x1, R4 ;  /* 0x0000000103037824 */ /* 0x000fe400078e0204 */
[----:B------:R-:W-:-:S04]  /*371a0*/  IMAD R0, R6, R0, R36 ;  /* 0x0000000006007224 */ /* 0x000fc800078e0224 */
[----:B------:R-:W-:Y:S01]  /*371b0*/  IMAD.WIDE.U32 R2, R0, UR4, R2 ;  /* 0x0000000400027c25 */ /* 0x000fe2000f8e0002 */
[----:B------:R-:W-:-:S05]  /*371c0*/  SHF.R.S32.HI R4, RZ, 0x1f, R0 ;  /* 0x0000001fff047819 */ /* 0x000fca0000011400 */
[----:B------:R-:W-:-:S04]  /*371d0*/  IMAD R4, R4, UR4, RZ ;  /* 0x0000000404047c24 */ /* 0x000fc8000f8e02ff */
[----:B------:R-:W-:Y:S01]  /*371e0*/  IMAD R4, R0, UR5, R4 ;  /* 0x0000000500047c24 */ /* 0x000fe2000f8e0204 */
[----:B------:R-:W-:Y:S02]  /*371f0*/  ULDC.64 UR4, c[0x0][0x280] ;  /* 0x0000a00000047ab9 */ /* 0x000fe40000000a00 */
[----:B------:R-:W-:Y:S01]  /*37200*/  LEA R0, P0, R2, UR4, 0x1 ;  /* 0x0000000402007c11 */ /* 0x000fe2000f8008ff */
[----:B------:R-:W-:Y:S01]  /*37210*/  IMAD.IADD R3, R3, 0x1, R4 ;  /* 0x0000000103037824 */ /* 0x000fe200078e0204 */
[----:B------:R-:W-:Y:S01]  /*37220*/  ULDC UR4, c[0x0][0x2b8] ;  /* 0x0000ae0000047ab9 */ /* 0x000fe20000000800 */
[----:B------:R-:W-:-:S03]  /*37230*/  LOP3.LUT R20, R5, 0x7f, RZ, 0xc0, !PT ;  /* 0x0000007f05147812 */ /* 0x000fc600078ec0ff */
        /* <DEDUP_REMOVED lines=12> */
[----:B------:R2:W-:Y:S04]  /*37300*/  STL [R1+0x458], R6 ;  /* 0x0004580601007387 */ /* 0x0005e80000100800 */
[----:B------:R-:W-:Y:S05]  /*37310*/  STL [R1+0x464], R8 ;  /* 0x0004640801007387 */ /* 0x000fea0000100800 */
        /* <DEDUP_REMOVED lines=71> */
.L_x_4368:
[----:B0-2---:R-:W-:-:S05]  /*37790*/  VIADD R4, R35, 0x70 ;  /* 0x0000007023047836 */ /* 0x005fca0000000000 */
        /* <DEDUP_REMOVED lines=10> */
.L_x_4175:
        /* <DEDUP_REMOVED lines=28> */
.L_x_4177:
[----:B------:R-:W-:Y:S05]  /*37a00*/  BSYNC B6 ;  /* 0x0000000000067941 */ /* 0x000fea0003800000 */
.L_x_4176:
        /* <DEDUP_REMOVED lines=23> */
[----:B------:R-:W-:Y:S02]  /*37b80*/  IMAD.SHL.U32 R20, R8, 0x8, RZ ;  /* 0x0000000808147824 */ /* 0x000fe400078e00ff */
[----:B------:R-:W-:Y:S02]  /*37b90*/  IMAD.IADD R3, R3, 0x1, R0 ;  /* 0x0000000103037824 */ /* 0x000fe400078e0200 */
[----:B------:R-:W1:Y:S01]  /*37ba0*/  @P0 LDC R0, c[0x0][0x44c] ;  /* 0x00011300ff000b82 */ /* 0x000e620000000800 */
[----:B------:R-:W-:-:S04]  /*37bb0*/  LOP3.LUT R20, R20, 0x38, RZ, 0xc0, !PT ;  /* 0x0000003814147812 */ /* 0x000fc800078ec0ff */
[C---:B------:R-:W-:Y:S02]  /*37bc0*/  LOP3.LUT R10, R20.reuse, 0x40, RZ, 0xfc, !PT ;  /* 0x00000040140a7812 */ /* 0x040fe400078efcff */
[C---:B------:R-:W-:Y:S02]  /*37bd0*/  LOP3.LUT R9, R20.reuse, 0x80, RZ, 0xfc, !PT ;  /* 0x0000008014097812 */ /* 0x040fe400078efcff */
[----:B------:R-:W-:Y:S01]  /*37be0*/  LOP3.LUT R8, R20, 0xc0, RZ, 0xfc, !PT ;  /* 0x000000c014087812 */ /* 0x000fe200078efcff */
[----:B-1----:R-:W-:-:S05]  /*37bf0*/  @P0 IMAD.HI.U32 R0, R36, R0, RZ ;  /* 0x0000000024000227 */ /* 0x002fca00078e00ff */
[----:B0-----:R-:W-:-:S04]  /*37c00*/  @P0 SHF.R.U32.HI R4, RZ, R5, R0 ;  /* 0x00000005ff040219 */ /* 0x001fc80000011600 */
[--C-:B------:R-:W-:Y:S01]  /*37c10*/  SHF.R.S32.HI R5, RZ, 0x1f, R4.reuse ;  /* 0x0000001fff057819 */ /* 0x100fe20000011404 */
[----:B------:R-:W-:Y:S02]  /*37c20*/  IMAD.MOV R0, RZ, RZ, -R4 ;  /* 0x000000ffff007224 */ /* 0x000fe400078e0a04 */
[----:B------:R-:W-:-:S04]  /*37c30*/  IMAD.WIDE.U32 R2, R4, UR4, R2 ;  /* 0x0000000404027c25 */ /* 0x000fc8000f8e0002 */
[----:B------:R-:W-:Y:S02]  /*37c40*/  IMAD R0, R6, R0, R36 ;  /* 0x0000000006007224 */ /* 0x000fe400078e0224 */
        /* <DEDUP_REMOVED lines=23> */
[----:B------:R-:W5:Y:S04]  /*37dc0*/  LDL.LU R8, [R1+0x45c] ;  /* 0x00045c0001087983 */ /* 0x000f680000300800 */
[----:B------:R-:W-:Y:S01]  /*37dd0*/  SHFL.IDX PT, R2, R0, RZ, 0x181f ;  /* 0x00181fff00027589 */ /* 0x000fe200000e0000 */
[----:B--2---:R-:W-:-:S02]  /*37de0*/  IMAD R5, R11, R6, RZ ;  /* 0x000000060b057224 */ /* 0x004fc400078e02ff */
[----:B---3--:R-:W-:Y:S02]  /*37df0*/  IMAD.MOV.U32 R11, RZ, RZ, R3 ;  /* 0x000000ffff0b7224 */ /* 0x008fe400078e0003 */
[----:B------:R-:W0:Y:S01]  /*37e00*/  SHFL.IDX PT, R3, R4, RZ, 0x181f ;  /* 0x00181fff04037589 */ /* 0x000e2200000e0000 */
[----:B------:R-:W-:-:S13]  /*37e10*/  ISETP.GE.AND P0, PT, R35, R5, PT ;  /* 0x000000052300720c */ /* 0x000fda0003f06270 */
[----:B0-----:R-:W-:-:S05]  /*37e20*/  @!P0 LEA R3, P6, R7, R3, 0x1 ;  /* 0x0000000307038211 */ /* 0x001fca00078c08ff */
[----:B------:R-:W-:-:S05]  /*37e30*/  @!P0 IMAD.X R2, RZ, RZ, R2, P6 ;  /* 0x000000ffff028224 */ /* 0x000fca00030e0602 */
[----:B------:R-:W-:-:S04]  /*37e40*/  @!P0 LOP3.LUT R3, R3, R2, RZ, 0x3c, !PT ;  /* 0x0000000203038212 */ /* 0x000fc800078e3cff */
[----:B------:R-:W-:-:S04]  /*37e50*/  @!P0 LOP3.LUT R2, R3, R2, RZ, 0x3c, !PT ;  /* 0x0000000203028212 */ /* 0x000fc800078e3cff */
[----:B------:R-:W-:-:S05]  /*37e60*/  @!P0 LOP3.LUT R3, R3, R2, RZ, 0x3c, !PT ;  /* 0x0000000203038212 */ /* 0x000fca00078e3cff */
[----:B------:R-:W-:Y:S01]  /*37e70*/  @!PT LDS RZ, [RZ] ;  /* 0x00000000fffff984 */ /* 0x000fe20000000800 */
[----:B------:R-:W-:Y:S04]  /*37e80*/  @!P0 LDGSTS.E.BYPASS.LTC128B.128 [R26+0x22400], desc[UR44][R2.64], !P4 ;  /* 0x22400000021a8fae */ /* 0x000fe8000e101d6c */
[----:B------:R-:W-:Y:S04]  /*37e90*/  @!P0 LDGSTS.E.BYPASS.LTC128B.128 [R26+0x26400], desc[UR44][R2.64+0x80], !P3 ;  /* 0x26400080021a8fae */ /* 0x000fe8000d901d6c */
[----:B------:R-:W-:Y:S04]  /*37ea0*/  @!P0 LDGSTS.E.BYPASS.LTC128B.128 [R26+0x2a400], desc[UR44][R2.64+0x100], !P2 ;  /* 0x2a400100021a8fae */ /* 0x000fe8000d101d6c */
[----:B------:R0:W-:Y:S01]  /*37eb0*/  @!P0 LDGSTS.E.BYPASS.LTC128B.128 [R26+0x2e400], desc[UR44][R2.64+0x180], !P1 ;  /* 0x2e400180021a8fae */ /* 0x0001e2000c901d6c */
[----:B----4-:R-:W-:Y:S01]  /*37ec0*/  ISETP.GE.AND P0, PT, R10, R5, PT ;  /* 0x000000050a00720c */ /* 0x010fe20003f06270 */
[----:B-----5:R-:W-:-:S02]  /*37ed0*/  IMAD.MOV.U32 R10, RZ, RZ, R9 ;  /* 0x000000ffff0a7224 */ /* 0x020fc400078e0009 */
[----:B------:R-:W2:Y:S04]  /*37ee0*/  LDL.LU R9, [R1+0x46c] ;  /* 0x00046c0001097983 */ /* 0x000ea80000300800 */
[----:B0-----:R-:W0:Y:S04]  /*37ef0*/  SHFL.IDX PT, R2, R4, 0x1, 0x181f ;  /* 0x00381f0004027f89 */ /* 0x001e2800000e0000 */
[----:B------:R-:W1:Y:S02]  /*37f00*/  SHFL.IDX PT, R6, R0, 0x1, 0x181f ;  /* 0x00381f0000067f89 */ /* 0x000e6400000e0000 */
[----:B0-----:R-:W-:-:S05]  /*37f10*/  @!P0 LEA R2, P6, R7, R2, 0x1 ;  /* 0x0000000207028211 */ /* 0x001fca00078c08ff */
[----:B-1----:R-:W-:-:S05]  /*37f20*/  @!P0 IMAD.X R3, RZ, RZ, R6, P6 ;  /* 0x000000ffff038224 */ /* 0x002fca00030e0606 */
[----:B------:R-:W-:Y:S04]  /*37f30*/  @!P0 LDGSTS.E.BYPASS.LTC128B.128 [R26+0x22c00], desc[UR44][R2.64], !P4 ;  /* 0x22c00000021a8fae */ /* 0x000fe8000e101d6c */
[----:B------:R-:W-:Y:S04]  /*37f40*/  @!P0 LDGSTS.E.BYPASS.LTC128B.128 [R26+0x26c00], desc[UR44][R2.64+0x80], !P3 ;  /* 0x26c00080021a8fae */ /* 0x000fe8000d901d6c */
[----:B------:R-:W-:Y:S04]  /*37f50*/  @!P0 LDGSTS.E.BYPASS.LTC128B.128 [R26+0x2ac00], desc[UR44][R2.64+0x100], !P2 ;  /* 0x2ac00100021a8fae */ /* 0x000fe8000d101d6c */
[----:B------:R0:W-:Y:S01]  /*37f60*/  @!P0 LDGSTS.E.BYPASS.LTC128B.128 [R26+0x2ec00], desc[UR44][R2.64+0x180], !P1 ;  /* 0x2ec00180021a8fae */ /* 0x0001e2000c901d6c */
[----:B------:R-:W-:-:S03]  /*37f70*/  ISETP.GE.AND P0, PT, R8, R5, PT ;  /* 0x000000050800720c */ /* 0x000fc60003f06270 */
[----:B------:R-:W3:Y:S04]  /*37f80*/  LDL.LU R8, [R1+0x470] ;  /* 0x0004700001087983 */ /* 0x000ee80000300800 */
[----:B0-----:R-:W0:Y:S04]  /*37f90*/  SHFL.IDX PT, R2, R4, 0x2, 0x181f ;  /* 0x00581f0004027f89 */ /* 0x001e2800000e0000 */
[----:B------:R-:W1:Y:S02]  /*37fa0*/  SHFL.IDX PT, R6, R0, 0x2, 0x181f ;  /* 0x00581f0000067f89 */ /* 0x000e6400000e0000 */
[----:B0-----:R-:W-:-:S05]  /*37fb0*/  @!P0 LEA R2, P6, R7, R2, 0x1 ;  /* 0x0000000207028211 */ /* 0x001fca00078c08ff */
[----:B-1----:R-:W-:-:S05]  /*37fc0*/  @!P0 IMAD.X R3, RZ, RZ, R6, P6 ;  /* 0x000000ffff038224 */ /* 0x002fca00030e0606 */
        /* <DEDUP_REMOVED lines=42> */
.L_x_4386:
        /* <DEDUP_REMOVED lines=13> */
.L_x_4180:
[----:B------:R-:W-:Y:S05]  /*38340*/  BSYNC B0 ;  /* 0x0000000000007941 */ /* 0x000fea0003800000 */
.L_x_4179:
[----:B------:R-:W-:Y:S01]  /*38350*/  NOP ;  /* 0x0000000000007918 */ /* 0x000fe20000000000 */
[----:B------:R-:W-:-:S13]  /*38360*/  PLOP3.LUT P0, PT, PT, PT, PT, 0x80, 0x0 ;  /* 0x000000000000781c */ /* 0x000fda0003f0f070 */
.L_x_4181:
        /* <DEDUP_REMOVED lines=18> */
.L_x_4387:
[----:B------:R-:W-:Y:S05]  /*38490*/  BSYNC B0 ;  /* 0x0000000000007941 */ /* 0x000fea0003800000 */
.L_x_4182:
[----:B------:R-:W-:-:S05]  /*384a0*/  IMAD.U32 R2, RZ, RZ, UR40 ;  /* 0x00000028ff027e24 */ /* 0x000fca000f8e00ff */
[----:B------:R-:W-:-:S13]  /*384b0*/  ISETP.NE.AND P0, PT, R2, 0x3, PT ;  /* 0x000000030200780c */ /* 0x000fda0003f05270 */
[----:B------:R-:W-:Y:S05]  /*384c0*/  @!P0 BRA `(.L_x_4184) ;  /* 0x0000000000048947 */ /* 0x000fea0003800000 */
[----:B------:R-:W-:Y:S01]  /*384d0*/  BPT.TRAP 0x1 ;  /* 0x000000040000795c */ /* 0x000fe20000300000 */
.L_x_4184:
[----:B0-----:R-:W-:Y:S01]  /*384e0*/  SHF.L.U32 R0, R27, 0x1f, RZ ;  /* 0x0000001f1b007819 */ /* 0x001fe200000006ff */
[----:B------:R-:W-:Y:S03]  /*384f0*/  BSSY B0, `(.L_x_4185) ;  /* 0x0000003000007945 */ /* 0x000fe60003800000 */
[----:B------:R-:W0:Y:S02]  /*38500*/  SYNCS.PHASECHK.TRANS64.TRYWAIT P0, [R17+URZ+0x32460], R0 ;  /* 0x03246000110075a7 */ /* 0x000e24000800017f */
[----:B0-----:R-:W-:Y:S05]  /*38510*/  @!P0 BRA `(.L_x_4186) ;  /* 0x0000006c00ac8947 */ /* 0x001fea0003800000 */
.L_x_4388:
[----:B------:R-:W-:Y:S05]  /*38520*/  BSYNC B0 ;  /* 0x0000000000007941 */ /* 0x000fea0003800000 */
.L_x_4185:
[----:B------:R-:W0:Y:S01]  /*38530*/  LDL.LU R3, [R1+0x484] ;  /* 0x0004840001037983 */ /* 0x000e220000300800 */
[----:B------:R-:W-:Y:S01]  /*38540*/  ULDC.64 UR4, c[0x0][0x328] ;  /* 0x0000ca0000047ab9 */ /* 0x000fe20000000a00 */
[----:B------:R-:W-:Y:S02]  /*38550*/  ULDC.64 UR6, c[0x0][0x318] ;  /* 0x0000c60000067ab9 */ /* 0x000fe40000000a00 */
[----:B------:R-:W3:Y:S04]  /*38560*/  LDL.LU R2, [R1+0x448] ;  /* 0x0004480001027983 */ /* 0x000ee80000300800 */
[----:B------:R-:W4:Y:S04]  /*38570*/  LDL.LU R7, [R1+0x488] ;  /* 0x0004880001077983 */ /* 0x000f280000300800 */
[----:B--2---:R-:W2:Y:S04]  /*38580*/  LDL.LU R6, [R1+0x444] ;  /* 0x0004440001067983 */ /* 0x004ea80000300800 */
[----:B------:R-:W5:Y:S01]  /*38590*/  LDL.LU R4, [R1+0x49c] ;  /* 0x00049c0001047983 */ /* 0x000f620000300800 */
[----:B------:R-:W-:-:S02]  /*385a0*/  LOP3.LUT P3, RZ, R22, 0x10, RZ, 0xc0, !PT ;  /* 0x0000001016ff7812 */ /* 0x000fc4000786c0ff */
[C---:B------:R-:W-:Y:S02]  /*385b0*/  LOP3.LUT P2, RZ, R22.reuse, 0x8, RZ, 0xc0, !PT ;  /* 0x0000000816ff7812 */ /* 0x040fe4000784c0ff */
[C---:B------:R-:W-:Y:S02]  /*385c0*/  LOP3.LUT P1, RZ, R22.reuse, 0x4, RZ, 0xc0, !PT ;  /* 0x0000000416ff7812 */ /* 0x040fe4000782c0ff */
[----:B------:R-:W-:Y:S01]  /*385d0*/  LOP3.LUT P4, RZ, R22, 0x1, RZ, 0xc0, !PT ;  /* 0x0000000116ff7812 */ /* 0x000fe2000788c0ff */
[----:B0-----:R-:W-:-:S04]  /*385e0*/  IMAD R0, R3, UR4, RZ ;  /* 0x0000000403007c24 */ /* 0x001fc8000f8e02ff */
[C---:B---3--:R-:W-:Y:S02]  /*385f0*/  IMAD R5, R2.reuse, UR5, R0 ;  /* 0x0000000502057c24 */ /* 0x048fe4000f8e0200 */
[----:B------:R-:W-:Y:S01]  /*38600*/  IMAD.WIDE.U32 R2, R2, UR4, RZ ;  /* 0x0000000402027c25 */ /* 0x000fe2000f8e00ff */
[----:B------:R-:W-:-:S03]  /*38610*/  ULDC.64 UR4, c[0x0][0x338] ;  /* 0x0000ce0000047ab9 */ /* 0x000fc60000000a00 */
[----:B------:R-:W-:Y:S02]  /*38620*/  IMAD.IADD R3, R3, 0x1, R5 ;  /* 0x0000000103037824 */ /* 0x000fe400078e0205 */
[----:B----4-:R-:W-:Y:S01]  /*38630*/  IMAD R0, R7, UR4, RZ ;  /* 0x0000000407007c24 */ /* 0x010fe2000f8e02ff */
[----:B------:R-:W-:Y:S01]  /*38640*/  SEL R7, RZ, 0x8, P1 ;  /* 0x00000008ff077807 */ /* 0x000fe20000800000 */
[----:B--2---:R-:W-:-:S04]  /*38650*/  IMAD.WIDE.U32 R2, R6, UR4, R2 ;  /* 0x0000000406027c25 */ /* 0x004fc8000f8e0002 */
        /* <DEDUP_REMOVED lines=84> */
.L_x_4402:
        /* <DEDUP_REMOVED lines=15> */
.L_x_4188:
        /* <DEDUP_REMOVED lines=11> */
.L_x_4189:
[----:B------:R-:W2:Y:S01]  /*38d40*/  LDL.LU R2, [R1+0x47c] ;  /* 0x00047c0001027983 */ /* 0x000ea20000300800 */
[----:B------:R0:W-:Y:S01]  /*38d50*/  SYNCS.ARRIVE.TRANS64.A1T0 RZ, [R17+URZ+0x32450], RZ ;  /* 0x032450ff11ff79a7 */ /* 0x0001e2000810003f */
[----:B------:R-:W-:Y:S01]  /*38d60*/  BSSY B0, `(.L_x_4190) ;  /* 0x00000dc000007945 */ /* 0x000fe20003800000 */
[----:B--2---:R-:W-:-:S05]  /*38d70*/  VIADD R10, R2, 0xfffffffe ;  /* 0xfffffffe020a7836 */ /* 0x004fca0000000000 */
[----:B------:R-:W-:-:S13]  /*38d80*/  ISETP.GE.AND P0, PT, R10, R32, PT ;  /* 0x000000200a00720c */ /* 0x000fda0003f06270 */
[----:B0-----:R-:W-:Y:S05]  /*38d90*/  @!P0 BRA `(.L_x_4191) ;  /* 0x0000000c00608947 */ /* 0x001fea0003800000 */
.L_x_4204:
        /* <DEDUP_REMOVED lines=43> */
.L_x_4192:
[----:B------:R-:W-:Y:S01]  /*39050*/  IMAD R6, R25, 0x8, R23 ;  /* 0x0000000819067824 */ /* 0x000fe200078e0217 */
[----:B------:R-:W-:Y:S01]  /*39060*/  SHF.L.U32 R21, R27, 0x1f, RZ ;  /* 0x0000001f1b157819 */ /* 0x000fe200000006ff */
[----:B------:R-:W-:Y:S01]  /*39070*/  BSSY B1, `(.L_x_4193) ;  /* 0x0000004000017945 */ /* 0x000fe20003800000 */
[----:B------:R-:W-:Y:S02]  /*39080*/  SHF.R.S32.HI R17, RZ, 0x1f, R5 ;  /* 0x0000001fff117819 */ /* 0x000fe40000011405 */
[----:B------:R-:W0:Y:S02]  /*39090*/  SYNCS.PHASECHK.TRANS64.TRYWAIT P0, [R6+URZ+0x32440], R21 ;  /* 0x03244015060075a7 */ /* 0x000e24000800017f */
[----:B0-----:R-:W-:Y:S05]  /*390a0*/  @!P0 BRA `(.L_x_4194) ;  /* 0x0000006c001c8947 */ /* 0x001fea0003800000 */
.L_x_4403:
[----:B------:R-:W-:Y:S05]  /*390b0*/  BSYNC B1 ;  /* 0x0000000000017941 */ /* 0x000fea0003800000 */
.L_x_4193:
        /* <DEDUP_REMOVED lines=50> */
.L_x_4417:
        /* <DEDUP_REMOVED lines=8> */
.L_x_4196:
        /* <DEDUP_REMOVED lines=11> */
.L_x_4197:
[----:B------:R2:W-:Y:S01]  /*39510*/  SYNCS.ARRIVE.TRANS64.A1T0 RZ, [R6+URZ+0x32430], RZ ;  /* 0x032430ff06ff79a7 */ /* 0x0005e2000810003f */
[----:B------:R-:W-:Y:S05]  /*39520*/  @!P3 BRA `(.L_x_4198) ;  /* 0x000000000004b947 */ /* 0x000fea0003800000 */
[----:B------:R-:W-:Y:S01]  /*39530*/  BPT.TRAP 0x1 ;  /* 0x000000040000795c */ /* 0x000fe20000300000 */
.L_x_4198:
[----:B------:R-:W3:Y:S01]  /*39540*/  SYNCS.PHASECHK.TRANS64.TRYWAIT P0, [R6+URZ+0x32460], R21 ;  /* 0x03246015060075a7 */ /* 0x000ee2000800017f */
[----:B------:R-:W-:Y:S04]  /*39550*/  BSSY B1, `(.L_x_4199) ;  /* 0x0000002000017945 */ /* 0x000fe80003800000 */
[----:B---3--:R-:W-:Y:S05]  /*39560*/  @!P0 BRA `(.L_x_4200) ;  /* 0x0000006c00a48947 */ /* 0x008fea0003800000 */
.L_x_4418:
[----:B------:R-:W-:Y:S05]  /*39570*/  BSYNC B1 ;  /* 0x0000000000017941 */ /* 0x000fea0003800000 */
.L_x_4199:
[----:B------:R-:W-:Y:S01]  /*39580*/  ULDC.64 UR4, c[0x0][0x328] ;  /* 0x0000ca0000047ab9 */ /* 0x000fe20000000a00 */
[----:B------:R-:W-:Y:S01]  /*39590*/  ULDC.64 UR6, c[0x0][0x318] ;  /* 0x0000c60000067ab9 */ /* 0x000fe20000000a00 */
[----:B------:R-:W-:Y:S01]  /*395a0*/  IMAD R2, R17, UR4, RZ ;  /* 0x0000000411027c24 */ /* 0x000fe2000f8e02ff */
[C---:B------:R-:W-:Y:S01]  /*395b0*/  LOP3.LUT P5, RZ, R22.reuse, 0x1, RZ, 0xc0, !PT ;  /* 0x0000000116ff7812 */ /* 0x040fe200078ac0ff */
[----:B-1----:R-:W-:Y:S01]  /*395c0*/  IMAD R8, R25, 0x6000, R30 ;  /* 0x0000600019087824 */ /* 0x002fe200078e021e */
        /* <DEDUP_REMOVED lines=61> */
.L_x_4432:
        /* <DEDUP_REMOVED lines=11> */
.L_x_4202:
        /* <DEDUP_REMOVED lines=11> */
.L_x_4203:
[----:B------:R0:W-:Y:S01]  /*39b00*/  SYNCS.ARRIVE.TRANS64.A1T0 RZ, [R6+URZ+0x32450], RZ ;  /* 0x032450ff06ff79a7 */ /* 0x0001e2000810003f */
[----:B------:R-:W-:Y:S05]  /*39b10*/  @P2 BRA `(.L_x_4204) ;  /* 0xfffffff000a02947 */ /* 0x000fea000383ffff */
.L_x_4191:
[----:B------:R-:W-:Y:S05]  /*39b20*/  BSYNC B0 ;  /* 0x0000000000007941 */ /* 0x000fea0003800000 */
.L_x_4190:
        /* <DEDUP_REMOVED lines=20> */
.L_x_4206:
[----:B------:R-:W-:Y:S05]  /*39c70*/  BSYNC B0 ;  /* 0x0000000000007941 */ /* 0x000fea0003800000 */
.L_x_4205:
[----:B------:R-:W-:Y:S02]  /*39c80*/  LOP3.LUT R27, R27, R0, RZ, 0x3c, !PT ;  /* 0x000000001b1b7212 */ /* 0x000fe400078e3cff */
[----:B------:R-:W-:-:S07]  /*39c90*/  SEL R25, R25, RZ, P0 ;  /* 0x000000ff19197207 */ /* 0x000fce0000000000 */
.L_x_4159:
[----:B------:R-:W-:Y:S05]  /*39ca0*/  BSYNC B7 ;  /* 0x0000000000077941 */ /* 0x000fea0003800000 */
.L_x_4157:
        /* <DEDUP_REMOVED lines=11> */
.L_x_4207:
        /* <DEDUP_REMOVED lines=43> */
.L_x_4442:
[----:B------:R-:W-:Y:S02]  /*3a010*/  ULDC UR4, c[0x0][0xd38] ;  /* 0x00034e0000047ab9 */ /* 0x000fe40000000800 */
[----:B------:R-:W-:-:S04]  /*3a020*/  IMAD.U32 R5, RZ, RZ, UR4 ;  /* 0x00000004ff057e24 */ /* 0x000fc8000f8e00ff */
[----:B-1----:R-:W-:-:S04]  /*3a030*/  IMAD R14, R14, R5, RZ ;  /* 0x000000050e0e7224 */ /* 0x002fc800078e02ff */
[----:B------:R-:W-:-:S05]  /*3a040*/  IMAD.IADD R7, R7, 0x1, R14 ;  /* 0x0000000107077824 */ /* 0x000fca00078e020e */
[----:B------:R-:W-:-:S13]  /*3a050*/  ISETP.GT.AND P6, PT, R7, R0, PT ;  /* 0x000000000700720c */ /* 0x000fda0003fc4270 */
[----:B------:R-:W-:Y:S05]  /*3a060*/  @P6 BRA `(.L_x_4210) ;  /* 0x0000000000a46947 */ /* 0x000fea0003800000 */
.L_x_4213:
        /* <DEDUP_REMOVED lines=35> */
.L_x_4450:
[----:B------:R-:W-:Y:S02]  /*3a2a0*/  ULDC UR4, c[0x0][0xd38] ;  /* 0x00034e0000047ab9 */ /* 0x000fe40000000800 */
[----:B------:R-:W-:-:S04]  /*3a2b0*/  IMAD.U32 R5, RZ, RZ, UR4 ;  /* 0x00000004ff057e24 */ /* 0x000fc8000f8e00ff */
[----:B-1----:R-:W-:-:S04]  /*3a2c0*/  IMAD R14, R14, R5, RZ ;  /* 0x000000050e0e7224 */ /* 0x002fc800078e02ff */
[----:B------:R-:W-:-:S05]  /*3a2d0*/  IMAD.IADD R7, R14, 0x1, R7 ;  /* 0x000000010e077824 */ /* 0x000fca00078e0207 */
[----:B------:R-:W-:-:S13]  /*3a2e0*/  ISETP.GT.AND P6, PT, R7, R0, PT ;  /* 0x000000000700720c */ /* 0x000fda0003fc4270 */
[----:B------:R-:W-:Y:S05]  /*3a2f0*/  @!P6 BRA `(.L_x_4213) ;  /* 0xfffffffc005ce947 */ /* 0x000fea000383ffff */
.L_x_4210:
        /* <DEDUP_REMOVED lines=10> */
.L_x_4455:
[----:B------:R-:W-:-:S13]  /*3a3a0*/  ISETP.NE.AND P0, PT, R3, RZ, PT ;  /* 0x000000ff0300720c */ /* 0x000fda0003f05270 */
[----:B------:R-:W-:Y:S05]  /*3a3b0*/  @!P0 BRA `(.L_x_4215) ;  /* 0x0000000000108947 */ /* 0x000fea0003800000 */
[----:B------:R-:W-:Y:S01]  /*3a3c0*/  UMOV UR4, 0xffffffff ;  /* 0xffffffff00047882 */ /* 0x000fe20000000000 */
[----:B-1----:R-:W-:Y:S02]  /*3a3d0*/  VIADD R12, R12, 0xffffffff ;  /* 0xffffffff0c0c7836 */ /* 0x002fe40000000000 */
[----:B------:R-:W-:Y:S05]  /*3a3e0*/  BRA.DIV UR4, `(.L_x_4216) ;  /* 0x0000007204307947 */ /* 0x000fea000b800000 */
[----:B------:R4:W1:Y:S02]  /*3a3f0*/  SHFL.IDX PT, R6, R2, R12, 0x1f ;  /* 0x00001f0c02067589 */ /* 0x00086400000e0000 */
.L_x_4215:
        /* <DEDUP_REMOVED lines=59> */
.L_x_4217:
        /* <DEDUP_REMOVED lines=60> */
.L_x_4218:
[----:B------:R-:W-:-:S05]  /*3ab70*/  LOP3.LUT R2, RZ, R2, RZ, 0x33, !PT ;  /* 0x00000002ff027212 */ /* 0x000fca00078e33ff */
[----:B------:R-:W-:Y:S01]  /*3ab80*/  IMAD.IADD R17, R17, 0x1, R2 ;  /* 0x0000000111117824 */ /* 0x000fe200078e0202 */
[----:B------:R-:W-:Y:S06]  /*3ab90*/  BRA `(.L_x_4219) ;  /* 0x00000000001c7947 */ /* 0x000fec0003800000 */
.L_x_4211:
[----:B------:R-:W-:Y:S01]  /*3aba0*/  UMOV UR4, URZ ;  /* 0x0000003f00047c82 */ /* 0x000fe20008000000 */
[----:B------:R-:W-:Y:S01]  /*3abb0*/  UMOV UR5, URZ ;  /* 0x0000003f00057c82 */ /* 0x000fe20008000000 */
[----:B------:R-:W-:Y:S01]  /*3abc0*/  ULDC UR6, c[0x0][0xd3c] ;  /* 0x00034f0000067ab9 */ /* 0x000fe20000000800 */
[----:B------:R-:W-:Y:S02]  /*3abd0*/  IMAD.MOV.U32 R16, RZ, RZ, R0 ;  /* 0x000000ffff107224 */ /* 0x000fe400078e0000 */
[----:B------:R-:W-:Y:S02]  /*3abe0*/  IMAD.U32 R17, RZ, RZ, UR4 ;  /* 0x00000004ff117e24 */ /* 0x000fe4000f8e00ff */
[----:B------:R-:W-:Y:S02]  /*3abf0*/  IMAD.U32 R18, RZ, RZ, UR5 ;  /* 0x00000005ff127e24 */ /* 0x000fe4000f8e00ff */
[----:B------:R-:W-:-:S07]  /*3ac00*/  IMAD.U32 R19, RZ, RZ, UR6 ;  /* 0x00000006ff137e24 */ /* 0x000fce000f8e00ff */
.L_x_4219:
        /* <DEDUP_REMOVED lines=10> */
.L_x_4208:
[----:B------:R-:W-:Y:S02]  /*3acb0*/  ULDC UR4, c[0x0][0xd3c] ;  /* 0x00034f0000047ab9 */ /* 0x000fe40000000800 */
[----:B0-----:R-:W-:-:S13]  /*3acc0*/  ISETP.GE.AND P0, PT, R19, UR4, PT ;  /* 0x0000000413007c0c */ /* 0x001fda000bf06270 */
[----:B------:R-:W-:Y:S05]  /*3acd0*/  @!P0 BRA `(.L_x_4220) ;  /* 0xffffff8800848947 */ /* 0x000fea000383ffff */
[----:B------:R-:W-:Y:S05]  /*3ace0*/  BSYNC B8 ;  /* 0x0000000000087941 */ /* 0x000fea0003800000 */
.L_x_4095:
[----:B-1----:R-:W5:Y:S01]  /*3acf0*/  LDL.LU R0, [R1+0x480] ;  /* 0x0004800001007983 */ /* 0x002f620000300800 */
[----:B------:R-:W-:Y:S01]  /*3ad00*/  BSSY B0, `(.L_x_4221) ;  /* 0x000000b000007945 */ /* 0x000fe20003800000 */
[----:B------:R-:W0:Y:S01]  /*3ad10*/  S2R R5, SR_CgaCtaId ;  /* 0x0000000000057919 */ /* 0x000e220000008800 */
[----:B-----5:R-:W-:-:S05]  /*3ad20*/  VIADD R0, R0, 0x1 ;  /* 0x0000000100007836 */ /* 0x020fca0000000000 */
        /* <DEDUP_REMOVED lines=8> */
.L_x_4458:
[----:B------:R-:W-:Y:S05]  /*3adb0*/  BSYNC B0 ;  /* 0x0000000000007941 */ /* 0x000fea0003800000 */
.L_x_4221:
[----:B------:R-:W-:-:S03]  /*3adc0*/  UMOV UR4, 0xffffffff ;  /* 0xffffffff00047882 */ /* 0x000fc60000000000 */
[----:B------:R-:W-:Y:S05]  /*3add0*/  BRA.DIV UR4, `(.L_x_4223) ;  /* 0x0000006604f07947 */ /* 0x000fea000b800000 */
[----:B0-----:R-:W0:Y:S02]  /*3ade0*/  S2R R0, SR_TID.X ;  /* 0x0000000000007919 */ /* 0x001e240000002100 */
[----:B0-----:R-:W-:-:S04]  /*3adf0*/  SHF.R.U32.HI R0, RZ, 0x5, R0 ;  /* 0x00000005ff007819 */ /* 0x001fc80000011600 */
[----:B------:R-:W-:-:S05]  /*3ae00*/  LOP3.LUT R0, R0, 0x3, RZ, 0xc0, !PT ;  /* 0x0000000300007812 */ /* 0x000fca00078ec0ff */
[----:B------:R0:W1:Y:S02]  /*3ae10*/  SHFL.IDX PT, R14, R0, RZ, 0x1f ;  /* 0x00001fff000e7589 */ /* 0x00006400000e0000 */
.L_x_4461:
[----:B-1----:R-:W-:-:S13]  /*3ae20*/  ISETP.NE.AND P0, PT, R14, RZ, PT ;  /* 0x000000ff0e00720c */ /* 0x002fda0003f05270 */
[----:B------:R-:W-:Y:S05]  /*3ae30*/  @P0 BRA `(.L_x_3842) ;  /* 0x0000000000880947 */ /* 0x000fea0003800000 */
[----:B------:R-:W-:-:S03]  /*3ae40*/  UMOV UR4, 0xffffffff ;  /* 0xffffffff00047882 */ /* 0x000fc60000000000 */
[----:B------:R-:W-:Y:S05]  /*3ae50*/  BRA.DIV UR4, `(.L_x_4224) ;  /* 0x0000006a04047947 */ /* 0x000fea000b800000 */
[----:B------:R-:W-:-:S13]  /*3ae60*/  ELECT P6, URZ, PT ;  /* 0x00000000003f782f */ /* 0x000fda00038c0000 */
.L_x_4464:
[----:B------:R-:W-:Y:S05]  /*3ae70*/  @!P6 BRA `(.L_x_3842) ;  /* 0x000000000078e947 */ /* 0x000fea0003800000 */
[----:B------:R-:W-:-:S06]  /*3ae80*/  ULOP3.LUT UR4, UR38, 0x2, URZ, 0xfc, !UPT ;  /* 0x0000000226047892 */ /* 0x000fcc000f8efc3f */
[----:B0-----:R-:W-:-:S05]  /*3ae90*/  IMAD.U32 R0, RZ, RZ, UR4 ;  /* 0x00000004ff007e24 */ /* 0x001fca000f8e00ff */
[----:B------:R-:W-:-:S13]  /*3aea0*/  ISETP.NE.AND P0, PT, R0, 0x3, PT ;  /* 0x000000030000780c */ /* 0x000fda0003f05270 */
[----:B------:R-:W-:Y:S05]  /*3aeb0*/  @!P0 BRA `(.L_x_4225) ;  /* 0x0000000000048947 */ /* 0x000fea0003800000 */
[----:B------:R-:W-:Y:S01]  /*3aec0*/  BPT.TRAP 0x1 ;  /* 0x000000040000795c */ /* 0x000fe20000300000 */
.L_x_4225:
[----:B------:R-:W-:Y:S01]  /*3aed0*/  IMAD R3, R25, 0x8, R5 ;  /* 0x0000000819037824 */ /* 0x000fe200078e0205 */
[----:B------:R-:W-:Y:S01]  /*3aee0*/  SHF.L.U32 R2, R27, 0x1f, RZ ;  /* 0x0000001f1b027819 */ /* 0x000fe200000006ff */
[----:B------:R-:W-:-:S03]  /*3aef0*/  VIADD R25, R25, 0x1 ;  /* 0x0000000119197836 */ /* 0x000fc60000000000 */
[----:B------:R-:W0:Y:S02]  /*3af00*/  SYNCS.PHASECHK.TRANS64.TRYWAIT P1, [R3+URZ+0x32440], R2 ;  /* 0x03244002030075a7 */ /* 0x000e24000802017f */
[----:B------:R-:W-:-:S04]  /*3af10*/  ISETP.NE.AND P2, PT, R25, 0x2, PT ;  /* 0x000000021900780c */ /* 0x000fc80003f45270 */
[----:B------:R-:W-:Y:S01]  /*3af20*/  SEL R0, RZ, 0x1, P2 ;  /* 0x00000001ff007807 */ /* 0x000fe20001000000 */
[----:B0-----:R-:W-:Y:S08]  /*3af30*/  @!P1 BRA `(.L_x_4226) ;  /* 0x0000006400ec9947 */ /* 0x001ff00003800000 */
.L_x_4465:
[----:B------:R-:W-:Y:S02]  /*3af40*/  SEL R25, R25, RZ, P2 ;  /* 0x000000ff19197207 */ /* 0x000fe40001000000 */
[----:B------:R-:W-:Y:S01]  /*3af50*/  LOP3.LUT R0, R27, R0, RZ, 0x3c, !PT ;  /* 0x000000001b007212 */ /* 0x000fe200078e3cff */
[----:B------:R-:W-:Y:S06]  /*3af60*/  @!P0 BRA `(.L_x_4227) ;  /* 0x0000000000048947 */ /* 0x000fec0003800000 */
[----:B------:R-:W-:Y:S01]  /*3af70*/  BPT.TRAP 0x1 ;  /* 0x000000040000795c */ /* 0x000fe20000300000 */
.L_x_4227:
[----:B------:R-:W-:Y:S01]  /*3af80*/  IMAD R25, R25, 0x8, R5 ;  /* 0x0000000819197824 */ /* 0x000fe200078e0205 */
[----:B------:R-:W-:-:S04]  /*3af90*/  SHF.L.U32 R0, R0, 0x1f, RZ ;  /* 0x0000001f00007819 */ /* 0x000fc800000006ff */
[----:B------:R-:W1:Y:S02]  /*3afa0*/  SYNCS.PHASECHK.TRANS64.TRYWAIT P1, [R25+URZ+0x32440], R0 ;  /* 0x03244000190075a7 */ /* 0x000e64000802017f */
[----:B-1----:R-:W-:Y:S05]  /*3afb0*/  @!P1 BRA `(.L_x_4228) ;  /* 0x0000006400e09947 */ /* 0x002fea0003800000 */
.L_x_4466:
[----:B------:R-:W-:Y:S05]  /*3afc0*/  @!P0 BRA `(.L_x_4229) ;  /* 0x0000000000048947 */ /* 0x000fea0003800000 */
[----:B------:R-:W-:Y:S01]  /*3afd0*/  BPT.TRAP 0x1 ;  /* 0x000000040000795c */ /* 0x000fe20000300000 */
.L_x_4229:
[----:B------:R-:W5:Y:S02]  /*3afe0*/  SYNCS.PHASECHK.TRANS64.TRYWAIT P1, [R3+URZ+0x32460], R2 ;  /* 0x03246002030075a7 */ /* 0x000f64000802017f */
[----:B-----5:R-:W-:Y:S05]  /*3aff0*/  @!P1 BRA `(.L_x_4230) ;  /* 0x0000006400e49947 */ /* 0x020fea0003800000 */
.L_x_4467:
[----:B------:R-:W-:Y:S05]  /*3b000*/  @!P0 BRA `(.L_x_4231) ;  /* 0x0000000000048947 */ /* 0x000fea0003800000 */
[----:B------:R-:W-:Y:S01]  /*3b010*/  BPT.TRAP 0x1 ;  /* 0x000000040000795c */ /* 0x000fe20000300000 */
.L_x_4231:
[----:B------:R0:W0:Y:S02]  /*3b020*/  SYNCS.PHASECHK.TRANS64.TRYWAIT P0, [R25+URZ+0x32460], R0 ;  /* 0x03246000190075a7 */ /* 0x000024000800017f */
[----:B0-----:R-:W-:Y:S05]  /*3b030*/  @!P0 NANOSLEEP.SYNCS 0x989680 ;  /* 0x009896800000895d */ /* 0x001fea0003900000 */
[----:B------:R-:W0:Y:S02]  /*3b040*/  @!P0 SYNCS.PHASECHK.TRANS64 P0, [R25+URZ+0x32460], R0 ;  /* 0x03246000190085a7 */ /* 0x000e24000800007f */
[----:B0-----:R-:W-:Y:S05]  /*3b050*/  @!P0 BRA `(.L_x_4231) ;  /* 0xfffffffc00f08947 */ /* 0x001fea000383ffff */
.L_x_3842:
[----:B------:R-:W-:Y:S05]  /*3b060*/  BSYNC B9 ;  /* 0x0000000000097941 */ /* 0x000fea0003800000 */
.L_x_3839:
[----:B------:R-:W-:Y:S05]  /*3b070*/  EXIT ;  /* 0x000000000000794d */ /* 0x000fea0003800000 */
.L_x_3870:
[----:B0-----:R0:W1:Y:S02]  /*3b080*/  SYNCS.PHASECHK.TRANS64.TRYWAIT P5, [R69+URZ+0x32490], R82 ;  /* 0x03249052450075a7 */ /* 0x00106400080a017f */
[----:B-1----:R-:W-:Y:S05]  /*3b090*/  @!P5 NANOSLEEP.SYNCS 0x989680 ;  /* 0x009896800000d95d */ /* 0x002fea0003900000 */
[----:B------:R-:W1:Y:S02]  /*3b0a0*/  @!P5 SYNCS.PHASECHK.TRANS64 P5, [R69+URZ+0x32490], R82 ;  /* 0x032490524500d5a7 */ /* 0x000e6400080a007f */
[----:B-1----:R-:W-:Y:S05]  /*3b0b0*/  @!P5 BRA `(.L_x_3870) ;  /* 0xfffffffc00f0d947 */ /* 0x002fea000383ffff */
[----:B------:R-:W-:Y:S05]  /*3b0c0*/  BRA `(.L_x_4232) ;  /* 0xfffffc88001c7947 */ /* 0x000fea000383ffff */
.L_x_3871:
        /* <DEDUP_REMOVED lines=8> */
.L_x_4234:
[----:B------:R-:W-:Y:S05]  /*3b150*/  BSYNC B1 ;  /* 0x0000000000017941 */ /* 0x000fea0003800000 */
.L_x_4233:
        /* <DEDUP_REMOVED lines=8> */
.L_x_4235:
[----:B------:R-:W-:Y:S05]  /*3b1e0*/  BRA `(.L_x_4236) ;  /* 0xfffffc8400e87947 */ /* 0x000fea000383ffff */
.L_x_3880:
[----:B------:R-:W-:Y:S01]  /*3b1f0*/  BSSY B1, `(.L_x_4237) ;  /* 0x0000008000017945 */ /* 0x000fe20003800000 */
[----:B------:R-:W-:Y:S02]  /*3b200*/  IMAD.MOV.U32 R13, RZ, RZ, R80 ;  /* 0x000000ffff0d7224 */ /* 0x000fe400078e0050 */
[----:B------:R-:W-:Y:S02]  /*3b210*/  IMAD.MOV.U32 R12, RZ, RZ, 0x1 ;  /* 0x00000001ff0c7424 */ /* 0x000fe400078e00ff */
[----:B0---4-:R-:W-:Y:S02]  /*3b220*/  IMAD.MOV.U32 R11, RZ, RZ, 0x1c1f ;  /* 0x00001c1fff0b7424 */ /* 0x011fe400078e00ff */
[----:B------:R-:W-:-:S07]  /*3b230*/  IMAD.MOV.U32 R15, RZ, RZ, -0x1 ;  /* 0xffffffffff0f7424 */ /* 0x000fce00078e00ff */
[----:B-123--:R-:W-:Y:S05]  /*3b240*/  WARPSYNC.COLLECTIVE R15, `(.L_x_4238) ;  /* 0x000000000f087348 */ /* 0x00efea0003c00000 */
[----:B---3--:R0:W3:Y:S02]  /*3b250*/  SHFL.IDX P6, R14, R13, R12, R11 ;  /* 0x0000000c0d0e7389 */ /* 0x0080e400000c000b */
[----:B0123--:R-:W-:Y:S01]  /*3b260*/  ENDCOLLECTIVE ;  /* 0x000000000000791b */ /* 0x00ffe20003800000 */
.L_x_4238:
[----:B------:R-:W-:Y:S05]  /*3b270*/  BSYNC B1 ;  /* 0x0000000000017941 */ /* 0x000fea0003800000 */
.L_x_4237:
        /* <DEDUP_REMOVED lines=8> */
.L_x_4239:
[----:B------:R-:W-:Y:S05]  /*3b300*/  BRA `(.L_x_4240) ;  /* 0xfffffc8c00847947 */ /* 0x000fea000383ffff */
.L_x_3892:
[----:B0-----:R0:W1:Y:S02]  /*3b310*/  SYNCS.PHASECHK.TRANS64.TRYWAIT P5, [R69+URZ+0x32490], R82 ;  /* 0x03249052450075a7 */ /* 0x00106400080a017f */
[----:B-1----:R-:W-:Y:S05]  /*3b320*/  @!P5 NANOSLEEP.SYNCS 0x989680 ;  /* 0x009896800000d95d */ /* 0x002fea0003900000 */
[----:B------:R-:W1:Y:S02]  /*3b330*/  @!P5 SYNCS.PHASECHK.TRANS64 P5, [R69+URZ+0x32490], R82 ;  /* 0x032490524500d5a7 */ /* 0x000e6400080a007f */
[----:B-1----:R-:W-:Y:S05]  /*3b340*/  @!P5 BRA `(.L_x_3892) ;  /* 0xfffffffc00f0d947 */ /* 0x002fea000383ffff */
[----:B------:R-:W-:Y:S05]  /*3b350*/  BRA `(.L_x_4241) ;  /* 0xfffffc9800cc7947 */ /* 0x000fea000383ffff */
.L_x_3893:
        /* <DEDUP_REMOVED lines=8> */
.L_x_4243:
[----:B------:R-:W-:Y:S05]  /*3b3e0*/  BSYNC B1 ;  /* 0x0000000000017941 */ /* 0x000fea0003800000 */
.L_x_4242:
        /* <DEDUP_REMOVED lines=8> */
.L_x_4244:
[----:B------:R-:W-:Y:S01]  /*3b470*/  IMAD.MOV.U32 R72, RZ, RZ, R14 ;  /* 0x000000ffff487224 */ /* 0x000fe200078e000e */
[----:B------:R-:W-:Y:S06]  /*3b480*/  BRA `(.L_x_4245) ;  /* 0xfffffc9800947947 */ /* 0x000fec000383ffff */
.L_x_3898:
        /* <DEDUP_REMOVED lines=8> */
.L_x_4247:
[----:B------:R-:W-:Y:S05]  /*3b510*/  BSYNC B1 ;  /* 0x0000000000017941 */ /* 0x000fea0003800000 */
.L_x_4246:
        /* <DEDUP_REMOVED lines=8> */
.L_x_4248:
[----:B------:R-:W-:Y:S05]  /*3b5a0*/  BRA `(.L_x_4249) ;  /* 0xfffffca000487947 */ /* 0x000fea000383ffff */
.L_x_3903:
[----:B0-----:R0:W1:Y:S02]  /*3b5b0*/  SYNCS.PHASECHK.TRANS64.TRYWAIT P0, [R69+URZ+0x32490], R82 ;  /* 0x03249052450075a7 */ /* 0x001064000800017f */
[----:B-1----:R-:W-:Y:S05]  /*3b5c0*/  @!P0 NANOSLEEP.SYNCS 0x989680 ;  /* 0x009896800000895d */ /* 0x002fea0003900000 */
[----:B------:R-:W1:Y:S02]  /*3b5d0*/  @!P0 SYNCS.PHASECHK.TRANS64 P0, [R69+URZ+0x32490], R82 ;  /* 0x03249052450085a7 */ /* 0x000e64000800007f */
[----:B-1----:R-:W-:Y:S05]  /*3b5e0*/  @!P0 BRA `(.L_x_3903) ;  /* 0xfffffffc00f08947 */ /* 0x002fea000383ffff */
[----:B------:R-:W-:Y:S05]  /*3b5f0*/  BRA `(.L_x_4250) ;  /* 0xfffffca800487947 */ /* 0x000fea000383ffff */
.L_x_3904:
        /* <DEDUP_REMOVED lines=8> */
.L_x_4252:
[----:B------:R-:W-:Y:S05]  /*3b680*/  BSYNC B1 ;  /* 0x0000000000017941 */ /* 0x000fea0003800000 */
.L_x_4251:
        /* <DEDUP_REMOVED lines=8> */
.L_x_4253:
[----:B------:R-:W-:Y:S05]  /*3b710*/  BRA `(.L_x_4254) ;  /* 0xfffffca800687947 */ /* 0x000fea000383ffff */
.L_x_3907:
[----:B------:R-:W-:Y:S01]  /*3b720*/  BSSY B1, `(.L_x_4255) ;  /* 0x0000008000017945 */ /* 0x000fe20003800000 */
[----:B------:R-:W-:Y:S02]  /*3b730*/  IMAD.MOV.U32 R13, RZ, RZ, R32 ;  /* 0x000000ffff0d7224 */ /* 0x000fe400078e0020 */
[----:B------:R-:W-:Y:S02]  /*3b740*/  IMAD.MOV.U32 R12, RZ, RZ, 0x1 ;  /* 0x00000001ff0c7424 */ /* 0x000fe400078e00ff */
[----:B------:R-:W-:Y:S02]  /*3b750*/  IMAD.MOV.U32 R11, RZ, RZ, 0x1c1f ;  /* 0x00001c1fff0b7424 */ /* 0x000fe400078e00ff */
[----:B------:R-:W-:-:S07]  /*3b760*/  IMAD.MOV.U32 R15, RZ, RZ, -0x1 ;  /* 0xffffffffff0f7424 */ /* 0x000fce00078e00ff */
[----:B01234-:R-:W-:Y:S05]  /*3b770*/  WARPSYNC.COLLECTIVE R15, `(.L_x_4256) ;  /* 0x000000000f087348 */ /* 0x01ffea0003c00000 */
[----:B---3--:R3:W0:Y:S02]  /*3b780*/  SHFL.IDX P6, R14, R13, R12, R11 ;  /* 0x0000000c0d0e7389 */ /* 0x00862400000c000b */
[----:B01234-:R-:W-:Y:S01]  /*3b790*/  ENDCOLLECTIVE ;  /* 0x000000000000791b */ /* 0x01ffe20003800000 */
.L_x_4256:
[----:B------:R-:W-:Y:S05]  /*3b7a0*/  BSYNC B1 ;  /* 0x0000000000017941 */ /* 0x000fea0003800000 */
.L_x_4255:
        /* <DEDUP_REMOVED lines=8> */
.L_x_4257:
[----:B------:R-:W-:Y:S05]  /*3b830*/  BRA `(.L_x_4258) ;  /* 0xfffffca800687947 */ /* 0x000fea000383ffff */
.L_x_3911:
[----:B------:R0:W0:Y:S02]  /*3b840*/  SYNCS.PHASECHK.TRANS64.TRYWAIT P3, [R69+URZ+0x324b0], R82 ;  /* 0x0324b052450075a7 */ /* 0x000024000806017f */
[----:B0-----:R-:W-:Y:S05]  /*3b850*/  @!P3 NANOSLEEP.SYNCS 0x989680 ;  /* 0x009896800000b95d */ /* 0x001fea0003900000 */
[----:B------:R-:W0:Y:S02]  /*3b860*/  @!P3 SYNCS.PHASECHK.TRANS64 P3, [R69+URZ+0x324b0], R82 ;  /* 0x0324b0524500b5a7 */ /* 0x000e24000806007f */
[----:B0-----:R-:W-:Y:S05]  /*3b870*/  @!P3 BRA `(.L_x_3911) ;  /* 0xfffffffc00f0b947 */ /* 0x001fea000383ffff */
[----:B------:R-:W-:Y:S05]  /*3b880*/  BRA `(.L_x_4259) ;  /* 0xfffffca800dc7947 */ /* 0x000fea000383ffff */
.L_x_3929:
[----:B------:R0:W5:Y:S01]  /*3b890*/  LDL R13, [R1+0x51c] ;  /* 0x00051c00010d7983 */ /* 0x0001620000100800 */
[----:B------:R-:W-:Y:S01]  /*3b8a0*/  BSSY B0, `(.L_x_4260) ;  /* 0x0000007000007945 */ /* 0x000fe20003800000 */
[----:B------:R-:W-:Y:S02]  /*3b8b0*/  IMAD.MOV.U32 R12, RZ, RZ, RZ ;  /* 0x000000ffff0c7224 */ /* 0x000fe400078e00ff */
[----:B------:R-:W-:Y:S02]  /*3b8c0*/  IMAD.MOV.U32 R11, RZ, RZ, 0x1f ;  /* 0x0000001fff0b7424 */ /* 0x000fe400078e00ff */
[----:B----4-:R-:W-:-:S07]  /*3b8d0*/  IMAD.MOV.U32 R15, RZ, RZ, -0x1 ;  /* 0xffffffffff0f7424 */ /* 0x010fce00078e00ff */
[----:B0-2--5:R-:W-:Y:S05]  /*3b8e0*/  WARPSYNC.COLLECTIVE R15, `(.L_x_4261) ;  /* 0x000000000f087348 */ /* 0x025fea0003c00000 */
[----:B-----5:R1:W3:Y:S02]  /*3b8f0*/  SHFL.IDX P6, R14, R13, R12, R11 ;  /* 0x0000000c0d0e7389 */ /* 0x0202e400000c000b */
[----:B0123--:R-:W-:Y:S01]  /*3b900*/  ENDCOLLECTIVE ;  /* 0x000000000000791b */ /* 0x00ffe20003800000 */
.L_x_4261:
[----:B------:R-:W-:Y:S05]  /*3b910*/  BSYNC B0 ;  /* 0x0000000000007941 */ /* 0x000fea0003800000 */
.L_x_4260:
[----:B------:R-:W-:Y:S05]  /*3b920*/  BRA `(.L_x_4262) ;  /* 0xfffffcbc00ec7947 */ /* 0x000fea000383ffff */
.L_x_3941:
        /* <DEDUP_REMOVED lines=8> */
.L_x_4264:
[----:B------:R-:W-:Y:S05]  /*3b9b0*/  BSYNC B1 ;  /* 0x0000000000017941 */ /* 0x000fea0003800000 */
.L_x_4263:
        /* <DEDUP_REMOVED lines=8> */
.L_x_4265:
[----:B------:R-:W-:Y:S02]  /*3ba40*/  IMAD.MOV.U32 R13, RZ, RZ, R59 ;  /* 0x000000ffff0d7224 */ /* 0x000fe400078e003b */
[----:B------:R-:W-:-:S07]  /*3ba50*/  IMAD.MOV.U32 R6, RZ, RZ, R14 ;  /* 0x000000ffff067224 */ /* 0x000fce00078e000e */
[----:B------:R-:W-:Y:S05]  /*3ba60*/  WARPSYNC.COLLECTIVE R15, `(.L_x_4266) ;  /* 0x000000000f087348 */ /* 0x000fea0003c00000 */
[----:B------:R0:W1:Y:S02]  /*3ba70*/  SHFL.IDX P6, R14, R13, R12, R11 ;  /* 0x0000000c0d0e7389 */ /* 0x00006400000c000b */
[----:B01----:R-:W-:Y:S01]  /*3ba80*/  ENDCOLLECTIVE ;  /* 0x000000000000791b */ /* 0x003fe20003800000 */
.L_x_4266:
[----:B------:R-:W-:Y:S02]  /*3ba90*/  IMAD.MOV.U32 R13, RZ, RZ, R58 ;  /* 0x000000ffff0d7224 */ /* 0x000fe400078e003a */
[----:B------:R-:W-:-:S07]  /*3baa0*/  IMAD.MOV.U32 R7, RZ, RZ, R14 ;  /* 0x000000ffff077224 */ /* 0x000fce00078e000e */
[----:B------:R-:W-:Y:S05]  /*3bab0*/  WARPSYNC.COLLECTIVE R15, `(.L_x_4267) ;  /* 0x000000000f087348 */ /* 0x000fea0003c00000 */
[----:B------:R0:W1:Y:S02]  /*3bac0*/  SHFL.IDX P6, R14, R13, R12, R11 ;  /* 0x0000000c0d0e7389 */ /* 0x00006400000c000b */
[----:B01----:R-:W-:Y:S01]  /*3bad0*/  ENDCOLLECTIVE ;  /* 0x000000000000791b */ /* 0x003fe20003800000 */
.L_x_4267:
[----:B------:R-:W-:Y:S01]  /*3bae0*/  IMAD.MOV.U32 R8, RZ, RZ, R14 ;  /* 0x000000ffff087224 */ /* 0x000fe200078e000e */
[----:B------:R-:W-:Y:S06]  /*3baf0*/  BRA `(.L_x_4268) ;  /* 0xfffffcc800d47947 */ /* 0x000fec000383ffff */
.L_x_3944:
[----:B------:R-:W-:Y:S01]  /*3bb00*/  BSSY B1, `(.L_x_4269) ;  /* 0x0000008000017945 */ /* 0x000fe20003800000 */
[----:B------:R-:W-:Y:S02]  /*3bb10*/  IMAD.MOV.U32 R13, RZ, RZ, R44 ;  /* 0x000000ffff0d7224 */ /* 0x000fe400078e002c */
[----:B------:R-:W-:Y:S02]  /*3bb20*/  IMAD.MOV.U32 R12, RZ, RZ, 0x1 ;  /* 0x00000001ff0c7424 */ /* 0x000fe400078e00ff */
[----:B------:R-:W-:Y:S02]  /*3bb30*/  IMAD.MOV.U32 R11, RZ, RZ, 0x1c1f ;  /* 0x00001c1fff0b7424 */ /* 0x000fe400078e00ff */
[----:B------:R-:W-:-:S07]  /*3bb40*/  IMAD.MOV.U32 R15, RZ, RZ, -0x1 ;  /* 0xffffffffff0f7424 */ /* 0x000fce00078e00ff */
[----:B0--34-:R-:W-:Y:S05]  /*3bb50*/  WARPSYNC.COLLECTIVE R15, `(.L_x_4270) ;  /* 0x000000000f087348 */ /* 0x019fea0003c00000 */
[----:B------:R1:W2:Y:S02]  /*3bb60*/  SHFL.IDX P6, R14, R13, R12, R11 ;  /* 0x0000000c0d0e7389 */ /* 0x0002a400000c000b */
[----:B01234-:R-:W-:Y:S01]  /*3bb70*/  ENDCOLLECTIVE ;  /* 0x000000000000791b */ /* 0x01ffe20003800000 */
.L_x_4270:
[----:B------:R-:W-:Y:S05]  /*3bb80*/  BSYNC B1 ;  /* 0x0000000000017941 */ /* 0x000fea0003800000 */
.L_x_4269:
        /* <DEDUP_REMOVED lines=8> */
.L_x_4271:
[----:B------:R-:W-:Y:S02]  /*3bc10*/  IMAD.MOV.U32 R13, RZ, RZ, R59 ;  /* 0x000000ffff0d7224 */ /* 0x000fe400078e003b */
[----:B------:R-:W-:-:S07]  /*3bc20*/  IMAD.MOV.U32 R6, RZ, RZ, R14 ;  /* 0x000000ffff067224 */ /* 0x000fce00078e000e */
[----:B------:R-:W-:Y:S05]  /*3bc30*/  WARPSYNC.COLLECTIVE R15, `(.L_x_4272) ;  /* 0x000000000f087348 */ /* 0x000fea0003c00000 */
[----:B------:R0:W1:Y:S02]  /*3bc40*/  SHFL.IDX P6, R14, R13, R12, R11 ;  /* 0x0000000c0d0e7389 */ /* 0x00006400000c000b */
[----:B01----:R-:W-:Y:S01]  /*3bc50*/  ENDCOLLECTIVE ;  /* 0x000000000000791b */ /* 0x003fe20003800000 */
.L_x_4272:
[----:B------:R-:W-:Y:S02]  /*3bc60*/  IMAD.MOV.U32 R13, RZ, RZ, R58 ;  /* 0x000000ffff0d7224 */ /* 0x000fe400078e003a */
[----:B------:R-:W-:-:S07]  /*3bc70*/  IMAD.MOV.U32 R7, RZ, RZ, R14 ;  /* 0x000000ffff077224 */ /* 0x000fce00078e000e */
[----:B------:R-:W-:Y:S05]  /*3bc80*/  WARPSYNC.COLLECTIVE R15, `(.L_x_4273) ;  /* 0x000000000f087348 */ /* 0x000fea0003c00000 */
[----:B------:R0:W1:Y:S02]  /*3bc90*/  SHFL.IDX P6, R14, R13, R12, R11 ;  /* 0x0000000c0d0e7389 */ /* 0x00006400000c000b */
[----:B01----:R-:W-:Y:S01]  /*3bca0*/  ENDCOLLECTIVE ;  /* 0x000000000000791b */ /* 0x003fe20003800000 */
.L_x_4273:
[----:B------:R-:W-:Y:S05]  /*3bcb0*/  BRA `(.L_x_4274) ;  /* 0xfffffccc003c7947 */ /* 0x000fea000383ffff */
.L_x_3948:
[----:B-1----:R1:W4:Y:S02]  /*3bcc0*/  SYNCS.PHASECHK.TRANS64.TRYWAIT P0, [R2+URZ+0x32400], R59 ;  /* 0x0324003b020075a7 */ /* 0x002324000800017f */
[----:B----4-:R-:W-:Y:S05]  /*3bcd0*/  @!P0 NANOSLEEP.SYNCS 0x989680 ;  /* 0x009896800000895d */ /* 0x010fea0003900000 */
[----:B------:R-:W4:Y:S02]  /*3bce0*/  @!P0 SYNCS.PHASECHK.TRANS64 P0, [R2+URZ+0x32400], R59 ;  /* 0x0324003b020085a7 */ /* 0x000f24000800007f */
[----:B----4-:R-:W-:Y:S05]  /*3bcf0*/  @!P0 BRA `(.L_x_3948) ;  /* 0xfffffffc00f08947 */ /* 0x010fea000383ffff */
[----:B------:R-:W-:Y:S05]  /*3bd00*/  BRA `(.L_x_4275) ;  /* 0xfffffccc00c87947 */ /* 0x000fea000383ffff */
.L_x_3956:
[----:B------:R-:W0:Y:S01]  /*3bd10*/  LDC R61, c[0x0][0x3f4] ;  /* 0x0000fd00ff3d7b82 */ /* 0x000e220000000800 */
        /* <DEDUP_REMOVED lines=8> */
.L_x_4277:
[----:B------:R-:W-:Y:S05]  /*3bda0*/  BSYNC B1 ;  /* 0x0000000000017941 */ /* 0x000fea0003800000 */
.L_x_4276:
        /* <DEDUP_REMOVED lines=10> */
.L_x_4278:
        /* <DEDUP_REMOVED lines=8> */
.L_x_4279:
[----:B------:R-:W-:-:S05]  /*3bed0*/  @!P1 IADD3 R8, P2, R5, R7, RZ ;  /* 0x0000000705089210 */ /* 0x000fca0007f5e0ff */
[----:B------:R-:W-:Y:S02]  /*3bee0*/  @!P1 IMAD.X R9, R4, 0x1, R21, P2 ;  /* 0x0000000104099824 */ /* 0x000fe400010e0615 */
[----:B------:R-:W-:Y:S02]  /*3bef0*/  IMAD.MOV.U32 R13, RZ, RZ, R60 ;  /* 0x000000ffff0d7224 */ /* 0x000fe400078e003c */
[----:B------:R-:W-:-:S07]  /*3bf00*/  IMAD.MOV.U32 R6, RZ, RZ, R14 ;  /* 0x000000ffff067224 */ /* 0x000fce00078e000e */
[----:B------:R-:W-:Y:S05]  /*3bf10*/  WARPSYNC.COLLECTIVE R15, `(.L_x_4280) ;  /* 0x000000000f087348 */ /* 0x000fea0003c00000 */
[----:B------:R0:W1:Y:S02]  /*3bf20*/  SHFL.IDX P6, R14, R13, R12, R11 ;  /* 0x0000000c0d0e7389 */ /* 0x00006400000c000b */
[----:B01----:R-:W-:Y:S01]  /*3bf30*/  ENDCOLLECTIVE ;  /* 0x000000000000791b */ /* 0x003fe20003800000 */
.L_x_4280:
[----:B------:R-:W2:Y:S01]  /*3bf40*/  @!P1 LD.E.128 R8, desc[UR44][R8.64] ;  /* 0x0000002c08089980 */ /* 0x000ea2000c101d00 */
[----:B------:R-:W-:-:S05]  /*3bf50*/  @!P1 IADD3 R4, P2, R14, R7, RZ ;  /* 0x000000070e049210 */ /* 0x000fca0007f5e0ff */
[----:B------:R-:W-:-:S06]  /*3bf60*/  @!P1 IMAD.X R5, R6, 0x1, R21, P2 ;  /* 0x0000000106059824 */ /* 0x000fcc00010e0615 */
[----:B------:R-:W5:Y:S01]  /*3bf70*/  @!P1 LD.E.128 R4, desc[UR44][R4.64] ;  /* 0x0000002c04049980 */ /* 0x000f62000c101d00 */
[----:B------:R-:W-:Y:S02]  /*3bf80*/  CS2R R20, SRZ ;  /* 0x0000000000147805 */ /* 0x000fe4000001ff00 */
[----:B------:R-:W-:Y:S02]  /*3bf90*/  CS2R R52, SRZ ;  /* 0x0000000000347805 */ /* 0x000fe4000001ff00 */
[----:B------:R-:W-:Y:S02]  /*3bfa0*/  CS2R R58, SRZ ;  /* 0x00000000003a7805 */ /* 0x000fe4000001ff00 */
[----:B------:R-:W-:Y:S01]  /*3bfb0*/  CS2R R56, SRZ ;  /* 0x0000000000387805 */ /* 0x000fe2000001ff00 */
[----:B--2---:R-:W-:Y:S02]  /*3bfc0*/  @!P1 IMAD.MOV.U32 R20, RZ, RZ, R8 ;  /* 0x000000ffff149224 */ /* 0x004fe400078e0008 */
[----:B------:R-:W-:-:S02]  /*3bfd0*/  @!P1 IMAD.MOV.U32 R21, RZ, RZ, R9 ;  /* 0x000000ffff159224 */ /* 0x000fc400078e0009 */
[----:B------:R-:W-:Y:S02]  /*3bfe0*/  IMAD.MOV.U32 R12, RZ, RZ, R20 ;  /* 0x000000ffff0c7224 */ /* 0x000fe400078e0014 */
[----:B------:R-:W-:Y:S02]  /*3bff0*/  IMAD.MOV.U32 R13, RZ, RZ, R21 ;  /* 0x000000ffff0d7224 */ /* 0x000fe400078e0015 */
[----:B------:R-:W-:Y:S01]  /*3c000*/  @!P1 IMAD.MOV.U32 R53, RZ, RZ, R11 ;  /* 0x000000ffff359224 */ /* 0x000fe200078e000b */
[----:B------:R-:W-:Y:S01]  /*3c010*/  PRMT R75, R12, 0x7610, R75 ;  /* 0x000076100c4b7816 */ /* 0x000fe2000000004b */
[----:B------:R-:W-:Y:S01]  /*3c020*/  IMAD.MOV.U32 R12, RZ, RZ, 0x1 ;  /* 0x00000001ff0c7424 */ /* 0x000fe200078e00ff */
[----:B------:R-:W-:Y:S01]  /*3c030*/  PRMT R79, R13, 0x7610, R79 ;  /* 0x000076100d4f7816 */ /* 0x000fe2000000004f */
[----:B------:R-:W-:Y:S02]  /*3c040*/  IMAD.MOV.U32 R13, RZ, RZ, R24 ;  /* 0x000000ffff0d7224 */ /* 0x000fe400078e0018 */
[----:B------:R-:W-:-:S02]  /*3c050*/  IMAD.MOV.U32 R11, RZ, RZ, 0x1c1f ;  /* 0x00001c1fff0b7424 */ /* 0x000fc400078e00ff */
[----:B------:R-:W-:Y:S02]  /*3c060*/  @!P1 IMAD.MOV.U32 R52, RZ, RZ, R10 ;  /* 0x000000ffff349224 */ /* 0x000fe400078e000a */
[----:B------:R-:W-:-:S07]  /*3c070*/  IMAD.MOV.U32 R9, RZ, RZ, R53 ;  /* 0x000000ffff097224 */ /* 0x000fce00078e0035 */
[----:B-----5:R-:W-:Y:S05]  /*3c080*/  WARPSYNC.COLLECTIVE R15, `(.L_x_4281) ;  /* 0x000000000f087348 */ /* 0x020fea0003c00000 */
[----:B------:R0:W1:Y:S02]  /*3c090*/  SHFL.IDX P6, R14, R13, R12, R11 ;  /* 0x0000000c0d0e7389 */ /* 0x00006400000c000b */
[----:B01---5:R-:W-:Y:S01]  /*3c0a0*/  ENDCOLLECTIVE ;  /* 0x000000000000791b */ /* 0x023fe20003800000 */
.L_x_4281:
[----:B------:R-:W-:Y:S02]  /*3c0b0*/  IMAD.MOV.U32 R8, RZ, RZ, R52 ;  /* 0x000000ffff087224 */ /* 0x000fe400078e0034 */
[----:B------:R-:W-:Y:S02]  /*3c0c0*/  @!P1 IMAD.MOV.U32 R58, RZ, RZ, R4 ;  /* 0x000000ffff3a9224 */ /* 0x000fe400078e0004 */
[----:B------:R-:W-:Y:S01]  /*3c0d0*/  @!P1 IMAD.MOV.U32 R59, RZ, RZ, R5 ;  /* 0x000000ffff3b9224 */ /* 0x000fe200078e0005 */
[----:B------:R-:W-:Y:S01]  /*3c0e0*/  PRMT R28, R8, 0x7610, R28 ;  /* 0x00007610081c7816 */ /* 0x000fe2000000001c */
[----:B------:R-:W-:Y:S02]  /*3c0f0*/  @!P1 IMAD.MOV.U32 R56, RZ, RZ, R6 ;  /* 0x000000ffff389224 */ /* 0x000fe400078e0006 */
[----:B------:R-:W-:Y:S02]  /*3c100*/  @!P1 IMAD.MOV.U32 R57, RZ, RZ, R7 ;  /* 0x000000ffff399224 */ /* 0x000fe400078e0007 */
[----:B------:R-:W-:-:S02]  /*3c110*/  IMAD.MOV.U32 R6, RZ, RZ, R58 ;  /* 0x000000ffff067224 */ /* 0x000fc400078e003a */
[----:B------:R-:W-:Y:S02]  /*3c120*/  IMAD.MOV.U32 R7, RZ, RZ, R59 ;  /* 0x000000ffff077224 */ /* 0x000fe400078e003b */
[----:B------:R-:W-:Y:S01]  /*3c130*/  IMAD.MOV.U32 R13, RZ, RZ, R44 ;  /* 0x000000ffff0d7224 */ /* 0x000fe200078e002c */
[----:B------:R-:W-:Y:S01]  /*3c140*/  PRMT R65, R65, 0x5410, R6 ;  /* 0x0000541041417816 */ /* 0x000fe20000000006 */
[----:B------:R-:W-:Y:S01]  /*3c150*/  IMAD.MOV.U32 R4, RZ, RZ, R56 ;  /* 0x000000ffff047224 */ /* 0x000fe200078e0038 */
[----:B------:R-:W-:Y:S01]  /*3c160*/  PRMT R66, R66, 0x5410, R7 ;  /* 0x0000541042427816 */ /* 0x000fe20000000007 */
[----:B------:R-:W-:Y:S01]  /*3c170*/  IMAD.MOV.U32 R5, RZ, RZ, R57 ;  /* 0x000000ffff057224 */ /* 0x000fe200078e0039 */
[----:B------:R-:W-:Y:S02]  /*3c180*/  PRMT R44, R9, 0x7610, R44 ;  /* 0x00007610092c7816 */ /* 0x000fe4000000002c */
[----:B------:R-:W-:Y:S02]  /*3c190*/  CS2R R6, SRZ ;  /* 0x0000000000067805 */ /* 0x000fe4000001ff00 */
[----:B------:R-:W-:Y:S01]  /*3c1a0*/  PRMT R70, R4, 0x7610, R70 ;  /* 0x0000761004467816 */ /* 0x000fe20000000046 */
[----:B------:R-:W-:-:S07]  /*3c1b0*/  IMAD.MOV.U32 R24, RZ, RZ, R14 ;  /* 0x000000ffff187224 */ /* 0x000fce00078e000e */
[----:B------:R-:W-:Y:S05]  /*3c1c0*/  WARPSYNC.COLLECTIVE R15, `(.L_x_4282) ;  /* 0x000000000f087348 */ /* 0x000fea0003c00000 */
[----:B------:R0:W1:Y:S02]  /*3c1d0*/  SHFL.IDX P6, R14, R13, R12, R11 ;  /* 0x0000000c0d0e7389 */ /* 0x00006400000c000b */
[----:B01----:R-:W-:Y:S01]  /*3c1e0*/  ENDCOLLECTIVE ;  /* 0x000000000000791b */ /* 0x003fe20003800000 */
.L_x_4282:
[----:B------:R-:W-:Y:S02]  /*3c1f0*/  IMAD.MOV.U32 R13, RZ, RZ, R26 ;  /* 0x000000ffff0d7224 */ /* 0x000fe400078e001a */
[----:B------:R-:W-:-:S07]  /*3c200*/  IMAD.MOV.U32 R25, RZ, RZ, R14 ;  /* 0x000000ffff197224 */ /* 0x000fce00078e000e */
[----:B------:R-:W-:Y:S05]  /*3c210*/  WARPSYNC.COLLECTIVE R15, `(.L_x_4283) ;  /* 0x000000000f087348 */ /* 0x000fea0003c00000 */
[----:B------:R0:W1:Y:S02]  /*3c220*/  SHFL.IDX P6, R14, R13, R12, R11 ;  /* 0x0000000c0d0e7389 */ /* 0x00006400000c000b */
[----:B01----:R-:W-:Y:S01]  /*3c230*/  ENDCOLLECTIVE ;  /* 0x000000000000791b */ /* 0x003fe20003800000 */
.L_x_4283:
[----:B------:R-:W-:Y:S01]  /*3c240*/  IMAD.MOV.U32 R13, RZ, RZ, R60 ;  /* 0x000000ffff0d7224 */ /* 0x000fe200078e003c */
[----:B------:R-:W-:Y:S01]  /*3c250*/  PRMT R60, R60, 0x5410, R5 ;  /* 0x000054103c3c7816 */ /* 0x000fe20000000005 */
[----:B------:R-:W-:-:S07]  /*3c260*/  IMAD.MOV.U32 R26, RZ, RZ, R14 ;  /* 0x000000ffff1a7224 */ /* 0x000fce00078e000e */
[----:B------:R-:W-:Y:S05]  /*3c270*/  WARPSYNC.COLLECTIVE R15, `(.L_x_4284) ;  /* 0x000000000f087348 */ /* 0x000fea0003c00000 */
[----:B------:R0:W1:Y:S02]  /*3c280*/  SHFL.IDX P6, R14, R13, R12, R11 ;  /* 0x0000000c0d0e7389 */ /* 0x00006400000c000b */
[----:B01----:R-:W-:Y:S01]  /*3c290*/  ENDCOLLECTIVE ;  /* 0x000000000000791b */ /* 0x003fe20003800000 */
.L_x_4284:
[----:B------:R-:W-:Y:S05]  /*3c2a0*/  BRA `(.L_x_4285) ;  /* 0xfffffcdc004c7947 */ /* 0x000fea000383ffff */
.L_x_3960:
[----:B0-----:R0:W1:Y:S02]  /*3c2b0*/  SYNCS.PHASECHK.TRANS64.TRYWAIT P1, [R2+URZ+0x32400], R13 ;  /* 0x0324000d020075a7 */ /* 0x001064000802017f */
[----:B-1----:R-:W-:Y:S05]  /*3c2c0*/  @!P1 NANOSLEEP.SYNCS 0x989680 ;  /* 0x009896800000995d */ /* 0x002fea0003900000 */
[----:B------:R-:W1:Y:S02]  /*3c2d0*/  @!P1 SYNCS.PHASECHK.TRANS64 P1, [R2+URZ+0x32400], R13 ;  /* 0x0324000d020095a7 */ /* 0x000e64000802007f */
[----:B-1----:R-:W-:Y:S05]  /*3c2e0*/  @!P1 BRA `(.L_x_3960) ;  /* 0xfffffffc00f09947 */ /* 0x002fea000383ffff */
[----:B------:R-:W-:Y:S05]  /*3c2f0*/  BRA `(.L_x_4286) ;  /* 0xfffffcdc00a87947 */ /* 0x000fea000383ffff */
.L_x_3974:
[----:B0-----:R0:W1:Y:S02]  /*3c300*/  SYNCS.PHASECHK.TRANS64.TRYWAIT P0, [R2+URZ], R7 ;  /* 0x00000007020075a7 */ /* 0x001064000800017f */
[----:B-1----:R-:W-:Y:S05]  /*3c310*/  @!P0 NANOSLEEP.SYNCS 0x989680 ;  /* 0x009896800000895d */ /* 0x002fea0003900000 */
[----:B------:R-:W1:Y:S02]  /*3c320*/  @!P0 SYNCS.PHASECHK.TRANS64 P0, [R2+URZ], R7 ;  /* 0x00000007020085a7 */ /* 0x000e64000800007f */
[----:B-1----:R-:W-:Y:S05]  /*3c330*/  @!P0 BRA `(.L_x_3974) ;  /* 0xfffffffc00f08947 */ /* 0x002fea000383ffff */
[----:B------:R-:W-:Y:S05]  /*3c340*/  BRA `(.L_x_3973) ;  /* 0xfffffcf400b87947 */ /* 0x000fea000383ffff */
.L_x_3981:
[----:B0-----:R0:W1:Y:S02]  /*3c350*/  SYNCS.PHASECHK.TRANS64.TRYWAIT P0, [R6+URZ], R7 ;  /* 0x00000007060075a7 */ /* 0x001064000800017f */
[----:B-1----:R-:W-:Y:S05]  /*3c360*/  @!P0 NANOSLEEP.SYNCS 0x989680 ;  /* 0x009896800000895d */ /* 0x002fea0003900000 */
[----:B------:R-:W1:Y:S02]  /*3c370*/  @!P0 SYNCS.PHASECHK.TRANS64 P0, [R6+URZ], R7 ;  /* 0x00000007060085a7 */ /* 0x000e64000800007f */
[----:B-1----:R-:W-:Y:S05]  /*3c380*/  @!P0 BRA `(.L_x_3981) ;  /* 0xfffffffc00f08947 */ /* 0x002fea000383ffff */
[----:B------:R-:W-:Y:S05]  /*3c390*/  BRA `(.L_x_3980) ;  /* 0xfffffcf800dc7947 */ /* 0x000fea000383ffff */
.L_x_4008:
[----:B-1----:R1:W2:Y:S02]  /*3c3a0*/  SYNCS.PHASECHK.TRANS64.TRYWAIT P0, [R10+URZ], R11 ;  /* 0x0000000b0a0075a7 */ /* 0x0022a4000800017f */
[----:B--2---:R-:W-:Y:S05]  /*3c3b0*/  @!P0 NANOSLEEP.SYNCS 0x989680 ;  /* 0x009896800000895d */ /* 0x004fea0003900000 */
[----:B------:R-:W2:Y:S02]  /*3c3c0*/  @!P0 SYNCS.PHASECHK.TRANS64 P0, [R10+URZ], R11 ;  /* 0x0000000b0a0085a7 */ /* 0x000ea4000800007f */
[----:B--2---:R-:W-:Y:S05]  /*3c3d0*/  @!P0 BRA `(.L_x_4008) ;  /* 0xfffffffc00f08947 */ /* 0x004fea000383ffff */
[----:B------:R-:W-:Y:S05]  /*3c3e0*/  BRA `(.L_x_4007) ;  /* 0xfffffda800d47947 */ /* 0x000fea000383ffff */
.L_x_4015:
[----:B0-----:R0:W1:Y:S02]  /*3c3f0*/  SYNCS.PHASECHK.TRANS64.TRYWAIT P0, [R8+URZ], R9 ;  /* 0x00000009080075a7 */ /* 0x001064000800017f */
[----:B-1----:R-:W-:Y:S05]  /*3c400*/  @!P0 NANOSLEEP.SYNCS 0x989680 ;  /* 0x009896800000895d */ /* 0x002fea0003900000 */
[----:B------:R-:W1:Y:S02]  /*3c410*/  @!P0 SYNCS.PHASECHK.TRANS64 P0, [R8+URZ], R9 ;  /* 0x00000009080085a7 */ /* 0x000e64000800007f */
[----:B-1----:R-:W-:Y:S05]  /*3c420*/  @!P0 BRA `(.L_x_4015) ;  /* 0xfffffffc00f08947 */ /* 0x002fea000383ffff */
[----:B------:R-:W-:Y:S05]  /*3c430*/  BRA `(.L_x_4014) ;  /* 0xfffffdb0000c7947 */ /* 0x000fea000383ffff */
.L_x_4028:
[----:B-1----:R1:W2:Y:S02]  /*3c440*/  SYNCS.PHASECHK.TRANS64.TRYWAIT P0, [R8+URZ], R9 ;  /* 0x00000009080075a7 */ /* 0x0022a4000800017f */
[----:B--2---:R-:W-:Y:S05]  /*3c450*/  @!P0 NANOSLEEP.SYNCS 0x989680 ;  /* 0x009896800000895d */ /* 0x004fea0003900000 */
[----:B------:R-:W2:Y:S02]  /*3c460*/  @!P0 SYNCS.PHASECHK.TRANS64 P0, [R8+URZ], R9 ;  /* 0x00000009080085a7 */ /* 0x000ea4000800007f */
[----:B--2---:R-:W-:Y:S05]  /*3c470*/  @!P0 BRA `(.L_x_4028) ;  /* 0xfffffffc00f08947 */ /* 0x004fea000383ffff */
[----:B------:R-:W-:Y:S05]  /*3c480*/  BRA `(.L_x_4027) ;  /* 0xfffffe4800c07947 */ /* 0x000fea000383ffff */
.L_x_4035:
[----:B-1----:R1:W2:Y:S02]  /*3c490*/  SYNCS.PHASECHK.TRANS64.TRYWAIT P0, [R8+URZ], R9 ;  /* 0x00000009080075a7 */ /* 0x0022a4000800017f */
[----:B--2---:R-:W-:Y:S05]  /*3c4a0*/  @!P0 NANOSLEEP.SYNCS 0x989680 ;  /* 0x009896800000895d */ /* 0x004fea0003900000 */
[----:B------:R-:W2:Y:S02]  /*3c4b0*/  @!P0 SYNCS.PHASECHK.TRANS64 P0, [R8+URZ], R9 ;  /* 0x00000009080085a7 */ /* 0x000ea4000800007f */
[----:B--2---:R-:W-:Y:S05]  /*3c4c0*/  @!P0 BRA `(.L_x_4035) ;  /* 0xfffffffc00f08947 */ /* 0x004fea000383ffff */
[----:B------:R-:W-:Y:S05]  /*3c4d0*/  BRA `(.L_x_4034) ;  /* 0xfffffe4c00f87947 */ /* 0x000fea000383ffff */
.L_x_4055:
[----:B------:R-:W-:Y:S02]  /*3c4e0*/  IMAD.MOV.U32 R13, RZ, RZ, R19 ;  /* 0x000000ffff0d7224 */ /* 0x000fe400078e0013 */
[----:B------:R-:W-:Y:S02]  /*3c4f0*/  IMAD.MOV.U32 R12, RZ, RZ, RZ ;  /* 0x000000ffff0c7224 */ /* 0x000fe400078e00ff */
[----:B------:R-:W-:Y:S02]  /*3c500*/  IMAD.MOV.U32 R11, RZ, RZ, 0x181f ;  /* 0x0000181fff0b7424 */ /* 0x000fe400078e00ff */
[----:B------:R-:W-:-:S07]  /*3c510*/  IMAD.MOV.U32 R15, RZ, RZ, -0x1 ;  /* 0xffffffffff0f7424 */ /* 0x000fce00078e00ff */
[----:B-----5:R-:W-:Y:S05]  /*3c520*/  WARPSYNC.COLLECTIVE R15, `(.L_x_4287) ;  /* 0x000000000f087348 */ /* 0x020fea0003c00000 */
[----:B------:R0:W1:Y:S02]  /*3c530*/  SHFL.IDX P6, R14, R13, R12, R11 ;  /* 0x0000000c0d0e7389 */ /* 0x00006400000c000b */
[----:B01---5:R-:W-:Y:S01]  /*3c540*/  ENDCOLLECTIVE ;  /* 0x000000000000791b */ /* 0x023fe20003800000 */
.L_x_4287:
[----:B------:R-:W-:Y:S02]  /*3c550*/  IMAD.MOV.U32 R13, RZ, RZ, R18 ;  /* 0x000000ffff0d7224 */ /* 0x000fe400078e0012 */
[----:B------:R-:W-:-:S07]  /*3c560*/  IMAD.MOV.U32 R3, RZ, RZ, R14 ;  /* 0x000000ffff037224 */ /* 0x000fce00078e000e */
[----:B------:R-:W-:Y:S05]  /*3c570*/  WARPSYNC.COLLECTIVE R15, `(.L_x_4288) ;  /* 0x000000000f087348 */ /* 0x000fea0003c00000 */
[----:B------:R0:W1:Y:S02]  /*3c580*/  SHFL.IDX P6, R14, R13, R12, R11 ;  /* 0x0000000c0d0e7389 */ /* 0x00006400000c000b */
[----:B01----:R-:W-:Y:S01]  /*3c590*/  ENDCOLLECTIVE ;  /* 0x000000000000791b */ /* 0x003fe20003800000 */
.L_x_4288:
[----:B------:R-:W-:Y:S05]  /*3c5a0*/  BRA `(.L_x_4289) ;  /* 0xffffff2800b47947 */ /* 0x000fea000383ffff */
.L_x_4058:
        /* <DEDUP_REMOVED lines=8> */
.L_x_4291:
[----:B------:R-:W-:Y:S05]  /*3c630*/  BSYNC B1 ;  /* 0x0000000000017941 */ /* 0x000fea0003800000 */
.L_x_4290:
        /* <DEDUP_REMOVED lines=8> */
.L_x_4292:
[----:B------:R-:W-:Y:S05]  /*3c6c0*/  BRA `(.L_x_4293) ;  /* 0xffffff2800d47947 */ /* 0x000fea000383ffff */
.L_x_4061:
        /* <DEDUP_REMOVED lines=8> */
.L_x_4295:
[----:B------:R-:W-:Y:S05]  /*3c750*/  BSYNC B1 ;  /* 0x0000000000017941 */ /* 0x000fea0003800000 */
.L_x_4294:
        /* <DEDUP_REMOVED lines=8> */
.L_x_4296:
[----:B------:R-:W-:Y:S05]  /*3c7e0*/  BRA `(.L_x_4297) ;  /* 0xffffff2800f47947 */ /* 0x000fea000383ffff */
.L_x_4064:
        /* <DEDUP_REMOVED lines=8> */
.L_x_4299:
[----:B------:R-:W-:Y:S05]  /*3c870*/  BSYNC B1 ;  /* 0x0000000000017941 */ /* 0x000fea0003800000 */
.L_x_4298:
        /* <DEDUP_REMOVED lines=8> */
.L_x_4300:
[----:B------:R-:W-:Y:S05]  /*3c900*/  BRA `(.L_x_4301) ;  /* 0xffffff2c00147947 */ /* 0x000fea000383ffff */
.L_x_4066:
[----:B------:R-:W-:Y:S02]  /*3c910*/  IMAD.MOV.U32 R13, RZ, RZ, R4 ;  /* 0x000000ffff0d7224 */ /* 0x000fe400078e0004 */
[----:B------:R-:W-:Y:S02]  /*3c920*/  IMAD.MOV.U32 R12, RZ, RZ, RZ ;  /* 0x000000ffff0c7224 */ /* 0x000fe400078e00ff */
[----:B------:R-:W-:Y:S02]  /*3c930*/  IMAD.MOV.U32 R11, RZ, RZ, 0x1c1f ;  /* 0x00001c1fff0b7424 */ /* 0x000fe400078e00ff */
[----:B------:R-:W-:-:S07]  /*3c940*/  IMAD.MOV.U32 R15, RZ, RZ, -0x1 ;  /* 0xffffffffff0f7424 */ /* 0x000fce00078e00ff */
[----:B0-----:R-:W-:Y:S05]  /*3c950*/  WARPSYNC.COLLECTIVE R15, `(.L_x_4302) ;  /* 0x000000000f087348 */ /* 0x001fea0003c00000 */
[----:B------:R1:W2:Y:S02]  /*3c960*/  SHFL.IDX P6, R14, R13, R12, R11 ;  /* 0x0000000c0d0e7389 */ /* 0x0002a400000c000b */
[----:B012---:R-:W-:Y:S01]  /*3c970*/  ENDCOLLECTIVE ;  /* 0x000000000000791b */ /* 0x007fe20003800000 */
.L_x_4302:
[----:B------:R-:W-:Y:S02]  /*3c980*/  IMAD.MOV.U32 R13, RZ, RZ, R3 ;  /* 0x000000ffff0d7224 */ /* 0x000fe400078e0003 */
[----:B------:R-:W-:-:S07]  /*3c990*/  IMAD.MOV.U32 R5, RZ, RZ, R14 ;  /* 0x000000ffff057224 */ /* 0x000fce00078e000e */
[----:B------:R-:W-:Y:S05]  /*3c9a0*/  WARPSYNC.COLLECTIVE R15, `(.L_x_4303) ;  /* 0x000000000f087348 */ /* 0x000fea0003c00000 */
[----:B------:R0:W1:Y:S02]  /*3c9b0*/  SHFL.IDX P6, R14, R13, R12, R11 ;  /* 0x0000000c0d0e7389 */ /* 0x00006400000c000b */
[----:B01----:R-:W-:Y:S01]  /*3c9c0*/  ENDCOLLECTIVE ;  /* 0x000000000000791b */ /* 0x003fe20003800000 */
.L_x_4303:
[----:B------:R-:W-:Y:S01]  /*3c9d0*/  IMAD.MOV.U32 R6, RZ, RZ, R14 ;  /* 0x000000ffff067224 */ /* 0x000fe200078e000e */
[----:B------:R-:W-:Y:S06]  /*3c9e0*/  BRA `(.L_x_4304) ;  /* 0xffffff3000187947 */ /* 0x000fec000383ffff */
.L_x_4069:
[----:B------:R-:W-:Y:S01]  /*3c9f0*/  BSSY B1, `(.L_x_4305) ;  /* 0x0000008000017945 */ /* 0x000fe20003800000 */
[----:B------:R-:W-:Y:S02]  /*3ca00*/  IMAD.MOV.U32 R13, RZ, RZ, R4 ;  /* 0x000000ffff0d7224 */ /* 0x000fe400078e0004 */
[----:B------:R-:W-:Y:S02]  /*3ca10*/  IMAD.MOV.U32 R12, RZ, RZ, 0x1 ;  /* 0x00000001ff0c7424 */ /* 0x000fe400078e00ff */
[----:B----4-:R-:W-:Y:S02]  /*3ca20*/  IMAD.MOV.U32 R11, RZ, RZ, 0x1c1f ;  /* 0x00001c1fff0b7424 */ /* 0x010fe400078e00ff */
[----:B------:R-:W-:-:S07]  /*3ca30*/  IMAD.MOV.U32 R15, RZ, RZ, -0x1 ;  /* 0xffffffffff0f7424 */ /* 0x000fce00078e00ff */
[----:B0123--:R-:W-:Y:S05]  /*3ca40*/  WARPSYNC.COLLECTIVE R15, `(.L_x_4306) ;  /* 0x000000000f087348 */ /* 0x00ffea0003c00000 */
[----:B------:R4:W0:Y:S02]  /*3ca50*/  SHFL.IDX P6, R14, R13, R12, R11 ;  /* 0x0000000c0d0e7389 */ /* 0x00082400000c000b */
[----:B01234-:R-:W-:Y:S01]  /*3ca60*/  ENDCOLLECTIVE ;  /* 0x000000000000791b */ /* 0x01ffe20003800000 */
.L_x_4306:
[----:B------:R-:W-:Y:S05]  /*3ca70*/  BSYNC B1 ;  /* 0x0000000000017941 */ /* 0x000fea0003800000 */
.L_x_4305:
        /* <DEDUP_REMOVED lines=8> */
.L_x_4307:
[----:B------:R-:W-:Y:S05]  /*3cb00*/  BRA `(.L_x_4308) ;  /* 0xffffff3c00307947 */ /* 0x000fea000383ffff */
.L_x_4075:
[----:B------:R-:W-:Y:S02]  /*3cb10*/  IMAD.MOV.U32 R13, RZ, RZ, R4 ;  /* 0x000000ffff0d7224 */ /* 0x000fe400078e0004 */
[----:B------:R-:W-:Y:S02]  /*3cb20*/  IMAD.MOV.U32 R12, RZ, RZ, RZ ;  /* 0x000000ffff0c7224 */ /* 0x000fe400078e00ff */
[----:B------:R-:W-:Y:S02]  /*3cb30*/  IMAD.MOV.U32 R11, RZ, RZ, 0x181f ;  /* 0x0000181fff0b7424 */ /* 0x000fe400078e00ff */
[----:B------:R-:W-:-:S07]  /*3cb40*/  IMAD.MOV.U32 R15, RZ, RZ, -0x1 ;  /* 0xffffffffff0f7424 */ /* 0x000fce00078e00ff */
[----:B01----:R-:W-:Y:S05]  /*3cb50*/  WARPSYNC.COLLECTIVE R15, `(.L_x_4309) ;  /* 0x000000000f087348 */ /* 0x003fea0003c00000 */
[----:B------:R2:W3:Y:S02]  /*3cb60*/  SHFL.IDX P6, R14, R13, R12, R11 ;  /* 0x0000000c0d0e7389 */ /* 0x0004e400000c000b */
[----:B0123--:R-:W-:Y:S01]  /*3cb70*/  ENDCOLLECTIVE ;  /* 0x000000000000791b */ /* 0x00ffe20003800000 */
.L_x_4309:
[----:B------:R-:W-:Y:S02]  /*3cb80*/  IMAD.MOV.U32 R13, RZ, RZ, R0 ;  /* 0x000000ffff0d7224 */ /* 0x000fe400078e0000 */
[----:B------:R-:W-:-:S07]  /*3cb90*/  IMAD.MOV.U32 R3, RZ, RZ, R14 ;  /* 0x000000ffff037224 */ /* 0x000fce00078e000e */
[----:B------:R-:W-:Y:S05]  /*3cba0*/  WARPSYNC.COLLECTIVE R15, `(.L_x_4310) ;  /* 0x000000000f087348 */ /* 0x000fea0003c00000 */
[----:B------:R0:W1:Y:S02]  /*3cbb0*/  SHFL.IDX P6, R14, R13, R12, R11 ;  /* 0x0000000c0d0e7389 */ /* 0x00006400000c000b */
[----:B01----:R-:W-:Y:S01]  /*3cbc0*/  ENDCOLLECTIVE ;  /* 0x000000000000791b */ /* 0x003fe20003800000 */
.L_x_4310:
[----:B------:R-:W-:Y:S05]  /*3cbd0*/  BRA `(.L_x_4311) ;  /* 0xffffff5000cc7947 */ /* 0x000fea000383ffff */
.L_x_4078:
[----:B------:R-:W-:Y:S01]  /*3cbe0*/  BSSY B1, `(.L_x_4312) ;  /* 0x0000008000017945 */ /* 0x000fe20003800000 */
[----:B------:R-:W-:Y:S02]  /*3cbf0*/  IMAD.MOV.U32 R13, RZ, RZ, R4 ;  /* 0x000000ffff0d7224 */ /* 0x000fe400078e0004 */
[----:B------:R-:W-:Y:S02]  /*3cc00*/  IMAD.MOV.U32 R12, RZ, RZ, 0x1 ;  /* 0x00000001ff0c7424 */ /* 0x000fe400078e00ff */
[----:B---3--:R-:W-:Y:S02]  /*3cc10*/  IMAD.MOV.U32 R11, RZ, RZ, 0x181f ;  /* 0x0000181fff0b7424 */ /* 0x008fe400078e00ff */
[----:B------:R-:W-:-:S07]  /*3cc20*/  IMAD.MOV.U32 R15, RZ, RZ, -0x1 ;  /* 0xffffffffff0f7424 */ /* 0x000fce00078e00ff */
[----:B012-4-:R-:W-:Y:S05]  /*3cc30*/  WARPSYNC.COLLECTIVE R15, `(.L_x_4313) ;  /* 0x000000000f087348 */ /* 0x017fea0003c00000 */
[----:B----4-:R3:W4:Y:S02]  /*3cc40*/  SHFL.IDX P6, R14, R13, R12, R11 ;  /* 0x0000000c0d0e7389 */ /* 0x01072400000c000b */
[----:B01234-:R-:W-:Y:S01]  /*3cc50*/  ENDCOLLECTIVE ;  /* 0x000000000000791b */ /* 0x01ffe20003800000 */
.L_x_4313:
[----:B------:R-:W-:Y:S05]  /*3cc60*/  BSYNC B1 ;  /* 0x0000000000017941 */ /* 0x000fea0003800000 */
.L_x_4312:
        /* <DEDUP_REMOVED lines=8> */
.L_x_4314:
[----:B------:R-:W-:Y:S05]  /*3ccf0*/  BRA `(.L_x_4315) ;  /* 0xffffff5000f07947 */ /* 0x000fea000383ffff */
.L_x_4081:
[----:B------:R-:W-:Y:S01]  /*3cd00*/  BSSY B1, `(.L_x_4316) ;  /* 0x0000008000017945 */ /* 0x000fe20003800000 */
[----:B------:R-:W-:Y:S02]  /*3cd10*/  IMAD.MOV.U32 R13, RZ, RZ, R4 ;  /* 0x000000ffff0d7224 */ /* 0x000fe400078e0004 */
[----:B------:R-:W-:Y:S02]  /*3cd20*/  IMAD.MOV.U32 R12, RZ, RZ, 0x2 ;  /* 0x00000002ff0c7424 */ /* 0x000fe400078e00ff */
[----:B0-----:R-:W-:Y:S02]  /*3cd30*/  IMAD.MOV.U32 R11, RZ, RZ, 0x181f ;  /* 0x0000181fff0b7424 */ /* 0x001fe400078e00ff */
[----:B------:R-:W-:-:S07]  /*3cd40*/  IMAD.MOV.U32 R15, RZ, RZ, -0x1 ;  /* 0xffffffffff0f7424 */ /* 0x000fce00078e00ff */
[----:B-1234-:R-:W-:Y:S05]  /*3cd50*/  WARPSYNC.COLLECTIVE R15, `(.L_x_4317) ;  /* 0x000000000f087348 */ /* 0x01efea0003c00000 */
[----:B----4-:R0:W4:Y:S02]  /*3cd60*/  SHFL.IDX P6, R14, R13, R12, R11 ;  /* 0x0000000c0d0e7389 */ /* 0x01012400000c000b */
[----:B01234-:R-:W-:Y:S01]  /*3cd70*/  ENDCOLLECTIVE ;  /* 0x000000000000791b */ /* 0x01ffe20003800000 */
.L_x_4317:
[----:B------:R-:W-:Y:S05]  /*3cd80*/  BSYNC B1 ;  /* 0x0000000000017941 */ /* 0x000fea0003800000 */
.L_x_4316:
        /* <DEDUP_REMOVED lines=8> */
.L_x_4318:
[----:B------:R-:W-:Y:S05]  /*3ce10*/  BRA `(.L_x_4319) ;  /* 0xffffff5400107947 */ /* 0x000fea000383ffff */
.L_x_4084:
        /* <DEDUP_REMOVED lines=8> */
.L_x_4321:
[----:B------:R-:W-:Y:S05]  /*3cea0*/  BSYNC B1 ;  /* 0x0000000000017941 */ /* 0x000fea0003800000 */
.L_x_4320:
        /* <DEDUP_REMOVED lines=8> */
.L_x_4322:
[----:B------:R-:W-:Y:S05]  /*3cf30*/  BRA `(.L_x_4323) ;  /* 0xffffff5400307947 */ /* 0x000fea000383ffff */
.L_x_4111:
        /* <DEDUP_REMOVED lines=11> */
.L_x_4325:
[----:B------:R-:W-:Y:S05]  /*3cff0*/  BSYNC B1 ;  /* 0x0000000000017941 */ /* 0x000fea0003800000 */
.L_x_4324:
[----:B------:R-:W-:Y:S05]  /*3d000*/  BRA `(.L_x_4326) ;  /* 0xffffff7000f87947 */ /* 0x000fea000383ffff */
.L_x_4113:
[----:B------:R-:W-:Y:S01]  /*3d010*/  BSSY B1, `(.L_x_4327) ;  /* 0x0000006000017945 */ /* 0x000fe20003800000 */
[----:B------:R-:W-:-:S07]  /*3d020*/  IMAD.MOV.U32 R15, RZ, RZ, -0x1 ;  /* 0xffffffffff0f7424 */ /* 0x000fce00078e00ff */
[----:B0-----:R-:W-:Y:S05]  /*3d030*/  WARPSYNC.COLLECTIVE R15, `(.L_x_4328) ;  /* 0x000000000f0c7348 */ /* 0x001fea0003c00000 */
[----:B------:R-:W-:Y:S02]  /*3d040*/  ELECT P6, UR62, PT ;  /* 0x00000000003e782f */ /* 0x000fe400038c0000 */
[----:B------:R-:W-:Y:S01]  /*3d050*/  MOV R14, UR62 ;  /* 0x0000003e000e7c02 */ /* 0x000fe20008000f00 */
[----:B0-----:R-:W-:Y:S10]  /*3d060*/  ENDCOLLECTIVE ;  /* 0x000000000000791b */ /* 0x001ff40003800000 */
.L_x_4328:
[----:B------:R-:W-:Y:S05]  /*3d070*/  BSYNC B1 ;  /* 0x0000000000017941 */ /* 0x000fea0003800000 */
.L_x_4327:
[----:B------:R-:W-:Y:S05]  /*3d080*/  BRA `(.L_x_4112) ;  /* 0xffffff7000f07947 */ /* 0x000fea000383ffff */
.L_x_4115:
[----:B0-----:R0:W1:Y:S02]  /*3d090*/  SYNCS.PHASECHK.TRANS64.TRYWAIT P0, [R23+URZ+0x32420], R12 ;  /* 0x0324200c170075a7 */ /* 0x001064000800017f */
[----:B-1----:R-:W-:Y:S05]  /*3d0a0*/  @!P0 NANOSLEEP.SYNCS 0x989680 ;  /* 0x009896800000895d */ /* 0x002fea0003900000 */
[----:B------:R-:W1:Y:S02]  /*3d0b0*/  @!P0 SYNCS.PHASECHK.TRANS64 P0, [R23+URZ+0x32420], R12 ;  /* 0x0324200c170085a7 */ /* 0x000e64000800007f */
[----:B-1----:R-:W-:Y:S05]  /*3d0c0*/  @!P0 BRA `(.L_x_4115) ;  /* 0xfffffffc00f08947 */ /* 0x002fea000383ffff */
[----:B------:R-:W-:Y:S05]  /*3d0d0*/  BRA `(.L_x_4329) ;  /* 0xffffff7400007947 */ /* 0x000fea000383ffff */
.L_x_4119:
[----:B-1----:R1:W2:Y:S02]  /*3d0e0*/  SYNCS.PHASECHK.TRANS64.TRYWAIT P0, [R3+URZ+0x324a0], R7 ;  /* 0x0324a007030075a7 */ /* 0x0022a4000800017f */
[----:B--2---:R-:W-:Y:S05]  /*3d0f0*/  @!P0 NANOSLEEP.SYNCS 0x989680 ;  /* 0x009896800000895d */ /* 0x004fea0003900000 */
[----:B------:R-:W2:Y:S02]  /*3d100*/  @!P0 SYNCS.PHASECHK.TRANS64 P0, [R3+URZ+0x324a0], R7 ;  /* 0x0324a007030085a7 */ /* 0x000ea4000800007f */
[----:B--2---:R-:W-:Y:S05]  /*3d110*/  @!P0 BRA `(.L_x_4119) ;  /* 0xfffffffc00f08947 */ /* 0x004fea000383ffff */
[----:B------:R-:W-:Y:S05]  /*3d120*/  BRA `(.L_x_4330) ;  /* 0xffffff7400187947 */ /* 0x000fea000383ffff */
.L_x_4124:
[----:B0-----:R0:W2:Y:S02]  /*3d130*/  SYNCS.PHASECHK.TRANS64.TRYWAIT P0, [R3+URZ+0x324c0], R7 ;  /* 0x0324c007030075a7 */ /* 0x0010a4000800017f */
[----:B--2---:R-:W-:Y:S05]  /*3d140*/  @!P0 NANOSLEEP.SYNCS 0x989680 ;  /* 0x009896800000895d */ /* 0x004fea0003900000 */
[----:B------:R-:W2:Y:S02]  /*3d150*/  @!P0 SYNCS.PHASECHK.TRANS64 P0, [R3+URZ+0x324c0], R7 ;  /* 0x0324c007030085a7 */ /* 0x000ea4000800007f */
[----:B--2---:R-:W-:Y:S05]  /*3d160*/  @!P0 BRA `(.L_x_4124) ;  /* 0xfffffffc00f08947 */ /* 0x004fea000383ffff */
[----:B------:R-:W-:Y:S05]  /*3d170*/  BRA `(.L_x_4331) ;  /* 0xffffff7400947947 */ /* 0x000fea000383ffff */
.L_x_4134:
[----:B-1----:R1:W2:Y:S02]  /*3d180*/  SYNCS.PHASECHK.TRANS64.TRYWAIT P1, [R9+URZ+0x324a0], R2 ;  /* 0x0324a002090075a7 */ /* 0x0022a4000802017f */
[----:B--2---:R-:W-:Y:S05]  /*3d190*/  @!P1 NANOSLEEP.SYNCS 0x989680 ;  /* 0x009896800000995d */ /* 0x004fea0003900000 */
[----:B------:R-:W2:Y:S02]  /*3d1a0*/  @!P1 SYNCS.PHASECHK.TRANS64 P1, [R9+URZ+0x324a0], R2 ;  /* 0x0324a002090095a7 */ /* 0x000ea4000802007f */
[----:B--2---:R-:W-:Y:S05]  /*3d1b0*/  @!P1 BRA `(.L_x_4134) ;  /* 0xfffffffc00f09947 */ /* 0x004fea000383ffff */
[----:B------:R-:W-:Y:S05]  /*3d1c0*/  BRA `(.L_x_4332) ;  /* 0xffffff7c00087947 */ /* 0x000fea000383ffff */
.L_x_4139:
[----:B0-----:R0:W2:Y:S02]  /*3d1d0*/  SYNCS.PHASECHK.TRANS64.TRYWAIT P1, [R9+URZ+0x324c0], R2 ;  /* 0x0324c002090075a7 */ /* 0x0010a4000802017f */
[----:B--2---:R-:W-:Y:S05]  /*3d1e0*/  @!P1 NANOSLEEP.SYNCS 0x989680 ;  /* 0x009896800000995d */ /* 0x004fea0003900000 */
[----:B------:R-:W2:Y:S02]  /*3d1f0*/  @!P1 SYNCS.PHASECHK.TRANS64 P1, [R9+URZ+0x324c0], R2 ;  /* 0x0324c002090095a7 */ /* 0x000ea4000802007f */
[----:B--2---:R-:W-:Y:S05]  /*3d200*/  @!P1 BRA `(.L_x_4139) ;  /* 0xfffffffc00f09947 */ /* 0x004fea000383ffff */
[----:B------:R-:W-:Y:S05]  /*3d210*/  BRA `(.L_x_4333) ;  /* 0xffffff7c00807947 */ /* 0x000fea000383ffff */
.L_x_4165:
        /* <DEDUP_REMOVED lines=11> */
.L_x_4335:
[----:B------:R-:W-:Y:S05]  /*3d2d0*/  BSYNC B0 ;  /* 0x0000000000007941 */ /* 0x000fea0003800000 */
.L_x_4334:
[----:B------:R-:W-:Y:S05]  /*3d2e0*/  BRA `(.L_x_4336) ;  /* 0xffffff9000947947 */ /* 0x000fea000383ffff */
.L_x_4168:
[----:B-1----:R1:W2:Y:S02]  /*3d2f0*/  SYNCS.PHASECHK.TRANS64.TRYWAIT P0, [R17+URZ+0x32440], R0 ;  /* 0x03244000110075a7 */ /* 0x0022a4000800017f */
[----:B--2---:R-:W-:Y:S05]  /*3d300*/  @!P0 NANOSLEEP.SYNCS 0x989680 ;  /* 0x009896800000895d */ /* 0x004fea0003900000 */
[----:B------:R-:W2:Y:S02]  /*3d310*/  @!P0 SYNCS.PHASECHK.TRANS64 P0, [R17+URZ+0x32440], R0 ;  /* 0x03244000110085a7 */ /* 0x000ea4000800007f */
[----:B--2---:R-:W-:Y:S05]  /*3d320*/  @!P0 BRA `(.L_x_4168) ;  /* 0xfffffffc00f08947 */ /* 0x004fea000383ffff */
[----:B------:R-:W-:Y:S05]  /*3d330*/  BRA `(.L_x_4337) ;  /* 0xffffff9000a87947 */ /* 0x000fea000383ffff */
.L_x_4169:
        /* <DEDUP_REMOVED lines=8> */
.L_x_4339:
[----:B------:R-:W-:Y:S05]  /*3d3c0*/  BSYNC B0 ;  /* 0x0000000000007941 */ /* 0x000fea0003800000 */
.L_x_4338:
        /* <DEDUP_REMOVED lines=9> */
.L_x_4340:
[----:B------:R-:W-:Y:S02]  /*3d460*/  IMAD.MOV.U32 R13, RZ, RZ, R4 ;  /* 0x000000ffff0d7224 */ /* 0x000fe400078e0004 */
[----:B------:R-:W-:Y:S02]  /*3d470*/  IMAD.MOV.U32 R12, RZ, RZ, 0x1 ;  /* 0x00000001ff0c7424 */ /* 0x000fe400078e00ff */
[----:B------:R-:W-:-:S07]  /*3d480*/  IMAD.MOV.U32 R3, RZ, RZ, R14 ;  /* 0x000000ffff037224 */ /* 0x000fce00078e000e */
[----:B------:R-:W-:Y:S05]  /*3d490*/  WARPSYNC.COLLECTIVE R15, `(.L_x_4341) ;  /* 0x000000000f087348 */ /* 0x000fea0003c00000 */
[----:B------:R0:W1:Y:S02]  /*3d4a0*/  SHFL.IDX P6, R14, R13, R12, R11 ;  /* 0x0000000c0d0e7389 */ /* 0x00006400000c000b */
[----:B01----:R-:W-:Y:S01]  /*3d4b0*/  ENDCOLLECTIVE ;  /* 0x000000000000791b */ /* 0x003fe20003800000 */
.L_x_4341:
        /* <DEDUP_REMOVED lines=15> */
.L_x_4342:
[----:B------:R-:W-:Y:S02]  /*3d5b0*/  @P0 IMAD R6, R5, 0x2, R23 ;  /* 0x0000000205060824 */ /* 0x000fe400078e0217 */
[----:B------:R-:W-:Y:S02]  /*3d5c0*/  IMAD.MOV.U32 R13, RZ, RZ, R4 ;  /* 0x000000ffff0d7224 */ /* 0x000fe400078e0004 */
[----:B------:R-:W-:Y:S02]  /*3d5d0*/  IMAD.MOV.U32 R12, RZ, RZ, 0x2 ;  /* 0x00000002ff0c7424 */ /* 0x000fe400078e00ff */
[----:B------:R-:W-:-:S07]  /*3d5e0*/  IMAD.MOV.U32 R3, RZ, RZ, R14 ;  /* 0x000000ffff037224 */ /* 0x000fce00078e000e */
[----:B------:R-:W-:Y:S05]  /*3d5f0*/  WARPSYNC.COLLECTIVE R15, `(.L_x_4343) ;  /* 0x000000000f087348 */ /* 0x000fea0003c00000 */
[----:B------:R0:W1:Y:S02]  /*3d600*/  SHFL.IDX P6, R14, R13, R12, R11 ;  /* 0x0000000c0d0e7389 */ /* 0x00006400000c000b */
[----:B01----:R-:W-:Y:S01]  /*3d610*/  ENDCOLLECTIVE ;  /* 0x000000000000791b */ /* 0x003fe20003800000 */
.L_x_4343:
        /* <DEDUP_REMOVED lines=15> */
.L_x_4344:
[----:B------:R-:W-:Y:S02]  /*3d710*/  @P0 IMAD R6, R5, 0x2, R23 ;  /* 0x0000000205060824 */ /* 0x000fe400078e0217 */
[----:B------:R-:W-:Y:S02]  /*3d720*/  IMAD.MOV.U32 R13, RZ, RZ, R4 ;  /* 0x000000ffff0d7224 */ /* 0x000fe400078e0004 */
[----:B------:R-:W-:Y:S02]  /*3d730*/  IMAD.MOV.U32 R12, RZ, RZ, 0x3 ;  /* 0x00000003ff0c7424 */ /* 0x000fe400078e00ff */
[----:B------:R-:W-:-:S07]  /*3d740*/  IMAD.MOV.U32 R3, RZ, RZ, R14 ;  /* 0x000000ffff037224 */ /* 0x000fce00078e000e */
[----:B------:R-:W-:Y:S05]  /*3d750*/  WARPSYNC.COLLECTIVE R15, `(.L_x_4345) ;  /* 0x000000000f087348 */ /* 0x000fea0003c00000 */
[----:B------:R0:W1:Y:S02]  /*3d760*/  SHFL.IDX P6, R14, R13, R12, R11 ;  /* 0x0000000c0d0e7389 */ /* 0x00006400000c000b */
[----:B01----:R-:W-:Y:S01]  /*3d770*/  ENDCOLLECTIVE ;  /* 0x000000000000791b */ /* 0x003fe20003800000 */
.L_x_4345:
        /* <DEDUP_REMOVED lines=15> */
.L_x_4346:
[----:B------:R-:W-:Y:S02]  /*3d870*/  @P0 IMAD R6, R5, 0x2, R23 ;  /* 0x0000000205060824 */ /* 0x000fe400078e0217 */
[----:B------:R-:W-:Y:S02]  /*3d880*/  IMAD.MOV.U32 R13, RZ, RZ, R4 ;  /* 0x000000ffff0d7224 */ /* 0x000fe400078e0004 */
[----:B------:R-:W-:Y:S02]  /*3d890*/  IMAD.MOV.U32 R12, RZ, RZ, 0x4 ;  /* 0x00000004ff0c7424 */ /* 0x000fe400078e00ff */
[----:B------:R-:W-:-:S07]  /*3d8a0*/  IMAD.MOV.U32 R3, RZ, RZ, R14 ;  /* 0x000000ffff037224 */ /* 0x000fce00078e000e */
[----:B------:R-:W-:Y:S05]  /*3d8b0*/  WARPSYNC.COLLECTIVE R15, `(.L_x_4347) ;  /* 0x000000000f087348 */ /* 0x000fea0003c00000 */
[----:B------:R0:W1:Y:S02]  /*3d8c0*/  SHFL.IDX P6, R14, R13, R12, R11 ;  /* 0x0000000c0d0e7389 */ /* 0x00006400000c000b */
[----:B01----:R-:W-:Y:S01]  /*3d8d0*/  ENDCOLLECTIVE ;  /* 0x000000000000791b */ /* 0x003fe20003800000 */
.L_x_4347:
        /* <DEDUP_REMOVED lines=15> */
.L_x_4348:
[----:B------:R-:W-:Y:S02]  /*3d9d0*/  @P0 IMAD R6, R5, 0x2, R23 ;  /* 0x0000000205060824 */ /* 0x000fe400078e0217 */
[----:B------:R-:W-:Y:S02]  /*3d9e0*/  IMAD.MOV.U32 R13, RZ, RZ, R4 ;  /* 0x000000ffff0d7224 */ /* 0x000fe400078e0004 */
[----:B------:R-:W-:Y:S02]  /*3d9f0*/  IMAD.MOV.U32 R12, RZ, RZ, 0x5 ;  /* 0x00000005ff0c7424 */ /* 0x000fe400078e00ff */
[----:B------:R-:W-:-:S07]  /*3da00*/  IMAD.MOV.U32 R3, RZ, RZ, R14 ;  /* 0x000000ffff037224 */ /* 0x000fce00078e000e */
[----:B------:R-:W-:Y:S05]  /*3da10*/  WARPSYNC.COLLECTIVE R15, `(.L_x_4349) ;  /* 0x000000000f087348 */ /* 0x000fea0003c00000 */
[----:B------:R0:W1:Y:S02]  /*3da20*/  SHFL.IDX P6, R14, R13, R12, R11 ;  /* 0x0000000c0d0e7389 */ /* 0x00006400000c000b */
[----:B01----:R-:W-:Y:S01]  /*3da30*/  ENDCOLLECTIVE ;  /* 0x000000000000791b */ /* 0x003fe20003800000 */
.L_x_4349:
        /* <DEDUP_REMOVED lines=10> */
.L_x_4350:
[----:B------:R-:W-:Y:S01]  /*3dae0*/  @!PT LDS RZ, [RZ] ;  /* 0x00000000fffff984 */ /* 0x000fe20000000800 */
[----:B------:R-:W-:Y:S01]  /*3daf0*/  @!PT LDS RZ, [RZ] ;  /* 0x00000000fffff984 */ /* 0x000fe20000000800 */
[----:B------:R-:W-:Y:S01]  /*3db00*/  @!PT LDS RZ, [RZ] ;  /* 0x00000000fffff984 */ /* 0x000fe20000000800 */
[----:B------:R1:W-:Y:S01]  /*3db10*/  @P0 LDGSTS.E.BYPASS.LTC128B.128 [R6+0x1e400], desc[UR44][R2.64], !P2 ;  /* 0x1e40000002060fae */ /* 0x0003e2000d101d6c */
[----:B------:R-:W-:Y:S01]  /*3db20*/  IMAD.MOV.U32 R0, RZ, RZ, R14 ;  /* 0x000000ffff007224 */ /* 0x000fe200078e000e */
[----:B------:R-:W-:Y:S06]  /*3db30*/  BRA `(.L_x_4351) ;  /* 0xffffff9000107947 */ /* 0x000fec000383ffff */
.L_x_4174:
        /* <DEDUP_REMOVED lines=9> */
.L_x_4352:
[C---:B------:R-:W-:Y:S01]  /*3dbd0*/  VIADD R10, R35.reuse, 0x10 ;  /* 0x00000010230a7836 */ /* 0x040fe20000000000 */
[C---:B------:R-:W-:Y:S01]  /*3dbe0*/  ISETP.GE.AND P0, PT, R35.reuse, R2, PT ;  /* 0x000000022300720c */ /* 0x040fe20003f06270 */
[C---:B------:R-:W-:Y:S02]  /*3dbf0*/  VIADD R6, R35.reuse, 0x20 ;  /* 0x0000002023067836 */ /* 0x040fe40000000000 */
[----:B------:R-:W-:Y:S01]  /*3dc00*/  VIADD R8, R35, 0x40 ;  /* 0x0000004023087836 */ /* 0x000fe20000000000 */
[----:B------:R0:W-:Y:S04]  /*3dc10*/  STL [R1+0x458], R10 ;  /* 0x0004580a01007387 */ /* 0x0001e80000100800 */
[----:B------:R0:W-:Y:S01]  /*3dc20*/  STL [R1+0x45c], R6 ;  /* 0x00045c0601007387 */ /* 0x0001e20000100800 */
[----:B------:R-:W-:-:S03]  /*3dc30*/  IMAD.MOV.U32 R13, RZ, RZ, R0 ;  /* 0x000000ffff0d7224 */ /* 0x000fc600078e0000 */
[----:B------:R0:W-:Y:S01]  /*3dc40*/  STL [R1+0x464], R8 ;  /* 0x0004640801007387 */ /* 0x0001e20000100800 */
[----:B------:R-:W-:-:S07]  /*3dc50*/  IMAD.MOV.U32 R4, RZ, RZ, R14 ;  /* 0x000000ffff047224 */ /* 0x000fce00078e000e */
[----:B0-----:R-:W-:Y:S05]  /*3dc60*/  WARPSYNC.COLLECTIVE R15, `(.L_x_4353) ;  /* 0x000000000f087348 */ /* 0x001fea0003c00000 */
[----:B------:R1:W2:Y:S02]  /*3dc70*/  SHFL.IDX P6, R14, R13, R12, R11 ;  /* 0x0000000c0d0e7389 */ /* 0x0002a400000c000b */
[----:B012---:R-:W-:Y:S01]  /*3dc80*/  ENDCOLLECTIVE ;  /* 0x000000000000791b */ /* 0x007fe20003800000 */
.L_x_4353:
[----:B------:R-:W-:Y:S02]  /*3dc90*/  IMAD.MOV.U32 R13, RZ, RZ, R3 ;  /* 0x000000ffff0d7224 */ /* 0x000fe400078e0003 */
[----:B------:R-:W-:Y:S02]  /*3dca0*/  IMAD.MOV.U32 R12, RZ, RZ, 0x1 ;  /* 0x00000001ff0c7424 */ /* 0x000fe400078e00ff */
[----:B------:R-:W-:-:S07]  /*3dcb0*/  IMAD.MOV.U32 R5, RZ, RZ, R14 ;  /* 0x000000ffff057224 */ /* 0x000fce00078e000e */
[----:B------:R-:W-:Y:S05]  /*3dcc0*/  WARPSYNC.COLLECTIVE R15, `(.L_x_4354) ;  /* 0x000000000f087348 */ /* 0x000fea0003c00000 */
[----:B------:R0:W1:Y:S02]  /*3dcd0*/  SHFL.IDX P6, R14, R13, R12, R11 ;  /* 0x0000000c0d0e7389 */ /* 0x00006400000c000b */
[----:B01----:R-:W-:Y:S01]  /*3dce0*/  ENDCOLLECTIVE ;  /* 0x000000000000791b */ /* 0x003fe20003800000 */
.L_x_4354:
        /* <DEDUP_REMOVED lines=15> */
.L_x_4355:
[----:B------:R-:W-:Y:S02]  /*3dde0*/  IMAD.MOV.U32 R13, RZ, RZ, R3 ;  /* 0x000000ffff0d7224 */ /* 0x000fe400078e0003 */
[----:B------:R-:W-:Y:S02]  /*3ddf0*/  IMAD.MOV.U32 R12, RZ, RZ, 0x2 ;  /* 0x00000002ff0c7424 */ /* 0x000fe400078e00ff */
[----:B------:R-:W-:-:S07]  /*3de00*/  IMAD.MOV.U32 R5, RZ, RZ, R14 ;  /* 0x000000ffff057224 */ /* 0x000fce00078e000e */
[----:B------:R-:W-:Y:S05]  /*3de10*/  WARPSYNC.COLLECTIVE R15, `(.L_x_4356) ;  /* 0x000000000f087348 */ /* 0x000fea0003c00000 */
[----:B------:R0:W1:Y:S02]  /*3de20*/  SHFL.IDX P6, R14, R13, R12, R11 ;  /* 0x0000000c0d0e7389 */ /* 0x00006400000c000b */
[----:B01----:R-:W-:Y:S01]  /*3de30*/  ENDCOLLECTIVE ;  /* 0x000000000000791b */ /* 0x003fe20003800000 */
.L_x_4356:
        /* <DEDUP_REMOVED lines=11> */
[----:B------:R-:W-:-:S05]  /*3def0*/  VIADD R6, R35, 0x30 ;  /* 0x0000003023067836 */ /* 0x000fca0000000000 */
[----:B------:R1:W-:Y:S01]  /*3df00*/  STL [R1+0x460], R6 ;  /* 0x0004600601007387 */ /* 0x0003e20000100800 */
[----:B0-----:R-:W-:-:S07]  /*3df10*/  IMAD.MOV.U32 R4, RZ, RZ, R14 ;  /* 0x000000ffff047224 */ /* 0x001fce00078e000e */
[----:B-1----:R-:W-:Y:S05]  /*3df20*/  WARPSYNC.COLLECTIVE R15, `(.L_x_4357) ;  /* 0x000000000f087348 */ /* 0x002fea0003c00000 */
[----:B------:R0:W2:Y:S02]  /*3df30*/  SHFL.IDX P6, R14, R13, R12, R11 ;  /* 0x0000000c0d0e7389 */ /* 0x0000a400000c000b */
[----:B012---:R-:W-:Y:S01]  /*3df40*/  ENDCOLLECTIVE ;  /* 0x000000000000791b */ /* 0x007fe20003800000 */
.L_x_4357:
[----:B------:R-:W-:Y:S02]  /*3df50*/  IMAD.MOV.U32 R13, RZ, RZ, R3 ;  /* 0x000000ffff0d7224 */ /* 0x000fe400078e0003 */
[----:B------:R-:W-:Y:S02]  /*3df60*/  IMAD.MOV.U32 R12, RZ, RZ, 0x3 ;  /* 0x00000003ff0c7424 */ /* 0x000fe400078e00ff */
[----:B------:R-:W-:-:S07]  /*3df70*/  IMAD.MOV.U32 R5, RZ, RZ, R14 ;  /* 0x000000ffff057224 */ /* 0x000fce00078e000e */
[----:B------:R-:W-:Y:S05]  /*3df80*/  WARPSYNC.COLLECTIVE R15, `(.L_x_4358) ;  /* 0x000000000f087348 */ /* 0x000fea0003c00000 */
[----:B------:R0:W1:Y:S02]  /*3df90*/  SHFL.IDX P6, R14, R13, R12, R11 ;  /* 0x0000000c0d0e7389 */ /* 0x00006400000c000b */
[----:B01----:R-:W-:Y:S01]  /*3dfa0*/  ENDCOLLECTIVE ;  /* 0x000000000000791b */ /* 0x003fe20003800000 */
.L_x_4358:
        /* <DEDUP_REMOVED lines=15> */
.L_x_4359:
[----:B------:R-:W-:Y:S02]  /*3e0a0*/  IMAD.MOV.U32 R13, RZ, RZ, R3 ;  /* 0x000000ffff0d7224 */ /* 0x000fe400078e0003 */
[----:B------:R-:W-:Y:S02]  /*3e0b0*/  IMAD.MOV.U32 R12, RZ, RZ, 0x4 ;  /* 0x00000004ff0c7424 */ /* 0x000fe400078e00ff */
[----:B------:R-:W-:-:S07]  /*3e0c0*/  IMAD.MOV.U32 R5, RZ, RZ, R14 ;  /* 0x000000ffff057224 */ /* 0x000fce00078e000e */
[----:B------:R-:W-:Y:S05]  /*3e0d0*/  WARPSYNC.COLLECTIVE R15, `(.L_x_4360) ;  /* 0x000000000f087348 */ /* 0x000fea0003c00000 */
[----:B------:R0:W1:Y:S02]  /*3e0e0*/  SHFL.IDX P6, R14, R13, R12, R11 ;  /* 0x0000000c0d0e7389 */ /* 0x00006400000c000b */
[----:B01----:R-:W-:Y:S01]  /*3e0f0*/  ENDCOLLECTIVE ;  /* 0x000000000000791b */ /* 0x003fe20003800000 */
.L_x_4360:
        /* <DEDUP_REMOVED lines=10> */
.L_x_4361:
        /* <DEDUP_REMOVED lines=13> */
.L_x_4362:
        /* <DEDUP_REMOVED lines=10> */
.L_x_4363:
        /* <DEDUP_REMOVED lines=13> */
.L_x_4364:
        /* <DEDUP_REMOVED lines=10> */
.L_x_4365:
        /* <DEDUP_REMOVED lines=11> */
.L_x_4366:
        /* <DEDUP_REMOVED lines=10> */
.L_x_4367:
[----:B------:R-:W-:Y:S01]  /*3e5d0*/  @!PT LDS RZ, [RZ] ;  /* 0x00000000fffff984 */ /* 0x000fe20000000800 */
[----:B------:R-:W-:Y:S01]  /*3e5e0*/  @!PT LDS RZ, [RZ] ;  /* 0x00000000fffff984 */ /* 0x000fe20000000800 */
[----:B------:R-:W-:Y:S01]  /*3e5f0*/  @!PT LDS RZ, [RZ] ;  /* 0x00000000fffff984 */ /* 0x000fe20000000800 */
[----:B------:R0:W-:Y:S01]  /*3e600*/  @!P0 LDGSTS.E.BYPASS.LTC128B.128 [R26+0x1b400], desc[UR44][R4.64], !P1 ;  /* 0x1b400000041a8fae */ /* 0x0001e2000c901d6c */
[----:B------:R-:W-:Y:S01]  /*3e610*/  IMAD.MOV.U32 R0, RZ, RZ, R14 ;  /* 0x000000ffff007224 */ /* 0x000fe200078e000e */
[----:B------:R-:W-:Y:S06]  /*3e620*/  BRA `(.L_x_4368) ;  /* 0xffffff9000587947 */ /* 0x000fec000383ffff */
.L_x_4178:
[----:B------:R-:W2:Y:S04]  /*3e630*/  LDL.LU R14, [R1+0x440] ;  /* 0x00044000010e7983 */ /* 0x000ea80000300800 */
[----:B------:R-:W3:Y:S04]  /*3e640*/  LDL.LU R13, [R1+0x458] ;  /* 0x00045800010d7983 */ /* 0x000ee80000300800 */
[----:B------:R-:W4:Y:S04]  /*3e650*/  LDL.LU R12, [R1+0x45c] ;  /* 0x00045c00010c7983 */ /* 0x000f280000300800 */
[----:B------:R-:W5:Y:S04]  /*3e660*/  LDL.LU R11, [R1+0x460] ;  /* 0x00046000010b7983 */ /* 0x000f680000300800 */
[----:B------:R-:W5:Y:S04]  /*3e670*/  LDL.LU R10, [R1+0x464] ;  /* 0x00046400010a7983 */ /* 0x000f680000300800 */
[----:B------:R-:W5:Y:S04]  /*3e680*/  LDL.LU R9, [R1+0x46c] ;  /* 0x00046c0001097983 */ /* 0x000f680000300800 */
[----:B------:R-:W5:Y:S01]  /*3e690*/  LDL.LU R8, [R1+0x470] ;  /* 0x0004700001087983 */ /* 0x000f620000300800 */
[----:B------:R-:W-:Y:S01]  /*3e6a0*/  LOP3.LUT R22, R22, 0xfffffbff, RZ, 0xc0, !PT ;  /* 0xfffffbff16167812 */ /* 0x000fe200078ec0ff */
[----:B------:R-:W-:Y:S01]  /*3e6b0*/  BSSY B0, `(.L_x_4369) ;  /* 0x0000019000007945 */ /* 0x000fe20003800000 */
[----:B------:R-:W-:-:S02]  /*3e6c0*/  IMAD.MOV.U32 R15, RZ, RZ, -0x1 ;  /* 0xffffffffff0f7424 */ /* 0x000fc400078e00ff */
[----:B--2---:R-:W-:-:S05]  /*3e6d0*/  IMAD R5, R14, R6, RZ ;  /* 0x000000060e057224 */ /* 0x004fca00078e02ff */
[-C--:B------:R-:W-:Y:S02]  /*3e6e0*/  ISETP.GE.AND P0, PT, R35, R5.reuse, PT ;  /* 0x000000052300720c */ /* 0x080fe40003f06270 */
[-C--:B---3--:R-:W-:Y:S01]  /*3e6f0*/  ISETP.GE.AND P6, PT, R13, R5.reuse, PT ;  /* 0x000000050d00720c */ /* 0x088fe20003fc6270 */
[----:B------:R-:W-:Y:S01]  /*3e700*/  IMAD.MOV.U32 R13, RZ, RZ, R0 ;  /* 0x000000ffff0d7224 */ /* 0x000fe200078e0000 */
[----:B----4-:R-:W-:Y:S01]  /*3e710*/  ISETP.GE.AND P5, PT, R12, R5, PT ;  /* 0x000000050c00720c */ /* 0x010fe20003fa6270 */
[----:B------:R-:W-:-:S08]  /*3e720*/  IMAD.MOV.U32 R12, RZ, RZ, RZ ;  /* 0x000000ffff0c7224 */ /* 0x000fd000078e00ff */
[----:B------:R-:W-:Y:S02]  /*3e730*/  @P0 LOP3.LUT R22, R22, 0x400, RZ, 0xfc, !PT ;  /* 0x0000040016160812 */ /* 0x000fe400078efcff */
[----:B-----5:R-:W-:Y:S01]  /*3e740*/  ISETP.GE.AND P0, PT, R11, R5, PT ;  /* 0x000000050b00720c */ /* 0x020fe20003f06270 */
        /* <DEDUP_REMOVED lines=8> */
[----:B------:R-:W-:Y:S02]  /*3e7d0*/  @P0 LOP3.LUT R22, R22, 0x80, RZ, 0xfc, !PT ;  /* 0x0000008016160812 */ /* 0x000fe400078efcff */
[----:B------:R-:W-:Y:S02]  /*3e7e0*/  ISETP.GE.AND P0, PT, R8, R5, PT ;  /* 0x000000050800720c */ /* 0x000fe40003f06270 */
[----:B------:R-:W-:-:S04]  /*3e7f0*/  LOP3.LUT R22, R22, 0xffffffbf, RZ, 0xc0, !PT ;  /* 0xffffffbf16167812 */ /* 0x000fc800078ec0ff */
[----:B------:R-:W-:-:S07]  /*3e800*/  @P6 LOP3.LUT R22, R22, 0x40, RZ, 0xfc, !PT ;  /* 0x0000004016166812 */ /* 0x000fce00078efcff */
[----:B------:R-:W-:Y:S05]  /*3e810*/  WARPSYNC.COLLECTIVE R15, `(.L_x_4370) ;  /* 0x000000000f087348 */ /* 0x000fea0003c00000 */
[----:B------:R0:W1:Y:S02]  /*3e820*/  SHFL.IDX P6, R14, R13, R12, R11 ;  /* 0x0000000c0d0e7389 */ /* 0x00006400000c000b */
[----:B01----:R-:W-:Y:S01]  /*3e830*/  ENDCOLLECTIVE ;  /* 0x000000000000791b */ /* 0x003fe20003800000 */
.L_x_4370:
[----:B------:R-:W-:Y:S05]  /*3e840*/  BSYNC B0 ;  /* 0x0000000000007941 */ /* 0x000fea0003800000 */
.L_x_4369:
        /* <DEDUP_REMOVED lines=11> */
.L_x_4371:
[----:B------:R-:W-:-:S04]  /*3e900*/  LOP3.LUT R22, R22, 0xffefffff, RZ, 0xc0, !PT ;  /* 0xffefffff16167812 */ /* 0x000fc800078ec0ff */
[----:B------:R-:W-:-:S04]  /*3e910*/  @P0 LOP3.LUT R22, R22, 0x100000, RZ, 0xfc, !PT ;  /* 0x0010000016160812 */ /* 0x000fc800078efcff */
[----:B------:R-:W-:Y:S01]  /*3e920*/  LOP3.LUT P0, RZ, R22, 0x400, RZ, 0xc0, !PT ;  /* 0x0000040016ff7812 */ /* 0x000fe2000780c0ff */
[----:B------:R-:W-:Y:S02]  /*3e930*/  IMAD.MOV.U32 R13, RZ, RZ, R0 ;  /* 0x000000ffff0d7224 */ /* 0x000fe400078e0000 */
[----:B------:R-:W-:Y:S02]  /*3e940*/  IMAD.MOV.U32 R12, RZ, RZ, 0x1 ;  /* 0x00000001ff0c7424 */ /* 0x000fe400078e00ff */
[----:B------:R-:W-:-:S08]  /*3e950*/  IMAD.MOV.U32 R3, RZ, RZ, R14 ;  /* 0x000000ffff037224 */ /* 0x000fd000078e000e */
[----:B------:R-:W-:-:S05]  /*3e960*/  @!P0 LEA R3, P6, R7, R3, 0x1 ;  /* 0x0000000307038211 */ /* 0x000fca00078c08ff */
[----:B------:R-:W-:-:S05]  /*3e970*/  @!P0 IMAD.X R2, RZ, RZ, R2, P6 ;  /* 0x000000ffff028224 */ /* 0x000fca00030e0602 */
[----:B------:R-:W-:-:S07]  /*3e980*/  @!P0 LOP3.LUT R3, R3, R2, RZ, 0x3c, !PT ;  /* 0x0000000203038212 */ /* 0x000fce00078e3cff */
[----:B------:R-:W-:Y:S05]  /*3e990*/  WARPSYNC.COLLECTIVE R15, `(.L_x_4372) ;  /* 0x000000000f087348 */ /* 0x000fea0003c00000 */
[----:B------:R0:W1:Y:S02]  /*3e9a0*/  SHFL.IDX P6, R14, R13, R12, R11 ;  /* 0x0000000c0d0e7389 */ /* 0x00006400000c000b */
[----:B01----:R-:W-:Y:S01]  /*3e9b0*/  ENDCOLLECTIVE ;  /* 0x000000000000791b */ /* 0x003fe20003800000 */
.L_x_4372:
        /* <DEDUP_REMOVED lines=15> */
.L_x_4373:
        /* <DEDUP_REMOVED lines=12> */
.L_x_4374:
        /* <DEDUP_REMOVED lines=12> */
.L_x_4375:
        /* <DEDUP_REMOVED lines=12> */
.L_x_4376:
        /* <DEDUP_REMOVED lines=12> */
.L_x_4377:
        /* <DEDUP_REMOVED lines=12> */
.L_x_4378:
        /* <DEDUP_REMOVED lines=12> */
.L_x_4379:
        /* <DEDUP_REMOVED lines=12> */
.L_x_4380:
        /* <DEDUP_REMOVED lines=12> */
.L_x_4381:
        /* <DEDUP_REMOVED lines=12> */
.L_x_4382:
        /* <DEDUP_REMOVED lines=11> */
.L_x_4383:
[----:B------:R-:W-:Y:S02]  /*3f220*/  IMAD.MOV.U32 R13, RZ, RZ, R0 ;  /* 0x000000ffff0d7224 */ /* 0x000fe400078e0000 */
[----:B------:R-:W-:Y:S02]  /*3f230*/  IMAD.MOV.U32 R12, RZ, RZ, 0x7 ;  /* 0x00000007ff0c7424 */ /* 0x000fe400078e00ff */
[----:B------:R-:W-:-:S07]  /*3f240*/  IMAD.MOV.U32 R2, RZ, RZ, R14 ;  /* 0x000000ffff027224 */ /* 0x000fce00078e000e */
[----:B------:R-:W-:Y:S05]  /*3f250*/  WARPSYNC.COLLECTIVE R15, `(.L_x_4384) ;  /* 0x000000000f087348 */ /* 0x000fea0003c00000 */
[----:B------:R0:W1:Y:S02]  /*3f260*/  SHFL.IDX P6, R14, R13, R12, R11 ;  /* 0x0000000c0d0e7389 */ /* 0x00006400000c000b */
[----:B01----:R-:W-:Y:S01]  /*3f270*/  ENDCOLLECTIVE ;  /* 0x000000000000791b */ /* 0x003fe20003800000 */
.L_x_4384:
        /* <DEDUP_REMOVED lines=14> */
.L_x_4385:
[----:B------:R-:W-:Y:S01]  /*3f360*/  IMAD.MOV.U32 R2, RZ, RZ, R14 ;  /* 0x000000ffff027224 */ /* 0x000fe200078e000e */
[----:B------:R-:W-:Y:S06]  /*3f370*/  BRA `(.L_x_4386) ;  /* 0xffffff8c00bc7947 */ /* 0x000fec000383ffff */
.L_x_4183:
[----:B0-----:R0:W1:Y:S02]  /*3f380*/  SYNCS.PHASECHK.TRANS64.TRYWAIT P0, [R23+URZ+0x32420], R0 ;  /* 0x03242000170075a7 */ /* 0x001064000800017f */
[----:B-1----:R-:W-:Y:S05]  /*3f390*/  @!P0 NANOSLEEP.SYNCS 0x989680 ;  /* 0x009896800000895d */ /* 0x002fea0003900000 */
[----:B------:R-:W1:Y:S02]  /*3f3a0*/  @!P0 SYNCS.PHASECHK.TRANS64 P0, [R23+URZ+0x32420], R0 ;  /* 0x03242000170085a7 */ /* 0x000e64000800007f */
[----:B-1----:R-:W-:Y:S05]  /*3f3b0*/  @!P0 BRA `(.L_x_4183) ;  /* 0xfffffffc00f08947 */ /* 0x002fea000383ffff */
[----:B------:R-:W-:Y:S05]  /*3f3c0*/  BRA `(.L_x_4387) ;  /* 0xffffff9000307947 */ /* 0x000fea000383ffff */
.L_x_4186:
[----:B0-----:R0:W1:Y:S02]  /*3f3d0*/  SYNCS.PHASECHK.TRANS64.TRYWAIT P0, [R17+URZ+0x32460], R0 ;  /* 0x03246000110075a7 */ /* 0x001064000800017f */
[----:B-1----:R-:W-:Y:S05]  /*3f3e0*/  @!P0 NANOSLEEP.SYNCS 0x989680 ;  /* 0x009896800000895d */ /* 0x002fea0003900000 */
[----:B------:R-:W1:Y:S02]  /*3f3f0*/  @!P0 SYNCS.PHASECHK.TRANS64 P0, [R17+URZ+0x32460], R0 ;  /* 0x03246000110085a7 */ /* 0x000e64000800007f */
[----:B-1----:R-:W-:Y:S05]  /*3f400*/  @!P0 BRA `(.L_x_4186) ;  /* 0xfffffffc00f08947 */ /* 0x002fea000383ffff */
[----:B------:R-:W-:Y:S05]  /*3f410*/  BRA `(.L_x_4388) ;  /* 0xffffff9000407947 */ /* 0x000fea000383ffff */
.L_x_4187:
        /* <DEDUP_REMOVED lines=8> */
.L_x_4390:
[----:B------:R-:W-:Y:S05]  /*3f4a0*/  BSYNC B0 ;  /* 0x0000000000007941 */ /* 0x000fea0003800000 */
.L_x_4389:
        /* <DEDUP_REMOVED lines=13> */
.L_x_4391:
        /* <DEDUP_REMOVED lines=9> */
.L_x_4392:
        /* <DEDUP_REMOVED lines=17> */
.L_x_4393:
[----:B------:R-:W-:Y:S02]  /*3f720*/  IMAD.MOV.U32 R13, RZ, RZ, R6 ;  /* 0x000000ffff0d7224 */ /* 0x000fe400078e0006 */
[----:B------:R-:W-:Y:S01]  /*3f730*/  IMAD.MOV.U32 R12, RZ, RZ, 0x2 ;  /* 0x00000002ff0c7424 */ /* 0x000fe200078e00ff */
[----:B------:R-:W-:-:S13]  /*3f740*/  IADD3 R2, P3, R14, R0, RZ ;  /* 0x000000000e027210 */ /* 0x000fda0007f7e0ff */
[----:B------:R-:W-:Y:S05]  /*3f750*/  WARPSYNC.COLLECTIVE R15, `(.L_x_4394) ;  /* 0x000000000f087348 */ /* 0x000fea0003c00000 */
[----:B------:R0:W1:Y:S02]  /*3f760*/  SHFL.IDX P6, R14, R13, R12, R11 ;  /* 0x0000000c0d0e7389 */ /* 0x00006400000c000b */
[----:B01----:R-:W-:Y:S01]  /*3f770*/  ENDCOLLECTIVE ;  /* 0x000000000000791b */ /* 0x003fe20003800000 */
.L_x_4394:
        /* <DEDUP_REMOVED lines=17> */
.L_x_4395:
[----:B------:R-:W-:Y:S02]  /*3f890*/  IMAD.MOV.U32 R13, RZ, RZ, R6 ;  /* 0x000000ffff0d7224 */ /* 0x000fe400078e0006 */
[----:B------:R-:W-:Y:S01]  /*3f8a0*/  IMAD.MOV.U32 R12, RZ, RZ, 0x3 ;  /* 0x00000003ff0c7424 */ /* 0x000fe200078e00ff */
[----:B------:R-:W-:-:S13]  /*3f8b0*/  IADD3 R2, P3, R14, R0, RZ ;  /* 0x000000000e027210 */ /* 0x000fda0007f7e0ff */
[----:B------:R-:W-:Y:S05]  /*3f8c0*/  WARPSYNC.COLLECTIVE R15, `(.L_x_4396) ;  /* 0x000000000f087348 */ /* 0x000fea0003c00000 */
[----:B------:R0:W1:Y:S02]  /*3f8d0*/  SHFL.IDX P6, R14, R13, R12, R11 ;  /* 0x0000000c0d0e7389 */ /* 0x00006400000c000b */
[----:B01----:R-:W-:Y:S01]  /*3f8e0*/  ENDCOLLECTIVE ;  /* 0x000000000000791b */ /* 0x003fe20003800000 */
.L_x_4396:
        /* <DEDUP_REMOVED lines=17> */
.L_x_4397:
[----:B------:R-:W-:Y:S02]  /*3fa00*/  IMAD.MOV.U32 R13, RZ, RZ, R6 ;  /* 0x000000ffff0d7224 */ /* 0x000fe400078e0006 */
[----:B------:R-:W-:Y:S01]  /*3fa10*/  IMAD.MOV.U32 R12, RZ, RZ, 0x4 ;  /* 0x00000004ff0c7424 */ /* 0x000fe200078e00ff */
[----:B------:R-:W-:-:S13]  /*3fa20*/  IADD3 R2, P3, R14, R0, RZ ;  /* 0x000000000e027210 */ /* 0x000fda0007f7e0ff */
[----:B------:R-:W-:Y:S05]  /*3fa30*/  WARPSYNC.COLLECTIVE R15, `(.L_x_4398) ;  /* 0x000000000f087348 */ /* 0x000fea0003c00000 */
[----:B------:R0:W1:Y:S02]  /*3fa40*/  SHFL.IDX P6, R14, R13, R12, R11 ;  /* 0x0000000c0d0e7389 */ /* 0x00006400000c000b */
[----:B01----:R-:W-:Y:S01]  /*3fa50*/  ENDCOLLECTIVE ;  /* 0x000000000000791b */ /* 0x003fe20003800000 */
.L_x_4398:
        /* <DEDUP_REMOVED lines=17> */
.L_x_4399:
[----:B------:R-:W-:Y:S02]  /*3fb70*/  IMAD.MOV.U32 R13, RZ, RZ, R6 ;  /* 0x000000ffff0d7224 */ /* 0x000fe400078e0006 */
[----:B------:R-:W-:Y:S01]  /*3fb80*/  IMAD.MOV.U32 R12, RZ, RZ, 0x5 ;  /* 0x00000005ff0c7424 */ /* 0x000fe200078e00ff */
[----:B------:R-:W-:-:S13]  /*3fb90*/  IADD3 R2, P3, R14, R0, RZ ;  /* 0x000000000e027210 */ /* 0x000fda0007f7e0ff */
[----:B------:R-:W-:Y:S05]  /*3fba0*/  WARPSYNC.COLLECTIVE R15, `(.L_x_4400) ;  /* 0x000000000f087348 */ /* 0x000fea0003c00000 */
[----:B------:R0:W1:Y:S02]  /*3fbb0*/  SHFL.IDX P6, R14, R13, R12, R11 ;  /* 0x0000000c0d0e7389 */ /* 0x00006400000c000b */
[----:B01----:R-:W-:Y:S01]  /*3fbc0*/  ENDCOLLECTIVE ;  /* 0x000000000000791b */ /* 0x003fe20003800000 */
.L_x_4400:
        /* <DEDUP_REMOVED lines=12> */
.L_x_4401:
        /* <DEDUP_REMOVED lines=9> */
.L_x_4194:
[----:B0-----:R0:W1:Y:S02]  /*3fd20*/  SYNCS.PHASECHK.TRANS64.TRYWAIT P0, [R6+URZ+0x32440], R21 ;  /* 0x03244015060075a7 */ /* 0x001064000800017f */
[----:B-1----:R-:W-:Y:S05]  /*3fd30*/  @!P0 NANOSLEEP.SYNCS 0x989680 ;  /* 0x009896800000895d */ /* 0x002fea0003900000 */
[----:B------:R-:W1:Y:S02]  /*3fd40*/  @!P0 SYNCS.PHASECHK.TRANS64 P0, [R6+URZ+0x32440], R21 ;  /* 0x03244015060085a7 */ /* 0x000e64000800007f */
[----:B-1----:R-:W-:Y:S05]  /*3fd50*/  @!P0 BRA `(.L_x_4194) ;  /* 0xfffffffc00f08947 */ /* 0x002fea000383ffff */
[----:B------:R-:W-:Y:S05]  /*3fd60*/  BRA `(.L_x_4403) ;  /* 0xffffff9000d07947 */ /* 0x000fea000383ffff */
.L_x_4195:
        /* <DEDUP_REMOVED lines=8> */
.L_x_4405:
[----:B------:R-:W-:Y:S05]  /*3fdf0*/  BSYNC B1 ;  /* 0x0000000000017941 */ /* 0x000fea0003800000 */
.L_x_4404:
        /* <DEDUP_REMOVED lines=9> */
.L_x_4406:
[----:B------:R-:W-:Y:S02]  /*3fe90*/  IMAD.MOV.U32 R13, RZ, RZ, R9 ;  /* 0x000000ffff0d7224 */ /* 0x000fe400078e0009 */
[----:B------:R-:W-:Y:S02]  /*3fea0*/  IMAD.MOV.U32 R12, RZ, RZ, 0x1 ;  /* 0x00000001ff0c7424 */ /* 0x000fe400078e00ff */
[----:B------:R-:W-:-:S07]  /*3feb0*/  IMAD.MOV.U32 R2, RZ, RZ, R14 ;  /* 0x000000ffff027224 */ /* 0x000fce00078e000e */
[----:B------:R-:W-:Y:S05]  /*3fec0*/  WARPSYNC.COLLECTIVE R15, `(.L_x_4407) ;  /* 0x000000000f087348 */ /* 0x000fea0003c00000 */
[----:B------:R0:W1:Y:S02]  /*3fed0*/  SHFL.IDX P6, R14, R13, R12, R11 ;  /* 0x0000000c0d0e7389 */ /* 0x00006400000c000b */
[----:B01----:R-:W-:Y:S01]  /*3fee0*/  ENDCOLLECTIVE ;  /* 0x000000000000791b */ /* 0x003fe20003800000 */
.L_x_4407:
        /* <DEDUP_REMOVED lines=11> */
.L_x_4408:
[----:B------:R-:W-:Y:S02]  /*3ffa0*/  IMAD.MOV.U32 R13, RZ, RZ, R9 ;  /* 0x000000ffff0d7224 */ /* 0x000fe400078e0009 */
[----:B------:R-:W-:Y:S02]  /*3ffb0*/  IMAD.MOV.U32 R12, RZ, RZ, 0x2 ;  /* 0x00000002ff0c7424 */ /* 0x000fe400078e00ff */
[----:B------:R-:W-:-:S07]  /*3ffc0*/  IMAD.MOV.U32 R2, RZ, RZ, R14 ;  /* 0x000000ffff027224 */ /* 0x000fce00078e000e */
[----:B------:R-:W-:Y:S05]  /*3ffd0*/  WARPSYNC.COLLECTIVE R15, `(.L_x_4409) ;  /* 0x000000000f087348 */ /* 0x000fea0003c00000 */
[----:B------:R0:W1:Y:S02]  /*3ffe0*/  SHFL.IDX P6, R14, R13, R12, R11 ;  /* 0x0000000c0d0e7389 */ /* 0x00006400000c000b */
[----:B01----:R-:W-:Y:S01]  /*3fff0*/  ENDCOLLECTIVE ;  /* 0x000000000000791b */ /* 0x003fe20003800000 */
.L_x_4409:
        /* <DEDUP_REMOVED lines=11> */
.L_x_4410:
[----:B------:R-:W-:Y:S02]  /*400b0*/  IMAD.MOV.U32 R13, RZ, RZ, R9 ;  /* 0x000000ffff0d7224 */ /* 0x000fe400078e0009 */
[----:B------:R-:W-:Y:S02]  /*400c0*/  IMAD.MOV.U32 R12, RZ, RZ, 0x3 ;  /* 0x00000003ff0c7424 */ /* 0x000fe400078e00ff */
[----:B------:R-:W-:-:S07]  /*400d0*/  IMAD.MOV.U32 R2, RZ, RZ, R14 ;  /* 0x000000ffff027224 */ /* 0x000fce00078e000e */
[----:B------:R-:W-:Y:S05]  /*400e0*/  WARPSYNC.COLLECTIVE R15, `(.L_x_4411) ;  /* 0x000000000f087348 */ /* 0x000fea0003c00000 */
[----:B------:R0:W1:Y:S02]  /*400f0*/  SHFL.IDX P6, R14, R13, R12, R11 ;  /* 0x0000000c0d0e7389 */ /* 0x00006400000c000b */
[----:B01----:R-:W-:Y:S01]  /*40100*/  ENDCOLLECTIVE ;  /* 0x000000000000791b */ /* 0x003fe20003800000 */
.L_x_4411:
        /* <DEDUP_REMOVED lines=11> */
.L_x_4412:
[----:B------:R-:W-:Y:S02]  /*401c0*/  IMAD.MOV.U32 R13, RZ, RZ, R9 ;  /* 0x000000ffff0d7224 */ /* 0x000fe400078e0009 */
[----:B------:R-:W-:Y:S02]  /*401d0*/  IMAD.MOV.U32 R12, RZ, RZ, 0x4 ;  /* 0x00000004ff0c7424 */ /* 0x000fe400078e00ff */
[----:B------:R-:W-:-:S07]  /*401e0*/  IMAD.MOV.U32 R2, RZ, RZ, R14 ;  /* 0x000000ffff027224 */ /* 0x000fce00078e000e */
[----:B------:R-:W-:Y:S05]  /*401f0*/  WARPSYNC.COLLECTIVE R15, `(.L_x_4413) ;  /* 0x000000000f087348 */ /* 0x000fea0003c00000 */
[----:B------:R0:W1:Y:S02]  /*40200*/  SHFL.IDX P6, R14, R13, R12, R11 ;  /* 0x0000000c0d0e7389 */ /* 0x00006400000c000b */
[----:B01----:R-:W-:Y:S01]  /*40210*/  ENDCOLLECTIVE ;  /* 0x000000000000791b */ /* 0x003fe20003800000 */
.L_x_4413:
        /* <DEDUP_REMOVED lines=11> */
.L_x_4414:
[----:B------:R-:W-:Y:S02]  /*402d0*/  IMAD.MOV.U32 R13, RZ, RZ, R9 ;  /* 0x000000ffff0d7224 */ /* 0x000fe400078e0009 */
[----:B------:R-:W-:Y:S02]  /*402e0*/  IMAD.MOV.U32 R12, RZ, RZ, 0x5 ;  /* 0x00000005ff0c7424 */ /* 0x000fe400078e00ff */
[----:B------:R-:W-:-:S07]  /*402f0*/  IMAD.MOV.U32 R2, RZ, RZ, R14 ;  /* 0x000000ffff027224 */ /* 0x000fce00078e000e */
[----:B------:R-:W-:Y:S05]  /*40300*/  WARPSYNC.COLLECTIVE R15, `(.L_x_4415) ;  /* 0x000000000f087348 */ /* 0x000fea0003c00000 */
[----:B------:R0:W1:Y:S02]  /*40310*/  SHFL.IDX P6, R14, R13, R12, R11 ;  /* 0x0000000c0d0e7389 */ /* 0x00006400000c000b */
[----:B01----:R-:W-:Y:S01]  /*40320*/  ENDCOLLECTIVE ;  /* 0x000000000000791b */ /* 0x003fe20003800000 */
.L_x_4415:
        /* <DEDUP_REMOVED lines=11> */
.L_x_4416:
[----:B------:R-:W-:Y:S01]  /*403e0*/  IMAD.MOV.U32 R2, RZ, RZ, R14 ;  /* 0x000000ffff027224 */ /* 0x000fe200078e000e */
[----:B------:R-:W-:Y:S06]  /*403f0*/  BRA `(.L_x_4417) ;  /* 0xffffff8c00f87947 */ /* 0x000fec000383ffff */
.L_x_4200:
[----:B---3--:R3:W4:Y:S02]  /*40400*/  SYNCS.PHASECHK.TRANS64.TRYWAIT P0, [R6+URZ+0x32460], R21 ;  /* 0x03246015060075a7 */ /* 0x008724000800017f */
[----:B----4-:R-:W-:Y:S05]  /*40410*/  @!P0 NANOSLEEP.SYNCS 0x989680 ;  /* 0x009896800000895d */ /* 0x010fea0003900000 */
[----:B------:R-:W4:Y:S02]  /*40420*/  @!P0 SYNCS.PHASECHK.TRANS64 P0, [R6+URZ+0x32460], R21 ;  /* 0x03246015060085a7 */ /* 0x000f24000800007f */
[----:B----4-:R-:W-:Y:S05]  /*40430*/  @!P0 BRA `(.L_x_4200) ;  /* 0xfffffffc00f08947 */ /* 0x010fea000383ffff */
[----:B------:R-:W-:Y:S05]  /*40440*/  BRA `(.L_x_4418) ;  /* 0xffffff9000487947 */ /* 0x000fea000383ffff */
.L_x_4201:
        /* <DEDUP_REMOVED lines=8> */
.L_x_4420:
[----:B------:R-:W-:Y:S05]  /*404d0*/  BSYNC B1 ;  /* 0x0000000000017941 */ /* 0x000fea0003800000 */
.L_x_4419:
        /* <DEDUP_REMOVED lines=9> */
.L_x_4421:
[----:B------:R-:W-:Y:S02]  /*40570*/  IMAD.MOV.U32 R13, RZ, RZ, R9 ;  /* 0x000000ffff0d7224 */ /* 0x000fe400078e0009 */
[----:B------:R-:W-:Y:S01]  /*40580*/  IMAD.MOV.U32 R12, RZ, RZ, 0x1 ;  /* 0x00000001ff0c7424 */ /* 0x000fe200078e00ff */
[----:B------:R-:W-:-:S13]  /*40590*/  IADD3 R2, P0, R14, R0, RZ ;  /* 0x000000000e027210 */ /* 0x000fda0007f1e0ff */
[----:B------:R-:W-:Y:S05]  /*405a0*/  WARPSYNC.COLLECTIVE R15, `(.L_x_4422) ;  /* 0x000000000f087348 */ /* 0x000fea0003c00000 */
[----:B------:R0:W1:Y:S02]  /*405b0*/  SHFL.IDX P6, R14, R13, R12, R11 ;  /* 0x0000000c0d0e7389 */ /* 0x00006400000c000b */
[----:B01----:R-:W-:Y:S01]  /*405c0*/  ENDCOLLECTIVE ;  /* 0x000000000000791b */ /* 0x003fe20003800000 */
.L_x_4422:
        /* <DEDUP_REMOVED lines=13> */
.L_x_4423:
[----:B------:R-:W-:Y:S02]  /*406a0*/  IMAD.MOV.U32 R13, RZ, RZ, R9 ;  /* 0x000000ffff0d7224 */ /* 0x000fe400078e0009 */
[----:B------:R-:W-:Y:S01]  /*406b0*/  IMAD.MOV.U32 R12, RZ, RZ, 0x2 ;  /* 0x00000002ff0c7424 */ /* 0x000fe200078e00ff */
[----:B------:R-:W-:-:S13]  /*406c0*/  IADD3 R2, P0, R14, R0, RZ ;  /* 0x000000000e027210 */ /* 0x000fda0007f1e0ff */
[----:B------:R-:W-:Y:S05]  /*406d0*/  WARPSYNC.COLLECTIVE R15, `(.L_x_4424) ;  /* 0x000000000f087348 */ /* 0x000fea0003c00000 */
[----:B------:R0:W1:Y:S02]  /*406e0*/  SHFL.IDX P6, R14, R13, R12, R11 ;  /* 0x0000000c0d0e7389 */ /* 0x00006400000c000b */
[----:B01----:R-:W-:Y:S01]  /*406f0*/  ENDCOLLECTIVE ;  /* 0x000000000000791b */ /* 0x003fe20003800000 */
.L_x_4424:
        /* <DEDUP_REMOVED lines=13> */
.L_x_4425:
[----:B------:R-:W-:Y:S02]  /*407d0*/  IMAD.MOV.U32 R13, RZ, RZ, R9 ;  /* 0x000000ffff0d7224 */ /* 0x000fe400078e0009 */
[----:B------:R-:W-:Y:S01]  /*407e0*/  IMAD.MOV.U32 R12, RZ, RZ, 0x3 ;  /* 0x00000003ff0c7424 */ /* 0x000fe200078e00ff */
[----:B------:R-:W-:-:S13]  /*407f0*/  IADD3 R2, P0, R14, R0, RZ ;  /* 0x000000000e027210 */ /* 0x000fda0007f1e0ff */
[----:B------:R-:W-:Y:S05]  /*40800*/  WARPSYNC.COLLECTIVE R15, `(.L_x_4426) ;  /* 0x000000000f087348 */ /* 0x000fea0003c00000 */
[----:B------:R0:W1:Y:S02]  /*40810*/  SHFL.IDX P6, R14, R13, R12, R11 ;  /* 0x0000000c0d0e7389 */ /* 0x00006400000c000b */
[----:B01----:R-:W-:Y:S01]  /*40820*/  ENDCOLLECTIVE ;  /* 0x000000000000791b */ /* 0x003fe20003800000 */
.L_x_4426:
        /* <DEDUP_REMOVED lines=13> */
.L_x_4427:
[----:B------:R-:W-:Y:S02]  /*40900*/  IMAD.MOV.U32 R13, RZ, RZ, R9 ;  /* 0x000000ffff0d7224 */ /* 0x000fe400078e0009 */
[----:B------:R-:W-:Y:S01]  /*40910*/  IMAD.MOV.U32 R12, RZ, RZ, 0x4 ;  /* 0x00000004ff0c7424 */ /* 0x000fe200078e00ff */
[----:B------:R-:W-:-:S13]  /*40920*/  IADD3 R2, P0, R14, R0, RZ ;  /* 0x000000000e027210 */ /* 0x000fda0007f1e0ff */
[----:B------:R-:W-:Y:S05]  /*40930*/  WARPSYNC.COLLECTIVE R15, `(.L_x_4428) ;  /* 0x000000000f087348 */ /* 0x000fea0003c00000 */
[----:B------:R0:W1:Y:S02]  /*40940*/  SHFL.IDX P6, R14, R13, R12, R11 ;  /* 0x0000000c0d0e7389 */ /* 0x00006400000c000b */
[----:B01----:R-:W-:Y:S01]  /*40950*/  ENDCOLLECTIVE ;  /* 0x000000000000791b */ /* 0x003fe20003800000 */
.L_x_4428:
        /* <DEDUP_REMOVED lines=13> */
.L_x_4429:
[----:B------:R-:W-:Y:S02]  /*40a30*/  IMAD.MOV.U32 R13, RZ, RZ, R9 ;  /* 0x000000ffff0d7224 */ /* 0x000fe400078e0009 */
[----:B------:R-:W-:Y:S01]  /*40a40*/  IMAD.MOV.U32 R12, RZ, RZ, 0x5 ;  /* 0x00000005ff0c7424 */ /* 0x000fe200078e00ff */
[----:B------:R-:W-:-:S13]  /*40a50*/  IADD3 R2, P0, R14, R0, RZ ;  /* 0x000000000e027210 */ /* 0x000fda0007f1e0ff */
[----:B------:R-:W-:Y:S05]  /*40a60*/  WARPSYNC.COLLECTIVE R15, `(.L_x_4430) ;  /* 0x000000000f087348 */ /* 0x000fea0003c00000 */
[----:B------:R0:W1:Y:S02]  /*40a70*/  SHFL.IDX P6, R14, R13, R12, R11 ;  /* 0x0000000c0d0e7389 */ /* 0x00006400000c000b */
[----:B01----:R-:W-:Y:S01]  /*40a80*/  ENDCOLLECTIVE ;  /* 0x000000000000791b */ /* 0x003fe20003800000 */
.L_x_4430:
        /* <DEDUP_REMOVED lines=13> */
.L_x_4431:
[----:B------:R-:W-:Y:S05]  /*40b60*/  BRA `(.L_x_4432) ;  /* 0xffffff8c008c7947 */ /* 0x000fea000383ffff */
.L_x_4209:
[----:B------:R-:W-:Y:S01]  /*40b70*/  BSSY B0, `(.L_x_4433) ;  /* 0x0000008000007945 */ /* 0x000fe20003800000 */
[----:B------:R-:W-:Y:S02]  /*40b80*/  IMAD.MOV.U32 R13, RZ, RZ, R16 ;  /* 0x000000ffff0d7224 */ /* 0x000fe400078e0010 */
[----:B0-----:R-:W-:Y:S02]  /*40b90*/  IMAD.MOV.U32 R12, RZ, RZ, RZ ;  /* 0x000000ffff0c7224 */ /* 0x001fe400078e00ff */
[----:B------:R-:W-:Y:S02]  /*40ba0*/  IMAD.MOV.U32 R11, RZ, RZ, 0x1f ;  /* 0x0000001fff0b7424 */ /* 0x000fe400078e00ff */
[----:B------:R-:W-:-:S07]  /*40bb0*/  IMAD.MOV.U32 R15, RZ, RZ, -0x1 ;  /* 0xffffffffff0f7424 */ /* 0x000fce00078e00ff */
[----:B-123--:R-:W-:Y:S05]  /*40bc0*/  WARPSYNC.COLLECTIVE R15, `(.L_x_4434) ;  /* 0x000000000f087348 */ /* 0x00efea0003c00000 */
[----:B------:R0:W4:Y:S02]  /*40bd0*/  SHFL.IDX P6, R14, R13, R12, R11 ;  /* 0x0000000c0d0e7389 */ /* 0x00012400000c000b */
[----:B01234-:R-:W-:Y:S01]  /*40be0*/  ENDCOLLECTIVE ;  /* 0x000000000000791b */ /* 0x01ffe20003800000 */
.L_x_4434:
[----:B------:R-:W-:Y:S05]  /*40bf0*/  BSYNC B0 ;  /* 0x0000000000007941 */ /* 0x000fea0003800000 */
.L_x_4433:
        /* <DEDUP_REMOVED lines=9> */
.L_x_4435:
        /* <DEDUP_REMOVED lines=24> */
.L_x_4436:
[----:B------:R-:W-:Y:S01]  /*40e10*/  IMAD.MOV.U32 R12, RZ, RZ, 0x2 ;  /* 0x00000002ff0c7424 */ /* 0x000fe200078e00ff */
[----:B------:R-:W-:-:S05]  /*40e20*/  SEL R14, R14, RZ, P1 ;  /* 0x000000ff0e0e7207 */ /* 0x000fca0000800000 */
[----:B------:R-:W-:-:S04]  /*40e30*/  IMAD.IADD R5, R13, 0x1, R14 ;  /* 0x000000010d057824 */ /* 0x000fc800078e020e */
[----:B------:R-:W-:-:S07]  /*40e40*/  IMAD.MOV.U32 R13, RZ, RZ, R5 ;  /* 0x000000ffff0d7224 */ /* 0x000fce00078e0005 */
[----:B------:R-:W-:Y:S05]  /*40e50*/  WARPSYNC.COLLECTIVE R15, `(.L_x_4437) ;  /* 0x000000000f087348 */ /* 0x000fea0003c00000 */
[----:B------:R0:W1:Y:S02]  /*40e60*/  SHFL.UP P6, R14, R13, R12, R11 ;  /* 0x0400000c0d0e7389 */ /* 0x00006400000c000b */
[----:B01----:R-:W-:Y:S01]  /*40e70*/  ENDCOLLECTIVE ;  /* 0x000000000000791b */ /* 0x003fe20003800000 */
.L_x_4437:
[----:B------:R-:W-:Y:S01]  /*40e80*/  IMAD.MOV.U32 R12, RZ, RZ, 0x4 ;  /* 0x00000004ff0c7424 */ /* 0x000fe200078e00ff */
[----:B------:R-:W-:-:S05]  /*40e90*/  SEL R2, R14, RZ, P2 ;  /* 0x000000ff0e027207 */ /* 0x000fca0001000000 */
[----:B------:R-:W-:-:S04]  /*40ea0*/  IMAD.IADD R2, R5, 0x1, R2 ;  /* 0x0000000105027824 */ /* 0x000fc800078e0202 */
[----:B------:R-:W-:-:S07]  /*40eb0*/  IMAD.MOV.U32 R13, RZ, RZ, R2 ;  /* 0x000000ffff0d7224 */ /* 0x000fce00078e0002 */
[----:B------:R-:W-:Y:S05]  /*40ec0*/  WARPSYNC.COLLECTIVE R15, `(.L_x_4438) ;  /* 0x000000000f087348 */ /* 0x000fea0003c00000 */
[----:B------:R0:W1:Y:S02]  /*40ed0*/  SHFL.UP P6, R14, R13, R12, R11 ;  /* 0x0400000c0d0e7389 */ /* 0x00006400000c000b */
[----:B01----:R-:W-:Y:S01]  /*40ee0*/  ENDCOLLECTIVE ;  /* 0x000000000000791b */ /* 0x003fe20003800000 */
.L_x_4438:
[----:B------:R-:W-:Y:S01]  /*40ef0*/  IMAD.MOV.U32 R12, RZ, RZ, 0x8 ;  /* 0x00000008ff0c7424 */ /* 0x000fe200078e00ff */
[----:B------:R-:W-:-:S05]  /*40f00*/  SEL R3, R14, RZ, P3 ;  /* 0x000000ff0e037207 */ /* 0x000fca0001800000 */
[----:B------:R-:W-:-:S04]  /*40f10*/  IMAD.IADD R3, R2, 0x1, R3 ;  /* 0x0000000102037824 */ /* 0x000fc800078e0203 */
[----:B------:R-:W-:-:S07]  /*40f20*/  IMAD.MOV.U32 R13, RZ, RZ, R3 ;  /* 0x000000ffff0d7224 */ /* 0x000fce00078e0003 */
[----:B------:R-:W-:Y:S05]  /*40f30*/  WARPSYNC.COLLECTIVE R15, `(.L_x_4439) ;  /* 0x000000000f087348 */ /* 0x000fea0003c00000 */
[----:B------:R0:W1:Y:S02]  /*40f40*/  SHFL.UP P6, R14, R13, R12, R11 ;  /* 0x0400000c0d0e7389 */ /* 0x00006400000c000b */
[----:B01----:R-:W-:Y:S01]  /*40f50*/  ENDCOLLECTIVE ;  /* 0x000000000000791b */ /* 0x003fe20003800000 */
.L_x_4439:
[----:B------:R-:W-:Y:S01]  /*40f60*/  IMAD.MOV.U32 R12, RZ, RZ, 0x10 ;  /* 0x00000010ff0c7424 */ /* 0x000fe200078e00ff */
[----:B------:R-:W-:-:S05]  /*40f70*/  SEL R14, R14, RZ, P4 ;  /* 0x000000ff0e0e7207 */ /* 0x000fca0002000000 */
[----:B------:R-:W-:-:S04]  /*40f80*/  IMAD.IADD R5, R3, 0x1, R14 ;  /* 0x0000000103057824 */ /* 0x000fc800078e020e */
[----:B------:R-:W-:-:S07]  /*40f90*/  IMAD.MOV.U32 R13, RZ, RZ, R5 ;  /* 0x000000ffff0d7224 */ /* 0x000fce00078e0005 */
[----:B------:R-:W-:Y:S05]  /*40fa0*/  WARPSYNC.COLLECTIVE R15, `(.L_x_4440) ;  /* 0x000000000f087348 */ /* 0x000fea0003c00000 */
[----:B------:R0:W1:Y:S02]  /*40fb0*/  SHFL.UP P6, R14, R13, R12, R11 ;  /* 0x0400000c0d0e7389 */ /* 0x00006400000c000b */
[----:B01----:R-:W-:Y:S01]  /*40fc0*/  ENDCOLLECTIVE ;  /* 0x000000000000791b */ /* 0x003fe20003800000 */
.L_x_4440:
        /* <DEDUP_REMOVED lines=8> */
.L_x_4441:
[----:B------:R-:W-:Y:S05]  /*41050*/  BRA `(.L_x_4442) ;  /* 0xffffff8c00ec7947 */ /* 0x000fea000383ffff */
.L_x_4212:
[----:B------:R-:W-:Y:S01]  /*41060*/  BSSY B0, `(.L_x_4443) ;  /* 0x0000007000007945 */ /* 0x000fe20003800000 */
[----:B------:R-:W-:Y:S02]  /*41070*/  IMAD.MOV.U32 R12, RZ, RZ, 0x1 ;  /* 0x00000001ff0c7424 */ /* 0x000fe400078e00ff */
[----:B------:R-:W-:Y:S02]  /*41080*/  IMAD.MOV.U32 R11, RZ, RZ, RZ ;  /* 0x000000ffff0b7224 */ /* 0x000fe400078e00ff */
[----:B------:R-:W-:-:S07]  /*41090*/  IMAD.MOV.U32 R15, RZ, RZ, -0x1 ;  /* 0xffffffffff0f7424 */ /* 0x000fce00078e00ff */
[----:B------:R-:W-:Y:S05]  /*410a0*/  WARPSYNC.COLLECTIVE R15, `(.L_x_4444) ;  /* 0x000000000f087348 */ /* 0x000fea0003c00000 */
[----:B------:R0:W1:Y:S02]  /*410b0*/  SHFL.UP P6, R14, R13, R12, R11 ;  /* 0x0400000c0d0e7389 */ /* 0x00006400000c000b */
[----:B01----:R-:W-:Y:S01]  /*410c0*/  ENDCOLLECTIVE ;  /* 0x000000000000791b */ /* 0x003fe20003800000 */
.L_x_4444:
[----:B------:R-:W-:Y:S05]  /*410d0*/  BSYNC B0 ;  /* 0x0000000000007941 */ /* 0x000fea0003800000 */
.L_x_4443:
        /* <DEDUP_REMOVED lines=8> */
.L_x_4445:
[----:B------:R-:W-:Y:S01]  /*41160*/  IMAD.MOV.U32 R12, RZ, RZ, 0x4 ;  /* 0x00000004ff0c7424 */ /* 0x000fe200078e00ff */
[----:B------:R-:W-:-:S05]  /*41170*/  SEL R2, R14, RZ, P2 ;  /* 0x000000ff0e027207 */ /* 0x000fca0001000000 */
[----:B------:R-:W-:-:S04]  /*41180*/  IMAD.IADD R2, R13, 0x1, R2 ;  /* 0x000000010d027824 */ /* 0x000fc800078e0202 */
[----:B------:R-:W-:-:S07]  /*41190*/  IMAD.MOV.U32 R13, RZ, RZ, R2 ;  /* 0x000000ffff0d7224 */ /* 0x000fce00078e0002 */
[----:B------:R-:W-:Y:S05]  /*411a0*/  WARPSYNC.COLLECTIVE R15, `(.L_x_4446) ;  /* 0x000000000f087348 */ /* 0x000fea0003c00000 */
[----:B------:R0:W1:Y:S02]  /*411b0*/  SHFL.UP P6, R14, R13, R12, R11 ;  /* 0x0400000c0d0e7389 */ /* 0x00006400000c000b */
[----:B01----:R-:W-:Y:S01]  /*411c0*/  ENDCOLLECTIVE ;  /* 0x000000000000791b */ /* 0x003fe20003800000 */
.L_x_4446:
[----:B------:R-:W-:Y:S01]  /*411d0*/  IMAD.MOV.U32 R12, RZ, RZ, 0x8 ;  /* 0x00000008ff0c7424 */ /* 0x000fe200078e00ff */
[----:B------:R-:W-:-:S05]  /*411e0*/  SEL R3, R14, RZ, P3 ;  /* 0x000000ff0e037207 */ /* 0x000fca0001800000 */
[----:B------:R-:W-:-:S04]  /*411f0*/  IMAD.IADD R3, R2, 0x1, R3 ;  /* 0x0000000102037824 */ /* 0x000fc800078e0203 */
[----:B------:R-:W-:-:S07]  /*41200*/  IMAD.MOV.U32 R13, RZ, RZ, R3 ;  /* 0x000000ffff0d7224 */ /* 0x000fce00078e0003 */
[----:B------:R-:W-:Y:S05]  /*41210*/  WARPSYNC.COLLECTIVE R15, `(.L_x_4447) ;  /* 0x000000000f087348 */ /* 0x000fea0003c00000 */
[----:B------:R0:W1:Y:S02]  /*41220*/  SHFL.UP P6, R14, R13, R12, R11 ;  /* 0x0400000c0d0e7389 */ /* 0x00006400000c000b */
[----:B01----:R-:W-:Y:S01]  /*41230*/  ENDCOLLECTIVE ;  /* 0x000000000000791b */ /* 0x003fe20003800000 */
.L_x_4447:
[----:B------:R-:W-:Y:S01]  /*41240*/  IMAD.MOV.U32 R12, RZ, RZ, 0x10 ;  /* 0x00000010ff0c7424 */ /* 0x000fe200078e00ff */
[----:B------:R-:W-:-:S05]  /*41250*/  SEL R14, R14, RZ, P4 ;  /* 0x000000ff0e0e7207 */ /* 0x000fca0002000000 */
[----:B------:R-:W-:-:S04]  /*41260*/  IMAD.IADD R5, R3, 0x1, R14 ;  /* 0x0000000103057824 */ /* 0x000fc800078e020e */
[----:B------:R-:W-:-:S07]  /*41270*/  IMAD.MOV.U32 R13, RZ, RZ, R5 ;  /* 0x000000ffff0d7224 */ /* 0x000fce00078e0005 */
[----:B------:R-:W-:Y:S05]  /*41280*/  WARPSYNC.COLLECTIVE R15, `(.L_x_4448) ;  /* 0x000000000f087348 */ /* 0x000fea0003c00000 */
[----:B------:R0:W1:Y:S02]  /*41290*/  SHFL.UP P6, R14, R13, R12, R11 ;  /* 0x0400000c0d0e7389 */ /* 0x00006400000c000b */
[----:B01----:R-:W-:Y:S01]  /*412a0*/  ENDCOLLECTIVE ;  /* 0x000000000000791b */ /* 0x003fe20003800000 */
.L_x_4448:
        /* <DEDUP_REMOVED lines=8> */
.L_x_4449:
[----:B------:R-:W-:Y:S05]  /*41330*/  BRA `(.L_x_4450) ;  /* 0xffffff8c00d87947 */ /* 0x000fea000383ffff */
.L_x_4214:
[----:B------:R-:W-:Y:S01]  /*41340*/  BSSY B0, `(.L_x_4451) ;  /* 0x0000006000007945 */ /* 0x000fe20003800000 */
[----:B------:R-:W-:Y:S01]  /*41350*/  PLOP3.LUT P6, PT, P6, PT, PT, 0x8, 0x0 ;  /* 0x000000000000781c */ /* 0x000fe200037ce170 */
[----:B------:R-:W-:-:S12]  /*41360*/  IMAD.MOV.U32 R15, RZ, RZ, -0x1 ;  /* 0xffffffffff0f7424 */ /* 0x000fd800078e00ff */
[----:B0-----:R-:W-:Y:S05]  /*41370*/  WARPSYNC.COLLECTIVE R15, `(.L_x_4452) ;  /* 0x000000000f087348 */ /* 0x001fea0003c00000 */
[----:B------:R-:W-:Y:S01]  /*41380*/  VOTE.ANY R14, PT, P6 ;  /* 0x00000000000e7806 */ /* 0x000fe200030e0100 */
[----:B0-----:R-:W-:Y:S06]  /*41390*/  ENDCOLLECTIVE ;  /* 0x000000000000791b */ /* 0x001fec0003800000 */
.L_x_4452:
[----:B------:R-:W-:Y:S05]  /*413a0*/  BSYNC B0 ;  /* 0x0000000000007941 */ /* 0x000fea0003800000 */
.L_x_4451:
        /* <DEDUP_REMOVED lines=8> */
.L_x_4453:
[----:B------:R-:W-:Y:S02]  /*41430*/  IMAD.IADD R19, R12, 0x1, R19 ;  /* 0x000000010c137824 */ /* 0x000fe400078e0213 */
[----:B------:R-:W-:Y:S02]  /*41440*/  IMAD.MOV.U32 R13, RZ, RZ, R4 ;  /* 0x000000ffff0d7224 */ /* 0x000fe400078e0004 */
[----:B------:R-:W-:-:S07]  /*41450*/  IMAD.MOV.U32 R17, RZ, RZ, R14 ;  /* 0x000000ffff117224 */ /* 0x000fce00078e000e */
[----:B------:R-:W-:Y:S05]  /*41460*/  WARPSYNC.COLLECTIVE R15, `(.L_x_4454) ;  /* 0x000000000f087348 */ /* 0x000fea0003c00000 */
[----:B------:R0:W1:Y:S02]  /*41470*/  SHFL.IDX P6, R14, R13, R12, R11 ;  /* 0x0000000c0d0e7389 */ /* 0x00006400000c000b */
[----:B01----:R-:W-:Y:S01]  /*41480*/  ENDCOLLECTIVE ;  /* 0x000000000000791b */ /* 0x003fe20003800000 */
.L_x_4454:
[----:B------:R-:W-:Y:S01]  /*41490*/  IMAD.MOV.U32 R4, RZ, RZ, R14 ;  /* 0x000000ffff047224 */ /* 0x000fe200078e000e */
[----:B------:R-:W-:Y:S06]  /*414a0*/  BRA `(.L_x_4455) ;  /* 0xffffff8c00bc7947 */ /* 0x000fec000383ffff */
.L_x_4216:
[----:B------:R-:W-:Y:S01]  /*414b0*/  BSSY B0, `(.L_x_4456) ;  /* 0x0000007000007945 */ /* 0x000fe20003800000 */
[----:B------:R-:W-:Y:S02]  /*414c0*/  IMAD.MOV.U32 R13, RZ, RZ, R2 ;  /* 0x000000ffff0d7224 */ /* 0x000fe400078e0002 */
[----:B------:R-:W-:Y:S02]  /*414d0*/  IMAD.MOV.U32 R11, RZ, RZ, 0x1f ;  /* 0x0000001fff0b7424 */ /* 0x000fe400078e00ff */
[----:B------:R-:W-:-:S07]  /*414e0*/  IMAD.MOV.U32 R15, RZ, RZ, -0x1 ;  /* 0xffffffffff0f7424 */ /* 0x000fce00078e00ff */
[----:B0-23--:R-:W-:Y:S05]  /*414f0*/  WARPSYNC.COLLECTIVE R15, `(.L_x_4457) ;  /* 0x000000000f087348 */ /* 0x00dfea0003c00000 */
[----:B------:R1:W4:Y:S02]  /*41500*/  SHFL.IDX P6, R14, R13, R12, R11 ;  /* 0x0000000c0d0e7389 */ /* 0x00032400000c000b */
[----:B01234-:R-:W-:Y:S01]  /*41510*/  ENDCOLLECTIVE ;  /* 0x000000000000791b */ /* 0x01ffe20003800000 */
.L_x_4457:
[----:B------:R-:W-:Y:S05]  /*41520*/  BSYNC B0 ;  /* 0x0000000000007941 */ /* 0x000fea0003800000 */
.L_x_4456:
[----:B------:R-:W-:Y:S01]  /*41530*/  IMAD.MOV.U32 R6, RZ, RZ, R14 ;  /* 0x000000ffff067224 */ /* 0x000fe200078e000e */
[----:B------:R-:W-:Y:S06]  /*41540*/  BRA `(.L_x_4215) ;  /* 0xffffff8c00ac7947 */ /* 0x000fec000383ffff */
.L_x_4222:
[----:B0-----:R0:W1:Y:S02]  /*41550*/  SYNCS.PHASECHK.TRANS64.TRYWAIT P0, [R5+URZ+0x32420], R0 ;  /* 0x03242000050075a7 */ /* 0x001064000800017f */
[----:B-1----:R-:W-:Y:S05]  /*41560*/  @!P0 NANOSLEEP.SYNCS 0x989680 ;  /* 0x009896800000895d */ /* 0x002fea0003900000 */
[----:B------:R-:W1:Y:S02]  /*41570*/  @!P0 SYNCS.PHASECHK.TRANS64 P0, [R5+URZ+0x32420], R0 ;  /* 0x03242000050085a7 */ /* 0x000e64000800007f */
[----:B-1----:R-:W-:Y:S05]  /*41580*/  @!P0 BRA `(.L_x_4222) ;  /* 0xfffffffc00f08947 */ /* 0x002fea000383ffff */
[----:B------:R-:W-:Y:S05]  /*41590*/  BRA `(.L_x_4458) ;  /* 0xffffff9800047947 */ /* 0x000fea000383ffff */
.L_x_4223:
        /* <DEDUP_REMOVED lines=11> */
.L_x_4460:
[----:B------:R-:W-:Y:S05]  /*41650*/  BSYNC B0 ;  /* 0x0000000000007941 */ /* 0x000fea0003800000 */
.L_x_4459:
[----:B------:R-:W-:Y:S05]  /*41660*/  BRA `(.L_x_4461) ;  /* 0xffffff9400ec7947 */ /* 0x000fea000383ffff */
.L_x_4224:
[----:B------:R-:W-:Y:S01]  /*41670*/  BSSY B0, `(.L_x_4462) ;  /* 0x0000006000007945 */ /* 0x000fe20003800000 */
[----:B------:R-:W-:-:S07]  /*41680*/  IMAD.MOV.U32 R15, RZ, RZ, -0x1 ;  /* 0xffffffffff0f7424 */ /* 0x000fce00078e00ff */
[----:B0-234-:R-:W-:Y:S05]  /*41690*/  WARPSYNC.COLLECTIVE R15, `(.L_x_4463) ;  /* 0x000000000f0c7348 */ /* 0x01dfea0003c00000 */
[----:B------:R-:W-:Y:S02]  /*416a0*/  ELECT P6, UR62, PT ;  /* 0x00000000003e782f */ /* 0x000fe400038c0000 */
[----:B------:R-:W-:Y:S01]  /*416b0*/  MOV R14, UR62 ;  /* 0x0000003e000e7c02 */ /* 0x000fe20008000f00 */
[----:B0-234-:R-:W-:Y:S10]  /*416c0*/  ENDCOLLECTIVE ;  /* 0x000000000000791b */ /* 0x01dff40003800000 */
.L_x_4463:
[----:B------:R-:W-:Y:S05]  /*416d0*/  BSYNC B0 ;  /* 0x0000000000007941 */ /* 0x000fea0003800000 */
.L_x_4462:
[----:B------:R-:W-:Y:S05]  /*416e0*/  BRA `(.L_x_4464) ;  /* 0xffffff9400e07947 */ /* 0x000fea000383ffff */
.L_x_4226:
[----:B0-----:R0:W1:Y:S02]  /*416f0*/  SYNCS.PHASECHK.TRANS64.TRYWAIT P1, [R3+URZ+0x32440], R2 ;  /* 0x03244002030075a7 */ /* 0x001064000802017f */
[----:B-1----:R-:W-:Y:S05]  /*41700*/  @!P1 NANOSLEEP.SYNCS 0x989680 ;  /* 0x009896800000995d */ /* 0x002fea0003900000 */
[----:B------:R-:W1:Y:S02]  /*41710*/  @!P1 SYNCS.PHASECHK.TRANS64 P1, [R3+URZ+0x32440], R2 ;  /* 0x03244002030095a7 */ /* 0x000e64000802007f */
[----:B-1----:R-:W-:Y:S05]  /*41720*/  @!P1 BRA `(.L_x_4226) ;  /* 0xfffffffc00f09947 */ /* 0x002fea000383ffff */
[----:B------:R-:W-:Y:S05]  /*41730*/  BRA `(.L_x_4465) ;  /* 0xffffff9800007947 */ /* 0x000fea000383ffff */
.L_x_4228:
[----:B-1----:R1:W0:Y:S02]  /*41740*/  SYNCS.PHASECHK.TRANS64.TRYWAIT P1, [R25+URZ+0x32440], R0 ;  /* 0x03244000190075a7 */ /* 0x002224000802017f */
[----:B0-----:R-:W-:Y:S05]  /*41750*/  @!P1 NANOSLEEP.SYNCS 0x989680 ;  /* 0x009896800000995d */ /* 0x001fea0003900000 */
[----:B------:R-:W0:Y:S02]  /*41760*/  @!P1 SYNCS.PHASECHK.TRANS64 P1, [R25+URZ+0x32440], R0 ;  /* 0x03244000190095a7 */ /* 0x000e24000802007f */
[----:B0-----:R-:W-:Y:S05]  /*41770*/  @!P1 BRA `(.L_x_4228) ;  /* 0xfffffffc00f09947 */ /* 0x001fea000383ffff */
[----:B------:R-:W-:Y:S05]  /*41780*/  BRA `(.L_x_4466) ;  /* 0xffffff98000c7947 */ /* 0x000fea000383ffff */
.L_x_4230:
[----:B------:R0:W0:Y:S02]  /*41790*/  SYNCS.PHASECHK.TRANS64.TRYWAIT P1, [R3+URZ+0x32460], R2 ;  /* 0x03246002030075a7 */ /* 0x000024000802017f */
[----:B0-----:R-:W-:Y:S05]  /*417a0*/  @!P1 NANOSLEEP.SYNCS 0x989680 ;  /* 0x009896800000995d */ /* 0x001fea0003900000 */
[----:B------:R-:W0:Y:S02]  /*417b0*/  @!P1 SYNCS.PHASECHK.TRANS64 P1, [R3+URZ+0x32460], R2 ;  /* 0x03246002030095a7 */ /* 0x000e24000802007f */
[----:B0-----:R-:W-:Y:S05]  /*417c0*/  @!P1 BRA `(.L_x_4230) ;  /* 0xfffffffc00f09947 */ /* 0x001fea000383ffff */
[----:B------:R-:W-:Y:S05]  /*417d0*/  BRA `(.L_x_4467) ;  /* 0xffffff9800087947 */ /* 0x000fea000383ffff */
        .type           $_ZN7cutlass13device_kernelIN5flash11enable_sm90INS1_16FlashAttnFwdSm90INS1_25CollectiveMainloopFwdSm90ILi2EN4cute5tupleIJNS5_1CILi1EEES8_S8_EEENS6_IJNS7_ILi128EEENS7_ILi96EEENS7_ILi64EEEEEELi256ENS_10bfloat16_tEfNS_4arch4Sm90ELb0ELb1ELb1ELb1ELb1ELb1ELb1ELb1ELb0ELb1ELb1ELb0EEENS1_21CollectiveEpilogueFwdINS6_IJSA_NS7_ILi256EEESB_EEES9_SE_SG_Li256ELb1ELb1ELb1ELb0EEENS1_36VarlenDynamicPersistentTileSchedulerILi128ELi96ELi256ELi128ELb1ELb1ELb1ELb1ELb0ELb1EEEEEEEEEvNT_6ParamsE$_ZZN5flash25CollectiveMainloopFwdSm90ILi2EN4cute5tupleIJNS1_1CILi1EEES4_S4_EEENS2_IJNS3_ILi128EEENS3_ILi96EEENS3_ILi64EEEEEELi256EN7cutlass10bfloat16_tEfNSA_4arch4Sm90ELb0ELb1ELb1ELb1ELb1ELb1ELb1ELb1ELb0ELb1ELb1ELb0EE3mmaINS_16FlashAttnFwdSm90ISE_NS_21CollectiveEpilogueFwdINS2_IJS6_NS3_ILi256EEES7_EEES5_SB_SD_Li256ELb1ELb1ELb1ELb0EEENS_36VarlenDynamicPersistentTileSchedulerILi128ELi96ELi256ELi128ELb1ELb1ELb1ELb1ELb0ELb1EEEE13SharedStorageENS1_6TensorINS1_11ArrayEngineIfLm128EEENS1_6LayoutINS2_IJNS2_IJNS3_ILi2EEEST_NS3_ILi32EEEEEES4_S4_EEENS2_IJNS2_IJS4_ST_NS3_ILi4EEEEEENS3_ILi0EEESZ_EEEEEEENS_7SoftmaxILi2ELi0EEEEEbRKNSE_6ParamsENSA_13PipelineAsyncILi2EEES19_RNSA_13PipelineStateILj2EEERT0_RT1_iRiRKNS_16SeqlenInfoQKNewKILb1ELb1EEENS2_IJiiiiEEERT_ENKUliT_T0_T1_E_clIZSF_ISO_S12_S14_EbS17_S19_S19_S1C_S1E_S1G_iS1H_S1L_S1M_S1O_EUlRS1P_iE0_NS3_ILb1EEES1W_EEDaiS1P_S1Q_S1R_,@function
        .size           $_ZN7cutlass13device_kernelIN5flash11enable_sm90INS1_16FlashAttnFwdSm90INS1_25CollectiveMainloopFwdSm90ILi2EN4cute5tupleIJNS5_1CILi1EEES8_S8_EEENS6_IJNS7_ILi128EEENS7_ILi96EEENS7_ILi64EEEEEELi256ENS_10bfloat16_tEfNS_4arch4Sm90ELb0ELb1ELb1ELb1ELb1ELb1ELb1ELb1ELb0ELb1ELb1ELb0EEENS1_21CollectiveEpilogueFwdINS6_IJSA_NS7_ILi256EEESB_EEES9_SE_SG_Li256ELb1ELb1ELb1ELb0EEENS1_36VarlenDynamicPersistentTileSchedulerILi128ELi96ELi256ELi128ELb1ELb1ELb1ELb1ELb0ELb1EEEEEEEEEvNT_6ParamsE$_ZZN5flash25CollectiveMainloopFwdSm90ILi2EN4cute5tupleIJNS1_1CILi1EEES4_S4_EEENS2_IJNS3_ILi128EEENS3_ILi96EEENS3_ILi64EEEEEELi256EN7cutlass10bfloat16_tEfNSA_4arch4Sm90ELb0ELb1ELb1ELb1ELb1ELb1ELb1ELb1ELb0ELb1ELb1ELb0EE3mmaINS_16FlashAttnFwdSm90ISE_NS_21CollectiveEpilogueFwdINS2_IJS6_NS3_ILi256EEES7_EEES5_SB_SD_Li256ELb1ELb1ELb1ELb0EEENS_36VarlenDynamicPersistentTileSchedulerILi128ELi96ELi256ELi128ELb1ELb1ELb1ELb1ELb0ELb1EEEE13SharedStorageENS1_6TensorINS1_11ArrayEngineIfLm128EEENS1_6LayoutINS2_IJNS2_IJNS3_ILi2EEEST_NS3_ILi32EEEEEES4_S4_EEENS2_IJNS2_IJS4_ST_NS3_ILi4EEEEEENS3_ILi0EEESZ_EEEEEEENS_7SoftmaxILi2ELi0EEEEEbRKNSE_6ParamsENSA_13PipelineAsyncILi2EEES19_RNSA_13PipelineStateILj2EEERT0_RT1_iRiRKNS_16SeqlenInfoQKNewKILb1ELb1EEENS2_IJiiiiEEERT_ENKUliT_T0_T1_E_clIZSF_ISO_S12_S14_EbS17_S19_S19_S1C_S1E_S1G_iS1H_S1L_S1M_S1O_EUlRS1P_iE0_NS3_ILb1EEES1W_EEDaiS1P_S1Q_S1R_,(.L_x_6569 - $_ZN7cutlass13device_kernelIN5flash11enable_sm90INS1_16FlashAttnFwdSm90INS1_25CollectiveMainloopFwdSm90ILi2EN4cute5tupleIJNS5_1CILi1EEES8_S8_EEENS6_IJNS7_ILi128EEENS7_ILi96EEENS7_ILi64EEEEEELi256ENS_10bfloat16_tEfNS_4arch4Sm90ELb0ELb1ELb1ELb1ELb1ELb1ELb1ELb1ELb0ELb1ELb1ELb0EEENS1_21CollectiveEpilogueFwdINS6_IJSA_NS7_ILi256EEESB_EEES9_SE_SG_Li256ELb1ELb1ELb1ELb0EEENS1_36VarlenDynamicPersistentTileSchedulerILi128ELi96ELi256ELi128ELb1ELb1ELb1ELb1ELb0ELb1EEEEEEEEEvNT_6ParamsE$_ZZN5flash25CollectiveMainloopFwdSm90ILi2EN4cute5tupleIJNS1_1CILi1EEES4_S4_EEENS2_IJNS3_ILi128EEENS3_ILi96EEENS3_ILi64EEEEEELi256EN7cutlass10bfloat16_tEfNSA_4arch4Sm90ELb0ELb1ELb1ELb1ELb1ELb1ELb1ELb1ELb0ELb1ELb1ELb0EE3mmaINS_16FlashAttnFwdSm90ISE_NS_21CollectiveEpilogueFwdINS2_IJS6_NS3_ILi256EEES7_EEES5_SB_SD_Li256ELb1ELb1ELb1ELb0EEENS_36VarlenDynamicPersistentTileSchedulerILi128ELi96ELi256ELi128ELb1ELb1ELb1ELb1ELb0ELb1EEEE13SharedStorageENS1_6TensorINS1_11ArrayEngineIfLm128EEENS1_6LayoutINS2_IJNS2_IJNS3_ILi2EEEST_NS3_ILi32EEEEEES4_S4_EEENS2_IJNS2_IJS4_ST_NS3_ILi4EEEEEENS3_ILi0EEESZ_EEEEEEENS_7SoftmaxILi2ELi0EEEEEbRKNSE_6ParamsENSA_13PipelineAsyncILi2EEES19_RNSA_13PipelineStateILj2EEERT0_RT1_iRiRKNS_16SeqlenInfoQKNewKILb1ELb1EEENS2_IJiiiiEEERT_ENKUliT_T0_T1_E_clIZSF_ISO_S12_S14_EbS17_S19_S19_S1C_S1E_S1G_iS1H_S1L_S1M_S1O_EUlRS1P_iE0_NS3_ILb1EEES1W_EEDaiS1P_S1Q_S1R_)
$_ZN7cutlass13device_kernelIN5flash11enable_sm90INS1_16FlashAttnFwdSm90INS1_25CollectiveMainloopFwdSm90ILi2EN4cute5tupleIJNS5_1CILi1EEES8_S8_EEENS6_IJNS7_ILi128EEENS7_ILi96EEENS7_ILi64EEEEEELi256ENS_10bfloat16_tEfNS_4arch4Sm90ELb0ELb1ELb1ELb1ELb1ELb1ELb1ELb1ELb0ELb1ELb1ELb0EEENS1_21CollectiveEpilogueFwdINS6_IJSA_NS7_ILi256EEESB_EEES9_SE_SG_Li256ELb1ELb1ELb1ELb0EEENS1_36VarlenDynamicPersistentTileSchedulerILi128ELi96ELi256ELi128ELb1ELb1ELb1ELb1ELb0ELb1EEEEEEEEEvNT_6ParamsE$_ZZN5flash25CollectiveMainloopFwdSm90ILi2EN4cute5tupleIJNS1_1CILi1EEES4_S4_EEENS2_IJNS3_ILi128EEENS3_ILi96EEENS3_ILi64EEEEEELi256EN7cutlass10bfloat16_tEfNSA_4arch4Sm90ELb0ELb1ELb1ELb1ELb1ELb1ELb1ELb1ELb0ELb1ELb1ELb0EE3mmaINS_16FlashAttnFwdSm90ISE_NS_21CollectiveEpilogueFwdINS2_IJS6_NS3_ILi256EEES7_EEES5_SB_SD_Li256ELb1ELb1ELb1ELb0EEENS_36VarlenDynamicPersistentTileSchedulerILi128ELi96ELi256ELi128ELb1ELb1ELb1ELb1ELb0ELb1EEEE13SharedStorageENS1_6TensorINS1_11ArrayEngineIfLm128EEENS1_6LayoutINS2_IJNS2_IJNS3_ILi2EEEST_NS3_ILi32EEEEEES4_S4_EEENS2_IJNS2_IJS4_ST_NS3_ILi4EEEEEENS3_ILi0EEESZ_EEEEEEENS_7SoftmaxILi2ELi0EEEEEbRKNSE_6ParamsENSA_13PipelineAsyncILi2EEES19_RNSA_13PipelineStateILj2EEERT0_RT1_iRiRKNS_16SeqlenInfoQKNewKILb1ELb1EEENS2_IJiiiiEEERT_ENKUliT_T0_T1_E_clIZSF_ISO_S12_S14_EbS17_S19_S19_S1C_S1E_S1G_iS1H_S1L_S1M_S1O_EUlRS1P_iE0_NS3_ILb1EEES1W_EEDaiS1P_S1Q_S1R_:
[----:B------:R-:W-:Y:S02]  /*417e0*/  ULDC UR4, c[0x0][0x20] ;  /* 0x0000080000047ab9 */ /* 0x000fe40000000800 */
[----:B------:R-:W-:-:S09]  /*417f0*/  UIADD3 UR4, -UR4, UR5, URZ ;  /* 0x0000000504047290 */ /* 0x000fd2000fffe13f */
[----:B------:R-:W2:Y:S04]  /*41800*/  LDL.64 R2, [UR4+0x18] ;  /* 0x00001804ff027983 */ /* 0x000ea80008100a00 */
[----:B------:R-:W3:Y:S01]  /*41810*/  LDL.64 R6, [UR4] ;  /* 0x00000004ff067983 */ /* 0x000ee20008100a00 */
[----:B------:R-:W-:-:S03]  /*41820*/  ULDC.64 UR6, c[0x0][0x208] ;  /* 0x0000820000067ab9 */ /* 0x000fc60000000a00 */
[----:B--2---:R-:W2:Y:S04]  /*41830*/  LD.E R4, desc[UR6][R2.64] ;  /* 0x0000000602047980 */ /* 0x004ea8000c101900 */
[----:B---3--:R0:W5:Y:S04]  /*41840*/  LD.E R10, desc[UR6][R6.64] ;  /* 0x00000006060a7980 */ /* 0x008168000c101900 */
[----:B------:R0:W5:Y:S01]  /*41850*/  LD.E R11, desc[UR6][R6.64+0x4] ;  /* 0x00000406060b7980 */ /* 0x000162000c101900 */
[----:B------:R-:W-:Y:S01]  /*41860*/  BSSY B0, `(.L_x_4468) ;  /* 0x0000007000007945 */ /* 0x000fe20003800000 */
[----:B------:R-:W-:Y:S01]  /*41870*/  IMAD.MOV.U32 R5, RZ, RZ, R31 ;  /* 0x000000ffff057224 */ /* 0x000fe200078e001f */
[----:B--2---:R-:W-:-:S04]  /*41880*/  LOP3.LUT R4, R4, 0x1, RZ, 0xfc, !PT ;  /* 0x0000000104047812 */ /* 0x004fc800078efcff */
[----:B------:R-:W-:Y:S01]  /*41890*/  ISETP.NE.AND P0, PT, R4, 0x3, PT ;  /* 0x000000030400780c */ /* 0x000fe20003f05270 */
[----:B------:R-:W-:-:S12]  /*418a0*/  IMAD.MOV.U32 R4, RZ, RZ, R29 ;  /* 0x000000ffff047224 */ /* 0x000fd800078e001d */
[----:B0-----:R-:W-:Y:S05]  /*418b0*/  @!P0 BRA `(.L_x_4469) ;  /* 0x0000000000048947 */ /* 0x001fea0003800000 */
[----:B------:R-:W-:Y:S01]  /*418c0*/  BPT.TRAP 0x1 ;  /* 0x000000040000795c */ /* 0x000fe20000300000 */
.L_x_4469:
[----:B------:R-:W-:Y:S05]  /*418d0*/  BSYNC B0 ;  /* 0x0000000000007941 */ /* 0x000fea0003800000 */
.L_x_4468:
        /* <DEDUP_REMOVED lines=13> */
.L_x_4471:
[----:B------:R-:W-:Y:S05]  /*419b0*/  BSYNC B0 ;  /* 0x0000000000007941 */ /* 0x000fea0003800000 */
.L_x_4470:
        /* <DEDUP_REMOVED lines=8> */
.L_x_4473:
[----:B------:R-:W-:Y:S05]  /*41a40*/  BSYNC B0 ;  /* 0x0000000000007941 */ /* 0x000fea0003800000 */
.L_x_4472:
[----:B------:R-:W2:Y:S04]  /*41a50*/  LDL.64 R6, [UR4] ;  /* 0x00000004ff067983 */ /* 0x000ea80008100a00 */
[----:B------:R-:W3:Y:S04]  /*41a60*/  LDL.64 R2, [UR4+0x28] ;  /* 0x00002804ff027983 */ /* 0x000ee80008100a00 */
[----:B0----5:R-:W4:Y:S04]  /*41a70*/  LDL.64 R8, [UR4+0x20] ;  /* 0x00002004ff087983 */ /* 0x021f280008100a00 */
[----:B--2---:R-:W2:Y:S04]  /*41a80*/  LD.E R13, desc[UR6][R6.64] ;  /* 0x00000006060d7980 */ /* 0x004ea8000c101900 */
[----:B---3--:R-:W2:Y:S04]  /*41a90*/  LD.E.64 R2, desc[UR6][R2.64] ;  /* 0x0000000602027980 */ /* 0x008ea8000c101b00 */
[----:B------:R-:W3:Y:S01]  /*41aa0*/  LDL.64 R6, [UR4+0x8] ;  /* 0x00000804ff067983 */ /* 0x000ee20008100a00 */
[----:B------:R-:W-:Y:S05]  /*41ab0*/  WARPSYNC.ALL ;  /* 0x0000000000007948 */ /* 0x000fea0003800000 */
[----:B---3--:R0:W-:Y:S04]  /*41ac0*/  ST.E desc[UR6][R6.64], RZ ;  /* 0x000000ff06007985 */ /* 0x0081e8000c101906 */
[----:B----4-:R-:W3:Y:S01]  /*41ad0*/  LD.E.64 R10, desc[UR6][R8.64] ;  /* 0x00000006080a7980 */ /* 0x010ee2000c101b00 */
[----:B--2---:R-:W-:Y:S01]  /*41ae0*/  IMAD R2, R13, 0x300, R2 ;  /* 0x000003000d027824 */ /* 0x004fe200078e0202 */
[----:B------:R-:W-:Y:S01]  /*41af0*/  R2UR UR11, R3 ;  /* 0x00000000030b72ca */ /* 0x000fe200000e0000 */
[----:B------:R-:W-:Y:S01]  /*41b00*/  WARPGROUP.ARRIVE ;  /* 0x00000000000079c5 */ /* 0x000fe20000000000 */
[----:B------:R-:W-:-:S02]  /*41b10*/  IMAD.MOV.U32 R221, RZ, RZ, 0x1 ;  /* 0x00000001ffdd7424 */ /* 0x000fc400078e00ff */
        /* <DEDUP_REMOVED lines=8> */
[----:B------:R-:W-:Y:S01]  /*41ba0*/  WARPGROUP.ARRIVE ;  /* 0x00000000000079c5 */ /* 0x000fe20000000000 */
[----:B------:R-:W-:-:S03]  /*41bb0*/  IMAD.MOV.U32 R13, RZ, RZ, R3 ;  /* 0x000000ffff0d7224 */ /* 0x000fc600078e0003 */
        /* <DEDUP_REMOVED lines=23> */
[----:B------:R-:W-:-:S03]  /*41d30*/  WARPGROUP.ARRIVE ;  /* 0x00000000000079c5 */ /* 0x000fc60000000000 */
[----:B------:R-:W-:Y:S01]  /*41d40*/  R2UR UR10, R2 ;  /* 0x00000000020a72ca */ /* 0x000fe200000e0000 */
[----:B--2---:R-:W-:Y:S01]  /*41d50*/  VIADD R8, R8, 0x6 ;  /* 0x0000000608087836 */ /* 0x004fe20000000000 */
[----:B------:R-:W-:-:S04]  /*41d60*/  R2UR UR9, R9 ;  /* 0x00000000090972ca */ /* 0x000fc800000e0000 */
[----:B------:R-:W-:-:S13]  /*41d70*/  R2UR UR8, R8 ;  /* 0x00000000080872ca */ /* 0x000fda00000e0000 */
[----:B------:R-:W-:Y:S03]  /*41d80*/  HGMMA.64x96x16.F32.BF16 R24, gdesc[UR8], R24, gsb0 ;  /* 0x01600000081879f0 */ /* 0x000fe60008001818 */
[----:B------:R-:W-:Y:S02]  /*41d90*/  WARPGROUP.DEPBAR.LE gsb0, 0x0 ;  /* 0x00008000000079c5 */ /* 0x000fe40000010000 */
[----:B------:R0:W-:Y:S04]  /*41da0*/  ST.E desc[UR6][R6.64], R221 ;  /* 0x000000dd06007985 */ /* 0x0001e8000c101906 */
[----:B------:R-:W2:Y:S04]  /*41db0*/  LDL.64 R2, [UR4+0x38] ;  /* 0x00003804ff027983 */ /* 0x000ea80008100a00 */
[----:B--2---:R-:W2:Y:S04]  /*41dc0*/  LD.E R10, desc[UR6][R2.64] ;  /* 0x00000006020a7980 */ /* 0x004ea8000c101900 */
[----:B------:R-:W3:Y:S01]  /*41dd0*/  LDL.64 R2, [UR4+0x30] ;  /* 0x00003004ff027983 */ /* 0x000ee20008100a00 */
[----:B------:R-:W-:Y:S01]  /*41de0*/  BSSY B0, `(.L_x_4475) ;  /* 0x0000008000007945 */ /* 0x000fe20003800000 */
[----:B--2---:R-:W-:-:S04]  /*41df0*/  LEA.HI R8, R10, R10, RZ, 0x1 ;  /* 0x0000000a0a087211 */ /* 0x004fc800078f08ff */
[----:B------:R-:W-:-:S05]  /*41e00*/  LOP3.LUT R9, R8, 0xfffffffe, RZ, 0xc0, !PT ;  /* 0xfffffffe08097812 */ /* 0x000fca00078ec0ff */
[----:B------:R-:W-:Y:S01]  /*41e10*/  IMAD.IADD R9, R10, 0x1, -R9 ;  /* 0x000000010a097824 */ /* 0x000fe200078e0a09 */
[----:B---3--:R-:W-:-:S04]  /*41e20*/  MOV R8, R2 ;  /* 0x0000000200087202 */ /* 0x008fc80000000f00 */
[----:B------:R-:W-:-:S04]  /*41e30*/  SHF.L.U32 R9, R9, 0x1f, RZ ;  /* 0x0000001f09097819 */ /* 0x000fc800000006ff */
[----:B------:R-:W1:Y:S02]  /*41e40*/  SYNCS.PHASECHK.TRANS64.TRYWAIT P0, [R8+URZ+0x32410], R9 ;  /* 0x03241009080075a7 */ /* 0x000e64000800017f */
[----:B01----:R-:W-:Y:S05]  /*41e50*/  @!P0 BRA `(.L_x_4476) ;  /* 0x000000b4007c8947 */ /* 0x003fea0003800000 */
.L_x_4502:
[----:B------:R-:W-:Y:S05]  /*41e60*/  BSYNC B0 ;  /* 0x0000000000007941 */ /* 0x000fea0003800000 */
.L_x_4475:
[----:B------:R-:W0:Y:S04]  /*41e70*/  LDL.64 R2, [UR4+0x40] ;  /* 0x00004004ff027983 */ /* 0x000e280008100a00 */
[----:B------:R-:W2:Y:S04]  /*41e80*/  LDL.64 R6, [UR4] ;  /* 0x00000004ff067983 */ /* 0x000ea80008100a00 */
[----:B0-----:R-:W3:Y:S04]  /*41e90*/  LD.E R8, desc[UR6][R2.64] ;  /* 0x0000000602087980 */ /* 0x001ee8000c101900 */
[----:B--2---:R0:W5:Y:S04]  /*41ea0*/  LD.E R10, desc[UR6][R6.64] ;  /* 0x00000006060a7980 */ /* 0x004168000c101900 */
[----:B------:R0:W5:Y:S01]  /*41eb0*/  LD.E R11, desc[UR6][R6.64+0x4] ;  /* 0x00000406060b7980 */ /* 0x000162000c101900 */
[----:B------:R-:W-:Y:S01]  /*41ec0*/  BSSY B0, `(.L_x_4477) ;  /* 0x0000005000007945 */ /* 0x000fe20003800000 */
[----:B---3--:R-:W-:-:S04]  /*41ed0*/  LOP3.LUT R8, R8, 0x1, RZ, 0xfc, !PT ;  /* 0x0000000108087812 */ /* 0x008fc800078efcff */
[----:B------:R-:W-:-:S13]  /*41ee0*/  ISETP.NE.AND P0, PT, R8, 0x3, PT ;  /* 0x000000030800780c */ /* 0x000fda0003f05270 */
[----:B0-----:R-:W-:Y:S05]  /*41ef0*/  @!P0 BRA `(.L_x_4478) ;  /* 0x0000000000048947 */ /* 0x001fea0003800000 */
[----:B------:R-:W-:Y:S01]  /*41f00*/  BPT.TRAP 0x1 ;  /* 0x000000040000795c */ /* 0x000fe20000300000 */
.L_x_4478:
[----:B------:R-:W-:Y:S05]  /*41f10*/  BSYNC B0 ;  /* 0x0000000000007941 */ /* 0x000fea0003800000 */
.L_x_4477:
        /* <DEDUP_REMOVED lines=13> */
.L_x_4480:
[----:B------:R-:W-:Y:S05]  /*41ff0*/  BSYNC B0 ;  /* 0x0000000000007941 */ /* 0x000fea0003800000 */
.L_x_4479:
        /* <DEDUP_REMOVED lines=8> */
.L_x_4482:
[----:B------:R-:W-:Y:S05]  /*42080*/  BSYNC B0 ;  /* 0x0000000000007941 */ /* 0x000fea0003800000 */
.L_x_4481:
[----:B------:R-:W2:Y:S04]  /*42090*/  LDL.64 R2, [UR4] ;  /* 0x00000004ff027983 */ /* 0x000ea80008100a00 */
[----:B------:R-:W3:Y:S04]  /*420a0*/  LDL.64 R10, [UR4+0x58] ;  /* 0x00005804ff0a7983 */ /* 0x000ee80008100a00 */
[----:B------:R-:W4:Y:S04]  /*420b0*/  LDL.64 R6, [UR4+0x48] ;  /* 0x00004804ff067983 */ /* 0x000f280008100a00 */
[----:B0----5:R-:W3:Y:S04]  /*420c0*/  LDL.64 R8, [UR4+0x50] ;  /* 0x00005004ff087983 */ /* 0x021ee80008100a00 */
[----:B--2---:R-:W2:Y:S04]  /*420d0*/  LD.E R13, desc[UR6][R2.64] ;  /* 0x00000006020d7980 */ /* 0x004ea8000c101900 */
[----:B----4-:R-:W4:Y:S04]  /*420e0*/  LD.E R12, desc[UR6][R6.64] ;  /* 0x00000006060c7980 */ /* 0x010f28000c101900 */
[----:B---3--:R-:W2:Y:S04]  /*420f0*/  LD.E.64 R2, desc[UR6][R10.64] ;  /* 0x000000060a027980 */ /* 0x008ea8000c101b00 */
[----:B------:R-:W3:Y:S01]  /*42100*/  LD.E.64 R10, desc[UR6][R8.64] ;  /* 0x00000006080a7980 */ /* 0x000ee2000c101b00 */
[----:B------:R-:W-:Y:S05]  /*42110*/  WARPSYNC.ALL ;  /* 0x0000000000007948 */ /* 0x000fea0003800000 */
[----:B------:R-:W-:Y:S01]  /*42120*/  WARPGROUP.ARRIVE ;  /* 0x00000000000079c5 */ /* 0x000fe20000000000 */
[----:B----4-:R-:W-:Y:S01]  /*42130*/  ISETP.NE.U32.AND P0, PT, R12, RZ, PT ;  /* 0x000000ff0c00720c */ /* 0x010fe20003f05070 */
[----:B--2---:R-:W-:Y:S01]  /*42140*/  IMAD R2, R13, 0xc00, R2 ;  /* 0x00000c000d027824 */ /* 0x004fe200078e0202 */
[----:B------:R-:W-:-:S04]  /*42150*/  R2UR UR11, R3 ;  /* 0x00000000030b72ca */ /* 0x000fc800000e0000 */
[----:B------:R-:W-:Y:S02]  /*42160*/  R2UR UR10, R2 ;  /* 0x00000000020a72ca */ /* 0x000fe400000e0000 */
[----:B---3--:R-:W-:Y:S02]  /*42170*/  R2UR UR8, R10 ;  /* 0x000000000a0872ca */ /* 0x008fe400000e0000 */
[----:B------:R-:W-:-:S03]  /*42180*/  R2UR UR9, R11 ;  /* 0x000000000b0972ca */ /* 0x000fc600000e0000 */
[----:B------:R-:W-:-:S10]  /*42190*/  VOTEU.ANY UP0, P0 ;  /* 0x00000000003f7886 */ /* 0x000fd40000000100 */
[----:B------:R-:W-:Y:S03]  /*421a0*/  HGMMA.64x96x16.F32.BF16 R24, gdesc[UR8], R24, UP0, gsb0 ;  /* 0x01600000081879f0 */ /* 0x000fe6000b801818 */
[----:B------:R-:W-:Y:S02]  /*421b0*/  WARPGROUP.DEPBAR.LE gsb0, 0x0 ;  /* 0x00008000000079c5 */ /* 0x000fe40000010000 */
[----:B------:R-:W-:Y:S04]  /*421c0*/  ST.E desc[UR6][R6.64], R221 ;  /* 0x000000dd06007985 */ /* 0x000fe8000c101906 */
[----:B------:R-:W2:Y:S01]  /*421d0*/  LD.E.64 R10, desc[UR6][R8.64] ;  /* 0x00000006080a7980 */ /* 0x000ea2000c101b00 */
[----:B------:R-:W-:-:S02]  /*421e0*/  VIADD R12, R2, 0x2 ;  /* 0x00000002020c7836 */ /* 0x000fc40000000000 */
[----:B------:R-:W-:-:S03]  /*421f0*/  IMAD.MOV.U32 R13, RZ, RZ, R3 ;  /* 0x000000ffff0d7224 */ /* 0x000fc600078e0003 */
[----:B------:R-:W-:Y:S02]  /*42200*/  R2UR UR10, R12 ;  /* 0x000000000c0a72ca */ /* 0x000fe400000e0000 */
[----:B------:R-:W-:Y:S01]  /*42210*/  R2UR UR11, R13 ;  /* 0x000000000d0b72ca */ /* 0x000fe200000e0000 */
[----:B------:R-:W-:Y:S01]  /*42220*/  WARPGROUP.ARRIVE ;  /* 0x00000000000079c5 */ /* 0x000fe20000000000 */
[----:B--2---:R-:W-:Y:S01]  /*42230*/  VIADD R10, R10, 0x2 ;  /* 0x000000020a0a7836 */ /* 0x004fe20000000000 */
[----:B------:R-:W-:-:S04]  /*42240*/  R2UR UR9, R11 ;  /* 0x000000000b0972ca */ /* 0x000fc800000e0000 */
[----:B------:R-:W-:-:S13]  /*42250*/  R2UR UR8, R10 ;  /* 0x000000000a0872ca */ /* 0x000fda00000e0000 */
[----:B------:R-:W-:Y:S03]  /*42260*/  HGMMA.64x96x16.F32.BF16 R24, gdesc[UR8], R24, gsb0 ;  /* 0x01600000081879f0 */ /* 0x000fe60008001818 */
        /* <DEDUP_REMOVED lines=160> */
[----:B------:R-:W-:-:S04]  /*42c70*/  R2UR UR11, R3 ;  /* 0x00000000030b72ca */ /* 0x000fc800000e0000 */
[----:B------:R-:W-:Y:S01]  /*42c80*/  R2UR UR10, R2 ;  /* 0x00000000020a72ca */ /* 0x000fe200000e0000 */
[----:B------:R-:W-:Y:S01]  /*42c90*/  WARPGROUP.ARRIVE ;  /* 0x00000000000079c5 */ /* 0x000fe20000000000 */
[----:B--2---:R-:W-:Y:S01]  /*42ca0*/  VIADD R8, R8, 0xc06 ;  /* 0x00000c0608087836 */ /* 0x004fe20000000000 */
[----:B------:R-:W-:-:S04]  /*42cb0*/  R2UR UR9, R9 ;  /* 0x00000000090972ca */ /* 0x000fc800000e0000 */
[----:B------:R-:W-:-:S13]  /*42cc0*/  R2UR UR8, R8 ;  /* 0x00000000080872ca */ /* 0x000fda00000e0000 */
[----:B------:R-:W-:Y:S03]  /*42cd0*/  HGMMA.64x96x16.F32.BF16 R24, gdesc[UR8], R24, gsb0 ;  /* 0x01600000081879f0 */ /* 0x000fe60008001818 */
[----:B------:R-:W-:Y:S02]  /*42ce0*/  WARPGROUP.DEPBAR.LE gsb0, 0x0 ;  /* 0x00008000000079c5 */ /* 0x000fe40000010000 */
[----:B------:R0:W-:Y:S04]  /*42cf0*/  ST.E desc[UR6][R6.64], R221 ;  /* 0x000000dd06007985 */ /* 0x0001e8000c101906 */
[----:B------:R-:W2:Y:S04]  /*42d00*/  LDL.64 R2, [UR4+0x18] ;  /* 0x00001804ff027983 */ /* 0x000ea80008100a00 */
[----:B0-----:R-:W3:Y:S01]  /*42d10*/  LDL.64 R6, [UR4] ;  /* 0x00000004ff067983 */ /* 0x001ee20008100a00 */
[----:B------:R-:W0:Y:S02]  /*42d20*/  S2R R74, SR_TID.X ;  /* 0x00000000004a7919 */ /* 0x000e240000002100 */
[----:B0-----:R-:W-:-:S04]  /*42d30*/  SHF.R.U32.HI R8, RZ, 0x7, R74 ;  /* 0x00000007ff087819 */ /* 0x001fc8000001164a */
[----:B------:R-:W-:-:S05]  /*42d40*/  IADD3 R8, -R8, 0xb, RZ ;  /* 0x0000000b08087810 */ /* 0x000fca0007ffe1ff */
[----:B------:R0:W-:Y:S06]  /*42d50*/  BAR.ARV R8, 0x100 ;  /* 0x000400080000751d */ /* 0x0001ec0000002000 */
[----:B--2---:R-:W2:Y:S04]  /*42d60*/  LD.E R10, desc[UR6][R2.64] ;  /* 0x00000006020a7980 */ /* 0x004ea8000c101900 */
[----:B---3--:R0:W5:Y:S01]  /*42d70*/  LD.E R9, desc[UR6][R6.64] ;  /* 0x0000000606097980 */ /* 0x008162000c101900 */
[----:B------:R-:W-:Y:S01]  /*42d80*/  BSSY B0, `(.L_x_4484) ;  /* 0x0000005000007945 */ /* 0x000fe20003800000 */
[----:B--2---:R-:W-:-:S04]  /*42d90*/  LOP3.LUT R10, R10, 0x1, RZ, 0xfc, !PT ;  /* 0x000000010a0a7812 */ /* 0x004fc800078efcff */
[----:B------:R-:W-:-:S13]  /*42da0*/  ISETP.NE.AND P0, PT, R10, 0x3, PT ;  /* 0x000000030a00780c */ /* 0x000fda0003f05270 */
[----:B0-----:R-:W-:Y:S05]  /*42db0*/  @!P0 BRA `(.L_x_4485) ;  /* 0x0000000000048947 */ /* 0x001fea0003800000 */
[----:B------:R-:W-:Y:S01]  /*42dc0*/  BPT.TRAP 0x1 ;  /* 0x000000040000795c */ /* 0x000fe20000300000 */
.L_x_4485:
[----:B------:R-:W-:Y:S05]  /*42dd0*/  BSYNC B0 ;  /* 0x0000000000007941 */ /* 0x000fea0003800000 */
.L_x_4484:
[----:B------:R-:W2:Y:S04]  /*42de0*/  LD.E.64 R6, desc[UR6][R2.64+0x20] ;  /* 0x0000200602067980 */ /* 0x000ea8000c101b00 */
[----:B------:R-:W3:Y:S01]  /*42df0*/  LD.E R8, desc[UR6][R2.64+0xc] ;  /* 0x00000c0602087980 */ /* 0x000ee2000c101900 */
[----:B--2---:R-:W-:-:S05]  /*42e00*/  MOV R6, R6 ;  /* 0x0000000600067202 */ /* 0x004fca0000000f00 */
[----:B-----5:R-:W-:-:S05]  /*42e10*/  IMAD R9, R9, 0x8, R6 ;  /* 0x0000000809097824 */ /* 0x020fca00078e0206 */
[----:B---3--:R-:W-:-:S04]  /*42e20*/  PRMT R8, R8, 0x654, R9 ;  /* 0x0000065408087816 */ /* 0x008fc80000000009 */
[----:B------:R0:W-:Y:S01]  /*42e30*/  SYNCS.ARRIVE.TRANS64.RED.A1T0 RZ, [R8+URZ], RZ ;  /* 0x000000ff08ff79a7 */ /* 0x0001e2000810043f */
[----:B------:R-:W2:Y:S04]  /*42e40*/  LDL.64 R2, [UR4+0x68] ;  /* 0x00006804ff027983 */ /* 0x000ea80008100a00 */
[----:B------:R-:W3:Y:S04]  /*42e50*/  LD.E R6, desc[UR6][R4.64+0x24] ;  /* 0x0000240604067980 */ /* 0x000ee8000c101900 */
[----:B------:R-:W4:Y:S04]  /*42e60*/  LD.E R82, desc[UR6][R4.64] ;  /* 0x0000000604527980 */ /* 0x000f28000c101900 */
[----:B------:R1:W4:Y:S04]  /*42e70*/  LD.E R83, desc[UR6][R72.64] ;  /* 0x0000000648537980 */ /* 0x000328000c101900 */
[----:B0-----:R-:W4:Y:S04]  /*42e80*/  LD.E R8, desc[UR6][R4.64+0x8] ;  /* 0x0000080604087980 */ /* 0x001f28000c101900 */
[----:B------:R-:W4:Y:S04]  /*42e90*/  LD.E R7, desc[UR6][R4.64+0x4] ;  /* 0x0000040604077980 */ /* 0x000f28000c101900 */
[----:B------:R-:W4:Y:S04]  /*42ea0*/  LD.E R78, desc[UR6][R4.64+0xc] ;  /* 0x00000c06044e7980 */ /* 0x000f28000c101900 */
[----:B------:R-:W4:Y:S04]  /*42eb0*/  LD.E R76, desc[UR6][R4.64+0x10] ;  /* 0x00001006044c7980 */ /* 0x000f28000c101900 */
[----:B------:R-:W4:Y:S04]  /*42ec0*/  LD.E R77, desc[UR6][R4.64+0x14] ;  /* 0x00001406044d7980 */ /* 0x000f28000c101900 */
[----:B--2---:R-:W2:Y:S01]  /*42ed0*/  LD.E.64 R2, desc[UR6][R2.64] ;  /* 0x0000000602027980 */ /* 0x004ea2000c101b00 */
[----:B---3--:R-:W-:-:S03]  /*42ee0*/  ISETP.NE.AND P0, PT, R6, 0x1, PT ;  /* 0x000000010600780c */ /* 0x008fc60003f05270 */
[----:B------:R-:W3:Y:S10]  /*42ef0*/  LD.E R6, desc[UR6][R4.64+0x18] ;  /* 0x0000180604067980 */ /* 0x000ef4000c101900 */
[----:B------:R-:W4:Y:S04]  /*42f00*/  @P0 LD.E R79, desc[UR6][R4.64+0x28] ;  /* 0x00002806044f0980 */ /* 0x000f28000c101900 */
[----:B------:R-:W4:Y:S04]  /*42f10*/  @P0 LD.E R80, desc[UR6][R4.64+0x2c] ;  /* 0x00002c0604500980 */ /* 0x000f28000c101900 */
[----:B--2---:R-:W2:Y:S01]  /*42f20*/  LD.E R75, desc[UR6][R2.64] ;  /* 0x00000006024b7980 */ /* 0x004ea2000c101900 */
[----:B---3--:R-:W-:-:S02]  /*42f30*/  ISETP.GE.AND P1, PT, R6, 0x1, PT ;  /* 0x000000010600780c */ /* 0x008fc40003f26270 */
[----:B----4-:R-:W-:Y:S01]  /*42f40*/  LOP3.LUT R78, RZ, R78, RZ, 0x33, !PT ;  /* 0x0000004eff4e7212 */ /* 0x010fe200078e33ff */
[----:B------:R-:W-:Y:S01]  /*42f50*/  BSSY B0, `(.L_x_4486) ;  /* 0x00000a7000007945 */ /* 0x000fe20003800000 */
[----:B------:R-:W-:Y:S02]  /*42f60*/  IMAD R77, R0, -0x60, R77 ;  /* 0xffffffa0004d7824 */ /* 0x000fe400078e024d */
[-C--:B--2---:R-:W-:Y:S01]  /*42f70*/  FMUL.FTZ R81, R29, R75.reuse ;  /* 0x0000004b1d517220 */ /* 0x084fe20000410000 */
[----:B------:R-:W-:Y:S01]  /*42f80*/  SHF.R.S32.HI R29, RZ, 0x1f, R82 ;  /* 0x0000001fff1d7819 */ /* 0x000fe20000011452 */
[----:B------:R-:W-:-:S03]  /*42f90*/  FMUL.FTZ R84, R32, R75 ;  /* 0x0000004b20547220 */ /* 0x000fc60000410000 */
[----:B------:R-:W-:Y:S01]  /*42fa0*/  LEA.HI R32, R29, R82, RZ, 0x7 ;  /* 0x000000521d207211 */ /* 0x000fe200078f38ff */
[----:B------:R-:W-:-:S03]  /*42fb0*/  FMUL.FTZ R85, R33, R75 ;  /* 0x0000004b21557220 */ /* 0x000fc60000410000 */
[----:B------:R-:W-:Y:S01]  /*42fc0*/  LOP3.LUT R33, R32, 0xffffff80, RZ, 0xc0, !PT ;  /* 0xffffff8020217812 */ /* 0x000fe200078ec0ff */
[-C--:B------:R-:W-:Y:S01]  /*42fd0*/  FMUL.FTZ R14, R38, R75.reuse ;  /* 0x0000004b260e7220 */ /* 0x080fe20000410000 */
[----:B------:R-:W-:-:S03]  /*42fe0*/  FMUL.FTZ R38, R44, R75 ;  /* 0x0000004b2c267220 */ /* 0x000fc60000410000 */
[----:B------:R-:W-:Y:S01]  /*42ff0*/  IMAD.IADD R44, R82, 0x1, -R33 ;  /* 0x00000001522c7824 */ /* 0x000fe200078e0a21 */
[----:B------:R-:W-:Y:S01]  /*43000*/  LEA.HI R29, R29, R82, RZ, 0x2 ;  /* 0x000000521d1d7211 */ /* 0x000fe200078f10ff */
[-C--:B------:R-:W-:Y:S01]  /*43010*/  FMUL.FTZ R2, R24, R75.reuse ;  /* 0x0000004b18027220 */ /* 0x080fe20000410000 */
[-C--:B------:R-:W-:Y:S01]  /*43020*/  FMUL.FTZ R13, R35, R75.reuse ;  /* 0x0000004b230d7220 */ /* 0x080fe20000410000 */
[-C--:B------:R-:W-:Y:S01]  /*43030*/  FMUL.FTZ R35, R37, R75.reuse ;  /* 0x0000004b25237220 */ /* 0x080fe20000410000 */
[----:B------:R-:W-:Y:S01]  /*43040*/  SHF.R.S32.HI R33, RZ, 0x1f, R44 ;  /* 0x0000001fff217819 */ /* 0x000fe2000001142c */
[-C--:B------:R-:W-:Y:S01]  /*43050*/  FMUL.FTZ R24, R51, R75.reuse ;  /* 0x0000004b33187220 */ /* 0x080fe20000410000 */
[-C--:B------:R-:W-:Y:S01]  /*43060*/  FMUL.FTZ R37, R41, R75.reuse ;  /* 0x0000004b29257220 */ /* 0x080fe20000410000 */
[----:B------:R-:W-:Y:S01]  /*43070*/  LOP3.LUT R51, R29, 0xfffffffc, RZ, 0xc0, !PT ;  /* 0xfffffffc1d337812 */ /* 0x000fe200078ec0ff */
[-C--:B------:R-:W-:Y:S01]  /*43080*/  FMUL.FTZ R41, R49, R75.reuse ;  /* 0x0000004b31297220 */ /* 0x080fe20000410000 */
[----:B------:R-:W-:Y:S01]  /*43090*/  LEA.HI R49, R33, R44, RZ, 0x2 ;  /* 0x0000002c21317211 */ /* 0x000fe200078f10ff */
[-C--:B------:R-:W-:Y:S01]  /*430a0*/  FMUL.FTZ R18, R42, R75.reuse ;  /* 0x0000004b2a127220 */ /* 0x080fe20000410000 */
[-C--:B-1----:R-:W-:Y:S01]  /*430b0*/  FMUL.FTZ R72, R25, R75.reuse ;  /* 0x0000004b19487220 */ /* 0x082fe20000410000 */
[----:B------:R-:W-:Y:S01]  /*430c0*/  FMUL.FTZ R42, R52, R75 ;  /* 0x0000004b342a7220 */ /* 0x000fe20000410000 */
[----:B------:R-:W-:-:S02]  /*430d0*/  IMAD.IADD R82, R82, 0x1, -R51 ;  /* 0x0000000152527824 */ /* 0x000fc400078e0a33 */
[-C--:B------:R-:W-:Y:S01]  /*430e0*/  FMUL.FTZ R25, R50, R75.reuse ;  /* 0x0000004b32197220 */ /* 0x080fe20000410000 */
[--C-:B------:R-:W-:Y:S02]  /*430f0*/  SHF.R.S32.HI R52, RZ, 0x2, R49.reuse ;  /* 0x00000002ff347819 */ /* 0x100fe40000011431 */
[----:B------:R-:W-:Y:S02]  /*43100*/  SHF.R.S32.HI R51, RZ, 0x1f, R49 ;  /* 0x0000001fff337819 */ /* 0x000fe40000011431 */
[----:B------:R-:W-:Y:S02]  /*43110*/  LEA.HI R50, R33, R44, RZ, 0x5 ;  /* 0x0000002c21327211 */ /* 0x000fe400078f28ff */
[----:B------:R-:W-:Y:S01]  /*43120*/  SHF.R.S32.HI R33, RZ, 0x7, R32 ;  /* 0x00000007ff217819 */ /* 0x000fe20000011420 */
[-C--:B------:R-:W-:Y:S01]  /*43130*/  FMUL.FTZ R9, R27, R75.reuse ;  /* 0x0000004b1b097220 */ /* 0x080fe20000410000 */
[----:B------:R-:W-:Y:S01]  /*43140*/  LEA.HI R51, R51, R52, RZ, 0x3 ;  /* 0x0000003433337211 */ /* 0x000fe200078f18ff */
[-C--:B------:R-:W-:Y:S01]  /*43150*/  FMUL.FTZ R27, R54, R75.reuse ;  /* 0x0000004b361b7220 */ /* 0x080fe20000410000 */
        /* <DEDUP_REMOVED lines=22> */
[----:B------:R-:W-:Y:S01]  /*432c0*/  LOP3.LUT R49, R49, 0x7ffffffc, RZ, 0xc0, !PT ;  /* 0x7ffffffc31317812 */ /* 0x000fe200078ec0ff */
[----:B------:R-:W-:Y:S02]  /*432d0*/  IMAD R56, R0, -0x60, RZ ;  /* 0xffffffa000387824 */ /* 0x000fe400078e02ff */
[----:B------:R-:W0:Y:S01]  /*432e0*/  SHFL.IDX PT, R59, R54, RZ, 0x1c1f ;  /* 0x001c1fff363b7589 */ /* 0x000e2200000e0000 */
        /* <DEDUP_REMOVED lines=26> */
[----:B------:R-:W-:Y:S01]  /*43490*/  IMAD R55, R67, -0x2, R56 ;  /* 0xfffffffe43377824 */ /* 0x000fe200078e0238 */
[----:B------:R-:W1:Y:S01]  /*434a0*/  MUFU.TANH R2, R2 ;  /* 0x0000000200027308 */ /* 0x000e620000002400 */
[----:B------:R-:W-:-:S03]  /*434b0*/  IMAD R56, R0, -0x60, R8 ;  /* 0xffffffa000387824 */ /* 0x000fc600078e0208 */
[----:B------:R-:W-:-:S04]  /*434c0*/  IADD3 R57, -R7, R55, R8 ;  /* 0x0000003707397210 */ /* 0x000fc80007ffe108 */
[----:B------:R-:W2:Y:S01]  /*434d0*/  MUFU.TANH R72, R72 ;  /* 0x0000004800487308 */ /* 0x000ea20000002400 */
[----:B------:R-:W-:-:S07]  /*434e0*/  IMAD R67, R67, -0x2, R56 ;  /* 0xfffffffe43437824 */ /* 0x000fce00078e0238 */
[----:B------:R-:W3:Y:S01]  /*434f0*/  MUFU.TANH R3, R3 ;  /* 0x0000000300037308 */ /* 0x000ee20000002400 */
[----:B------:R-:W-:-:S07]  /*43500*/  IMAD.IADD R76, R57, 0x1, R76 ;  /* 0x00000001394c7824 */ /* 0x000fce00078e024c */
        /* <DEDUP_REMOVED lines=45> */
[----:B------:R-:W-:Y:S01]  /*437e0*/  IMAD.IADD R56, R57, 0x1, R78 ;  /* 0x0000000139387824 */ /* 0x000fe200078e024e */
[----:B0-----:R-:W-:Y:S01]  /*437f0*/  VIADDMNMX R57, R59, R76, R67, PT ;  /* 0x0000004c3b397246 */ /* 0x001fe20003800143 */
[----:B------:R-:W-:-:S02]  /*43800*/  VIADD R55, R55, 0xffffffff ;  /* 0xffffffff37377836 */ /* 0x000fc40000000000 */
        /* <DEDUP_REMOVED lines=10> */
[----:B------:R-:W2:Y:S04]  /*438b0*/  LD.E R59, desc[UR6][R4.64+0x1c] ;  /* 0x00001c06043b7980 */ /* 0x000ea8000c101900 */
[----:B------:R-:W3:Y:S01]  /*438c0*/  LD.E R61, desc[UR6][R4.64+0x20] ;  /* 0x00002006043d7980 */ /* 0x000ee2000c101900 */
[----:B--2---:R-:W-:-:S05]  /*438d0*/  IMAD.HI.U32 R0, R0, R59, RZ ;  /* 0x0000003b00007227 */ /* 0x004fca00078e00ff */
[----:B---3--:R-:W-:-:S07]  /*438e0*/  SHF.R.U32.HI R0, RZ, R61, R0 ;  /* 0x0000003dff007219 */ /* 0x008fce0000011600 */
.L_x_4491:
[----:B------:R-:W-:Y:S05]  /*438f0*/  BSYNC B2 ;  /* 0x0000000000027941 */ /* 0x000fea0003800000 */
.L_x_4490:
[----:B------:R-:W-:Y:S01]  /*43900*/  LOP3.LUT R0, RZ, R0, RZ, 0x33, !PT ;  /* 0x00000000ff007212 */ /* 0x000fe200078e33ff */
[----:B------:R-:W-:Y:S06]  /*43910*/  BRA `(.L_x_4492) ;  /* 0x0000000000187947 */ /* 0x000fec0003800000 */
.L_x_4489:
[----:B------:R-:W-:-:S13]  /*43920*/  ISETP.NE.AND P0, PT, R6, 0x1, PT ;  /* 0x000000010600780c */ /* 0x000fda0003f05270 */
[----:B------:R-:W-:Y:S05]  /*43930*/  @!P0 BRA `(.L_x_4492) ;  /* 0x0000000000108947 */ /* 0x000fea0003800000 */
[----:B------:R-:W2:Y:S04]  /*43940*/  LD.E R59, desc[UR6][R4.64+0x1c] ;  /* 0x00001c06043b7980 */ /* 0x000ea8000c101900 */
[----:B------:R-:W3:Y:S01]  /*43950*/  LD.E R61, desc[UR6][R4.64+0x20] ;  /* 0x00002006043d7980 */ /* 0x000ee2000c101900 */
[----:B--2---:R-:W-:-:S05]  /*43960*/  IMAD.HI.U32 R0, R0, R59, RZ ;  /* 0x0000003b00007227 */ /* 0x004fca00078e00ff */
[----:B---3--:R-:W-:-:S07]  /*43970*/  SHF.R.U32.HI R0, RZ, R61, R0 ;  /* 0x0000003dff007219 */ /* 0x008fce0000011600 */
.L_x_4492:
[----:B------:R-:W-:Y:S05]  /*43980*/  BSYNC B1 ;  /* 0x0000000000017941 */ /* 0x000fea0003800000 */
.L_x_4488:
[----:B------:R-:W-:-:S05]  /*43990*/  IMAD R59, R6, R0, R55 ;  /* 0x00000000063b7224 */ /* 0x000fca00078e0237 */
[----:B------:R-:W-:Y:S02]  /*439a0*/  VIMNMX R58, R58, R59, !PT ;  /* 0x0000003b3a3a7248 */ /* 0x000fe40007fe0100 */
[----:B------:R-:W-:-:S07]  /*439b0*/  VIADDMNMX R57, R59, R6, R57, PT ;  /* 0x000000063b397246 */ /* 0x000fce0003800139 */
.L_x_4487:
[----:B------:R-:W-:Y:S05]  /*439c0*/  BSYNC B0 ;  /* 0x0000000000007941 */ /* 0x000fea0003800000 */
.L_x_4486:
[C---:B------:R-:W-:Y:S01]  /*439d0*/  ISETP.GE.AND P0, PT, R77.reuse, 0x2, PT ;  /* 0x000000024d00780c */ /* 0x040fe20003f06270 */
[----:B------:R-:W-:Y:S01]  /*439e0*/  BSSY B0, `(.L_x_4493) ;  /* 0x0000090000007945 */ /* 0x000fe20003800000 */
[C---:B------:R-:W-:Y:S02]  /*439f0*/  ISETP.GE.AND P4, PT, R77.reuse, 0xa, PT ;  /* 0x0000000a4d00780c */ /* 0x040fe40003f86270 */
[----:B------:R-:W-:Y:S02]  /*43a00*/  ISETP.GT.AND P2, PT, R58, 0x1, !P0 ;  /* 0x000000013a00780c */ /* 0x000fe40004744270 */
[----:B------:R-:W-:Y:S02]  /*43a10*/  ISETP.GE.AND P1, PT, R77, 0x9, PT ;  /* 0x000000094d00780c */ /* 0x000fe40003f26270 */
[----:B------:R-:W-:Y:S02]  /*43a20*/  ISETP.LT.OR P2, PT, R57, 0x2, P2 ;  /* 0x000000023900780c */ /* 0x000fe40001741670 */
[----:B------:R-:W-:-:S02]  /*43a30*/  P2R R60, PR, RZ, 0x10 ;  /* 0x00000010ff3c7803 */ /* 0x000fc40000000000 */
[----:B------:R-:W-:Y:S02]  /*43a40*/  FSEL R72, R72, -INF , !P2 ;  /* 0xff80000048487808 */ /* 0x000fe40005000000 */
        /* <DEDUP_REMOVED lines=79> */
[----:B------:R-:W-:Y:S02]  /*43f40*/  P2R R80, PR, RZ, 0x10 ;  /* 0x00000010ff507803 */ /* 0x000fe40000000000 */
        /* <DEDUP_REMOVED lines=25> */
[----:B------:R-:W-:Y:S02]  /*440e0*/  ISETP.LT.OR P6, PT, R57, 0x5a, P6 ;  /* 0x0000005a3900780c */ /* 0x000fe400037c1670 */
[----:B------:R-:W0:Y:S02]  /*440f0*/  SHFL.IDX PT, R57, R54, 0x1, 0x1c1f ;  /* 0x003c1f0036397f89 */ /* 0x000e2400000e0000 */
[----:B------:R-:W-:Y:S02]  /*44100*/  FSEL R53, R53, -INF , !P6 ;  /* 0xff80000035357808 */ /* 0x000fe40007000000 */
[----:B------:R-:W-:Y:S02]  /*44110*/  ISETP.GE.AND P6, PT, R6, 0x1, PT ;  /* 0x000000010600780c */ /* 0x000fe40003fc6270 */
[----:B0-----:R-:W-:Y:S01]  /*44120*/  VIADDMNMX R67, R57, R76, R67, PT ;  /* 0x0000004c39437246 */ /* 0x001fe20003800143 */
[----:B------:R-:W-:-:S10]  /*44130*/  IMAD.IADD R2, R56, 0x1, R57 ;  /* 0x0000000138027824 */ /* 0x000fd400078e0239 */
        /* <DEDUP_REMOVED lines=13> */
.L_x_4498:
[----:B------:R-:W-:Y:S05]  /*44210*/  BSYNC B2 ;  /* 0x0000000000027941 */ /* 0x000fea0003800000 */
.L_x_4497:
[----:B------:R-:W-:Y:S01]  /*44220*/  LOP3.LUT R7, RZ, R7, RZ, 0x33, !PT ;  /* 0x00000007ff077212 */ /* 0x000fe200078e33ff */
[----:B------:R-:W-:Y:S06]  /*44230*/  BRA `(.L_x_4499) ;  /* 0x0000000000187947 */ /* 0x000fec0003800000 */
.L_x_4496:
[----:B------:R-:W-:-:S13]  /*44240*/  ISETP.NE.AND P6, PT, R6, 0x1, PT ;  /* 0x000000010600780c */ /* 0x000fda0003fc5270 */
[----:B------:R-:W-:Y:S05]  /*44250*/  @!P6 BRA `(.L_x_4499) ;  /* 0x000000000010e947 */ /* 0x000fea0003800000 */
[----:B------:R-:W2:Y:S04]  /*44260*/  LD.E R8, desc[UR6][R4.64+0x1c] ;  /* 0x00001c0604087980 */ /* 0x000ea8000c101900 */
[----:B------:R-:W3:Y:S01]  /*44270*/  LD.E R34, desc[UR6][R4.64+0x20] ;  /* 0x0000200604227980 */ /* 0x000ee2000c101900 */
[----:B--2---:R-:W-:-:S05]  /*44280*/  IMAD.HI.U32 R7, R7, R8, RZ ;  /* 0x0000000807077227 */ /* 0x004fca00078e00ff */
[----:B---3--:R-:W-:-:S07]  /*44290*/  SHF.R.U32.HI R7, RZ, R34, R7 ;  /* 0x00000022ff077219 */ /* 0x008fce0000011607 */
.L_x_4499:
[----:B------:R-:W-:Y:S05]  /*442a0*/  BSYNC B1 ;  /* 0x0000000000017941 */ /* 0x000fea0003800000 */
.L_x_4495:
[----:B------:R-:W-:-:S05]  /*442b0*/  IMAD R7, R6, R7, R55 ;  /* 0x0000000706077224 */ /* 0x000fca00078e0237 */
[----:B------:R-:W-:Y:S02]  /*442c0*/  VIADDMNMX R67, R7, R6, R67, PT ;  /* 0x0000000607437246 */ /* 0x000fe40003800143 */
[----:B------:R-:W-:-:S07]  /*442d0*/  VIMNMX R2, R2, R7, !PT ;  /* 0x0000000702027248 */ /* 0x000fce0007fe0100 */
.L_x_4494:
[----:B------:R-:W-:Y:S05]  /*442e0*/  BSYNC B0 ;  /* 0x0000000000007941 */ /* 0x000fea0003800000 */
.L_x_4493:
[----:B------:R-:W2:Y:S01]  /*442f0*/  LDL.64 R4, [UR4+0x70] ;  /* 0x00007004ff047983 */ /* 0x000ea20008100a00 */
[C---:B------:R-:W-:Y:S02]  /*44300*/  ISETP.GT.AND P0, PT, R2.reuse, 0x1, !P0 ;  /* 0x000000010200780c */ /* 0x040fe40004704270 */
[----:B------:R-:W-:Y:S02]  /*44310*/  ISETP.NE.AND P6, PT, R61, RZ, PT ;  /* 0x000000ff3d00720c */ /* 0x000fe40003fc5270 */
[----:B------:R-:W-:Y:S02]  /*44320*/  ISETP.LT.OR P0, PT, R67, 0x2, P0 ;  /* 0x000000024300780c */ /* 0x000fe40000701670 */
[----:B------:R-:W-:Y:S02]  /*44330*/  ISETP.GT.AND P1, PT, R2, 0x8, !P1 ;  /* 0x000000080200780c */ /* 0x000fe40004f24270 */
[----:B------:R-:W-:Y:S02]  /*44340*/  FSEL R61, R9, -INF , !P0 ;  /* 0xff800000093d7808 */ /* 0x000fe40004000000 */
[----:B------:R-:W-:-:S02]  /*44350*/  ISETP.NE.AND P0, PT, R60, RZ, PT ;  /* 0x000000ff3c00720c */ /* 0x000fc40003f05270 */
[C---:B------:R-:W-:Y:S02]  /*44360*/  ISETP.LT.OR P1, PT, R67.reuse, 0x9, P1 ;  /* 0x000000094300780c */ /* 0x040fe40000f21670 */
[----:B------:R-:W-:Y:S02]  /*44370*/  ISETP.GT.AND P0, PT, R2, 0x9, !P0 ;  /* 0x000000090200780c */ /* 0x000fe40004704270 */
[----:B------:R-:W-:Y:S02]  /*44380*/  FSEL R10, R10, -INF , !P1 ;  /* 0xff8000000a0a7808 */ /* 0x000fe40004800000 */
[----:B------:R-:W-:Y:S02]  /*44390*/  ISETP.LT.OR P0, PT, R67, 0xa, P0 ;  /* 0x0000000a4300780c */ /* 0x000fe40000701670 */
[----:B------:R-:W-:Y:S02]  /*443a0*/  ISETP.NE.AND P1, PT, R80, RZ, PT ;  /* 0x000000ff5000720c */ /* 0x000fe40003f25270 */
[----:B------:R-:W-:-:S02]  /*443b0*/  FSEL R60, R11, -INF , !P0 ;  /* 0xff8000000b3c7808 */ /* 0x000fc40004000000 */
        /* <DEDUP_REMOVED lines=56> */
[C---:B------:R-:W-:Y:S02]  /*44740*/  ISETP.GT.AND P0, PT, R2.reuse, RZ, !P6 ;  /* 0x000000ff0200720c */ /* 0x040fe40007704270 */
[C---:B------:R-:W-:Y:S02]  /*44750*/  ISETP.GT.AND P2, PT, R2.reuse, 0x49, !P2 ;  /* 0x000000490200780c */ /* 0x040fe40005744270 */
[----:B------:R-:W-:Y:S02]  /*44760*/  ISETP.LT.OR P0, PT, R67, 0x1, P0 ;  /* 0x000000014300780c */ /* 0x000fe40000701670 */
[----:B------:R-:W-:Y:S02]  /*44770*/  ISETP.GT.AND P3, PT, R2, 0x50, !P3 ;  /* 0x000000500200780c */ /* 0x000fe40005f64270 */
[----:B------:R-:W-:-:S02]  /*44780*/  FSEL R18, R3, -INF , !P0 ;  /* 0xff80000003127808 */ /* 0x000fc40004000000 */
[----:B------:R-:W-:Y:S02]  /*44790*/  ISETP.GT.AND P4, PT, R2, 0x51, !P4 ;  /* 0x000000510200780c */ /* 0x000fe40006784270 */
        /* <DEDUP_REMOVED lines=15> */
[----:B------:R-:W-:Y:S02]  /*44890*/  ISETP.GT.AND P0, PT, R2, 0x48, !P1 ;  /* 0x000000480200780c */ /* 0x000fe40004f04270 */
[----:B------:R-:W-:Y:S02]  /*448a0*/  FMNMX.FTZ R20, R6, R3, !PT ;  /* 0x0000000306147209 */ /* 0x000fe40007810000 */
[----:B------:R-:W-:Y:S02]  /*448b0*/  ISETP.LT.OR P0, PT, R67, 0x49, P0 ;  /* 0x000000494300780c */ /* 0x000fe40000701670 */
[----:B------:R-:W-:Y:S02]  /*448c0*/  FMNMX.FTZ R20, R55, R20, !PT ;  /* 0x0000001437147209 */ /* 0x000fe40007810000 */
[----:B------:R-:W-:-:S02]  /*448d0*/  ISETP.LT.OR P2, PT, R67, 0x4a, P2 ;  /* 0x0000004a4300780c */ /* 0x000fc40001741670 */
[----:B------:R-:W-:Y:S02]  /*448e0*/  FSEL R65, R28, -INF , !P0 ;  /* 0xff8000001c417808 */ /* 0x000fe40004000000 */
[----:B------:R-:W-:Y:S02]  /*448f0*/  FMNMX.FTZ R20, R7, R20, !PT ;  /* 0x0000001407147209 */ /* 0x000fe40007810000 */
[----:B------:R-:W-:Y:S02]  /*44900*/  ISETP.LT.OR P3, PT, R67, 0x51, P3 ;  /* 0x000000514300780c */ /* 0x000fe40001f61670 */
[----:B------:R-:W-:Y:S02]  /*44910*/  FSEL R62, R29, -INF , !P2 ;  /* 0xff8000001d3e7808 */ /* 0x000fe40005000000 */
[----:B------:R-:W-:Y:S02]  /*44920*/  FMNMX.FTZ R3, R65, R20, !PT ;  /* 0x0000001441037209 */ /* 0x000fe40007810000 */
[----:B------:R-:W-:-:S02]  /*44930*/  ISETP.GT.AND P5, PT, R2, 0x58, !P5 ;  /* 0x000000580200780c */ /* 0x000fc40006fa4270 */
[----:B------:R-:W-:Y:S02]  /*44940*/  ISETP.LT.OR P4, PT, R67, 0x52, P4 ;  /* 0x000000524300780c */ /* 0x000fe40002781670 */
[----:B------:R-:W-:Y:S02]  /*44950*/  FSEL R64, R33, -INF , !P3 ;  /* 0xff80000021407808 */ /* 0x000fe40005800000 */
[----:B------:R-:W-:Y:S02]  /*44960*/  FMNMX.FTZ R3, R62, R3, !PT ;  /* 0x000000033e037209 */ /* 0x000fe40007810000 */
[----:B------:R-:W-:Y:S02]  /*44970*/  ISETP.GT.AND P0, PT, R2, 0x59, !P6 ;  /* 0x000000590200780c */ /* 0x000fe40007704270 */
[----:B------:R-:W-:Y:S02]  /*44980*/  ISETP.LT.OR P5, PT, R67, 0x59, P5 ;  /* 0x000000594300780c */ /* 0x000fe40002fa1670 */
[----:B------:R-:W-:-:S02]  /*44990*/  FSEL R66, R32, -INF , !P4 ;  /* 0xff80000020427808 */ /* 0x000fc40006000000 */
[----:B------:R-:W-:Y:S02]  /*449a0*/  FMNMX.FTZ R3, R64, R3, !PT ;  /* 0x0000000340037209 */ /* 0x000fe40007810000 */
[----:B------:R-:W-:Y:S02]  /*449b0*/  ISETP.LT.OR P0, PT, R67, 0x5a, P0 ;  /* 0x0000005a4300780c */ /* 0x000fe40000701670 */
[----:B------:R-:W-:Y:S02]  /*449c0*/  FSEL R44, R44, -INF , !P5 ;  /* 0xff8000002c2c7808 */ /* 0x000fe40006800000 */
[----:B------:R-:W-:Y:S02]  /*449d0*/  FMNMX.FTZ R3, R66, R3, !PT ;  /* 0x0000000342037209 */ /* 0x000fe40007810000 */
[----:B------:R-:W-:Y:S02]  /*449e0*/  FSEL R49, R49, -INF , !P0 ;  /* 0xff80000031317808 */ /* 0x000fe40004000000 */
[----:B------:R-:W-:-:S04]  /*449f0*/  FMNMX.FTZ R2, R44, R3, !PT ;  /* 0x000000032c027209 */ /* 0x000fc80007810000 */
[----:B------:R-:W-:-:S05]  /*44a00*/  FMNMX.FTZ R15, R49, R2, !PT ;  /* 0x00000002310f7209 */ /* 0x000fca0007810000 */
[----:B--2---:R0:W-:Y:S04]  /*44a10*/  ST.E desc[UR6][R4.64+0x4], R15 ;  /* 0x0000040f04007985 */ /* 0x0041e8000c101906 */
[----:B------:R-:W2:Y:S01]  /*44a20*/  LD.E R20, desc[UR6][R4.64+0x4] ;  /* 0x0000040604147980 */ /* 0x000ea2000c101900 */
        /* <DEDUP_REMOVED lines=22> */
[----:B0-----:R-:W-:-:S05]  /*44b90*/  FMNMX.FTZ R15, R53, R2, !PT ;  /* 0x00000002350f7209 */ /* 0x001fca0007810000 */
[----:B------:R-:W0:Y:S02]  /*44ba0*/  SHFL.BFLY PT, R2, R15, 0x2, 0x1f ;  /* 0x0c401f000f027f89 */ /* 0x000e2400000e0000 */
[----:B0-----:R-:W-:-:S05]  /*44bb0*/  FMNMX.FTZ R19, R15, R2, !PT ;  /* 0x000000020f137209 */ /* 0x001fca0007810000 */
[----:B------:R-:W0:Y:S04]  /*44bc0*/  SHFL.BFLY PT, R2, R19, 0x1, 0x1f ;  /* 0x0c201f0013027f89 */ /* 0x000e2800000e0000 */
[----:B------:R-:W-:Y:S01]  /*44bd0*/  ST.E desc[UR6][R4.64], R15 ;  /* 0x0000000f04007985 */ /* 0x000fe2000c101906 */
[----:B0-----:R-:W-:-:S05]  /*44be0*/  FMNMX.FTZ R21, R19, R2, !PT ;  /* 0x0000000213157209 */ /* 0x001fca0007810000 */
[----:B------:R-:W-:Y:S04]  /*44bf0*/  ST.E desc[UR6][R4.64], R21 ;  /* 0x0000001504007985 */ /* 0x000fe8000c101906 */
[----:B--2---:R-:W0:Y:S02]  /*44c00*/  SHFL.BFLY PT, R3, R20, 0x2, 0x1f ;  /* 0x0c401f0014037f89 */ /* 0x004e2400000e0000 */
[----:B0-----:R-:W-:-:S05]  /*44c10*/  FMNMX.FTZ R24, R20, R3, !PT ;  /* 0x0000000314187209 */ /* 0x001fca0007810000 */
[----:B------:R-:W0:Y:S02]  /*44c20*/  SHFL.BFLY PT, R3, R24, 0x1, 0x1f ;  /* 0x0c201f0018037f89 */ /* 0x000e2400000e0000 */
[----:B0-----:R-:W-:-:S05]  /*44c30*/  FMNMX.FTZ R25, R24, R3, !PT ;  /* 0x0000000318197209 */ /* 0x001fca0007810000 */
[----:B------:R0:W-:Y:S04]  /*44c40*/  ST.E desc[UR6][R4.64+0x4], R25 ;  /* 0x0000041904007985 */ /* 0x0001e8000c101906 */
[----:B------:R-:W2:Y:S04]  /*44c50*/  LDL.64 R2, [UR4+0x70] ;  /* 0x00007004ff027983 */ /* 0x000ea80008100a00 */
[----:B--2---:R-:W2:Y:S04]  /*44c60*/  LD.E R67, desc[UR6][R2.64+0x20] ;  /* 0x0000200602437980 */ /* 0x004ea8000c101900 */
[----:B------:R-:W2:Y:S04]  /*44c70*/  LD.E R20, desc[UR6][R2.64] ;  /* 0x0000000602147980 */ /* 0x000ea8000c101900 */
[----:B------:R-:W0:Y:S01]  /*44c80*/  LD.E R68, desc[UR6][R2.64+0x4] ;  /* 0x0000040602447980 */ /* 0x000e22000c101900 */
[C---:B--2---:R-:W-:Y:S01]  /*44c90*/  FMUL.FTZ R19, R20.reuse, R67 ;  /* 0x0000004314137220 */ /* 0x044fe20000410000 */
[----:B------:R-:W-:Y:S01]  /*44ca0*/  FSETP.NEU.FTZ.AND P0, PT, R20, -INF , PT ;  /* 0xff8000001400780b */ /* 0x000fe20003f1d000 */
[----:B0-----:R-:W-:-:S03]  /*44cb0*/  FMUL.FTZ R4, R67, R68 ;  /* 0x0000004443047220 */ /* 0x001fc60000410000 */
[----:B------:R-:W-:Y:S02]  /*44cc0*/  FSEL R20, R19, RZ, P0 ;  /* 0x000000ff13147208 */ /* 0x000fe40000000000 */
[----:B------:R-:W-:-:S04]  /*44cd0*/  FSETP.NEU.FTZ.AND P0, PT, R68, -INF , PT ;  /* 0xff8000004400780b */ /* 0x000fc80003f1d000 */
        /* <DEDUP_REMOVED lines=25> */
[-CC-:B------:R-:W-:Y:S01]  /*44e70*/  FFMA.FTZ R20, R18, R67.reuse, -R4.reuse ;  /* 0x0000004312147223 */ /* 0x180fe20000010804 */
[-CC-:B------:R-:W-:Y:S01]  /*44e80*/  FFMA.FTZ R177, R61, R67.reuse, -R4.reuse ;  /* 0x000000433db17223 */ /* 0x180fe20000010804 */
[-CC-:B------:R-:W-:Y:S01]  /*44e90*/  FFMA.FTZ R19, R10, R67.reuse, -R4.reuse ;  /* 0x000000430a137223 */ /* 0x180fe20000010804 */
[----:B------:R-:W-:Y:S01]  /*44ea0*/  MUFU.EX2 R34, R34 ;  /* 0x0000002200227308 */ /* 0x000fe20000000800 */
[----:B------:R-:W-:-:S07]  /*44eb0*/  FFMA.FTZ R179, R60, R67, -R4 ;  /* 0x000000433cb37223 */ /* 0x000fce0000010804 */
[----:B------:R-:W0:Y:S01]  /*44ec0*/  MUFU.EX2 R176, R176 ;  /* 0x000000b000b07308 */ /* 0x000e220000000800 */
[----:B------:R-:W-:-:S07]  /*44ed0*/  FFMA.FTZ R18, R54, R67, -R4 ;  /* 0x0000004336127223 */ /* 0x000fce0000010804 */
[----:B------:R-:W-:Y:S08]  /*44ee0*/  MUFU.EX2 R20, R20 ;  /* 0x0000001400147308 */ /* 0x000ff00000000800 */
[----:B------:R-:W1:Y:S01]  /*44ef0*/  MUFU.EX2 R177, R177 ;  /* 0x000000b100b17308 */ /* 0x000e620000000800 */
[----:B------:R-:W-:-:S07]  /*44f00*/  FFMA.FTZ R161, R59, R67, -R4 ;  /* 0x000000433ba17223 */ /* 0x000fce0000010804 */
[----:B------:R-:W2:Y:S08]  /*44f10*/  MUFU.EX2 R33, R33 ;  /* 0x0000002100217308 */ /* 0x000eb00000000800 */
[----:B------:R-:W3:Y:S01]  /*44f20*/  MUFU.EX2 R19, R19 ;  /* 0x0000001300137308 */ /* 0x000ee20000000800 */
[----:B------:R-:W-:-:S07]  /*44f30*/  FFMA.FTZ R15, R14, R67, -R4 ;  /* 0x000000430e0f7223 */ /* 0x000fce0000010804 */
[----:B------:R-:W4:Y:S01]  /*44f40*/  MUFU.EX2 R178, R178 ;  /* 0x000000b200b27308 */ /* 0x000f220000000800 */
[----:B------:R-:W-:-:S07]  /*44f50*/  FFMA.FTZ R169, R13, R67, -R4 ;  /* 0x000000430da97223 */ /* 0x000fce0000010804 */
[----:B------:R-:W4:Y:S01]  /*44f60*/  MUFU.EX2 R179, R179 ;  /* 0x000000b300b37308 */ /* 0x000f220000000800 */
[-CC-:B------:R-:W-:Y:S01]  /*44f70*/  FFMA.FTZ R13, R12, R67.reuse, -R4.reuse ;  /* 0x000000430c0d7223 */ /* 0x180fe20000010804 */
[----:B------:R-:W-:Y:S01]  /*44f80*/  FFMA.FTZ R12, R8, R67, -R4 ;  /* 0x00000043080c7223 */ /* 0x000fe20000010804 */
[----:B0-----:R-:W-:-:S05]  /*44f90*/  FADD.FTZ R0, R34, R176 ;  /* 0x000000b022007221 */ /* 0x001fca0000010000 */
[----:B------:R-:W0:Y:S01]  /*44fa0*/  MUFU.EX2 R32, R32 ;  /* 0x0000002000207308 */ /* 0x000e220000000800 */
[----:B-1----:R-:W-:Y:S01]  /*44fb0*/  FADD.FTZ R8, R20, R177 ;  /* 0x000000b114087221 */ /* 0x002fe20000010000 */
[----:B------:R-:W-:-:S06]  /*44fc0*/  FFMA.FTZ R163, R58, R67, -R4 ;  /* 0x000000433aa37223 */ /* 0x000fcc0000010804 */
[----:B------:R-:W1:Y:S01]  /*44fd0*/  MUFU.EX2 R18, R18 ;  /* 0x0000001200127308 */ /* 0x000e620000000800 */
[----:B--2---:R-:W-:Y:S01]  /*44fe0*/  FADD.FTZ R5, R33, R0 ;  /* 0x0000000021057221 */ /* 0x004fe20000010000 */
[----:B---3--:R-:W-:-:S06]  /*44ff0*/  FADD.FTZ R8, R19, R8 ;  /* 0x0000000813087221 */ /* 0x008fcc0000010000 */
[----:B------:R-:W2:Y:S01]  /*45000*/  MUFU.EX2 R160, R160 ;  /* 0x000000a000a07308 */ /* 0x000ea20000000800 */
[----:B------:R-:W-:-:S07]  /*45010*/  FFMA.FTZ R14, R11, R67, -R4 ;  /* 0x000000430b0e7223 */ /* 0x000fce0000010804 */
[----:B------:R-:W3:Y:S01]  /*45020*/  MUFU.EX2 R161, R161 ;  /* 0x000000a100a17308 */ /* 0x000ee20000000800 */
[----:B------:R-:W-:Y:S01]  /*45030*/  FFMA.FTZ R11, R9, R67, -R4 ;  /* 0x00000043090b7223 */ /* 0x000fe20000010804 */
[----:B----4-:R-:W-:-:S06]  /*45040*/  FADD.FTZ R5, R178, R5 ;  /* 0x00000005b2057221 */ /* 0x010fcc0000010000 */
[----:B------:R-:W4:Y:S01]  /*45050*/  MUFU.EX2 R31, R31 ;  /* 0x0000001f001f7308 */ /* 0x000f220000000800 */
[----:B------:R-:W-:-:S07]  /*45060*/  FADD.FTZ R9, R179, R8 ;  /* 0x00000008b3097221 */ /* 0x000fce0000010000 */
[----:B------:R-:W4:Y:S01]  /*45070*/  MUFU.EX2 R15, R15 ;  /* 0x0000000f000f7308 */ /* 0x000f220000000800 */
[----:B0-----:R-:W-:Y:S01]  /*45080*/  FADD.FTZ R5, R32, R5 ;  /* 0x0000000520057221 */ /* 0x001fe20000010000 */
[----:B-1----:R-:W-:-:S06]  /*45090*/  FADD.FTZ R0, R18, R9 ;  /* 0x0000000912007221 */ /* 0x002fcc0000010000 */
[----:B------:R-:W0:Y:S01]  /*450a0*/  MUFU.EX2 R162, R162 ;  /* 0x000000a200a27308 */ /* 0x000e220000000800 */
[----:B------:R-:W-:-:S07]  /*450b0*/  FFMA.FTZ R183, R6, R67, -R4 ;  /* 0x0000004306b77223 */ /* 0x000fce0000010804 */
[----:B------:R-:W1:Y:S01]  /*450c0*/  MUFU.EX2 R163, R163 ;  /* 0x000000a300a37308 */ /* 0x000e620000000800 */
[----:B--2---:R-:W-:Y:S01]  /*450d0*/  FADD.FTZ R6, R160, R5 ;  /* 0x00000005a0067221 */ /* 0x004fe20000010000 */
[----:B---3--:R-:W-:-:S06]  /*450e0*/  FADD.FTZ R0, R161, R0 ;  /* 0x00000000a1007221 */ /* 0x008fcc0000010000 */
[----:B------:R-:W2:Y:S01]  /*450f0*/  MUFU.EX2 R30, R30 ;  /* 0x0000001e001e7308 */ /* 0x000ea20000000800 */
[----:B------:R-:W-:-:S07]  /*45100*/  FFMA.FTZ R171, R57, R67, -R4 ;  /* 0x0000004339ab7223 */ /* 0x000fce0000010804 */
[----:B------:R-:W3:Y:S01]  /*45110*/  MUFU.EX2 R14, R14 ;  /* 0x0000000e000e7308 */ /* 0x000ee20000000800 */
[----:B----4-:R-:W-:Y:S01]  /*45120*/  FADD.FTZ R5, R31, R6 ;  /* 0x000000061f057221 */ /* 0x010fe20000010000 */
[----:B------:R-:W-:-:S06]  /*45130*/  FADD.FTZ R0, R15, R0 ;  /* 0x000000000f007221 */ /* 0x000fcc0000010000 */
[----:B------:R-:W4:Y:S08]  /*45140*/  MUFU.EX2 R168, R168 ;  /* 0x000000a800a87308 */ /* 0x000f300000000800 */
[----:B------:R-:W4:Y:S01]  /*45150*/  MUFU.EX2 R169, R169 ;  /* 0x000000a900a97308 */ /* 0x000f220000000800 */
[----:B------:R-:W-:Y:S01]  /*45160*/  FFMA.FTZ R185, R7, R67, -R4 ;  /* 0x0000004307b97223 */ /* 0x000fe20000010804 */
[----:B0-----:R-:W-:-:S06]  /*45170*/  FADD.FTZ R5, R162, R5 ;  /* 0x00000005a2057221 */ /* 0x001fcc0000010000 */
[----:B------:R-:W0:Y:S01]  /*45180*/  MUFU.EX2 R29, R29 ;  /* 0x0000001d001d7308 */ /* 0x000e220000000800 */
[----:B-1----:R-:W-:Y:S01]  /*45190*/  FADD.FTZ R7, R163, R0 ;  /* 0x00000000a3077221 */ /* 0x002fe20000010000 */
[----:B------:R-:W-:-:S06]  /*451a0*/  FFMA.FTZ R181, R56, R67, -R4 ;  /* 0x0000004338b57223 */ /* 0x000fcc0000010804 */
[----:B------:R-:W1:Y:S01]  /*451b0*/  MUFU.EX2 R13, R13 ;  /* 0x0000000d000d7308 */ /* 0x000e620000000800 */
[----:B--2---:R-:W-:Y:S01]  /*451c0*/  FADD.FTZ R5, R30, R5 ;  /* 0x000000051e057221 */ /* 0x004fe20000010000 */
[----:B---3--:R-:W-:-:S06]  /*451d0*/  FADD.FTZ R0, R14, R7 ;  /* 0x000000070e007221 */ /* 0x008fcc0000010000 */
[----:B------:R-:W2:Y:S08]  /*451e0*/  MUFU.EX2 R170, R170 ;  /* 0x000000aa00aa7308 */ /* 0x000eb00000000800 */
[----:B------:R-:W3:Y:S01]  /*451f0*/  MUFU.EX2 R171, R171 ;  /* 0x000000ab00ab7308 */ /* 0x000ee20000000800 */
[----:B----4-:R-:W-:Y:S01]  /*45200*/  FADD.FTZ R6, R168, R5 ;  /* 0x00000005a8067221 */ /* 0x010fe20000010000 */
[----:B------:R-:W-:-:S06]  /*45210*/  FADD.FTZ R0, R169, R0 ;  /* 0x00000000a9007221 */ /* 0x000fcc0000010000 */
[----:B------:R-:W4:Y:S08]  /*45220*/  MUFU.EX2 R28, R28 ;  /* 0x0000001c001c7308 */ /* 0x000f300000000800 */
        /* <DEDUP_REMOVED lines=8> */
[----:B------:R-:W2:Y:S08]  /*452b0*/  MUFU.EX2 R27, R27 ;  /* 0x0000001b001b7308 */ /* 0x000eb00000000800 */
[----:B------:R-:W3:Y:S01]  /*452c0*/  MUFU.EX2 R11, R11 ;  /* 0x0000000b000b7308 */ /* 0x000ee20000000800 */
[----:B----4-:R-:W-:Y:S01]  /*452d0*/  FADD.FTZ R5, R28, R5 ;  /* 0x000000051c057221 */ /* 0x010fe20000010000 */
[----:B------:R-:W-:-:S06]  /*452e0*/  FADD.FTZ R0, R12, R7 ;  /* 0x000000070c007221 */ /* 0x000fcc0000010000 */
[----:B------:R-:W4:Y:S01]  /*452f0*/  MUFU.EX2 R182, R182 ;  /* 0x000000b600b67308 */ /* 0x000f220000000800 */
[----:B------:R-:W-:-:S07]  /*45300*/  FFMA.FTZ R9, R65, R67, -R4 ;  /* 0x0000004341097223 */ /* 0x000fce0000010804 */
        /* <DEDUP_REMOVED lines=30> */
[----:B0-----:R-:W-:Y:S01]  /*454f0*/  FADD.FTZ R5, R186, R5 ;  /* 0x00000005ba057221 */ /* 0x001fe20000010000 */
[----:B-1----:R-:W-:-:S06]  /*45500*/  FADD.FTZ R7, R187, R6 ;  /* 0x00000006bb077221 */ /* 0x002fcc0000010000 */
[----:B------:R-:W0:Y:S08]  /*45510*/  MUFU.EX2 R21, R21 ;  /* 0x0000001500157308 */ /* 0x000e300000000800 */
[----:B------:R-:W1:Y:S01]  /*45520*/  MUFU.EX2 R0, R0 ;  /* 0x0000000000007308 */ /* 0x000e620000000800 */
[----:B--2---:R-:W-:Y:S01]  /*45530*/  FADD.FTZ R5, R24, R5 ;  /* 0x0000000518057221 */ /* 0x004fe20000010000 */
[----:B---3--:R-:W-:-:S06]  /*45540*/  FADD.FTZ R4, R8, R7 ;  /* 0x0000000708047221 */ /* 0x008fcc0000010000 */
[----:B------:R-:W2:Y:S08]  /*45550*/  MUFU.EX2 R190, R190 ;  /* 0x000000be00be7308 */ /* 0x000eb00000000800 */
[----:B------:R-:W3:Y:S01]  /*45560*/  MUFU.EX2 R191, R191 ;  /* 0x000000bf00bf7308 */ /* 0x000ee20000000800 */
[----:B----4-:R-:W-:Y:S01]  /*45570*/  FADD.FTZ R6, R188, R5 ;  /* 0x00000005bc067221 */ /* 0x010fe20000010000 */
[----:B------:R-:W-:-:S03]  /*45580*/  FADD.FTZ R5, R189, R4 ;  /* 0x00000004bd057221 */ /* 0x000fc60000010000 */
[----:B0-----:R-:W-:Y:S01]  /*45590*/  FADD.FTZ R7, R21, R6 ;  /* 0x0000000615077221 */ /* 0x001fe20000010000 */
[----:B-1----:R-:W-:-:S03]  /*455a0*/  FADD.FTZ R4, R0, R5 ;  /* 0x0000000500047221 */ /* 0x002fc60000010000 */
[----:B--2---:R-:W-:Y:S01]  /*455b0*/  FADD.FTZ R35, R190, R7 ;  /* 0x00000007be237221 */ /* 0x004fe20000010000 */
[----:B---3--:R-:W-:-:S04]  /*455c0*/  FADD.FTZ R37, R191, R4 ;  /* 0x00000004bf257221 */ /* 0x008fc80000010000 */
[----:B------:R-:W-:Y:S04]  /*455d0*/  ST.E desc[UR6][R2.64+0x10], R35 ;  /* 0x0000102302007985 */ /* 0x000fe8000c101906 */
[----:B------:R0:W-:Y:S04]  /*455e0*/  ST.E desc[UR6][R2.64+0x14], R37 ;  /* 0x0000142502007985 */ /* 0x0001e8000c101906 */
[----:B------:R-:W2:Y:S04]  /*455f0*/  LDL.64 R4, [UR4] ;  /* 0x00000004ff047983 */ /* 0x000ea80008100a00 */
[----:B------:R-:W3:Y:S04]  /*45600*/  LDL.64 R6, [UR4+0x98] ;  /* 0x00009804ff067983 */ /* 0x000ee80008100a00 */
[----:B0-----:R-:W4:Y:S01]  /*45610*/  LDL.64 R2, [UR4+0x80] ;  /* 0x00008004ff027983 */ /* 0x001f220008100a00 */
[----:B------:R-:W-:-:S05]  /*45620*/  LEA.HI R74, R74, 0x8, RZ, 0x19 ;  /* 0x000000084a4a7811 */ /* 0x000fca00078fc8ff */
[----:B------:R0:W-:Y:S06]  /*45630*/  BAR.SYNC.DEFER_BLOCKING R74, 0x100 ;  /* 0x0004004a0000751d */ /* 0x0001ec0000010000 */
[----:B--2---:R-:W2:Y:S04]  /*45640*/  LD.E R39, desc[UR6][R4.64] ;  /* 0x0000000604277980 */ /* 0x004ea8000c101900 */
[----:B----4-:R-:W4:Y:S04]  /*45650*/  LD.E R41, desc[UR6][R2.64] ;  /* 0x0000000602297980 */ /* 0x010f28000c101900 */
[----:B---3--:R-:W2:Y:S04]  /*45660*/  LD.E.64 R4, desc[UR6][R6.64] ;  /* 0x0000000606047980 */ /* 0x008ea8000c101b00 */
        /* <DEDUP_REMOVED lines=27> */
[----:B------:R-:W3:Y:S04]  /*45820*/  LDL.64 R6, [UR4+0x88] ;  /* 0x00008804ff067983 */ /* 0x000ee80008100a00 */
        /* <DEDUP_REMOVED lines=45> */
[----:B----4-:R-:W-:Y:S01]  /*45b00*/  ST.E desc[UR6][R2.64], R41 ;  /* 0x0000002902007985 */ /* 0x010fe2000c101906 */
[----:B--2---:R-:W-:-:S03]  /*45b10*/  IMAD R4, R39, 0xc00, R4 ;  /* 0x00000c0027047824 */ /* 0x004fc600078e0204 */
[----:B------:R-:W2:Y:S04]  /*45b20*/  LD.E R109, desc[UR6][R2.64+0x198] ;  /* 0x00019806026d7980 */ /* 0x000ea8000c101900 */
[----:B---3--:R-:W-:Y:S04]  /*45b30*/  ST.E desc[UR6][R2.64+0x4], R43 ;  /* 0x0000042b02007985 */ /* 0x008fe8000c101906 */
        /* <DEDUP_REMOVED lines=81> */
[----:B------:R-:W-:Y:S02]  /*46050*/  R2UR UR11, R5 ;  /* 0x00000000050b72ca */ /* 0x000fe400000e0000 */
[----:B------:R-:W-:Y:S02]  /*46060*/  F2FP.BF16.F32.PACK_AB R176, R176, R34 ;  /* 0x00000022b0b0723e */ /* 0x000fe400000010ff */
[----:B------:R-:W-:Y:S02]  /*46070*/  F2FP.BF16.F32.PACK_AB R178, R178, R33 ;  /* 0x00000021b2b2723e */ /* 0x000fe400000010ff */
[----:B------:R-:W-:Y:S02]  /*46080*/  F2FP.BF16.F32.PACK_AB R177, R177, R20 ;  /* 0x00000014b1b1723e */ /* 0x000fe400000010ff */
[----:B------:R-:W-:Y:S01]  /*46090*/  F2FP.BF16.F32.PACK_AB R179, R179, R19 ;  /* 0x00000013b3b3723e */ /* 0x000fe200000010ff */
[----:B------:R-:W-:Y:S01]  /*460a0*/  ST.E desc[UR6][R2.64+0x74], R36 ;  /* 0x0000742402007985 */ /* 0x000fe2000c101906 */
[----:B------:R-:W-:-:S02]  /*460b0*/  F2FP.BF16.F32.PACK_AB R160, R160, R32 ;  /* 0x00000020a0a0723e */ /* 0x000fc400000010ff */
[----:B------:R-:W-:Y:S01]  /*460c0*/  F2FP.BF16.F32.PACK_AB R162, R162, R31 ;  /* 0x0000001fa2a2723e */ /* 0x000fe200000010ff */
[----:B------:R-:W-:Y:S01]  /*460d0*/  ST.E desc[UR6][R2.64+0x7c], R38 ;  /* 0x00007c2602007985 */ /* 0x000fe2000c101906 */
[----:B------:R-:W-:Y:S02]  /*460e0*/  F2FP.BF16.F32.PACK_AB R168, R168, R30 ;  /* 0x0000001ea8a8723e */ /* 0x000fe400000010ff */
[----:B------:R-:W-:Y:S01]  /*460f0*/  F2FP.BF16.F32.PACK_AB R170, R170, R29 ;  /* 0x0000001daaaa723e */ /* 0x000fe200000010ff */
[----:B------:R-:W-:Y:S01]  /*46100*/  ST.E desc[UR6][R2.64+0x84], R40 ;  /* 0x0000842802007985 */ /* 0x000fe2000c101906 */
[----:B------:R-:W-:Y:S02]  /*46110*/  F2FP.BF16.F32.PACK_AB R180, R180, R28 ;  /* 0x0000001cb4b4723e */ /* 0x000fe400000010ff */
[----:B------:R-:W-:Y:S01]  /*46120*/  F2FP.BF16.F32.PACK_AB R182, R182, R27 ;  /* 0x0000001bb6b6723e */ /* 0x000fe200000010ff */
[----:B------:R-:W-:Y:S01]  /*46130*/  ST.E desc[UR6][R2.64+0x8c], R42 ;  /* 0x00008c2a02007985 */ /* 0x000fe2000c101906 */
[----:B------:R-:W-:-:S02]  /*46140*/  F2FP.BF16.F32.PACK_AB R184, R184, R26 ;  /* 0x0000001ab8b8723e */ /* 0x000fc400000010ff */
[----:B------:R-:W-:Y:S01]  /*46150*/  F2FP.BF16.F32.PACK_AB R186, R186, R25 ;  /* 0x00000019baba723e */ /* 0x000fe200000010ff */
[----:B------:R-:W-:Y:S01]  /*46160*/  ST.E desc[UR6][R2.64+0x94], R44 ;  /* 0x0000942c02007985 */ /* 0x000fe2000c101906 */
[----:B------:R-:W-:-:S03]  /*46170*/  F2FP.BF16.F32.PACK_AB R188, R188, R24 ;  /* 0x00000018bcbc723e */ /* 0x000fc600000010ff */
        /* <DEDUP_REMOVED lines=15> */
[----:B------:R-:W-:Y:S04]  /*46270*/  ST.E desc[UR6][R2.64+0x78], R37 ;  /* 0x0000782502007985 */ /* 0x000fe8000c101906 */
[----:B------:R-:W-:Y:S04]  /*46280*/  ST.E desc[UR6][R2.64+0x80], R39 ;  /* 0x0000802702007985 */ /* 0x000fe8000c101906 */
[----:B------:R-:W-:Y:S04]  /*46290*/  ST.E desc[UR6][R2.64+0x88], R41 ;  /* 0x0000882902007985 */ /* 0x000fe8000c101906 */
[----:B------:R-:W-:Y:S04]  /*462a0*/  ST.E desc[UR6][R2.64+0x90], R43 ;  /* 0x0000902b02007985 */ /* 0x000fe8000c101906 */
        /* <DEDUP_REMOVED lines=76> */
[----:B------:R-:W-:Y:S01]  /*46770*/  ST.E desc[UR6][R6.64], RZ ;  /* 0x000000ff06007985 */ /* 0x000fe2000c101906 */
[----:B0-----:R-:W-:-:S06]  /*46780*/  WARPGROUP.ARRIVE ;  /* 0x00000000000079c5 */ /* 0x001fcc0000000000 */
[----:B------:R-:W-:Y:S03]  /*46790*/  HGMMA.64x256x16.F32.BF16 R24, R176, gdesc[UR8].tnspB, RZ, !UPT, gsb0 ;  /* 0x43e00008b0187df0 */ /* 0x000fe6000c0018ff */
[----:B------:R-:W-:Y:S02]  /*467a0*/  WARPGROUP.DEPBAR.LE gsb0, 0x0 ;  /* 0x00008000000079c5 */ /* 0x000fe40000010000 */
        /* <DEDUP_REMOVED lines=129> */
[----:B0-----:R-:W4:Y:S04]  /*46fc0*/  LD.E R24, desc[UR6][R2.64] ;  /* 0x0000000602187980 */ /* 0x001f28000c101900 */
[----:B-1----:R-:W4:Y:S04]  /*46fd0*/  LD.E R25, desc[UR6][R2.64+0x4] ;  /* 0x0000040602197980 */ /* 0x002f28000c101900 */
[----:B--2---:R-:W2:Y:S04]  /*46fe0*/  LD.E R26, desc[UR6][R2.64+0x8] ;  /* 0x00000806021a7980 */ /* 0x004ea8000c101900 */
[----:B---3--:R-:W2:Y:S04]  /*46ff0*/  LD.E R27, desc[UR6][R2.64+0xc] ;  /* 0x00000c06021b7980 */ /* 0x008ea8000c101900 */
        /* <DEDUP_REMOVED lines=130> */
[----:B------:R-:W-:Y:S02]  /*47820*/  F2FP.BF16.F32.PACK_AB R161, R161, R18 ;  /* 0x00000012a1a1723e */ /* 0x000fe400000010ff */
[----:B------:R-:W-:-:S04]  /*47830*/  F2FP.BF16.F32.PACK_AB R163, R163, R15 ;  /* 0x0000000fa3a3723e */ /* 0x000fc800000010ff */
[----:B--2---:R-:W-:-:S06]  /*47840*/  WARPGROUP.ARRIVE ;  /* 0x00000000000079c5 */ /* 0x004fcc0000000000 */
[----:B------:R-:W-:Y:S03]  /*47850*/  HGMMA.64x256x16.F32.BF16 R24, R160, gdesc[UR8].tnspB, R24, gsb0 ;  /* 0x43e00008a0187df0 */ /* 0x000fe60008001818 */
        /* <DEDUP_REMOVED lines=794> */
[----:B------:R-:W-:-:S04]  /*4aa00*/  F2FP.BF16.F32.PACK_AB R185, R185, R10 ;  /* 0x0000000ab9b9723e */ /* 0x000fc800000010ff */
[----:B--2---:R-:W-:-:S07]  /*4aa10*/  WARPGROUP.ARRIVE ;  /* 0x00000000000079c5 */ /* 0x004fce0000000000 */
        /* <DEDUP_REMOVED lines=263> */
[----:B------:R-:W-:-:S04]  /*4ba90*/  F2FP.BF16.F32.PACK_AB R191, R191, R0 ;  /* 0x00000000bfbf723e */ /* 0x000fc800000010ff */
[----:B--2---:R-:W-:-:S06]  /*4baa0*/  WARPGROUP.ARRIVE ;  /* 0x00000000000079c5 */ /* 0x004fcc0000000000 */
        /* <DEDUP_REMOVED lines=131> */
[----:B------:R-:W2:Y:S04]  /*4c2e0*/  LD.E R0, desc[UR6][R2.64+0x1fc] ;  /* 0x0001fc0602007980 */ /* 0x000ea8000c101900 */
[----:B------:R-:W3:Y:S04]  /*4c2f0*/  LD.E R4, desc[UR6][R2.64] ;  /* 0x0000000602047980 */ /* 0x000ee8000c101900 */
        /* <DEDUP_REMOVED lines=128> */
[----:B----4-:R0:W-:Y:S04]  /*4cb00*/  ST.E desc[UR6][R2.64+0x4], R5 ;  /* 0x0000040502007985 */ /* 0x0101e8000c101906 */
        /* <DEDUP_REMOVED lines=125> */
[----:B0-----:R-:W3:Y:S04]  /*4d2e0*/  LDL.64 R4, [UR4+0x40] ;  /* 0x00004004ff047983 */ /* 0x001ee80008100a00 */
[----:B-1----:R-:W4:Y:S04]  /*4d2f0*/  LDL.64 R6, [UR4] ;  /* 0x00000004ff067983 */ /* 0x002f280008100a00 */
[----:B---3--:R-:W3:Y:S04]  /*4d300*/  LD.E R0, desc[UR6][R4.64] ;  /* 0x0000000604007980 */ /* 0x008ee8000c101900 */
[----:B----4-:R2:W5:Y:S01]  /*4d310*/  LD.E R6, desc[UR6][R6.64] ;  /* 0x0000000606067980 */ /* 0x010562000c101900 */
[----:B------:R-:W-:Y:S01]  /*4d320*/  BSSY B0, `(.L_x_4500) ;  /* 0x0000005000007945 */ /* 0x000fe20003800000 */
[----:B---3--:R-:W-:-:S04]  /*4d330*/  LOP3.LUT R0, R0, 0x1, RZ, 0xfc, !PT ;  /* 0x0000000100007812 */ /* 0x008fc800078efcff */
[----:B------:R-:W-:-:S13]  /*4d340*/  ISETP.NE.AND P0, PT, R0, 0x3, PT ;  /* 0x000000030000780c */ /* 0x000fda0003f05270 */
[----:B--2---:R-:W-:Y:S05]  /*4d350*/  @!P0 BRA `(.L_x_4501) ;  /* 0x0000000000048947 */ /* 0x004fea0003800000 */
[----:B------:R-:W-:Y:S01]  /*4d360*/  BPT.TRAP 0x1 ;  /* 0x000000040000795c */ /* 0x000fe20000300000 */
.L_x_4501:
[----:B------:R-:W-:Y:S05]  /*4d370*/  BSYNC B0 ;  /* 0x0000000000007941 */ /* 0x000fea0003800000 */
.L_x_4500:
[----:B------:R-:W2:Y:S04]  /*4d380*/  LD.E.64 R2, desc[UR6][R4.64+0x20] ;  /* 0x0000200604027980 */ /* 0x000ea8000c101b00 */
[----:B------:R-:W3:Y:S01]  /*4d390*/  LD.E R0, desc[UR6][R4.64+0xc] ;  /* 0x00000c0604007980 */ /* 0x000ee2000c101900 */
[----:B------:R-:W-:Y:S01]  /*4d3a0*/  IMAD.MOV.U32 R223, RZ, RZ, 0x0 ;  /* 0x00000000ffdf7424 */ /* 0x000fe200078e00ff */
[----:B--2---:R-:W-:-:S05]  /*4d3b0*/  MOV R3, R2 ;  /* 0x0000000200037202 */ /* 0x004fca0000000f00 */
[----:B-----5:R-:W-:-:S05]  /*4d3c0*/  IMAD R3, R6, 0x8, R3 ;  /* 0x0000000806037824 */ /* 0x020fca00078e0203 */
[----:B---3--:R-:W-:-:S04]  /*4d3d0*/  PRMT R0, R0, 0x654, R3 ;  /* 0x0000065400007816 */ /* 0x008fc80000000003 */
[----:B------:R0:W-:Y:S02]  /*4d3e0*/  SYNCS.ARRIVE.TRANS64.RED.A1T0 RZ, [R0+URZ], RZ ;  /* 0x000000ff00ff79a7 */ /* 0x0001e4000810043f */
[----:B0-----:R-:W-:Y:S05]  /*4d3f0*/  RET.REL.NODEC R222 `(_ZN7cutlass13device_kernelIN5flash11enable_sm90INS1_16FlashAttnFwdSm90INS1_25CollectiveMainloopFwdSm90ILi2EN4cute5tupleIJNS5_1CILi1EEES8_S8_EEENS6_IJNS7_ILi128EEENS7_ILi96EEENS7_ILi64EEEEEELi256ENS_10bfloat16_tEfNS_4arch4Sm90ELb0ELb1ELb1ELb1ELb1ELb1ELb1ELb1ELb0ELb1ELb1ELb0EEENS1_21CollectiveEpilogueFwdINS6_IJSA_NS7_ILi256EEESB_EEES9_SE_SG_Li256ELb1ELb1ELb1ELb0EEENS1_36VarlenDynamicPersistentTileSchedulerILi128ELi96ELi256ELi128ELb1ELb1ELb1ELb1ELb0ELb1EEEEEEEEEvNT_6ParamsE) ;  /* 0xfffffb2cde007950 */ /* 0x001fea0003c3ffff */
.L_x_4474:
[----:B0-----:R0:W1:Y:S02]  /*4d400*/  SYNCS.PHASECHK.TRANS64.TRYWAIT P0, [R8+URZ], R9 ;  /* 0x00000009080075a7 */ /* 0x001064000800017f */
[----:B-1----:R-:W-:Y:S05]  /*4d410*/  @!P0 NANOSLEEP.SYNCS 0x989680 ;  /* 0x009896800000895d */ /* 0x002fea0003900000 */
[----:B------:R-:W1:Y:S02]  /*4d420*/  @!P0 SYNCS.PHASECHK.TRANS64 P0, [R8+URZ], R9 ;  /* 0x00000009080085a7 */ /* 0x000e64000800007f */
[----:B-1----:R-:W-:Y:S05]  /*4d430*/  @!P0 BRA `(.L_x_4474) ;  /* 0xfffffffc00f08947 */ /* 0x002fea000383ffff */
[----:B------:R-:W-:Y:S05]  /*4d440*/  BRA `(.L_x_4473) ;  /* 0xffffff44007c7947 */ /* 0x000fea000383ffff */
.L_x_4476:
[----:B0-----:R0:W1:Y:S02]  /*4d450*/  SYNCS.PHASECHK.TRANS64.TRYWAIT P0, [R8+URZ+0x32410], R9 ;  /* 0x03241009080075a7 */ /* 0x001064000800017f */
[----:B-1----:R-:W-:Y:S05]  /*4d460*/  @!P0 NANOSLEEP.SYNCS 0x989680 ;  /* 0x009896800000895d */ /* 0x002fea0003900000 */
[----:B------:R-:W1:Y:S02]  /*4d470*/  @!P0 SYNCS.PHASECHK.TRANS64 P0, [R8+URZ+0x32410], R9 ;  /* 0x03241009080085a7 */ /* 0x000e64000800007f */
[----:B-1----:R-:W-:Y:S05]  /*4d480*/  @!P0 BRA `(.L_x_4476) ;  /* 0xfffffffc00f08947 */ /* 0x002fea000383ffff */
[----:B------:R-:W-:Y:S05]  /*4d490*/  BRA `(.L_x_4502) ;  /* 0xffffff4800707947 */ /* 0x000fea000383ffff */
.L_x_4483:
[----:B0-----:R0:W1:Y:S02]  /*4d4a0*/  SYNCS.PHASECHK.TRANS64.TRYWAIT P0, [R8+URZ], R9 ;  /* 0x00000009080075a7 */ /* 0x001064000800017f */
[----:B-1----:R-:W-:Y:S05]  /*4d4b0*/  @!P0 NANOSLEEP.SYNCS 0x989680 ;  /* 0x009896800000895d */ /* 0x002fea0003900000 */
[----:B------:R-:W1:Y:S02]  /*4d4c0*/  @!P0 SYNCS.PHASECHK.TRANS64 P0, [R8+URZ], R9 ;  /* 0x00000009080085a7 */ /* 0x000e64000800007f */
[----:B-1----:R-:W-:Y:S05]  /*4d4d0*/  @!P0 BRA `(.L_x_4483) ;  /* 0xfffffffc00f08947 */ /* 0x002fea000383ffff */
[----:B------:R-:W-:Y:S05]  /*4d4e0*/  BRA `(.L_x_4482) ;  /* 0xffffff4800e47947 */ /* 0x000fea000383ffff */
.L_x_4503:
        /* <DEDUP_REMOVED lines=9> */
.L_x_6569:


//--------------------- .text._ZN7cutlass13device_kernelIN5flash11enable_sm90INS1_16FlashAttnFwdSm90INS1_25CollectiveMainloopFwdSm90ILi2EN4cute5tupleIJNS5_1CILi1EEES8_S8_EEENS6_IJNS7_ILi128EEENS7_ILi96EEENS7_ILi64EEEEEELi256ENS_10bfloat16_tEfNS_4arch4Sm90ELb1ELb0ELb1ELb0ELb1ELb0ELb0ELb1ELb0ELb1ELb1ELb0EEENS1_21CollectiveEpilogueFwdINS6_IJSA_NS7_ILi256EEESB_EEES9_SE_SG_Li256ELb0ELb1ELb1ELb0EEENS1_19SingleTileSchedulerILb0ELb1ELb1ELi128EEEEEEEEEvNT_6ParamsE --------------------------
	.section	.text._ZN7cutlass13device_kernelIN5flash11enable_sm90INS1_16FlashAttnFwdSm90INS1_25CollectiveMainloopFwdSm90ILi2EN4cute5tupleIJNS5_1CILi1EEES8_S8_EEENS6_IJNS7_ILi128EEENS7_ILi96EEENS7_ILi64EEEEEELi256ENS_10bfloat16_tEfNS_4arch4Sm90ELb1ELb0ELb1ELb0ELb1ELb0ELb0ELb1ELb0ELb1ELb1ELb0EEENS1_21CollectiveEpilogueFwdINS6_IJSA_NS7_ILi256EEESB_EEES9_SE_SG_Li256ELb0ELb1ELb1ELb0EEENS1_19SingleTileSchedulerILb0ELb1ELb1ELi128EEEEEEEEEvNT_6ParamsE,"ax",@progbits
	.align	128
.text._ZN7cutlass13device_kernelIN5flash11enable_sm90INS1_16FlashAttnFwdSm90INS1_25CollectiveMainloopFwdSm90ILi2EN4cute5tupleIJNS5_1CILi1EEES8_S8_EEENS6_IJNS7_ILi128EEENS7_ILi96EEENS7_ILi64EEEEEELi256ENS_10bfloat16_tEfNS_4arch4Sm90ELb1ELb0ELb1ELb0ELb1ELb0ELb0ELb1ELb0ELb1ELb1ELb0EEENS1_21CollectiveEpilogueFwdINS6_IJSA_NS7_ILi256EEESB_EEES9_SE_SG_Li256ELb0ELb1ELb1ELb0EEENS1_19SingleTileSchedulerILb0ELb1ELb1ELi128EEEEEEEEEvNT_6ParamsE:
        .type           _ZN7cutlass13device_kernelIN5flash11enable_sm90INS1_16FlashAttnFwdSm90INS1_25CollectiveMainloopFwdSm90ILi2EN4cute5tupleIJNS5_1CILi1EEES8_S8_EEENS6_IJNS7_ILi128EEENS7_ILi96EEENS7_ILi64EEEEEELi256ENS_10bfloat16_tEfNS_4arch4Sm90ELb1ELb0ELb1ELb0ELb1ELb0ELb0ELb1ELb0ELb1ELb1ELb0EEENS1_21CollectiveEpilogueFwdINS6_IJSA_NS7_ILi256EEESB_EEES9_SE_SG_Li256ELb0ELb1ELb1ELb0EEENS1_19SingleTileSchedulerILb0ELb1ELb1ELi128EEEEEEEEEvNT_6ParamsE,@function
        .size           _ZN7cutlass13device_kernelIN5flash11enable_sm90INS1_16FlashAttnFwdSm90INS1_25CollectiveMainloopFwdSm90ILi2EN4cute5tupleIJNS5_1CILi1EEES8_S8_EEENS6_IJNS7_ILi128EEENS7_ILi96EEENS7_ILi64EEEEEELi256ENS_10bfloat16_tEfNS_4arch4Sm90ELb1ELb0ELb1ELb0ELb1ELb0ELb0ELb1ELb0ELb1ELb1ELb0EEENS1_21CollectiveEpilogueFwdINS6_IJSA_NS7_ILi256EEESB_EEES9_SE_SG_Li256ELb0ELb1ELb1ELb0EEENS1_19SingleTileSchedulerILb0ELb1ELb1ELi128EEEEEEEEEvNT_6ParamsE,(.L_x_6571 - _ZN7cutlass13device_kernelIN5flash11enable_sm90INS1_16FlashAttnFwdSm90INS1_25CollectiveMainloopFwdSm90ILi2EN4cute5tupleIJNS5_1CILi1EEES8_S8_EEENS6_IJNS7_ILi128EEENS7_ILi96EEENS7_ILi64EEEEEELi256ENS_10bfloat16_tEfNS_4arch4Sm90ELb1ELb0ELb1ELb0ELb1ELb0ELb0ELb1ELb0ELb1ELb1ELb0EEENS1_21CollectiveEpilogueFwdINS6_IJSA_NS7_ILi256EEESB_EEES9_SE_SG_Li256ELb0ELb1ELb1ELb0EEENS1_19SingleTileSchedulerILb0ELb1ELb1ELi128EEEEEEEEEvNT_6ParamsE)
        .other          _ZN7cutlass13device_kernelIN5flash11enable_sm90INS1_16FlashAttnFwdSm90INS1_25CollectiveMainloopFwdSm90ILi2EN4cute5tupleIJNS5_1CILi1EEES8_S8_EEENS6_IJNS7_ILi128EEENS7_ILi96EEENS7_ILi64EEEEEELi256ENS_10bfloat16_tEfNS_4arch4Sm90ELb1ELb0ELb1ELb0ELb1ELb0ELb0ELb1ELb0ELb1ELb1ELb0EEENS1_21CollectiveEpilogueFwdINS6_IJSA_NS7_ILi256EEESB_EEES9_SE_SG_Li256ELb0ELb1ELb1ELb0EEENS1_19SingleTileSchedulerILb0ELb1ELb1ELi128EEEEEEEEEvNT_6ParamsE,@"STO_CUDA_ENTRY STV_DEFAULT"
_ZN7cutlass13device_kernelIN5flash11enable_sm90INS1_16FlashAttnFwdSm90INS1_25CollectiveMainloopFwdSm90ILi2EN4cute5tupleIJNS5_1CILi1EEES8_S8_EEENS6_IJNS7_ILi128EEENS7_ILi96EEENS7_ILi64EEEEEELi256ENS_10bfloat16_tEfNS_4arch4Sm90ELb1ELb0ELb1ELb0ELb1ELb0ELb0ELb1ELb0ELb1ELb1ELb0EEENS1_21CollectiveEpilogueFwdINS6_IJSA_NS7_ILi256EEESB_EEES9_SE_SG_Li256ELb0ELb1ELb1ELb0EEENS1_19SingleTileSchedulerILb0ELb1ELb1ELi128EEEEEEEEEvNT_6ParamsE:
        /* <DEDUP_REMOVED lines=44> */
.L_x_4504:
        /* <DEDUP_REMOVED lines=22> */
.L_x_4505:
        /* <DEDUP_REMOVED lines=18> */
.L_x_4506:
        /* <DEDUP_REMOVED lines=22> */
.L_x_4507:
        /* <DEDUP_REMOVED lines=23> */
.L_x_4508:
        /* <DEDUP_REMOVED lines=9> */
.L_x_4511:
        /* <DEDUP_REMOVED lines=20> */
[----:B------:R-:W0:Y:S01]  /*09e0*/  S2UR UR45, SR_CTAID.X ;  /* 0x00000000002d79c3 */ /* 0x000e220000002500 */
[----:B------:R-:W-:Y:S01]  /*09f0*/  ULDC UR4, c[0x0][0x448] ;  /* 0x0001120000047ab9 */ /* 0x000fe20000000800 */
[----:B------:R-:W-:Y:S01]  /*0a00*/  ULDC UR40, c[0x0][0x424] ;  /* 0x0001090000287ab9 */ /* 0x000fe20000000800 */
[----:B------:R-:W-:Y:S01]  /*0a10*/  UISETP.NE.AND UP1, UPT, UR4, 0x1, UPT ;  /* 0x000000010400788c */ /* 0x000fe2000bf25270 */
[----:B------:R-:W-:Y:S02]  /*0a20*/  ULDC UR44, c[0x0][0x2f0] ;  /* 0x0000bc00002c7ab9 */ /* 0x000fe40000000800 */
[----:B------:R-:W-:Y:S01]  /*0a30*/  ULDC.64 UR4, c[0x0][0x418] ;  /* 0x0001060000047ab9 */ /* 0x000fe20000000a00 */
[----:B------:R-:W-:Y:S01]  /*0a40*/  ULDC UR7, c[0x0][0x288] ;  /* 0x0000a20000077ab9 */ /* 0x000fe20000000800 */
[----:B------:R-:W-:Y:S02]  /*0a50*/  UISETP.NE.U32.AND UP0, UPT, UR4, URZ, UPT ;  /* 0x0000003f0400728c */ /* 0x000fe4000bf05070 */
[----:B------:R-:W-:-:S02]  /*0a60*/  UP2UR UR43, UPR, URZ, 0x2 ;  /* 0x000000023f2b7883 */ /* 0x000fc40008000000 */
[----:B------:R-:W-:Y:S02]  /*0a70*/  UISETP.NE.AND.EX UP0, UPT, UR5, URZ, UPT, UP0 ;  /* 0x0000003f0500728c */ /* 0x000fe4000bf05300 */
[----:B------:R-:W-:Y:S01]  /*0a80*/  @UP1 ULDC UR4, c[0x0][0x44c] ;  /* 0x0001130000041ab9 */ /* 0x000fe20000000800 */
[----:B------:R-:W-:Y:S01]  /*0a90*/  @UP1 ULDC UR8, c[0x0][0x450] ;  /* 0x0001140000081ab9 */ /* 0x000fe20000000800 */
[----:B------:R-:W-:Y:S02]  /*0aa0*/  USEL UR40, UR40, 0x1, UP0 ;  /* 0x0000000128287887 */ /* 0x000fe40008000000 */
[----:B------:R-:W-:Y:S02]  /*0ab0*/  USHF.R.U32.HI UR10, URZ, 0x10, UR41 ;  /* 0x000000103f0a7899 */ /* 0x000fe40008011629 */
[----:B------:R-:W-:Y:S02]  /*0ac0*/  UIMAD UR44, UR40, UR44, URZ ;  /* 0x0000002c282c72a4 */ /* 0x000fe4000f8e023f */
[----:B------:R-:W-:-:S02]  /*0ad0*/  ULOP3.LUT UR41, UR41, 0xffff, URZ, 0xc0, !UPT ;  /* 0x0000ffff29297892 */ /* 0x000fc4000f8ec03f */
[----:B0-----:R-:W-:-:S04]  /*0ae0*/  USHF.L.U32 UR45, UR45, 0x7, URZ ;  /* 0x000000072d2d7899 */ /* 0x001fc8000800063f */
[----:B------:R-:W-:-:S04]  /*0af0*/  UIADD3 UR6, UR45, 0x7f, URZ ;  /* 0x0000007f2d067890 */ /* 0x000fc8000fffe03f */
[----:B------:R-:W-:Y:S02]  /*0b00*/  UIMAD.WIDE.U32 UR4, UR6, UR4, URZ ;  /* 0x00000004060472a5 */ /* 0x000fe4000f8e003f */
[----:B------:R-:W-:Y:S02]  /*0b10*/  UIADD3 UR4, UR44, 0x5f, URZ ;  /* 0x0000005f2c047890 */ /* 0x000fe4000fffe03f */
[----:B------:R-:W-:Y:S02]  /*0b20*/  @UP1 USHF.R.U32.HI UR6, URZ, UR8, UR5 ;  /* 0x000000083f061299 */ /* 0x000fe40008011605 */
[----:B------:R-:W-:-:S04]  /*0b30*/  UIADD3 UR5, UR44, 0x60, -UR7 ;  /* 0x000000602c057890 */ /* 0x000fc8000fffe807 */
[----:B------:R-:W-:Y:S02]  /*0b40*/  UIADD3 UR6, UR5, UR6, URZ ;  /* 0x0000000605067290 */ /* 0x000fe4000fffe03f */
[----:B------:R-:W-:Y:S02]  /*0b50*/  UIMAD.WIDE UR4, UR4, 0x2aaaaaab, URZ ;  /* 0x2aaaaaab040478a5 */ /* 0x000fe4000f8e023f */
[----:B------:R-:W-:Y:S02]  /*0b60*/  UIMAD.WIDE UR6, UR6, 0x2aaaaaab, URZ ;  /* 0x2aaaaaab060678a5 */ /* 0x000fe4000f8e023f */
[----:B------:R-:W-:Y:S02]  /*0b70*/  USHF.R.U32.HI UR4, URZ, 0x1f, UR5 ;  /* 0x0000001f3f047899 */ /* 0x000fe40008011605 */
[----:B------:R-:W-:Y:S02]  /*0b80*/  USHF.R.U32.HI UR6, URZ, 0x1f, UR7 ;  /* 0x0000001f3f067899 */ /* 0x000fe40008011607 */
[----:B------:R-:W-:-:S02]  /*0b90*/  ULEA.HI.SX32 UR4, UR5, UR4, 0x1c ;  /* 0x0000000405047291 */ /* 0x000fc4000f8fe23f */
[----:B------:R-:W-:-:S04]  /*0ba0*/  ULEA.HI.SX32 UR6, UR7, UR6, 0x1c ;  /* 0x0000000607067291 */ /* 0x000fc8000f8fe23f */
[----:B------:R-:W-:-:S04]  /*0bb0*/  UISETP.LT.AND UP0, UPT, UR4, UR6, UPT ;  /* 0x000000060400728c */ /* 0x000fc8000bf01270 */
[----:B------:R-:W-:Y:S02]  /*0bc0*/  USEL UR9, UR4, UR6, UP0 ;  /* 0x0000000604097287 */ /* 0x000fe40008000000 */
[----:B------:R-:W-:Y:S02]  /*0bd0*/  UISETP.NE.AND UP0, UPT, UR10, URZ, UPT ;  /* 0x0000003f0a00728c */ /* 0x000fe4000bf05270 */
[----:B------:R-:W-:Y:S01]  /*0be0*/  UISETP.GE.AND UP1, UPT, UR9, 0x1, UPT ;  /* 0x000000010900788c */ /* 0x000fe2000bf26270 */
[----:B------:R-:W-:-:S05]  /*0bf0*/  UMOV UR4, URZ ;  /* 0x0000003f00047c82 */ /* 0x000fca0008000000 */
[----:B------:R-:W-:-:S03]  /*0c00*/  PLOP3.LUT P0, PT, PT, PT, UP1, 0x80, 0x0 ;  /* 0x000000000000781c */ /* 0x000fc60003f0f018 */
[----:B------:R-:W-:-:S10]  /*0c10*/  @!UP0 ULDC UR10, c[0x0][0x9f0] ;  /* 0x00027c00000a8ab9 */ /* 0x000fd40000000800 */
[----:B------:R-:W-:Y:S05]  /*0c20*/  @!P0 BRA `(.L_x_4513) ;  /* 0x0000000000848947 */ /* 0x000fea0003800000 */
[----:B------:R-:W-:Y:S01]  /*0c30*/  IMAD.U32 R4, RZ, RZ, UR10 ;  /* 0x0000000aff047e24 */ /* 0x000fe2000f8e00ff */
[----:B------:R-:W-:Y:S01]  /*0c40*/  UIADD3 UR6, UR10, -0x1, UR9 ;  /* 0xffffffff0a067890 */ /* 0x000fe2000fffe009 */
[----:B------:R-:W-:-:S03]  /*0c50*/  UMOV UR4, URZ ;  /* 0x0000003f00047c82 */ /* 0x000fc60008000000 */
[-C--:B------:R-:W-:Y:S02]  /*0c60*/  IABS R0, R4.reuse ;  /* 0x0000000400007213 */ /* 0x080fe40000000000 */
[----:B------:R-:W-:Y:S01]  /*0c70*/  MOV R5, UR6 ;  /* 0x0000000600057c02 */ /* 0x000fe20008000f00 */
[----:B------:R-:W-:Y:S01]  /*0c80*/  ULOP3.LUT UR6, UR6, UR10, URZ, 0x3c, !UPT ;  /* 0x0000000a06067292 */ /* 0x000fe2000f8e3c3f */
[----:B------:R-:W-:Y:S02]  /*0c90*/  R2UR UR11, R0 ;  /* 0x00000000000b72ca */ /* 0x000fe400000e0000 */
[----:B------:R-:W-:Y:S02]  /*0ca0*/  IABS R5, R5 ;  /* 0x0000000500057213 */ /* 0x000fe40000000000 */
[----:B------:R-:W-:-:S03]  /*0cb0*/  IABS R6, R4 ;  /* 0x0000000400067213 */ /* 0x000fc60000000000 */
        /* <DEDUP_REMOVED lines=24> */
.L_x_4513:
[----:B------:R-:W-:Y:S02]  /*0e40*/  UIMAD UR41, UR41, UR4, URZ ;  /* 0x00000004292972a4 */ /* 0x000fe4000f8e023f */
[----:B------:R-:W-:Y:S01]  /*0e50*/  IMAD.U32 R3, RZ, RZ, UR4 ;  /* 0x00000004ff037e24 */ /* 0x000fe2000f8e00ff */
[----:B------:R-:W-:Y:S01]  /*0e60*/  MOV R0, UR9 ;  /* 0x0000000900007c02 */ /* 0x000fe20008000f00 */
[----:B------:R-:W-:Y:S01]  /*0e70*/  VIADD R16, R16, 0xffffff80 ;  /* 0xffffff8010107836 */ /* 0x000fe20000000000 */
[----:B------:R-:W-:Y:S01]  /*0e80*/  PLOP3.LUT P0, PT, PT, PT, PT, 0x80, 0x0 ;  /* 0x000000000000781c */ /* 0x000fe20003f0f070 */
[----:B------:R-:W-:Y:S01]  /*0e90*/  IMAD.MOV.U32 R4, RZ, RZ, RZ ;  /* 0x000000ffff047224 */ /* 0x000fe200078e00ff */
[----:B------:R-:W-:Y:S02]  /*0ea0*/  VIADDMNMX R0, R3, UR41, R0, PT ;  /* 0x0000002903007c46 */ /* 0x000fe4000b800100 */
[----:B------:R-:W-:Y:S02]  /*0eb0*/  CS2R R150, SRZ ;  /* 0x0000000000967805 */ /* 0x000fe4000001ff00 */
[----:B------:R-:W-:-:S02]  /*0ec0*/  MOV R3, RZ ;  /* 0x000000ff00037202 */ /* 0x000fc40000000f00 */
        /* <DEDUP_REMOVED lines=92> */
[----:B------:R-:W-:Y:S01]  /*1490*/  MOV R10, UR6 ;  /* 0x00000006000a7c02 */ /* 0x000fe20008000f00 */
[----:B------:R-:W-:Y:S01]  /*14a0*/  IMAD.U32 R6, RZ, RZ, UR4 ;  /* 0x00000004ff067e24 */ /* 0x000fe2000f8e00ff */
[----:B------:R-:W-:Y:S01]  /*14b0*/  MOV R12, 0x1 ;  /* 0x00000001000c7802 */ /* 0x000fe20000000f00 */
[----:B------:R-:W-:-:S02]  /*14c0*/  IMAD.U32 R7, RZ, RZ, UR5 ;  /* 0x00000005ff077e24 */ /* 0x000fc4000f8e00ff */
[----:B------:R-:W-:Y:S02]  /*14d0*/  IMAD.U32 R11, RZ, RZ, UR7 ;  /* 0x00000007ff0b7e24 */ /* 0x000fe4000f8e00ff */
[----:B------:R-:W-:Y:S02]  /*14e0*/  IMAD.MOV.U32 R8, RZ, RZ, 0x70 ;  /* 0x00000070ff087424 */ /* 0x000fe400078e00ff */
[----:B0-----:R-:W-:-:S07]  /*14f0*/  IMAD.MOV.U32 R13, RZ, RZ, RZ ;  /* 0x000000ffff0d7224 */ /* 0x001fce00078e00ff */
[----:B------:R-:W-:-:S07]  /*1500*/  LEPC R20, `(.L_x_4515) ;  /* 0x000000001014794e */ /* 0x000fce0000000000 */
[----:B-1----:R-:W-:Y:S05]  /*1510*/  CALL.ABS.NOINC R14 ;  /* 0x000000000e007343 */ /* 0x002fea0003c00000 */
.L_x_4515:
[----:B------:R-:W-:Y:S01]  /*1520*/  SHF.L.U32 R10, RZ, 0x1f, RZ ;  /* 0x0000001fff0a7819 */ /* 0x000fe200000006ff */
[----:B------:R-:W-:-:S03]  /*1530*/  VIADD R3, R2, 0x8 ;  /* 0x0000000802037836 */ /* 0x000fc60000000000 */
[----:B------:R-:W0:Y:S02]  /*1540*/  SYNCS.PHASECHK.TRANS64.TRYWAIT P0, [UR42+0x22800], R10 ;  /* 0x0228000aff0075a7 */ /* 0x000e24000800016a */
[----:B0-----:R-:W-:Y:S05]  /*1550*/  @!P0 BRA `(.L_x_4516) ;  /* 0x000000d800808947 */ /* 0x001fea0003800000 */
.L_x_4600:
[----:B------:R-:W-:Y:S05]  /*1560*/  WARPSYNC.ALL ;  /* 0x0000000000007948 */ /* 0x000fea0003800000 */
[----:B------:R-:W-:Y:S01]  /*1570*/  ULOP3.LUT UR4, UR39, 0x1, URZ, 0xfc, !UPT ;  /* 0x0000000127047892 */ /* 0x000fe2000f8efc3f */
[----:B------:R1:W-:Y:S03]  /*1580*/  BAR.SYNC.DEFER_BLOCKING R3, 0x100 ;  /* 0x000400030000751d */ /* 0x0003e60000010000 */
[----:B------:R-:W-:-:S06]  /*1590*/  UISETP.NE.AND UP0, UPT, UR4, 0x3, UPT ;  /* 0x000000030400788c */ /* 0x000fcc000bf05270 */
[----:B------:R-:W-:-:S13]  /*15a0*/  PLOP3.LUT P0, PT, PT, PT, UP0, 0x80, 0x0 ;  /* 0x000000000000781c */ /* 0x000fda0003f0f008 */
[----:B-1----:R-:W-:Y:S05]  /*15b0*/  @!P0 BRA `(.L_x_4517) ;  /* 0x0000000000048947 */ /* 0x002fea0003800000 */
[----:B------:R-:W-:Y:S01]  /*15c0*/  BPT.TRAP 0x1 ;  /* 0x000000040000795c */ /* 0x000fe20000300000 */
.L_x_4517:
[----:B------:R1:W2:Y:S01]  /*15d0*/  SYNCS.PHASECHK.TRANS64.TRYWAIT P1, [UR42+0x22830], R10 ;  /* 0x0228300aff0075a7 */ /* 0x0002a2000802016a */
[----:B------:R-:W-:Y:S05]  /*15e0*/  @!P0 BRA `(.L_x_4518) ;  /* 0x0000000000048947 */ /* 0x000fea0003800000 */
[----:B------:R-:W-:Y:S01]  /*15f0*/  BPT.TRAP 0x1 ;  /* 0x000000040000795c */ /* 0x000fe20000300000 */
.L_x_4518:
[----:B--2---:R-:W-:Y:S05]  /*1600*/  @P1 BRA `(.L_x_4519) ;  /* 0x0000000000081947 */ /* 0x004fea0003800000 */
[----:B------:R-:W2:Y:S02]  /*1610*/  SYNCS.PHASECHK.TRANS64.TRYWAIT P1, [UR42+0x22830], R10 ;  /* 0x0228300aff0075a7 */ /* 0x000ea4000802016a */
[----:B--2---:R-:W-:Y:S05]  /*1620*/  @!P1 BRA `(.L_x_4520) ;  /* 0x000000d800649947 */ /* 0x004fea0003800000 */
.L_x_4519:
        /* <DEDUP_REMOVED lines=38> */
.L_x_4521:
[----:B------:R-:W-:Y:S01]  /*1890*/  LOP3.LUT R7, R18, 0xffffff80, RZ, 0xc0, !PT ;  /* 0xffffff8012077812 */ /* 0x000fe200078ec0ff */
[----:B------:R-:W-:Y:S01]  /*18a0*/  UISETP.NE.AND UP0, UPT, UR43, URZ, UPT ;  /* 0x0000003f2b00728c */ /* 0x000fe2000bf05270 */
[----:B------:R-:W-:Y:S01]  /*18b0*/  LEA.HI R17, R17, R16, RZ, 0x2 ;  /* 0x0000001011117211 */ /* 0x000fe200078f10ff */
[----:B------:R-:W-:Y:S01]  /*18c0*/  ULDC UR5, c[0x0][0x9d8] ;  /* 0x0002760000057ab9 */ /* 0x000fe20000000800 */
[----:B------:R-:W-:Y:S01]  /*18d0*/  IADD3 R7, R16, -R7, RZ ;  /* 0x8000000710077210 */ /* 0x000fe20007ffe0ff */
[----:B------:R-:W-:Y:S01]  /*18e0*/  FMUL.FTZ R24, R24, UR5 ;  /* 0x0000000518187c20 */ /* 0x000fe20008410000 */
[----:B------:R-:W-:Y:S01]  /*18f0*/  LOP3.LUT R17, R17, 0xfffffffc, RZ, 0xc0, !PT ;  /* 0xfffffffc11117812 */ /* 0x000fe200078ec0ff */
[----:B------:R-:W-:Y:S01]  /*1900*/  FMUL.FTZ R25, R25, UR5 ;  /* 0x0000000519197c20 */ /* 0x000fe20008410000 */
[----:B------:R-:W-:Y:S01]  /*1910*/  SHF.R.S32.HI R6, RZ, 0x1f, R7 ;  /* 0x0000001fff067819 */ /* 0x000fe20000011407 */
[----:B------:R-:W-:Y:S01]  /*1920*/  ULDC UR14, c[0x0][0x288] ;  /* 0x0000a200000e7ab9 */ /* 0x000fe20000000800 */
[----:B------:R-:W-:Y:S01]  /*1930*/  LEA.HI R12, R19, R19, RZ, 0x1 ;  /* 0x00000013130c7211 */ /* 0x000fe200078f08ff */
[----:B------:R-:W-:Y:S01]  /*1940*/  IMAD.IADD R17, R16, 0x1, -R17 ;  /* 0x0000000110117824 */ /* 0x000fe200078e0a11 */
[CC--:B------:R-:W-:Y:S01]  /*1950*/  LEA.HI R8, R6.reuse, R7.reuse, RZ, 0x2 ;  /* 0x0000000706087211 */ /* 0x0c0fe200078f10ff */
[----:B------:R-:W-:Y:S01]  /*1960*/  @UP0 ULDC UR4, c[0x0][0x44c] ;  /* 0x0001130000040ab9 */ /* 0x000fe20000000800 */
[----:B------:R-:W-:Y:S01]  /*1970*/  LEA.HI R9, R6, R7, RZ, 0x5 ;  /* 0x0000000706097211 */ /* 0x000fe200078f28ff */
[----:B------:R-:W2:Y:S01]  /*1980*/  MUFU.TANH R24, R24 ;  /* 0x0000001800187308 */ /* 0x000ea20000002400 */
[--C-:B------:R-:W-:Y:S01]  /*1990*/  SHF.R.S32.HI R6, RZ, 0x2, R8.reuse ;  /* 0x00000002ff067819 */ /* 0x100fe20000011408 */
[----:B------:R-:W-:Y:S01]  /*19a0*/  FMUL.FTZ R28, R28, UR5 ;  /* 0x000000051c1c7c20 */ /* 0x000fe20008410000 */
[----:B------:R-:W-:Y:S01]  /*19b0*/  SHF.R.S32.HI R11, RZ, 0x1f, R8 ;  /* 0x0000001fff0b7819 */ /* 0x000fe20000011408 */
[----:B------:R-:W-:Y:S01]  /*19c0*/  FMUL.FTZ R29, R29, UR5 ;  /* 0x000000051d1d7c20 */ /* 0x000fe20008410000 */
[----:B------:R-:W-:Y:S01]  /*19d0*/  SHF.R.S32.HI R9, RZ, 0x5, R9 ;  /* 0x00000005ff097819 */ /* 0x000fe20000011409 */
[----:B------:R-:W-:Y:S01]  /*19e0*/  FMUL.FTZ R32, R32, UR5 ;  /* 0x0000000520207c20 */ /* 0x000fe20008410000 */
[-C--:B------:R-:W-:Y:S01]  /*19f0*/  LEA.HI R11, R11, R6.reuse, RZ, 0x3 ;  /* 0x000000060b0b7211 */ /* 0x080fe200078f18ff */
[----:B------:R-:W4:Y:S01]  /*1a00*/  MUFU.TANH R14, R25 ;  /* 0x00000019000e7308 */ /* 0x000f220000002400 */
[----:B------:R-:W-:Y:S01]  /*1a10*/  LEA R13, R9, UR45, 0x4 ;  /* 0x0000002d090d7c11 */ /* 0x000fe2000f8e20ff */
[----:B------:R-:W-:Y:S01]  /*1a20*/  FMUL.FTZ R33, R33, UR5 ;  /* 0x0000000521217c20 */ /* 0x000fe20008410000 */
[----:B------:R-:W-:Y:S01]  /*1a30*/  LOP3.LUT R11, R11, 0xfffffff8, RZ, 0xc0, !PT ;  /* 0xfffffff80b0b7812 */ /* 0x000fe200078ec0ff */
[----:B------:R-:W-:Y:S01]  /*1a40*/  FMUL.FTZ R36, R36, UR5 ;  /* 0x0000000524247c20 */ /* 0x000fe20008410000 */
[----:B------:R-:W-:Y:S01]  /*1a50*/  LOP3.LUT R12, R12, 0x3fffffe, RZ, 0xc0, !PT ;  /* 0x03fffffe0c0c7812 */ /* 0x000fe200078ec0ff */
[----:B------:R-:W-:Y:S01]  /*1a60*/  FMUL.FTZ R37, R37, UR5 ;  /* 0x0000000525257c20 */ /* 0x000fe20008410000 */
[----:B------:R-:W-:Y:S01]  /*1a70*/  LEA.HI R9, R17, R17, RZ, 0x1 ;  /* 0x0000001111097211 */ /* 0x000fe200078f08ff */
[----:B------:R-:W5:Y:S01]  /*1a80*/  MUFU.TANH R15, R28 ;  /* 0x0000001c000f7308 */ /* 0x000f620000002400 */
[----:B------:R-:W-:Y:S01]  /*1a90*/  IADD3 R11, R13, R6, -R11 ;  /* 0x000000060d0b7210 */ /* 0x000fe20007ffe80b */
[----:B------:R-:W-:Y:S01]  /*1aa0*/  IMAD.IADD R12, R19, 0x1, -R12 ;  /* 0x00000001130c7824 */ /* 0x000fe200078e0a0c */
[----:B------:R-:W-:Y:S01]  /*1ab0*/  LOP3.LUT R6, R9, 0x1ffffffe, RZ, 0xc0, !PT ;  /* 0x1ffffffe09067812 */ /* 0x000fe200078ec0ff */
[----:B------:R-:W-:Y:S01]  /*1ac0*/  FMUL.FTZ R40, R40, UR5 ;  /* 0x0000000528287c20 */ /* 0x000fe20008410000 */
[----:B------:R-:W-:Y:S01]  /*1ad0*/  PLOP3.LUT P1, PT, PT, PT, UP0, 0x80, 0x0 ;  /* 0x000000000000781c */ /* 0x000fe20003f2f008 */
[----:B------:R-:W-:Y:S01]  /*1ae0*/  IMAD R11, R12, 0x40, R11 ;  /* 0x000000400c0b7824 */ /* 0x000fe200078e020b */
[----:B------:R-:W-:Y:S01]  /*1af0*/  IADD3 R6, R17, -R6, RZ ;  /* 0x8000000611067210 */ /* 0x000fe20007ffe0ff */
[----:B------:R-:W1:Y:S01]  /*1b00*/  MUFU.TANH R29, R29 ;  /* 0x0000001d001d7308 */ /* 0x000e620000002400 */
[----:B------:R-:W-:Y:S01]  /*1b10*/  PLOP3.LUT P2, PT, PT, PT, UP0, 0x80, 0x0 ;  /* 0x000000000000781c */ /* 0x000fe20003f4f008 */
[----:B------:R-:W-:Y:S01]  /*1b20*/  FMUL.FTZ R41, R41, UR5 ;  /* 0x0000000529297c20 */ /* 0x000fe20008410000 */
[----:B------:R-:W-:Y:S01]  /*1b30*/  LOP3.LUT R8, R8, 0x7ffffffc, RZ, 0xc0, !PT ;  /* 0x7ffffffc08087812 */ /* 0x000fe200078ec0ff */
[----:B------:R-:W-:-:S02]  /*1b40*/  IMAD R6, R6, 0x8, R11 ;  /* 0x0000000806067824 */ /* 0x000fc400078e020b */
[----:B------:R-:W-:Y:S01]  /*1b50*/  FMUL.FTZ R44, R44, UR5 ;  /* 0x000000052c2c7c20 */ /* 0x000fe20008410000 */
[----:B------:R-:W-:Y:S01]  /*1b60*/  FMUL.FTZ R45, R45, UR5 ;  /* 0x000000052d2d7c20 */ /* 0x000fe20008410000 */
[----:B------:R-:W-:Y:S01]  /*1b70*/  FMUL.FTZ R48, R48, UR5 ;  /* 0x0000000530307c20 */ /* 0x000fe20008410000 */
[----:B------:R-:W-:Y:S01]  /*1b80*/  IMAD.IADD R7, R7, 0x1, -R8 ;  /* 0x0000000107077824 */ /* 0x000fe200078e0a08 */
[----:B------:R-:W-:Y:S01]  /*1b90*/  MOV R9, R6 ;  /* 0x0000000600097202 */ /* 0x000fe20000000f00 */
[----:B------:R-:W-:Y:S01]  /*1ba0*/  @P1 IMAD.HI.U32 R11, R6, UR4, RZ ;  /* 0x00000004060b1c27 */ /* 0x000fe2000f8e00ff */
[----:B------:R-:W-:Y:S01]  /*1bb0*/  @UP0 ULDC UR4, c[0x0][0x450] ;  /* 0x0001140000040ab9 */ /* 0x000fe20000000800 */
[----:B------:R-:W3:Y:S02]  /*1bc0*/  MUFU.TANH R32, R32 ;  /* 0x0000002000207308 */ /* 0x000ee40000002400 */
[----:B------:R-:W-:Y:S01]  /*1bd0*/  FMUL.FTZ R49, R49, UR5 ;  /* 0x0000000531317c20 */ /* 0x000fe20008410000 */
[----:B------:R-:W-:Y:S01]  /*1be0*/  FMUL.FTZ R52, R52, UR5 ;  /* 0x0000000534347c20 */ /* 0x000fe20008410000 */
[----:B------:R-:W-:Y:S01]  /*1bf0*/  @P2 SHF.R.U32.HI R9, RZ, UR4, R11 ;  /* 0x00000004ff092c19 */ /* 0x000fe2000801160b */
[----:B------:R-:W-:Y:S01]  /*1c00*/  UIMAD UR4, UR46, -0x60, UR44 ;  /* 0xffffffa02e0478a4 */ /* 0x000fe2000f8e022c */
[----:B------:R-:W-:Y:S01]  /*1c10*/  MOV R11, UR14 ;  /* 0x0000000e000b7c02 */ /* 0x000fe20008000f00 */
[----:B------:R-:W-:Y:S01]  /*1c20*/  FMUL.FTZ R53, R53, UR5 ;  /* 0x0000000535357c20 */ /* 0x000fe20008410000 */
[----:B------:R-:W-:Y:S01]  /*1c30*/  FMUL.FTZ R4, R26, UR5 ;  /* 0x000000051a047c20 */ /* 0x000fe20008410000 */
[----:B------:R-:W2:Y:S01]  /*1c40*/  SHFL.IDX PT, R12, R9, RZ, 0x1c1f ;  /* 0x001c1fff090c7589 */ /* 0x000ea200000e0000 */
[----:B------:R-:W-:Y:S01]  /*1c50*/  UIADD3 UR4, UR4, 0x60, URZ ;  /* 0x0000006004047890 */ /* 0x000fe2000fffe03f */
[----:B------:R-:W3:Y:S01]  /*1c60*/  MUFU.TANH R33, R33 ;  /* 0x0000002100217308 */ /* 0x000ee20000002400 */
[----:B------:R-:W-:Y:S01]  /*1c70*/  FMUL.FTZ R56, R56, UR5 ;  /* 0x0000000538387c20 */ /* 0x000fe20008410000 */
[----:B0-----:R-:W-:Y:S01]  /*1c80*/  FMUL.FTZ R5, R27, UR5 ;  /* 0x000000051b057c20 */ /* 0x001fe20008410000 */
[----:B------:R-:W-:Y:S01]  /*1c90*/  FMUL.FTZ R57, R57, UR5 ;  /* 0x0000000539397c20 */ /* 0x000fe20008410000 */
[----:B------:R-:W-:Y:S01]  /*1ca0*/  FMUL.FTZ R60, R60, UR5 ;  /* 0x000000053c3c7c20 */ /* 0x000fe20008410000 */
[----:B------:R-:W-:-:S02]  /*1cb0*/  IMAD.U32 R8, RZ, RZ, UR4 ;  /* 0x00000004ff087e24 */ /* 0x000fc4000f8e00ff */
[----:B------:R-:W-:Y:S01]  /*1cc0*/  FMUL.FTZ R30, R30, UR5 ;  /* 0x000000051e1e7c20 */ /* 0x000fe20008410000 */
[----:B------:R-:W-:Y:S01]  /*1cd0*/  FMUL.FTZ R61, R61, UR5 ;  /* 0x000000053d3d7c20 */ /* 0x000fe20008410000 */
[----:B------:R-:W0:Y:S01]  /*1ce0*/  MUFU.TANH R36, R36 ;  /* 0x0000002400247308 */ /* 0x000e220000002400 */
[----:B------:R-:W-:Y:S02]  /*1cf0*/  IMAD R8, R7, -0x2, R8 ;  /* 0xfffffffe07087824 */ /* 0x000fe400078e0208 */
[----:B------:R-:W-:Y:S01]  /*1d00*/  FMUL.FTZ R31, R31, UR5 ;  /* 0x000000051f1f7c20 */ /* 0x000fe20008410000 */
[----:B------:R-:W-:Y:S01]  /*1d10*/  FMUL.FTZ R64, R64, UR5 ;  /* 0x0000000540407c20 */ /* 0x000fe20008410000 */
[----:B------:R-:W-:Y:S01]  /*1d20*/  FMUL.FTZ R65, R65, UR5 ;  /* 0x0000000541417c20 */ /* 0x000fe20008410000 */
[----:B------:R-:W-:Y:S01]  /*1d30*/  FMUL.FTZ R68, R68, UR5 ;  /* 0x0000000544447c20 */ /* 0x000fe20008410000 */
[----:B------:R-:W-:Y:S01]  /*1d40*/  IADD3 R11, R8, 0x1, -R11 ;  /* 0x00000001080b7810 */ /* 0x000fe20007ffe80b */
[----:B------:R-:W-:Y:S01]  /*1d50*/  FMUL.FTZ R34, R34, UR5 ;  /* 0x0000000522227c20 */ /* 0x000fe20008410000 */
[----:B------:R-:W0:Y:S01]  /*1d60*/  MUFU.TANH R37, R37 ;  /* 0x0000002500257308 */ /* 0x000e220000002400 */
[----:B------:R-:W-:Y:S01]  /*1d70*/  FMUL.FTZ R69, R69, UR5 ;  /* 0x0000000545457c20 */ /* 0x000fe20008410000 */
[----:B------:R-:W-:Y:S01]  /*1d80*/  FMUL.FTZ R35, R35, UR5 ;  /* 0x0000000523237c20 */ /* 0x000fe20008410000 */
[----:B------:R-:W0:Y:S01]  /*1d90*/  SHFL.IDX PT, R9, R9, 0x1, 0x1c1f ;  /* 0x003c1f0009097f89 */ /* 0x000e2200000e0000 */
[----:B------:R-:W-:Y:S01]  /*1da0*/  FMUL.FTZ R38, R38, UR5 ;  /* 0x0000000526267c20 */ /* 0x000fe20008410000 */
[----:B------:R-:W-:Y:S01]  /*1db0*/  ULDC UR7, c[0x0][0x988] ;  /* 0x0002620000077ab9 */ /* 0x000fe20000000800 */
[----:B--2---:R-:W-:Y:S01]  /*1dc0*/  VIADDMNMX R12, R12, R11, R8, PT ;  /* 0x0000000b0c0c7246 */ /* 0x004fe20003800108 */
[----:B------:R-:W-:Y:S01]  /*1dd0*/  FMUL.FTZ R39, R39, UR5 ;  /* 0x0000000527277c20 */ /* 0x000fe20008410000 */
[----:B------:R-:W2:Y:S01]  /*1de0*/  MUFU.TANH R40, R40 ;  /* 0x0000002800287308 */ /* 0x000ea20000002400 */
[----:B------:R-:W-:Y:S01]  /*1df0*/  FMUL.FTZ R42, R42, UR5 ;  /* 0x000000052a2a7c20 */ /* 0x000fe20008410000 */
[C---:B------:R-:W-:Y:S01]  /*1e00*/  ISETP.GT.AND P1, PT, R12.reuse, RZ, PT ;  /* 0x000000ff0c00720c */ /* 0x040fe20003f24270 */
[----:B------:R-:W-:Y:S01]  /*1e10*/  FMUL.FTZ R43, R43, UR5 ;  /* 0x000000052b2b7c20 */ /* 0x000fe20008410000 */
[----:B------:R-:W-:Y:S01]  /*1e20*/  ISETP.GT.AND P2, PT, R12, 0x1, PT ;  /* 0x000000010c00780c */ /* 0x000fe20003f44270 */
[----:B------:R-:W-:Y:S01]  /*1e30*/  FMUL.FTZ R46, R46, UR5 ;  /* 0x000000052e2e7c20 */ /* 0x000fe20008410000 */
[----:B------:R-:W-:Y:S01]  /*1e40*/  ISETP.GT.AND P3, PT, R12, 0x8, PT ;  /* 0x000000080c00780c */ /* 0x000fe20003f64270 */
[----:B------:R-:W-:Y:S01]  /*1e50*/  FMUL.FTZ R47, R47, UR5 ;  /* 0x000000052f2f7c20 */ /* 0x000fe20008410000 */
[----:B------:R-:W-:Y:S01]  /*1e60*/  FSEL R13, R24, -INF , P1 ;  /* 0xff800000180d7808 */ /* 0x000fe20000800000 */
[----:B------:R-:W2:Y:S01]  /*1e70*/  MUFU.TANH R41, R41 ;  /* 0x0000002900297308 */ /* 0x000ea20000002400 */
[----:B----4-:R-:W-:Y:S01]  /*1e80*/  FSEL R14, R14, -INF , P2 ;  /* 0xff8000000e0e7808 */ /* 0x010fe20001000000 */
[----:B------:R-:W-:Y:S01]  /*1e90*/  FMUL.FTZ R50, R50, UR5 ;  /* 0x0000000532327c20 */ /* 0x000fe20008410000 */
[----:B------:R-:W-:Y:S01]  /*1ea0*/  ISETP.GT.AND P1, PT, R12, 0x9, PT ;  /* 0x000000090c00780c */ /* 0x000fe20003f24270 */
[----:B------:R-:W-:Y:S01]  /*1eb0*/  FMUL.FTZ R51, R51, UR5 ;  /* 0x0000000533337c20 */ /* 0x000fe20008410000 */
[----:B-----5:R-:W-:Y:S01]  /*1ec0*/  FSEL R15, R15, -INF , P3 ;  /* 0xff8000000f0f7808 */ /* 0x020fe20001800000 */
[----:B------:R-:W-:Y:S01]  /*1ed0*/  FMUL.FTZ R54, R54, UR5 ;  /* 0x0000000536367c20 */ /* 0x000fe20008410000 */
[----:B------:R-:W-:Y:S01]  /*1ee0*/  FMNMX.FTZ R18, R13, R14, !PT ;  /* 0x0000000e0d127209 */ /* 0x000fe20007810000 */
[----:B------:R-:W4:Y:S01]  /*1ef0*/  MUFU.TANH R44, R44 ;  /* 0x0000002c002c7308 */ /* 0x000f220000002400 */
[----:B------:R-:W-:Y:S01]  /*1f00*/  ISETP.GT.AND P2, PT, R12, 0x10, PT ;  /* 0x000000100c00780c */ /* 0x000fe20003f44270 */
[----:B------:R-:W-:Y:S01]  /*1f10*/  FMUL.FTZ R55, R55, UR5 ;  /* 0x0000000537377c20 */ /* 0x000fe20008410000 */
[----:B-1----:R-:W-:Y:S01]  /*1f20*/  FSEL R16, R29, -INF , P1 ;  /* 0xff8000001d107808 */ /* 0x002fe20000800000 */
[----:B------:R-:W-:Y:S01]  /*1f30*/  FMUL.FTZ R58, R58, UR5 ;  /* 0x000000053a3a7c20 */ /* 0x000fe20008410000 */
[----:B------:R-:W-:Y:S01]  /*1f40*/  FMNMX.FTZ R19, R15, R18, !PT ;  /* 0x000000120f137209 */ /* 0x000fe20007810000 */
[----:B------:R-:W-:Y:S01]  /*1f50*/  FMUL.FTZ R59, R59, UR5 ;  /* 0x000000053b3b7c20 */ /* 0x000fe20008410000 */
[----:B------:R-:W-:Y:S01]  /*1f60*/  ISETP.GT.AND P1, PT, R12, 0x11, PT ;  /* 0x000000110c00780c */ /* 0x000fe20003f24270 */
[----:B------:R-:W1:Y:S01]  /*1f70*/  MUFU.TANH R45, R45 ;  /* 0x0000002d002d7308 */ /* 0x000e620000002400 */
[----:B---3--:R-:W-:Y:S01]  /*1f80*/  FSEL R17, R32, -INF , P2 ;  /* 0xff80000020117808 */ /* 0x008fe20001000000 */
[----:B------:R-:W-:Y:S01]  /*1f90*/  FMUL.FTZ R62, R62, UR5 ;  /* 0x000000053e3e7c20 */ /* 0x000fe20008410000 */
[----:B------:R-:W-:Y:S01]  /*1fa0*/  FMNMX.FTZ R20, R16, R19, !PT ;  /* 0x0000001310147209 */ /* 0x000fe20007810000 */
[----:B------:R-:W-:Y:S01]  /*1fb0*/  FMUL.FTZ R63, R63, UR5 ;  /* 0x000000053f3f7c20 */ /* 0x000fe20008410000 */
[----:B------:R-:W-:Y:S01]  /*1fc0*/  ISETP.GT.AND P2, PT, R12, 0x18, PT ;  /* 0x000000180c00780c */ /* 0x000fe20003f44270 */
[----:B------:R-:W-:Y:S01]  /*1fd0*/  FMUL.FTZ R66, R66, UR5 ;  /* 0x0000000542427c20 */ /* 0x000fe20008410000 */
[----:B------:R-:W-:Y:S01]  /*1fe0*/  FSEL R18, R33, -INF , P1 ;  /* 0xff80000021127808 */ /* 0x000fe20000800000 */
[----:B------:R-:W3:Y:S01]  /*1ff0*/  MUFU.TANH R48, R48 ;  /* 0x0000003000307308 */ /* 0x000ee20000002400 */
[----:B------:R-:W-:Y:S01]  /*2000*/  FMNMX.FTZ R21, R17, R20, !PT ;  /* 0x0000001411157209 */ /* 0x000fe20007810000 */
[----:B------:R-:W-:Y:S01]  /*2010*/  FMUL.FTZ R67, R67, UR5 ;  /* 0x0000000543437c20 */ /* 0x000fe20008410000 */
[----:B------:R-:W-:Y:S01]  /*2020*/  ISETP.GT.AND P1, PT, R12, 0x19, PT ;  /* 0x000000190c00780c */ /* 0x000fe20003f24270 */
[----:B------:R-:W-:Y:S01]  /*2030*/  FMUL.FTZ R70, R70, UR5 ;  /* 0x0000000546467c20 */ /* 0x000fe20008410000 */
[----:B0-----:R-:W-:Y:S01]  /*2040*/  FSEL R19, R36, -INF , P2 ;  /* 0xff80000024137808 */ /* 0x001fe20001000000 */
[----:B------:R-:W-:Y:S01]  /*2050*/  FMUL.FTZ R71, R71, UR5 ;  /* 0x0000000547477c20 */ /* 0x000fe20008410000 */
[----:B------:R-:W-:Y:S01]  /*2060*/  FMNMX.FTZ R22, R18, R21, !PT ;  /* 0x0000001512167209 */ /* 0x000fe20007810000 */
[----:B------:R-:W0:Y:S01]  /*2070*/  MUFU.TANH R49, R49 ;  /* 0x0000003100317308 */ /* 0x000e220000002400 */
[----:B------:R-:W-:Y:S01]  /*2080*/  ISETP.GT.AND P2, PT, R12, 0x20, PT ;  /* 0x000000200c00780c */ /* 0x000fe20003f44270 */
[----:B------:R-:W-:Y:S01]  /*2090*/  UIADD3 UR4, UR42, 0x22840, URZ ;  /* 0x000228402a047890 */ /* 0x000fe2000fffe03f */
[----:B------:R-:W-:-:S02]  /*20a0*/  FSEL R20, R37, -INF , P1 ;  /* 0xff80000025147808 */ /* 0x000fc40000800000 */
[----:B------:R-:W-:Y:S01]  /*20b0*/  FMNMX.FTZ R23, R19, R22, !PT ;  /* 0x0000001613177209 */ /* 0x000fe20007810000 */
[----:B------:R-:W-:Y:S01]  /*20c0*/  UPRMT UR4, UR25, 0x654, UR4 ;  /* 0x0000065419047896 */ /* 0x000fe20008000004 */
[----:B------:R-:W-:Y:S01]  /*20d0*/  ISETP.GT.AND P1, PT, R12, 0x21, PT ;  /* 0x000000210c00780c */ /* 0x000fe20003f24270 */
[----:B------:R-:W5:Y:S01]  /*20e0*/  MUFU.TANH R52, R52 ;  /* 0x0000003400347308 */ /* 0x000f620000002400 */
[----:B--2---:R-:W-:Y:S02]  /*20f0*/  FSEL R21, R40, -INF , P2 ;  /* 0xff80000028157808 */ /* 0x004fe40001000000 */
[----:B------:R-:W-:Y:S02]  /*2100*/  FMNMX.FTZ R24, R20, R23, !PT ;  /* 0x0000001714187209 */ /* 0x000fe40007810000 */
[C---:B------:R-:W-:Y:S02]  /*2110*/  ISETP.GT.AND P2, PT, R12.reuse, 0x28, PT ;  /* 0x000000280c00780c */ /* 0x040fe40003f44270 */
[----:B------:R-:W-:Y:S01]  /*2120*/  FSEL R22, R41, -INF , P1 ;  /* 0xff80000029167808 */ /* 0x000fe20000800000 */
[----:B------:R-:W2:Y:S01]  /*2130*/  MUFU.TANH R53, R53 ;  /* 0x0000003500357308 */ /* 0x000ea20000002400 */
[----:B------:R-:W-:Y:S01]  /*2140*/  FMNMX.FTZ R25, R21, R24, !PT ;  /* 0x0000001815197209 */ /* 0x000fe20007810000 */
[----:B------:R-:W-:Y:S01]  /*2150*/  SYNCS.ARRIVE.TRANS64.RED.A1T0 RZ, [UR4], RZ ;  /* 0x000000ffffff79a7 */ /* 0x000fe20008100404 */
[----:B------:R-:W-:-:S02]  /*2160*/  ISETP.GT.AND P1, PT, R12, 0x29, PT ;  /* 0x000000290c00780c */ /* 0x000fc40003f24270 */
[----:B----4-:R-:W-:Y:S02]  /*2170*/  FSEL R23, R44, -INF , P2 ;  /* 0xff8000002c177808 */ /* 0x010fe40001000000 */
[----:B------:R-:W-:Y:S01]  /*2180*/  FMNMX.FTZ R26, R22, R25, !PT ;  /* 0x00000019161a7209 */ /* 0x000fe20007810000 */
[----:B------:R-:W4:Y:S01]  /*2190*/  MUFU.TANH R56, R56 ;  /* 0x0000003800387308 */ /* 0x000f220000002400 */
[C---:B------:R-:W-:Y:S02]  /*21a0*/  ISETP.GT.AND P2, PT, R12.reuse, 0x30, PT ;  /* 0x000000300c00780c */ /* 0x040fe40003f44270 */
[----:B-1----:R-:W-:Y:S02]  /*21b0*/  FSEL R24, R45, -INF , P1 ;  /* 0xff8000002d187808 */ /* 0x002fe40000800000 */
[----:B------:R-:W-:Y:S02]  /*21c0*/  FMNMX.FTZ R27, R23, R26, !PT ;  /* 0x0000001a171b7209 */ /* 0x000fe40007810000 */
[----:B------:R-:W-:Y:S01]  /*21d0*/  ISETP.GT.AND P1, PT, R12, 0x31, PT ;  /* 0x000000310c00780c */ /* 0x000fe20003f24270 */
[----:B------:R-:W1:Y:S01]  /*21e0*/  MUFU.TANH R57, R57 ;  /* 0x0000003900397308 */ /* 0x000e620000002400 */
[----:B---3--:R-:W-:-:S02]  /*21f0*/  FSEL R25, R48, -INF , P2 ;  /* 0xff80000030197808 */ /* 0x008fc40001000000 */
[----:B------:R-:W-:Y:S02]  /*2200*/  FMNMX.FTZ R28, R24, R27, !PT ;  /* 0x0000001b181c7209 */ /* 0x000fe40007810000 */
[C---:B------:R-:W-:Y:S02]  /*2210*/  ISETP.GT.AND P2, PT, R12.reuse, 0x38, PT ;  /* 0x000000380c00780c */ /* 0x040fe40003f44270 */
[----:B0-----:R-:W-:Y:S01]  /*2220*/  FSEL R26, R49, -INF , P1 ;  /* 0xff800000311a7808 */ /* 0x001fe20000800000 */
[----:B------:R0:W-:Y:S01]  /*2230*/  MUFU.TANH R72, R30 ;  /* 0x0000001e00487308 */ /* 0x0001e20000002400 */
[----:B------:R-:W-:Y:S02]  /*2240*/  FMNMX.FTZ R29, R25, R28, !PT ;  /* 0x0000001c191d7209 */ /* 0x000fe40007810000 */
[----:B------:R-:W-:Y:S02]  /*2250*/  ISETP.GT.AND P1, PT, R12, 0x39, PT ;  /* 0x000000390c00780c */ /* 0x000fe40003f24270 */
[----:B-----5:R-:W-:-:S02]  /*2260*/  FSEL R27, R52, -INF , P2 ;  /* 0xff800000341b7808 */ /* 0x020fc40001000000 */
[----:B------:R-:W-:Y:S01]  /*2270*/  ISETP.GT.AND P2, PT, R12, 0x40, PT ;  /* 0x000000400c00780c */ /* 0x000fe20003f44270 */
[----:B------:R-:W3:Y:S01]  /*2280*/  MUFU.TANH R60, R60 ;  /* 0x0000003c003c7308 */ /* 0x000ee20000002400 */
[----:B0-----:R-:W-:Y:S02]  /*2290*/  FMNMX.FTZ R30, R26, R29, !PT ;  /* 0x0000001d1a1e7209 */ /* 0x001fe40007810000 */
[----:B--2---:R-:W-:Y:S02]  /*22a0*/  FSEL R28, R53, -INF , P1 ;  /* 0xff800000351c7808 */ /* 0x004fe40000800000 */
[----:B------:R-:W-:Y:S02]  /*22b0*/  ISETP.GT.AND P1, PT, R12, 0x41, PT ;  /* 0x000000410c00780c */ /* 0x000fe40003f24270 */
[----:B----4-:R-:W-:Y:S01]  /*22c0*/  FSEL R29, R56, -INF , P2 ;  /* 0xff800000381d7808 */ /* 0x010fe20001000000 */
[----:B------:R0:W-:Y:S01]  /*22d0*/  MUFU.TANH R73, R31 ;  /* 0x0000001f00497308 */ /* 0x0001e20000002400 */
[----:B------:R-:W-:-:S02]  /*22e0*/  ISETP.GT.AND P2, PT, R12, 0x48, PT ;  /* 0x000000480c00780c */ /* 0x000fc40003f44270 */
[----:B------:R-:W-:-:S04]  /*22f0*/  VIADDMNMX R9, R9, R11, R8, PT ;  /* 0x0000000b09097246 */ /* 0x000fc80003800108 */
[----:B------:R-:W-:Y:S01]  /*2300*/  ISETP.GT.AND P3, PT, R9, 0x8, PT ;  /* 0x000000080900780c */ /* 0x000fe20003f64270 */
[----:B------:R-:W2:Y:S01]  /*2310*/  MUFU.TANH R61, R61 ;  /* 0x0000003d003d7308 */ /* 0x000ea20000002400 */
[----:B0-----:R-:W-:Y:S02]  /*2320*/  FMNMX.FTZ R31, R27, R30, !PT ;  /* 0x0000001e1b1f7209 */ /* 0x001fe40007810000 */
[----:B-1----:R-:W-:Y:S02]  /*2330*/  FSEL R30, R57, -INF , P1 ;  /* 0xff800000391e7808 */ /* 0x002fe40000800000 */
[----:B------:R-:W-:Y:S02]  /*2340*/  FMNMX.FTZ R32, R28, R31, !PT ;  /* 0x0000001f1c207209 */ /* 0x000fe40007810000 */
[----:B------:R-:W-:Y:S01]  /*2350*/  ISETP.GT.AND P1, PT, R12, 0x49, PT ;  /* 0x000000490c00780c */ /* 0x000fe20003f24270 */
[----:B------:R-:W0:Y:S01]  /*2360*/  MUFU.TANH R64, R64 ;  /* 0x0000004000407308 */ /* 0x000e220000002400 */
[----:B------:R-:W-:-:S02]  /*2370*/  FMNMX.FTZ R33, R29, R32, !PT ;  /* 0x000000201d217209 */ /* 0x000fc40007810000 */
[----:B---3--:R-:W-:Y:S02]  /*2380*/  FSEL R31, R60, -INF , P2 ;  /* 0xff8000003c1f7808 */ /* 0x008fe40001000000 */
[C---:B------:R-:W-:Y:S02]  /*2390*/  ISETP.GT.AND P2, PT, R12.reuse, 0x50, PT ;  /* 0x000000500c00780c */ /* 0x040fe40003f44270 */
[----:B------:R-:W-:Y:S01]  /*23a0*/  ISETP.GT.AND P4, PT, R9, 0x9, PT ;  /* 0x000000090900780c */ /* 0x000fe20003f84270 */
[----:B------:R-:W1:Y:S01]  /*23b0*/  MUFU.TANH R65, R65 ;  /* 0x0000004100417308 */ /* 0x000e620000002400 */
[----:B--2---:R-:W-:Y:S02]  /*23c0*/  FSEL R32, R61, -INF , P1 ;  /* 0xff8000003d207808 */ /* 0x004fe40000800000 */
[----:B------:R-:W-:Y:S02]  /*23d0*/  ISETP.GT.AND P1, PT, R12, 0x51, PT ;  /* 0x000000510c00780c */ /* 0x000fe40003f24270 */
[----:B------:R-:W-:-:S03]  /*23e0*/  FSEL R11, R72, -INF , P3 ;  /* 0xff800000480b7808 */ /* 0x000fc60001800000 */
[----:B------:R2:W-:Y:S08]  /*23f0*/  MUFU.TANH R74, R34 ;  /* 0x00000022004a7308 */ /* 0x0005f00000002400 */
[----:B------:R-:W3:Y:S01]  /*2400*/  MUFU.TANH R68, R68 ;  /* 0x0000004400447308 */ /* 0x000ee20000002400 */
[----:B--2---:R-:W-:Y:S02]  /*2410*/  FMNMX.FTZ R34, R30, R33, !PT ;  /* 0x000000211e227209 */ /* 0x004fe40007810000 */
[----:B0-----:R-:W-:-:S02]  /*2420*/  FSEL R33, R64, -INF , P2 ;  /* 0xff80000040217808 */ /* 0x001fc40001000000 */
[----:B------:R-:W-:-:S03]  /*2430*/  ISETP.GT.AND P2, PT, R12, 0x58, PT ;  /* 0x000000580c00780c */ /* 0x000fc60003f44270 */
[----:B------:R0:W-:Y:S08]  /*2440*/  MUFU.TANH R75, R35 ;  /* 0x00000023004b7308 */ /* 0x0001f00000002400 */
[----:B------:R-:W2:Y:S01]  /*2450*/  MUFU.TANH R69, R69 ;  /* 0x0000004500457308 */ /* 0x000ea20000002400 */
[----:B0-----:R-:W-:Y:S02]  /*2460*/  FMNMX.FTZ R35, R31, R34, !PT ;  /* 0x000000221f237209 */ /* 0x001fe40007810000 */
[----:B-1----:R-:W-:-:S02]  /*2470*/  FSEL R34, R65, -INF , P1 ;  /* 0xff80000041227808 */ /* 0x002fc40000800000 */
[----:B------:R-:W-:Y:S02]  /*2480*/  FMNMX.FTZ R36, R32, R35, !PT ;  /* 0x0000002320247209 */ /* 0x000fe40007810000 */
[----:B------:R-:W-:Y:S01]  /*2490*/  ISETP.GT.AND P1, PT, R12, 0x59, PT ;  /* 0x000000590c00780c */ /* 0x000fe20003f24270 */
[----:B------:R-:W0:Y:S01]  /*24a0*/  MUFU.TANH R4, R4 ;  /* 0x0000000400047308 */ /* 0x000e220000002400 */
[----:B------:R-:W-:Y:S02]  /*24b0*/  FMNMX.FTZ R35, R33, R36, !PT ;  /* 0x0000002421237209 */ /* 0x000fe40007810000 */
[----:B---3--:R-:W-:Y:S02]  /*24c0*/  FSEL R12, R68, -INF , P2 ;  /* 0xff800000440c7808 */ /* 0x008fe40001000000 */
[----:B------:R-:W-:Y:S02]  /*24d0*/  FMNMX.FTZ R37, R34, R35, !PT ;  /* 0x0000002322257209 */ /* 0x000fe40007810000 */
[----:B------:R-:W-:Y:S01]  /*24e0*/  ISETP.GT.AND P2, PT, R9, 0x1, PT ;  /* 0x000000010900780c */ /* 0x000fe20003f44270 */
[----:B------:R-:W1:Y:S01]  /*24f0*/  MUFU.TANH R5, R5 ;  /* 0x0000000500057308 */ /* 0x000e620000002400 */
[----:B--2---:R-:W-:-:S02]  /*2500*/  FSEL R35, R69, -INF , P1 ;  /* 0xff80000045237808 */ /* 0x004fc40000800000 */
[----:B------:R-:W-:Y:S02]  /*2510*/  FMNMX.FTZ R36, R12, R37, !PT ;  /* 0x000000250c247209 */ /* 0x000fe40007810000 */
[----:B------:R-:W-:Y:S02]  /*2520*/  ISETP.GT.AND P1, PT, R9, RZ, PT ;  /* 0x000000ff0900720c */ /* 0x000fe40003f24270 */
[----:B------:R-:W-:Y:S01]  /*2530*/  FMNMX.FTZ R36, R35, R36, !PT ;  /* 0x0000002423247209 */ /* 0x000fe20007810000 */
[----:B------:R2:W3:Y:S01]  /*2540*/  MUFU.TANH R76, R38 ;  /* 0x00000026004c7308 */ /* 0x0004e20000002400 */
[----:B0-----:R-:W-:Y:S02]  /*2550*/  FSEL R4, R4, -INF , P1 ;  /* 0xff80000004047808 */ /* 0x001fe40000800000 */
[----:B------:R-:W-:Y:S01]  /*2560*/  ISETP.GT.AND P1, PT, R9, 0x10, PT ;  /* 0x000000100900780c */ /* 0x000fe20003f24270 */
[----:B------:R-:W0:Y:S04]  /*2570*/  SHFL.BFLY PT, R37, R36, 0x2, 0x1f ;  /* 0x0c401f0024257f89 */ /* 0x000e2800000e0000 */
[----:B------:R4:W5:Y:S01]  /*2580*/  MUFU.TANH R77, R39 ;  /* 0x00000027004d7308 */ /* 0x0009620000002400 */
[----:B-1----:R-:W-:-:S04]  /*2590*/  FSEL R5, R5, -INF , P2 ;  /* 0xff80000005057808 */ /* 0x002fc80001000000 */
[----:B--2---:R-:W-:-:S03]  /*25a0*/  FMNMX.FTZ R38, R4, R5, !PT ;  /* 0x0000000504267209 */ /* 0x004fc60007810000 */
[----:B------:R1:W2:Y:S01]  /*25b0*/  MUFU.TANH R78, R42 ;  /* 0x0000002a004e7308 */ /* 0x0002a20000002400 */
[----:B----4-:R-:W-:-:S07]  /*25c0*/  FMNMX.FTZ R39, R11, R38, !PT ;  /* 0x000000260b277209 */ /* 0x010fce0007810000 */
[----:B------:R4:W2:Y:S01]  /*25d0*/  MUFU.TANH R79, R43 ;  /* 0x0000002b004f7308 */ /* 0x0008a20000002400 */
[----:B0-----:R-:W-:-:S07]  /*25e0*/  FMNMX.FTZ R37, R36, R37, !PT ;  /* 0x0000002524257209 */ /* 0x001fce0007810000 */
[----:B------:R-:W0:Y:S01]  /*25f0*/  MUFU.TANH R46, R46 ;  /* 0x0000002e002e7308 */ /* 0x000e220000002400 */
[----:B------:R-:W3:Y:S07]  /*2600*/  SHFL.BFLY PT, R36, R37, 0x1, 0x1f ;  /* 0x0c201f0025247f89 */ /* 0x000eee00000e0000 */
[----:B------:R-:W0:Y:S08]  /*2610*/  MUFU.TANH R47, R47 ;  /* 0x0000002f002f7308 */ /* 0x000e300000002400 */
[----:B------:R-:W0:Y:S08]  /*2620*/  MUFU.TANH R50, R50 ;  /* 0x0000003200327308 */ /* 0x000e300000002400 */
[----:B------:R-:W0:Y:S01]  /*2630*/  MUFU.TANH R48, R51 ;  /* 0x0000003300307308 */ /* 0x000e220000002400 */
[----:B---3--:R-:W-:-:S02]  /*2640*/  FMNMX.FTZ R8, R37, R36, !PT ;  /* 0x0000002425087209 */ /* 0x008fc40007810000 */
[----:B------:R-:W-:Y:S02]  /*2650*/  FSEL R37, R74, -INF , P1 ;  /* 0xff8000004a257808 */ /* 0x000fe40000800000 */
[C---:B------:R-:W-:Y:S01]  /*2660*/  FSETP.NEU.FTZ.AND P2, PT, R8.reuse, -INF , PT ;  /* 0xff8000000800780b */ /* 0x040fe20003f5d000 */
[----:B------:R-:W-:Y:S01]  /*2670*/  FMUL.FTZ R36, R8, UR7 ;  /* 0x0000000708247c20 */ /* 0x000fe20008410000 */
[----:B------:R-:W-:Y:S01]  /*2680*/  ISETP.GT.AND P1, PT, R9, 0x18, PT ;  /* 0x000000180900780c */ /* 0x000fe20003f24270 */
[----:B------:R-:W3:Y:S03]  /*2690*/  MUFU.TANH R54, R54 ;  /* 0x0000003600367308 */ /* 0x000ee60000002400 */
[----:B------:R-:W-:Y:S02]  /*26a0*/  FSEL R49, R36, RZ, P2 ;  /* 0x000000ff24317208 */ /* 0x000fe40001000000 */
[----:B------:R-:W-:-:S02]  /*26b0*/  FSEL R36, R73, -INF , P4 ;  /* 0xff80000049247808 */ /* 0x000fc40002000000 */
[----:B------:R-:W-:Y:S01]  /*26c0*/  ISETP.GT.AND P2, PT, R9, 0x11, PT ;  /* 0x000000110900780c */ /* 0x000fe20003f44270 */
[--C-:B-1----:R-:W-:Y:S01]  /*26d0*/  FFMA.FTZ R42, R13, UR7, -R49.reuse ;  /* 0x000000070d2a7c23 */ /* 0x102fe20008010831 */
[----:B------:R-:W-:Y:S01]  /*26e0*/  FMNMX.FTZ R38, R36, R39, !PT ;  /* 0x0000002724267209 */ /* 0x000fe20007810000 */
[--C-:B----4-:R-:W-:Y:S01]  /*26f0*/  FFMA.FTZ R43, R14, UR7, -R49.reuse ;  /* 0x000000070e2b7c23 */ /* 0x110fe20008010831 */
[----:B------:R-:W-:Y:S01]  /*2700*/  FSEL R13, R75, -INF , P2 ;  /* 0xff8000004b0d7808 */ /* 0x000fe20001000000 */
[----:B------:R1:W-:Y:S01]  /*2710*/  MUFU.EX2 R168, R42 ;  /* 0x0000002a00a87308 */ /* 0x0003e20000000800 */
[----:B------:R-:W-:Y:S01]  /*2720*/  FMNMX.FTZ R40, R37, R38, !PT ;  /* 0x0000002625287209 */ /* 0x000fe20007810000 */
[--C-:B------:R-:W-:Y:S01]  /*2730*/  FFMA.FTZ R44, R15, UR7, -R49.reuse ;  /* 0x000000070f2c7c23 */ /* 0x100fe20008010831 */
[----:B------:R-:W-:Y:S01]  /*2740*/  ISETP.GT.AND P2, PT, R9, 0x19, PT ;  /* 0x000000190900780c */ /* 0x000fe20003f44270 */
[--C-:B------:R-:W-:Y:S01]  /*2750*/  FFMA.FTZ R45, R16, UR7, -R49.reuse ;  /* 0x00000007102d7c23 */ /* 0x100fe20008010831 */
[----:B------:R-:W-:Y:S01]  /*2760*/  FSEL R38, R76, -INF , P1 ;  /* 0xff8000004c267808 */ /* 0x000fe20000800000 */
[--C-:B------:R-:W-:Y:S01]  /*2770*/  FFMA.FTZ R52, R21, UR7, -R49.reuse ;  /* 0x0000000715347c23 */ /* 0x100fe20008010831 */
[----:B------:R-:W-:Y:S01]  /*2780*/  FMNMX.FTZ R39, R13, R40, !PT ;  /* 0x000000280d277209 */ /* 0x000fe20007810000 */
[----:B------:R-:W4:Y:S01]  /*2790*/  MUFU.TANH R55, R55 ;  /* 0x0000003700377308 */ /* 0x000f220000002400 */
[----:B------:R-:W-:Y:S01]  /*27a0*/  ISETP.GT.AND P1, PT, R9, 0x20, PT ;  /* 0x000000200900780c */ /* 0x000fe20003f24270 */
[--C-:B------:R-:W-:Y:S01]  /*27b0*/  FFMA.FTZ R23, R23, UR7, -R49.reuse ;  /* 0x0000000717177c23 */ /* 0x100fe20008010831 */
[----:B-----5:R-:W-:Y:S01]  /*27c0*/  FSEL R14, R77, -INF , P2 ;  /* 0xff8000004d0e7808 */ /* 0x020fe20001000000 */
[--C-:B------:R-:W-:Y:S01]  /*27d0*/  FFMA.FTZ R25, R25, UR7, -R49.reuse ;  /* 0x0000000719197c23 */ /* 0x100fe20008010831 */
[----:B------:R-:W-:Y:S01]  /*27e0*/  FMNMX.FTZ R41, R38, R39, !PT ;  /* 0x0000002726297209 */ /* 0x000fe20007810000 */
[--C-:B------:R-:W-:Y:S01]  /*27f0*/  FFMA.FTZ R26, R26, UR7, -R49.reuse ;  /* 0x000000071a1a7c23 */ /* 0x100fe20008010831 */
[----:B------:R-:W-:Y:S01]  /*2800*/  ISETP.GT.AND P2, PT, R9, 0x21, PT ;  /* 0x000000210900780c */ /* 0x000fe20003f44270 */
[----:B------:R5:W-:Y:S01]  /*2810*/  MUFU.EX2 R51, R43 ;  /* 0x0000002b00337308 */ /* 0x000be20000000800 */
[----:B--2---:R-:W-:Y:S01]  /*2820*/  FSEL R39, R78, -INF , P1 ;  /* 0xff8000004e277808 */ /* 0x004fe20000800000 */
[--C-:B------:R-:W-:Y:S01]  /*2830*/  FFMA.FTZ R27, R27, UR7, -R49.reuse ;  /* 0x000000071b1b7c23 */ /* 0x100fe20008010831 */
[----:B------:R-:W-:Y:S01]  /*2840*/  FMNMX.FTZ R40, R14, R41, !PT ;  /* 0x000000290e287209 */ /* 0x000fe20007810000 */
[--C-:B------:R-:W-:Y:S01]  /*2850*/  FFMA.FTZ R28, R28, UR7, -R49.reuse ;  /* 0x000000071c1c7c23 */ /* 0x100fe20008010831 */
[----:B------:R-:W-:Y:S01]  /*2860*/  ISETP.GT.AND P1, PT, R9, 0x28, PT ;  /* 0x000000280900780c */ /* 0x000fe20003f24270 */
[--C-:B------:R-:W-:Y:S01]  /*2870*/  FFMA.FTZ R29, R29, UR7, -R49.reuse ;  /* 0x000000071d1d7c23 */ /* 0x100fe20008010831 */
[----:B------:R-:W-:Y:S01]  /*2880*/  FSEL R15, R79, -INF , P2 ;  /* 0xff8000004f0f7808 */ /* 0x000fe20001000000 */
[----:B------:R-:W-:Y:S01]  /*2890*/  MUFU.TANH R58, R58 ;  /* 0x0000003a003a7308 */ /* 0x000fe20000002400 */
[----:B-1----:R-:W-:Y:S01]  /*28a0*/  FMNMX.FTZ R42, R39, R40, !PT ;  /* 0x00000028272a7209 */ /* 0x002fe20007810000 */
[--C-:B------:R-:W-:Y:S01]  /*28b0*/  FFMA.FTZ R30, R30, UR7, -R49.reuse ;  /* 0x000000071e1e7c23 */ /* 0x100fe20008010831 */
[----:B------:R-:W-:Y:S01]  /*28c0*/  ISETP.GT.AND P2, PT, R9, 0x29, PT ;  /* 0x000000290900780c */ /* 0x000fe20003f44270 */
[--C-:B------:R-:W-:Y:S01]  /*28d0*/  FFMA.FTZ R31, R31, UR7, -R49.reuse ;  /* 0x000000071f1f7c23 */ /* 0x100fe20008010831 */
[----:B0-----:R-:W-:Y:S01]  /*28e0*/  FSEL R40, R46, -INF , P1 ;  /* 0xff8000002e287808 */ /* 0x001fe20000800000 */
[--C-:B------:R-:W-:Y:S01]  /*28f0*/  FFMA.FTZ R46, R17, UR7, -R49.reuse ;  /* 0x00000007112e7c23 */ /* 0x100fe20008010831 */
[----:B------:R-:W-:Y:S01]  /*2900*/  FMNMX.FTZ R41, R15, R42, !PT ;  /* 0x0000002a0f297209 */ /* 0x000fe20007810000 */
[----:B------:R-:W0:Y:S01]  /*2910*/  MUFU.TANH R59, R59 ;  /* 0x0000003b003b7308 */ /* 0x000e220000002400 */
[----:B------:R-:W-:Y:S01]  /*2920*/  ISETP.GT.AND P1, PT, R9, 0x30, PT ;  /* 0x000000300900780c */ /* 0x000fe20003f24270 */
[--C-:B------:R-:W-:Y:S01]  /*2930*/  FFMA.FTZ R32, R32, UR7, -R49.reuse ;  /* 0x0000000720207c23 */ /* 0x100fe20008010831 */
[----:B------:R-:W-:Y:S01]  /*2940*/  FSEL R16, R47, -INF , P2 ;  /* 0xff8000002f107808 */ /* 0x000fe20001000000 */
[--C-:B------:R-:W-:Y:S01]  /*2950*/  FFMA.FTZ R47, R18, UR7, -R49.reuse ;  /* 0x00000007122f7c23 */ /* 0x100fe20008010831 */
[----:B-----5:R-:W-:Y:S01]  /*2960*/  FMNMX.FTZ R43, R40, R41, !PT ;  /* 0x00000029282b7209 */ /* 0x020fe20007810000 */
[--C-:B------:R-:W-:Y:S01]  /*2970*/  FFMA.FTZ R33, R33, UR7, -R49.reuse ;  /* 0x0000000721217c23 */ /* 0x100fe20008010831 */
[C---:B------:R-:W-:Y:S01]  /*2980*/  ISETP.GT.AND P2, PT, R9.reuse, 0x31, PT ;  /* 0x000000310900780c */ /* 0x040fe20003f44270 */
[----:B------:R1:W-:Y:S01]  /*2990*/  MUFU.EX2 R170, R44 ;  /* 0x0000002c00aa7308 */ /* 0x0003e20000000800 */
[----:B------:R-:W-:Y:S01]  /*29a0*/  FSEL R41, R50, -INF , P1 ;  /* 0xff80000032297808 */ /* 0x000fe20000800000 */
        /* <DEDUP_REMOVED lines=10> */
[----:B------:R-:W-:Y:S01]  /*2a50*/  FFMA.FTZ R35, R35, UR7, -R49 ;  /* 0x0000000723237c23 */ /* 0x000fe20008010831 */
[----:B---3--:R-:W-:-:S02]  /*2a60*/  FSEL R42, R54, -INF , P1 ;  /* 0xff800000362a7808 */ /* 0x008fc40000800000 */
[----:B------:R-:W-:Y:S01]  /*2a70*/  FMNMX.FTZ R43, R17, R44, !PT ;  /* 0x0000002c112b7209 */ /* 0x000fe20007810000 */
[----:B------:R-:W1:Y:S01]  /*2a80*/  MUFU.TANH R63, R63 ;  /* 0x0000003f003f7308 */ /* 0x000e620000002400 */
[----:B------:R-:W-:Y:S02]  /*2a90*/  ISETP.GT.AND P1, PT, R9, 0x40, PT ;  /* 0x000000400900780c */ /* 0x000fe40003f24270 */
[----:B----4-:R-:W-:Y:S02]  /*2aa0*/  FSEL R18, R55, -INF , P2 ;  /* 0xff80000037127808 */ /* 0x010fe40001000000 */
[----:B------:R-:W-:-:S03]  /*2ab0*/  ISETP.GT.AND P2, PT, R9, 0x41, PT ;  /* 0x000000410900780c */ /* 0x000fc60003f44270 */
[----:B------:R2:W-:Y:S01]  /*2ac0*/  MUFU.EX2 R53, R45 ;  /* 0x0000002d00357308 */ /* 0x0005e20000000800 */
[----:B0-----:R-:W-:Y:S02]  /*2ad0*/  FSEL R19, R59, -INF , P2 ;  /* 0xff8000003b137808 */ /* 0x001fe40001000000 */
[----:B------:R-:W-:-:S05]  /*2ae0*/  ISETP.GT.AND P2, PT, R9, 0x49, PT ;  /* 0x000000490900780c */ /* 0x000fca0003f44270 */
[----:B------:R-:W-:Y:S01]  /*2af0*/  MUFU.TANH R66, R66 ;  /* 0x0000004200427308 */ /* 0x000fe20000002400 */
[----:B--2---:R-:W-:Y:S02]  /*2b00*/  FMNMX.FTZ R45, R42, R43, !PT ;  /* 0x0000002b2a2d7209 */ /* 0x004fe40007810000 */
[----:B------:R-:W-:Y:S02]  /*2b10*/  FSEL R43, R58, -INF , P1 ;  /* 0xff8000003a2b7808 */ /* 0x000fe40000800000 */
[----:B------:R-:W-:Y:S02]  /*2b20*/  FMNMX.FTZ R44, R18, R45, !PT ;  /* 0x0000002d122c7209 */ /* 0x000fe40007810000 */
[----:B------:R-:W-:Y:S01]  /*2b30*/  ISETP.GT.AND P1, PT, R9, 0x48, PT ;  /* 0x000000480900780c */ /* 0x000fe20003f24270 */
[----:B------:R-:W0:Y:S01]  /*2b40*/  MUFU.TANH R67, R67 ;  /* 0x0000004300437308 */ /* 0x000e220000002400 */
[----:B-1----:R-:W-:Y:S02]  /*2b50*/  FSEL R20, R63, -INF , P2 ;  /* 0xff8000003f147808 */ /* 0x002fe40001000000 */
[----:B------:R-:W-:-:S05]  /*2b60*/  ISETP.GT.AND P2, PT, R9, 0x51, PT ;  /* 0x000000510900780c */ /* 0x000fca0003f44270 */
[----:B------:R1:W-:Y:S08]  /*2b70*/  MUFU.EX2 R164, R46 ;  /* 0x0000002e00a47308 */ /* 0x0003f00000000800 */
[----:B------:R-:W2:Y:S01]  /*2b80*/  MUFU.TANH R70, R70 ;  /* 0x0000004600467308 */ /* 0x000ea20000002400 */
[----:B-1----:R-:W-:Y:S02]  /*2b90*/  FMNMX.FTZ R46, R43, R44, !PT ;  /* 0x0000002c2b2e7209 */ /* 0x002fe40007810000 */
[----:B------:R-:W-:-:S02]  /*2ba0*/  FSEL R44, R62, -INF , P1 ;  /* 0xff8000003e2c7808 */ /* 0x000fc40000800000 */
[----:B------:R-:W-:Y:S02]  /*2bb0*/  FMNMX.FTZ R45, R19, R46, !PT ;  /* 0x0000002e132d7209 */ /* 0x000fe40007810000 */
[----:B------:R-:W-:Y:S01]  /*2bc0*/  ISETP.GT.AND P1, PT, R9, 0x50, PT ;  /* 0x000000500900780c */ /* 0x000fe20003f24270 */
[----:B------:R-:W1:Y:S01]  /*2bd0*/  MUFU.TANH R71, R71 ;  /* 0x0000004700477308 */ /* 0x000e620000002400 */
[----:B0-----:R-:W-:Y:S02]  /*2be0*/  FSEL R21, R67, -INF , P2 ;  /* 0xff80000043157808 */ /* 0x001fe40001000000 */
[----:B------:R-:W-:-:S05]  /*2bf0*/  ISETP.GT.AND P2, PT, R9, 0x59, PT ;  /* 0x000000590900780c */ /* 0x000fca0003f44270 */
[----:B------:R0:W-:Y:S08]  /*2c00*/  MUFU.EX2 R55, R47 ;  /* 0x0000002f00377308 */ /* 0x0001f00000000800 */
[----:B------:R3:W-:Y:S01]  /*2c10*/  MUFU.EX2 R166, R48 ;  /* 0x0000003000a67308 */ /* 0x0007e20000000800 */
[----:B0-----:R-:W-:Y:S02]  /*2c20*/  FMNMX.FTZ R47, R44, R45, !PT ;  /* 0x0000002d2c2f7209 */ /* 0x001fe40007810000 */
[----:B------:R-:W-:-:S02]  /*2c30*/  FSEL R45, R66, -INF , P1 ;  /* 0xff800000422d7808 */ /* 0x000fc40000800000 */
[----:B------:R-:W-:Y:S01]  /*2c40*/  FMNMX.FTZ R46, R20, R47, !PT ;  /* 0x0000002f142e7209 */ /* 0x000fe20007810000 */
[--C-:B------:R-:W-:Y:S01]  /*2c50*/  FFMA.FTZ R47, R22, UR7, -R49.reuse ;  /* 0x00000007162f7c23 */ /* 0x100fe20008010831 */
[----:B------:R-:W-:Y:S01]  /*2c60*/  ISETP.GT.AND P1, PT, R9, 0x58, PT ;  /* 0x000000580900780c */ /* 0x000fe20003f24270 */
[----:B------:R-:W-:Y:S01]  /*2c70*/  MUFU.EX2 R57, R50 ;  /* 0x0000003200397308 */ /* 0x000fe20000000800 */
[----:B---3--:R-:W-:Y:S02]  /*2c80*/  FMNMX.FTZ R48, R45, R46, !PT ;  /* 0x0000002e2d307209 */ /* 0x008fe40007810000 */
[----:B--2---:R-:W-:Y:S02]  /*2c90*/  FSEL R46, R70, -INF , P1 ;  /* 0xff800000462e7808 */ /* 0x004fe40000800000 */
[----:B------:R-:W-:Y:S01]  /*2ca0*/  FMNMX.FTZ R9, R21, R48, !PT ;  /* 0x0000003015097209 */ /* 0x000fe20007810000 */
[----:B------:R-:W-:Y:S01]  /*2cb0*/  FFMA.FTZ R48, R24, UR7, -R49 ;  /* 0x0000000718307c23 */ /* 0x000fe20008010831 */
[----:B-1----:R-:W-:Y:S01]  /*2cc0*/  FSEL R22, R71, -INF , P2 ;  /* 0xff80000047167808 */ /* 0x002fe20001000000 */
[----:B------:R-:W-:Y:S01]  /*2cd0*/  MUFU.EX2 R52, R52 ;  /* 0x0000003400347308 */ /* 0x000fe20000000800 */
[----:B------:R-:W-:-:S04]  /*2ce0*/  FMNMX.FTZ R9, R46, R9, !PT ;  /* 0x000000092e097209 */ /* 0x000fc80007810000 */
[----:B------:R-:W-:-:S03]  /*2cf0*/  FMNMX.FTZ R9, R22, R9, !PT ;  /* 0x0000000916097209 */ /* 0x000fc60007810000 */
[----:B------:R-:W0:Y:S02]  /*2d00*/  MUFU.EX2 R47, R47 ;  /* 0x0000002f002f7308 */ /* 0x000e240000000800 */
[----:B------:R-:W1:Y:S06]  /*2d10*/  SHFL.BFLY PT, R24, R9, 0x2, 0x1f ;  /* 0x0c401f0009187f89 */ /* 0x000e6c00000e0000 */
[----:B------:R-:W-:Y:S08]  /*2d20*/  MUFU.EX2 R23, R23 ;  /* 0x0000001700177308 */ /* 0x000ff00000000800 */
[----:B------:R-:W2:Y:S01]  /*2d30*/  MUFU.EX2 R48, R48 ;  /* 0x0000003000307308 */ /* 0x000ea20000000800 */
[----:B0-----:R-:W-:-:S07]  /*2d40*/  F2FP.BF16.F32.PACK_AB R160, R47, R52 ;  /* 0x000000342fa0723e */ /* 0x001fce00000010ff */
[----:B------:R-:W-:Y:S01]  /*2d50*/  MUFU.EX2 R25, R25 ;  /* 0x0000001900197308 */ /* 0x000fe20000000800 */
[----:B-1----:R-:W-:-:S05]  /*2d60*/  FMNMX.FTZ R24, R9, R24, !PT ;  /* 0x0000001809187209 */ /* 0x002fca0007810000 */
[----:B------:R-:W0:Y:S02]  /*2d70*/  SHFL.BFLY PT, R9, R24, 0x1, 0x1f ;  /* 0x0c201f0018097f89 */ /* 0x000e2400000e0000 */
[----:B------:R-:W1:Y:S01]  /*2d80*/  MUFU.EX2 R26, R26 ;  /* 0x0000001a001a7308 */ /* 0x000e620000000800 */
[----:B--2---:R-:W-:-:S07]  /*2d90*/  F2FP.BF16.F32.PACK_AB R162, R48, R23 ;  /* 0x0000001730a2723e */ /* 0x004fce00000010ff */
[----:B------:R-:W-:Y:S08]  /*2da0*/  MUFU.EX2 R27, R27 ;  /* 0x0000001b001b7308 */ /* 0x000ff00000000800 */
[----:B------:R-:W2:Y:S01]  /*2db0*/  MUFU.EX2 R28, R28 ;  /* 0x0000001c001c7308 */ /* 0x000ea20000000800 */
[----:B-1----:R-:W-:Y:S02]  /*2dc0*/  F2FP.BF16.F32.PACK_AB R156, R26, R25 ;  /* 0x000000191a9c723e */ /* 0x002fe400000010ff */
[----:B0-----:R-:W-:-:S05]  /*2dd0*/  FMNMX.FTZ R9, R24, R9, !PT ;  /* 0x0000000918097209 */ /* 0x001fca0007810000 */
[----:B------:R-:W-:Y:S01]  /*2de0*/  MUFU.EX2 R29, R29 ;  /* 0x0000001d001d7308 */ /* 0x000fe20000000800 */
[C---:B------:R-:W-:Y:S01]  /*2df0*/  FSETP.NEU.FTZ.AND P1, PT, R9.reuse, -INF , PT ;  /* 0xff8000000900780b */ /* 0x040fe20003f3d000 */
[----:B------:R-:W-:-:S06]  /*2e00*/  FMUL.FTZ R24, R9, UR7 ;  /* 0x0000000709187c20 */ /* 0x000fcc0008410000 */
[----:B------:R-:W0:Y:S01]  /*2e10*/  MUFU.EX2 R30, R30 ;  /* 0x0000001e001e7308 */ /* 0x000e220000000800 */
[----:B------:R-:W-:Y:S02]  /*2e20*/  FSEL R24, R24, RZ, P1 ;  /* 0x000000ff18187208 */ /* 0x000fe40000800000 */
[----:B--2---:R-:W-:-:S03]  /*2e30*/  F2FP.BF16.F32.PACK_AB R158, R28, R27 ;  /* 0x0000001b1c9e723e */ /* 0x004fc600000010ff */
        /* <DEDUP_REMOVED lines=26> */
[----:B------:R-:W-:Y:S01]  /*2fe0*/  FFMA.FTZ R22, R22, UR7, -R24 ;  /* 0x0000000716167c23 */ /* 0x000fe20008010818 */
[----:B0-----:R-:W-:-:S03]  /*2ff0*/  F2FP.BF16.F32.PACK_AB R152, R30, R29 ;  /* 0x0000001d1e98723e */ /* 0x001fc600000010ff */
[----:B------:R-:W0:Y:S01]  /*3000*/  MUFU.EX2 R36, R36 ;  /* 0x0000002400247308 */ /* 0x000e220000000800 */
[----:B-1----:R-:W-:Y:S01]  /*3010*/  FADD.FTZ R56, R4, R5 ;  /* 0x0000000504387221 */ /* 0x002fe20000010000 */
[----:B------:R-:W-:-:S06]  /*3020*/  F2FP.BF16.F32.PACK_AB R169, R5, R4 ;  /* 0x0000000405a9723e */ /* 0x000fcc00000010ff */
[----:B------:R-:W-:Y:S08]  /*3030*/  MUFU.EX2 R37, R37 ;  /* 0x0000002500257308 */ /* 0x000ff00000000800 */
[----:B------:R1:W2:Y:S01]  /*3040*/  MUFU.EX2 R50, R13 ;  /* 0x0000000d00327308 */ /* 0x0002a20000000800 */
[----:B0-----:R-:W-:-:S07]  /*3050*/  F2FP.BF16.F32.PACK_AB R171, R36, R11 ;  /* 0x0000000b24ab723e */ /* 0x001fce00000010ff */
[----:B------:R-:W-:Y:S01]  /*3060*/  MUFU.EX2 R38, R38 ;  /* 0x0000002600267308 */ /* 0x000fe20000000800 */
[----:B-1----:R-:W-:Y:S01]  /*3070*/  FADD.FTZ R13, R168, R51 ;  /* 0x00000033a80d7221 */ /* 0x002fe20000010000 */
[----:B------:R-:W-:-:S03]  /*3080*/  F2FP.BF16.F32.PACK_AB R168, R51, R168 ;  /* 0x000000a833a8723e */ /* 0x000fc600000010ff */
[----:B------:R-:W-:Y:S01]  /*3090*/  FADD.FTZ R58, R170, R13 ;  /* 0x0000000daa3a7221 */ /* 0x000fe20000010000 */
[----:B------:R-:W-:Y:S01]  /*30a0*/  FADD.FTZ R13, R11, R56 ;  /* 0x000000380b0d7221 */ /* 0x000fe20000010000 */
[----:B------:R-:W-:Y:S01]  /*30b0*/  F2FP.BF16.F32.PACK_AB R170, R53, R170 ;  /* 0x000000aa35aa723e */ /* 0x000fe200000010ff */
[----:B------:R0:W-:Y:S01]  /*30c0*/  MUFU.EX2 R54, R15 ;  /* 0x0000000f00367308 */ /* 0x0001e20000000800 */
[----:B--2---:R-:W-:-:S07]  /*30d0*/  F2FP.BF16.F32.PACK_AB R165, R50, R37 ;  /* 0x0000002532a5723e */ /* 0x004fce00000010ff */
[----:B------:R-:W-:Y:S01]  /*30e0*/  MUFU.EX2 R167, R14 ;  /* 0x0000000e00a77308 */ /* 0x000fe20000000800 */
[----:B0-----:R-:W-:-:S04]  /*30f0*/  FADD.FTZ R15, R53, R58 ;  /* 0x0000003a350f7221 */ /* 0x001fc80000010000 */
[----:B------:R-:W-:Y:S01]  /*3100*/  FADD.FTZ R56, R164, R15 ;  /* 0x0000000fa4387221 */ /* 0x000fe20000010000 */
[C---:B------:R-:W-:Y:S02]  /*3110*/  F2FP.BF16.F32.PACK_AB R164, R55.reuse, R164 ;  /* 0x000000a437a4723e */ /* 0x040fe400000010ff */
[----:B------:R0:W-:Y:S01]  /*3120*/  MUFU.EX2 R163, R16 ;  /* 0x0000001000a37308 */ /* 0x0001e20000000800 */
[----:B------:R-:W-:-:S07]  /*3130*/  FADD.FTZ R15, R55, R56 ;  /* 0x00000038370f7221 */ /* 0x000fce0000010000 */
[----:B------:R-:W1:Y:S01]  /*3140*/  MUFU.EX2 R39, R39 ;  /* 0x0000002700277308 */ /* 0x000e620000000800 */
[----:B0-----:R-:W-:-:S04]  /*3150*/  FADD.FTZ R16, R36, R13 ;  /* 0x0000000d24107221 */ /* 0x001fc80000010000 */
[----:B------:R-:W-:Y:S01]  /*3160*/  FADD.FTZ R13, R37, R16 ;  /* 0x00000010250d7221 */ /* 0x000fe20000010000 */
[----:B------:R-:W-:Y:S01]  /*3170*/  FADD.FTZ R16, R166, R15 ;  /* 0x0000000fa6107221 */ /* 0x000fe20000010000 */
[----:B------:R-:W-:Y:S01]  /*3180*/  F2FP.BF16.F32.PACK_AB R166, R57, R166 ;  /* 0x000000a639a6723e */ /* 0x000fe200000010ff */
[----:B------:R-:W0:Y:S01]  /*3190*/  MUFU.EX2 R40, R40 ;  /* 0x0000002800287308 */ /* 0x000e220000000800 */
[----:B------:R-:W-:-:S07]  /*31a0*/  FADD.FTZ R13, R50, R13 ;  /* 0x0000000d320d7221 */ /* 0x000fce0000010000 */
[----:B------:R2:W-:Y:S01]  /*31b0*/  MUFU.EX2 R159, R18 ;  /* 0x00000012009f7308 */ /* 0x0005e20000000800 */
[----:B-1----:R-:W-:-:S07]  /*31c0*/  F2FP.BF16.F32.PACK_AB R161, R54, R39 ;  /* 0x0000002736a1723e */ /* 0x002fce00000010ff */
[----:B------:R-:W1:Y:S01]  /*31d0*/  MUFU.EX2 R41, R41 ;  /* 0x0000002900297308 */ /* 0x000e620000000800 */
[----:B--2---:R-:W-:Y:S01]  /*31e0*/  FADD.FTZ R18, R38, R13 ;  /* 0x0000000d26127221 */ /* 0x004fe20000010000 */
[----:B------:R-:W-:-:S03]  /*31f0*/  FADD.FTZ R13, R57, R16 ;  /* 0x00000010390d7221 */ /* 0x000fc60000010000 */
[C---:B------:R-:W-:Y:S01]  /*3200*/  FADD.FTZ R18, R167.reuse, R18 ;  /* 0x00000012a7127221 */ /* 0x040fe20000010000 */
[----:B------:R-:W-:Y:S01]  /*3210*/  FADD.FTZ R24, R52, R13 ;  /* 0x0000000d34187221 */ /* 0x000fe20000010000 */
[----:B------:R-:W-:Y:S01]  /*3220*/  F2FP.BF16.F32.PACK_AB R167, R167, R38 ;  /* 0x00000026a7a7723e */ /* 0x000fe200000010ff */
[----:B------:R-:W2:Y:S01]  /*3230*/  MUFU.EX2 R14, R17 ;  /* 0x00000011000e7308 */ /* 0x000ea20000000800 */
[----:B------:R-:W-:Y:S01]  /*3240*/  FADD.FTZ R13, R39, R18 ;  /* 0x00000012270d7221 */ /* 0x000fe20000010000 */
[----:B------:R-:W-:-:S03]  /*3250*/  FADD.FTZ R24, R47, R24 ;  /* 0x000000182f187221 */ /* 0x000fc60000010000 */
[----:B------:R-:W-:Y:S01]  /*3260*/  FADD.FTZ R13, R54, R13 ;  /* 0x0000000d360d7221 */ /* 0x000fe20000010000 */
[----:B------:R-:W-:Y:S02]  /*3270*/  FADD.FTZ R5, R23, R24 ;  /* 0x0000001817057221 */ /* 0x000fe40000010000 */
[----:B------:R-:W3:Y:S01]  /*3280*/  MUFU.EX2 R42, R42 ;  /* 0x0000002a002a7308 */ /* 0x000ee20000000800 */
[----:B0-----:R-:W-:Y:S01]  /*3290*/  FADD.FTZ R4, R40, R13 ;  /* 0x0000000d28047221 */ /* 0x001fe20000010000 */
[----:B------:R-:W-:-:S03]  /*32a0*/  FADD.FTZ R18, R48, R5 ;  /* 0x0000000530127221 */ /* 0x000fc60000010000 */
[----:B------:R-:W-:Y:S01]  /*32b0*/  FADD.FTZ R4, R163, R4 ;  /* 0x00000004a3047221 */ /* 0x000fe20000010000 */
[----:B------:R-:W-:Y:S01]  /*32c0*/  FADD.FTZ R5, R25, R18 ;  /* 0x0000001219057221 */ /* 0x000fe20000010000 */
[----:B------:R-:W-:Y:S01]  /*32d0*/  F2FP.BF16.F32.PACK_AB R163, R163, R40 ;  /* 0x00000028a3a3723e */ /* 0x000fe200000010ff */
[----:B------:R-:W0:Y:S01]  /*32e0*/  MUFU.EX2 R43, R43 ;  /* 0x0000002b002b7308 */ /* 0x000e220000000800 */
[----:B-1----:R-:W-:Y:S01]  /*32f0*/  FADD.FTZ R11, R41, R4 ;  /* 0x00000004290b7221 */ /* 0x002fe20000010000 */
[----:B------:R-:W-:Y:S01]  /*3300*/  FADD.FTZ R4, R26, R5 ;  /* 0x000000051a047221 */ /* 0x000fe20000010000 */
[C---:B--2---:R-:W-:Y:S02]  /*3310*/  F2FP.BF16.F32.PACK_AB R157, R14.reuse, R41 ;  /* 0x000000290e9d723e */ /* 0x044fe400000010ff */
[----:B------:R-:W-:Y:S01]  /*3320*/  FADD.FTZ R11, R14, R11 ;  /* 0x0000000b0e0b7221 */ /* 0x000fe20000010000 */
[----:B------:R-:W-:Y:S02]  /*3330*/  FADD.FTZ R5, R27, R4 ;  /* 0x000000041b057221 */ /* 0x000fe40000010000 */
[----:B------:R-:W1:Y:S01]  /*3340*/  MUFU.EX2 R16, R19 ;  /* 0x0000001300107308 */ /* 0x000e620000000800 */
[----:B---3--:R-:W-:-:S04]  /*3350*/  FADD.FTZ R18, R42, R11 ;  /* 0x0000000b2a127221 */ /* 0x008fc80000010000 */
[C---:B------:R-:W-:Y:S01]  /*3360*/  FADD.FTZ R18, R159.reuse, R18 ;  /* 0x000000129f127221 */ /* 0x040fe20000010000 */
[----:B------:R-:W-:Y:S02]  /*3370*/  F2FP.BF16.F32.PACK_AB R159, R159, R42 ;  /* 0x0000002a9f9f723e */ /* 0x000fe400000010ff */
[----:B------:R-:W2:Y:S01]  /*3380*/  MUFU.EX2 R44, R44 ;  /* 0x0000002c002c7308 */ /* 0x000ea20000000800 */
[----:B0-----:R-:W-:-:S07]  /*3390*/  FADD.FTZ R11, R43, R18 ;  /* 0x000000122b0b7221 */ /* 0x001fce0000010000 */
[----:B------:R-:W-:Y:S01]  /*33a0*/  MUFU.EX2 R31, R31 ;  /* 0x0000001f001f7308 */ /* 0x000fe20000000800 */
[C---:B-1----:R-:W-:Y:S01]  /*33b0*/  FADD.FTZ R11, R16.reuse, R11 ;  /* 0x0000000b100b7221 */ /* 0x042fe20000010000 */
[----:B------:R-:W-:-:S06]  /*33c0*/  F2FP.BF16.F32.PACK_AB R153, R16, R43 ;  /* 0x0000002b1099723e */ /* 0x000fcc00000010ff */
[----:B------:R0:W1:Y:S01]  /*33d0*/  MUFU.EX2 R155, R20 ;  /* 0x00000014009b7308 */ /* 0x0000620000000800 */
[----:B--2---:R-:W-:-:S07]  /*33e0*/  FADD.FTZ R14, R44, R11 ;  /* 0x0000000b2c0e7221 */ /* 0x004fce0000010000 */
[----:B------:R-:W2:Y:S01]  /*33f0*/  MUFU.EX2 R32, R32 ;  /* 0x0000002000207308 */ /* 0x000ea20000000800 */
[----:B0-----:R-:W-:-:S04]  /*3400*/  FADD.FTZ R20, R28, R5 ;  /* 0x000000051c147221 */ /* 0x001fc80000010000 */
[----:B------:R-:W-:-:S03]  /*3410*/  FADD.FTZ R5, R29, R20 ;  /* 0x000000141d057221 */ /* 0x000fc60000010000 */
[----:B------:R-:W0:Y:S01]  /*3420*/  MUFU.EX2 R45, R45 ;  /* 0x0000002d002d7308 */ /* 0x000e220000000800 */
[----:B------:R-:W-:Y:S01]  /*3430*/  FADD.FTZ R18, R30, R5 ;  /* 0x000000051e127221 */ /* 0x000fe20000010000 */
[C---:B-1----:R-:W-:Y:S01]  /*3440*/  FADD.FTZ R14, R155.reuse, R14 ;  /* 0x0000000e9b0e7221 */ /* 0x042fe20000010000 */
[----:B------:R-:W-:Y:S02]  /*3450*/  F2FP.BF16.F32.PACK_AB R155, R155, R44 ;  /* 0x0000002c9b9b723e */ /* 0x000fe400000010ff */
[----:B------:R-:W-:-:S03]  /*3460*/  FADD.FTZ R5, R31, R18 ;  /* 0x000000121f057221 */ /* 0x000fc60000010000 */
        /* <DEDUP_REMOVED lines=23> */
.L_x_4522:
[----:B------:R0:W1:Y:S01]  /*35e0*/  SYNCS.PHASECHK.TRANS64.TRYWAIT P1, [UR42+0x22850], R10 ;  /* 0x0228500aff0075a7 */ /* 0x000062000802016a */
[----:B------:R-:W-:Y:S05]  /*35f0*/  @!P0 BRA `(.L_x_4523) ;  /* 0x0000000000048947 */ /* 0x000fea0003800000 */
[----:B------:R-:W-:Y:S01]  /*3600*/  BPT.TRAP 0x1 ;  /* 0x000000040000795c */ /* 0x000fe20000300000 */
.L_x_4523:
[----:B-1----:R-:W-:Y:S05]  /*3610*/  @P1 BRA `(.L_x_4524) ;  /* 0x0000000000081947 */ /* 0x002fea0003800000 */
[----:B------:R-:W1:Y:S02]  /*3620*/  SYNCS.PHASECHK.TRANS64.TRYWAIT P1, [UR42+0x22850], R10 ;  /* 0x0228500aff0075a7 */ /* 0x000e64000802016a */
[----:B-1----:R-:W-:Y:S05]  /*3630*/  @!P1 BRA `(.L_x_4525) ;  /* 0x000000b800789947 */ /* 0x002fea0003800000 */
.L_x_4524:
        /* <DEDUP_REMOVED lines=47> */
.L_x_4526:
[----:B------:R-:W2:Y:S01]  /*3930*/  S2UR UR4, SR_CTAID.X ;  /* 0x00000000000479c3 */ /* 0x000ea20000002500 */
[----:B------:R-:W-:Y:S02]  /*3940*/  UISETP.NE.AND UP0, UPT, UR43, URZ, UPT ;  /* 0x0000003f2b00728c */ /* 0x000fe4000bf05270 */
[----:B------:R-:W-:-:S09]  /*3950*/  UIADD3 UR27, UR46, -0x2, URZ ;  /* 0xfffffffe2e1b7890 */ /* 0x000fd2000fffe03f */
[----:B------:R-:W-:Y:S01]  /*3960*/  @UP0 ULDC UR11, c[0x0][0x450] ;  /* 0x00011400000b0ab9 */ /* 0x000fe20000000800 */
[----:B--2---:R-:W-:-:S03]  /*3970*/  USHF.L.U32 UR10, UR4, 0x7, URZ ;  /* 0x00000007040a7899 */ /* 0x004fc6000800063f */
[----:B------:R-:W-:Y:S02]  /*3980*/  @UP0 ULDC UR4, c[0x0][0x44c] ;  /* 0x0001130000040ab9 */ /* 0x000fe40000000800 */
[----:B------:R-:W-:-:S04]  /*3990*/  UIMAD.WIDE.U32 UR4, UR10, UR4, URZ ;  /* 0x000000040a0472a5 */ /* 0x000fc8000f8e003f */
[----:B------:R-:W-:-:S04]  /*39a0*/  @UP0 USHF.R.U32.HI UR10, URZ, UR11, UR5 ;  /* 0x0000000b3f0a0299 */ /* 0x000fc80008011605 */
[----:B------:R-:W-:Y:S02]  /*39b0*/  UIADD3 UR4, UR10, -UR14, UR44 ;  /* 0x8000000e0a047290 */ /* 0x000fe4000fffe02c */
[----:B------:R-:W-:Y:S02]  /*39c0*/  UIADD3 UR10, UR42, 0x22860, URZ ;  /* 0x000228602a0a7890 */ /* 0x000fe4000fffe03f */
[----:B------:R-:W-:Y:S02]  /*39d0*/  UIMAD.WIDE UR4, UR4, 0x2aaaaaab, URZ ;  /* 0x2aaaaaab040478a5 */ /* 0x000fe4000f8e023f */
[----:B------:R-:W-:Y:S02]  /*39e0*/  UPRMT UR10, UR25, 0x654, UR10 ;  /* 0x00000654190a7896 */ /* 0x000fe4000800000a */
[----:B------:R-:W-:-:S04]  /*39f0*/  USHF.R.U32.HI UR4, URZ, 0x1f, UR5 ;  /* 0x0000001f3f047899 */ /* 0x000fc80008011605 */
[----:B------:R-:W-:-:S03]  /*3a00*/  ULEA.HI.SX32 UR4, UR5, UR4, 0x1c ;  /* 0x0000000405047291 */ /* 0x000fc6000f8fe23f */
[----:B------:R-:W-:Y:S01]  /*3a10*/  SYNCS.ARRIVE.TRANS64.RED.A1T0 RZ, [UR10], RZ ;  /* 0x000000ffffff79a7 */ /* 0x000fe2000810040a */
[----:B------:R-:W-:Y:S01]  /*3a20*/  UISETP.LT.AND UP0, UPT, UR41, UR4, UPT ;  /* 0x000000042900728c */ /* 0x000fe2000bf01270 */
[----:B------:R-:W-:-:S03]  /*3a30*/  UMOV UR5, URZ ;  /* 0x0000003f00057c82 */ /* 0x000fc60008000000 */
[----:B------:R-:W-:-:S03]  /*3a40*/  USEL UR26, UR41, UR4, !UP0 ;  /* 0x00000004291a7287 */ /* 0x000fc6000c000000 */
[----:B------:R-:W-:Y:S01]  /*3a50*/  UMOV UR4, URZ ;  /* 0x0000003f00047c82 */ /* 0x000fe20008000000 */
[----:B------:R-:W-:-:S06]  /*3a60*/  UISETP.GE.AND UP0, UPT, UR27, UR26, UPT ;  /* 0x0000001a1b00728c */ /* 0x000fcc000bf06270 */
[----:B------:R-:W-:-:S13]  /*3a70*/  PLOP3.LUT P1, PT, PT, PT, UP0, 0x80, 0x0 ;  /* 0x000000000000781c */ /* 0x000fda0003f2f008 */
[----:B------:R-:W-:Y:S05]  /*3a80*/  @!P1 BRA `(.L_x_4527) ;  /* 0x0000002800ac9947 */ /* 0x000fea0003800000 */
[----:B------:R-:W-:Y:S01]  /*3a90*/  IMAD.MOV.U32 R12, RZ, RZ, R9 ;  /* 0x000000ffff0c7224 */ /* 0x000fe200078e0009 */
[----:B------:R-:W-:Y:S01]  /*3aa0*/  UMOV UR5, URZ ;  /* 0x0000003f00057c82 */ /* 0x000fe20008000000 */
[----:B-1----:R-:W-:Y:S01]  /*3ab0*/  IMAD.MOV.U32 R11, RZ, RZ, R8 ;  /* 0x000000ffff0b7224 */ /* 0x002fe200078e0008 */
[----:B------:R-:W-:Y:S01]  /*3ac0*/  UMOV UR4, URZ ;  /* 0x0000003f00047c82 */ /* 0x000fe20008000000 */
[----:B------:R-:W-:Y:S01]  /*3ad0*/  ULDC UR29, c[0x0][0x288] ;  /* 0x0000a200001d7ab9 */ /* 0x000fe20000000800 */
[----:B------:R-:W-:Y:S01]  /*3ae0*/  ULDC UR30, c[0x0][0x2f0] ;  /* 0x0000bc00001e7ab9 */ /* 0x000fe20000000800 */
[----:B------:R-:W-:Y:S01]  /*3af0*/  ULDC UR31, c[0x0][0x9d8] ;  /* 0x00027600001f7ab9 */ /* 0x000fe20000000800 */
[----:B------:R-:W-:-:S05]  /*3b00*/  ULDC UR7, c[0x0][0x988] ;  /* 0x0002620000077ab9 */ /* 0x000fca0000000800 */
.L_x_4538:
[----:B------:R-:W-:-:S04]  /*3b10*/  UIADD3 UR4, UR4, 0x1, URZ ;  /* 0x0000000104047890 */ /* 0x000fc8000fffe03f */
[----:B------:R-:W-:-:S04]  /*3b20*/  UISETP.NE.AND UP0, UPT, UR4, 0x2, UPT ;  /* 0x000000020400788c */ /* 0x000fc8000bf05270 */
[----:B------:R-:W-:Y:S02]  /*3b30*/  USEL UR10, URZ, 0x1, UP0 ;  /* 0x000000013f0a7887 */ /* 0x000fe40008000000 */
[----:B------:R-:W-:Y:S02]  /*3b40*/  USEL UR4, UR4, URZ, UP0 ;  /* 0x0000003f04047287 */ /* 0x000fe40008000000 */
[----:B------:R-:W-:Y:S01]  /*3b50*/  ULOP3.LUT UR5, UR5, UR10, URZ, 0x3c, !UPT ;  /* 0x0000000a05057292 */ /* 0x000fe2000f8e3c3f */
[----:B------:R-:W-:Y:S11]  /*3b60*/  @!P0 BRA `(.L_x_4528) ;  /* 0x0000000000048947 */ /* 0x000ff60003800000 */
[----:B------:R-:W-:Y:S01]  /*3b70*/  BPT.TRAP 0x1 ;  /* 0x000000040000795c */ /* 0x000fe20000300000 */
.L_x_4528:
[----:B------:R-:W-:Y:S01]  /*3b80*/  ULEA UR28, UR4, UR42, 0x3 ;  /* 0x0000002a041c7291 */ /* 0x000fe2000f8e183f */
[----:B0-----:R-:W-:-:S04]  /*3b90*/  MOV R10, UR5 ;  /* 0x00000005000a7c02 */ /* 0x001fc80008000f00 */
[----:B------:R-:W-:-:S04]  /*3ba0*/  SHF.L.U32 R10, R10, 0x1f, RZ ;  /* 0x0000001f0a0a7819 */ /* 0x000fc800000006ff */
[----:B------:R0:W1:Y:S01]  /*3bb0*/  SYNCS.PHASECHK.TRANS64.TRYWAIT P1, [UR28+0x22830], R10 ;  /* 0x0228300aff0075a7 */ /* 0x000062000802015c */
[----:B------:R-:W-:Y:S05]  /*3bc0*/  @!P0 BRA `(.L_x_4529) ;  /* 0x0000000000048947 */ /* 0x000fea0003800000 */
[----:B------:R-:W-:Y:S01]  /*3bd0*/  BPT.TRAP 0x1 ;  /* 0x000000040000795c */ /* 0x000fe20000300000 */
.L_x_4529:
[----:B-1----:R-:W-:Y:S05]  /*3be0*/  @P1 BRA `(.L_x_4530) ;  /* 0x0000000000081947 */ /* 0x002fea0003800000 */
[----:B------:R-:W1:Y:S02]  /*3bf0*/  SYNCS.PHASECHK.TRANS64.TRYWAIT P1, [UR28+0x22830], R10 ;  /* 0x0228300aff0075a7 */ /* 0x000e64000802015c */
[----:B-1----:R-:W-:Y:S05]  /*3c00*/  @!P1 BRA `(.L_x_4531) ;  /* 0x000000b4001c9947 */ /* 0x002fea0003800000 */
.L_x_4530:
[----:B------:R-:W-:Y:S01]  /*3c10*/  UIMAD UR10, UR4, 0x300, UR6 ;  /* 0x00000300040a78a4 */ /* 0x000fe2000f8e0206 */
[----:B------:R-:W-:Y:S01]  /*3c20*/  WARPGROUP.ARRIVE ;  /* 0x00000000000079c5 */ /* 0x000fe20000000000 */
[----:B------:R-:W-:Y:S01]  /*3c30*/  UMOV UR11, 0x40000040 ;  /* 0x40000040000b7882 */ /* 0x000fe20000000000 */
[----:B------:R-:W-:Y:S01]  /*3c40*/  UMOV UR15, 0x40000040 ;  /* 0x40000040000f7882 */ /* 0x000fe20000000000 */
[----:B------:R-:W-:Y:S01]  /*3c50*/  UIADD3 UR14, UR10, 0x2, URZ ;  /* 0x000000020a0e7890 */ /* 0x000fe2000fffe03f */
[----:B------:R-:W-:Y:S01]  /*3c60*/  IADD3 R0, -R2, 0xb, RZ ;  /* 0x0000000b02007810 */ /* 0x000fe20007ffe1ff */
        /* <DEDUP_REMOVED lines=18> */
.L_x_4532:
[----:B------:R-:W-:Y:S01]  /*3d90*/  UISETP.NE.AND UP0, UPT, UR43, URZ, UPT ;  /* 0x0000003f2b00728c */ /* 0x000fe2000bf05270 */
[----:B-1----:R-:W-:Y:S02]  /*3da0*/  IMAD.MOV.U32 R9, RZ, RZ, R6 ;  /* 0x000000ffff097224 */ /* 0x002fe400078e0006 */
[----:B------:R-:W-:Y:S01]  /*3db0*/  FMUL.FTZ R8, R154, UR31 ;  /* 0x0000001f9a087c20 */ /* 0x000fe20008410000 */
[----:B------:R-:W-:Y:S02]  /*3dc0*/  IMAD.MOV.U32 R22, RZ, RZ, -0x2 ;  /* 0xfffffffeff167424 */ /* 0x000fe400078e00ff */
[----:B------:R-:W-:Y:S01]  /*3dd0*/  FMUL.FTZ R14, R155, UR31 ;  /* 0x0000001f9b0e7c20 */ /* 0x000fe20008410000 */
[----:B------:R-:W-:Y:S01]  /*3de0*/  FMUL.FTZ R155, R167, UR31 ;  /* 0x0000001fa79b7c20 */ /* 0x000fe20008410000 */
[----:B------:R-:W-:Y:S01]  /*3df0*/  PLOP3.LUT P1, PT, PT, PT, UP0, 0x80, 0x0 ;  /* 0x000000000000781c */ /* 0x000fe20003f2f008 */
[----:B------:R-:W-:Y:S01]  /*3e00*/  FMUL.FTZ R16, R158, UR31 ;  /* 0x0000001f9e107c20 */ /* 0x000fe20008410000 */
[----:B------:R-:W-:Y:S01]  /*3e10*/  PLOP3.LUT P2, PT, PT, PT, UP0, 0x80, 0x0 ;  /* 0x000000000000781c */ /* 0x000fe20003f4f008 */
[----:B------:R-:W1:Y:S01]  /*3e20*/  MUFU.TANH R8, R8 ;  /* 0x0000000800087308 */ /* 0x000e620000002400 */
[----:B------:R-:W-:Y:S01]  /*3e30*/  MOV R20, UR30 ;  /* 0x0000001e00147c02 */ /* 0x000fe20008000f00 */
[----:B------:R-:W-:Y:S01]  /*3e40*/  @UP0 ULDC UR10, c[0x0][0x44c] ;  /* 0x00011300000a0ab9 */ /* 0x000fe20000000800 */
[----:B------:R-:W-:Y:S01]  /*3e50*/  FMUL.FTZ R15, R159, UR31 ;  /* 0x0000001f9f0f7c20 */ /* 0x000fe20008410000 */
[----:B------:R-:W-:Y:S01]  /*3e60*/  FMUL.FTZ R162, R162, UR31 ;  /* 0x0000001fa2a27c20 */ /* 0x000fe20008410000 */
[----:B------:R-:W-:Y:S01]  /*3e70*/  FMUL.FTZ R203, R157, UR31 ;  /* 0x0000001f9dcb7c20 */ /* 0x000fe20008410000 */
[----:B------:R-:W-:Y:S01]  /*3e80*/  FMUL.FTZ R158, R163, UR31 ;  /* 0x0000001fa39e7c20 */ /* 0x000fe20008410000 */
[----:B------:R-:W-:Y:S01]  /*3e90*/  FMUL.FTZ R157, R166, UR31 ;  /* 0x0000001fa69d7c20 */ /* 0x000fe20008410000 */
[----:B------:R-:W3:Y:S01]  /*3ea0*/  MUFU.TANH R14, R14 ;  /* 0x0000000e000e7308 */ /* 0x000ee20000002400 */
[----:B------:R-:W-:Y:S01]  /*3eb0*/  FMUL.FTZ R166, R168, UR31 ;  /* 0x0000001fa8a67c20 */ /* 0x000fe20008410000 */
[----:B------:R-:W-:Y:S01]  /*3ec0*/  @P1 IMAD.HI.U32 R13, R6, UR10, RZ ;  /* 0x0000000a060d1c27 */ /* 0x000fe2000f8e00ff */
[----:B------:R-:W-:-:S03]  /*3ed0*/  @UP0 ULDC UR10, c[0x0][0x450] ;  /* 0x00011400000a0ab9 */ /* 0x000fc60000000800 */
[----:B------:R-:W-:Y:S01]  /*3ee0*/  FMUL.FTZ R170, R170, UR31 ;  /* 0x0000001faaaa7c20 */ /* 0x000fe20008410000 */
[----:B------:R-:W-:Y:S01]  /*3ef0*/  FMUL.FTZ R202, R156, UR31 ;  /* 0x0000001f9cca7c20 */ /* 0x000fe20008410000 */
[----:B------:R-:W-:Y:S01]  /*3f00*/  FMUL.FTZ R174, R174, UR31 ;  /* 0x0000001faeae7c20 */ /* 0x000fe20008410000 */
[----:B------:R-:W-:Y:S01]  /*3f10*/  @P2 SHF.R.U32.HI R9, RZ, UR10, R13 ;  /* 0x0000000aff092c19 */ /* 0x000fe2000801160d */
[----:B------:R-:W-:Y:S01]  /*3f20*/  UMOV UR10, 0x1 ;  /* 0x00000001000a7882 */ /* 0x000fe20000000000 */
[----:B------:R-:W-:Y:S01]  /*3f30*/  MUFU.TANH R16, R16 ;  /* 0x0000001000107308 */ /* 0x000fe20000002400 */
[----:B------:R-:W-:Y:S01]  /*3f40*/  UIMAD UR10, UR27, -0x60, UR10 ;  /* 0xffffffa01b0a78a4 */ /* 0x000fe2000f8e020a */
[----:B------:R-:W-:Y:S01]  /*3f50*/  FMUL.FTZ R201, R153, UR31 ;  /* 0x0000001f99c97c20 */ /* 0x000fe20008410000 */
[----:B------:R-:W4:Y:S01]  /*3f60*/  SHFL.IDX PT, R18, R9, 0x1, 0x1c1f ;  /* 0x003c1f0009127f89 */ /* 0x000f2200000e0000 */
[----:B------:R-:W-:Y:S01]  /*3f70*/  FMUL.FTZ R163, R165, UR31 ;  /* 0x0000001fa5a37c20 */ /* 0x000fe20008410000 */
[----:B------:R-:W-:Y:S01]  /*3f80*/  FMUL.FTZ R171, R171, UR31 ;  /* 0x0000001fabab7c20 */ /* 0x000fe20008410000 */
[----:B------:R-:W-:Y:S01]  /*3f90*/  FMUL.FTZ R200, R152, UR31 ;  /* 0x0000001f98c87c20 */ /* 0x000fe20008410000 */
[----:B------:R-:W-:Y:S01]  /*3fa0*/  IMAD R167, R7, R22, UR10 ;  /* 0x0000000a07a77e24 */ /* 0x000fe2000f8e0216 */
[----:B------:R-:W5:Y:S01]  /*3fb0*/  MUFU.TANH R15, R15 ;  /* 0x0000000f000f7308 */ /* 0x000f620000002400 */
[----:B------:R-:W-:Y:S01]  /*3fc0*/  FMUL.FTZ R152, R175, UR31 ;  /* 0x0000001faf987c20 */ /* 0x000fe20008410000 */
[----:B------:R-:W-:Y:S01]  /*3fd0*/  FMUL.FTZ R178, R178, UR31 ;  /* 0x0000001fb2b27c20 */ /* 0x000fe20008410000 */
[----:B------:R-:W-:-:S02]  /*3fe0*/  IMAD R167, R20, UR40, R167 ;  /* 0x0000002814a77c24 */ /* 0x000fc4000f8e02a7 */
[----:B------:R-:W-:Y:S01]  /*3ff0*/  FMUL.FTZ R179, R179, UR31 ;  /* 0x0000001fb3b37c20 */ /* 0x000fe20008410000 */
[----:B------:R-:W-:Y:S01]  /*4000*/  FMUL.FTZ R182, R182, UR31 ;  /* 0x0000001fb6b67c20 */ /* 0x000fe20008410000 */
[----:B------:R-:W-:Y:S01]  /*4010*/  FMUL.FTZ R183, R183, UR31 ;  /* 0x0000001fb7b77c20 */ /* 0x000fe20008410000 */
[----:B------:R-:W-:Y:S01]  /*4020*/  FMUL.FTZ R186, R186, UR31 ;  /* 0x0000001fbaba7c20 */ /* 0x000fe20008410000 */
        /* <DEDUP_REMOVED lines=11> */
[----:B----4-:R-:W-:Y:S01]  /*40e0*/  IADD3 R13, R18, -UR29, R167 ;  /* 0x8000001d120d7c10 */ /* 0x010fe2000fffe0a7 */
[----:B------:R-:W-:Y:S01]  /*40f0*/  FMUL.FTZ R164, R169, UR31 ;  /* 0x0000001fa9a47c20 */ /* 0x000fe20008410000 */
[----:B------:R-:W-:Y:S01]  /*4100*/  FMUL.FTZ R169, R172, UR31 ;  /* 0x0000001faca97c20 */ /* 0x000fe20008410000 */
[----:B------:R-:W-:Y:S01]  /*4110*/  FMUL.FTZ R175, R177, UR31 ;  /* 0x0000001fb1af7c20 */ /* 0x000fe20008410000 */
[C---:B------:R-:W-:Y:S01]  /*4120*/  ISETP.GT.AND P1, PT, R13.reuse, RZ, PT ;  /* 0x000000ff0d00720c */ /* 0x040fe20003f24270 */
[----:B------:R3:W-:Y:S01]  /*4130*/  MUFU.TANH R156, R170 ;  /* 0x000000aa009c7308 */ /* 0x0007e20000002400 */
[----:B------:R-:W-:Y:S01]  /*4140*/  ISETP.GT.AND P2, PT, R13, 0x1, PT ;  /* 0x000000010d00780c */ /* 0x000fe20003f44270 */
[----:B------:R-:W-:Y:S01]  /*4150*/  FMUL.FTZ R177, R181, UR31 ;  /* 0x0000001fb5b17c20 */ /* 0x000fe20008410000 */
[----:B-1----:R-:W-:Y:S01]  /*4160*/  FSEL R168, R8, -INF , P1 ;  /* 0xff80000008a87808 */ /* 0x002fe20000800000 */
[----:B------:R-:W-:Y:S01]  /*4170*/  FMUL.FTZ R160, R160, UR31 ;  /* 0x0000001fa0a07c20 */ /* 0x000fe20008410000 */
[----:B------:R-:W-:Y:S01]  /*4180*/  ISETP.GT.AND P1, PT, R13, 0x8, PT ;  /* 0x000000080d00780c */ /* 0x000fe20003f24270 */
[----:B------:R-:W-:Y:S01]  /*4190*/  FMUL.FTZ R173, R173, UR31 ;  /* 0x0000001fadad7c20 */ /* 0x000fe20008410000 */
[----:B------:R-:W-:Y:S01]  /*41a0*/  FMNMX.FTZ R17, R168, R12, !PT ;  /* 0x0000000ca8117209 */ /* 0x000fe20007810000 */
[----:B------:R-:W1:Y:S01]  /*41b0*/  MUFU.TANH R157, R157 ;  /* 0x0000009d009d7308 */ /* 0x000e620000002400 */
[----:B---3--:R-:W-:Y:S01]  /*41c0*/  FSEL R170, R14, -INF , P2 ;  /* 0xff8000000eaa7808 */ /* 0x008fe20001000000 */
[----:B------:R-:W-:Y:S01]  /*41d0*/  UIADD3 UR10, UR28, 0x22840, URZ ;  /* 0x000228401c0a7890 */ /* 0x000fe2000fffe03f */
[----:B------:R-:W-:-:S02]  /*41e0*/  ISETP.GT.AND P2, PT, R13, 0x9, PT ;  /* 0x000000090d00780c */ /* 0x000fc40003f44270 */
[----:B------:R-:W-:Y:S01]  /*41f0*/  FMNMX.FTZ R17, R170, R17, !PT ;  /* 0x00000011aa117209 */ /* 0x000fe20007810000 */
[----:B------:R-:W-:Y:S01]  /*4200*/  UPRMT UR10, UR25, 0x654, UR10 ;  /* 0x00000654190a7896 */ /* 0x000fe2000800000a */
[----:B-----5:R-:W-:Y:S01]  /*4210*/  FSEL R165, R15, -INF , P2 ;  /* 0xff8000000fa57808 */ /* 0x020fe20001000000 */
[----:B------:R3:W-:Y:S01]  /*4220*/  MUFU.TANH R153, R174 ;  /* 0x000000ae00997308 */ /* 0x0007e20000002400 */
[----:B------:R-:W-:-:S04]  /*4230*/  ISETP.GT.AND P2, PT, R13, 0x11, PT ;  /* 0x000000110d00780c */ /* 0x000fc80003f44270 */
[----:B0-----:R-:W-:Y:S02]  /*4240*/  FSEL R158, R158, -INF , P2 ;  /* 0xff8000009e9e7808 */ /* 0x001fe40001000000 */
[C---:B------:R-:W-:Y:S01]  /*4250*/  ISETP.GT.AND P2, PT, R13.reuse, 0x19, PT ;  /* 0x000000190d00780c */ /* 0x040fe20003f44270 */
[----:B------:R-:W0:Y:S01]  /*4260*/  MUFU.TANH R155, R155 ;  /* 0x0000009b009b7308 */ /* 0x000e220000002400 */
[----:B---3--:R-:W-:Y:S01]  /*4270*/  FSEL R174, R16, -INF , P1 ;  /* 0xff80000010ae7808 */ /* 0x008fe20000800000 */
[----:B------:R-:W-:Y:S01]  /*4280*/  SYNCS.ARRIVE.TRANS64.RED.A1T0 RZ, [UR10], RZ ;  /* 0x000000ffffff79a7 */ /* 0x000fe2000810040a */
[----:B------:R-:W-:Y:S02]  /*4290*/  ISETP.GT.AND P1, PT, R13, 0x10, PT ;  /* 0x000000100d00780c */ /* 0x000fe40003f24270 */
[----:B------:R-:W-:Y:S02]  /*42a0*/  FMNMX.FTZ R8, R174, R17, !PT ;  /* 0x00000011ae087209 */ /* 0x000fe40007810000 */
[----:B------:R-:W-:Y:S01]  /*42b0*/  FSEL R162, R162, -INF , P1 ;  /* 0xff800000a2a27808 */ /* 0x000fe20000800000 */
[----:B------:R-:W3:Y:S01]  /*42c0*/  MUFU.TANH R154, R171 ;  /* 0x000000ab009a7308 */ /* 0x000ee20000002400 */
[----:B------:R-:W-:-:S02]  /*42d0*/  FMNMX.FTZ R15, R165, R8, !PT ;  /* 0x00000008a50f7209 */ /* 0x000fc40007810000 */
[----:B------:R-:W-:Y:S02]  /*42e0*/  ISETP.GT.AND P1, PT, R13, 0x18, PT ;  /* 0x000000180d00780c */ /* 0x000fe40003f24270 */
[----:B------:R-:W-:Y:S02]  /*42f0*/  FMNMX.FTZ R15, R162, R15, !PT ;  /* 0x0000000fa20f7209 */ /* 0x000fe40007810000 */
[----:B-1----:R-:W-:Y:S01]  /*4300*/  FSEL R157, R157, -INF , P1 ;  /* 0xff8000009d9d7808 */ /* 0x002fe20000800000 */
[----:B------:R-:W1:Y:S01]  /*4310*/  MUFU.TANH R152, R152 ;  /* 0x0000009800987308 */ /* 0x000e620000002400 */
[----:B------:R-:W-:Y:S02]  /*4320*/  FMNMX.FTZ R8, R158, R15, !PT ;  /* 0x0000000f9e087209 */ /* 0x000fe40007810000 */
[----:B------:R-:W-:Y:S02]  /*4330*/  ISETP.GT.AND P1, PT, R13, 0x20, PT ;  /* 0x000000200d00780c */ /* 0x000fe40003f24270 */
[----:B0-----:R-:W-:-:S02]  /*4340*/  FSEL R155, R155, -INF , P2 ;  /* 0xff8000009b9b7808 */ /* 0x001fc40001000000 */
[----:B------:R-:W-:Y:S01]  /*4350*/  FMNMX.FTZ R8, R157, R8, !PT ;  /* 0x000000089d087209 */ /* 0x000fe20007810000 */
[----:B------:R-:W0:Y:S01]  /*4360*/  MUFU.TANH R23, R178 ;  /* 0x000000b200177308 */ /* 0x000e220000002400 */
[----:B------:R-:W-:Y:S02]  /*4370*/  ISETP.GT.AND P2, PT, R13, 0x21, PT ;  /* 0x000000210d00780c */ /* 0x000fe40003f44270 */
[----:B------:R-:W-:Y:S02]  /*4380*/  FSEL R156, R156, -INF , P1 ;  /* 0xff8000009c9c7808 */ /* 0x000fe40000800000 */
[----:B------:R-:W-:Y:S02]  /*4390*/  FMNMX.FTZ R15, R155, R8, !PT ;  /* 0x000000089b0f7209 */ /* 0x000fe40007810000 */
[----:B------:R-:W-:Y:S01]  /*43a0*/  ISETP.GT.AND P1, PT, R13, 0x28, PT ;  /* 0x000000280d00780c */ /* 0x000fe20003f24270 */
[----:B------:R4:W5:Y:S01]  /*43b0*/  MUFU.TANH R22, R179 ;  /* 0x000000b300167308 */ /* 0x0009620000002400 */
[----:B---3--:R-:W-:-:S02]  /*43c0*/  FSEL R154, R154, -INF , P2 ;  /* 0xff8000009a9a7808 */ /* 0x008fc40001000000 */
[----:B------:R-:W-:Y:S02]  /*43d0*/  FMNMX.FTZ R15, R156, R15, !PT ;  /* 0x0000000f9c0f7209 */ /* 0x000fe40007810000 */
[----:B------:R-:W-:Y:S02]  /*43e0*/  ISETP.GT.AND P2, PT, R13, 0x29, PT ;  /* 0x000000290d00780c */ /* 0x000fe40003f44270 */
[----:B------:R-:W-:Y:S01]  /*43f0*/  FSEL R153, R153, -INF , P1 ;  /* 0xff80000099997808 */ /* 0x000fe20000800000 */
[----:B------:R3:W2:Y:S01]  /*4400*/  MUFU.TANH R21, R182 ;  /* 0x000000b600157308 */ /* 0x0006a20000002400 */
[----:B------:R-:W-:Y:S01]  /*4410*/  FMNMX.FTZ R8, R154, R15, !PT ;  /* 0x0000000f9a087209 */ /* 0x000fe20007810000 */
[----:B----4-:R-:W-:Y:S01]  /*4420*/  FMUL.FTZ R179, R184, UR31 ;  /* 0x0000001fb8b37c20 */ /* 0x010fe20008410000 */
[----:B------:R-:W-:Y:S01]  /*4430*/  ISETP.GT.AND P1, PT, R13, 0x30, PT ;  /* 0x000000300d00780c */ /* 0x000fe20003f24270 */
[----:B------:R-:W-:Y:S01]  /*4440*/  FMUL.FTZ R184, R189, UR31 ;  /* 0x0000001fbdb87c20 */ /* 0x000fe20008410000 */
[----:B-1----:R-:W-:Y:S01]  /*4450*/  FSEL R152, R152, -INF , P2 ;  /* 0xff80000098987808 */ /* 0x002fe20001000000 */
[----:B------:R-:W-:Y:S01]  /*4460*/  FMUL.FTZ R189, R193, UR31 ;  /* 0x0000001fc1bd7c20 */ /* 0x000fe20008410000 */
[----:B------:R-:W-:Y:S01]  /*4470*/  FMNMX.FTZ R15, R153, R8, !PT ;  /* 0x00000008990f7209 */ /* 0x000fe20007810000 */
[----:B------:R1:W4:Y:S01]  /*4480*/  MUFU.TANH R20, R183 ;  /* 0x000000b700147308 */ /* 0x0003220000002400 */
[----:B------:R-:W-:Y:S01]  /*4490*/  ISETP.GT.AND P2, PT, R13, 0x31, PT ;  /* 0x000000310d00780c */ /* 0x000fe20003f44270 */
[----:B---3--:R-:W-:Y:S01]  /*44a0*/  FMUL.FTZ R182, R192, UR31 ;  /* 0x0000001fc0b67c20 */ /* 0x008fe20008410000 */
[----:B0-----:R-:W-:-:S02]  /*44b0*/  FSEL R23, R23, -INF , P1 ;  /* 0xff80000017177808 */ /* 0x001fc40000800000 */
[----:B------:R-:W-:Y:S02]  /*44c0*/  FMNMX.FTZ R8, R152, R15, !PT ;  /* 0x0000000f98087209 */ /* 0x000fe40007810000 */
[----:B------:R-:W-:Y:S01]  /*44d0*/  ISETP.GT.AND P1, PT, R13, 0x38, PT ;  /* 0x000000380d00780c */ /* 0x000fe20003f24270 */
[----:B------:R0:W3:Y:S01]  /*44e0*/  MUFU.TANH R19, R186 ;  /* 0x000000ba00137308 */ /* 0x0000e20000002400 */
[----:B-----5:R-:W-:Y:S01]  /*44f0*/  FSEL R22, R22, -INF , P2 ;  /* 0xff80000016167808 */ /* 0x020fe20001000000 */
[----:B-1----:R-:W-:Y:S01]  /*4500*/  FMUL.FTZ R183, R196, UR31 ;  /* 0x0000001fc4b77c20 */ /* 0x002fe20008410000 */
[----:B------:R-:W-:Y:S02]  /*4510*/  FMNMX.FTZ R15, R23, R8, !PT ;  /* 0x00000008170f7209 */ /* 0x000fe40007810000 */
[----:B------:R-:W-:Y:S02]  /*4520*/  ISETP.GT.AND P2, PT, R13, 0x39, PT ;  /* 0x000000390d00780c */ /* 0x000fe40003f44270 */
[----:B--2---:R-:W-:Y:S01]  /*4530*/  FSEL R21, R21, -INF , P1 ;  /* 0xff80000015157808 */ /* 0x004fe20000800000 */
[----:B------:R-:W1:Y:S01]  /*4540*/  MUFU.TANH R17, R187 ;  /* 0x000000bb00117308 */ /* 0x000e620000002400 */
[----:B------:R-:W-:Y:S01]  /*4550*/  FMNMX.FTZ R8, R22, R15, !PT ;  /* 0x0000000f16087209 */ /* 0x000fe20007810000 */
[----:B0-----:R-:W0:Y:S01]  /*4560*/  SHFL.IDX PT, R186, R9, RZ, 0x1c1f ;  /* 0x001c1fff09ba7589 */ /* 0x001e2200000e0000 */
[----:B------:R-:W-:-:S02]  /*4570*/  ISETP.GT.AND P1, PT, R13, 0x40, PT ;  /* 0x000000400d00780c */ /* 0x000fc40003f24270 */
[----:B----4-:R-:W-:Y:S02]  /*4580*/  FSEL R20, R20, -INF , P2 ;  /* 0xff80000014147808 */ /* 0x010fe40001000000 */
[----:B------:R-:W-:Y:S01]  /*4590*/  FMNMX.FTZ R15, R21, R8, !PT ;  /* 0x00000008150f7209 */ /* 0x000fe20007810000 */
[----:B------:R-:W2:Y:S01]  /*45a0*/  MUFU.TANH R18, R190 ;  /* 0x000000be00127308 */ /* 0x000ea20000002400 */
[----:B------:R-:W-:Y:S02]  /*45b0*/  ISETP.GT.AND P2, PT, R13, 0x41, PT ;  /* 0x000000410d00780c */ /* 0x000fe40003f44270 */
[----:B---3--:R-:W-:Y:S02]  /*45c0*/  FSEL R19, R19, -INF , P1 ;  /* 0xff80000013137808 */ /* 0x008fe40000800000 */
[----:B------:R-:W-:Y:S02]  /*45d0*/  FMNMX.FTZ R8, R20, R15, !PT ;  /* 0x0000000f14087209 */ /* 0x000fe40007810000 */
[----:B------:R-:W-:Y:S01]  /*45e0*/  ISETP.GT.AND P1, PT, R13, 0x48, PT ;  /* 0x000000480d00780c */ /* 0x000fe20003f24270 */
[----:B------:R-:W3:Y:S01]  /*45f0*/  MUFU.TANH R191, R191 ;  /* 0x000000bf00bf7308 */ /* 0x000ee20000002400 */
[----:B-1----:R-:W-:-:S02]  /*4600*/  FSEL R17, R17, -INF , P2 ;  /* 0xff80000011117808 */ /* 0x002fc40001000000 */
[----:B------:R-:W-:Y:S02]  /*4610*/  FMNMX.FTZ R8, R19, R8, !PT ;  /* 0x0000000813087209 */ /* 0x000fe40007810000 */
[----:B------:R-:W-:Y:S02]  /*4620*/  ISETP.GT.AND P2, PT, R13, 0x49, PT ;  /* 0x000000490d00780c */ /* 0x000fe40003f44270 */
[----:B------:R-:W-:Y:S01]  /*4630*/  FMNMX.FTZ R15, R17, R8, !PT ;  /* 0x00000008110f7209 */ /* 0x000fe20007810000 */
[----:B------:R-:W1:Y:S01]  /*4640*/  MUFU.TANH R16, R194 ;  /* 0x000000c200107308 */ /* 0x000e620000002400 */
[----:B--2---:R-:W-:Y:S02]  /*4650*/  FSEL R18, R18, -INF , P1 ;  /* 0xff80000012127808 */ /* 0x004fe40000800000 */
[----:B------:R-:W-:Y:S02]  /*4660*/  ISETP.GT.AND P1, PT, R13, 0x50, PT ;  /* 0x000000500d00780c */ /* 0x000fe40003f24270 */
[----:B------:R-:W-:-:S02]  /*4670*/  FMNMX.FTZ R15, R18, R15, !PT ;  /* 0x0000000f120f7209 */ /* 0x000fc40007810000 */
[----:B0-----:R-:W-:Y:S01]  /*4680*/  IADD3 R181, R186, -UR29, R167 ;  /* 0x8000001dbab57c10 */ /* 0x001fe2000fffe0a7 */
[----:B------:R-:W0:Y:S01]  /*4690*/  MUFU.TANH R14, R195 ;  /* 0x000000c3000e7308 */ /* 0x000e220000002400 */
[----:B---3--:R-:W-:Y:S02]  /*46a0*/  FSEL R8, R191, -INF , P2 ;  /* 0xff800000bf087808 */ /* 0x008fe40001000000 */
[----:B------:R-:W-:Y:S02]  /*46b0*/  ISETP.GT.AND P2, PT, R13, 0x51, PT ;  /* 0x000000510d00780c */ /* 0x000fe40003f44270 */
[----:B------:R-:W-:Y:S02]  /*46c0*/  FMNMX.FTZ R15, R8, R15, !PT ;  /* 0x0000000f080f7209 */ /* 0x000fe40007810000 */
[----:B------:R-:W-:Y:S01]  /*46d0*/  ISETP.GT.AND P3, PT, R181, 0x18, PT ;  /* 0x00000018b500780c */ /* 0x000fe20003f64270 */
[----:B------:R-:W2:Y:S01]  /*46e0*/  MUFU.TANH R198, R198 ;  /* 0x000000c600c67308 */ /* 0x000ea20000002400 */
[----:B-1----:R-:W-:-:S02]  /*46f0*/  FSEL R16, R16, -INF , P1 ;  /* 0xff80000010107808 */ /* 0x002fc40000800000 */
[----:B------:R-:W-:Y:S02]  /*4700*/  ISETP.GT.AND P1, PT, R13, 0x58, PT ;  /* 0x000000580d00780c */ /* 0x000fe40003f24270 */
[----:B------:R-:W-:-:S03]  /*4710*/  FMNMX.FTZ R171, R16, R15, !PT ;  /* 0x0000000f10ab7209 */ /* 0x000fc60007810000 */
[----:B------:R-:W1:Y:S01]  /*4720*/  MUFU.TANH R199, R199 ;  /* 0x000000c700c77308 */ /* 0x000e620000002400 */
[----:B0-----:R-:W-:Y:S02]  /*4730*/  FSEL R14, R14, -INF , P2 ;  /* 0xff8000000e0e7808 */ /* 0x001fe40001000000 */
[----:B------:R-:W-:Y:S02]  /*4740*/  ISETP.GT.AND P2, PT, R13, 0x59, PT ;  /* 0x000000590d00780c */ /* 0x000fe40003f44270 */
[----:B------:R-:W-:-:S03]  /*4750*/  FMNMX.FTZ R172, R14, R171, !PT ;  /* 0x000000ab0eac7209 */ /* 0x000fc60007810000 */
[----:B------:R-:W0:Y:S01]  /*4760*/  MUFU.TANH R200, R200 ;  /* 0x000000c800c87308 */ /* 0x000e220000002400 */
[----:B--2---:R-:W-:Y:S02]  /*4770*/  FSEL R15, R198, -INF , P1 ;  /* 0xff800000c60f7808 */ /* 0x004fe40000800000 */
[----:B------:R-:W-:Y:S02]  /*4780*/  ISETP.GT.AND P1, PT, R181, RZ, PT ;  /* 0x000000ffb500720c */ /* 0x000fe40003f24270 */
[----:B------:R-:W-:Y:S01]  /*4790*/  FMNMX.FTZ R178, R15, R172, !PT ;  /* 0x000000ac0fb27209 */ /* 0x000fe20007810000 */
[----:B------:R-:W-:Y:S01]  /*47a0*/  FMUL.FTZ R172, R176, UR31 ;  /* 0x0000001fb0ac7c20 */ /* 0x000fe20008410000 */
[----:B------:R-:W-:Y:S01]  /*47b0*/  FMUL.FTZ R176, R180, UR31 ;  /* 0x0000001fb4b07c20 */ /* 0x000fe20008410000 */
[----:B------:R-:W2:Y:S01]  /*47c0*/  MUFU.TANH R201, R201 ;  /* 0x000000c900c97308 */ /* 0x000ea20000002400 */
[----:B-1----:R-:W-:Y:S01]  /*47d0*/  FSEL R13, R199, -INF , P2 ;  /* 0xff800000c70d7808 */ /* 0x002fe20001000000 */
[----:B------:R-:W-:Y:S01]  /*47e0*/  FMUL.FTZ R180, R185, UR31 ;  /* 0x0000001fb9b47c20 */ /* 0x000fe20008410000 */
[----:B------:R-:W-:Y:S01]  /*47f0*/  ISETP.GT.AND P2, PT, R181, 0x1, PT ;  /* 0x00000001b500780c */ /* 0x000fe20003f44270 */
[----:B------:R-:W-:Y:S01]  /*4800*/  FMUL.FTZ R185, R197, UR31 ;  /* 0x0000001fc5b97c20 */ /* 0x000fe20008410000 */
[----:B------:R-:W-:-:S03]  /*4810*/  FMNMX.FTZ R178, R13, R178, !PT ;  /* 0x000000b20db27209 */ /* 0x000fc60007810000 */
[----:B------:R-:W1:Y:S01]  /*4820*/  MUFU.TANH R202, R202 ;  /* 0x000000ca00ca7308 */ /* 0x000e620000002400 */
[----:B0-----:R-:W-:Y:S01]  /*4830*/  FSEL R200, R200, -INF , P1 ;  /* 0xff800000c8c87808 */ /* 0x001fe20000800000 */
[----:B------:R-:W0:Y:S01]  /*4840*/  SHFL.BFLY PT, R171, R178, 0x2, 0x1f ;  /* 0x0c401f00b2ab7f89 */ /* 0x000e2200000e0000 */
[----:B------:R-:W-:Y:S02]  /*4850*/  ISETP.GT.AND P1, PT, R181, 0x8, PT ;  /* 0x00000008b500780c */ /* 0x000fe40003f24270 */
[----:B------:R-:W-:-:S03]  /*4860*/  FMNMX.FTZ R186, R200, R11, !PT ;  /* 0x0000000bc8ba7209 */ /* 0x000fc60007810000 */
[----:B------:R-:W3:Y:S01]  /*4870*/  MUFU.TANH R203, R203 ;  /* 0x000000cb00cb7308 */ /* 0x000ee20000002400 */
[----:B--2---:R-:W-:Y:S02]  /*4880*/  FSEL R201, R201, -INF , P2 ;  /* 0xff800000c9c97808 */ /* 0x004fe40001000000 */
[----:B------:R-:W-:Y:S02]  /*4890*/  ISETP.GT.AND P2, PT, R181, 0x9, PT ;  /* 0x00000009b500780c */ /* 0x000fe40003f44270 */
[----:B------:R-:W-:-:S03]  /*48a0*/  FMNMX.FTZ R167, R201, R186, !PT ;  /* 0x000000bac9a77209 */ /* 0x000fc60007810000 */
[----:B------:R-:W2:Y:S01]  /*48b0*/  MUFU.TANH R160, R160 ;  /* 0x000000a000a07308 */ /* 0x000ea20000002400 */
[----:B-1----:R-:W-:Y:S02]  /*48c0*/  FSEL R202, R202, -INF , P1 ;  /* 0xff800000caca7808 */ /* 0x002fe40000800000 */
[----:B------:R-:W-:Y:S02]  /*48d0*/  ISETP.GT.AND P1, PT, R181, 0x10, PT ;  /* 0x00000010b500780c */ /* 0x000fe40003f24270 */
[----:B------:R-:W-:-:S03]  /*48e0*/  FMNMX.FTZ R186, R202, R167, !PT ;  /* 0x000000a7caba7209 */ /* 0x000fc60007810000 */
[----:B------:R-:W1:Y:S01]  /*48f0*/  MUFU.TANH R159, R159 ;  /* 0x0000009f009f7308 */ /* 0x000e620000002400 */
[----:B---3--:R-:W-:Y:S02]  /*4900*/  FSEL R203, R203, -INF , P2 ;  /* 0xff800000cbcb7808 */ /* 0x008fe40001000000 */
[----:B0-----:R-:W-:Y:S01]  /*4910*/  FMNMX.FTZ R171, R178, R171, !PT ;  /* 0x000000abb2ab7209 */ /* 0x001fe20007810000 */
[----:B------:R-:W-:Y:S01]  /*4920*/  FMUL.FTZ R178, R188, UR31 ;  /* 0x0000001fbcb27c20 */ /* 0x000fe20008410000 */
[----:B------:R-:W-:-:S03]  /*4930*/  ISETP.GT.AND P2, PT, R181, 0x11, PT ;  /* 0x00000011b500780c */ /* 0x000fc60003f44270 */
[----:B------:R-:W0:Y:S01]  /*4940*/  SHFL.BFLY PT, R190, R171, 0x1, 0x1f ;  /* 0x0c201f00abbe7f89 */ /* 0x000e2200000e0000 */
[----:B------:R-:W3:Y:S01]  /*4950*/  MUFU.TANH R161, R161 ;  /* 0x000000a100a17308 */ /* 0x000ee20000002400 */
[----:B--2---:R-:W-:-:S07]  /*4960*/  FSEL R160, R160, -INF , P1 ;  /* 0xff800000a0a07808 */ /* 0x004fce0000800000 */
[----:B------:R-:W2:Y:S01]  /*4970*/  MUFU.TANH R163, R163 ;  /* 0x000000a300a37308 */ /* 0x000ea20000002400 */
[----:B-1----:R-:W-:Y:S02]  /*4980*/  FSEL R167, R159, -INF , P2 ;  /* 0xff8000009fa77808 */ /* 0x002fe40001000000 */
[----:B------:R-:W-:-:S05]  /*4990*/  ISETP.GT.AND P2, PT, R181, 0x19, PT ;  /* 0x00000019b500780c */ /* 0x000fca0003f44270 */
[----:B------:R-:W1:Y:S01]  /*49a0*/  MUFU.TANH R166, R166 ;  /* 0x000000a600a67308 */ /* 0x000e620000002400 */
[----:B---3--:R-:W-:Y:S02]  /*49b0*/  FSEL R161, R161, -INF , P3 ;  /* 0xff800000a1a17808 */ /* 0x008fe40001800000 */
[----:B------:R-:W-:Y:S02]  /*49c0*/  ISETP.GT.AND P3, PT, R181, 0x20, PT ;  /* 0x00000020b500780c */ /* 0x000fe40003f64270 */
[----:B0-----:R-:W-:-:S03]  /*49d0*/  FMNMX.FTZ R9, R171, R190, !PT ;  /* 0x000000beab097209 */ /* 0x001fc60007810000 */
[----:B------:R-:W0:Y:S01]  /*49e0*/  MUFU.TANH R164, R164 ;  /* 0x000000a400a47308 */ /* 0x000e220000002400 */
[----:B------:R-:W-:Y:S02]  /*49f0*/  FMNMX.FTZ R171, R203, R186, !PT ;  /* 0x000000bacbab7209 */ /* 0x000fe40007810000 */
[----:B--2---:R-:W-:Y:S01]  /*4a00*/  FSEL R163, R163, -INF , P2 ;  /* 0xff800000a3a37808 */ /* 0x004fe20001000000 */
[C---:B------:R-:W-:Y:S01]  /*4a10*/  FMUL.FTZ R187, R9.reuse, UR7 ;  /* 0x0000000709bb7c20 */ /* 0x040fe20008410000 */
[----:B------:R-:W-:Y:S02]  /*4a20*/  FMNMX.FTZ R186, R160, R171, !PT ;  /* 0x000000aba0ba7209 */ /* 0x000fe40007810000 */
[----:B------:R-:W-:Y:S01]  /*4a30*/  FSETP.NEU.FTZ.AND P1, PT, R9, -INF , PT ;  /* 0xff8000000900780b */ /* 0x000fe20003f3d000 */
[----:B------:R-:W2:Y:S01]  /*4a40*/  MUFU.TANH R169, R169 ;  /* 0x000000a900a97308 */ /* 0x000ea20000002400 */
[----:B------:R-:W-:Y:S02]  /*4a50*/  FMNMX.FTZ R186, R167, R186, !PT ;  /* 0x000000baa7ba7209 */ /* 0x000fe40007810000 */
[----:B------:R-:W-:-:S02]  /*4a60*/  ISETP.GT.AND P2, PT, R181, 0x21, PT ;  /* 0x00000021b500780c */ /* 0x000fc40003f44270 */
[----:B------:R-:W-:Y:S02]  /*4a70*/  FMNMX.FTZ R186, R161, R186, !PT ;  /* 0x000000baa1ba7209 */ /* 0x000fe40007810000 */
[----:B-1----:R-:W-:Y:S01]  /*4a80*/  FSEL R166, R166, -INF , P3 ;  /* 0xff800000a6a67808 */ /* 0x002fe20001800000 */
[----:B------:R-:W1:Y:S01]  /*4a90*/  MUFU.TANH R173, R173 ;  /* 0x000000ad00ad7308 */ /* 0x000e620000002400 */
[----:B------:R-:W-:Y:S02]  /*4aa0*/  FMNMX.FTZ R171, R163, R186, !PT ;  /* 0x000000baa3ab7209 */ /* 0x000fe40007810000 */
[----:B------:R-:W-:Y:S02]  /*4ab0*/  FSEL R159, R187, RZ, P1 ;  /* 0x000000ffbb9f7208 */ /* 0x000fe40000800000 */
[C---:B------:R-:W-:Y:S02]  /*4ac0*/  ISETP.GT.AND P3, PT, R181.reuse, 0x28, PT ;  /* 0x00000028b500780c */ /* 0x040fe40003f64270 */
[----:B0-----:R-:W-:Y:S01]  /*4ad0*/  FSEL R164, R164, -INF , P2 ;  /* 0xff800000a4a47808 */ /* 0x001fe20001000000 */
[----:B------:R-:W0:Y:S01]  /*4ae0*/  MUFU.TANH R172, R172 ;  /* 0x000000ac00ac7308 */ /* 0x000e220000002400 */
[----:B------:R-:W-:Y:S01]  /*4af0*/  FMNMX.FTZ R171, R166, R171, !PT ;  /* 0x000000aba6ab7209 */ /* 0x000fe20007810000 */
[--C-:B------:R-:W-:Y:S01]  /*4b00*/  FFMA.FTZ R186, R170, UR7, -R159.reuse ;  /* 0x00000007aaba7c23 */ /* 0x100fe2000801089f */
[----:B------:R-:W-:Y:S01]  /*4b10*/  ISETP.GT.AND P2, PT, R181, 0x29, PT ;  /* 0x00000029b500780c */ /* 0x000fe20003f44270 */
[--C-:B------:R-:W-:Y:S01]  /*4b20*/  FFMA.FTZ R188, R174, UR7, -R159.reuse ;  /* 0x00000007aebc7c23 */ /* 0x100fe2000801089f */
[----:B--2---:R-:W-:Y:S01]  /*4b30*/  FSEL R170, R169, -INF , P3 ;  /* 0xff800000a9aa7808 */ /* 0x004fe20001800000 */
[--C-:B------:R-:W-:Y:S01]  /*4b40*/  FFMA.FTZ R168, R168, UR7, -R159.reuse ;  /* 0x00000007a8a87c23 */ /* 0x100fe2000801089f */
[----:B------:R-:W-:Y:S01]  /*4b50*/  FMNMX.FTZ R171, R164, R171, !PT ;  /* 0x000000aba4ab7209 */ /* 0x000fe20007810000 */
[----:B------:R-:W2:Y:S01]  /*4b60*/  MUFU.TANH R175, R175 ;  /* 0x000000af00af7308 */ /* 0x000ea20000002400 */
[----:B------:R-:W-:Y:S01]  /*4b70*/  ISETP.GT.AND P3, PT, R181, 0x30, PT ;  /* 0x00000030b500780c */ /* 0x000fe20003f64270 */
[--C-:B------:R-:W-:Y:S01]  /*4b80*/  FFMA.FTZ R162, R162, UR7, -R159.reuse ;  /* 0x00000007a2a27c23 */ /* 0x100fe2000801089f */
[----:B-1----:R-:W-:Y:S01]  /*4b90*/  FSEL R173, R173, -INF , P2 ;  /* 0xff800000adad7808 */ /* 0x002fe20001000000 */
[--C-:B------:R-:W-:Y:S01]  /*4ba0*/  FFMA.FTZ R23, R23, UR7, -R159.reuse ;  /* 0x0000000717177c23 */ /* 0x100fe2000801089f */
[----:B------:R-:W-:Y:S01]  /*4bb0*/  FMNMX.FTZ R174, R170, R171, !PT ;  /* 0x000000abaaae7209 */ /* 0x000fe20007810000 */
[--C-:B------:R-:W-:Y:S01]  /*4bc0*/  FFMA.FTZ R22, R22, UR7, -R159.reuse ;  /* 0x0000000716167c23 */ /* 0x100fe2000801089f */
[----:B------:R-:W-:Y:S01]  /*4bd0*/  ISETP.GT.AND P2, PT, R181, 0x31, PT ;  /* 0x00000031b500780c */ /* 0x000fe20003f44270 */
[----:B------:R-:W1:Y:S01]  /*4be0*/  MUFU.TANH R176, R176 ;  /* 0x000000b000b07308 */ /* 0x000e620000002400 */
[----:B0-----:R-:W-:Y:S01]  /*4bf0*/  FSEL R172, R172, -INF , P3 ;  /* 0xff800000acac7808 */ /* 0x001fe20001800000 */
[--C-:B------:R-:W-:Y:S01]  /*4c00*/  FFMA.FTZ R21, R21, UR7, -R159.reuse ;  /* 0x0000000715157c23 */ /* 0x100fe2000801089f */
[----:B------:R-:W-:Y:S01]  /*4c10*/  FMNMX.FTZ R187, R173, R174, !PT ;  /* 0x000000aeadbb7209 */ /* 0x000fe20007810000 */
[--C-:B------:R-:W-:Y:S01]  /*4c20*/  FFMA.FTZ R20, R20, UR7, -R159.reuse ;  /* 0x0000000714147c23 */ /* 0x100fe2000801089f */
[----:B------:R-:W-:Y:S01]  /*4c30*/  ISETP.GT.AND P3, PT, R181, 0x38, PT ;  /* 0x00000038b500780c */ /* 0x000fe20003f64270 */
[--C-:B------:R-:W-:Y:S01]  /*4c40*/  FFMA.FTZ R19, R19, UR7, -R159.reuse ;  /* 0x0000000713137c23 */ /* 0x100fe2000801089f */
[----:B------:R-:W-:Y:S01]  /*4c50*/  FMNMX.FTZ R187, R172, R187, !PT ;  /* 0x000000bbacbb7209 */ /* 0x000fe20007810000 */
[----:B------:R-:W0:Y:S01]  /*4c60*/  MUFU.TANH R177, R177 ;  /* 0x000000b100b17308 */ /* 0x000e220000002400 */
[----:B--2---:R-:W-:Y:S01]  /*4c70*/  FSEL R174, R175, -INF , P2 ;  /* 0xff800000afae7808 */ /* 0x004fe20001000000 */
[--C-:B------:R-:W-:Y:S01]  /*4c80*/  FFMA.FTZ R175, R165, UR7, -R159.reuse ;  /* 0x00000007a5af7c23 */ /* 0x100fe2000801089f */
[----:B------:R-:W-:Y:S01]  /*4c90*/  ISETP.GT.AND P2, PT, R181, 0x39, PT ;  /* 0x00000039b500780c */ /* 0x000fe20003f44270 */
[--C-:B------:R-:W-:Y:S01]  /*4ca0*/  FFMA.FTZ R16, R16, UR7, -R159.reuse ;  /* 0x0000000710107c23 */ /* 0x100fe2000801089f */
[----:B------:R-:W-:-:S03]  /*4cb0*/  FFMA.FTZ R13, R13, UR7, -R159 ;  /* 0x000000070d0d7c23 */ /* 0x000fc6000801089f */
[----:B------:R-:W2:Y:S01]  /*4cc0*/  MUFU.TANH R179, R179 ;  /* 0x000000b300b37308 */ /* 0x000ea20000002400 */
[----:B-1----:R-:W-:Y:S02]  /*4cd0*/  FSEL R165, R176, -INF , P3 ;  /* 0xff800000b0a57808 */ /* 0x002fe40001800000 */
[----:B------:R-:W-:-:S05]  /*4ce0*/  ISETP.GT.AND P3, PT, R181, 0x40, PT ;  /* 0x00000040b500780c */ /* 0x000fca0003f64270 */
[----:B------:R-:W1:Y:S01]  /*4cf0*/  MUFU.TANH R180, R180 ;  /* 0x000000b400b47308 */ /* 0x000e620000002400 */
[----:B0-----:R-:W-:Y:S02]  /*4d00*/  FSEL R177, R177, -INF , P2 ;  /* 0xff800000b1b17808 */ /* 0x001fe40001000000 */
[----:B------:R-:W-:-:S05]  /*4d10*/  ISETP.GT.AND P2, PT, R181, 0x41, PT ;  /* 0x00000041b500780c */ /* 0x000fca0003f44270 */
[----:B------:R-:W-:Y:S01]  /*4d20*/  MUFU.TANH R178, R178 ;  /* 0x000000b200b27308 */ /* 0x000fe20000002400 */
[----:B--2---:R-:W-:Y:S02]  /*4d30*/  FSEL R179, R179, -INF , P3 ;  /* 0xff800000b3b37808 */ /* 0x004fe40001800000 */
[----:B------:R-:W-:-:S05]  /*4d40*/  ISETP.GT.AND P3, PT, R181, 0x48, PT ;  /* 0x00000048b500780c */ /* 0x000fca0003f64270 */
[----:B------:R0:W-:Y:S01]  /*4d50*/  MUFU.EX2 R169, R186 ;  /* 0x000000ba00a97308 */ /* 0x0001e20000000800 */
[----:B-1----:R-:W-:Y:S02]  /*4d60*/  FSEL R180, R180, -INF , P2 ;  /* 0xff800000b4b47808 */ /* 0x002fe40001000000 */
[----:B------:R-:W-:-:S05]  /*4d70*/  ISETP.GT.AND P2, PT, R181, 0x49, PT ;  /* 0x00000049b500780c */ /* 0x000fca0003f44270 */
[----:B------:R-:W1:Y:S01]  /*4d80*/  MUFU.TANH R184, R184 ;  /* 0x000000b800b87308 */ /* 0x000e620000002400 */
[----:B0-----:R-:W-:-:S04]  /*4d90*/  FMNMX.FTZ R186, R174, R187, !PT ;  /* 0x000000bbaeba7209 */ /* 0x001fc80007810000 */
[----:B------:R-:W-:-:S03]  /*4da0*/  FMNMX.FTZ R186, R165, R186, !PT ;  /* 0x000000baa5ba7209 */ /* 0x000fc60007810000 */
[----:B------:R-:W0:Y:S01]  /*4db0*/  MUFU.TANH R182, R182 ;  /* 0x000000b600b67308 */ /* 0x000e220000002400 */
[----:B------:R-:W-:-:S04]  /*4dc0*/  FMNMX.FTZ R186, R177, R186, !PT ;  /* 0x000000bab1ba7209 */ /* 0x000fc80007810000 */
[----:B------:R-:W-:Y:S01]  /*4dd0*/  FMNMX.FTZ R187, R179, R186, !PT ;  /* 0x000000bab3bb7209 */ /* 0x000fe20007810000 */
[----:B------:R-:W-:Y:S02]  /*4de0*/  FFMA.FTZ R186, R155, UR7, -R159 ;  /* 0x000000079bba7c23 */ /* 0x000fe4000801089f */
[----:B------:R-:W2:Y:S01]  /*4df0*/  MUFU.TANH R189, R189 ;  /* 0x000000bd00bd7308 */ /* 0x000ea20000002400 */
[----:B------:R-:W-:Y:S02]  /*4e00*/  FMNMX.FTZ R187, R180, R187, !PT ;  /* 0x000000bbb4bb7209 */ /* 0x000fe40007810000 */
[----:B-1----:R-:W-:Y:S02]  /*4e10*/  FSEL R184, R184, -INF , P2 ;  /* 0xff800000b8b87808 */ /* 0x002fe40001000000 */
[----:B------:R-:W-:-:S03]  /*4e20*/  ISETP.GT.AND P2, PT, R181, 0x51, PT ;  /* 0x00000051b500780c */ /* 0x000fc60003f44270 */
[----:B------:R1:W-:Y:S08]  /*4e30*/  MUFU.EX2 R176, R175 ;  /* 0x000000af00b07308 */ /* 0x0003f00000000800 */
[----:B------:R-:W3:Y:S01]  /*4e40*/  MUFU.TANH R183, R183 ;  /* 0x000000b700b77308 */ /* 0x000ee20000002400 */
[--C-:B-1----:R-:W-:Y:S01]  /*4e50*/  FFMA.FTZ R175, R158, UR7, -R159.reuse ;  /* 0x000000079eaf7c23 */ /* 0x102fe2000801089f */
[----:B------:R-:W-:Y:S01]  /*4e60*/  FSEL R158, R178, -INF , P3 ;  /* 0xff800000b29e7808 */ /* 0x000fe20001800000 */
[----:B------:R-:W-:Y:S01]  /*4e70*/  FFMA.FTZ R178, R157, UR7, -R159 ;  /* 0x000000079db27c23 */ /* 0x000fe2000801089f */
[----:B------:R-:W-:-:S02]  /*4e80*/  ISETP.GT.AND P3, PT, R181, 0x50, PT ;  /* 0x00000050b500780c */ /* 0x000fc40003f64270 */
[----:B------:R-:W-:Y:S02]  /*4e90*/  FMNMX.FTZ R187, R158, R187, !PT ;  /* 0x000000bb9ebb7209 */ /* 0x000fe40007810000 */
[----:B------:R-:W1:Y:S01]  /*4ea0*/  MUFU.TANH R185, R185 ;  /* 0x000000b900b97308 */ /* 0x000e620000002400 */
[----:B0-----:R-:W-:Y:S02]  /*4eb0*/  FSEL R157, R182, -INF , P3 ;  /* 0xff800000b69d7808 */ /* 0x001fe40001800000 */
[----:B------:R-:W-:Y:S02]  /*4ec0*/  FMNMX.FTZ R182, R184, R187, !PT ;  /* 0x000000bbb8b67209 */ /* 0x000fe40007810000 */
[----:B------:R-:W-:Y:S02]  /*4ed0*/  ISETP.GT.AND P3, PT, R181, 0x58, PT ;  /* 0x00000058b500780c */ /* 0x000fe40003f64270 */
[----:B--2---:R-:W-:Y:S01]  /*4ee0*/  FSEL R189, R189, -INF , P2 ;  /* 0xff800000bdbd7808 */ /* 0x004fe20001000000 */
[----:B------:R0:W-:Y:S01]  /*4ef0*/  MUFU.EX2 R171, R188 ;  /* 0x000000bc00ab7308 */ /* 0x0001e20000000800 */
[----:B------:R-:W-:-:S02]  /*4f00*/  FMNMX.FTZ R182, R157, R182, !PT ;  /* 0x000000b69db67209 */ /* 0x000fc40007810000 */
[----:B------:R-:W-:Y:S02]  /*4f10*/  ISETP.GT.AND P2, PT, R181, 0x59, PT ;  /* 0x00000059b500780c */ /* 0x000fe40003f44270 */
[----:B---3--:R-:W-:Y:S01]  /*4f20*/  FSEL R155, R183, -INF , P3 ;  /* 0xff800000b79b7808 */ /* 0x008fe20001800000 */
[--C-:B------:R-:W-:Y:S01]  /*4f30*/  FFMA.FTZ R183, R156, UR7, -R159.reuse ;  /* 0x000000079cb77c23 */ /* 0x100fe2000801089f */
[----:B------:R-:W-:Y:S01]  /*4f40*/  FMNMX.FTZ R182, R189, R182, !PT ;  /* 0x000000b6bdb67209 */ /* 0x000fe20007810000 */
[----:B------:R2:W-:Y:S01]  /*4f50*/  MUFU.EX2 R181, R186 ;  /* 0x000000ba00b57308 */ /* 0x0005e20000000800 */
[----:B-1----:R-:W-:Y:S01]  /*4f60*/  FSEL R190, R185, -INF , P2 ;  /* 0xff800000b9be7808 */ /* 0x002fe20001000000 */
[--C-:B0-----:R-:W-:Y:S01]  /*4f70*/  FFMA.FTZ R188, R154, UR7, -R159.reuse ;  /* 0x000000079abc7c23 */ /* 0x101fe2000801089f */
[----:B------:R-:W-:Y:S01]  /*4f80*/  FMNMX.FTZ R185, R155, R182, !PT ;  /* 0x000000b69bb97209 */ /* 0x000fe20007810000 */
[----:B------:R-:W-:Y:S01]  /*4f90*/  FFMA.FTZ R182, R153, UR7, -R159 ;  /* 0x0000000799b67c23 */ /* 0x000fe2000801089f */
[----:B------:R-:W-:-:S02]  /*4fa0*/  FSEL R153, R9, RZ, P1 ;  /* 0x000000ff09997208 */ /* 0x000fc40000800000 */
[----:B------:R-:W-:Y:S01]  /*4fb0*/  FMNMX.FTZ R156, R190, R185, !PT ;  /* 0x000000b9be9c7209 */ /* 0x000fe20007810000 */
[--C-:B------:R-:W-:Y:S01]  /*4fc0*/  FFMA.FTZ R185, R152, UR7, -R159.reuse ;  /* 0x0000000798b97c23 */ /* 0x100fe2000801089f */
[--C-:B--2---:R-:W-:Y:S01]  /*4fd0*/  FFMA.FTZ R186, R17, UR7, -R159.reuse ;  /* 0x0000000711ba7c23 */ /* 0x104fe2000801089f */
[--C-:B------:R-:W-:Y:S01]  /*4fe0*/  FFMA.FTZ R17, R18, UR7, -R159.reuse ;  /* 0x0000000712117c23 */ /* 0x100fe2000801089f */
[----:B------:R-:W-:Y:S01]  /*4ff0*/  FFMA.FTZ R18, R8, UR7, -R159 ;  /* 0x0000000708127c23 */ /* 0x000fe2000801089f */
[----:B------:R-:W0:Y:S01]  /*5000*/  SHFL.BFLY PT, R187, R156, 0x2, 0x1f ;  /* 0x0c401f009cbb7f89 */ /* 0x000e2200000e0000 */
[----:B------:R-:W-:Y:S01]  /*5010*/  FADD.FTZ R153, -R153, R12 ;  /* 0x0000000c99997221 */ /* 0x000fe20000010100 */
[----:B------:R-:W-:Y:S03]  /*5020*/  MUFU.EX2 R168, R168 ;  /* 0x000000a800a87308 */ /* 0x000fe60000000800 */
[----:B------:R-:W-:-:S05]  /*5030*/  FMUL.FTZ R153, R153, UR7 ;  /* 0x0000000799997c20 */ /* 0x000fca0008410000 */
        /* <DEDUP_REMOVED lines=8> */
[----:B0-----:R-:W-:Y:S01]  /*50c0*/  FMNMX.FTZ R8, R187, R152, !PT ;  /* 0x00000098bb087209 */ /* 0x001fe20007810000 */
[--C-:B------:R-:W-:Y:S01]  /*50d0*/  FFMA.FTZ R187, R14, UR7, -R159.reuse ;  /* 0x000000070ebb7c23 */ /* 0x100fe2000801089f */
[----:B------:R-:W-:-:S02]  /*50e0*/  FFMA.FTZ R14, R15, UR7, -R159 ;  /* 0x000000070f0e7c23 */ /* 0x000fc4000801089f */
[C---:B------:R-:W-:Y:S01]  /*50f0*/  FSETP.NEU.FTZ.AND P2, PT, R8.reuse, -INF , PT ;  /* 0xff8000000800780b */ /* 0x040fe20003f5d000 */
[C---:B------:R-:W-:Y:S02]  /*5100*/  FMUL.FTZ R152, R8.reuse, UR7 ;  /* 0x0000000708987c20 */ /* 0x040fe40008410000 */
[----:B------:R-:W-:Y:S01]  /*5110*/  MUFU.EX2 R185, R185 ;  /* 0x000000b900b97308 */ /* 0x000fe20000000800 */
[----:B------:R-:W-:Y:S02]  /*5120*/  FSEL R12, R8, RZ, P2 ;  /* 0x000000ff080c7208 */ /* 0x000fe40001000000 */
[----:B------:R-:W-:-:S03]  /*5130*/  FSEL R152, R152, RZ, P2 ;  /* 0x000000ff98987208 */ /* 0x000fc60001000000 */
[----:B------:R-:W-:Y:S02]  /*5140*/  FADD.FTZ R12, -R12, R11 ;  /* 0x0000000b0c0c7221 */ /* 0x000fe40000010100 */
[----:B------:R-:W-:Y:S01]  /*5150*/  MUFU.EX2 R23, R23 ;  /* 0x0000001700177308 */ /* 0x000fe20000000800 */
[--C-:B------:R-:W-:Y:S01]  /*5160*/  FFMA.FTZ R15, R200, UR7, -R152.reuse ;  /* 0x00000007c80f7c23 */ /* 0x100fe20008010898 */
        /* <DEDUP_REMOVED lines=20> */
[----:B------:R-:W-:-:S02]  /*52b0*/  FFMA.FTZ R190, R190, UR7, -R152 ;  /* 0x00000007bebe7c23 */ /* 0x000fc40008010898 */
[----:B------:R-:W1:Y:S08]  /*52c0*/  MUFU.EX2 R11, R153 ;  /* 0x00000099000b7308 */ /* 0x000e700000000800 */
        /* <DEDUP_REMOVED lines=9> */
[----:B-1----:R-:W-:Y:S01]  /*5360*/  FFMA.FTZ R4, R11, R5, R168 ;  /* 0x000000050b047223 */ /* 0x002fe200000100a8 */
[-C--:B------:R-:W-:Y:S01]  /*5370*/  FMUL.FTZ R36, R36, R12.reuse ;  /* 0x0000000c24247220 */ /* 0x080fe20000410000 */
[-C--:B------:R-:W-:Y:S01]  /*5380*/  FMUL.FTZ R37, R37, R12.reuse ;  /* 0x0000000c25257220 */ /* 0x080fe20000410000 */
[-C--:B------:R-:W-:Y:S01]  /*5390*/  FMUL.FTZ R40, R40, R12.reuse ;  /* 0x0000000c28287220 */ /* 0x080fe20000410000 */
[----:B------:R-:W-:Y:S01]  /*53a0*/  FADD.FTZ R174, R169, R4 ;  /* 0x00000004a9ae7221 */ /* 0x000fe20000010000 */
[--C-:B------:R-:W-:Y:S01]  /*53b0*/  FFMA.FTZ R4, R179, UR7, -R152.reuse ;  /* 0x00000007b3047c23 */ /* 0x100fe20008010898 */
[----:B------:R-:W-:Y:S01]  /*53c0*/  FFMA.FTZ R179, R184, UR7, -R152 ;  /* 0x00000007b8b37c23 */ /* 0x000fe20008010898 */
[----:B------:R-:W1:Y:S01]  /*53d0*/  MUFU.EX2 R191, R191 ;  /* 0x000000bf00bf7308 */ /* 0x000e620000000800 */
[----:B--2---:R-:W-:Y:S01]  /*53e0*/  FADD.FTZ R165, R154, R165 ;  /* 0x000000a59aa57221 */ /* 0x004fe20000010000 */
[----:B------:R-:W-:Y:S01]  /*53f0*/  FADD.FTZ R153, R171, R174 ;  /* 0x000000aeab997221 */ /* 0x000fe20000010000 */
[--C-:B------:R-:W-:Y:S01]  /*5400*/  FFMA.FTZ R174, R158, UR7, -R152.reuse ;  /* 0x000000079eae7c23 */ /* 0x100fe20008010898 */
[----:B------:R-:W-:Y:S01]  /*5410*/  FFMA.FTZ R184, R155, UR7, -R152 ;  /* 0x000000079bb87c23 */ /* 0x000fe20008010898 */
        /* <DEDUP_REMOVED lines=9> */
[----:B------:R-:W-:Y:S01]  /*54b0*/  FADD.FTZ R153, R175, R196 ;  /* 0x000000c4af997221 */ /* 0x000fe20000010000 */
[----:B------:R-:W-:Y:S01]  /*54c0*/  FMUL.FTZ R52, R52, R12 ;  /* 0x0000000c34347220 */ /* 0x000fe20000410000 */
[----:B------:R-:W0:Y:S01]  /*54d0*/  MUFU.EX2 R167, R167 ;  /* 0x000000a700a77308 */ /* 0x000e220000000800 */
[----:B-1----:R-:W-:Y:S01]  /*54e0*/  FADD.FTZ R165, R191, R194 ;  /* 0x000000c2bfa57221 */ /* 0x002fe20000010000 */
[----:B------:R-:W-:Y:S01]  /*54f0*/  FADD.FTZ R158, R178, R153 ;  /* 0x00000099b29e7221 */ /* 0x000fe20000010000 */
[----:B------:R-:W-:Y:S01]  /*5500*/  F2FP.BF16.F32.PACK_AB R153, R169, R168 ;  /* 0x000000a8a999723e */ /* 0x000fe200000010ff */
[-C--:B------:R-:W-:Y:S01]  /*5510*/  FMUL.FTZ R53, R53, R12.reuse ;  /* 0x0000000c35357220 */ /* 0x080fe20000410000 */
[----:B------:R-:W-:Y:S01]  /*5520*/  F2FP.BF16.F32.PACK_AB R169, R188, R183 ;  /* 0x000000b7bca9723e */ /* 0x000fe200000010ff */
[----:B------:R-:W-:Y:S01]  /*5530*/  FADD.FTZ R158, R181, R158 ;  /* 0x0000009eb59e7221 */ /* 0x000fe20000010000 */
[-C--:B------:R-:W-:Y:S01]  /*5540*/  FMUL.FTZ R56, R56, R12.reuse ;  /* 0x0000000c38387220 */ /* 0x080fe20000410000 */
[----:B------:R-:W1:Y:S01]  /*5550*/  MUFU.EX2 R161, R161 ;  /* 0x000000a100a17308 */ /* 0x000e620000000800 */
[----:B--2---:R-:W-:Y:S01]  /*5560*/  FADD.FTZ R194, R160, R165 ;  /* 0x000000a5a0c27221 */ /* 0x004fe20000010000 */
[----:B------:R-:W-:Y:S01]  /*5570*/  FFMA.FTZ R165, R157, UR7, -R152 ;  /* 0x000000079da57c23 */ /* 0x000fe20008010898 */
[----:B------:R-:W-:Y:S01]  /*5580*/  FADD.FTZ R157, R183, R158 ;  /* 0x0000009eb79d7221 */ /* 0x000fe20000010000 */
[----:B------:R-:W-:Y:S01]  /*5590*/  F2FP.BF16.F32.PACK_AB R152, R154, R15 ;  /* 0x0000000f9a98723e */ /* 0x000fe200000010ff */
[----:B------:R-:W-:Y:S01]  /*55a0*/  FMUL.FTZ R57, R57, R12 ;  /* 0x0000000c39397220 */ /* 0x000fe20000410000 */
[----:B------:R-:W-:Y:S01]  /*55b0*/  F2FP.BF16.F32.PACK_AB R154, R191, R156 ;  /* 0x0000009cbf9a723e */ /* 0x000fe200000010ff */
[----:B------:R-:W-:Y:S01]  /*55c0*/  FADD.FTZ R157, R188, R157 ;  /* 0x0000009dbc9d7221 */ /* 0x000fe20000010000 */
[----:B------:R-:W2:Y:S01]  /*55d0*/  MUFU.EX2 R192, R192 ;  /* 0x000000c000c07308 */ /* 0x000ea20000000800 */
[C---:B0-----:R-:W-:Y:S01]  /*55e0*/  FADD.FTZ R194, R167.reuse, R194 ;  /* 0x000000c2a7c27221 */ /* 0x041fe20000010000 */
[----:B------:R-:W-:Y:S01]  /*55f0*/  F2FP.BF16.F32.PACK_AB R156, R167, R160 ;  /* 0x000000a0a79c723e */ /* 0x000fe200000010ff */
[----:B------:R-:W-:Y:S01]  /*5600*/  FADD.FTZ R168, R182, R157 ;  /* 0x0000009db6a87221 */ /* 0x000fe20000010000 */
[-C--:B------:R-:W-:Y:S01]  /*5610*/  FMUL.FTZ R60, R60, R12.reuse ;  /* 0x0000000c3c3c7220 */ /* 0x080fe20000410000 */
[-C--:B------:R-:W-:Y:S01]  /*5620*/  FMUL.FTZ R61, R61, R12.reuse ;  /* 0x0000000c3d3d7220 */ /* 0x080fe20000410000 */
[-C--:B------:R-:W-:Y:S01]  /*5630*/  FMUL.FTZ R64, R64, R12.reuse ;  /* 0x0000000c40407220 */ /* 0x080fe20000410000 */
[----:B------:R-:W-:Y:S01]  /*5640*/  FADD.FTZ R168, R185, R168 ;  /* 0x000000a8b9a87221 */ /* 0x000fe20000010000 */
        /* <DEDUP_REMOVED lines=27> */
[----:B------:R-:W-:Y:S01]  /*5800*/  FMUL.FTZ R101, R101, R12 ;  /* 0x0000000c65657220 */ /* 0x000fe20000410000 */
[----:B------:R-:W-:Y:S01]  /*5810*/  F2FP.BF16.F32.PACK_AB R171, R185, R182 ;  /* 0x000000b6b9ab723e */ /* 0x000fe200000010ff */
[-C--:B------:R-:W-:Y:S01]  /*5820*/  FMUL.FTZ R104, R104, R12.reuse ;  /* 0x0000000c68687220 */ /* 0x080fe20000410000 */
[-C--:B------:R-:W-:Y:S01]  /*5830*/  FMUL.FTZ R105, R105, R12.reuse ;  /* 0x0000000c69697220 */ /* 0x080fe20000410000 */
[-C--:B------:R-:W-:Y:S01]  /*5840*/  FMUL.FTZ R108, R108, R12.reuse ;  /* 0x0000000c6c6c7220 */ /* 0x080fe20000410000 */
[----:B------:R-:W1:Y:S01]  /*5850*/  MUFU.EX2 R166, R166 ;  /* 0x000000a600a67308 */ /* 0x000e620000000800 */
[----:B--2---:R-:W-:Y:S01]  /*5860*/  FADD.FTZ R158, R170, R159 ;  /* 0x0000009faa9e7221 */ /* 0x004fe20000010000 */
[----:B------:R-:W-:Y:S01]  /*5870*/  FADD.FTZ R159, R23, R168 ;  /* 0x000000a8179f7221 */ /* 0x000fe20000010000 */
[----:B------:R-:W-:Y:S01]  /*5880*/  F2FP.BF16.F32.PACK_AB R168, R164, R163 ;  /* 0x000000a3a4a8723e */ /* 0x000fe200000010ff */
[-C--:B------:R-:W-:Y:S01]  /*5890*/  FMUL.FTZ R109, R109, R12.reuse ;  /* 0x0000000c6d6d7220 */ /* 0x080fe20000410000 */
[-C--:B------:R-:W-:Y:S01]  /*58a0*/  FMUL.FTZ R112, R112, R12.reuse ;  /* 0x0000000c70707220 */ /* 0x080fe20000410000 */
[-C--:B------:R-:W-:Y:S01]  /*58b0*/  FMUL.FTZ R113, R113, R12.reuse ;  /* 0x0000000c71717220 */ /* 0x080fe20000410000 */
[-C--:B------:R-:W-:Y:S01]  /*58c0*/  FMUL.FTZ R116, R116, R12.reuse ;  /* 0x0000000c74747220 */ /* 0x080fe20000410000 */
[----:B------:R-:W2:Y:S01]  /*58d0*/  MUFU.EX2 R193, R193 ;  /* 0x000000c100c17308 */ /* 0x000ea20000000800 */
[----:B0-----:R-:W-:Y:S01]  /*58e0*/  FADD.FTZ R157, R173, R158 ;  /* 0x0000009ead9d7221 */ /* 0x001fe20000010000 */
[----:B------:R-:W-:Y:S01]  /*58f0*/  F2FP.BF16.F32.PACK_AB R158, R192, R161 ;  /* 0x000000a1c09e723e */ /* 0x000fe200000010ff */
[----:B------:R-:W-:Y:S01]  /*5900*/  FMUL.FTZ R117, R117, R12 ;  /* 0x0000000c75757220 */ /* 0x000fe20000410000 */
[----:B------:R-:W-:Y:S01]  /*5910*/  F2FP.BF16.F32.PACK_AB R170, R173, R170 ;  /* 0x000000aaadaa723e */ /* 0x000fe200000010ff */
[-C--:B------:R-:W-:Y:S01]  /*5920*/  FMUL.FTZ R120, R120, R12.reuse ;  /* 0x0000000c78787220 */ /* 0x080fe20000410000 */
[-C--:B------:R-:W-:Y:S01]  /*5930*/  FMUL.FTZ R121, R121, R12.reuse ;  /* 0x0000000c79797220 */ /* 0x080fe20000410000 */
[----:B------:R-:W-:Y:S01]  /*5940*/  FMUL.FTZ R124, R124, R12 ;  /* 0x0000000c7c7c7220 */ /* 0x000fe20000410000 */
[----:B------:R-:W0:Y:S01]  /*5950*/  MUFU.EX2 R22, R22 ;  /* 0x0000001600167308 */ /* 0x000e220000000800 */
[----:B-1----:R-:W-:Y:S01]  /*5960*/  FADD.FTZ R160, R166, R157 ;  /* 0x0000009da6a07221 */ /* 0x002fe20000010000 */
[----:B------:R-:W-:Y:S01]  /*5970*/  F2FP.BF16.F32.PACK_AB R157, R175, R162 ;  /* 0x000000a2af9d723e */ /* 0x000fe200000010ff */
        /* <DEDUP_REMOVED lines=12> */
[----:B------:R-:W-:Y:S01]  /*5a40*/  FMUL.FTZ R144, R144, R12 ;  /* 0x0000000c90907220 */ /* 0x000fe20000410000 */
[----:B------:R-:W2:Y:S01]  /*5a50*/  MUFU.EX2 R21, R21 ;  /* 0x0000001500157308 */ /* 0x000ea20000000800 */
[----:B0-----:R-:W-:Y:S01]  /*5a60*/  FADD.FTZ R160, R22, R159 ;  /* 0x0000009f16a07221 */ /* 0x001fe20000010000 */
[----:B------:R-:W-:Y:S01]  /*5a70*/  F2FP.BF16.F32.PACK_AB R159, R181, R178 ;  /* 0x000000b2b59f723e */ /* 0x000fe200000010ff */
[-C--:B------:R-:W-:Y:S01]  /*5a80*/  FMUL.FTZ R145, R145, R12.reuse ;  /* 0x0000000c91917220 */ /* 0x080fe20000410000 */
[-C--:B------:R-:W-:Y:S01]  /*5a90*/  FMUL.FTZ R148, R148, R12.reuse ;  /* 0x0000000c94947220 */ /* 0x080fe20000410000 */
[----:B------:R-:W-:Y:S01]  /*5aa0*/  FMUL.FTZ R149, R149, R12 ;  /* 0x0000000c95957220 */ /* 0x000fe20000410000 */
        /* <DEDUP_REMOVED lines=81> */
[-C--:B------:R-:W-:Y:S01]  /*5fc0*/  FMUL.FTZ R142, R142, R11.reuse ;  /* 0x0000000b8e8e7220 */ /* 0x080fe20000410000 */
[----:B------:R0:W3:Y:S01]  /*5fd0*/  MUFU.EX2 R15, R165 ;  /* 0x000000a5000f7308 */ /* 0x0000e20000000800 */
[----:B-1----:R-:W-:Y:S01]  /*5fe0*/  F2FP.BF16.F32.PACK_AB R162, R179, R174 ;  /* 0x000000aeb3a2723e */ /* 0x002fe200000010ff */
[-C--:B------:R-:W-:Y:S01]  /*5ff0*/  FMUL.FTZ R143, R143, R11.reuse ;  /* 0x0000000b8f8f7220 */ /* 0x080fe20000410000 */
[-C--:B------:R-:W-:Y:S01]  /*6000*/  FMUL.FTZ R146, R146, R11.reuse ;  /* 0x0000000b92927220 */ /* 0x080fe20000410000 */
[-C--:B------:R-:W-:Y:S01]  /*6010*/  FMUL.FTZ R147, R147, R11.reuse ;  /* 0x0000000b93937220 */ /* 0x080fe20000410000 */
[-C--:B------:R-:W-:Y:S01]  /*6020*/  FMUL.FTZ R150, R150, R11.reuse ;  /* 0x0000000b96967220 */ /* 0x080fe20000410000 */
[----:B------:R-:W-:-:S02]  /*6030*/  FMUL.FTZ R151, R151, R11 ;  /* 0x0000000b97977220 */ /* 0x000fc40000410000 */
[----:B------:R-:W1:Y:S01]  /*6040*/  MUFU.EX2 R16, R16 ;  /* 0x0000001000107308 */ /* 0x000e620000000800 */
[----:B0-----:R-:W-:Y:S01]  /*6050*/  F2FP.BF16.F32.PACK_AB R165, R22, R23 ;  /* 0x0000001716a5723e */ /* 0x001fe200000010ff */
[----:B------:R-:W-:Y:S01]  /*6060*/  FADD.FTZ R22, R174, R163 ;  /* 0x000000a3ae167221 */ /* 0x000fe20000010000 */
[C---:B--2---:R-:W-:Y:S01]  /*6070*/  FADD.FTZ R5, R18.reuse, R5 ;  /* 0x0000000512057221 */ /* 0x044fe20000010000 */
[----:B------:R-:W-:Y:S02]  /*6080*/  F2FP.BF16.F32.PACK_AB R163, R18, R17 ;  /* 0x0000001112a3723e */ /* 0x000fe400000010ff */
[----:B------:R-:W-:Y:S02]  /*6090*/  FADD.FTZ R22, R179, R22 ;  /* 0x00000016b3167221 */ /* 0x000fe40000010000 */
[----:B------:R-:W0:Y:S02]  /*60a0*/  MUFU.EX2 R176, R189 ;  /* 0x000000bd00b07308 */ /* 0x000e240000000800 */
[----:B---3--:R-:W-:-:S06]  /*60b0*/  FADD.FTZ R21, R15, R22 ;  /* 0x000000160f157221 */ /* 0x008fcc0000010000 */
        /* <DEDUP_REMOVED lines=11> */
[----:B0-----:R-:W-:Y:S01]  /*6170*/  FADD.FTZ R16, R14, R5 ;  /* 0x000000050e107221 */ /* 0x001fe20000010000 */
[C---:B--2---:R-:W-:Y:S01]  /*6180*/  FADD.FTZ R4, R175.reuse, R4 ;  /* 0x00000004af047221 */ /* 0x044fe20000010000 */
[----:B------:R-:W-:Y:S02]  /*6190*/  F2FP.BF16.F32.PACK_AB R174, R175, R184 ;  /* 0x000000b8afae723e */ /* 0x000fe400000010ff */
[C---:B-1----:R-:W-:Y:S01]  /*61a0*/  FADD.FTZ R5, R13.reuse, R16 ;  /* 0x000000100d057221 */ /* 0x042fe20000010000 */
[----:B------:R-:W-:Y:S01]  /*61b0*/  F2FP.BF16.F32.PACK_AB R175, R13, R14 ;  /* 0x0000000e0daf723e */ /* 0x000fe200000010ff */
[----:B------:R-:W-:Y:S06]  /*61c0*/  @!P0 BRA `(.L_x_4533) ;  /* 0x0000000000048947 */ /* 0x000fec0003800000 */
[----:B------:R-:W-:Y:S01]  /*61d0*/  BPT.TRAP 0x1 ;  /* 0x000000040000795c */ /* 0x000fe20000300000 */
.L_x_4533:
[----:B------:R0:W1:Y:S01]  /*61e0*/  SYNCS.PHASECHK.TRANS64.TRYWAIT P1, [UR28+0x22850], R10 ;  /* 0x0228500aff0075a7 */ /* 0x000062000802015c */
[----:B------:R-:W-:Y:S05]  /*61f0*/  @!P0 BRA `(.L_x_4534) ;  /* 0x0000000000048947 */ /* 0x000fea0003800000 */
[----:B------:R-:W-:Y:S01]  /*6200*/  BPT.TRAP 0x1 ;  /* 0x000000040000795c */ /* 0x000fe20000300000 */
.L_x_4534:
[----:B-1----:R-:W-:Y:S05]  /*6210*/  @P1 BRA `(.L_x_4535) ;  /* 0x0000000000081947 */ /* 0x002fea0003800000 */
[----:B------:R-:W1:Y:S02]  /*6220*/  SYNCS.PHASECHK.TRANS64.TRYWAIT P1, [UR28+0x22850], R10 ;  /* 0x0228500aff0075a7 */ /* 0x000e64000802015c */
[----:B-1----:R-:W-:Y:S05]  /*6230*/  @!P1 BRA `(.L_x_4536) ;  /* 0x0000008c00a89947 */ /* 0x002fea0003800000 */
.L_x_4535:
        /* <DEDUP_REMOVED lines=39> */
.L_x_4537:
[----:B------:R-:W-:Y:S01]  /*64b0*/  UISETP.GT.AND UP0, UPT, UR27, UR26, UPT ;  /* 0x0000001a1b00728c */ /* 0x000fe2000bf04270 */
[----:B------:R-:W-:Y:S01]  /*64c0*/  IMAD.MOV.U32 R12, RZ, RZ, R9 ;  /* 0x000000ffff0c7224 */ /* 0x000fe200078e0009 */
[----:B------:R-:W-:Y:S01]  /*64d0*/  UIADD3 UR28, UR28, 0x22860, URZ ;  /* 0x000228601c1c7890 */ /* 0x000fe2000fffe03f */
[----:B-1----:R-:W-:Y:S01]  /*64e0*/  IMAD.MOV.U32 R11, RZ, RZ, R8 ;  /* 0x000000ffff0b7224 */ /* 0x002fe200078e0008 */
[----:B------:R-:W-:Y:S02]  /*64f0*/  UIADD3 UR27, UR27, -0x1, URZ ;  /* 0xffffffff1b1b7890 */ /* 0x000fe4000fffe03f */
[----:B------:R-:W-:Y:S01]  /*6500*/  PLOP3.LUT P1, PT, PT, PT, UP0, 0x80, 0x0 ;  /* 0x000000000000781c */ /* 0x000fe20003f2f008 */
[----:B------:R-:W-:-:S09]  /*6510*/  UPRMT UR28, UR25, 0x654, UR28 ;  /* 0x00000654191c7896 */ /* 0x000fd2000800001c */
[----:B------:R-:W-:Y:S03]  /*6520*/  SYNCS.ARRIVE.TRANS64.RED.A1T0 RZ, [UR28], RZ ;  /* 0x000000ffffff79a7 */ /* 0x000fe6000810041c */
[----:B------:R-:W-:Y:S05]  /*6530*/  @P1 BRA `(.L_x_4538) ;  /* 0xffffffd400741947 */ /* 0x000fea000383ffff */
.L_x_4527:
[----:B------:R-:W-:-:S06]  /*6540*/  UISETP.GE.AND UP0, UPT, UR27, UR41, UPT ;  /* 0x000000291b00728c */ /* 0x000fcc000bf06270 */
[----:B------:R-:W-:-:S13]  /*6550*/  PLOP3.LUT P1, PT, PT, PT, UP0, 0x80, 0x0 ;  /* 0x000000000000781c */ /* 0x000fda0003f2f008 */
[----:B------:R-:W-:Y:S05]  /*6560*/  @!P1 BRA `(.L_x_4539) ;  /* 0x0000002000b89947 */ /* 0x000fea0003800000 */
[----:B01----:R-:W-:Y:S01]  /*6570*/  MOV R10, R9 ;  /* 0x00000009000a7202 */ /* 0x003fe20000000f00 */
[----:B------:R-:W-:Y:S01]  /*6580*/  IMAD.MOV.U32 R21, RZ, RZ, R8 ;  /* 0x000000ffff157224 */ /* 0x000fe200078e0008 */
[----:B------:R-:W-:Y:S01]  /*6590*/  ULDC UR28, c[0x0][0x9d8] ;  /* 0x00027600001c7ab9 */ /* 0x000fe20000000800 */
[----:B------:R-:W-:-:S05]  /*65a0*/  ULDC UR7, c[0x0][0x988] ;  /* 0x0002620000077ab9 */ /* 0x000fca0000000800 */
.L_x_4550:
[----:B------:R-:W-:-:S04]  /*65b0*/  UIADD3 UR4, UR4, 0x1, URZ ;  /* 0x0000000104047890 */ /* 0x000fc8000fffe03f */
[----:B------:R-:W-:-:S04]  /*65c0*/  UISETP.NE.AND UP0, UPT, UR4, 0x2, UPT ;  /* 0x000000020400788c */ /* 0x000fc8000bf05270 */
[----:B------:R-:W-:Y:S02]  /*65d0*/  USEL UR10, URZ, 0x1, UP0 ;  /* 0x000000013f0a7887 */ /* 0x000fe40008000000 */
[----:B------:R-:W-:Y:S02]  /*65e0*/  USEL UR4, UR4, URZ, UP0 ;  /* 0x0000003f04047287 */ /* 0x000fe40008000000 */
[----:B------:R-:W-:Y:S01]  /*65f0*/  ULOP3.LUT UR5, UR5, UR10, URZ, 0x3c, !UPT ;  /* 0x0000000a05057292 */ /* 0x000fe2000f8e3c3f */
[----:B01----:R-:W-:Y:S11]  /*6600*/  @!P0 BRA `(.L_x_4540) ;  /* 0x0000000000048947 */ /* 0x003ff60003800000 */
[----:B------:R-:W-:Y:S01]  /*6610*/  BPT.TRAP 0x1 ;  /* 0x000000040000795c */ /* 0x000fe20000300000 */
.L_x_4540:
[----:B------:R-:W-:Y:S01]  /*6620*/  ULEA UR26, UR4, UR42, 0x3 ;  /* 0x0000002a041a7291 */ /* 0x000fe2000f8e183f */
[----:B------:R-:W-:-:S05]  /*6630*/  IMAD.U32 R6, RZ, RZ, UR5 ;  /* 0x00000005ff067e24 */ /* 0x000fca000f8e00ff */
[----:B------:R-:W-:-:S04]  /*6640*/  SHF.L.U32 R6, R6, 0x1f, RZ ;  /* 0x0000001f06067819 */ /* 0x000fc800000006ff */
[----:B------:R0:W1:Y:S01]  /*6650*/  SYNCS.PHASECHK.TRANS64.TRYWAIT P1, [UR26+0x22830], R6 ;  /* 0x02283006ff0075a7 */ /* 0x000062000802015a */
[----:B------:R-:W-:Y:S05]  /*6660*/  @!P0 BRA `(.L_x_4541) ;  /* 0x0000000000048947 */ /* 0x000fea0003800000 */
[----:B------:R-:W-:Y:S01]  /*6670*/  BPT.TRAP 0x1 ;  /* 0x000000040000795c */ /* 0x000fe20000300000 */
.L_x_4541:
[----:B-1----:R-:W-:Y:S05]  /*6680*/  @P1 BRA `(.L_x_4542) ;  /* 0x0000000000081947 */ /* 0x002fea0003800000 */
[----:B------:R-:W1:Y:S02]  /*6690*/  SYNCS.PHASECHK.TRANS64.TRYWAIT P1, [UR26+0x22830], R6 ;  /* 0x02283006ff0075a7 */ /* 0x000e64000802015a */
[----:B-1----:R-:W-:Y:S05]  /*66a0*/  @!P1 BRA `(.L_x_4543) ;  /* 0x0000008800a49947 */ /* 0x002fea0003800000 */
.L_x_4542:
[----:B------:R-:W-:Y:S01]  /*66b0*/  UIMAD UR10, UR4, 0x300, UR6 ;  /* 0x00000300040a78a4 */ /* 0x000fe2000f8e0206 */
[----:B------:R-:W-:Y:S01]  /*66c0*/  WARPGROUP.ARRIVE ;  /* 0x00000000000079c5 */ /* 0x000fe20000000000 */
[----:B------:R-:W-:Y:S01]  /*66d0*/  UMOV UR11, 0x40000040 ;  /* 0x40000040000b7882 */ /* 0x000fe20000000000 */
[----:B------:R-:W-:Y:S01]  /*66e0*/  UMOV UR15, 0x40000040 ;  /* 0x40000040000f7882 */ /* 0x000fe20000000000 */
[----:B------:R-:W-:Y:S02]  /*66f0*/  UIADD3 UR14, UR10, 0x2, URZ ;  /* 0x000000020a0e7890 */ /* 0x000fe4000fffe03f */
        /* <DEDUP_REMOVED lines=18> */
.L_x_4544:
[----:B------:R-:W-:Y:S01]  /*6820*/  FMUL.FTZ R22, R152, UR28 ;  /* 0x0000001c98167c20 */ /* 0x000fe20008410000 */
[----:B------:R-:W-:Y:S01]  /*6830*/  FMUL.FTZ R9, R153, UR28 ;  /* 0x0000001c99097c20 */ /* 0x000fe20008410000 */
[----:B------:R-:W-:Y:S01]  /*6840*/  FMUL.FTZ R152, R156, UR28 ;  /* 0x0000001c9c987c20 */ /* 0x000fe20008410000 */
[----:B------:R-:W-:Y:S01]  /*6850*/  FMUL.FTZ R23, R157, UR28 ;  /* 0x0000001c9d177c20 */ /* 0x000fe20008410000 */
[----:B-1----:R-:W-:Y:S01]  /*6860*/  FMUL.FTZ R7, R154, UR28 ;  /* 0x0000001c9a077c20 */ /* 0x002fe20008410000 */
        /* <DEDUP_REMOVED lines=51> */
[----:B------:R-:W-:-:S04]  /*6ba0*/  UIADD3 UR10, UR26, 0x22840, URZ ;  /* 0x000228401a0a7890 */ /* 0x000fc8000fffe03f */
[----:B------:R-:W-:Y:S02]  /*6bb0*/  UPRMT UR10, UR25, 0x654, UR10 ;  /* 0x00000654190a7896 */ /* 0x000fe4000800000a */
[----:B------:R-:W3:Y:S01]  /*6bc0*/  MUFU.TANH R201, R201 ;  /* 0x000000c900c97308 */ /* 0x000ee20000002400 */
[----:B----4-:R-:W-:-:S06]  /*6bd0*/  FMNMX.FTZ R155, R153, R8, !PT ;  /* 0x00000008999b7209 */ /* 0x010fcc0007810000 */
[----:B------:R-:W-:Y:S01]  /*6be0*/  SYNCS.ARRIVE.TRANS64.RED.A1T0 RZ, [UR10], RZ ;  /* 0x000000ffffff79a7 */ /* 0x000fe2000810040a */
        /* <DEDUP_REMOVED lines=24> */
[----:B------:R-:W-:-:S06]  /*6d70*/  FMUL.FTZ R155, R175, UR28 ;  /* 0x0000001caf9b7c20 */ /* 0x000fcc0008410000 */
        /* <DEDUP_REMOVED lines=9> */
[----:B---3--:R-:W-:Y:S01]  /*6e10*/  FMNMX.FTZ R159, R192, R157, !PT ;  /* 0x0000009dc09f7209 */ /* 0x008fe20007810000 */
[----:B------:R-:W-:-:S06]  /*6e20*/  FMUL.FTZ R157, R179, UR28 ;  /* 0x0000001cb39d7c20 */ /* 0x000fcc0008410000 */
[----:B------:R-:W3:Y:S01]  /*6e30*/  MUFU.TANH R11, R11 ;  /* 0x0000000b000b7308 */ /* 0x000ee20000002400 */
[----:B----4-:R-:W-:Y:S01]  /*6e40*/  FMNMX.FTZ R8, R188, R159, !PT ;  /* 0x0000009fbc087209 */ /* 0x010fe20007810000 */
[----:B------:R-:W-:-:S04]  /*6e50*/  FMUL.FTZ R159, R183, UR28 ;  /* 0x0000001cb79f7c20 */ /* 0x000fc80008410000 */
[----:B------:R-:W4:Y:S02]  /*6e60*/  SHFL.BFLY PT, R163, R8, 0x2, 0x1f ;  /* 0x0c401f0008a37f89 */ /* 0x000f2400000e0000 */
[----:B------:R-:W5:Y:S08]  /*6e70*/  MUFU.TANH R12, R12 ;  /* 0x0000000c000c7308 */ /* 0x000f700000002400 */
[----:B------:R-:W0:Y:S08]  /*6e80*/  MUFU.TANH R13, R13 ;  /* 0x0000000d000d7308 */ /* 0x000e300000002400 */
[----:B------:R-:W2:Y:S01]  /*6e90*/  MUFU.TANH R14, R14 ;  /* 0x0000000e000e7308 */ /* 0x000ea20000002400 */
[----:B----4-:R-:W-:Y:S01]  /*6ea0*/  FMNMX.FTZ R168, R8, R163, !PT ;  /* 0x000000a308a87209 */ /* 0x010fe20007810000 */
[----:B------:R-:W-:-:S06]  /*6eb0*/  FMUL.FTZ R163, R191, UR28 ;  /* 0x0000001cbfa37c20 */ /* 0x000fcc0008410000 */
[----:B------:R-:W4:Y:S01]  /*6ec0*/  MUFU.TANH R15, R15 ;  /* 0x0000000f000f7308 */ /* 0x000f220000002400 */
[----:B------:R-:W1:Y:S07]  /*6ed0*/  SHFL.BFLY PT, R173, R168, 0x1, 0x1f ;  /* 0x0c201f00a8ad7f89 */ /* 0x000e6e00000e0000 */
[----:B------:R-:W4:Y:S08]  /*6ee0*/  MUFU.TANH R16, R16 ;  /* 0x0000001000107308 */ /* 0x000f300000002400 */
[----:B------:R-:W4:Y:S08]  /*6ef0*/  MUFU.TANH R17, R17 ;  /* 0x0000001100117308 */ /* 0x000f300000002400 */
[----:B------:R-:W4:Y:S01]  /*6f00*/  MUFU.TANH R18, R18 ;  /* 0x0000001200127308 */ /* 0x000f220000002400 */
[----:B-1----:R-:W-:-:S02]  /*6f10*/  FMNMX.FTZ R8, R168, R173, !PT ;  /* 0x000000ada8087209 */ /* 0x002fc40007810000 */
[----:B------:R-:W-:-:S03]  /*6f20*/  FMNMX.FTZ R168, R7, R10, !PT ;  /* 0x0000000a07a87209 */ /* 0x000fc60007810000 */
[C---:B------:R-:W-:Y:S01]  /*6f30*/  FMUL.FTZ R186, R8.reuse, UR7 ;  /* 0x0000000708ba7c20 */ /* 0x040fe20008410000 */
[----:B---3--:R-:W-:Y:S01]  /*6f40*/  FMNMX.FTZ R173, R11, R168, !PT ;  /* 0x000000a80bad7209 */ /* 0x008fe20007810000 */
[----:B------:R-:W1:Y:S01]  /*6f50*/  MUFU.TANH R19, R19 ;  /* 0x0000001300137308 */ /* 0x000e620000002400 */
[----:B------:R-:W-:Y:S01]  /*6f60*/  FADD.FTZ R21, -R8, R21 ;  /* 0x0000001508157221 */ /* 0x000fe20000010100 */
        /* <DEDUP_REMOVED lines=9> */
[----:B--2---:R-:W-:Y:S01]  /*7000*/  FMNMX.FTZ R22, R14, R9, !PT ;  /* 0x000000090e167209 */ /* 0x004fe20007810000 */
[--C-:B------:R-:W-:Y:S01]  /*7010*/  FFMA.FTZ R180, R172, UR7, -R186.reuse ;  /* 0x00000007acb47c23 */ /* 0x100fe200080108ba */
[--C-:B------:R-:W-:Y:S01]  /*7020*/  FFMA.FTZ R170, R152, UR7, -R186.reuse ;  /* 0x0000000798aa7c23 */ /* 0x100fe200080108ba */
[--C-:B------:R-:W-:Y:S01]  /*7030*/  FFMA.FTZ R177, R153, UR7, -R186.reuse ;  /* 0x0000000799b17c23 */ /* 0x100fe200080108ba */
[----:B----4-:R-:W-:Y:S01]  /*7040*/  FMNMX.FTZ R9, R15, R22, !PT ;  /* 0x000000160f097209 */ /* 0x010fe20007810000 */
[----:B------:R-:W2:Y:S01]  /*7050*/  MUFU.TANH R155, R155 ;  /* 0x0000009b009b7308 */ /* 0x000ea20000002400 */
[--C-:B------:R-:W-:Y:S01]  /*7060*/  FFMA.FTZ R179, R181, UR7, -R186.reuse ;  /* 0x00000007b5b37c23 */ /* 0x100fe200080108ba */
[--C-:B------:R-:W-:Y:S01]  /*7070*/  FFMA.FTZ R172, R189, UR7, -R186.reuse ;  /* 0x00000007bdac7c23 */ /* 0x100fe200080108ba */
[----:B------:R-:W-:Y:S01]  /*7080*/  FMNMX.FTZ R22, R16, R9, !PT ;  /* 0x0000000910167209 */ /* 0x000fe20007810000 */
        /* <DEDUP_REMOVED lines=11> */
[----:B-1----:R-:W-:Y:S01]  /*7140*/  FMNMX.FTZ R9, R19, R22, !PT ;  /* 0x0000001613097209 */ /* 0x002fe20007810000 */
[----:B------:R-:W1:Y:S01]  /*7150*/  MUFU.TANH R157, R157 ;  /* 0x0000009d009d7308 */ /* 0x000e620000002400 */
[----:B------:R-:W-:Y:S01]  /*7160*/  FFMA.FTZ R189, R188, UR7, -R186 ;  /* 0x00000007bcbd7c23 */ /* 0x000fe200080108ba */
[----:B------:R-:W-:Y:S01]  /*7170*/  FMUL.FTZ R21, R21, UR7 ;  /* 0x0000000715157c20 */ /* 0x000fe20008410000 */
[----:B0-----:R-:W-:-:S04]  /*7180*/  FMNMX.FTZ R22, R20, R9, !PT ;  /* 0x0000000914167209 */ /* 0x001fc80007810000 */
[----:B--2---:R-:W-:Y:S01]  /*7190*/  FMNMX.FTZ R9, R155, R22, !PT ;  /* 0x000000169b097209 */ /* 0x004fe20007810000 */
[----:B------:R-:W0:Y:S03]  /*71a0*/  MUFU.TANH R158, R158 ;  /* 0x0000009e009e7308 */ /* 0x000e260000002400 */
[----:B---3--:R-:W-:-:S05]  /*71b0*/  FMNMX.FTZ R22, R156, R9, !PT ;  /* 0x000000099c167209 */ /* 0x008fca0007810000 */
        /* <DEDUP_REMOVED lines=18> */
[----:B------:R2:W-:Y:S01]  /*72e0*/  MUFU.EX2 R168, R175 ;  /* 0x000000af00a87308 */ /* 0x0005e20000000800 */
[----:B-1----:R-:W-:-:S07]  /*72f0*/  FMNMX.FTZ R22, R166, R9, !PT ;  /* 0x00000009a6167209 */ /* 0x002fce0007810000 */
[----:B------:R-:W1:Y:S01]  /*7300*/  MUFU.EX2 R21, R21 ;  /* 0x0000001500157308 */ /* 0x000e620000000800 */
[----:B0-----:R-:W-:Y:S01]  /*7310*/  FMNMX.FTZ R9, R167, R22, !PT ;  /* 0x00000016a7097209 */ /* 0x001fe20007810000 */
[--C-:B--2---:R-:W-:Y:S01]  /*7320*/  FFMA.FTZ R175, R200, UR7, -R186.reuse ;  /* 0x00000007c8af7c23 */ /* 0x104fe200080108ba */
[----:B------:R-:W-:-:S03]  /*7330*/  FFMA.FTZ R22, R204, UR7, -R186 ;  /* 0x00000007cc167c23 */ /* 0x000fc600080108ba */
[----:B------:R-:W0:Y:S02]  /*7340*/  SHFL.BFLY PT, R154, R9, 0x2, 0x1f ;  /* 0x0c401f00099a7f89 */ /* 0x000e2400000e0000 */
[----:B------:R-:W2:Y:S08]  /*7350*/  MUFU.EX2 R187, R187 ;  /* 0x000000bb00bb7308 */ /* 0x000eb00000000800 */
        /* <DEDUP_REMOVED lines=14> */
[----:B0-----:R-:W-:Y:S01]  /*7440*/  FMNMX.FTZ R169, R9, R154, !PT ;  /* 0x0000009a09a97209 */ /* 0x001fe20007810000 */
[--C-:B------:R-:W-:Y:S01]  /*7450*/  FFMA.FTZ R154, R185, UR7, -R186.reuse ;  /* 0x00000007b99a7c23 */ /* 0x100fe200080108ba */
[----:B------:R-:W-:Y:S01]  /*7460*/  FFMA.FTZ R185, R193, UR7, -R186 ;  /* 0x00000007c1b97c23 */ /* 0x000fe200080108ba */
[----:B------:R-:W0:Y:S01]  /*7470*/  MUFU.EX2 R176, R176 ;  /* 0x000000b000b07308 */ /* 0x000e220000000800 */
[-C--:B------:R-:W-:Y:S01]  /*7480*/  FMUL.FTZ R48, R48, R21.reuse ;  /* 0x0000001530307220 */ /* 0x080fe20000410000 */
[----:B------:R-:W4:Y:S01]  /*7490*/  SHFL.BFLY PT, R174, R169, 0x1, 0x1f ;  /* 0x0c201f00a9ae7f89 */ /* 0x000f2200000e0000 */
        /* <DEDUP_REMOVED lines=23> */
[----:B----4-:R-:W-:Y:S01]  /*7610*/  FMNMX.FTZ R9, R169, R174, !PT ;  /* 0x000000aea9097209 */ /* 0x010fe20007810000 */
        /* <DEDUP_REMOVED lines=19> */
[----:B------:R-:W-:Y:S01]  /*7750*/  FFMA.FTZ R156, R21, R4, R168 ;  /* 0x00000004159c7223 */ /* 0x000fe200000100a8 */
[--C-:B------:R-:W-:Y:S01]  /*7760*/  FFMA.FTZ R13, R18, UR7, -R186.reuse ;  /* 0x00000007120d7c23 */ /* 0x100fe200080108ba */
[----:B------:R-:W-:Y:S01]  /*7770*/  FFMA.FTZ R18, R19, UR7, -R186 ;  /* 0x0000000713127c23 */ /* 0x000fe200080108ba */
[----:B------:R-:W4:Y:S01]  /*7780*/  MUFU.EX2 R169, R169 ;  /* 0x000000a900a97308 */ /* 0x000f220000000800 */
[----:B--2---:R-:W-:Y:S01]  /*7790*/  FADD.FTZ R19, R187, R156 ;  /* 0x0000009cbb137221 */ /* 0x004fe20000010000 */
[--C-:B------:R-:W-:Y:S01]  /*77a0*/  FFMA.FTZ R4, R158, UR7, -R186.reuse ;  /* 0x000000079e047c23 */ /* 0x100fe200080108ba */
[--C-:B------:R-:W-:Y:S01]  /*77b0*/  FFMA.FTZ R15, R20, UR7, -R186.reuse ;  /* 0x00000007140f7c23 */ /* 0x100fe200080108ba */
[--C-:B------:R-:W-:Y:S01]  /*77c0*/  FFMA.FTZ R20, R155, UR7, -R186.reuse ;  /* 0x000000079b147c23 */ /* 0x100fe200080108ba */
[----:B---3--:R-:W-:Y:S01]  /*77d0*/  FADD.FTZ R158, R170, R19 ;  /* 0x00000013aa9e7221 */ /* 0x008fe20000010000 */
[--C-:B------:R-:W-:Y:S01]  /*77e0*/  FFMA.FTZ R190, R157, UR7, -R186.reuse ;  /* 0x000000079dbe7c23 */ /* 0x100fe200080108ba */
[----:B------:R-:W-:Y:S01]  /*77f0*/  FFMA.FTZ R159, R159, UR7, -R186 ;  /* 0x000000079f9f7c23 */ /* 0x000fe200080108ba */
[----:B------:R-:W2:Y:S01]  /*7800*/  MUFU.EX2 R188, R188 ;  /* 0x000000bc00bc7308 */ /* 0x000ea20000000800 */
[----:B-1----:R-:W-:Y:S01]  /*7810*/  FADD.FTZ R19, R191, R158 ;  /* 0x0000009ebf137221 */ /* 0x002fe20000010000 */
[--C-:B------:R-:W-:Y:S01]  /*7820*/  FFMA.FTZ R155, R162, UR7, -R186.reuse ;  /* 0x00000007a29b7c23 */ /* 0x100fe200080108ba */
[--C-:B------:R-:W-:Y:S01]  /*7830*/  FFMA.FTZ R163, R163, UR7, -R186.reuse ;  /* 0x00000007a3a37c23 */ /* 0x100fe200080108ba */
[----:B------:R-:W-:Y:S01]  /*7840*/  FFMA.FTZ R193, R166, UR7, -R186 ;  /* 0x00000007a6c17c23 */ /* 0x000fe200080108ba */
[----:B0-----:R-:W-:Y:S01]  /*7850*/  FADD.FTZ R158, R176, R19 ;  /* 0x00000013b09e7221 */ /* 0x001fe20000010000 */
[----:B-----5:R-:W-:Y:S01]  /*7860*/  F2FP.BF16.F32.PACK_AB R166, R184, R175 ;  /* 0x000000afb8a6723e */ /* 0x020fe200000010ff */
[----:B------:R-:W-:Y:S01]  /*7870*/  FMUL.FTZ R100, R100, R21 ;  /* 0x0000001564647220 */ /* 0x000fe20000410000 */
[----:B------:R-:W0:Y:S01]  /*7880*/  MUFU.EX2 R171, R171 ;  /* 0x000000ab00ab7308 */ /* 0x000e220000000800 */
[----:B----4-:R-:W-:Y:S01]  /*7890*/  FFMA.FTZ R5, R10, R5, R169 ;  /* 0x000000050a057223 */ /* 0x010fe200000100a9 */
[----:B------:R-:W-:Y:S01]  /*78a0*/  FADD.FTZ R158, R177, R158 ;  /* 0x0000009eb19e7221 */ /* 0x000fe20000010000 */
[----:B------:R-:W-:Y:S01]  /*78b0*/  F2FP.BF16.F32.PACK_AB R168, R187, R168 ;  /* 0x000000a8bba8723e */ /* 0x000fe200000010ff */
[----:B------:R-:W-:Y:S01]  /*78c0*/  FMUL.FTZ R101, R101, R21 ;  /* 0x0000001565657220 */ /* 0x000fe20000410000 */
[----:B------:R-:W-:Y:S01]  /*78d0*/  F2FP.BF16.F32.PACK_AB R170, R191, R170 ;  /* 0x000000aabfaa723e */ /* 0x000fe200000010ff */
[----:B------:R-:W-:Y:S01]  /*78e0*/  FADD.FTZ R157, R175, R158 ;  /* 0x0000009eaf9d7221 */ /* 0x000fe20000010000 */
[----:B------:R-:W-:Y:S01]  /*78f0*/  FFMA.FTZ R158, R165, UR7, -R186 ;  /* 0x00000007a59e7c23 */ /* 0x000fe200080108ba */
        /* <DEDUP_REMOVED lines=17> */
[----:B-1----:R-:W-:Y:S01]  /*7a10*/  FADD.FTZ R156, R12, R5 ;  /* 0x000000050c9c7221 */ /* 0x002fe20000010000 */
[----:B------:R-:W-:Y:S01]  /*7a20*/  FFMA.FTZ R5, R160, UR7, -R186 ;  /* 0x00000007a0057c23 */ /* 0x000fe200080108ba */
[----:B------:R-:W-:Y:S01]  /*7a30*/  F2FP.BF16.F32.PACK_AB R171, R12, R171 ;  /* 0x000000ab0cab723e */ /* 0x000fe200000010ff */
        /* <DEDUP_REMOVED lines=15> */
[--C-:B------:R-:W-:Y:S01]  /*7b30*/  FFMA.FTZ R19, R164, UR7, -R186.reuse ;  /* 0x00000007a4137c23 */ /* 0x100fe200080108ba */
[----:B------:R-:W-:Y:S01]  /*7b40*/  F2FP.BF16.F32.PACK_AB R164, R177, R176 ;  /* 0x000000b0b1a4723e */ /* 0x000fe200000010ff */
[-C--:B------:R-:W-:Y:S01]  /*7b50*/  FMUL.FTZ R145, R145, R21.reuse ;  /* 0x0000001591917220 */ /* 0x080fe20000410000 */
[-C--:B------:R-:W-:Y:S01]  /*7b60*/  FMUL.FTZ R148, R148, R21.reuse ;  /* 0x0000001594947220 */ /* 0x080fe20000410000 */
[----:B------:R-:W-:Y:S01]  /*7b70*/  FMUL.FTZ R149, R149, R21 ;  /* 0x0000001595957220 */ /* 0x000fe20000410000 */
        /* <DEDUP_REMOVED lines=41> */
[----:B-1----:R-:W-:Y:S01]  /*7e10*/  FFMA.FTZ R192, R161, UR7, -R186 ;  /* 0x00000007a1c07c23 */ /* 0x002fe200080108ba */
[----:B------:R-:W-:Y:S01]  /*7e20*/  FADD.FTZ R161, R11, R156 ;  /* 0x0000009c0ba17221 */ /* 0x000fe20000010000 */
[----:B------:R-:W-:Y:S01]  /*7e30*/  FADD.FTZ R156, R184, R157 ;  /* 0x0000009db89c7221 */ /* 0x000fe20000010000 */
[----:B------:R-:W-:Y:S01]  /*7e40*/  FFMA.FTZ R186, R167, UR7, -R186 ;  /* 0x00000007a7ba7c23 */ /* 0x000fe200080108ba */
[C---:B--2---:R-:W-:Y:S01]  /*7e50*/  F2FP.BF16.F32.PACK_AB R167, R16.reuse, R11 ;  /* 0x0000000b10a7723e */ /* 0x044fe200000010ff */
[----:B------:R-:W-:Y:S01]  /*7e60*/  FADD.FTZ R160, R16, R161 ;  /* 0x000000a110a07221 */ /* 0x000fe20000010000 */
[----:B------:R-:W-:Y:S01]  /*7e70*/  FADD.FTZ R157, R173, R156 ;  /* 0x0000009cad9d7221 */ /* 0x000fe20000010000 */
[----:B------:R-:W1:Y:S01]  /*7e80*/  MUFU.EX2 R180, R180 ;  /* 0x000000b400b47308 */ /* 0x000e620000000800 */
[-C--:B------:R-:W-:Y:S01]  /*7e90*/  FMUL.FTZ R95, R95, R10.reuse ;  /* 0x0000000a5f5f7220 */ /* 0x080fe20000410000 */
[----:B0-----:R-:W-:Y:S01]  /*7ea0*/  FADD.FTZ R161, R13, R160 ;  /* 0x000000a00da17221 */ /* 0x001fe20000010000 */
[----:B---3--:R-:W-:Y:S01]  /*7eb0*/  FADD.FTZ R156, R178, R157 ;  /* 0x0000009db29c7221 */ /* 0x008fe20000010000 */
[-C--:B------:R-:W-:Y:S01]  /*7ec0*/  FMUL.FTZ R98, R98, R10.reuse ;  /* 0x0000000a62627220 */ /* 0x080fe20000410000 */
[-C--:B------:R-:W-:Y:S01]  /*7ed0*/  FMUL.FTZ R99, R99, R10.reuse ;  /* 0x0000000a63637220 */ /* 0x080fe20000410000 */
[----:B----4-:R-:W-:Y:S01]  /*7ee0*/  FADD.FTZ R160, R18, R161 ;  /* 0x000000a112a07221 */ /* 0x010fe20000010000 */
[----:B-----5:R-:W-:Y:S01]  /*7ef0*/  FADD.FTZ R157, R153, R156 ;  /* 0x0000009c999d7221 */ /* 0x020fe20000010000 */
[----:B------:R-:W0:Y:S01]  /*7f00*/  MUFU.EX2 R20, R20 ;  /* 0x0000001400147308 */ /* 0x000e220000000800 */
[-C--:B------:R-:W-:Y:S01]  /*7f10*/  FMUL.FTZ R102, R102, R10.reuse ;  /* 0x0000000a66667220 */ /* 0x080fe20000410000 */
[----:B------:R-:W-:Y:S01]  /*7f20*/  FADD.FTZ R161, R15, R160 ;  /* 0x000000a00fa17221 */ /* 0x000fe20000010000 */
[-C--:B------:R-:W-:Y:S01]  /*7f30*/  FMUL.FTZ R103, R103, R10.reuse ;  /* 0x0000000a67677220 */ /* 0x080fe20000410000 */
[-C--:B------:R-:W-:Y:S01]  /*7f40*/  FMUL.FTZ R106, R106, R10.reuse ;  /* 0x0000000a6a6a7220 */ /* 0x080fe20000410000 */
[-C--:B------:R-:W-:Y:S01]  /*7f50*/  FMUL.FTZ R107, R107, R10.reuse ;  /* 0x0000000a6b6b7220 */ /* 0x080fe20000410000 */
[-C--:B------:R-:W-:Y:S01]  /*7f60*/  FMUL.FTZ R110, R110, R10.reuse ;  /* 0x0000000a6e6e7220 */ /* 0x080fe20000410000 */
[-C--:B------:R-:W-:Y:S01]  /*7f70*/  FMUL.FTZ R111, R111, R10.reuse ;  /* 0x0000000a6f6f7220 */ /* 0x080fe20000410000 */
[----:B------:R-:W2:Y:S01]  /*7f80*/  MUFU.EX2 R23, R23 ;  /* 0x0000001700177308 */ /* 0x000ea20000000800 */
        /* <DEDUP_REMOVED lines=8> */
[----:B0-----:R-:W-:Y:S01]  /*8010*/  FADD.FTZ R160, R20, R161 ;  /* 0x000000a114a07221 */ /* 0x001fe20000010000 */
[----:B------:R-:W-:Y:S01]  /*8020*/  F2FP.BF16.F32.PACK_AB R161, R18, R13 ;  /* 0x0000000d12a1723e */ /* 0x000fe200000010ff */
        /* <DEDUP_REMOVED lines=15> */
[----:B------:R-:W-:Y:S01]  /*8120*/  F2FP.BF16.F32.PACK_AB R160, R178, R173 ;  /* 0x000000adb2a0723e */ /* 0x000fe200000010ff */
[-C--:B------:R-:W-:Y:S01]  /*8130*/  FMUL.FTZ R146, R146, R10.reuse ;  /* 0x0000000a92927220 */ /* 0x080fe20000410000 */
[-C--:B------:R-:W-:Y:S01]  /*8140*/  FMUL.FTZ R147, R147, R10.reuse ;  /* 0x0000000a93937220 */ /* 0x080fe20000410000 */
[-C--:B------:R-:W-:Y:S01]  /*8150*/  FMUL.FTZ R150, R150, R10.reuse ;  /* 0x0000000a96967220 */ /* 0x080fe20000410000 */
[----:B------:R-:W-:-:S02]  /*8160*/  FMUL.FTZ R151, R151, R10 ;  /* 0x0000000a97977220 */ /* 0x000fc40000410000 */
[----:B------:R-:W1:Y:S01]  /*8170*/  MUFU.EX2 R22, R22 ;  /* 0x0000001600167308 */ /* 0x000e620000000800 */
[C---:B0-----:R-:W-:Y:S01]  /*8180*/  FADD.FTZ R157, R182.reuse, R157 ;  /* 0x0000009db69d7221 */ /* 0x041fe20000010000 */
[----:B------:R-:W-:-:S06]  /*8190*/  F2FP.BF16.F32.PACK_AB R156, R182, R23 ;  /* 0x00000017b69c723e */ /* 0x000fcc00000010ff */
[----:B------:R-:W0:Y:S01]  /*81a0*/  MUFU.EX2 R4, R4 ;  /* 0x0000000400047308 */ /* 0x000e220000000800 */
[----:B--2---:R-:W-:-:S07]  /*81b0*/  FADD.FTZ R7, R190, R7 ;  /* 0x00000007be077221 */ /* 0x004fce0000010000 */
[----:B------:R-:W2:Y:S01]  /*81c0*/  MUFU.EX2 R179, R179 ;  /* 0x000000b300b37308 */ /* 0x000ea20000000800 */
[----:B-1----:R-:W-:Y:S01]  /*81d0*/  FADD.FTZ R14, R22, R157 ;  /* 0x0000009d160e7221 */ /* 0x002fe20000010000 */
        /* <DEDUP_REMOVED lines=20> */
[----:B------:R2:W3:Y:S01]  /*8320*/  MUFU.EX2 R12, R163 ;  /* 0x000000a3000c7308 */ /* 0x0004e20000000800 */
[----:B-1----:R-:W-:-:S07]  /*8330*/  FADD.FTZ R7, R155, R16 ;  /* 0x000000109b077221 */ /* 0x002fce0000010000 */
[----:B------:R-:W1:Y:S01]  /*8340*/  MUFU.EX2 R172, R172 ;  /* 0x000000ac00ac7308 */ /* 0x000e620000000800 */
[C---:B0-----:R-:W-:Y:S01]  /*8350*/  FADD.FTZ R11, R183.reuse, R18 ;  /* 0x00000012b70b7221 */ /* 0x041fe20000010000 */
[----:B--2---:R-:W-:Y:S02]  /*8360*/  F2FP.BF16.F32.PACK_AB R163, R20, R15 ;  /* 0x0000000f14a3723e */ /* 0x004fe400000010ff */
[----:B------:R-:W-:-:S04]  /*8370*/  F2FP.BF16.F32.PACK_AB R154, R183, R154 ;  /* 0x0000009ab79a723e */ /* 0x000fc800000010ff */
[----:B------:R-:W0:Y:S01]  /*8380*/  MUFU.EX2 R19, R19 ;  /* 0x0000001300137308 */ /* 0x000e220000000800 */
[C---:B---3--:R-:W-:Y:S01]  /*8390*/  FADD.FTZ R4, R12.reuse, R7 ;  /* 0x000000070c047221 */ /* 0x048fe20000010000 */
[----:B------:R-:W-:-:S06]  /*83a0*/  F2FP.BF16.F32.PACK_AB R155, R12, R155 ;  /* 0x0000009b0c9b723e */ /* 0x000fcc00000010ff */
[----:B------:R-:W2:Y:S01]  /*83b0*/  MUFU.EX2 R185, R185 ;  /* 0x000000b900b97308 */ /* 0x000ea20000000800 */
[----:B-1----:R-:W-:-:S07]  /*83c0*/  FADD.FTZ R16, R172, R11 ;  /* 0x0000000bac107221 */ /* 0x002fce0000010000 */
[----:B------:R1:W3:Y:S01]  /*83d0*/  MUFU.EX2 R14, R158 ;  /* 0x0000009e000e7308 */ /* 0x0002e20000000800 */
[----:B0-----:R-:W-:-:S07]  /*83e0*/  FADD.FTZ R5, R19, R4 ;  /* 0x0000000413057221 */ /* 0x001fce0000010000 */
[----:B------:R-:W0:Y:S01]  /*83f0*/  MUFU.EX2 R175, R193 ;  /* 0x000000c100af7308 */ /* 0x000e220000000800 */
[----:B--2---:R-:W-:Y:S01]  /*8400*/  FADD.FTZ R7, R185, R16 ;  /* 0x00000010b9077221 */ /* 0x004fe20000010000 */
[----:B-1----:R-:W-:Y:S02]  /*8410*/  F2FP.BF16.F32.PACK_AB R158, R179, R22 ;  /* 0x00000016b39e723e */ /* 0x002fe400000010ff */
[----:B------:R-:W-:Y:S01]  /*8420*/  F2FP.BF16.F32.PACK_AB R172, R185, R172 ;  /* 0x000000acb9ac723e */ /* 0x000fe200000010ff */
[----:B------:R-:W-:-:S03]  /*8430*/  FADD.FTZ R12, R174, R7 ;  /* 0x00000007ae0c7221 */ /* 0x000fc60000010000 */
[----:B------:R-:W1:Y:S01]  /*8440*/  MUFU.EX2 R189, R189 ;  /* 0x000000bd00bd7308 */ /* 0x000e620000000800 */
[C---:B---3--:R-:W-:Y:S01]  /*8450*/  FADD.FTZ R4, R14.reuse, R5 ;  /* 0x000000050e047221 */ /* 0x048fe20000010000 */
[----:B------:R-:W-:-:S06]  /*8460*/  F2FP.BF16.F32.PACK_AB R173, R14, R19 ;  /* 0x000000130ead723e */ /* 0x000fcc00000010ff */
[----:B------:R-:W2:Y:S01]  /*8470*/  MUFU.EX2 R186, R186 ;  /* 0x000000ba00ba7308 */ /* 0x000ea20000000800 */
[----:B0-----:R-:W-:Y:S01]  /*8480*/  FADD.FTZ R5, R175, R4 ;  /* 0x00000004af057221 */ /* 0x001fe20000010000 */
[C---:B-1----:R-:W-:Y:S01]  /*8490*/  FADD.FTZ R4, R189.reuse, R12 ;  /* 0x0000000cbd047221 */ /* 0x042fe20000010000 */
[----:B------:R-:W-:Y:S02]  /*84a0*/  F2FP.BF16.F32.PACK_AB R174, R189, R174 ;  /* 0x000000aebdae723e */ /* 0x000fe400000010ff */
[C---:B--2---:R-:W-:Y:S01]  /*84b0*/  FADD.FTZ R5, R186.reuse, R5 ;  /* 0x00000005ba057221 */ /* 0x044fe20000010000 */
[----:B------:R-:W-:Y:S01]  /*84c0*/  F2FP.BF16.F32.PACK_AB R175, R186, R175 ;  /* 0x000000afbaaf723e */ /* 0x000fe200000010ff */
[----:B------:R-:W-:Y:S06]  /*84d0*/  @!P0 BRA `(.L_x_4545) ;  /* 0x0000000000048947 */ /* 0x000fec0003800000 */
[----:B------:R-:W-:Y:S01]  /*84e0*/  BPT.TRAP 0x1 ;  /* 0x000000040000795c */ /* 0x000fe20000300000 */
.L_x_4545:
[----:B------:R0:W1:Y:S01]  /*84f0*/  SYNCS.PHASECHK.TRANS64.TRYWAIT P1, [UR26+0x22850], R6 ;  /* 0x02285006ff0075a7 */ /* 0x000062000802015a */
[----:B------:R-:W-:Y:S05]  /*8500*/  @!P0 BRA `(.L_x_4546) ;  /* 0x0000000000048947 */ /* 0x000fea0003800000 */
[----:B------:R-:W-:Y:S01]  /*8510*/  BPT.TRAP 0x1 ;  /* 0x000000040000795c */ /* 0x000fe20000300000 */
.L_x_4546:
[----:B-1----:R-:W-:Y:S05]  /*8520*/  @P1 BRA `(.L_x_4547) ;  /* 0x0000000000081947 */ /* 0x002fea0003800000 */
[----:B------:R-:W1:Y:S02]  /*8530*/  SYNCS.PHASECHK.TRANS64.TRYWAIT P1, [UR26+0x22850], R6 ;  /* 0x02285006ff0075a7 */ /* 0x000e64000802015a */
[----:B-1----:R-:W-:Y:S05]  /*8540*/  @!P1 BRA `(.L_x_4548) ;  /* 0x0000006c00149947 */ /* 0x002fea0003800000 */
.L_x_4547:
        /* <DEDUP_REMOVED lines=39> */
.L_x_4549:
[----:B------:R-:W-:Y:S01]  /*87c0*/  UISETP.GT.AND UP0, UPT, UR27, UR41, UPT ;  /* 0x000000291b00728c */ /* 0x000fe2000bf04270 */
[----:B------:R-:W-:Y:S01]  /*87d0*/  MOV R10, R9 ;  /* 0x00000009000a7202 */ /* 0x000fe20000000f00 */
[----:B------:R-:W-:Y:S01]  /*87e0*/  UIADD3 UR26, UR26, 0x22860, URZ ;  /* 0x000228601a1a7890 */ /* 0x000fe2000fffe03f */
[----:B------:R-:W-:Y:S01]  /*87f0*/  IMAD.MOV.U32 R21, RZ, RZ, R8 ;  /* 0x000000ffff157224 */ /* 0x000fe200078e0008 */
[----:B------:R-:W-:Y:S02]  /*8800*/  UIADD3 UR27, UR27, -0x1, URZ ;  /* 0xffffffff1b1b7890 */ /* 0x000fe4000fffe03f */
[----:B------:R-:W-:Y:S01]  /*8810*/  PLOP3.LUT P1, PT, PT, PT, UP0, 0x80, 0x0 ;  /* 0x000000000000781c */ /* 0x000fe20003f2f008 */
[----:B------:R-:W-:-:S09]  /*8820*/  UPRMT UR26, UR25, 0x654, UR26 ;  /* 0x00000654191a7896 */ /* 0x000fd2000800001a */
[----:B------:R-:W-:Y:S03]  /*8830*/  SYNCS.ARRIVE.TRANS64.RED.A1T0 RZ, [UR26], RZ ;  /* 0x000000ffffff79a7 */ /* 0x000fe6000810041a */
[----:B------:R-:W-:Y:S05]  /*8840*/  @P1 BRA `(.L_x_4550) ;  /* 0xffffffdc00581947 */ /* 0x000fea000383ffff */
.L_x_4539:
[----:B------:R-:W2:Y:S01]  /*8850*/  SHFL.BFLY PT, R3, R4, 0x2, 0x1f ;  /* 0x0c401f0004037f89 */ /* 0x000ea200000e0000 */
[----:B------:R-:W-:-:S03]  /*8860*/  PLOP3.LUT P0, PT, PT, PT, PT, 0x8, 0x0 ;  /* 0x000000000000781c */ /* 0x000fc60003f0e170 */
[----:B01----:R-:W0:Y:S01]  /*8870*/  SHFL.BFLY PT, R6, R5, 0x2, 0x1f ;  /* 0x0c401f0005067f89 */ /* 0x003e2200000e0000 */
[----:B--2---:R-:W-:Y:S01]  /*8880*/  FADD.FTZ R3, R3, R4 ;  /* 0x0000000403037221 */ /* 0x004fe20000010000 */
[----:B------:R-:W-:Y:S02]  /*8890*/  IMAD.MOV.U32 R4, RZ, RZ, -0x800000 ;  /* 0xff800000ff047424 */ /* 0x000fe400078e00ff */
[----:B0-----:R-:W-:Y:S02]  /*88a0*/  FADD.FTZ R6, R6, R5 ;  /* 0x0000000506067221 */ /* 0x001fe40000010000 */
[----:B------:R-:W0:Y:S01]  /*88b0*/  SHFL.BFLY PT, R0, R3, 0x1, 0x1f ;  /* 0x0c201f0003007f89 */ /* 0x000e2200000e0000 */
[----:B------:R-:W-:-:S03]  /*88c0*/  IMAD.U32 R5, RZ, RZ, UR7 ;  /* 0x00000007ff057e24 */ /* 0x000fc6000f8e00ff */
[----:B------:R-:W1:Y:S01]  /*88d0*/  SHFL.BFLY PT, R7, R6, 0x1, 0x1f ;  /* 0x0c201f0006077f89 */ /* 0x000e6200000e0000 */
[----:B0-----:R-:W-:Y:S01]  /*88e0*/  FADD.FTZ R11, R3, R0 ;  /* 0x00000000030b7221 */ /* 0x001fe20000010000 */
[----:B------:R-:W-:Y:S02]  /*88f0*/  IADD3 R3, -R2, 0xb, RZ ;  /* 0x0000000b02037810 */ /* 0x000fe40007ffe1ff */
[----:B------:R-:W-:Y:S01]  /*8900*/  MOV R0, RZ ;  /* 0x000000ff00007202 */ /* 0x000fe20000000f00 */
[----:B-1----:R-:W-:Y:S02]  /*8910*/  FADD.FTZ R12, R6, R7 ;  /* 0x00000007060c7221 */ /* 0x002fe40000010000 */
[----:B------:R0:W-:Y:S08]  /*8920*/  BAR.ARV R3, 0x100 ;  /* 0x000400030000751d */ /* 0x0001f00000002000 */
[----:B------:R-:W-:Y:S06]  /*8930*/  BAR.ARV 0x8, 0x180 ;  /* 0x0206000000007b1d */ /* 0x000fec0000002000 */
[----:B------:R-:W-:Y:S01]  /*8940*/  FSETP.NE.FTZ.AND P1, PT, R11, RZ, PT ;  /* 0x000000ff0b00720b */ /* 0x000fe20003f35000 */
[----:B------:R-:W-:Y:S01]  /*8950*/  IMAD.MOV.U32 R7, RZ, RZ, RZ ;  /* 0x000000ffff077224 */ /* 0x000fe200078e00ff */
[----:B------:R-:W-:Y:S01]  /*8960*/  FSETP.NE.FTZ.AND P2, PT, R12, RZ, PT ;  /* 0x000000ff0c00720b */ /* 0x000fe20003f55000 */
[----:B0-----:R-:W-:-:S10]  /*8970*/  IMAD.MOV.U32 R3, RZ, RZ, -0x800000 ;  /* 0xff800000ff037424 */ /* 0x001fd400078e00ff */
[----:B------:R-:W0:Y:S01]  /*8980*/  @P1 MUFU.RCP R7, R11 ;  /* 0x0000000b00071308 */ /* 0x000e220000001000 */
[----:B------:R-:W-:-:S07]  /*8990*/  @P1 FMUL.FTZ R5, R5, 0.69314718246459960938 ;  /* 0x3f31721805051820 */ /* 0x000fce0000410000 */
[----:B------:R-:W1:Y:S08]  /*89a0*/  @P1 MUFU.LG2 R10, R11 ;  /* 0x0000000b000a1308 */ /* 0x000e700000000c00 */
[----:B------:R-:W2:Y:S01]  /*89b0*/  @P2 MUFU.LG2 R2, R12 ;  /* 0x0000000c00022308 */ /* 0x000ea20000000c00 */
[-C--:B0-----:R-:W-:Y:S01]  /*89c0*/  FMUL.FTZ R24, R24, R7.reuse ;  /* 0x0000000718187220 */ /* 0x081fe20000410000 */
[-C--:B------:R-:W-:Y:S01]  /*89d0*/  FMUL.FTZ R25, R25, R7.reuse ;  /* 0x0000000719197220 */ /* 0x080fe20000410000 */
[-C--:B------:R-:W-:Y:S01]  /*89e0*/  FMUL.FTZ R28, R28, R7.reuse ;  /* 0x000000071c1c7220 */ /* 0x080fe20000410000 */
[-C--:B------:R-:W-:Y:S01]  /*89f0*/  FMUL.FTZ R29, R29, R7.reuse ;  /* 0x000000071d1d7220 */ /* 0x080fe20000410000 */
[-C--:B------:R-:W-:Y:S01]  /*8a00*/  FMUL.FTZ R32, R32, R7.reuse ;  /* 0x0000000720207220 */ /* 0x080fe20000410000 */
[-C--:B------:R-:W-:Y:S01]  /*8a10*/  FMUL.FTZ R33, R33, R7.reuse ;  /* 0x0000000721217220 */ /* 0x080fe20000410000 */
[-C--:B------:R-:W-:Y:S01]  /*8a20*/  FMUL.FTZ R36, R36, R7.reuse ;  /* 0x0000000724247220 */ /* 0x080fe20000410000 */
        /* <DEDUP_REMOVED lines=59> */
[----:B-1----:R-:W-:Y:S01]  /*8de0*/  @P1 FMUL.FTZ R10, R10, 0.69314718246459960938 ;  /* 0x3f3172180a0a1820 */ /* 0x002fe20000410000 */
[----:B--2---:R-:W-:Y:S01]  /*8df0*/  @P2 FMUL.FTZ R2, R2, 0.69314718246459960938 ;  /* 0x3f31721802022820 */ /* 0x004fe20000410000 */
[-C--:B0-----:R-:W-:Y:S01]  /*8e00*/  FMUL.FTZ R26, R26, R0.reuse ;  /* 0x000000001a1a7220 */ /* 0x081fe20000410000 */
[-C--:B------:R-:W-:Y:S01]  /*8e10*/  FMUL.FTZ R27, R27, R0.reuse ;  /* 0x000000001b1b7220 */ /* 0x080fe20000410000 */
        /* <DEDUP_REMOVED lines=65> */
.L_x_4514:
        /* <DEDUP_REMOVED lines=18> */
[----:B0-----:R-:W-:Y:S01]  /*9350*/  VIADD R5, R0, 0xffffff80 ;  /* 0xffffff8000057836 */ /* 0x001fe20000000000 */
[----:B---3--:R-:W-:-:S06]  /*9360*/  USHF.R.S32.HI UR10, URZ, 0x1f, UR12 ;  /* 0x0000001f3f0a7899 */ /* 0x008fcc000801140c */
[----:B------:R-:W1:Y:S01]  /*9370*/  LDC R23, c[0x0][0xc50] ;  /* 0x00031400ff177b82 */ /* 0x000e620000000800 */
[----:B------:R-:W-:-:S04]  /*9380*/  SHF.R.S32.HI R2, RZ, 0x1f, R5 ;  /* 0x0000001fff027819 */ /* 0x000fc80000011405 */
[----:B------:R-:W-:-:S03]  /*9390*/  LEA.HI R6, R2, R5, RZ, 0x7 ;  /* 0x0000000502067211 */ /* 0x000fc600078f38ff */
[----:B------:R-:W0:Y:S01]  /*93a0*/  @P0 LDC R14, c[0x0][0xbec] ;  /* 0x0002fb00ff0e0b82 */ /* 0x000e220000000800 */
[----:B------:R-:W-:Y:S02]  /*93b0*/  LEA.HI R13, R2, R5, RZ, 0x2 ;  /* 0x00000005020d7211 */ /* 0x000fe400078f10ff */
[C---:B------:R-:W-:Y:S02]  /*93c0*/  LOP3.LUT R0, R6.reuse, 0xffffff80, RZ, 0xc0, !PT ;  /* 0xffffff8006007812 */ /* 0x040fe400078ec0ff */
[----:B------:R-:W-:Y:S02]  /*93d0*/  SHF.R.S32.HI R7, RZ, 0x7, R6 ;  /* 0x00000007ff077819 */ /* 0x000fe40000011406 */
[----:B------:R-:W-:Y:S01]  /*93e0*/  IADD3 R0, R5, -R0, RZ ;  /* 0x8000000005007210 */ /* 0x000fe20007ffe0ff */
[----:B------:R-:W3:Y:S01]  /*93f0*/  LDC.64 R20, c[0x0][0xb40] ;  /* 0x0002d000ff147b82 */ /* 0x000ee20000000a00 */
[----:B------:R-:W-:Y:S02]  /*9400*/  LEA.HI R2, R6, R7, RZ, 0x1 ;  /* 0x0000000706027211 */ /* 0x000fe400078f08ff */
[----:B------:R-:W-:-:S02]  /*9410*/  SHF.R.S32.HI R9, RZ, 0x1f, R0 ;  /* 0x0000001fff097819 */ /* 0x000fc40000011400 */
[----:B------:R-:W-:Y:S02]  /*9420*/  LOP3.LUT R6, R13, 0xfffffffc, RZ, 0xc0, !PT ;  /* 0xfffffffc0d067812 */ /* 0x000fe400078ec0ff */
[CC--:B------:R-:W-:Y:S01]  /*9430*/  LEA.HI R10, R9.reuse, R0.reuse, RZ, 0x2 ;  /* 0x00000000090a7211 */ /* 0x0c0fe200078f10ff */
[----:B------:R-:W5:Y:S01]  /*9440*/  @P0 LDC R152, c[0x0][0xbec] ;  /* 0x0002fb00ff980b82 */ /* 0x000f620000000800 */
[----:B------:R-:W-:Y:S01]  /*9450*/  LEA.HI R9, R9, R0, RZ, 0x5 ;  /* 0x0000000009097211 */ /* 0x000fe200078f28ff */
[----:B------:R-:W-:Y:S01]  /*9460*/  IMAD.IADD R13, R5, 0x1, -R6 ;  /* 0x00000001050d7824 */ /* 0x000fe200078e0a06 */
[--C-:B------:R-:W-:Y:S02]  /*9470*/  SHF.R.S32.HI R11, RZ, 0x2, R10.reuse ;  /* 0x00000002ff0b7819 */ /* 0x100fe4000001140a */
[----:B------:R-:W-:Y:S02]  /*9480*/  SHF.R.S32.HI R12, RZ, 0x1f, R10 ;  /* 0x0000001fff0c7819 */ /* 0x000fe4000001140a */
[----:B------:R-:W-:Y:S01]  /*9490*/  LEA.HI R6, R13, R13, RZ, 0x1 ;  /* 0x0000000d0d067211 */ /* 0x000fe200078f08ff */
[----:B------:R-:W5:Y:S01]  /*94a0*/  @P0 LDC R17, c[0x0][0xbf0] ;  /* 0x0002fc00ff110b82 */ /* 0x000f620000000800 */
[----:B------:R-:W-:-:S02]  /*94b0*/  LEA.HI R12, R12, R11, RZ, 0x3 ;  /* 0x0000000b0c0c7211 */ /* 0x000fc400078f18ff */
[----:B------:R-:W-:Y:S02]  /*94c0*/  LOP3.LUT R2, R2, 0x3fffffe, RZ, 0xc0, !PT ;  /* 0x03fffffe02027812 */ /* 0x000fe400078ec0ff */
[----:B------:R-:W-:-:S03]  /*94d0*/  LOP3.LUT R12, R12, 0xfffffff8, RZ, 0xc0, !PT ;  /* 0xfffffff80c0c7812 */ /* 0x000fc600078ec0ff */
[----:B------:R-:W-:Y:S01]  /*94e0*/  IMAD.IADD R2, R7, 0x1, -R2 ;  /* 0x0000000107027824 */ /* 0x000fe200078e0a02 */
[----:B------:R-:W-:Y:S01]  /*94f0*/  IADD3 R5, R11, -R12, RZ ;  /* 0x8000000c0b057210 */ /* 0x000fe20007ffe0ff */
[----:B------:R-:W5:Y:S01]  /*9500*/  @P0 LDC R153, c[0x0][0xbf0] ;  /* 0x0002fc00ff990b82 */ /* 0x000f620000000800 */
[----:B------:R-:W-:Y:S01]  /*9510*/  LOP3.LUT R12, R6, 0x1ffffffe, RZ, 0xc0, !PT ;  /* 0x1ffffffe060c7812 */ /* 0x000fe200078ec0ff */
[----:B------:R-:W-:Y:S01]  /*9520*/  IMAD.U32 R7, RZ, RZ, UR5 ;  /* 0x00000005ff077e24 */ /* 0x000fe2000f8e00ff */
[----:B------:R-:W-:Y:S01]  /*9530*/  SHF.R.S32.HI R6, RZ, 0x5, R9 ;  /* 0x00000005ff067819 */ /* 0x000fe20000011409 */
[----:B------:R-:W-:Y:S01]  /*9540*/  IMAD.U32 R7, RZ, RZ, UR6 ;  /* 0x00000006ff077e24 */ /* 0x000fe2000f8e00ff */
[----:B------:R-:W-:Y:S01]  /*9550*/  UIMAD UR6, UR38, UR9, UR7 ;  /* 0x00000009260672a4 */ /* 0x000fe2000f8e0207 */
[----:B------:R-:W-:Y:S02]  /*9560*/  IMAD.IADD R16, R13, 0x1, -R12 ;  /* 0x000000010d107824 */ /* 0x000fe400078e0a0c */
[----:B------:R-:W-:Y:S01]  /*9570*/  IMAD R5, R6, 0x10, R5 ;  /* 0x0000001006057824 */ /* 0x000fe200078e0205 */
[----:B------:R-:W-:Y:S01]  /*9580*/  MOV R6, UR4 ;  /* 0x0000000400067c02 */ /* 0x000fe20008000f00 */
[----:B------:R-:W-:Y:S01]  /*9590*/  UIMAD.WIDE.U32 UR4, UR38, UR8, URZ ;  /* 0x00000008260472a5 */ /* 0x000fe2000f8e003f */
[----:B----4-:R-:W-:-:S02]  /*95a0*/  IMAD R12, R18, UR10, RZ ;  /* 0x0000000a120c7c24 */ /* 0x010fc4000f8e02ff */
[----:B------:R-:W-:Y:S01]  /*95b0*/  LEA R9, R2, R5, 0x6 ;  /* 0x0000000502097211 */ /* 0x000fe200078e30ff */
[----:B------:R-:W-:Y:S01]  /*95c0*/  UIADD3 UR6, UR5, UR6, URZ ;  /* 0x0000000605067290 */ /* 0x000fe2000fffe03f */
[----:B------:R-:W-:Y:S01]  /*95d0*/  IMAD R15, R19, UR12, R12 ;  /* 0x0000000c130f7c24 */ /* 0x000fe2000f8e020c */
[----:B------:R-:W-:Y:S01]  /*95e0*/  MOV R12, UR4 ;  /* 0x00000004000c7c02 */ /* 0x000fe20008000f00 */
[----:B------:R-:W-:Y:S01]  /*95f0*/  IMAD.WIDE.U32 R6, R18, UR12, R6 ;  /* 0x0000000c12067c25 */ /* 0x000fe2000f8e0006 */
[----:B------:R-:W-:-:S03]  /*9600*/  ULDC.64 UR8, c[0x0][0xb28] ;  /* 0x0002ca0000087ab9 */ /* 0x000fc60000000a00 */
[----:B------:R-:W-:Y:S01]  /*9610*/  IMAD R2, R16, 0x8, R9 ;  /* 0x0000000810027824 */ /* 0x000fe200078e0209 */
[----:B------:R-:W-:Y:S01]  /*9620*/  IADD3 R16, RZ, -UR38, RZ ;  /* 0x80000026ff107c10 */ /* 0x000fe2000fffe0ff */
[----:B------:R-:W-:Y:S01]  /*9630*/  IMAD.U32 R13, RZ, RZ, UR5 ;  /* 0x00000005ff0d7e24 */ /* 0x000fe2000f8e00ff */
[----:B------:R-:W-:Y:S01]  /*9640*/  ULDC.64 UR4, c[0x0][0xbe0] ;  /* 0x0002f80000047ab9 */ /* 0x000fe20000000a00 */
[----:B--2---:R-:W-:Y:S02]  /*9650*/  IMAD R5, R22, 0x80, R2 ;  /* 0x0000008016057824 */ /* 0x004fe400078e0202 */
[----:B-1----:R-:W-:Y:S02]  /*9660*/  IMAD R23, R23, R16, UR11 ;  /* 0x0000000b17177e24 */ /* 0x002fe4000f8e0210 */
[----:B0-----:R-:W-:-:S03]  /*9670*/  @P0 IMAD.HI.U32 R2, R5, R14, RZ ;  /* 0x0000000e05020227 */ /* 0x001fc600078e00ff */
[----:B------:R-:W-:Y:S01]  /*9680*/  SHF.R.S32.HI R16, RZ, 0x1f, R23 ;  /* 0x0000001fff107819 */ /* 0x000fe20000011417 */
[----:B------:R-:W-:Y:S01]  /*9690*/  IMAD.U32 R13, RZ, RZ, UR6 ;  /* 0x00000006ff0d7e24 */ /* 0x000fe2000f8e00ff */
[----:B------:R-:W-:Y:S01]  /*96a0*/  ULDC.64 UR6, c[0x0][0xb48] ;  /* 0x0002d20000067ab9 */ /* 0x000fe20000000a00 */
[----:B------:R-:W-:Y:S01]  /*96b0*/  IMAD.IADD R7, R7, 0x1, R15 ;  /* 0x0000000107077824 */ /* 0x000fe200078e020f */
[----:B------:R-:W-:Y:S01]  /*96c0*/  MOV R15, R5 ;  /* 0x00000005000f7202 */ /* 0x000fe20000000f00 */
[----:B---3--:R-:W-:Y:S02]  /*96d0*/  IMAD R14, R20, UR10, RZ ;  /* 0x0000000a140e7c24 */ /* 0x008fe4000f8e02ff */
[----:B-----5:R-:W-:-:S04]  /*96e0*/  @P0 IMAD.HI.U32 R152, R5, R152, RZ ;  /* 0x0000009805980227 */ /* 0x020fc800078e00ff */
[----:B------:R-:W-:Y:S01]  /*96f0*/  IMAD.MOV.U32 R11, RZ, RZ, R5 ;  /* 0x000000ffff0b7224 */ /* 0x000fe200078e0005 */
[----:B------:R-:W-:Y:S01]  /*9700*/  @P0 SHF.R.U32.HI R11, RZ, R17, R2 ;  /* 0x00000011ff0b0219 */ /* 0x000fe20000011602 */
        /* <DEDUP_REMOVED lines=72> */
[----:B------:R-:W-:Y:S01]  /*9b90*/  VIADD R19, R0, 0x28 ;  /* 0x0000002800137836 */ /* 0x000fe20000000000 */
        /* <DEDUP_REMOVED lines=16> */
[C---:B------:R-:W-:Y:S02]  /*9ca0*/  IADD3 R4, R0.reuse, 0x38, RZ ;  /* 0x0000003800047810 */ /* 0x040fe40007ffe0ff */
[----:B------:R-:W-:Y:S01]  /*9cb0*/  IADD3 R22, R0, 0x50, RZ ;  /* 0x0000005000167810 */ /* 0x000fe20007ffe0ff */
        /* <DEDUP_REMOVED lines=33> */
[----:B------:R-:W-:Y:S01]  /*9ed0*/  @!P6 LOP3.LUT R19, R22, 0xfffffffe, RZ, 0xc0, !PT ;  /* 0xfffffffe1613e812 */ /* 0x000fe200078ec0ff */
[----:B------:R-:W-:Y:S01]  /*9ee0*/  VIADD R22, R0, 0x88 ;  /* 0x0000008800167836 */ /* 0x000fe20000000000 */
[----:B------:R-:W-:Y:S01]  /*9ef0*/  ISETP.GE.AND P1, PT, R23, UR4, PT ;  /* 0x0000000417007c0c */ /* 0x000fe2000bf26270 */
[----:B0-----:R-:W-:Y:S01]  /*9f00*/  @!P2 IMAD.WIDE R10, R3, 0x4, R6 ;  /* 0x00000004030aa825 */ /* 0x001fe200078e0206 */
[----:B------:R-:W-:-:S02]  /*9f10*/  ISETP.GE.AND P0, PT, R24, UR4, PT ;  /* 0x0000000418007c0c */ /* 0x000fc4000bf06270 */
[----:B------:R-:W-:Y:S01]  /*9f20*/  IADD3 R3, R0, 0x68, RZ ;  /* 0x0000006800037810 */ /* 0x000fe20007ffe0ff */
[--C-:B-1----:R-:W-:Y:S01]  /*9f30*/  @!P3 IMAD.WIDE R12, R15, 0x4, R6.reuse ;  /* 0x000000040f0cb825 */ /* 0x102fe200078e0206 */
[----:B------:R0:W-:Y:S02]  /*9f40*/  @!P2 ST.E.64 desc[UR36][R10.64], R48 ;  /* 0x000000300a00a985 */ /* 0x0001e4000c101b24 */
[----:B------:R-:W-:Y:S01]  /*9f50*/  ISETP.GE.AND P2, PT, R3, UR4, PT ;  /* 0x0000000403007c0c */ /* 0x000fe2000bf46270 */
[--C-:B------:R-:W-:Y:S01]  /*9f60*/  @!P4 IMAD.WIDE R14, R17, 0x4, R6.reuse ;  /* 0x00000004110ec825 */ /* 0x100fe200078e0206 */
[----:B------:R1:W-:Y:S01]  /*9f70*/  @!P3 ST.E.64 desc[UR36][R12.64], R52 ;  /* 0x000000340c00b985 */ /* 0x0003e2000c101b24 */
[----:B------:R-:W-:Y:S02]  /*9f80*/  ISETP.GE.AND P3, PT, R22, UR4, PT ;  /* 0x0000000416007c0c */ /* 0x000fe4000bf66270 */
[----:B------:R-:W-:Y:S01]  /*9f90*/  @!P5 IMAD.WIDE R16, R21, 0x4, R6 ;  /* 0x000000041510d825 */ /* 0x000fe200078e0206 */
[----:B------:R2:W-:Y:S01]  /*9fa0*/  @!P4 ST.E.64 desc[UR36][R14.64], R56 ;  /* 0x000000380e00c985 */ /* 0x0005e2000c101b24 */
[----:B------:R-:W-:-:S02]  /*9fb0*/  IADD3 R21, R0, 0x80, RZ ;  /* 0x0000008000157810 */ /* 0x000fc40007ffe0ff */
[----:B------:R-:W-:Y:S01]  /*9fc0*/  @!P6 IMAD.WIDE R18, R19, 0x4, R6 ;  /* 0x000000041312e825 */ /* 0x000fe200078e0206 */
[----:B------:R3:W-:Y:S01]  /*9fd0*/  @!P5 ST.E.64 desc[UR36][R16.64], R60 ;  /* 0x0000003c1000d985 */ /* 0x0007e2000c101b24 */
[----:B------:R-:W-:Y:S02]  /*9fe0*/  ISETP.GE.AND P5, PT, R20, UR4, PT ;  /* 0x0000000414007c0c */ /* 0x000fe4000bfa6270 */
[----:B------:R-:W-:Y:S01]  /*9ff0*/  ISETP.GE.AND P4, PT, R21, UR4, PT ;  /* 0x0000000415007c0c */ /* 0x000fe2000bf86270 */
[----:B------:R4:W-:Y:S01]  /*a000*/  @!P6 ST.E.64 desc[UR36][R18.64], R64 ;  /* 0x000000401200e985 */ /* 0x0009e2000c101b24 */
[----:B------:R-:W-:Y:S02]  /*a010*/  ISETP.GE.AND P6, PT, R4, UR4, PT ;  /* 0x0000000404007c0c */ /* 0x000fe4000bfc6270 */
[----:B------:R-:W-:Y:S02]  /*a020*/  @!P1 LEA.HI R23, R23, R23, RZ, 0x1 ;  /* 0x0000001717179211 */ /* 0x000fe400078f08ff */
[----:B------:R-:W-:-:S02]  /*a030*/  @!P0 LEA.HI R24, R24, R24, RZ, 0x1 ;  /* 0x0000001818188211 */ /* 0x000fc400078f08ff */
        /* <DEDUP_REMOVED lines=10> */
[----:B------:R-:W-:-:S02]  /*a0e0*/  @!P2 LOP3.LUT R3, R3, 0xfffffffe, RZ, 0xc0, !PT ;  /* 0xfffffffe0303a812 */ /* 0x000fc400078ec0ff */
[----:B------:R-:W-:Y:S01]  /*a0f0*/  @!P3 LEA.HI R22, R22, R22, RZ, 0x1 ;  /* 0x000000161616b211 */ /* 0x000fe200078f08ff */
[----:B------:R1:W-:Y:S01]  /*a100*/  @!P0 ST.E.64 desc[UR36][R12.64], R72 ;  /* 0x000000480c008985 */ /* 0x0003e2000c101b24 */
[----:B--2---:R-:W-:Y:S01]  /*a110*/  @!P6 LOP3.LUT R15, R4, 0xfffffffe, RZ, 0xc0, !PT ;  /* 0xfffffffe040fe812 */ /* 0x004fe200078ec0ff */
        /* <DEDUP_REMOVED lines=9> */
[C---:B------:R-:W-:Y:S01]  /*a1b0*/  VIADD R3, R0.reuse, 0xa0 ;  /* 0x000000a000037836 */ /* 0x040fe20000000000 */
[----:B------:R0:W-:Y:S01]  /*a1c0*/  @!P2 ST.E.64 desc[UR36][R10.64], R76 ;  /* 0x0000004c0a00a985 */ /* 0x0001e2000c101b24 */
[--C-:B-1----:R-:W-:Y:S01]  /*a1d0*/  @!P6 IMAD.WIDE R12, R15, 0x4, R6.reuse ;  /* 0x000000040f0ce825 */ /* 0x102fe200078e0206 */
[----:B------:R-:W-:Y:S02]  /*a1e0*/  IADD3 R20, R0, 0xb0, RZ ;  /* 0x000000b000147810 */ /* 0x000fe40007ffe0ff */
[----:B------:R-:W-:Y:S01]  /*a1f0*/  ISETP.GE.AND P2, PT, R3, UR4, PT ;  /* 0x0000000403007c0c */ /* 0x000fe2000bf46270 */
        /* <DEDUP_REMOVED lines=25> */
[----:B--2---:R-:W-:Y:S01]  /*a390*/  @!P2 IMAD.WIDE R14, R3, 0x4, R6 ;  /* 0x00000004030ea825 */ /* 0x004fe200078e0206 */
[----:B---3--:R-:W-:Y:S01]  /*a3a0*/  @!P3 LOP3.LUT R17, R4, 0xfffffffe, RZ, 0xc0, !PT ;  /* 0xfffffffe0411b812 */ /* 0x008fe200078ec0ff */
[----:B------:R1:W-:Y:S01]  /*a3b0*/  @!P1 ST.E.64 desc[UR36][R12.64], R100 ;  /* 0x000000640c009985 */ /* 0x0003e2000c101b24 */
[----:B----4-:R-:W-:Y:S01]  /*a3c0*/  @!P4 LOP3.LUT R19, R20, 0xfffffffe, RZ, 0xc0, !PT ;  /* 0xfffffffe1413c812 */ /* 0x010fe200078ec0ff */
[----:B------:R-:W-:Y:S01]  /*a3d0*/  VIADD R4, R0, 0xd0 ;  /* 0x000000d000047836 */ /* 0x000fe20000000000 */
[----:B------:R-:W-:Y:S01]  /*a3e0*/  @!P6 LOP3.LUT R3, R22, 0xfffffffe, RZ, 0xc0, !PT ;  /* 0xfffffffe1603e812 */ /* 0x000fe200078ec0ff */
[----:B------:R-:W-:Y:S01]  /*a3f0*/  VIADD R20, R0, 0xd8 ;  /* 0x000000d800147836 */ /* 0x000fe20000000000 */
[----:B------:R-:W-:Y:S01]  /*a400*/  @!P5 LOP3.LUT R21, R21, 0xfffffffe, RZ, 0xc0, !PT ;  /* 0xfffffffe1515d812 */ /* 0x000fe200078ec0ff */
[----:B------:R2:W-:Y:S01]  /*a410*/  @!P2 ST.E.64 desc[UR36][R14.64], R104 ;  /* 0x000000680e00a985 */ /* 0x0005e2000c101b24 */
[----:B------:R-:W-:-:S02]  /*a420*/  ISETP.GE.AND P1, PT, R4, UR4, PT ;  /* 0x0000000404007c0c */ /* 0x000fc4000bf26270 */
[----:B------:R-:W-:Y:S01]  /*a430*/  ISETP.GE.AND P2, PT, R20, UR4, PT ;  /* 0x0000000414007c0c */ /* 0x000fe2000bf46270 */
[----:B0-----:R-:W-:-:S04]  /*a440*/  @!P3 IMAD.WIDE R10, R17, 0x4, R6 ;  /* 0x00000004110ab825 */ /* 0x001fc800078e0206 */
[--C-:B-1----:R-:W-:Y:S01]  /*a450*/  @!P4 IMAD.WIDE R12, R19, 0x4, R6.reuse ;  /* 0x00000004130cc825 */ /* 0x102fe200078e0206 */
[----:B------:R0:W-:Y:S03]  /*a460*/  @!P3 ST.E.64 desc[UR36][R10.64], R108 ;  /* 0x0000006c0a00b985 */ /* 0x0001e6000c101b24 */
[--C-:B------:R-:W-:Y:S01]  /*a470*/  @!P6 IMAD.WIDE R18, R3, 0x4, R6.reuse ;  /* 0x000000040312e825 */ /* 0x100fe200078e0206 */
[----:B------:R-:W-:Y:S01]  /*a480*/  IADD3 R3, R0, 0xc8, RZ ;  /* 0x000000c800037810 */ /* 0x000fe20007ffe0ff */
[----:B------:R1:W-:Y:S01]  /*a490*/  @!P4 ST.E.64 desc[UR36][R12.64], R112 ;  /* 0x000000700c00c985 */ /* 0x0003e2000c101b24 */
[----:B------:R-:W-:Y:S01]  /*a4a0*/  @!P1 LEA.HI R4, R4, R4, RZ, 0x1 ;  /* 0x0000000404049211 */ /* 0x000fe200078f08ff */
[----:B------:R-:W-:Y:S01]  /*a4b0*/  @!P5 IMAD.WIDE R16, R21, 0x4, R6 ;  /* 0x000000041510d825 */ /* 0x000fe200078e0206 */
[C---:B------:R-:W-:Y:S02]  /*a4c0*/  IADD3 R21, R0.reuse, 0xe0, RZ ;  /* 0x000000e000157810 */ /* 0x040fe40007ffe0ff */
[----:B------:R-:W-:Y:S01]  /*a4d0*/  ISETP.GE.AND P0, PT, R3, UR4, PT ;  /* 0x0000000403007c0c */ /* 0x000fe2000bf06270 */
[C---:B--2---:R-:W-:Y:S01]  /*a4e0*/  VIADD R14, R0.reuse, 0xe8 ;  /* 0x000000e8000e7836 */ /* 0x044fe20000000000 */
[----:B------:R2:W-:Y:S01]  /*a4f0*/  @!P5 ST.E.64 desc[UR36][R16.64], R116 ;  /* 0x000000741000d985 */ /* 0x0005e2000c101b24 */
[C---:B------:R-:W-:Y:S01]  /*a500*/  VIADD R15, R0.reuse, 0xf0 ;  /* 0x000000f0000f7836 */ /* 0x040fe20000000000 */
[----:B0-----:R-:W-:-:S02]  /*a510*/  IADD3 R11, R0, 0xf8, RZ ;  /* 0x000000f8000b7810 */ /* 0x001fc40007ffe0ff */
[----:B------:R0:W-:Y:S01]  /*a520*/  @!P6 ST.E.64 desc[UR36][R18.64], R120 ;  /* 0x000000781200e985 */ /* 0x0001e2000c101b24 */
[----:B------:R-:W-:Y:S02]  /*a530*/  ISETP.GE.AND P3, PT, R21, UR4, PT ;  /* 0x0000000415007c0c */ /* 0x000fe4000bf66270 */
[----:B------:R-:W-:Y:S02]  /*a540*/  ISETP.GE.AND P4, PT, R14, UR4, PT ;  /* 0x000000040e007c0c */ /* 0x000fe4000bf86270 */
[----:B------:R-:W-:Y:S02]  /*a550*/  ISETP.GE.AND P5, PT, R15, UR4, PT ;  /* 0x000000040f007c0c */ /* 0x000fe4000bfa6270 */
[----:B------:R-:W-:Y:S02]  /*a560*/  ISETP.GE.AND P6, PT, R11, UR4, PT ;  /* 0x000000040b007c0c */ /* 0x000fe4000bfc6270 */
[----:B------:R-:W-:Y:S02]  /*a570*/  @!P0 LEA.HI R3, R3, R3, RZ, 0x1 ;  /* 0x0000000303038211 */ /* 0x000fe400078f08ff */
[----:B------:R-:W-:-:S02]  /*a580*/  @!P2 LEA.HI R20, R20, R20, RZ, 0x1 ;  /* 0x000000141414a211 */ /* 0x000fc400078f08ff */
[----:B------:R-:W-:Y:S02]  /*a590*/  @!P0 LOP3.LUT R3, R3, 0xfffffffe, RZ, 0xc0, !PT ;  /* 0xfffffffe03038812 */ /* 0x000fe400078ec0ff */
[----:B------:R-:W-:Y:S02]  /*a5a0*/  @!P3 LEA.HI R21, R21, R21, RZ, 0x1 ;  /* 0x000000151515b211 */ /* 0x000fe400078f08ff */
[----:B------:R-:W-:Y:S02]  /*a5b0*/  @!P4 LEA.HI R14, R14, R14, RZ, 0x1 ;  /* 0x0000000e0e0ec211 */ /* 0x000fe400078f08ff */
[----:B------:R-:W-:Y:S02]  /*a5c0*/  @!P5 LEA.HI R10, R15, R15, RZ, 0x1 ;  /* 0x0000000f0f0ad211 */ /* 0x000fe400078f08ff */
[----:B------:R-:W-:Y:S02]  /*a5d0*/  @!P6 LEA.HI R11, R11, R11, RZ, 0x1 ;  /* 0x0000000b0b0be211 */ /* 0x000fe400078f08ff */
[----:B-1----:R-:W-:-:S02]  /*a5e0*/  @!P1 LOP3.LUT R13, R4, 0xfffffffe, RZ, 0xc0, !PT ;  /* 0xfffffffe040d9812 */ /* 0x002fc400078ec0ff */
        /* <DEDUP_REMOVED lines=19> */
.L_x_4553:
[----:B------:R-:W-:Y:S05]  /*a720*/  BSYNC B0 ;  /* 0x0000000000007941 */ /* 0x000fea0003800000 */
.L_x_4552:
        /* <DEDUP_REMOVED lines=196> */
.L_x_4551:
[----:B------:R-:W0:Y:S02]  /*b370*/  S2R R0, SR_TID.X ;  /* 0x0000000000007919 */ /* 0x000e240000002100 */
        /* <DEDUP_REMOVED lines=59> */
.L_x_4510:
        /* <DEDUP_REMOVED lines=18> */
.L_x_4554:
[----:B------:R-:W-:Y:S01]  /*b850*/  ULDC UR44, c[0x0][0xc50] ;  /* 0x00031400002c7ab9 */ /* 0x000fe20000000800 */
[----:B------:R-:W-:Y:S01]  /*b860*/  UMOV UR40, UR6 ;  /* 0x0000000600287c82 */ /* 0x000fe20008000000 */
[----:B------:R-:W-:-:S11]  /*b870*/  UISETP.NE.AND UP0, UPT, UR44, 0x1, UPT ;  /* 0x000000012c00788c */ /* 0x000fd6000bf05270 */
[----:B------:R-:W-:Y:S01]  /*b880*/  @UP0 ULDC UR4, c[0x0][0xc54] ;  /* 0x0003150000040ab9 */ /* 0x000fe20000000800 */
[----:B------:R-:W-:Y:S01]  /*b890*/  @UP0 ULDC UR7, c[0x0][0xc58] ;  /* 0x0003160000070ab9 */ /* 0x000fe20000000800 */
[----:B------:R-:W-:-:S04]  /*b8a0*/  UIMAD.WIDE.U32 UR4, UR6, UR4, URZ ;  /* 0x00000004060472a5 */ /* 0x000fc8000f8e003f */
[----:B------:R-:W-:-:S12]  /*b8b0*/  @UP0 USHF.R.U32.HI UR40, URZ, UR7, UR5 ;  /* 0x000000073f280299 */ /* 0x000fd80008011605 */
.L_x_4555:
        /* <DEDUP_REMOVED lines=8> */
[----:B------:R-:W-:Y:S01]  /*b940*/  ULDC UR4, c[0x0][0x448] ;  /* 0x0001120000047ab9 */ /* 0x000fe20000000800 */
[----:B------:R-:W-:Y:S01]  /*b950*/  ULDC UR7, c[0x0][0x2f0] ;  /* 0x0000bc0000077ab9 */ /* 0x000fe20000000800 */
[----:B------:R-:W-:-:S05]  /*b960*/  IMAD.MOV.U32 R32, RZ, RZ, RZ ;  /* 0x000000ffff207224 */ /* 0x000fca00078e00ff */
[----:B------:R-:W1:Y:S01]  /*b970*/  S2UR UR46, SR_CTAID.X ;  /* 0x00000000002e79c3 */ /* 0x000e620000002500 */
[----:B------:R-:W-:Y:S01]  /*b980*/  UISETP.NE.AND UP1, UPT, UR4, 0x1, UPT ;  /* 0x000000010400788c */ /* 0x000fe2000bf25270 */
[----:B------:R-:W-:Y:S02]  /*b990*/  ULDC UR8, c[0x0][0x288] ;  /* 0x0000a20000087ab9 */ /* 0x000fe40000000800 */
[----:B------:R-:W-:Y:S02]  /*b9a0*/  ULDC.64 UR4, c[0x0][0x418] ;  /* 0x0001060000047ab9 */ /* 0x000fe40000000a00 */
[----:B------:R-:W-:-:S03]  /*b9b0*/  UISETP.NE.U32.AND UP0, UPT, UR4, URZ, UPT ;  /* 0x0000003f0400728c */ /* 0x000fc6000bf05070 */
[----:B------:R-:W-:Y:S01]  /*b9c0*/  ULDC UR4, c[0x0][0x424] ;  /* 0x0001090000047ab9 */ /* 0x000fe20000000800 */
[----:B------:R-:W-:-:S03]  /*b9d0*/  UISETP.NE.AND.EX UP0, UPT, UR5, URZ, UPT, UP0 ;  /* 0x0000003f0500728c */ /* 0x000fc6000bf05300 */
[----:B------:R-:W-:Y:S01]  /*b9e0*/  @UP1 ULDC UR5, c[0x0][0x44c] ;  /* 0x0001130000051ab9 */ /* 0x000fe20000000800 */
[----:B0-----:R-:W-:Y:S01]  /*b9f0*/  ISETP.NE.U32.AND P0, PT, R4, RZ, PT ;  /* 0x000000ff0400720c */ /* 0x001fe20003f05070 */
[----:B------:R-:W-:-:S03]  /*ba00*/  USEL UR41, UR4, 0x1, UP0 ;  /* 0x0000000104297887 */ /* 0x000fc60008000000 */
[----:B------:R-:W-:Y:S01]  /*ba10*/  ISETP.NE.AND.EX P0, PT, R5, RZ, PT, P0 ;  /* 0x000000ff0500720c */ /* 0x000fe20003f05300 */
[----:B-1----:R-:W-:Y:S02]  /*ba20*/  ULEA UR6, UR46, 0x7f, 0x7 ;  /* 0x0000007f2e067891 */ /* 0x002fe4000f8e383f */
[----:B------:R-:W-:Y:S02]  /*ba30*/  UIMAD UR41, UR41, UR7, URZ ;  /* 0x00000007292972a4 */ /* 0x000fe4000f8e023f */
[----:B------:R-:W-:Y:S01]  /*ba40*/  UIMAD.WIDE.U32 UR4, UR6, UR5, URZ ;  /* 0x00000005060472a5 */ /* 0x000fe2000f8e003f */
[----:B------:R-:W-:Y:S01]  /*ba50*/  @UP1 ULDC UR7, c[0x0][0x450] ;  /* 0x0001140000071ab9 */ /* 0x000fe20000000800 */
[----:B------:R-:W-:Y:S02]  /*ba60*/  UIADD3 UR8, UR41, 0x60, -UR8 ;  /* 0x0000006029087890 */ /* 0x000fe4000fffe808 */
[----:B------:R-:W-:-:S04]  /*ba70*/  @UP1 USHF.R.U32.HI UR6, URZ, UR7, UR5 ;  /* 0x000000073f061299 */ /* 0x000fc80008011605 */
[----:B------:R-:W0:Y:S01]  /*ba80*/  @P0 LDC.64 R4, c[0x0][0xa28] ;  /* 0x00028a00ff040b82 */ /* 0x000e220000000a00 */
[----:B------:R-:W-:Y:S02]  /*ba90*/  UIADD3 UR4, UR41, 0x5f, URZ ;  /* 0x0000005f29047890 */ /* 0x000fe4000fffe03f */
[----:B------:R-:W-:Y:S02]  /*baa0*/  UIADD3 UR6, UR8, UR6, URZ ;  /* 0x0000000608067290 */ /* 0x000fe4000fffe03f */
[----:B------:R-:W-:Y:S02]  /*bab0*/  UIMAD.WIDE UR4, UR4, 0x2aaaaaab, URZ ;  /* 0x2aaaaaab040478a5 */ /* 0x000fe4000f8e023f */
[----:B------:R-:W-:Y:S02]  /*bac0*/  UIMAD.WIDE UR6, UR6, 0x2aaaaaab, URZ ;  /* 0x2aaaaaab060678a5 */ /* 0x000fe4000f8e023f */
[----:B------:R-:W-:Y:S02]  /*bad0*/  USHF.R.U32.HI UR42, URZ, 0x1f, UR5 ;  /* 0x0000001f3f2a7899 */ /* 0x000fe40008011605 */
[----:B------:R-:W-:-:S02]  /*bae0*/  USHF.R.U32.HI UR43, URZ, 0x1f, UR7 ;  /* 0x0000001f3f2b7899 */ /* 0x000fc40008011607 */
[----:B------:R-:W-:Y:S02]  /*baf0*/  ULEA.HI.SX32 UR42, UR5, UR42, 0x1c ;  /* 0x0000002a052a7291 */ /* 0x000fe4000f8fe23f */
[----:B------:R-:W-:-:S04]  /*bb00*/  ULEA.HI.SX32 UR43, UR7, UR43, 0x1c ;  /* 0x0000002b072b7291 */ /* 0x000fc8000f8fe23f */
[----:B------:R-:W-:-:S04]  /*bb10*/  UISETP.LT.AND UP0, UPT, UR42, UR43, UPT ;  /* 0x0000002b2a00728c */ /* 0x000fc8000bf01270 */
[----:B------:R-:W-:Y:S01]  /*bb20*/  USEL UR11, UR42, UR43, UP0 ;  /* 0x0000002b2a0b7287 */ /* 0x000fe20008000000 */
[----:B0-----:R-:W-:Y:S01]  /*bb30*/  @P0 IMAD.WIDE R4, R33, 0x4, R4 ;  /* 0x0000000421040825 */ /* 0x001fe200078e0204 */
[----:B------:R-:W-:Y:S02]  /*bb40*/  UP2UR UR47, UPR, URZ, 0x2 ;  /* 0x000000023f2f7883 */ /* 0x000fe40008000000 */
[----:B------:R-:W-:Y:S02]  /*bb50*/  UISETP.GE.AND UP1, UPT, UR11, 0x1, UPT ;  /* 0x000000010b00788c */ /* 0x000fe4000bf26270 */
[----:B------:R-:W-:Y:S01]  /*bb60*/  USHF.R.U32.HI UR9, URZ, 0x10, UR44 ;  /* 0x000000103f097899 */ /* 0x000fe2000801162c */
[----:B------:R0:W5:Y:S01]  /*bb70*/  @P0 LDG.E R32, desc[UR36][R4.64] ;  /* 0x0000002404200981 */ /* 0x000162000c1e1900 */
[----:B------:R-:W-:Y:S02]  /*bb80*/  ULOP3.LUT UR44, UR44, 0xffff, URZ, 0xc0, !UPT ;  /* 0x0000ffff2c2c7892 */ /* 0x000fe4000f8ec03f */
[----:B------:R-:W-:Y:S01]  /*bb90*/  PLOP3.LUT P0, PT, PT, PT, UP1, 0x80, 0x0 ;  /* 0x000000000000781c */ /* 0x000fe20003f0f018 */
[----:B------:R-:W-:Y:S01]  /*bba0*/  UISETP.NE.AND UP0, UPT, UR9, URZ, UPT ;  /* 0x0000003f0900728c */ /* 0x000fe2000bf05270 */
[----:B------:R-:W-:-:S10]  /*bbb0*/  UMOV UR38, URZ ;  /* 0x0000003f00267c82 */ /* 0x000fd40008000000 */
[----:B------:R-:W-:Y:S01]  /*bbc0*/  @!UP0 ULDC UR9, c[0x0][0x9f0] ;  /* 0x00027c0000098ab9 */ /* 0x000fe20000000800 */
[----:B0-----:R-:W-:Y:S05]  /*bbd0*/  @!P0 BRA `(.L_x_4557) ;  /* 0x0000000000788947 */ /* 0x001fea0003800000 */
[----:B------:R-:W-:Y:S01]  /*bbe0*/  IABS R0, UR9 ;  /* 0x0000000900007c13 */ /* 0x000fe20008000000 */
[----:B------:R-:W-:Y:S02]  /*bbf0*/  UIADD3 UR6, UR9, -0x1, UR11 ;  /* 0xffffffff09067890 */ /* 0x000fe4000fffe00b */
[----:B------:R-:W-:Y:S01]  /*bc00*/  IABS R5, UR9 ;  /* 0x0000000900057c13 */ /* 0x000fe20008000000 */
[----:B------:R-:W-:Y:S01]  /*bc10*/  UMOV UR4, URZ ;  /* 0x0000003f00047c82 */ /* 0x000fe20008000000 */
        /* <DEDUP_REMOVED lines=26> */
.L_x_4557:
[----:B------:R-:W-:Y:S02]  /*bdc0*/  UIMAD UR48, UR44, UR38, URZ ;  /* 0x000000262c3072a4 */ /* 0x000fe4000f8e023f */
[----:B------:R-:W-:Y:S02]  /*bdd0*/  IMAD.U32 R0, RZ, RZ, UR38 ;  /* 0x00000026ff007e24 */ /* 0x000fe4000f8e00ff */
[----:B------:R-:W-:Y:S02]  /*bde0*/  IMAD.MOV.U32 R21, RZ, RZ, RZ ;  /* 0x000000ffff157224 */ /* 0x000fe400078e00ff */
[----:B------:R-:W-:Y:S01]  /*bdf0*/  IMAD.MOV.U32 R8, RZ, RZ, 0x1 ;  /* 0x00000001ff087424 */ /* 0x000fe200078e00ff */
[----:B------:R-:W-:-:S04]  /*be00*/  MOV R31, UR48 ;  /* 0x00000030001f7c02 */ /* 0x000fc80008000f00 */
        /* <DEDUP_REMOVED lines=26> */
.L_x_4558:
        /* <DEDUP_REMOVED lines=20> */
.L_x_4560:
        /* <DEDUP_REMOVED lines=15> */
.L_x_4559:
[----:B------:R-:W0:Y:S01]  /*c1e0*/  LDC.64 R4, c[0x0][0x9f8] ;  /* 0x00027e00ff047b82 */ /* 0x000e220000000a00 */
[----:B------:R-:W-:-:S07]  /*c1f0*/  MOV R30, R33 ;  /* 0x00000021001e7202 */ /* 0x000fce0000000f00 */
[----:B------:R-:W1:Y:S01]  /*c200*/  LDC R29, c[0x0][0x430] ;  /* 0x00010c00ff1d7b82 */ /* 0x000e620000000800 */
[C---:B------:R-:W-:Y:S01]  /*c210*/  IMAD.SHL.U32 R28, R16.reuse, 0x10, RZ ;  /* 0x00000010101c7824 */ /* 0x040fe200078e00ff */
[C---:B------:R-:W-:Y:S01]  /*c220*/  LOP3.LUT R7, R16.reuse, 0x7f, RZ, 0xc0, !PT ;  /* 0x0000007f10077812 */ /* 0x040fe200078ec0ff */
        /* <DEDUP_REMOVED lines=13> */
[----:B------:R-:W-:-:S05]  /*c300*/  IMAD R13, R9, 0x60, R26 ;  /* 0x00000060090d7824 */ /* 0x000fca00078e021a */
[C---:B------:R-:W-:Y:S01]  /*c310*/  ISETP.GE.AND P0, PT, R13.reuse, UR41, PT ;  /* 0x000000290d007c0c */ /* 0x040fe2000bf06270 */
[----:B------:R-:W1:Y:S01]  /*c320*/  @P1 LDC R3, c[0x0][0x434] ;  /* 0x00010d00ff031b82 */ /* 0x000e620000000800 */
[----:B-----5:R-:W-:Y:S02]  /*c330*/  IADD3 R22, R13, R32, RZ ;  /* 0x000000200d167210 */ /* 0x020fe40007ffe0ff */
[----:B------:R-:W-:Y:S02]  /*c340*/  ISETP.GT.U32.OR P0, PT, R26, 0x5f, P0 ;  /* 0x0000005f1a00780c */ /* 0x000fe40000704470 */
[----:B------:R-:W-:-:S03]  /*c350*/  @P1 LOP3.LUT R23, R23, 0x40, RZ, 0xfc, !PT ;  /* 0x0000004017171812 */ /* 0x000fc600078efcff */
[----:B0-----:R-:W0:Y:S08]  /*c360*/  @P1 LDC R5, c[0x0][0x438] ;  /* 0x00010e00ff051b82 */ /* 0x001e300000000800 */
[----:B------:R-:W3:Y:S08]  /*c370*/  @!P0 LDC.64 R10, c[0x0][0x428] ;  /* 0x00010a00ff0a8b82 */ /* 0x000ef00000000a00 */
[----:B------:R-:W4:Y:S01]  /*c380*/  @!P0 LDC.64 R12, c[0x0][0x418] ;  /* 0x00010600ff0c8b82 */ /* 0x000f220000000a00 */
[----:B-1----:R-:W-:-:S04]  /*c390*/  @P1 IMAD.HI.U32 R0, R22, R3, RZ ;  /* 0x0000000316001227 */ /* 0x002fc800078e00ff */
[----:B------:R-:W-:Y:S01]  /*c3a0*/  IMAD.MOV.U32 R3, RZ, RZ, R22 ;  /* 0x000000ffff037224 */ /* 0x000fe200078e0016 */
[----:B0-----:R-:W-:-:S04]  /*c3b0*/  @P1 SHF.R.U32.HI R3, RZ, R5, R0 ;  /* 0x00000005ff031219 */ /* 0x001fc80000011600 */
[--C-:B------:R-:W-:Y:S01]  /*c3c0*/  @!P0 SHF.R.S32.HI R5, RZ, 0x1f, R3.reuse ;  /* 0x0000001fff058819 */ /* 0x100fe20000011403 */
[----:B------:R-:W-:Y:S01]  /*c3d0*/  @!P0 IMAD.MOV.U32 R4, RZ, RZ, R3 ;  /* 0x000000ffff048224 */ /* 0x000fe200078e0003 */
[----:B--2---:R-:W-:-:S05]  /*c3e0*/  SHF.R.S32.HI R25, RZ, 0x1f, R30 ;  /* 0x0000001fff197819 */ /* 0x004fca000001141e */
[----:B---3--:R-:W-:-:S04]  /*c3f0*/  @!P0 IMAD R0, R25, R10, RZ ;  /* 0x0000000a19008224 */ /* 0x008fc800078e02ff */
[C---:B------:R-:W-:Y:S02]  /*c400*/  @!P0 IMAD R15, R30.reuse, R11, R0 ;  /* 0x0000000b1e0f8224 */ /* 0x040fe400078e0200 */
[----:B------:R-:W-:-:S05]  /*c410*/  @!P0 IMAD.WIDE.U32 R10, R30, R10, R4 ;  /* 0x0000000a1e0a8225 */ /* 0x000fca00078e0004 */
[----:B------:R-:W-:Y:S02]  /*c420*/  @!P0 IADD3 R0, R11, R15, RZ ;  /* 0x0000000f0b008210 */ /* 0x000fe40007ffe0ff */
        /* <DEDUP_REMOVED lines=21> */
.L_x_4602:
[----:B------:R-:W-:Y:S01]  /*c580*/  ULOP3.LUT UR4, UR39, 0x2, URZ, 0xfc, !UPT ;  /* 0x0000000227047892 */ /* 0x000fe2000f8efc3f */
[--C-:B-----5:R-:W-:Y:S02]  /*c590*/  @!P0 SHF.R.S32.HI R5, RZ, 0x1f, R4.reuse ;  /* 0x0000001fff058819 */ /* 0x120fe40000011404 */
[----:B------:R-:W-:Y:S02]  /*c5a0*/  CS2R R36, SRZ ;  /* 0x0000000000247805 */ /* 0x000fe4000001ff00 */
[----:B------:R-:W-:Y:S01]  /*c5b0*/  LOP3.LUT R23, R23, 0xffffffdf, RZ, 0xc0, !PT ;  /* 0xffffffdf17177812 */ /* 0x000fe200078ec0ff */
[----:B------:R-:W-:Y:S01]  /*c5c0*/  @!P0 IMAD.MOV.U32 R36, RZ, RZ, R4 ;  /* 0x000000ffff248224 */ /* 0x000fe200078e0004 */
[----:B------:R-:W-:Y:S01]  /*c5d0*/  @!P0 MOV R37, R5 ;  /* 0x0000000500258202 */ /* 0x000fe20000000f00 */
[----:B------:R-:W-:Y:S01]  /*c5e0*/  IMAD.U32 R34, RZ, RZ, UR4 ;  /* 0x00000004ff227e24 */ /* 0x000fe2000f8e00ff */
[----:B------:R-:W-:Y:S01]  /*c5f0*/  ISETP.GT.U32.AND P0, PT, R26, 0x5f, PT ;  /* 0x0000005f1a00780c */ /* 0x000fe20003f04070 */
[----:B------:R-:W-:Y:S01]  /*c600*/  IMAD.MOV R0, RZ, RZ, -R3 ;  /* 0x000000ffff007224 */ /* 0x000fe200078e0a03 */
[----:B------:R-:W-:-:S02]  /*c610*/  LOP3.LUT R23, R23, 0xffffff7f, RZ, 0xc0, !PT ;  /* 0xffffff7f17177812 */ /* 0x000fc400078ec0ff */
[----:B------:R-:W-:Y:S01]  /*c620*/  ISETP.NE.AND P1, PT, R34, 0x3, PT ;  /* 0x000000032200780c */ /* 0x000fe20003f25270 */
[----:B------:R-:W-:Y:S01]  /*c630*/  IMAD R22, R29, R0, R22 ;  /* 0x000000001d167224 */ /* 0x000fe200078e0216 */
[----:B------:R-:W-:Y:S02]  /*c640*/  MOV R19, UR40 ;  /* 0x0000002800137c02 */ /* 0x000fe40008000f00 */
[----:B------:R-:W-:Y:S02]  /*c650*/  SEL R18, RZ, 0x1, P2 ;  /* 0x00000001ff127807 */ /* 0x000fe40001000000 */
[----:B------:R-:W-:-:S03]  /*c660*/  SHF.R.S32.HI R19, RZ, 0x1f, R19 ;  /* 0x0000001fff137819 */ /* 0x000fc60000011413 */
[----:B------:R-:W-:-:S04]  /*c670*/  @P0 LOP3.LUT R23, R23, 0x80, RZ, 0xfc, !PT ;  /* 0x0000008017170812 */ /* 0x000fc800078efcff */
[----:B------:R-:W-:Y:S01]  /*c680*/  @P1 LOP3.LUT R23, R23, 0x20, RZ, 0xfc, !PT ;  /* 0x0000002017171812 */ /* 0x000fe200078efcff */
[----:B------:R-:W-:Y:S06]  /*c690*/  @!P1 BRA `(.L_x_4562) ;  /* 0x0000000000049947 */ /* 0x000fec0003800000 */
[----:B------:R-:W-:Y:S01]  /*c6a0*/  BPT.TRAP 0x1 ;  /* 0x000000040000795c */ /* 0x000fe20000300000 */
.L_x_4562:
[----:B------:R-:W-:-:S05]  /*c6b0*/  IMAD.MOV.U32 R0, RZ, RZ, 0x1 ;  /* 0x00000001ff007424 */ /* 0x000fca00078e00ff */
[----:B------:R-:W-:-:S04]  /*c6c0*/  SHF.L.U32 R0, R0, 0x1f, RZ ;  /* 0x0000001f00007819 */ /* 0x000fc800000006ff */
[----:B------:R-:W0:Y:S02]  /*c6d0*/  SYNCS.PHASECHK.TRANS64.TRYWAIT P0, [UR45+0x22840], R0 ;  /* 0x02284000ff0075a7 */ /* 0x000e24000800016d */
[----:B0-----:R-:W-:Y:S05]  /*c6e0*/  @!P0 BRA `(.L_x_4563) ;  /* 0x0000002800e48947 */ /* 0x001fea0003800000 */
.L_x_4603:
        /* <DEDUP_REMOVED lines=12> */
[----:B------:R-:W-:-:S04]  /*c7b0*/  ULDC.64 UR4, c[0x0][0x308] ;  /* 0x0000c20000047ab9 */ /* 0x000fc80000000a00 */
[----:B------:R-:W-:Y:S01]  /*c7c0*/  IADD3 R5, R5, R3, RZ ;  /* 0x0000000305057210 */ /* 0x000fe20007ffe0ff */
        /* <DEDUP_REMOVED lines=10> */
[----:B------:R-:W-:Y:S02]  /*c870*/  LEA.HI.X R0, R4, UR7, R5, 0x1, P0 ;  /* 0x0000000704007c11 */ /* 0x000fe400080f0c05 */
[----:B------:R-:W-:Y:S02]  /*c880*/  LOP3.LUT R5, R6, 0x1c0, RZ, 0xc0, !PT ;  /* 0x000001c006057812 */ /* 0x000fe400078ec0ff */
[----:B------:R-:W-:Y:S02]  /*c890*/  MOV R4, 0xffffffa0 ;  /* 0xffffffa000047802 */ /* 0x000fe40000000f00 */
[----:B------:R-:W-:-:S03]  /*c8a0*/  LOP3.LUT R5, R5, 0x38, R6, 0xf8, !PT ;  /* 0x0000003805057812 */ /* 0x000fc600078ef806 */
[----:B------:R-:W-:Y:S01]  /*c8b0*/  IMAD R4, R9, R4, UR41 ;  /* 0x0000002909047e24 */ /* 0x000fe2000f8e0204 */
[----:B------:R-:W-:Y:S01]  /*c8c0*/  LOP3.LUT R5, R5, 0x38, R16, 0x78, !PT ;  /* 0x0000003805057812 */ /* 0x000fe200078e7810 */
[----:B------:R-:W-:Y:S01]  /*c8d0*/  IMAD.SHL.U32 R16, R7, 0x8, RZ ;  /* 0x0000000807107824 */ /* 0x000fe200078e00ff */
[----:B------:R-:W-:Y:S01]  /*c8e0*/  @P2 LOP3.LUT R23, R23, 0x2, RZ, 0xfc, !PT ;  /* 0x0000000217172812 */ /* 0x000fe200078efcff */
[----:B------:R-:W-:-:S03]  /*c8f0*/  IMAD.IADD R35, R4, 0x1, -R27 ;  /* 0x0000000104237824 */ /* 0x000fc600078e0a1b */
[----:B------:R-:W-:Y:S02]  /*c900*/  LOP3.LUT R16, R5, 0x200, R16, 0xf8, !PT ;  /* 0x0000020005107812 */ /* 0x000fe400078ef810 */
[----:B------:R-:W-:Y:S01]  /*c910*/  ISETP.GE.AND P0, PT, R35, 0x1, PT ;  /* 0x000000012300780c */ /* 0x000fe20003f06270 */
[----:B------:R-:W-:-:S12]  /*c920*/  BRA.DIV UR5, `(.L_x_4564) ;  /* 0x0000002a056c7947 */ /* 0x000fd8000b800000 */
[----:B------:R-:W0:Y:S01]  /*c930*/  SHFL.IDX PT, R14, R3, RZ, 0x181f ;  /* 0x00181fff030e7589 */ /* 0x000e2200000e0000 */
[----:B------:R-:W-:-:S03]  /*c940*/  @P0 LEA R7, R16, UR45, 0x1 ;  /* 0x0000002d10070c11 */ /* 0x000fc6000f8e08ff */
[----:B------:R-:W1:Y:S04]  /*c950*/  SHFL.IDX PT, R4, R0, RZ, 0x181f ;  /* 0x00181fff00047589 */ /* 0x000e6800000e0000 */
[----:B------:R-:W-:Y:S01]  /*c960*/  SHFL.IDX PT, R6, R0, 0x1, 0x181f ;  /* 0x00381f0000067f89 */ /* 0x000fe200000e0000 */
[----:B0-----:R-:W-:-:S04]  /*c970*/  @P0 LEA R14, P1, R24, R14, 0x1 ;  /* 0x0000000e180e0211 */ /* 0x001fc800078208ff */
[----:B-1----:R-:W-:Y:S01]  /*c980*/  @P0 IADD3.X R5, RZ, R4, RZ, P1, !PT ;  /* 0x00000004ff050210 */ /* 0x002fe20000ffe4ff */
[----:B------:R-:W-:Y:S02]  /*c990*/  @P0 IMAD.MOV.U32 R4, RZ, RZ, R14 ;  /* 0x000000ffff040224 */ /* 0x000fe400078e000e */
        /* <DEDUP_REMOVED lines=30> */
.L_x_4617:
[----:B------:R-:W-:-:S13]  /*cb80*/  ISETP.GE.AND P0, PT, R35, 0x51, PT ;  /* 0x000000512300780c */ /* 0x000fda0003f06270 */
[----:B0-2---:R-:W-:Y:S02]  /*cb90*/  @P0 LEA R4, P1, R24, R14, 0x1 ;  /* 0x0000000e18040211 */ /* 0x005fe400078208ff */
[----:B------:R-:W-:Y:S02]  /*cba0*/  @P0 LEA R3, R16, UR45, 0x1 ;  /* 0x0000002d10030c11 */ /* 0x000fe4000f8e08ff */
[----:B-1----:R-:W-:-:S05]  /*cbb0*/  @P0 IADD3.X R5, RZ, R6, RZ, P1, !PT ;  /* 0x00000006ff050210 */ /* 0x002fca0000ffe4ff */
        /* <DEDUP_REMOVED lines=11> */
.L_x_4565:
        /* <DEDUP_REMOVED lines=17> */
[----:B------:R-:W-:Y:S01]  /*cd80*/  MOV R13, RZ ;  /* 0x000000ff000d7202 */ /* 0x000fe20000000f00 */
[----:B------:R-:W-:-:S02]  /*cd90*/  IMAD.U32 R10, RZ, RZ, UR4 ;  /* 0x00000004ff0a7e24 */ /* 0x000fc4000f8e00ff */
[----:B------:R-:W-:Y:S02]  /*cda0*/  IMAD.MOV.U32 R8, RZ, RZ, 0x70 ;  /* 0x00000070ff087424 */ /* 0x000fe400078e00ff */
[----:B------:R-:W-:-:S07]  /*cdb0*/  IMAD.MOV.U32 R12, RZ, RZ, 0x1 ;  /* 0x00000001ff0c7424 */ /* 0x000fce00078e00ff */
[----:B------:R-:W-:-:S07]  /*cdc0*/  LEPC R20, `(.L_x_4566) ;  /* 0x000000001014794e */ /* 0x000fce0000000000 */
[----:B0-----:R-:W-:Y:S05]  /*cdd0*/  CALL.ABS.NOINC R14 ;  /* 0x000000000e007343 */ /* 0x001fea0003c00000 */
.L_x_4566:
[----:B------:R-:W-:Y:S01]  /*cde0*/  UISETP.NE.AND UP0, UPT, UR47, URZ, UPT ;  /* 0x0000003f2f00728c */ /* 0x000fe2000bf05270 */
[----:B------:R-:W-:Y:S01]  /*cdf0*/  IMAD.U32 R3, RZ, RZ, UR46 ;  /* 0x0000002eff037e24 */ /* 0x000fe2000f8e00ff */
[----:B------:R-:W-:Y:S01]  /*ce00*/  R2UR UR6, R19 ;  /* 0x00000000130672ca */ /* 0x000fe200000e0000 */
[----:B------:R-:W-:Y:S01]  /*ce10*/  ULDC.64 UR8, c[0x0][0x2d8] ;  /* 0x0000b60000087ab9 */ /* 0x000fe20000000a00 */
[----:B------:R-:W-:Y:S01]  /*ce20*/  SHF.R.S32.HI R8, RZ, 0x1f, R33 ;  /* 0x0000001fff087819 */ /* 0x000fe20000011421 */
[----:B------:R-:W-:Y:S01]  /*ce30*/  IMAD R0, R3, 0x80, R26 ;  /* 0x0000008003007824 */ /* 0x000fe200078e021a */
[----:B------:R-:W-:-:S04]  /*ce40*/  PLOP3.LUT P0, PT, PT, PT, UP0, 0x80, 0x0 ;  /* 0x000000000000781c */ /* 0x000fc80003f0f008 */
[----:B------:R-:W-:Y:S01]  /*ce50*/  MOV R9, R0 ;  /* 0x0000000000097202 */ /* 0x000fe20000000f00 */
        /* <DEDUP_REMOVED lines=11> */
[----:B------:R-:W-:Y:S01]  /*cf10*/  IMAD R8, R8, UR8, RZ ;  /* 0x0000000808087c24 */ /* 0x000fe2000f8e02ff */
[----:B------:R-:W-:Y:S01]  /*cf20*/  MOV R5, UR5 ;  /* 0x0000000500057c02 */ /* 0x000fe20008000f00 */
[----:B------:R-:W-:Y:S01]  /*cf30*/  IMAD.U32 R4, RZ, RZ, UR4 ;  /* 0x00000004ff047e24 */ /* 0x000fe2000f8e00ff */
[----:B------:R-:W-:Y:S01]  /*cf40*/  ULDC.64 UR4, c[0x0][0x2d0] ;  /* 0x0000b40000047ab9 */ /* 0x000fe20000000a00 */
[----:B------:R-:W-:-:S02]  /*cf50*/  IMAD R11, R33, UR9, R8 ;  /* 0x00000009210b7c24 */ /* 0x000fc4000f8e0208 */
[----:B------:R-:W-:Y:S02]  /*cf60*/  IMAD.U32 R7, RZ, RZ, UR6 ;  /* 0x00000006ff077e24 */ /* 0x000fe4000f8e00ff */
[----:B------:R-:W-:-:S04]  /*cf70*/  IMAD.MOV.U32 R6, RZ, RZ, R4 ;  /* 0x000000ffff067224 */ /* 0x000fc800078e0004 */
        /* <DEDUP_REMOVED lines=23> */
[----:B------:R-:W-:Y:S01]  /*d0f0*/  MOV R0, UR46 ;  /* 0x0000002e00007c02 */ /* 0x000fe20008000f00 */
[----:B------:R-:W-:Y:S02]  /*d100*/  ULDC UR4, c[0x0][0x288] ;  /* 0x0000a20000047ab9 */ /* 0x000fe40000000800 */
[----:B------:R-:W1:Y:S01]  /*d110*/  SHFL.IDX PT, R4, R6, RZ, 0x181f ;  /* 0x00181fff06047589 */ /* 0x000e6200000e0000 */
[----:B------:R-:W-:Y:S02]  /*d120*/  IMAD R3, R3, UR4, RZ ;  /* 0x0000000403037c24 */ /* 0x000fe4000f8e02ff */
[----:B------:R-:W-:Y:S01]  /*d130*/  IMAD R0, R0, 0x80, R27 ;  /* 0x0000008000007824 */ /* 0x000fe200078e021b */
[----:B------:R-:W-:Y:S03]  /*d140*/  SHFL.IDX PT, R8, R6, 0x1, 0x181f ;  /* 0x00381f0006087f89 */ /* 0x000fe600000e0000 */
[C---:B------:R-:W-:Y:S01]  /*d150*/  VIADD R10, R0.reuse, 0x10 ;  /* 0x00000010000a7836 */ /* 0x040fe20000000000 */
[----:B------:R-:W-:-:S13]  /*d160*/  ISETP.GE.AND P0, PT, R0, R3, PT ;  /* 0x000000030000720c */ /* 0x000fda0003f06270 */
[----:B0-----:R-:W-:Y:S02]  /*d170*/  @!P0 LEA R14, P2, R24, R14, 0x1 ;  /* 0x0000000e180e8211 */ /* 0x001fe400078408ff */
[----:B------:R-:W-:-:S03]  /*d180*/  @!P0 LEA R9, R16, UR45, 0x1 ;  /* 0x0000002d10098c11 */ /* 0x000fc6000f8e08ff */
[----:B-1----:R-:W-:Y:S01]  /*d190*/  @!P0 IMAD.X R5, RZ, RZ, R4, P2 ;  /* 0x000000ffff058224 */ /* 0x002fe200010e0604 */
[----:B------:R-:W-:Y:S02]  /*d1a0*/  @!P0 MOV R4, R14 ;  /* 0x0000000e00048202 */ /* 0x000fe40000000f00 */
[----:B------:R-:W0:Y:S04]  /*d1b0*/  SHFL.IDX PT, R14, R7, 0x1, 0x181f ;  /* 0x00381f00070e7f89 */ /* 0x000e2800000e0000 */
[----:B------:R0:W-:Y:S01]  /*d1c0*/  @!P0 LDGSTS.E.BYPASS.LTC128B.128 [R9+0x18400], desc[UR36][R4.64], !P1 ;  /* 0x1840000004098fae */ /* 0x0001e2000c901d64 */
[----:B------:R-:W-:Y:S02]  /*d1d0*/  ISETP.GE.AND P0, PT, R10, R3, PT ;  /* 0x000000030a00720c */ /* 0x000fe40003f06270 */
[----:B------:R-:W-:-:S11]  /*d1e0*/  IADD3 R10, R0, 0x20, RZ ;  /* 0x00000020000a7810 */ /* 0x000fd60007ffe0ff */
        /* <DEDUP_REMOVED lines=41> */
[----:B------:R0:W2:Y:S02]  /*d480*/  SHFL.IDX PT, R14, R7, 0x7, 0x181f ;  /* 0x00f81f00070e7f89 */ /* 0x0000a400000e0000 */
[----:B-1----:R-:W-:Y:S02]  /*d490*/  @!P0 IADD3.X R5, RZ, R8, RZ, P2, !PT ;  /* 0x00000008ff058210 */ /* 0x002fe400017fe4ff */
[----:B------:R0:W1:Y:S04]  /*d4a0*/  SHFL.IDX PT, R8, R6, 0x7, 0x181f ;  /* 0x00f81f0006087f89 */ /* 0x00006800000e0000 */
[----:B------:R0:W-:Y:S03]  /*d4b0*/  @!P0 LDGSTS.E.BYPASS.LTC128B.128 [R9+0x1b400], desc[UR36][R4.64], !P1 ;  /* 0x1b40000004098fae */ /* 0x0001e6000c901d64 */
.L_x_4634:
[----:B------:R-:W-:-:S05]  /*d4c0*/  VIADD R0, R0, 0x70 ;  /* 0x0000007000007836 */ /* 0x000fca0000000000 */
[----:B------:R-:W-:Y:S02]  /*d4d0*/  ISETP.GE.AND P0, PT, R0, R3, PT ;  /* 0x000000030000720c */ /* 0x000fe40003f06270 */
[----:B------:R-:W-:-:S04]  /*d4e0*/  MOV R0, 0x1 ;  /* 0x0000000100007802 */ /* 0x000fc80000000f00 */
        /* <DEDUP_REMOVED lines=15> */
.L_x_4635:
[----:B------:R-:W-:-:S13]  /*d5e0*/  ISETP.NE.AND P0, PT, R34, 0x3, PT ;  /* 0x000000032200780c */ /* 0x000fda0003f05270 */
[----:B------:R-:W-:Y:S05]  /*d5f0*/  @!P0 BRA `(.L_x_4569) ;  /* 0x0000000000048947 */ /* 0x000fea0003800000 */
[----:B------:R-:W-:Y:S01]  /*d600*/  BPT.TRAP 0x1 ;  /* 0x000000040000795c */ /* 0x000fe20000300000 */
.L_x_4569:
[----:B------:R-:W1:Y:S02]  /*d610*/  SYNCS.PHASECHK.TRANS64.TRYWAIT P0, [UR45+0x22860], R0 ;  /* 0x02286000ff0075a7 */ /* 0x000e64000800016d */
[----:B-1----:R-:W-:Y:S05]  /*d620*/  @!P0 BRA `(.L_x_4570) ;  /* 0x0000002c004c8947 */ /* 0x002fea0003800000 */
.L_x_4636:
        /* <DEDUP_REMOVED lines=10> */
[----:B------:R-:W-:Y:S01]  /*d6d0*/  SEL R0, RZ, 0x4, P2 ;  /* 0x00000004ff007807 */ /* 0x000fe20001000000 */
[----:B------:R-:W-:Y:S01]  /*d6e0*/  IMAD.IADD R5, R5, 0x1, R17 ;  /* 0x0000000105057824 */ /* 0x000fe200078e0211 */
[----:B------:R-:W-:Y:S01]  /*d6f0*/  SEL R7, RZ, 0x8, P1 ;  /* 0x00000008ff077807 */ /* 0x000fe20000800000 */
[C---:B------:R-:W-:Y:S01]  /*d700*/  IMAD R3, R36.reuse, UR7, R3 ;  /* 0x0000000724037c24 */ /* 0x040fe2000f8e0203 */
[----:B------:R-:W-:Y:S01]  /*d710*/  LOP3.LUT P4, RZ, R23, 0x1, RZ, 0xc0, !PT ;  /* 0x0000000117ff7812 */ /* 0x000fe2000788c0ff */
[----:B------:R-:W-:Y:S01]  /*d720*/  IMAD.WIDE.U32 R10, R36, UR6, R4 ;  /* 0x00000006240a7c25 */ /* 0x000fe2000f8e0004 */
[----:B------:R-:W-:-:S02]  /*d730*/  ULDC.64 UR6, c[0x0][0x330] ;  /* 0x0000cc0000067ab9 */ /* 0x000fc40000000a00 */
[----:B------:R-:W-:Y:S01]  /*d740*/  UIMAD UR4, UR4, UR6, URZ ;  /* 0x00000006040472a4 */ /* 0x000fe2000f8e023f */
[----:B------:R-:W-:Y:S01]  /*d750*/  IMAD.IADD R11, R11, 0x1, R3 ;  /* 0x000000010b0b7824 */ /* 0x000fe200078e0203 */
[----:B------:R-:W-:Y:S02]  /*d760*/  MOV R3, UR6 ;  /* 0x0000000600037c02 */ /* 0x000fe40008000f00 */
[----:B------:R-:W-:-:S03]  /*d770*/  UIMAD UR4, UR40, UR7, UR4 ;  /* 0x00000007280472a4 */ /* 0x000fc6000f8e0204 */
[----:B------:R-:W-:Y:S01]  /*d780*/  IMAD.WIDE.U32 R10, R3, UR40, R10 ;  /* 0x00000028030a7c25 */ /* 0x000fe2000f8e000a */
[----:B------:R-:W-:-:S03]  /*d790*/  ULDC.64 UR6, c[0x0][0x318] ;  /* 0x0000c60000067ab9 */ /* 0x000fc60000000a00 */
        /* <DEDUP_REMOVED lines=8> */
[----:B------:R-:W0:Y:S01]  /*d820*/  SHFL.IDX PT, R14, R3, RZ, 0x181f ;  /* 0x00181fff030e7589 */ /* 0x000e2200000e0000 */
[----:B------:R-:W-:Y:S02]  /*d830*/  SHF.L.U32 R24, R24, 0x1, RZ ;  /* 0x0000000118187819 */ /* 0x000fe400000006ff */
[----:B------:R-:W-:Y:S01]  /*d840*/  LEA R17, R16, UR45, 0x1 ;  /* 0x0000002d10117c11 */ /* 0x000fe2000f8e08ff */
        /* <DEDUP_REMOVED lines=48> */
[----:B------:R-:W-:Y:S01]  /*db50*/  ISETP.LT.OR P3, PT, R35, 0x31, P4 ;  /* 0x000000312300780c */ /* 0x000fe20002761670 */
[----:B------:R-:W-:Y:S01]  /*db60*/  VIADD R0, R17, 0x400 ;  /* 0x0000040011007836 */ /* 0x000fe20000000000 */
[----:B---3--:R-:W-:-:S11]  /*db70*/  MOV R8, RZ ;  /* 0x000000ff00087202 */ /* 0x008fd60000000f00 */
        /* <DEDUP_REMOVED lines=15> */
.L_x_4650:
        /* <DEDUP_REMOVED lines=20> */
.L_x_4572:
[----:B------:R-:W-:Y:S01]  /*ddb0*/  IADD3 R31, R31, -0x2, RZ ;  /* 0xfffffffe1f1f7810 */ /* 0x000fe20007ffe0ff */
[----:B------:R-:W-:Y:S01]  /*ddc0*/  SYNCS.ARRIVE.TRANS64.A1T0 RZ, [UR45+0x22850], RZ ;  /* 0x022850ffffff79a7 */ /* 0x000fe2000810002d */
[----:B------:R-:W-:Y:S01]  /*ddd0*/  BSSY B0, `(.L_x_4556) ;  /* 0x00000e7000007945 */ /* 0x000fe20003800000 */
[----:B------:R-:W-:Y:S01]  /*dde0*/  IMAD.MOV.U32 R20, RZ, RZ, 0x1 ;  /* 0x00000001ff147424 */ /* 0x000fe200078e00ff */
[----:B------:R-:W-:Y:S01]  /*ddf0*/  ISETP.GE.AND P0, PT, R31, UR48, PT ;  /* 0x000000301f007c0c */ /* 0x000fe2000bf06270 */
[----:B------:R-:W-:-:S12]  /*de00*/  IMAD.MOV.U32 R21, RZ, RZ, 0x1 ;  /* 0x00000001ff157424 */ /* 0x000fd800078e00ff */
[----:B------:R-:W-:Y:S05]  /*de10*/  @!P0 BRA `(.L_x_4573) ;  /* 0x0000000c00888947 */ /* 0x000fea0003800000 */
[----:B------:R-:W-:Y:S01]  /*de20*/  UIADD3 UR4, UR44, 0x1, URZ ;  /* 0x000000012c047890 */ /* 0x000fe2000fffe03f */
[----:B------:R-:W-:Y:S01]  /*de30*/  IADD3 R27, R28, R32, R27 ;  /* 0x000000201c1b7210 */ /* 0x000fe20007ffe01b */
[----:B------:R-:W-:Y:S01]  /*de40*/  ULOP3.LUT UR5, URZ, UR43, URZ, 0x33, !UPT ;  /* 0x0000002b3f057292 */ /* 0x000fe2000f8e333f */
[----:B------:R-:W-:Y:S01]  /*de50*/  LOP3.LUT R3, RZ, UR42, RZ, 0x33, !PT ;  /* 0x0000002aff037c12 */ /* 0x000fe2000f8e33ff */
[----:B------:R-:W-:Y:S01]  /*de60*/  UIMAD UR4, UR4, UR38, URZ ;  /* 0x00000026040472a4 */ /* 0x000fe2000f8e023f */
[----:B------:R-:W-:Y:S01]  /*de70*/  IADD3 R36, R27, -0x120, RZ ;  /* 0xfffffee01b247810 */ /* 0x000fe20007ffe0ff */
[----:B------:R-:W-:Y:S02]  /*de80*/  IMAD.MOV.U32 R21, RZ, RZ, 0x1 ;  /* 0x00000001ff157424 */ /* 0x000fe400078e00ff */
[----:B------:R-:W-:Y:S02]  /*de90*/  IMAD.MOV.U32 R20, RZ, RZ, 0x1 ;  /* 0x00000001ff147424 */ /* 0x000fe400078e00ff */
[----:B------:R-:W-:-:S04]  /*dea0*/  LOP3.LUT R4, RZ, UR4, RZ, 0x33, !PT ;  /* 0x00000004ff047c12 */ /* 0x000fc8000f8e33ff */
[----:B------:R-:W-:-:S04]  /*deb0*/  VIMNMX3 R3, R3, UR5, R4, !PT ;  /* 0x0000000503037c0f */ /* 0x000fc8000f800104 */
[C---:B------:R-:W-:Y:S01]  /*dec0*/  IADD3 R35, -R3.reuse, -0x2, RZ ;  /* 0xfffffffe03237810 */ /* 0x040fe20007ffe1ff */
[----:B------:R-:W-:-:S07]  /*ded0*/  IMAD R36, R3, -0x60, R36 ;  /* 0xffffffa003247824 */ /* 0x000fce00078e0224 */
.L_x_4588:
[----:B------:R-:W-:Y:S01]  /*dee0*/  ISETP.NE.AND P1, PT, R29, 0x1, PT ;  /* 0x000000011d00780c */ /* 0x000fe20003f25270 */
[----:B------:R-:W-:Y:S01]  /*def0*/  BSSY B1, `(.L_x_4574) ;  /* 0x0000014000017945 */ /* 0x000fe20003800000 */
[----:B------:R-:W-:Y:S01]  /*df00*/  ISETP.GT.U32.AND P0, PT, R26, 0x5f, PT ;  /* 0x0000005f1a00780c */ /* 0x000fe20003f04070 */
[----:B------:R-:W-:-:S10]  /*df10*/  IMAD.MOV.U32 R33, RZ, RZ, RZ ;  /* 0x000000ffff217224 */ /* 0x000fd400078e00ff */
[----:B0-----:R-:W0:Y:S08]  /*df20*/  @P1 LDC R3, c[0x0][0x434] ;  /* 0x00010d00ff031b82 */ /* 0x001e300000000800 */
[----:B------:R-:W1:Y:S01]  /*df30*/  @P1 LDC R5, c[0x0][0x438] ;  /* 0x00010e00ff051b82 */ /* 0x000e620000000800 */
[----:B0-----:R-:W-:Y:S01]  /*df40*/  @P1 IMAD.HI.U32 R4, R36, R3, RZ ;  /* 0x0000000324041227 */ /* 0x001fe200078e00ff */
[----:B------:R-:W-:-:S04]  /*df50*/  MOV R3, R36 ;  /* 0x0000002400037202 */ /* 0x000fc80000000f00 */
        /* <DEDUP_REMOVED lines=13> */
.L_x_4575:
[----:B------:R-:W-:Y:S05]  /*e030*/  BSYNC B1 ;  /* 0x0000000000017941 */ /* 0x000fea0003800000 */
.L_x_4574:
[----:B------:R-:W-:-:S13]  /*e040*/  ISETP.NE.AND P0, PT, R34, 0x3, PT ;  /* 0x000000032200780c */ /* 0x000fda0003f05270 */
[----:B------:R-:W-:Y:S05]  /*e050*/  @!P0 BRA `(.L_x_4576) ;  /* 0x0000000000048947 */ /* 0x000fea0003800000 */
[----:B------:R-:W-:Y:S01]  /*e060*/  BPT.TRAP 0x1 ;  /* 0x000000040000795c */ /* 0x000fe20000300000 */
.L_x_4576:
[----:B------:R-:W-:Y:S01]  /*e070*/  LEA R32, R21, UR45, 0x3 ;  /* 0x0000002d15207c11 */ /* 0x000fe2000f8e18ff */
[----:B------:R-:W-:Y:S01]  /*e080*/  BSSY B1, `(.L_x_4577) ;  /* 0x0000004000017945 */ /* 0x000fe20003800000 */
[----:B------:R-:W-:-:S04]  /*e090*/  SHF.L.U32 R31, R20, 0x1f, RZ ;  /* 0x0000001f141f7819 */ /* 0x000fc800000006ff */
[----:B------:R-:W1:Y:S02]  /*e0a0*/  SYNCS.PHASECHK.TRANS64.TRYWAIT P0, [R32+URZ+0x22840], R31 ;  /* 0x0228401f200075a7 */ /* 0x000e64000800017f */
[----:B-1----:R-:W-:Y:S05]  /*e0b0*/  @!P0 BRA `(.L_x_4578) ;  /* 0x0000002c002c8947 */ /* 0x002fea0003800000 */
.L_x_4651:
[----:B------:R-:W-:Y:S05]  /*e0c0*/  BSYNC B1 ;  /* 0x0000000000017941 */ /* 0x000fea0003800000 */
.L_x_4577:
        /* <DEDUP_REMOVED lines=42> */
[----:B------:R-:W0:Y:S01]  /*e370*/  SHFL.IDX PT, R14, R10, 0x2, 0x181f ;  /* 0x00581f000a0e7f89 */ /* 0x000e2200000e0000 */
[----:B------:R-:W-:-:S05]  /*e380*/  IADD3.X R9, RZ, R7, RZ, P0, !PT ;  /* 0x00000007ff097210 */ /* 0x000fca00007fe4ff */
        /* <DEDUP_REMOVED lines=9> */
[----:B0-----:R-:W-:-:S04]  /*e420*/  IADD3 R14, P0, R14, R24, RZ ;  /* 0x000000180e0e7210 */ /* 0x001fc80007f1e0ff */
[----:B------:R-:W-:Y:S02]  /*e430*/  IADD3.X R15, RZ, R18, RZ, P0, !PT ;  /* 0x00000012ff0f7210 */ /* 0x000fe400007fe4ff */
[----:B------:R2:W0:Y:S04]  /*e440*/  SHFL.IDX PT, R18, R3, 0x5, 0x181f ;  /* 0x00b81f0003127f89 */ /* 0x00042800000e0000 */
[----:B------:R2:W-:Y:S03]  /*e450*/  LDGSTS.E.BYPASS.LTC128B.128 [R17+0x1e400], desc[UR36][R14.64], !P1 ;  /* 0x1e4000000e117fae */ /* 0x0005e6000c901d64 */
.L_x_4665:
        /* <DEDUP_REMOVED lines=8> */
.L_x_4580:
        /* <DEDUP_REMOVED lines=10> */
.L_x_4581:
[----:B------:R2:W-:Y:S01]  /*e580*/  SYNCS.ARRIVE.TRANS64.A1T0 RZ, [R32+URZ+0x22830], RZ ;  /* 0x022830ff20ff79a7 */ /* 0x0005e2000810003f */
[----:B------:R-:W-:Y:S05]  /*e590*/  @!P2 BRA `(.L_x_4582) ;  /* 0x000000000004a947 */ /* 0x000fea0003800000 */
[----:B------:R-:W-:Y:S01]  /*e5a0*/  BPT.TRAP 0x1 ;  /* 0x000000040000795c */ /* 0x000fe20000300000 */
.L_x_4582:
[----:B------:R-:W3:Y:S01]  /*e5b0*/  SYNCS.PHASECHK.TRANS64.TRYWAIT P0, [R32+URZ+0x22860], R31 ;  /* 0x0228601f200075a7 */ /* 0x000ee2000800017f */
[----:B------:R-:W-:Y:S04]  /*e5c0*/  BSSY B1, `(.L_x_4583) ;  /* 0x0000002000017945 */ /* 0x000fe80003800000 */
[----:B---3--:R-:W-:Y:S05]  /*e5d0*/  @!P0 BRA `(.L_x_4584) ;  /* 0x0000002c00888947 */ /* 0x008fea0003800000 */
.L_x_4666:
[----:B------:R-:W-:Y:S05]  /*e5e0*/  BSYNC B1 ;  /* 0x0000000000017941 */ /* 0x000fea0003800000 */
.L_x_4583:
        /* <DEDUP_REMOVED lines=10> */
[----:B------:R-:W-:Y:S01]  /*e690*/  LOP3.LUT P1, RZ, R23, 0x4, RZ, 0xc0, !PT ;  /* 0x0000000417ff7812 */ /* 0x000fe2000782c0ff */
[----:B------:R-:W-:-:S02]  /*e6a0*/  IMAD.IADD R5, R5, 0x1, R27 ;  /* 0x0000000105057824 */ /* 0x000fc400078e021b */
        /* <DEDUP_REMOVED lines=20> */
[----:B0-----:R-:W-:-:S04]  /*e7f0*/  IADD3 R14, P0, R14, R24, RZ ;  /* 0x000000180e0e7210 */ /* 0x001fc80007f1e0ff */
[----:B----4-:R-:W-:Y:S02]  /*e800*/  IADD3.X R15, RZ, R5, RZ, P0, !PT ;  /* 0x00000005ff0f7210 */ /* 0x010fe400007fe4ff */
        /* <DEDUP_REMOVED lines=22> */
[----:B------:R-:W0:Y:S01]  /*e970*/  SHFL.IDX PT, R5, R3, 0x4, 0x181f ;  /* 0x00981f0003057f89 */ /* 0x000e2200000e0000 */
[----:B------:R-:W-:-:S03]  /*e980*/  IADD3.X R7, RZ, R7, RZ, P0, !PT ;  /* 0x00000007ff077210 */ /* 0x000fc600007fe4ff */
[----:B------:R-:W1:Y:S01]  /*e990*/  SHFL.IDX PT, R3, R3, 0x5, 0x181f ;  /* 0x00b81f0003037f89 */ /* 0x000e6200000e0000 */
[----:B----4-:R-:W-:-:S03]  /*e9a0*/  IMAD.MOV.U32 R8, RZ, RZ, RZ ;  /* 0x000000ffff087224 */ /* 0x010fc600078e00ff */
        /* <DEDUP_REMOVED lines=10> */
.L_x_4680:
[----:B----4-:R-:W-:-:S04]  /*ea50*/  IADD3 R4, P0, R3, R24, RZ ;  /* 0x0000001803047210 */ /* 0x010fc80007f1e0ff */
[----:B------:R-:W-:Y:S02]  /*ea60*/  IADD3.X R5, RZ, R18, RZ, P0, !PT ;  /* 0x00000012ff057210 */ /* 0x000fe400007fe4ff */
[----:B------:R-:W-:-:S03]  /*ea70*/  PLOP3.LUT P0, PT, PT, PT, PT, 0x80, 0x0 ;  /* 0x000000000000781c */ /* 0x000fc60003f0f070 */
        /* <DEDUP_REMOVED lines=8> */
.L_x_4586:
        /* <DEDUP_REMOVED lines=10> */
.L_x_4587:
[----:B------:R-:W-:Y:S01]  /*eba0*/  VIADD R21, R21, 0x1 ;  /* 0x0000000115157836 */ /* 0x000fe20000000000 */
[----:B------:R1:W-:Y:S01]  /*ebb0*/  SYNCS.ARRIVE.TRANS64.A1T0 RZ, [R32+URZ+0x22850], RZ ;  /* 0x022850ff20ff79a7 */ /* 0x0003e2000810003f */
[----:B------:R-:W-:Y:S01]  /*ebc0*/  VIADD R35, R35, 0xffffffff ;  /* 0xffffffff23237836 */ /* 0x000fe20000000000 */
[----:B------:R-:W-:Y:S02]  /*ebd0*/  IADD3 R36, R36, -0x60, RZ ;  /* 0xffffffa024247810 */ /* 0x000fe40007ffe0ff */
[----:B------:R-:W-:-:S04]  /*ebe0*/  ISETP.NE.AND P0, PT, R21, 0x2, PT ;  /* 0x000000021500780c */ /* 0x000fc80003f05270 */
[----:B------:R-:W-:Y:S02]  /*ebf0*/  SEL R21, R21, RZ, P0 ;  /* 0x000000ff15157207 */ /* 0x000fe40000000000 */
[----:B------:R-:W-:Y:S02]  /*ec00*/  SEL R3, RZ, 0x1, P0 ;  /* 0x00000001ff037807 */ /* 0x000fe40000000000 */
[----:B------:R-:W-:Y:S02]  /*ec10*/  ISETP.GT.AND P0, PT, R35, UR48, PT ;  /* 0x0000003023007c0c */ /* 0x000fe4000bf04270 */
[----:B------:R-:W-:-:S11]  /*ec20*/  LOP3.LUT R20, R20, R3, RZ, 0x3c, !PT ;  /* 0x0000000314147212 */ /* 0x000fd600078e3cff */
[----:B-1----:R-:W-:Y:S05]  /*ec30*/  @P0 BRA `(.L_x_4588) ;  /* 0xfffffff000a80947 */ /* 0x002fea000383ffff */
.L_x_4573:
[----:B------:R-:W-:Y:S05]  /*ec40*/  BSYNC B0 ;  /* 0x0000000000007941 */ /* 0x000fea0003800000 */
.L_x_4556:
[----:B------:R-:W0:Y:S01]  /*ec50*/  S2R R3, SR_CgaCtaId ;  /* 0x0000000000037919 */ /* 0x000e220000008800 */
[----:B------:R-:W-:Y:S01]  /*ec60*/  MOV R0, 0x400 ;  /* 0x0000040000007802 */ /* 0x000fe20000000f00 */
[----:B------:R-:W-:Y:S01]  /*ec70*/  BSSY B0, `(.L_x_4589) ;  /* 0x0000005000007945 */ /* 0x000fe20003800000 */
[----:B------:R-:W-:Y:S02]  /*ec80*/  SHF.L.U32 R8, R8, 0x1f, RZ ;  /* 0x0000001f08087819 */ /* 0x000fe400000006ff */
[----:B0-----:R-:W-:-:S04]  /*ec90*/  LEA R4, R3, R0, 0x18 ;  /* 0x0000000003047211 */ /* 0x001fc800078ec0ff */
[----:B------:R-:W0:Y:S02]  /*eca0*/  SYNCS.PHASECHK.TRANS64.TRYWAIT P0, [R4+URZ+0x22820], R8 ;  /* 0x02282008040075a7 */ /* 0x000e24000800017f */
[----:B0-----:R-:W-:Y:S05]  /*ecb0*/  @!P0 BRA `(.L_x_4590) ;  /* 0x0000002c00c48947 */ /* 0x001fea0003800000 */
.L_x_4681:
[----:B------:R-:W-:Y:S05]  /*ecc0*/  BSYNC B0 ;  /* 0x0000000000007941 */ /* 0x000fea0003800000 */
.L_x_4589:
[----:B------:R-:W-:-:S03]  /*ecd0*/  UMOV UR4, 0xffffffff ;  /* 0xffffffff00047882 */ /* 0x000fc60000000000 */
[----:B------:R-:W-:Y:S05]  /*ece0*/  BRA.DIV UR4, `(.L_x_4591) ;  /* 0x0000002e04cc7947 */ /* 0x000fea000b800000 */
[----:B------:R1:W4:Y:S02]  /*ecf0*/  SHFL.IDX PT, R14, R2, RZ, 0x1f ;  /* 0x00001fff020e7589 */ /* 0x00032400000e0000 */
.L_x_4684:
[----:B----4-:R-:W-:-:S13]  /*ed00*/  ISETP.NE.AND P0, PT, R14, RZ, PT ;  /* 0x000000ff0e00720c */ /* 0x010fda0003f05270 */
[----:B------:R-:W-:Y:S05]  /*ed10*/  @P0 BRA `(.L_x_4512) ;  /* 0x0000000000880947 */ /* 0x000fea0003800000 */
[----:B------:R-:W-:-:S03]  /*ed20*/  UMOV UR4, 0xffffffff ;  /* 0xffffffff00047882 */ /* 0x000fc60000000000 */
[----:B------:R-:W-:Y:S05]  /*ed30*/  BRA.DIV UR4, `(.L_x_4592) ;  /* 0x0000002e04e07947 */ /* 0x000fea000b800000 */
[----:B------:R-:W-:-:S13]  /*ed40*/  ELECT P6, URZ, PT ;  /* 0x00000000003f782f */ /* 0x000fda00038c0000 */
.L_x_4687:
[----:B------:R-:W-:Y:S05]  /*ed50*/  @!P6 BRA `(.L_x_4512) ;  /* 0x000000000078e947 */ /* 0x000fea0003800000 */
[----:B------:R-:W-:-:S06]  /*ed60*/  ULOP3.LUT UR4, UR39, 0x2, URZ, 0xfc, !UPT ;  /* 0x0000000227047892 */ /* 0x000fcc000f8efc3f */
[----:B------:R-:W-:-:S05]  /*ed70*/  IMAD.U32 R0, RZ, RZ, UR4 ;  /* 0x00000004ff007e24 */ /* 0x000fca000f8e00ff */
[----:B------:R-:W-:-:S13]  /*ed80*/  ISETP.NE.AND P0, PT, R0, 0x3, PT ;  /* 0x000000030000780c */ /* 0x000fda0003f05270 */
[----:B------:R-:W-:Y:S05]  /*ed90*/  @!P0 BRA `(.L_x_4593) ;  /* 0x0000000000048947 */ /* 0x000fea0003800000 */
[----:B------:R-:W-:Y:S01]  /*eda0*/  BPT.TRAP 0x1 ;  /* 0x000000040000795c */ /* 0x000fe20000300000 */
.L_x_4593:
[C---:B------:R-:W-:Y:S01]  /*edb0*/  IMAD R5, R21.reuse, 0x8, R4 ;  /* 0x0000000815057824 */ /* 0x040fe200078e0204 */
[----:B------:R-:W-:Y:S02]  /*edc0*/  SHF.L.U32 R0, R20, 0x1f, RZ ;  /* 0x0000001f14007819 */ /* 0x000fe400000006ff */
[----:B------:R-:W-:Y:S02]  /*edd0*/  IADD3 R21, R21, 0x1, RZ ;  /* 0x0000000115157810 */ /* 0x000fe40007ffe0ff */
[----:B------:R-:W4:Y:S02]  /*ede0*/  SYNCS.PHASECHK.TRANS64.TRYWAIT P1, [R5+URZ+0x22840], R0 ;  /* 0x02284000050075a7 */ /* 0x000f24000802017f */
[----:B------:R-:W-:-:S04]  /*edf0*/  ISETP.NE.AND P2, PT, R21, 0x2, PT ;  /* 0x000000021500780c */ /* 0x000fc80003f45270 */
[----:B------:R-:W-:Y:S01]  /*ee00*/  SEL R3, RZ, 0x1, P2 ;  /* 0x00000001ff037807 */ /* 0x000fe20001000000 */
[----:B----4-:R-:W-:Y:S08]  /*ee10*/  @!P1 BRA `(.L_x_4594) ;  /* 0x0000002c00c89947 */ /* 0x010ff00003800000 */
.L_x_4688:
[----:B------:R-:W-:Y:S02]  /*ee20*/  SEL R21, R21, RZ, P2 ;  /* 0x000000ff15157207 */ /* 0x000fe40001000000 */
[----:B-1----:R-:W-:Y:S01]  /*ee30*/  LOP3.LUT R2, R20, R3, RZ, 0x3c, !PT ;  /* 0x0000000314027212 */ /* 0x002fe200078e3cff */
[----:B------:R-:W-:Y:S06]  /*ee40*/  @!P0 BRA `(.L_x_4595) ;  /* 0x0000000000048947 */ /* 0x000fec0003800000 */
[----:B------:R-:W-:Y:S01]  /*ee50*/  BPT.TRAP 0x1 ;  /* 0x000000040000795c */ /* 0x000fe20000300000 */
.L_x_4595:
[----:B------:R-:W-:Y:S01]  /*ee60*/  IMAD R21, R21, 0x8, R4 ;  /* 0x0000000815157824 */ /* 0x000fe200078e0204 */
[----:B------:R-:W-:-:S04]  /*ee70*/  SHF.L.U32 R2, R2, 0x1f, RZ ;  /* 0x0000001f02027819 */ /* 0x000fc800000006ff */
[----:B------:R-:W1:Y:S02]  /*ee80*/  SYNCS.PHASECHK.TRANS64.TRYWAIT P1, [R21+URZ+0x22840], R2 ;  /* 0x02284002150075a7 */ /* 0x000e64000802017f */
[----:B-1----:R-:W-:Y:S05]  /*ee90*/  @!P1 BRA `(.L_x_4596) ;  /* 0x0000002c00bc9947 */ /* 0x002fea0003800000 */
.L_x_4689:
[----:B------:R-:W-:Y:S05]  /*eea0*/  @!P0 BRA `(.L_x_4597) ;  /* 0x0000000000048947 */ /* 0x000fea0003800000 */
[----:B------:R-:W-:Y:S01]  /*eeb0*/  BPT.TRAP 0x1 ;  /* 0x000000040000795c */ /* 0x000fe20000300000 */
.L_x_4597:
[----:B------:R-:W0:Y:S02]  /*eec0*/  SYNCS.PHASECHK.TRANS64.TRYWAIT P1, [R5+URZ+0x22860], R0 ;  /* 0x02286000050075a7 */ /* 0x000e24000802017f */
[----:B0-----:R-:W-:Y:S05]  /*eed0*/  @!P1 BRA `(.L_x_4598) ;  /* 0x0000002c00c09947 */ /* 0x001fea0003800000 */
.L_x_4690:
[----:B------:R-:W-:Y:S05]  /*eee0*/  @!P0 BRA `(.L_x_4599) ;  /* 0x0000000000048947 */ /* 0x000fea0003800000 */
[----:B------:R-:W-:Y:S01]  /*eef0*/  BPT.TRAP 0x1 ;  /* 0x000000040000795c */ /* 0x000fe20000300000 */
.L_x_4599:
[----:B------:R0:W0:Y:S02]  /*ef00*/  SYNCS.PHASECHK.TRANS64.TRYWAIT P0, [R21+URZ+0x22860], R2 ;  /* 0x02286002150075a7 */ /* 0x000024000800017f */
[----:B0-----:R-:W-:Y:S05]  /*ef10*/  @!P0 NANOSLEEP.SYNCS 0x989680 ;  /* 0x009896800000895d */ /* 0x001fea0003900000 */
[----:B------:R-:W0:Y:S02]  /*ef20*/  @!P0 SYNCS.PHASECHK.TRANS64 P0, [R21+URZ+0x22860], R2 ;  /* 0x02286002150085a7 */ /* 0x000e24000800007f */
[----:B0-----:R-:W-:Y:S05]  /*ef30*/  @!P0 BRA `(.L_x_4599) ;  /* 0xfffffffc00f08947 */ /* 0x001fea000383ffff */
.L_x_4512:
[----:B------:R-:W-:Y:S05]  /*ef40*/  BSYNC B6 ;  /* 0x0000000000067941 */ /* 0x000fea0003800000 */
.L_x_4509:
[----:B------:R-:W-:Y:S05]  /*ef50*/  EXIT ;  /* 0x000000000000794d */ /* 0x000fea0003800000 */
.L_x_4516:
[----:B0-----:R-:W-:-:S04]  /*ef60*/  IMAD.U32 R5, RZ, RZ, UR42 ;  /* 0x0000002aff057e24 */ /* 0x001fc8000f8e00ff */
[----:B------:R0:W1:Y:S03]  /*ef70*/  SYNCS.PHASECHK.TRANS64.TRYWAIT P0, [R5+URZ+0x22800], R10 ;  /* 0x0228000a050075a7 */ /* 0x000066000800017f */
[----:B-1----:R-:W-:Y:S05]  /*ef80*/  @!P0 NANOSLEEP.SYNCS 0x989680 ;  /* 0x009896800000895d */ /* 0x002fea0003900000 */
[----:B------:R-:W1:Y:S02]  /*ef90*/  @!P0 SYNCS.PHASECHK.TRANS64 P0, [R5+URZ+0x22800], R10 ;  /* 0x0228000a050085a7 */ /* 0x000e64000800007f */
[----:B-1----:R-:W-:Y:S05]  /*efa0*/  @!P0 BRA `(.L_x_4516) ;  /* 0xfffffffc00ec8947 */ /* 0x002fea000383ffff */
[----:B------:R-:W-:Y:S05]  /*efb0*/  BRA `(.L_x_4600) ;  /* 0xffffff2400687947 */ /* 0x000fea000383ffff */
.L_x_4520:
[----:B0-----:R-:W-:-:S04]  /*efc0*/  MOV R5, UR42 ;  /* 0x0000002a00057c02 */ /* 0x001fc80008000f00 */
[----:B------:R0:W2:Y:S03]  /*efd0*/  SYNCS.PHASECHK.TRANS64.TRYWAIT P1, [R5+URZ+0x22830], R10 ;  /* 0x0228300a050075a7 */ /* 0x0000a6000802017f */
[----:B--2---:R-:W-:Y:S05]  /*efe0*/  @!P1 NANOSLEEP.SYNCS 0x989680 ;  /* 0x009896800000995d */ /* 0x004fea0003900000 */
[----:B------:R-:W2:Y:S02]  /*eff0*/  @!P1 SYNCS.PHASECHK.TRANS64 P1, [R5+URZ+0x22830], R10 ;  /* 0x0228300a050095a7 */ /* 0x000ea4000802007f */
[----:B--2---:R-:W-:Y:S05]  /*f000*/  @!P1 BRA `(.L_x_4520) ;  /* 0xfffffffc00ec9947 */ /* 0x004fea000383ffff */
[----:B------:R-:W-:Y:S05]  /*f010*/  BRA `(.L_x_4519) ;  /* 0xffffff2400847947 */ /* 0x000fea000383ffff */
.L_x_4525:
[----:B-1----:R-:W-:-:S04]  /*f020*/  IMAD.U32 R11, RZ, RZ, UR42 ;  /* 0x0000002aff0b7e24 */ /* 0x002fc8000f8e00ff */
[----:B------:R1:W2:Y:S03]  /*f030*/  SYNCS.PHASECHK.TRANS64.TRYWAIT P1, [R11+URZ+0x22850], R10 ;  /* 0x0228500a0b0075a7 */ /* 0x0002a6000802017f */
[----:B--2---:R-:W-:Y:S05]  /*f040*/  @!P1 NANOSLEEP.SYNCS 0x989680 ;  /* 0x009896800000995d */ /* 0x004fea0003900000 */
[----:B------:R-:W2:Y:S02]  /*f050*/  @!P1 SYNCS.PHASECHK.TRANS64 P1, [R11+URZ+0x22850], R10 ;  /* 0x0228500a0b0095a7 */ /* 0x000ea4000802007f */
[----:B--2---:R-:W-:Y:S05]  /*f060*/  @!P1 BRA `(.L_x_4525) ;  /* 0xfffffffc00ec9947 */ /* 0x004fea000383ffff */
[----:B------:R-:W-:Y:S05]  /*f070*/  BRA `(.L_x_4524) ;  /* 0xffffff4400707947 */ /* 0x000fea000383ffff */
.L_x_4531:
[----:B-1----:R-:W-:-:S04]  /*f080*/  IMAD.U32 R9, RZ, RZ, UR28 ;  /* 0x0000001cff097e24 */ /* 0x002fc8000f8e00ff */
[----:B------:R1:W2:Y:S03]  /*f090*/  SYNCS.PHASECHK.TRANS64.TRYWAIT P1, [R9+URZ+0x22830], R10 ;  /* 0x0228300a090075a7 */ /* 0x0002a6000802017f */
[----:B--2---:R-:W-:Y:S05]  /*f0a0*/  @!P1 NANOSLEEP.SYNCS 0x989680 ;  /* 0x009896800000995d */ /* 0x004fea0003900000 */
[----:B------:R-:W2:Y:S02]  /*f0b0*/  @!P1 SYNCS.PHASECHK.TRANS64 P1, [R9+URZ+0x22830], R10 ;  /* 0x0228300a090095a7 */ /* 0x000ea4000802007f */
[----:B--2---:R-:W-:Y:S05]  /*f0c0*/  @!P1 BRA `(.L_x_4531) ;  /* 0xfffffffc00ec9947 */ /* 0x004fea000383ffff */
[----:B------:R-:W-:Y:S05]  /*f0d0*/  BRA `(.L_x_4530) ;  /* 0xffffff4800cc7947 */ /* 0x000fea000383ffff */
.L_x_4536:
[----:B-1----:R-:W-:-:S04]  /*f0e0*/  MOV R11, UR28 ;  /* 0x0000001c000b7c02 */ /* 0x002fc80008000f00 */
[----:B------:R1:W2:Y:S03]  /*f0f0*/  SYNCS.PHASECHK.TRANS64.TRYWAIT P1, [R11+URZ+0x22850], R10 ;  /* 0x0228500a0b0075a7 */ /* 0x0002a6000802017f */
[----:B--2---:R-:W-:Y:S05]  /*f100*/  @!P1 NANOSLEEP.SYNCS 0x989680 ;  /* 0x009896800000995d */ /* 0x004fea0003900000 */
[----:B------:R-:W2:Y:S02]  /*f110*/  @!P1 SYNCS.PHASECHK.TRANS64 P1, [R11+URZ+0x22850], R10 ;  /* 0x0228500a0b0095a7 */ /* 0x000ea4000802007f */
[----:B--2---:R-:W-:Y:S05]  /*f120*/  @!P1 BRA `(.L_x_4536) ;  /* 0xfffffffc00ec9947 */ /* 0x004fea000383ffff */
[----:B------:R-:W-:Y:S05]  /*f130*/  BRA `(.L_x_4535) ;  /* 0xffffff7000407947 */ /* 0x000fea000383ffff */
.L_x_4543:
[----:B-1----:R-:W-:-:S04]  /*f140*/  IMAD.U32 R7, RZ, RZ, UR26 ;  /* 0x0000001aff077e24 */ /* 0x002fc8000f8e00ff */
[----:B------:R1:W2:Y:S03]  /*f150*/  SYNCS.PHASECHK.TRANS64.TRYWAIT P1, [R7+URZ+0x22830], R6 ;  /* 0x02283006070075a7 */ /* 0x0002a6000802017f */
[----:B--2---:R-:W-:Y:S05]  /*f160*/  @!P1 NANOSLEEP.SYNCS 0x989680 ;  /* 0x009896800000995d */ /* 0x004fea0003900000 */
[----:B------:R-:W2:Y:S02]  /*f170*/  @!P1 SYNCS.PHASECHK.TRANS64 P1, [R7+URZ+0x22830], R6 ;  /* 0x02283006070095a7 */ /* 0x000ea4000802007f */
[----:B--2---:R-:W-:Y:S05]  /*f180*/  @!P1 BRA `(.L_x_4543) ;  /* 0xfffffffc00ec9947 */ /* 0x004fea000383ffff */
[----:B------:R-:W-:Y:S05]  /*f190*/  BRA `(.L_x_4542) ;  /* 0xffffff7400447947 */ /* 0x000fea000383ffff */
.L_x_4548:
[----:B-1----:R-:W-:-:S04]  /*f1a0*/  IMAD.U32 R7, RZ, RZ, UR26 ;  /* 0x0000001aff077e24 */ /* 0x002fc8000f8e00ff */
[----:B------:R1:W2:Y:S03]  /*f1b0*/  SYNCS.PHASECHK.TRANS64.TRYWAIT P1, [R7+URZ+0x22850], R6 ;  /* 0x02285006070075a7 */ /* 0x0002a6000802017f */
[----:B--2---:R-:W-:Y:S05]  /*f1c0*/  @!P1 NANOSLEEP.SYNCS 0x989680 ;  /* 0x009896800000995d */ /* 0x004fea0003900000 */
[----:B------:R-:W2:Y:S02]  /*f1d0*/  @!P1 SYNCS.PHASECHK.TRANS64 P1, [R7+URZ+0x22850], R6 ;  /* 0x02285006070095a7 */ /* 0x000ea4000802007f */
[----:B--2---:R-:W-:Y:S05]  /*f1e0*/  @!P1 BRA `(.L_x_4548) ;  /* 0xfffffffc00ec9947 */ /* 0x004fea000383ffff */
[----:B------:R-:W-:Y:S05]  /*f1f0*/  BRA `(.L_x_4547) ;  /* 0xffffff9000d47947 */ /* 0x000fea000383ffff */
.L_x_4561:
[----:B------:R-:W-:Y:S01]  /*f200*/  MOV R13, R2 ;  /* 0x00000002000d7202 */ /* 0x000fe20000000f00 */
[----:B------:R-:W-:Y:S01]  /*f210*/  IMAD.MOV.U32 R12, RZ, RZ, RZ ;  /* 0x000000ffff0c7224 */ /* 0x000fe200078e00ff */
[----:B------:R-:W-:Y:S01]  /*f220*/  MOV R15, 0xffffffff ;  /* 0xffffffff000f7802 */ /* 0x000fe20000000f00 */
[----:B------:R-:W-:-:S07]  /*f230*/  IMAD.MOV.U32 R11, RZ, RZ, 0x1f ;  /* 0x0000001fff0b7424 */ /* 0x000fce00078e00ff */
[----:B-----5:R-:W-:Y:S05]  /*f240*/  WARPSYNC.COLLECTIVE R15, `(.L_x_4601) ;  /* 0x000000000f087348 */ /* 0x020fea0003c00000 */
[----:B------:R0:W1:Y:S02]  /*f250*/  SHFL.IDX P6, R14, R13, R12, R11 ;  /* 0x0000000c0d0e7389 */ /* 0x00006400000c000b */
[----:B01---5:R-:W-:Y:S01]  /*f260*/  ENDCOLLECTIVE ;  /* 0x000000000000791b */ /* 0x023fe20003800000 */
.L_x_4601:
[----:B------:R-:W-:Y:S05]  /*f270*/  BRA `(.L_x_4602) ;  /* 0xffffffd000c07947 */ /* 0x000fea000383ffff */
.L_x_4563:
[----:B0-----:R-:W-:-:S04]  /*f280*/  IMAD.U32 R3, RZ, RZ, UR45 ;  /* 0x0000002dff037e24 */ /* 0x001fc8000f8e00ff */
[----:B------:R0:W1:Y:S03]  /*f290*/  SYNCS.PHASECHK.TRANS64.TRYWAIT P0, [R3+URZ+0x22840], R0 ;  /* 0x02284000030075a7 */ /* 0x000066000800017f */
[----:B-1----:R-:W-:Y:S05]  /*f2a0*/  @!P0 NANOSLEEP.SYNCS 0x989680 ;  /* 0x009896800000895d */ /* 0x002fea0003900000 */
[----:B------:R-:W1:Y:S02]  /*f2b0*/  @!P0 SYNCS.PHASECHK.TRANS64 P0, [R3+URZ+0x22840], R0 ;  /* 0x02284000030085a7 */ /* 0x000e64000800007f */
[----:B-1----:R-:W-:Y:S05]  /*f2c0*/  @!P0 BRA `(.L_x_4563) ;  /* 0xfffffffc00ec8947 */ /* 0x002fea000383ffff */
[----:B------:R-:W-:Y:S05]  /*f2d0*/  BRA `(.L_x_4603) ;  /* 0xffffffd400047947 */ /* 0x000fea000383ffff */
.L_x_4564:
        /* <DEDUP_REMOVED lines=8> */
.L_x_4605:
[----:B------:R-:W-:Y:S05]  /*f360*/  BSYNC B0 ;  /* 0x0000000000007941 */ /* 0x000fea0003800000 */
.L_x_4604:
[----:B------:R-:W-:Y:S01]  /*f370*/  IMAD.MOV.U32 R13, RZ, RZ, R3 ;  /* 0x000000ffff0d7224 */ /* 0x000fe200078e0003 */
[----:B------:R-:W-:Y:S01]  /*f380*/  MOV R11, 0x181f ;  /* 0x0000181f000b7802 */ /* 0x000fe20000000f00 */
[----:B------:R-:W-:Y:S01]  /*f390*/  IMAD.MOV.U32 R12, RZ, RZ, RZ ;  /* 0x000000ffff0c7224 */ /* 0x000fe200078e00ff */
[----:B------:R-:W-:Y:S01]  /*f3a0*/  MOV R4, R14 ;  /* 0x0000000e00047202 */ /* 0x000fe20000000f00 */
[----:B------:R-:W-:Y:S01]  /*f3b0*/  IMAD.MOV.U32 R15, RZ, RZ, -0x1 ;  /* 0xffffffffff0f7424 */ /* 0x000fe200078e00ff */
[----:B------:R-:W-:-:S07]  /*f3c0*/  @P0 LEA R7, R16, UR45, 0x1 ;  /* 0x0000002d10070c11 */ /* 0x000fce000f8e08ff */
[----:B------:R-:W-:Y:S05]  /*f3d0*/  WARPSYNC.COLLECTIVE R15, `(.L_x_4606) ;  /* 0x000000000f087348 */ /* 0x000fea0003c00000 */
[----:B------:R0:W1:Y:S02]  /*f3e0*/  SHFL.IDX P6, R14, R13, R12, R11 ;  /* 0x0000000c0d0e7389 */ /* 0x00006400000c000b */
[----:B01----:R-:W-:Y:S01]  /*f3f0*/  ENDCOLLECTIVE ;  /* 0x000000000000791b */ /* 0x003fe20003800000 */
.L_x_4606:
[----:B------:R-:W-:Y:S02]  /*f400*/  IMAD.MOV.U32 R13, RZ, RZ, R0 ;  /* 0x000000ffff0d7224 */ /* 0x000fe400078e0000 */
[----:B------:R-:W-:Y:S01]  /*f410*/  IMAD.MOV.U32 R12, RZ, RZ, 0x1 ;  /* 0x00000001ff0c7424 */ /* 0x000fe200078e00ff */
[----:B------:R-:W-:-:S05]  /*f420*/  @P0 LEA R14, P1, R24, R14, 0x1 ;  /* 0x0000000e180e0211 */ /* 0x000fca00078208ff */
[----:B------:R-:W-:Y:S01]  /*f430*/  @P0 IMAD.X R5, RZ, RZ, R4, P1 ;  /* 0x000000ffff050224 */ /* 0x000fe200008e0604 */
[----:B------:R-:W-:-:S07]  /*f440*/  @P0 MOV R4, R14 ;  /* 0x0000000e00040202 */ /* 0x000fce0000000f00 */
[----:B------:R-:W-:Y:S05]  /*f450*/  WARPSYNC.COLLECTIVE R15, `(.L_x_4607) ;  /* 0x000000000f087348 */ /* 0x000fea0003c00000 */
[----:B------:R0:W1:Y:S02]  /*f460*/  SHFL.IDX P6, R14, R13, R12, R11 ;  /* 0x0000000c0d0e7389 */ /* 0x00006400000c000b */
[----:B01----:R-:W-:Y:S01]  /*f470*/  ENDCOLLECTIVE ;  /* 0x000000000000791b */ /* 0x003fe20003800000 */
.L_x_4607:
        /* <DEDUP_REMOVED lines=11> */
.L_x_4608:
[----:B------:R-:W-:Y:S01]  /*f530*/  MOV R13, R0 ;  /* 0x00000000000d7202 */ /* 0x000fe20000000f00 */
[----:B------:R-:W-:Y:S01]  /*f540*/  IMAD.MOV.U32 R12, RZ, RZ, 0x2 ;  /* 0x00000002ff0c7424 */ /* 0x000fe200078e00ff */
[----:B------:R-:W-:-:S13]  /*f550*/  @P0 LEA R4, P1, R24, R14, 0x1 ;  /* 0x0000000e18040211 */ /* 0x000fda00078208ff */
[----:B------:R-:W-:Y:S05]  /*f560*/  WARPSYNC.COLLECTIVE R15, `(.L_x_4609) ;  /* 0x000000000f087348 */ /* 0x000fea0003c00000 */
[----:B------:R0:W1:Y:S02]  /*f570*/  SHFL.IDX P6, R14, R13, R12, R11 ;  /* 0x0000000c0d0e7389 */ /* 0x00006400000c000b */
[----:B01----:R-:W-:Y:S01]  /*f580*/  ENDCOLLECTIVE ;  /* 0x000000000000791b */ /* 0x003fe20003800000 */
.L_x_4609:
        /* <DEDUP_REMOVED lines=12> */
.L_x_4610:
[----:B------:R-:W-:Y:S01]  /*f650*/  IMAD.MOV.U32 R13, RZ, RZ, R0 ;  /* 0x000000ffff0d7224 */ /* 0x000fe200078e0000 */
[----:B------:R-:W-:Y:S02]  /*f660*/  MOV R12, 0x3 ;  /* 0x00000003000c7802 */ /* 0x000fe40000000f00 */
[----:B------:R-:W-:-:S13]  /*f670*/  @P0 LEA R4, P1, R24, R14, 0x1 ;  /* 0x0000000e18040211 */ /* 0x000fda00078208ff */
[----:B------:R-:W-:Y:S05]  /*f680*/  WARPSYNC.COLLECTIVE R15, `(.L_x_4611) ;  /* 0x000000000f087348 */ /* 0x000fea0003c00000 */
[----:B------:R0:W1:Y:S02]  /*f690*/  SHFL.IDX P6, R14, R13, R12, R11 ;  /* 0x0000000c0d0e7389 */ /* 0x00006400000c000b */
[----:B01----:R-:W-:Y:S01]  /*f6a0*/  ENDCOLLECTIVE ;  /* 0x000000000000791b */ /* 0x003fe20003800000 */
.L_x_4611:
        /* <DEDUP_REMOVED lines=12> */
.L_x_4612:
[----:B------:R-:W-:Y:S02]  /*f770*/  IMAD.MOV.U32 R13, RZ, RZ, R0 ;  /* 0x000000ffff0d7224 */ /* 0x000fe400078e0000 */
[----:B------:R-:W-:Y:S01]  /*f780*/  IMAD.MOV.U32 R12, RZ, RZ, 0x4 ;  /* 0x00000004ff0c7424 */ /* 0x000fe200078e00ff */
[----:B------:R-:W-:-:S13]  /*f790*/  @P0 LEA R4, P1, R24, R14, 0x1 ;  /* 0x0000000e18040211 */ /* 0x000fda00078208ff */
[----:B------:R-:W-:Y:S05]  /*f7a0*/  WARPSYNC.COLLECTIVE R15, `(.L_x_4613) ;  /* 0x000000000f087348 */ /* 0x000fea0003c00000 */
[----:B------:R0:W1:Y:S02]  /*f7b0*/  SHFL.IDX P6, R14, R13, R12, R11 ;  /* 0x0000000c0d0e7389 */ /* 0x00006400000c000b */
[----:B01----:R-:W-:Y:S01]  /*f7c0*/  ENDCOLLECTIVE ;  /* 0x000000000000791b */ /* 0x003fe20003800000 */
.L_x_4613:
        /* <DEDUP_REMOVED lines=12> */
.L_x_4614:
[----:B------:R-:W-:Y:S01]  /*f890*/  MOV R13, R0 ;  /* 0x00000000000d7202 */ /* 0x000fe20000000f00 */
[----:B------:R-:W-:Y:S01]  /*f8a0*/  IMAD.MOV.U32 R12, RZ, RZ, 0x5 ;  /* 0x00000005ff0c7424 */ /* 0x000fe200078e00ff */
[----:B------:R-:W-:-:S13]  /*f8b0*/  @P0 LEA R4, P1, R24, R14, 0x1 ;  /* 0x0000000e18040211 */ /* 0x000fda00078208ff */
[----:B------:R-:W-:Y:S05]  /*f8c0*/  WARPSYNC.COLLECTIVE R15, `(.L_x_4615) ;  /* 0x000000000f087348 */ /* 0x000fea0003c00000 */
[----:B------:R0:W1:Y:S02]  /*f8d0*/  SHFL.IDX P6, R14, R13, R12, R11 ;  /* 0x0000000c0d0e7389 */ /* 0x00006400000c000b */
[----:B01----:R-:W-:Y:S01]  /*f8e0*/  ENDCOLLECTIVE ;  /* 0x000000000000791b */ /* 0x003fe20003800000 */
.L_x_4615:
        /* <DEDUP_REMOVED lines=10> */
.L_x_4616:
[----:B------:R-:W-:Y:S05]  /*f990*/  BRA `(.L_x_4617) ;  /* 0xffffffd000787947 */ /* 0x000fea000383ffff */
.L_x_4567:
[----:B------:R-:W-:Y:S01]  /*f9a0*/  IMAD.MOV.U32 R13, RZ, RZ, R6 ;  /* 0x000000ffff0d7224 */ /* 0x000fe200078e0006 */
[----:B------:R-:W-:Y:S01]  /*f9b0*/  MOV R11, 0x181f ;  /* 0x0000181f000b7802 */ /* 0x000fe20000000f00 */
[----:B------:R-:W-:Y:S02]  /*f9c0*/  IMAD.MOV.U32 R12, RZ, RZ, RZ ;  /* 0x000000ffff0c7224 */ /* 0x000fe400078e00ff */
[----:B------:R-:W-:Y:S02]  /*f9d0*/  IMAD.MOV.U32 R15, RZ, RZ, -0x1 ;  /* 0xffffffffff0f7424 */ /* 0x000fe400078e00ff */
[----:B------:R-:W-:-:S07]  /*f9e0*/  IMAD.U32 R0, RZ, RZ, UR46 ;  /* 0x0000002eff007e24 */ /* 0x000fce000f8e00ff */
[----:B------:R-:W-:Y:S05]  /*f9f0*/  WARPSYNC.COLLECTIVE R15, `(.L_x_4618) ;  /* 0x000000000f087348 */ /* 0x000fea0003c00000 */
[----:B------:R0:W1:Y:S02]  /*fa00*/  SHFL.IDX P6, R14, R13, R12, R11 ;  /* 0x0000000c0d0e7389 */ /* 0x00006400000c000b */
[----:B01----:R-:W-:Y:S01]  /*fa10*/  ENDCOLLECTIVE ;  /* 0x000000000000791b */ /* 0x003fe20003800000 */
.L_x_4618:
[----:B------:R-:W-:-:S04]  /*fa20*/  IMAD R0, R0, 0x80, R27 ;  /* 0x0000008000007824 */ /* 0x000fc800078e021b */
[----:B------:R-:W-:Y:S01]  /*fa30*/  VIADD R8, R0, 0x10 ;  /* 0x0000001000087836 */ /* 0x000fe20000000000 */
[----:B------:R-:W-:Y:S01]  /*fa40*/  MOV R13, R7 ;  /* 0x00000007000d7202 */ /* 0x000fe20000000f00 */
[----:B------:R-:W-:-:S07]  /*fa50*/  IMAD.MOV.U32 R4, RZ, RZ, R14 ;  /* 0x000000ffff047224 */ /* 0x000fce00078e000e */
[----:B------:R-:W-:Y:S05]  /*fa60*/  WARPSYNC.COLLECTIVE R15, `(.L_x_4619) ;  /* 0x000000000f087348 */ /* 0x000fea0003c00000 */
[----:B------:R0:W1:Y:S02]  /*fa70*/  SHFL.IDX P6, R14, R13, R12, R11 ;  /* 0x0000000c0d0e7389 */ /* 0x00006400000c000b */
[----:B01----:R-:W-:Y:S01]  /*fa80*/  ENDCOLLECTIVE ;  /* 0x000000000000791b */ /* 0x003fe20003800000 */
.L_x_4619:
        /* <DEDUP_REMOVED lines=12> */
.L_x_4620:
        /* <DEDUP_REMOVED lines=11> */
.L_x_4621:
[----:B------:R-:W-:Y:S01]  /*fc00*/  IMAD.MOV.U32 R13, RZ, RZ, R6 ;  /* 0x000000ffff0d7224 */ /* 0x000fe200078e0006 */
[----:B------:R-:W-:Y:S02]  /*fc10*/  MOV R12, 0x2 ;  /* 0x00000002000c7802 */ /* 0x000fe40000000f00 */
[----:B------:R-:W-:-:S13]  /*fc20*/  @!P0 LEA R4, P2, R24, R14, 0x1 ;  /* 0x0000000e18048211 */ /* 0x000fda00078408ff */
[----:B------:R-:W-:Y:S05]  /*fc30*/  WARPSYNC.COLLECTIVE R15, `(.L_x_4622) ;  /* 0x000000000f087348 */ /* 0x000fea0003c00000 */
[----:B------:R0:W1:Y:S02]  /*fc40*/  SHFL.IDX P6, R14, R13, R12, R11 ;  /* 0x0000000c0d0e7389 */ /* 0x00006400000c000b */
[----:B01----:R-:W-:Y:S01]  /*fc50*/  ENDCOLLECTIVE ;  /* 0x000000000000791b */ /* 0x003fe20003800000 */
.L_x_4622:
[----:B------:R-:W-:Y:S01]  /*fc60*/  @!P0 IMAD.X R5, RZ, RZ, R8, P2 ;  /* 0x000000ffff058224 */ /* 0x000fe200010e0608 */
[----:B------:R-:W-:-:S04]  /*fc70*/  IADD3 R8, R0, 0x20, RZ ;  /* 0x0000002000087810 */ /* 0x000fc80007ffe0ff */
        /* <DEDUP_REMOVED lines=11> */
.L_x_4623:
[----:B------:R-:W-:Y:S01]  /*fd30*/  IMAD.MOV.U32 R13, RZ, RZ, R6 ;  /* 0x000000ffff0d7224 */ /* 0x000fe200078e0006 */
[----:B------:R-:W-:Y:S02]  /*fd40*/  MOV R12, 0x3 ;  /* 0x00000003000c7802 */ /* 0x000fe40000000f00 */
[----:B------:R-:W-:-:S13]  /*fd50*/  @!P0 LEA R4, P2, R24, R14, 0x1 ;  /* 0x0000000e18048211 */ /* 0x000fda00078408ff */
[----:B------:R-:W-:Y:S05]  /*fd60*/  WARPSYNC.COLLECTIVE R15, `(.L_x_4624) ;  /* 0x000000000f087348 */ /* 0x000fea0003c00000 */
[----:B------:R0:W1:Y:S02]  /*fd70*/  SHFL.IDX P6, R14, R13, R12, R11 ;  /* 0x0000000c0d0e7389 */ /* 0x00006400000c000b */
[----:B01----:R-:W-:Y:S01]  /*fd80*/  ENDCOLLECTIVE ;  /* 0x000000000000791b */ /* 0x003fe20003800000 */
.L_x_4624:
        /* <DEDUP_REMOVED lines=13> */
.L_x_4625:
[----:B------:R-:W-:Y:S01]  /*fe60*/  IMAD.MOV.U32 R13, RZ, RZ, R6 ;  /* 0x000000ffff0d7224 */ /* 0x000fe200078e0006 */
[----:B------:R-:W-:Y:S02]  /*fe70*/  MOV R12, 0x4 ;  /* 0x00000004000c7802 */ /* 0x000fe40000000f00 */
[----:B------:R-:W-:-:S13]  /*fe80*/  @!P0 LEA R4, P2, R24, R14, 0x1 ;  /* 0x0000000e18048211 */ /* 0x000fda00078408ff */
[----:B------:R-:W-:Y:S05]  /*fe90*/  WARPSYNC.COLLECTIVE R15, `(.L_x_4626) ;  /* 0x000000000f087348 */ /* 0x000fea0003c00000 */
[----:B------:R0:W1:Y:S02]  /*fea0*/  SHFL.IDX P6, R14, R13, R12, R11 ;  /* 0x0000000c0d0e7389 */ /* 0x00006400000c000b */
[----:B01----:R-:W-:Y:S01]  /*feb0*/  ENDCOLLECTIVE ;  /* 0x000000000000791b */ /* 0x003fe20003800000 */
.L_x_4626:
        /* <DEDUP_REMOVED lines=13> */
.L_x_4627:
[----:B------:R-:W-:Y:S01]  /*ff90*/  IMAD.MOV.U32 R13, RZ, RZ, R6 ;  /* 0x000000ffff0d7224 */ /* 0x000fe200078e0006 */
[----:B------:R-:W-:Y:S02]  /*ffa0*/  MOV R12, 0x5 ;  /* 0x00000005000c7802 */ /* 0x000fe40000000f00 */
[----:B------:R-:W-:-:S13]  /*ffb0*/  @!P0 LEA R4, P2, R24, R14, 0x1 ;  /* 0x0000000e18048211 */ /* 0x000fda00078408ff */
[----:B------:R-:W-:Y:S05]  /*ffc0*/  WARPSYNC.COLLECTIVE R15, `(.L_x_4628) ;  /* 0x000000000f087348 */ /* 0x000fea0003c00000 */
[----:B------:R0:W1:Y:S02]  /*ffd0*/  SHFL.IDX P6, R14, R13, R12, R11 ;  /* 0x0000000c0d0e7389 */ /* 0x00006400000c000b */
[----:B01----:R-:W-:Y:S01]  /*ffe0*/  ENDCOLLECTIVE ;  /* 0x000000000000791b */ /* 0x003fe20003800000 */
.L_x_4628:
        /* <DEDUP_REMOVED lines=13> */
.L_x_4629:
[----:B------:R-:W-:Y:S01]  /*100c0*/  MOV R13, R6 ;  /* 0x00000006000d7202 */ /* 0x000fe20000000f00 */
[----:B------:R-:W-:Y:S01]  /*100d0*/  IMAD.MOV.U32 R12, RZ, RZ, 0x6 ;  /* 0x00000006ff0c7424 */ /* 0x000fe200078e00ff */
[----:B------:R-:W-:-:S13]  /*100e0*/  @!P0 LEA R4, P2, R24, R14, 0x1 ;  /* 0x0000000e18048211 */ /* 0x000fda00078408ff */
[----:B------:R-:W-:Y:S05]  /*100f0*/  WARPSYNC.COLLECTIVE R15, `(.L_x_4630) ;  /* 0x000000000f087348 */ /* 0x000fea0003c00000 */
[----:B------:R0:W1:Y:S02]  /*10100*/  SHFL.IDX P6, R14, R13, R12, R11 ;  /* 0x0000000c0d0e7389 */ /* 0x00006400000c000b */
[----:B01----:R-:W-:Y:S01]  /*10110*/  ENDCOLLECTIVE ;  /* 0x000000000000791b */ /* 0x003fe20003800000 */
.L_x_4630:
[----:B------:R-:W-:-:S05]  /*10120*/  @!P0 IMAD.X R5, RZ, RZ, R8, P2 ;  /* 0x000000ffff058224 */ /* 0x000fca00010e0608 */
[----:B------:R-:W-:Y:S01]  /*10130*/  @!PT LDS RZ, [RZ] ;  /* 0x00000000fffff984 */ /* 0x000fe20000000800 */
[----:B------:R-:W-:Y:S01]  /*10140*/  @!PT LDS RZ, [RZ] ;  /* 0x00000000fffff984 */ /* 0x000fe20000000800 */
[----:B------:R-:W-:Y:S01]  /*10150*/  @!PT LDS RZ, [RZ] ;  /* 0x00000000fffff984 */ /* 0x000fe20000000800 */
[----:B------:R0:W-:Y:S01]  /*10160*/  @!P0 LDGSTS.E.BYPASS.LTC128B.128 [R21+0x1ac00], desc[UR36][R4.64], !P1 ;  /* 0x1ac0000004158fae */ /* 0x0001e2000c901d64 */
[----:B------:R-:W-:Y:S01]  /*10170*/  IMAD.MOV.U32 R13, RZ, RZ, R7 ;  /* 0x000000ffff0d7224 */ /* 0x000fe200078e0007 */
[----:B0-----:R-:W-:Y:S02]  /*10180*/  IADD3 R4, R0, 0x60, RZ ;  /* 0x0000006000047810 */ /* 0x001fe40007ffe0ff */
[----:B------:R-:W-:-:S07]  /*10190*/  MOV R8, R14 ;  /* 0x0000000e00087202 */ /* 0x000fce0000000f00 */
[----:B------:R-:W-:Y:S05]  /*101a0*/  WARPSYNC.COLLECTIVE R15, `(.L_x_4631) ;  /* 0x000000000f087348 */ /* 0x000fea0003c00000 */
[----:B------:R0:W1:Y:S02]  /*101b0*/  SHFL.IDX P6, R14, R13, R12, R11 ;  /* 0x0000000c0d0e7389 */ /* 0x00006400000c000b */
[----:B01----:R-:W-:Y:S01]  /*101c0*/  ENDCOLLECTIVE ;  /* 0x000000000000791b */ /* 0x003fe20003800000 */
.L_x_4631:
[----:B------:R-:W-:Y:S02]  /*101d0*/  ISETP.GE.AND P0, PT, R4, R3, PT ;  /* 0x000000030400720c */ /* 0x000fe40003f06270 */
[----:B------:R-:W-:Y:S01]  /*101e0*/  MOV R13, R6 ;  /* 0x00000006000d7202 */ /* 0x000fe20000000f00 */
[----:B------:R-:W-:-:S10]  /*101f0*/  IMAD.MOV.U32 R12, RZ, RZ, 0x7 ;  /* 0x00000007ff0c7424 */ /* 0x000fd400078e00ff */
[----:B------:R-:W-:Y:S02]  /*10200*/  @!P0 LEA R9, R16, UR45, 0x1 ;  /* 0x0000002d10098c11 */ /* 0x000fe4000f8e08ff */
[----:B------:R-:W-:-:S13]  /*10210*/  @!P0 LEA R4, P2, R24, R14, 0x1 ;  /* 0x0000000e18048211 */ /* 0x000fda00078408ff */
[----:B------:R-:W-:Y:S05]  /*10220*/  WARPSYNC.COLLECTIVE R15, `(.L_x_4632) ;  /* 0x000000000f087348 */ /* 0x000fea0003c00000 */
[----:B------:R0:W1:Y:S02]  /*10230*/  SHFL.IDX P6, R14, R13, R12, R11 ;  /* 0x0000000c0d0e7389 */ /* 0x00006400000c000b */
[----:B01----:R-:W-:Y:S01]  /*10240*/  ENDCOLLECTIVE ;  /* 0x000000000000791b */ /* 0x003fe20003800000 */
.L_x_4632:
[----:B------:R-:W-:-:S05]  /*10250*/  @!P0 IMAD.X R5, RZ, RZ, R8, P2 ;  /* 0x000000ffff058224 */ /* 0x000fca00010e0608 */
[----:B------:R-:W-:Y:S01]  /*10260*/  @!PT LDS RZ, [RZ] ;  /* 0x00000000fffff984 */ /* 0x000fe20000000800 */
[----:B------:R-:W-:Y:S01]  /*10270*/  @!PT LDS RZ, [RZ] ;  /* 0x00000000fffff984 */ /* 0x000fe20000000800 */
[----:B------:R-:W-:Y:S01]  /*10280*/  @!PT LDS RZ, [RZ] ;  /* 0x00000000fffff984 */ /* 0x000fe20000000800 */
[----:B------:R0:W-:Y:S01]  /*10290*/  @!P0 LDGSTS.E.BYPASS.LTC128B.128 [R9+0x1b400], desc[UR36][R4.64], !P1 ;  /* 0x1b40000004098fae */ /* 0x0001e2000c901d64 */
[----:B------:R-:W-:Y:S01]  /*102a0*/  IMAD.MOV.U32 R13, RZ, RZ, R7 ;  /* 0x000000ffff0d7224 */ /* 0x000fe200078e0007 */
[----:B------:R-:W-:-:S07]  /*102b0*/  MOV R8, R14 ;  /* 0x0000000e00087202 */ /* 0x000fce0000000f00 */
[----:B0-----:R-:W-:Y:S05]  /*102c0*/  WARPSYNC.COLLECTIVE R15, `(.L_x_4633) ;  /* 0x000000000f087348 */ /* 0x001fea0003c00000 */
[----:B------:R1:W2:Y:S02]  /*102d0*/  SHFL.IDX P6, R14, R13, R12, R11 ;  /* 0x0000000c0d0e7389 */ /* 0x0002a400000c000b */
[----:B012---:R-:W-:Y:S01]  /*102e0*/  ENDCOLLECTIVE ;  /* 0x000000000000791b */ /* 0x007fe20003800000 */
.L_x_4633:
[----:B------:R-:W-:Y:S05]  /*102f0*/  BRA `(.L_x_4634) ;  /* 0xffffffd000707947 */ /* 0x000fea000383ffff */
.L_x_4568:
[----:B0-----:R-:W-:-:S04]  /*10300*/  MOV R3, UR45 ;  /* 0x0000002d00037c02 */ /* 0x001fc80008000f00 */
[----:B------:R0:W1:Y:S03]  /*10310*/  SYNCS.PHASECHK.TRANS64.TRYWAIT P0, [R3+URZ+0x22820], R0 ;  /* 0x02282000030075a7 */ /* 0x000066000800017f */
[----:B-1----:R-:W-:Y:S05]  /*10320*/  @!P0 NANOSLEEP.SYNCS 0x989680 ;  /* 0x009896800000895d */ /* 0x002fea0003900000 */
[----:B------:R-:W1:Y:S02]  /*10330*/  @!P0 SYNCS.PHASECHK.TRANS64 P0, [R3+URZ+0x22820], R0 ;  /* 0x02282000030085a7 */ /* 0x000e64000800007f */
[----:B-1----:R-:W-:Y:S05]  /*10340*/  @!P0 BRA `(.L_x_4568) ;  /* 0xfffffffc00ec8947 */ /* 0x002fea000383ffff */
[----:B------:R-:W-:Y:S05]  /*10350*/  BRA `(.L_x_4635) ;  /* 0xffffffd000a07947 */ /* 0x000fea000383ffff */
.L_x_4570:
[----:B0-----:R-:W-:-:S04]  /*10360*/  IMAD.U32 R3, RZ, RZ, UR45 ;  /* 0x0000002dff037e24 */ /* 0x001fc8000f8e00ff */
[----:B------:R0:W1:Y:S03]  /*10370*/  SYNCS.PHASECHK.TRANS64.TRYWAIT P0, [R3+URZ+0x22860], R0 ;  /* 0x02286000030075a7 */ /* 0x000066000800017f */
[----:B-1----:R-:W-:Y:S05]  /*10380*/  @!P0 NANOSLEEP.SYNCS 0x989680 ;  /* 0x009896800000895d */ /* 0x002fea0003900000 */
[----:B------:R-:W1:Y:S02]  /*10390*/  @!P0 SYNCS.PHASECHK.TRANS64 P0, [R3+URZ+0x22860], R0 ;  /* 0x02286000030085a7 */ /* 0x000e64000800007f */
[----:B-1----:R-:W-:Y:S05]  /*103a0*/  @!P0 BRA `(.L_x_4570) ;  /* 0xfffffffc00ec8947 */ /* 0x002fea000383ffff */
[----:B------:R-:W-:Y:S05]  /*103b0*/  BRA `(.L_x_4636) ;  /* 0xffffffd0009c7947 */ /* 0x000fea000383ffff */
.L_x_4571:
[----:B------:R-:W-:Y:S01]  /*103c0*/  BSSY B0, `(.L_x_4637) ;  /* 0x0000008000007945 */ /* 0x000fe20003800000 */
[----:B------:R-:W-:Y:S01]  /*103d0*/  MOV R13, R10 ;  /* 0x0000000a000d7202 */ /* 0x000fe20000000f00 */
[----:B------:R-:W-:Y:S01]  /*103e0*/  IMAD.MOV.U32 R12, RZ, RZ, RZ ;  /* 0x000000ffff0c7224 */ /* 0x000fe200078e00ff */
[----:B------:R-:W-:Y:S01]  /*103f0*/  MOV R11, 0x181f ;  /* 0x0000181f000b7802 */ /* 0x000fe20000000f00 */
[----:B------:R-:W-:-:S07]  /*10400*/  IMAD.MOV.U32 R15, RZ, RZ, -0x1 ;  /* 0xffffffffff0f7424 */ /* 0x000fce00078e00ff */
[----:B------:R-:W-:Y:S05]  /*10410*/  WARPSYNC.COLLECTIVE R15, `(.L_x_4638) ;  /* 0x000000000f087348 */ /* 0x000fea0003c00000 */
[----:B------:R0:W1:Y:S02]  /*10420*/  SHFL.IDX P6, R14, R13, R12, R11 ;  /* 0x0000000c0d0e7389 */ /* 0x00006400000c000b */
[----:B01----:R-:W-:Y:S01]  /*10430*/  ENDCOLLECTIVE ;  /* 0x000000000000791b */ /* 0x003fe20003800000 */
.L_x_4638:
[----:B------:R-:W-:Y:S05]  /*10440*/  BSYNC B0 ;  /* 0x0000000000007941 */ /* 0x000fea0003800000 */
.L_x_4637:
[----:B------:R-:W-:Y:S01]  /*10450*/  IMAD.MOV.U32 R13, RZ, RZ, R3 ;  /* 0x000000ffff0d7224 */ /* 0x000fe200078e0003 */
[----:B------:R-:W-:Y:S01]  /*10460*/  MOV R12, RZ ;  /* 0x000000ff000c7202 */ /* 0x000fe20000000f00 */
[----:B------:R-:W-:Y:S01]  /*10470*/  IMAD.MOV.U32 R11, RZ, RZ, 0x181f ;  /* 0x0000181fff0b7424 */ /* 0x000fe200078e00ff */
[----:B------:R-:W-:Y:S01]  /*10480*/  MOV R15, 0xffffffff ;  /* 0xffffffff000f7802 */ /* 0x000fe20000000f00 */
[----:B------:R-:W-:Y:S01]  /*10490*/  IMAD.SHL.U32 R24, R24, 0x2, RZ ;  /* 0x0000000218187824 */ /* 0x000fe200078e00ff */
[----:B------:R-:W-:Y:S02]  /*104a0*/  MOV R0, R14 ;  /* 0x0000000e00007202 */ /* 0x000fe40000000f00 */
[----:B------:R-:W-:-:S07]  /*104b0*/  LEA R17, R16, UR45, 0x1 ;  /* 0x0000002d10117c11 */ /* 0x000fce000f8e08ff */
[----:B------:R-:W-:Y:S05]  /*104c0*/  WARPSYNC.COLLECTIVE R15, `(.L_x_4639) ;  /* 0x000000000f087348 */ /* 0x000fea0003c00000 */
[----:B------:R0:W1:Y:S02]  /*104d0*/  SHFL.IDX P6, R14, R13, R12, R11 ;  /* 0x0000000c0d0e7389 */ /* 0x00006400000c000b */
[----:B01----:R-:W-:Y:S01]  /*104e0*/  ENDCOLLECTIVE ;  /* 0x000000000000791b */ /* 0x003fe20003800000 */
.L_x_4639:
[C---:B------:R-:W-:Y:S02]  /*104f0*/  LOP3.LUT P2, RZ, R8.reuse, 0x2, RZ, 0xc0, !PT ;  /* 0x0000000208ff7812 */ /* 0x040fe4000784c0ff */
[----:B------:R-:W-:-:S04]  /*10500*/  LOP3.LUT P1, RZ, R8, 0x4, RZ, 0xc0, !PT ;  /* 0x0000000408ff7812 */ /* 0x000fc8000782c0ff */
[----:B------:R-:W-:Y:S01]  /*10510*/  ISETP.LT.OR P3, PT, R35, 0x1, !P1 ;  /* 0x000000012300780c */ /* 0x000fe20004f61670 */
[----:B------:R-:W-:Y:S01]  /*10520*/  IMAD.MOV.U32 R13, RZ, RZ, R10 ;  /* 0x000000ffff0d7224 */ /* 0x000fe200078e000a */
[----:B------:R-:W-:Y:S02]  /*10530*/  MOV R12, 0x1 ;  /* 0x00000001000c7802 */ /* 0x000fe40000000f00 */
[----:B------:R-:W-:-:S13]  /*10540*/  IADD3 R4, P0, R14, R24, RZ ;  /* 0x000000180e047210 */ /* 0x000fda0007f1e0ff */
[----:B------:R-:W-:Y:S05]  /*10550*/  WARPSYNC.COLLECTIVE R15, `(.L_x_4640) ;  /* 0x000000000f087348 */ /* 0x000fea0003c00000 */
[----:B------:R0:W1:Y:S02]  /*10560*/  SHFL.IDX P6, R14, R13, R12, R11 ;  /* 0x0000000c0d0e7389 */ /* 0x00006400000c000b */
[----:B01----:R-:W-:Y:S01]  /*10570*/  ENDCOLLECTIVE ;  /* 0x000000000000791b */ /* 0x003fe20003800000 */
.L_x_4640:
        /* <DEDUP_REMOVED lines=12> */
.L_x_4641:
[----:B------:R-:W-:Y:S01]  /*10640*/  @!PT LDS RZ, [RZ] ;  /* 0x00000000fffff984 */ /* 0x000fe20000000800 */
[----:B------:R-:W-:Y:S01]  /*10650*/  @!PT LDS RZ, [RZ] ;  /* 0x00000000fffff984 */ /* 0x000fe20000000800 */
[----:B------:R-:W-:Y:S01]  /*10660*/  @!PT LDS RZ, [RZ] ;  /* 0x00000000fffff984 */ /* 0x000fe20000000800 */
[----:B------:R-:W-:Y:S01]  /*10670*/  LDGSTS.E.BYPASS.LTC128B.128 [R17+0x3400], desc[UR36][R4.64+0x80], !P0 ;  /* 0x0340008004117fae */ /* 0x000fe2000c101d64 */
[----:B------:R-:W-:Y:S01]  /*10680*/  LOP3.LUT P0, RZ, R8, 0x8, RZ, 0xc0, !PT ;  /* 0x0000000808ff7812 */ /* 0x000fe2000780c0ff */
[----:B------:R-:W-:Y:S02]  /*10690*/  IMAD.MOV.U32 R8, RZ, RZ, RZ ;  /* 0x000000ffff087224 */ /* 0x000fe400078e00ff */
        /* <DEDUP_REMOVED lines=9> */
.L_x_4642:
        /* <DEDUP_REMOVED lines=12> */
.L_x_4643:
        /* <DEDUP_REMOVED lines=14> */
.L_x_4644:
        /* <DEDUP_REMOVED lines=12> */
.L_x_4645:
        /* <DEDUP_REMOVED lines=14> */
.L_x_4646:
        /* <DEDUP_REMOVED lines=12> */
.L_x_4647:
        /* <DEDUP_REMOVED lines=14> */
.L_x_4648:
[----:B------:R-:W-:Y:S02]  /*10c10*/  IADD3.X R5, RZ, R0, RZ, P3, !PT ;  /* 0x00000000ff057210 */ /* 0x000fe40001ffe4ff */
[----:B------:R-:W-:Y:S02]  /*10c20*/  ISETP.LT.OR P3, PT, R35, 0x41, P4 ;  /* 0x000000412300780c */ /* 0x000fe40002761670 */
[----:B------:R-:W-:Y:S02]  /*10c30*/  IADD3 R0, R17, 0x400, RZ ;  /* 0x0000040011007810 */ /* 0x000fe40007ffe0ff */
[----:B------:R-:W-:-:S09]  /*10c40*/  MOV R13, R3 ;  /* 0x00000003000d7202 */ /* 0x000fd20000000f00 */
        /* <DEDUP_REMOVED lines=9> */
.L_x_4649:
        /* <DEDUP_REMOVED lines=9> */
.L_x_4578:
[----:B-1----:R1:W2:Y:S02]  /*10d70*/  SYNCS.PHASECHK.TRANS64.TRYWAIT P0, [R32+URZ+0x22840], R31 ;  /* 0x0228401f200075a7 */ /* 0x0022a4000800017f */
[----:B--2---:R-:W-:Y:S05]  /*10d80*/  @!P0 NANOSLEEP.SYNCS 0x989680 ;  /* 0x009896800000895d */ /* 0x004fea0003900000 */
[----:B------:R-:W2:Y:S02]  /*10d90*/  @!P0 SYNCS.PHASECHK.TRANS64 P0, [R32+URZ+0x22840], R31 ;  /* 0x0228401f200085a7 */ /* 0x000ea4000800007f */
[----:B--2---:R-:W-:Y:S05]  /*10da0*/  @!P0 BRA `(.L_x_4578) ;  /* 0xfffffffc00f08947 */ /* 0x004fea000383ffff */
[----:B------:R-:W-:Y:S05]  /*10db0*/  BRA `(.L_x_4651) ;  /* 0xffffffd000c07947 */ /* 0x000fea000383ffff */
.L_x_4579:
[----:B------:R-:W-:Y:S01]  /*10dc0*/  BSSY B1, `(.L_x_4652) ;  /* 0x0000008000017945 */ /* 0x000fe20003800000 */
[----:B------:R-:W-:Y:S01]  /*10dd0*/  IMAD.MOV.U32 R13, RZ, RZ, R3 ;  /* 0x000000ffff0d7224 */ /* 0x000fe200078e0003 */
[----:B------:R-:W-:Y:S01]  /*10de0*/  MOV R12, RZ ;  /* 0x000000ff000c7202 */ /* 0x000fe20000000f00 */
[----:B------:R-:W-:Y:S01]  /*10df0*/  IMAD.MOV.U32 R11, RZ, RZ, 0x181f ;  /* 0x0000181fff0b7424 */ /* 0x000fe200078e00ff */
[----:B------:R-:W-:-:S07]  /*10e00*/  MOV R15, 0xffffffff ;  /* 0xffffffff000f7802 */ /* 0x000fce0000000f00 */
[----:B-1----:R-:W-:Y:S05]  /*10e10*/  WARPSYNC.COLLECTIVE R15, `(.L_x_4653) ;  /* 0x000000000f087348 */ /* 0x002fea0003c00000 */
[----:B------:R0:W2:Y:S02]  /*10e20*/  SHFL.IDX P6, R14, R13, R12, R11 ;  /* 0x0000000c0d0e7389 */ /* 0x0000a400000c000b */
[----:B012---:R-:W-:Y:S01]  /*10e30*/  ENDCOLLECTIVE ;  /* 0x000000000000791b */ /* 0x007fe20003800000 */
.L_x_4653:
[----:B------:R-:W-:Y:S05]  /*10e40*/  BSYNC B1 ;  /* 0x0000000000017941 */ /* 0x000fea0003800000 */
.L_x_4652:
[----:B------:R-:W-:Y:S01]  /*10e50*/  MOV R13, R10 ;  /* 0x0000000a000d7202 */ /* 0x000fe20000000f00 */
[----:B------:R-:W-:Y:S01]  /*10e60*/  IMAD.MOV.U32 R12, RZ, RZ, RZ ;  /* 0x000000ffff0c7224 */ /* 0x000fe200078e00ff */
[----:B------:R-:W-:Y:S01]  /*10e70*/  MOV R11, 0x181f ;  /* 0x0000181f000b7802 */ /* 0x000fe20000000f00 */
[----:B------:R-:W-:Y:S01]  /*10e80*/  IMAD.MOV.U32 R15, RZ, RZ, -0x1 ;  /* 0xffffffffff0f7424 */ /* 0x000fe200078e00ff */
[----:B------:R-:W-:Y:S01]  /*10e90*/  LEA R17, R17, UR45, 0x1 ;  /* 0x0000002d11117c11 */ /* 0x000fe2000f8e08ff */
[----:B------:R-:W-:-:S07]  /*10ea0*/  IMAD.MOV.U32 R5, RZ, RZ, R14 ;  /* 0x000000ffff057224 */ /* 0x000fce00078e000e */
[----:B------:R-:W-:Y:S05]  /*10eb0*/  WARPSYNC.COLLECTIVE R15, `(.L_x_4654) ;  /* 0x000000000f087348 */ /* 0x000fea0003c00000 */
[----:B------:R0:W1:Y:S02]  /*10ec0*/  SHFL.IDX P6, R14, R13, R12, R11 ;  /* 0x0000000c0d0e7389 */ /* 0x00006400000c000b */
[----:B01----:R-:W-:Y:S01]  /*10ed0*/  ENDCOLLECTIVE ;  /* 0x000000000000791b */ /* 0x003fe20003800000 */
.L_x_4654:
[----:B------:R-:W-:Y:S01]  /*10ee0*/  IMAD.MOV.U32 R13, RZ, RZ, R3 ;  /* 0x000000ffff0d7224 */ /* 0x000fe200078e0003 */
[----:B------:R-:W-:Y:S02]  /*10ef0*/  MOV R12, 0x1 ;  /* 0x00000001000c7802 */ /* 0x000fe40000000f00 */
[----:B------:R-:W-:-:S13]  /*10f00*/  IADD3 R4, P0, R14, R24, RZ ;  /* 0x000000180e047210 */ /* 0x000fda0007f1e0ff */
[----:B------:R-:W-:Y:S05]  /*10f10*/  WARPSYNC.COLLECTIVE R15, `(.L_x_4655) ;  /* 0x000000000f087348 */ /* 0x000fea0003c00000 */
[----:B------:R0:W1:Y:S02]  /*10f20*/  SHFL.IDX P6, R14, R13, R12, R11 ;  /* 0x0000000c0d0e7389 */ /* 0x00006400000c000b */
[----:B01----:R-:W-:Y:S01]  /*10f30*/  ENDCOLLECTIVE ;  /* 0x000000000000791b */ /* 0x003fe20003800000 */
.L_x_4655:
[----:B------:R-:W-:-:S05]  /*10f40*/  IADD3.X R5, RZ, R5, RZ, P0, !PT ;  /* 0x00000005ff057210 */ /* 0x000fca00007fe4ff */
        /* <DEDUP_REMOVED lines=9> */
.L_x_4656:
[----:B------:R-:W-:Y:S01]  /*10fe0*/  MOV R13, R3 ;  /* 0x00000003000d7202 */ /* 0x000fe20000000f00 */
[----:B------:R-:W-:Y:S01]  /*10ff0*/  IMAD.MOV.U32 R12, RZ, RZ, 0x2 ;  /* 0x00000002ff0c7424 */ /* 0x000fe200078e00ff */
[----:B------:R-:W-:-:S13]  /*11000*/  IADD3 R6, P0, R14, R24, RZ ;  /* 0x000000180e067210 */ /* 0x000fda0007f1e0ff */
[----:B------:R-:W-:Y:S05]  /*11010*/  WARPSYNC.COLLECTIVE R15, `(.L_x_4657) ;  /* 0x000000000f087348 */ /* 0x000fea0003c00000 */
[----:B------:R0:W1:Y:S02]  /*11020*/  SHFL.IDX P6, R14, R13, R12, R11 ;  /* 0x0000000c0d0e7389 */ /* 0x00006400000c000b */
[----:B01----:R-:W-:Y:S01]  /*11030*/  ENDCOLLECTIVE ;  /* 0x000000000000791b */ /* 0x003fe20003800000 */
.L_x_4657:
        /* <DEDUP_REMOVED lines=10> */
.L_x_4658:
[----:B------:R-:W-:Y:S01]  /*110e0*/  IMAD.MOV.U32 R13, RZ, RZ, R3 ;  /* 0x000000ffff0d7224 */ /* 0x000fe200078e0003 */
[----:B------:R-:W-:Y:S02]  /*110f0*/  MOV R12, 0x3 ;  /* 0x00000003000c7802 */ /* 0x000fe40000000f00 */
[----:B------:R-:W-:-:S13]  /*11100*/  IADD3 R6, P0, R14, R24, RZ ;  /* 0x000000180e067210 */ /* 0x000fda0007f1e0ff */
[----:B------:R-:W-:Y:S05]  /*11110*/  WARPSYNC.COLLECTIVE R15, `(.L_x_4659) ;  /* 0x000000000f087348 */ /* 0x000fea0003c00000 */
[----:B------:R0:W1:Y:S02]  /*11120*/  SHFL.IDX P6, R14, R13, R12, R11 ;  /* 0x0000000c0d0e7389 */ /* 0x00006400000c000b */
[----:B01----:R-:W-:Y:S01]  /*11130*/  ENDCOLLECTIVE ;  /* 0x000000000000791b */ /* 0x003fe20003800000 */
.L_x_4659:
        /* <DEDUP_REMOVED lines=10> */
.L_x_4660:
[----:B------:R-:W-:Y:S01]  /*111e0*/  MOV R13, R3 ;  /* 0x00000003000d7202 */ /* 0x000fe20000000f00 */
[----:B------:R-:W-:Y:S01]  /*111f0*/  IMAD.MOV.U32 R12, RZ, RZ, 0x4 ;  /* 0x00000004ff0c7424 */ /* 0x000fe200078e00ff */
[----:B------:R-:W-:-:S13]  /*11200*/  IADD3 R4, P0, R14, R24, RZ ;  /* 0x000000180e047210 */ /* 0x000fda0007f1e0ff */
[----:B------:R-:W-:Y:S05]  /*11210*/  WARPSYNC.COLLECTIVE R15, `(.L_x_4661) ;  /* 0x000000000f087348 */ /* 0x000fea0003c00000 */
[----:B------:R0:W1:Y:S02]  /*11220*/  SHFL.IDX P6, R14, R13, R12, R11 ;  /* 0x0000000c0d0e7389 */ /* 0x00006400000c000b */
[----:B01----:R-:W-:Y:S01]  /*11230*/  ENDCOLLECTIVE ;  /* 0x000000000000791b */ /* 0x003fe20003800000 */
.L_x_4661:
        /* <DEDUP_REMOVED lines=10> */
.L_x_4662:
[----:B------:R-:W-:Y:S01]  /*112e0*/  IMAD.MOV.U32 R13, RZ, RZ, R3 ;  /* 0x000000ffff0d7224 */ /* 0x000fe200078e0003 */
[----:B------:R-:W-:Y:S02]  /*112f0*/  MOV R12, 0x5 ;  /* 0x00000005000c7802 */ /* 0x000fe40000000f00 */
[----:B------:R-:W-:-:S13]  /*11300*/  IADD3 R4, P0, R14, R24, RZ ;  /* 0x000000180e047210 */ /* 0x000fda0007f1e0ff */
[----:B------:R-:W-:Y:S05]  /*11310*/  WARPSYNC.COLLECTIVE R15, `(.L_x_4663) ;  /* 0x000000000f087348 */ /* 0x000fea0003c00000 */
[----:B------:R0:W1:Y:S02]  /*11320*/  SHFL.IDX P6, R14, R13, R12, R11 ;  /* 0x0000000c0d0e7389 */ /* 0x00006400000c000b */
[----:B01----:R-:W-:Y:S01]  /*11330*/  ENDCOLLECTIVE ;  /* 0x000000000000791b */ /* 0x003fe20003800000 */
.L_x_4663:
        /* <DEDUP_REMOVED lines=10> */
.L_x_4664:
[----:B------:R-:W-:Y:S01]  /*113e0*/  IMAD.MOV.U32 R37, RZ, RZ, R14 ;  /* 0x000000ffff257224 */ /* 0x000fe200078e000e */
[----:B------:R-:W-:Y:S06]  /*113f0*/  BRA `(.L_x_4665) ;  /* 0xffffffd000187947 */ /* 0x000fec000383ffff */
.L_x_4584:
[----:B---3--:R3:W4:Y:S02]  /*11400*/  SYNCS.PHASECHK.TRANS64.TRYWAIT P0, [R32+URZ+0x22860], R31 ;  /* 0x0228601f200075a7 */ /* 0x008724000800017f */
[----:B----4-:R-:W-:Y:S05]  /*11410*/  @!P0 NANOSLEEP.SYNCS 0x989680 ;  /* 0x009896800000895d */ /* 0x010fea0003900000 */
[----:B------:R-:W4:Y:S02]  /*11420*/  @!P0 SYNCS.PHASECHK.TRANS64 P0, [R32+URZ+0x22860], R31 ;  /* 0x0228601f200085a7 */ /* 0x000f24000800007f */
[----:B----4-:R-:W-:Y:S05]  /*11430*/  @!P0 BRA `(.L_x_4584) ;  /* 0xfffffffc00f08947 */ /* 0x010fea000383ffff */
[----:B------:R-:W-:Y:S05]  /*11440*/  BRA `(.L_x_4666) ;  /* 0xffffffd000647947 */ /* 0x000fea000383ffff */
.L_x_4585:
[----:B------:R-:W-:Y:S01]  /*11450*/  BSSY B1, `(.L_x_4667) ;  /* 0x0000008000017945 */ /* 0x000fe20003800000 */
[----:B------:R-:W-:Y:S01]  /*11460*/  MOV R13, R18 ;  /* 0x00000012000d7202 */ /* 0x000fe20000000f00 */
[----:B------:R-:W-:Y:S01]  /*11470*/  IMAD.MOV.U32 R12, RZ, RZ, RZ ;  /* 0x000000ffff0c7224 */ /* 0x000fe200078e00ff */
[----:B------:R-:W-:Y:S01]  /*11480*/  MOV R11, 0x181f ;  /* 0x0000181f000b7802 */ /* 0x000fe20000000f00 */
[----:B------:R-:W-:-:S07]  /*11490*/  IMAD.MOV.U32 R15, RZ, RZ, -0x1 ;  /* 0xffffffffff0f7424 */ /* 0x000fce00078e00ff */
[----:B-123--:R-:W-:Y:S05]  /*114a0*/  WARPSYNC.COLLECTIVE R15, `(.L_x_4668) ;  /* 0x000000000f087348 */ /* 0x00efea0003c00000 */
[----:B------:R0:W4:Y:S02]  /*114b0*/  SHFL.IDX P6, R14, R13, R12, R11 ;  /* 0x0000000c0d0e7389 */ /* 0x00012400000c000b */
[----:B01234-:R-:W-:Y:S01]  /*114c0*/  ENDCOLLECTIVE ;  /* 0x000000000000791b */ /* 0x01ffe20003800000 */
.L_x_4668:
[----:B------:R-:W-:Y:S05]  /*114d0*/  BSYNC B1 ;  /* 0x0000000000017941 */ /* 0x000fea0003800000 */
.L_x_4667:
[----:B------:R-:W-:Y:S01]  /*114e0*/  IMAD.MOV.U32 R13, RZ, RZ, R3 ;  /* 0x000000ffff0d7224 */ /* 0x000fe200078e0003 */
[----:B------:R-:W-:Y:S01]  /*114f0*/  MOV R12, RZ ;  /* 0x000000ff000c7202 */ /* 0x000fe20000000f00 */
[----:B------:R-:W-:Y:S01]  /*11500*/  IMAD.MOV.U32 R11, RZ, RZ, 0x181f ;  /* 0x0000181fff0b7424 */ /* 0x000fe200078e00ff */
[----:B------:R-:W-:Y:S01]  /*11510*/  MOV R15, 0xffffffff ;  /* 0xffffffff000f7802 */ /* 0x000fe20000000f00 */
[----:B------:R-:W-:Y:S01]  /*11520*/  IMAD R17, R21, 0xc000, R0 ;  /* 0x0000c00015117824 */ /* 0x000fe200078e0200 */
[----:B------:R-:W-:Y:S01]  /*11530*/  MOV R5, R14 ;  /* 0x0000000e00057202 */ /* 0x000fe20000000f00 */
[----:B------:R-:W-:-:S07]  /*11540*/  IMAD.MOV.U32 R8, RZ, RZ, RZ ;  /* 0x000000ffff087224 */ /* 0x000fce00078e00ff */
[----:B------:R-:W-:Y:S05]  /*11550*/  WARPSYNC.COLLECTIVE R15, `(.L_x_4669) ;  /* 0x000000000f087348 */ /* 0x000fea0003c00000 */
[----:B------:R0:W1:Y:S02]  /*11560*/  SHFL.IDX P6, R14, R13, R12, R11 ;  /* 0x0000000c0d0e7389 */ /* 0x00006400000c000b */
[----:B01----:R-:W-:Y:S01]  /*11570*/  ENDCOLLECTIVE ;  /* 0x000000000000791b */ /* 0x003fe20003800000 */
.L_x_4669:
[----:B------:R-:W-:Y:S01]  /*11580*/  MOV R13, R18 ;  /* 0x00000012000d7202 */ /* 0x000fe20000000f00 */
[----:B------:R-:W-:Y:S01]  /*11590*/  IMAD.MOV.U32 R12, RZ, RZ, 0x1 ;  /* 0x00000001ff0c7424 */ /* 0x000fe200078e00ff */
[----:B------:R-:W-:-:S13]  /*115a0*/  IADD3 R4, P0, R14, R24, RZ ;  /* 0x000000180e047210 */ /* 0x000fda0007f1e0ff */
[----:B------:R-:W-:Y:S05]  /*115b0*/  WARPSYNC.COLLECTIVE R15, `(.L_x_4670) ;  /* 0x000000000f087348 */ /* 0x000fea0003c00000 */
[----:B------:R0:W1:Y:S02]  /*115c0*/  SHFL.IDX P6, R14, R13, R12, R11 ;  /* 0x0000000c0d0e7389 */ /* 0x00006400000c000b */
[----:B01----:R-:W-:Y:S01]  /*115d0*/  ENDCOLLECTIVE ;  /* 0x000000000000791b */ /* 0x003fe20003800000 */
.L_x_4670:
        /* <DEDUP_REMOVED lines=13> */
.L_x_4671:
[----:B------:R-:W-:Y:S01]  /*116b0*/  MOV R13, R18 ;  /* 0x00000012000d7202 */ /* 0x000fe20000000f00 */
[----:B------:R-:W-:Y:S01]  /*116c0*/  IMAD.MOV.U32 R12, RZ, RZ, 0x2 ;  /* 0x00000002ff0c7424 */ /* 0x000fe200078e00ff */
[----:B------:R-:W-:-:S07]  /*116d0*/  MOV R5, R14 ;  /* 0x0000000e00057202 */ /* 0x000fce0000000f00 */
[----:B------:R-:W-:Y:S05]  /*116e0*/  WARPSYNC.COLLECTIVE R15, `(.L_x_4672) ;  /* 0x000000000f087348 */ /* 0x000fea0003c00000 */
[----:B------:R0:W1:Y:S02]  /*116f0*/  SHFL.IDX P6, R14, R13, R12, R11 ;  /* 0x0000000c0d0e7389 */ /* 0x00006400000c000b */
[----:B01----:R-:W-:Y:S01]  /*11700*/  ENDCOLLECTIVE ;  /* 0x000000000000791b */ /* 0x003fe20003800000 */
.L_x_4672:
        /* <DEDUP_REMOVED lines=14> */
.L_x_4673:
[----:B------:R-:W-:Y:S01]  /*117f0*/  MOV R13, R18 ;  /* 0x00000012000d7202 */ /* 0x000fe20000000f00 */
[----:B------:R-:W-:Y:S01]  /*11800*/  IMAD.MOV.U32 R12, RZ, RZ, 0x3 ;  /* 0x00000003ff0c7424 */ /* 0x000fe200078e00ff */
[----:B------:R-:W-:-:S07]  /*11810*/  MOV R5, R14 ;  /* 0x0000000e00057202 */ /* 0x000fce0000000f00 */
[----:B------:R-:W-:Y:S05]  /*11820*/  WARPSYNC.COLLECTIVE R15, `(.L_x_4674) ;  /* 0x000000000f087348 */ /* 0x000fea0003c00000 */
[----:B------:R0:W1:Y:S02]  /*11830*/  SHFL.IDX P6, R14, R13, R12, R11 ;  /* 0x0000000c0d0e7389 */ /* 0x00006400000c000b */
[----:B01----:R-:W-:Y:S01]  /*11840*/  ENDCOLLECTIVE ;  /* 0x000000000000791b */ /* 0x003fe20003800000 */
.L_x_4674:
        /* <DEDUP_REMOVED lines=14> */
.L_x_4675:
[----:B------:R-:W-:Y:S01]  /*11930*/  MOV R13, R18 ;  /* 0x00000012000d7202 */ /* 0x000fe20000000f00 */
[----:B------:R-:W-:Y:S01]  /*11940*/  IMAD.MOV.U32 R12, RZ, RZ, 0x4 ;  /* 0x00000004ff0c7424 */ /* 0x000fe200078e00ff */
[----:B------:R-:W-:-:S07]  /*11950*/  MOV R5, R14 ;  /* 0x0000000e00057202 */ /* 0x000fce0000000f00 */
[----:B------:R-:W-:Y:S05]  /*11960*/  WARPSYNC.COLLECTIVE R15, `(.L_x_4676) ;  /* 0x000000000f087348 */ /* 0x000fea0003c00000 */
[----:B------:R0:W1:Y:S02]  /*11970*/  SHFL.IDX P6, R14, R13, R12, R11 ;  /* 0x0000000c0d0e7389 */ /* 0x00006400000c000b */
[----:B01----:R-:W-:Y:S01]  /*11980*/  ENDCOLLECTIVE ;  /* 0x000000000000791b */ /* 0x003fe20003800000 */
.L_x_4676:
        /* <DEDUP_REMOVED lines=14> */
.L_x_4677:
[----:B------:R-:W-:Y:S01]  /*11a70*/  MOV R13, R18 ;  /* 0x00000012000d7202 */ /* 0x000fe20000000f00 */
[----:B------:R-:W-:Y:S01]  /*11a80*/  IMAD.MOV.U32 R12, RZ, RZ, 0x5 ;  /* 0x00000005ff0c7424 */ /* 0x000fe200078e00ff */
[----:B------:R-:W-:-:S07]  /*11a90*/  MOV R5, R14 ;  /* 0x0000000e00057202 */ /* 0x000fce0000000f00 */
[----:B------:R-:W-:Y:S05]  /*11aa0*/  WARPSYNC.COLLECTIVE R15, `(.L_x_4678) ;  /* 0x000000000f087348 */ /* 0x000fea0003c00000 */
[----:B------:R0:W1:Y:S02]  /*11ab0*/  SHFL.IDX P6, R14, R13, R12, R11 ;  /* 0x0000000c0d0e7389 */ /* 0x00006400000c000b */
[----:B01----:R-:W-:Y:S01]  /*11ac0*/  ENDCOLLECTIVE ;  /* 0x000000000000791b */ /* 0x003fe20003800000 */
.L_x_4678:
        /* <DEDUP_REMOVED lines=14> */
.L_x_4679:
[----:B------:R-:W-:Y:S01]  /*11bb0*/  MOV R3, R14 ;  /* 0x0000000e00037202 */ /* 0x000fe20000000f00 */
[----:B------:R-:W-:Y:S06]  /*11bc0*/  BRA `(.L_x_4680) ;  /* 0xffffffcc00a07947 */ /* 0x000fec000383ffff */
.L_x_4590:
[----:B0-----:R0:W1:Y:S02]  /*11bd0*/  SYNCS.PHASECHK.TRANS64.TRYWAIT P0, [R4+URZ+0x22820], R8 ;  /* 0x02282008040075a7 */ /* 0x001064000800017f */
[----:B-1----:R-:W-:Y:S05]  /*11be0*/  @!P0 NANOSLEEP.SYNCS 0x989680 ;  /* 0x009896800000895d */ /* 0x002fea0003900000 */
[----:B------:R-:W1:Y:S02]  /*11bf0*/  @!P0 SYNCS.PHASECHK.TRANS64 P0, [R4+URZ+0x22820], R8 ;  /* 0x02282008040085a7 */ /* 0x000e64000800007f */
[----:B-1----:R-:W-:Y:S05]  /*11c00*/  @!P0 BRA `(.L_x_4590) ;  /* 0xfffffffc00f08947 */ /* 0x002fea000383ffff */
[----:B------:R-:W-:Y:S05]  /*11c10*/  BRA `(.L_x_4681) ;  /* 0xffffffd000287947 */ /* 0x000fea000383ffff */
.L_x_4591:
[----:B------:R-:W-:Y:S01]  /*11c20*/  BSSY B0, `(.L_x_4682) ;  /* 0x0000008000007945 */ /* 0x000fe20003800000 */
[----:B------:R-:W-:Y:S01]  /*11c30*/  MOV R13, R2 ;  /* 0x00000002000d7202 */ /* 0x000fe20000000f00 */
[----:B------:R-:W-:Y:S01]  /*11c40*/  IMAD.MOV.U32 R12, RZ, RZ, RZ ;  /* 0x000000ffff0c7224 */ /* 0x000fe200078e00ff */
[----:B------:R-:W-:Y:S01]  /*11c50*/  MOV R11, 0x1f ;  /* 0x0000001f000b7802 */ /* 0x000fe20000000f00 */
[----:B------:R-:W-:-:S07]  /*11c60*/  IMAD.MOV.U32 R15, RZ, RZ, -0x1 ;  /* 0xffffffffff0f7424 */ /* 0x000fce00078e00ff */
[----:B0-23-5:R-:W-:Y:S05]  /*11c70*/  WARPSYNC.COLLECTIVE R15, `(.L_x_4683) ;  /* 0x000000000f087348 */ /* 0x02dfea0003c00000 */
[----:B------:R1:W4:Y:S02]  /*11c80*/  SHFL.IDX P6, R14, R13, R12, R11 ;  /* 0x0000000c0d0e7389 */ /* 0x00032400000c000b */
[----:B012345:R-:W-:Y:S01]  /*11c90*/  ENDCOLLECTIVE ;  /* 0x000000000000791b */ /* 0x03ffe20003800000 */
.L_x_4683:
[----:B------:R-:W-:Y:S05]  /*11ca0*/  BSYNC B0 ;  /* 0x0000000000007941 */ /* 0x000fea0003800000 */
.L_x_4682:
[----:B------:R-:W-:Y:S05]  /*11cb0*/  BRA `(.L_x_4684) ;  /* 0xffffffd000107947 */ /* 0x000fea000383ffff */
.L_x_4592:
[----:B------:R-:W-:Y:S01]  /*11cc0*/  BSSY B0, `(.L_x_4685) ;  /* 0x0000006000007945 */ /* 0x000fe20003800000 */
[----:B------:R-:W-:-:S07]  /*11cd0*/  MOV R15, 0xffffffff ;  /* 0xffffffff000f7802 */ /* 0x000fce0000000f00 */
[----:B0123-5:R-:W-:Y:S05]  /*11ce0*/  WARPSYNC.COLLECTIVE R15, `(.L_x_4686) ;  /* 0x000000000f0c7348 */ /* 0x02ffea0003c00000 */
[----:B------:R-:W-:Y:S02]  /*11cf0*/  ELECT P6, UR62, PT ;  /* 0x00000000003e782f */ /* 0x000fe400038c0000 */
[----:B------:R-:W-:Y:S01]  /*11d00*/  MOV R14, UR62 ;  /* 0x0000003e000e7c02 */ /* 0x000fe20008000f00 */
[----:B0123-5:R-:W-:Y:S10]  /*11d10*/  ENDCOLLECTIVE ;  /* 0x000000000000791b */ /* 0x02fff40003800000 */
.L_x_4686:
[----:B------:R-:W-:Y:S05]  /*11d20*/  BSYNC B0 ;  /* 0x0000000000007941 */ /* 0x000fea0003800000 */
.L_x_4685:
[----:B------:R-:W-:Y:S05]  /*11d30*/  BRA `(.L_x_4687) ;  /* 0xffffffd000047947 */ /* 0x000fea000383ffff */
.L_x_4594:
[----:B----4-:R4:W0:Y:S02]  /*11d40*/  SYNCS.PHASECHK.TRANS64.TRYWAIT P1, [R5+URZ+0x22840], R0 ;  /* 0x02284000050075a7 */ /* 0x010824000802017f */
[----:B0-----:R-:W-:Y:S05]  /*11d50*/  @!P1 NANOSLEEP.SYNCS 0x989680 ;  /* 0x009896800000995d */ /* 0x001fea0003900000 */
[----:B------:R-:W0:Y:S02]  /*11d60*/  @!P1 SYNCS.PHASECHK.TRANS64 P1, [R5+URZ+0x22840], R0 ;  /* 0x02284000050095a7 */ /* 0x000e24000802007f */
[----:B0-----:R-:W-:Y:S05]  /*11d70*/  @!P1 BRA `(.L_x_4594) ;  /* 0xfffffffc00f09947 */ /* 0x001fea000383ffff */
[----:B------:R-:W-:Y:S05]  /*11d80*/  BRA `(.L_x_4688) ;  /* 0xffffffd000247947 */ /* 0x000fea000383ffff */
.L_x_4596:
[----:B-1----:R1:W0:Y:S02]  /*11d90*/  SYNCS.PHASECHK.TRANS64.TRYWAIT P1, [R21+URZ+0x22840], R2 ;  /* 0x02284002150075a7 */ /* 0x002224000802017f */
[----:B0-----:R-:W-:Y:S05]  /*11da0*/  @!P1 NANOSLEEP.SYNCS 0x989680 ;  /* 0x009896800000995d */ /* 0x001fea0003900000 */
[----:B------:R-:W0:Y:S02]  /*11db0*/  @!P1 SYNCS.PHASECHK.TRANS64 P1, [R21+URZ+0x22840], R2 ;  /* 0x02284002150095a7 */ /* 0x000e24000802007f */
[----:B0-----:R-:W-:Y:S05]  /*11dc0*/  @!P1 BRA `(.L_x_4596) ;  /* 0xfffffffc00f09947 */ /* 0x001fea000383ffff */
[----:B------:R-:W-:Y:S05]  /*11dd0*/  BRA `(.L_x_4689) ;  /* 0xffffffd000307947 */ /* 0x000fea000383ffff */
.L_x_4598:
[----:B------:R0:W0:Y:S02]  /*11de0*/  SYNCS.PHASECHK.TRANS64.TRYWAIT P1, [R5+URZ+0x22860], R0 ;  /* 0x02286000050075a7 */ /* 0x000024000802017f */
[----:B0-----:R-:W-:Y:S05]  /*11df0*/  @!P1 NANOSLEEP.SYNCS 0x989680 ;  /* 0x009896800000995d */ /* 0x001fea0003900000 */
[----:B------:R-:W0:Y:S02]  /*11e00*/  @!P1 SYNCS.PHASECHK.TRANS64 P1, [R5+URZ+0x22860], R0 ;  /* 0x02286000050095a7 */ /* 0x000e24000802007f */
[----:B0-----:R-:W-:Y:S05]  /*11e10*/  @!P1 BRA `(.L_x_4598) ;  /* 0xfffffffc00f09947 */ /* 0x001fea000383ffff */
[----:B------:R-:W-:Y:S05]  /*11e20*/  BRA `(.L_x_4690) ;  /* 0xffffffd0002c7947 */ /* 0x000fea000383ffff */
.L_x_4691:
        /* <DEDUP_REMOVED lines=13> */
.L_x_6571:


//--------------------- .text._ZN7cutlass13device_kernelIN5flash11enable_sm90INS1_16FlashAttnFwdSm90INS1_25CollectiveMainloopFwdSm90ILi2EN4cute5tupleIJNS5_1CILi1EEES8_S8_EEENS6_IJNS7_ILi128EEENS7_ILi96EEENS7_ILi64EEEEEELi256ENS_10bfloat16_tEfNS_4arch4Sm90ELb1ELb0ELb1ELb0ELb1ELb0ELb1ELb1ELb0ELb1ELb1ELb0EEENS1_21CollectiveEpilogueFwdINS6_IJSA_NS7_ILi256EEESB_EEES9_SE_SG_Li256ELb0ELb1ELb1ELb0EEENS1_19SingleTileSchedulerILb0ELb1ELb1ELi128EEEEEEEEEvNT_6ParamsE --------------------------
	.section	.text._ZN7cutlass13device_kernelIN5flash11enable_sm90INS1_16FlashAttnFwdSm90INS1_25CollectiveMainloopFwdSm90ILi2EN4cute5tupleIJNS5_1CILi1EEES8_S8_EEENS6_IJNS7_ILi128EEENS7_ILi96EEENS7_ILi64EEEEEELi256ENS_10bfloat16_tEfNS_4arch4Sm90ELb1ELb0ELb1ELb0ELb1ELb0ELb1ELb1ELb0ELb1ELb1ELb0EEENS1_21CollectiveEpilogueFwdINS6_IJSA_NS7_ILi256EEESB_EEES9_SE_SG_Li256ELb0ELb1ELb1ELb0EEENS1_19SingleTileSchedulerILb0ELb1ELb1ELi128EEEEEEEEEvNT_6ParamsE,"ax",@progbits
	.align	128
.text._ZN7cutlass13device_kernelIN5flash11enable_sm90INS1_16FlashAttnFwdSm90INS1_25CollectiveMainloopFwdSm90ILi2EN4cute5tupleIJNS5_1CILi1EEES8_S8_EEENS6_IJNS7_ILi128EEENS7_ILi96EEENS7_ILi64EEEEEELi256ENS_10bfloat16_tEfNS_4arch4Sm90ELb1ELb0ELb1ELb0ELb1ELb0ELb1ELb1ELb0ELb1ELb1ELb0EEENS1_21CollectiveEpilogueFwdINS6_IJSA_NS7_ILi256EEESB_EEES9_SE_SG_Li256ELb0ELb1ELb1ELb0EEENS1_19SingleTileSchedulerILb0ELb1ELb1ELi128EEEEEEEEEvNT_6ParamsE:
        .type           _ZN7cutlass13device_kernelIN5flash11enable_sm90INS1_16FlashAttnFwdSm90INS1_25CollectiveMainloopFwdSm90ILi2EN4cute5tupleIJNS5_1CILi1EEES8_S8_EEENS6_IJNS7_ILi128EEENS7_ILi96EEENS7_ILi64EEEEEELi256ENS_10bfloat16_tEfNS_4arch4Sm90ELb1ELb0ELb1ELb0ELb1ELb0ELb1ELb1ELb0ELb1ELb1ELb0EEENS1_21CollectiveEpilogueFwdINS6_IJSA_NS7_ILi256EEESB_EEES9_SE_SG_Li256ELb0ELb1ELb1ELb0EEENS1_19SingleTileSchedulerILb0ELb1ELb1ELi128EEEEEEEEEvNT_6ParamsE,@function
        .size           _ZN7cutlass13device_kernelIN5flash11enable_sm90INS1_16FlashAttnFwdSm90INS1_25CollectiveMainloopFwdSm90ILi2EN4cute5tupleIJNS5_1CILi1EEES8_S8_EEENS6_IJNS7_ILi128EEENS7_ILi96EEENS7_ILi64EEEEEELi256ENS_10bfloat16_tEfNS_4arch4Sm90ELb1ELb0ELb1ELb0ELb1ELb0ELb1ELb1ELb0ELb1ELb1ELb0EEENS1_21CollectiveEpilogueFwdINS6_IJSA_NS7_ILi256EEESB_EEES9_SE_SG_Li256ELb0ELb1ELb1ELb0EEENS1_19SingleTileSchedulerILb0ELb1ELb1ELi128EEEEEEEEEvNT_6ParamsE,(.L_x_6572 - _ZN7cutlass13device_kernelIN5flash11enable_sm90INS1_16FlashAttnFwdSm90INS1_25CollectiveMainloopFwdSm90ILi2EN4cute5tupleIJNS5_1CILi1EEES8_S8_EEENS6_IJNS7_ILi128EEENS7_ILi96EEENS7_ILi64EEEEEELi256ENS_10bfloat16_tEfNS_4arch4Sm90ELb1ELb0ELb1ELb0ELb1ELb0ELb1ELb1ELb0ELb1ELb1ELb0EEENS1_21CollectiveEpilogueFwdINS6_IJSA_NS7_ILi256EEESB_EEES9_SE_SG_Li256ELb0ELb1ELb1ELb0EEENS1_19SingleTileSchedulerILb0ELb1ELb1ELi128EEEEEEEEEvNT_6ParamsE)
        .other          _ZN7cutlass13device_kernelIN5flash11enable_sm90INS1_16FlashAttnFwdSm90INS1_25CollectiveMainloopFwdSm90ILi2EN4cute5tupleIJNS5_1CILi1EEES8_S8_EEENS6_IJNS7_ILi128EEENS7_ILi96EEENS7_ILi64EEEEEELi256ENS_10bfloat16_tEfNS_4arch4Sm90ELb1ELb0ELb1ELb0ELb1ELb0ELb1ELb1ELb0ELb1ELb1ELb0EEENS1_21CollectiveEpilogueFwdINS6_IJSA_NS7_ILi256EEESB_EEES9_SE_SG_Li256ELb0ELb1ELb1ELb0EEENS1_19SingleTileSchedulerILb0ELb1ELb1ELi128EEEEEEEEEvNT_6ParamsE,@"STO_CUDA_ENTRY STV_DEFAULT"
_ZN7cutlass13device_kernelIN5flash11enable_sm90INS1_16FlashAttnFwdSm90INS1_25CollectiveMainloopFwdSm90ILi2EN4cute5tupleIJNS5_1CILi1EEES8_S8_EEENS6_IJNS7_ILi128EEENS7_ILi96EEENS7_ILi64EEEEEELi256ENS_10bfloat16_tEfNS_4arch4Sm90ELb1ELb0ELb1ELb0ELb1ELb0ELb1ELb1ELb0ELb1ELb1ELb0EEENS1_21CollectiveEpilogueFwdINS6_IJSA_NS7_ILi256EEESB_EEES9_SE_SG_Li256ELb0ELb1ELb1ELb0EEENS1_19SingleTileSchedulerILb0ELb1ELb1ELi128EEEEEEEEEvNT_6ParamsE:
        /* <DEDUP_REMOVED lines=8> */
[----:B------:R-:W0:Y:S02]  /*0080*/  SHFL.IDX PT, R2, R0, RZ, 0x1f ;  /* 0x00001fff00027589 */ /* 0x000e2400000e0000 */
[C---:B0-----:R-:W-:Y:S02]  /*0090*/  ISETP.NE.OR P0, PT, R2.reuse, RZ, !P0 ;  /* 0x000000ff0200720c */ /* 0x041fe40004705670 */
[----:B------:R-:W-:Y:S02]  /*00a0*/  ISETP.NE.AND P1, PT, R2, RZ, PT ;  /* 0x000000ff0200720c */ /* 0x000fe40003f25270 */
[----:B------:R0:W1:Y:S09]  /*00b0*/  SHFL.IDX PT, R2, R3, RZ, 0x1f ;  /* 0x00001fff03027589 */ /* 0x00007200000e0000 */
[----:B------:R-:W-:Y:S01]  /*00c0*/  VOTEU.ALL UP0, P0 ;  /* 0x00000000003f7886 */ /* 0x000fe20000000000 */
[----:B------:R-:W-:Y:S01]  /*00d0*/  VOTEU.ALL UP1, P0 ;  /* 0x00000000003f7886 */ /* 0x000fe20000020000 */
[----:B------:R-:W-:-:S03]  /*00e0*/  VOTEU.ALL UP2, P0 ;  /* 0x00000000003f7886 */ /* 0x000fc60000040000 */
[----:B------:R-:W2:Y:S01]  /*00f0*/  @!UP0 S2UR UR8, SR_CgaCtaId ;  /* 0x00000000000889c3 */ /* 0x000ea20000008800 */
[----:B------:R-:W-:Y:S01]  /*0100*/  @!UP0 UMOV UR6, 0x400 ;  /* 0x0000040000068882 */ /* 0x000fe20000000000 */
[----:B------:R-:W-:-:S04]  /*0110*/  @!UP0 UIADD3 UR4, -UR4, 0x100000, URZ ;  /* 0x0010000004048890 */ /* 0x000fc8000fffe13f */
[----:B------:R-:W-:Y:S02]  /*0120*/  @!UP0 USHF.L.U32 UR5, UR4, 0xb, URZ ;  /* 0x0000000b04058899 */ /* 0x000fe4000800063f */
[----:B------:R-:W-:Y:S02]  /*0130*/  @!UP0 USHF.L.U32 UR4, UR4, 0x1, URZ ;  /* 0x0000000104048899 */ /* 0x000fe4000800063f */
[----:B--2---:R-:W-:Y:S02]  /*0140*/  @!UP0 ULEA UR8, UR8, UR6, 0x18 ;  /* 0x0000000608088291 */ /* 0x004fe4000f8ec03f */
        /* <DEDUP_REMOVED lines=26> */
.L_x_4692:
        /* <DEDUP_REMOVED lines=22> */
.L_x_4693:
        /* <DEDUP_REMOVED lines=18> */
.L_x_4694:
        /* <DEDUP_REMOVED lines=22> */
.L_x_4695:
        /* <DEDUP_REMOVED lines=22> */
.L_x_4696:
[----:B------:R-:W-:Y:S01]  /*0830*/  ISETP.NE.AND P0, PT, R2, RZ, PT ;  /* 0x000000ff0200720c */ /* 0x000fe20003f05270 */
[----:B------:R-:W-:Y:S01]  /*0840*/  IMAD.MOV.U32 R34, RZ, RZ, 0x1 ;  /* 0x00000001ff227424 */ /* 0x000fe200078e00ff */
[----:B------:R-:W-:Y:S01]  /*0850*/  NOP ;  /* 0x0000000000007918 */ /* 0x000fe20000000000 */
[----:B------:R-:W-:Y:S01]  /*0860*/  ULDC.64 UR36, c[0x0][0x208] ;  /* 0x0000820000247ab9 */ /* 0x000fe20000000a00 */
[----:B------:R-:W-:Y:S02]  /*0870*/  BSSY B6, `(.L_x_4697) ;  /* 0x00010f3000067945 */ /* 0x000fe40003800000 */
[----:B------:R-:W-:Y:S01]  /*0880*/  SEL R34, R34, 0x2, !P0 ;  /* 0x0000000222227807 */ /* 0x000fe20004000000 */
[----:B01234-:R-:W-:Y:S06]  /*0890*/  BAR.SYNC.DEFER_BLOCKING 0x0 ;  /* 0x0000000000007b1d */ /* 0x01ffec0000010000 */
[----:B------:R-:W-:Y:S05]  /*08a0*/  @!P0 BRA `(.L_x_4698) ;  /* 0x000000c800448947 */ /* 0x000fea0003800000 */
.L_x_4699:
[----:B------:R-:W-:-:S08]  /*08b0*/  NOP ;  /* 0x0000000000007918 */ /* 0x000fd00000000000 */
[----:B------:R-:W0:Y:S02]  /*08c0*/  USETMAXREG.TRY_ALLOC.CTAPOOL UP0, 0xe8 ;  /* 0x000000e8000079c8 */ /* 0x000e240008000600 */
[----:B0-----:R-:W-:-:S13]  /*08d0*/  PLOP3.LUT P0, PT, PT, PT, UP0, 0x80, 0x0 ;  /* 0x000000000000781c */ /* 0x001fda0003f0f008 */
[----:B------:R-:W-:Y:S05]  /*08e0*/  @!P0 BRA `(.L_x_4699) ;  /* 0xfffffffc00f08947 */ /* 0x000fea000383ffff */
[----:B------:R-:W0:Y:S01]  /*08f0*/  S2UR UR6, SR_CTAID.Y ;  /* 0x00000000000679c3 */ /* 0x000e220000002600 */
[----:B------:R-:W-:Y:S01]  /*0900*/  ULDC UR7, c[0x0][0xd50] ;  /* 0x0003540000077ab9 */ /* 0x000fe20000000800 */
[----:B------:R-:W-:Y:S01]  /*0910*/  SHF.R.U32.HI R16, RZ, 0x7, R24 ;  /* 0x00000007ff107819 */ /* 0x000fe20000011618 */
[----:B------:R-:W-:-:S05]  /*0920*/  UISETP.NE.AND UP0, UPT, UR7, 0x1, UPT ;  /* 0x000000010700788c */ /* 0x000fca000bf05270 */
[----:B------:R-:W-:Y:S08]  /*0930*/  BAR.ARV 0x8, 0x180 ;  /* 0x0206000000007b1d */ /* 0x000ff00000002000 */
[----:B------:R-:W1:Y:S01]  /*0940*/  S2UR UR8, SR_CTAID.Z ;  /* 0x00000000000879c3 */ /* 0x000e620000002700 */
[----:B------:R-:W-:Y:S01]  /*0950*/  ISETP.NE.AND P0, PT, R16, 0x1, PT ;  /* 0x000000011000780c */ /* 0x000fe20003f05270 */
[----:B------:R-:W-:Y:S01]  /*0960*/  @UP0 ULDC UR4, c[0x0][0xd54] ;  /* 0x0003550000040ab9 */ /* 0x000fe20000000800 */
[----:B------:R-:W-:Y:S01]  /*0970*/  @UP0 ULDC UR9, c[0x0][0xd58] ;  /* 0x0003560000090ab9 */ /* 0x000fe20000000800 */
[----:B0-----:R-:W-:-:S10]  /*0980*/  UIMAD.WIDE.U32 UR4, UR6, UR4, URZ ;  /* 0x00000004060472a5 */ /* 0x001fd4000f8e003f */
[----:B------:R-:W-:Y:S06]  /*0990*/  @!P0 BAR.ARV 0x9, 0x100 ;  /* 0x0244000000008b1d */ /* 0x000fec0000002000 */
[----:B------:R-:W-:Y:S01]  /*09a0*/  UMOV UR10, UR6 ;  /* 0x00000006000a7c82 */ /* 0x000fe20008000000 */
[----:B------:R-:W-:Y:S01]  /*09b0*/  @UP0 USHF.R.U32.HI UR10, URZ, UR9, UR5 ;  /* 0x000000093f0a0299 */ /* 0x000fe20008011605 */
[----:B-1----:R-:W-:-:S03]  /*09c0*/  ISETP.LE.AND P0, PT, RZ, UR8, PT ;  /* 0x00000008ff007c0c */ /* 0x002fc6000bf03270 */
[----:B------:R-:W-:Y:S02]  /*09d0*/  UIADD3 UR4, -UR10, URZ, URZ ;  /* 0x0000003f0a047290 */ /* 0x000fe4000fffe13f */
[----:B------:R-:W-:Y:S02]  /*09e0*/  IMAD.U32 R0, RZ, RZ, UR10 ;  /* 0x0000000aff007e24 */ /* 0x000fe4000f8e00ff */
[----:B------:R-:W-:-:S03]  /*09f0*/  UIMAD UR8, UR7, UR4, UR6 ;  /* 0x00000004070872a4 */ /* 0x000fc6000f8e0206 */
[----:B------:R0:W-:Y:S03]  /*0a00*/  STL [R1], R0 ;  /* 0x0000000001007387 */ /* 0x0001e60000100800 */
[----:B------:R-:W-:Y:S06]  /*0a10*/  @!P0 BRA `(.L_x_4700) ;  /* 0x0000010c00608947 */ /* 0x000fec0003800000 */
[----:B------:R-:W1:Y:S01]  /*0a20*/  S2UR UR38, SR_CTAID.X ;  /* 0x00000000002679c3 */ /* 0x000e620000002500 */
        /* <DEDUP_REMOVED lines=14> */
[----:B-1----:R-:W-:-:S04]  /*0b10*/  USHF.L.U32 UR38, UR38, 0x7, URZ ;  /* 0x0000000726267899 */ /* 0x002fc8000800063f */
[----:B------:R-:W-:Y:S02]  /*0b20*/  @UP1 UIADD3 UR4, UR38, 0x7f, URZ ;  /* 0x0000007f26041890 */ /* 0x000fe4000fffe03f */
[----:B------:R-:W-:Y:S02]  /*0b30*/  UIADD3 UR6, UR38, 0x7f, URZ ;  /* 0x0000007f26067890 */ /* 0x000fe4000fffe03f */
        /* <DEDUP_REMOVED lines=10> */
[----:B------:R-:W-:Y:S02]  /*0be0*/  ULEA.HI.SX32 UR6, UR7, UR6, 0x1c ;  /* 0x0000000607067291 */ /* 0x000fe4000f8fe23f */
[----:B------:R-:W-:Y:S02]  /*0bf0*/  ULOP3.LUT UR7, UR8, 0xffff, URZ, 0xc0, !UPT ;  /* 0x0000ffff08077892 */ /* 0x000fe4000f8ec03f */
        /* <DEDUP_REMOVED lines=8> */
[----:B------:R-:W-:Y:S01]  /*0c80*/  MOV R3, UR11 ;  /* 0x0000000b00037c02 */ /* 0x000fe20008000f00 */
[----:B------:R-:W-:Y:S01]  /*0c90*/  UIADD3 UR6, UR11, -0x1, UR10 ;  /* 0xffffffff0b067890 */ /* 0x000fe2000fffe00a */
[----:B------:R-:W-:Y:S02]  /*0ca0*/  UMOV UR4, URZ ;  /* 0x0000003f00047c82 */ /* 0x000fe40008000000 */
[-C--:B0-----:R-:W-:Y:S02]  /*0cb0*/  IABS R0, R3.reuse ;  /* 0x0000000300007213 */ /* 0x081fe40000000000 */
[----:B------:R-:W-:Y:S01]  /*0cc0*/  IABS R5, R3 ;  /* 0x0000000300057213 */ /* 0x000fe20000000000 */
        /* <DEDUP_REMOVED lines=28> */
.L_x_4701:
[----:B------:R-:W-:Y:S01]  /*0e90*/  UIMAD UR5, UR7, UR4, URZ ;  /* 0x00000004070572a4 */ /* 0x000fe2000f8e023f */
[----:B0-----:R-:W-:Y:S01]  /*0ea0*/  IMAD.U32 R0, RZ, RZ, UR10 ;  /* 0x0000000aff007e24 */ /* 0x001fe2000f8e00ff */
[----:B------:R-:W-:Y:S01]  /*0eb0*/  IADD3 R152, R24, -0x80, RZ ;  /* 0xffffff8018987810 */ /* 0x000fe20007ffe0ff */
[----:B------:R-:W-:Y:S01]  /*0ec0*/  IMAD.U32 R3, RZ, RZ, UR4 ;  /* 0x00000004ff037e24 */ /* 0x000fe2000f8e00ff */
[----:B------:R-:W-:Y:S02]  /*0ed0*/  PLOP3.LUT P0, PT, PT, PT, PT, 0x80, 0x0 ;  /* 0x000000000000781c */ /* 0x000fe40003f0f070 */
[----:B------:R-:W-:Y:S01]  /*0ee0*/  CS2R R4, SRZ ;  /* 0x0000000000047805 */ /* 0x000fe2000001ff00 */
[----:B------:R-:W-:Y:S01]  /*0ef0*/  IMAD.U32 R223, RZ, RZ, UR5 ;  /* 0x00000005ffdf7e24 */ /* 0x000fe2000f8e00ff */
[----:B------:R-:W-:Y:S02]  /*0f00*/  CS2R R150, SRZ ;  /* 0x0000000000967805 */ /* 0x000fe4000001ff00 */
[----:B------:R-:W-:-:S02]  /*0f10*/  VIADDMNMX R0, R3, UR5, R0, PT ;  /* 0x0000000503007c46 */ /* 0x000fc4000b800100 */
[----:B------:R-:W-:Y:S02]  /*0f20*/  CS2R R148, SRZ ;  /* 0x0000000000947805 */ /* 0x000fe4000001ff00 */
[----:B------:R-:W-:Y:S02]  /*0f30*/  CS2R R146, SRZ ;  /* 0x0000000000927805 */ /* 0x000fe4000001ff00 */
[----:B------:R-:W-:Y:S02]  /*0f40*/  CS2R R144, SRZ ;  /* 0x0000000000907805 */ /* 0x000fe4000001ff00 */
[----:B------:R-:W-:Y:S02]  /*0f50*/  R2UR UR43, R0 ;  /* 0x00000000002b72ca */ /* 0x000fe400000e0000 */
        /* <DEDUP_REMOVED lines=12> */
[----:B------:R-:W-:Y:S01]  /*1020*/  UISETP.GT.AND UP0, UPT, UR43, UR5, UPT ;  /* 0x000000052b00728c */ /* 0x000fe2000bf04270 */
[----:B------:R-:W-:Y:S02]  /*1030*/  CS2R R118, SRZ ;  /* 0x0000000000767805 */ /* 0x000fe4000001ff00 */
[----:B------:R-:W-:-:S02]  /*1040*/  CS2R R116, SRZ ;  /* 0x0000000000747805 */ /* 0x000fc4000001ff00 */
[----:B------:R-:W-:Y:S02]  /*1050*/  CS2R R114, SRZ ;  /* 0x0000000000727805 */ /* 0x000fe4000001ff00 */
[----:B------:R-:W-:Y:S02]  /*1060*/  CS2R R112, SRZ ;  /* 0x0000000000707805 */ /* 0x000fe4000001ff00 */
[----:B------:R-:W-:Y:S02]  /*1070*/  CS2R R110, SRZ ;  /* 0x00000000006e7805 */ /* 0x000fe4000001ff00 */
[----:B------:R-:W-:Y:S02]  /*1080*/  PLOP3.LUT P1, PT, PT, PT, UP0, 0x80, 0x0 ;  /* 0x000000000000781c */ /* 0x000fe40003f2f008 */
        /* <DEDUP_REMOVED lines=59> */
[----:B------:R-:W-:Y:S02]  /*1440*/  USHF.R.U32.HI UR4, URZ, 0x4, UR5 ;  /* 0x000000043f047899 */ /* 0x000fe40008011605 */
[----:B------:R-:W-:Y:S02]  /*1450*/  UIADD3 UR5, UR5, 0xa000, URZ ;  /* 0x0000a00005057890 */ /* 0x000fe4000fffe03f */
[----:B------:R-:W-:Y:S02]  /*1460*/  ULOP3.LUT UR4, UR4, 0x3fff, URZ, 0xc0, !UPT ;  /* 0x00003fff04047892 */ /* 0x000fe4000f8ec03f */
[----:B------:R-:W-:Y:S02]  /*1470*/  USHF.R.U32.HI UR5, URZ, 0x4, UR5 ;  /* 0x000000043f057899 */ /* 0x000fe40008011605 */
[----:B------:R-:W-:Y:S02]  /*1480*/  ULOP3.LUT UR40, UR4, 0x10000, URZ, 0xfc, !UPT ;  /* 0x0001000004287892 */ /* 0x000fe4000f8efc3f */
[----:B------:R-:W-:-:S03]  /*1490*/  ULOP3.LUT UR39, UR5, 0x3fff, URZ, 0xc0, !UPT ;  /* 0x00003fff05277892 */ /* 0x000fc6000f8ec03f */
[----:B------:R-:W-:Y:S02]  /*14a0*/  UMOV UR5, 0x40000040 ;  /* 0x4000004000057882 */ /* 0x000fe40000000000 */
[----:B------:R-:W-:Y:S01]  /*14b0*/  UMOV UR4, UR40 ;  /* 0x0000002800047c82 */ /* 0x000fe20008000000 */
[----:B------:R-:W-:Y:S02]  /*14c0*/  IMAD.U32 R23, RZ, RZ, UR5 ;  /* 0x00000005ff177e24 */ /* 0x000fe4000f8e00ff */
[----:B------:R-:W-:Y:S01]  /*14d0*/  IMAD.U32 R22, RZ, RZ, UR4 ;  /* 0x00000004ff167e24 */ /* 0x000fe2000f8e00ff */
[----:B------:R-:W-:Y:S06]  /*14e0*/  @!P0 BRA `(.L_x_4703) ;  /* 0x0000000000408947 */ /* 0x000fec0003800000 */
        /* <DEDUP_REMOVED lines=16> */
.L_x_4703:
[----:B------:R-:W-:Y:S02]  /*15f0*/  SHF.L.U32 R0, RZ, 0x1f, RZ ;  /* 0x0000001fff007819 */ /* 0x000fe400000006ff */
[----:B------:R-:W-:Y:S02]  /*1600*/  IADD3 R224, R16, 0x8, RZ ;  /* 0x0000000810e07810 */ /* 0x000fe40007ffe0ff */
[----:B------:R-:W0:Y:S02]  /*1610*/  SYNCS.PHASECHK.TRANS64.TRYWAIT P0, [UR61+0x32400], R0 ;  /* 0x03240000ff0075a7 */ /* 0x000e24000800017d */
[----:B0-----:R-:W-:Y:S05]  /*1620*/  @!P0 BRA `(.L_x_4704) ;  /* 0x0000010000648947 */ /* 0x001fea0003800000 */
.L_x_4793:
[----:B------:R-:W-:Y:S05]  /*1630*/  WARPSYNC.ALL ;  /* 0x0000000000007948 */ /* 0x000fea0003800000 */
[----:B------:R-:W-:Y:S01]  /*1640*/  LOP3.LUT R34, R34, 0x1, RZ, 0xfc, !PT ;  /* 0x0000000122227812 */ /* 0x000fe200078efcff */
[----:B------:R1:W-:Y:S03]  /*1650*/  BAR.SYNC.DEFER_BLOCKING R224, 0x100 ;  /* 0x000400e00000751d */ /* 0x0003e60000010000 */
[----:B------:R-:W-:-:S13]  /*1660*/  ISETP.NE.AND P0, PT, R34, 0x3, PT ;  /* 0x000000032200780c */ /* 0x000fda0003f05270 */
[----:B-1----:R-:W-:Y:S05]  /*1670*/  @!P0 BRA `(.L_x_4705) ;  /* 0x0000000000048947 */ /* 0x002fea0003800000 */
[----:B------:R-:W-:Y:S01]  /*1680*/  BPT.TRAP 0x1 ;  /* 0x000000040000795c */ /* 0x000fe20000300000 */
.L_x_4705:
[----:B------:R1:W2:Y:S01]  /*1690*/  SYNCS.PHASECHK.TRANS64.TRYWAIT P1, [UR61+0x32430], R0 ;  /* 0x03243000ff0075a7 */ /* 0x0002a2000802017d */
[----:B------:R-:W-:Y:S05]  /*16a0*/  @!P0 BRA `(.L_x_4706) ;  /* 0x0000000000048947 */ /* 0x000fea0003800000 */
[----:B------:R-:W-:Y:S01]  /*16b0*/  BPT.TRAP 0x1 ;  /* 0x000000040000795c */ /* 0x000fe20000300000 */
.L_x_4706:
[----:B--2---:R-:W-:Y:S05]  /*16c0*/  @P1 BRA `(.L_x_4707) ;  /* 0x0000000000081947 */ /* 0x004fea0003800000 */
[----:B------:R-:W2:Y:S02]  /*16d0*/  SYNCS.PHASECHK.TRANS64.TRYWAIT P1, [UR61+0x32430], R0 ;  /* 0x03243000ff0075a7 */ /* 0x000ea4000802017d */
[----:B--2---:R-:W-:Y:S05]  /*16e0*/  @!P1 BRA `(.L_x_4708) ;  /* 0x00000100004c9947 */ /* 0x004fea0003800000 */
.L_x_4707:
[----:B------:R-:W-:Y:S01]  /*16f0*/  UIADD3 UR4, UR61, 0x1c400, URZ ;  /* 0x0001c4003d047890 */ /* 0x000fe2000fffe03f */
[----:B------:R-:W-:Y:S01]  /*1700*/  WARPGROUP.ARRIVE ;  /* 0x00000000000079c5 */ /* 0x000fe20000000000 */
[----:B------:R-:W-:Y:S01]  /*1710*/  UMOV UR6, UR40 ;  /* 0x0000002800067c82 */ /* 0x000fe20008000000 */
[----:B------:R-:W-:Y:S01]  /*1720*/  UMOV UR7, 0x40000040 ;  /* 0x4000004000077882 */ /* 0x000fe20000000000 */
[----:B------:R-:W-:Y:S01]  /*1730*/  USHF.R.U32.HI UR4, URZ, 0x4, UR4 ;  /* 0x000000043f047899 */ /* 0x000fe20008011604 */
[----:B------:R-:W-:Y:S01]  /*1740*/  UMOV UR5, UR7 ;  /* 0x0000000700057c82 */ /* 0x000fe20008000000 */
[----:B------:R-:W-:Y:S02]  /*1750*/  UMOV UR11, 0x40000040 ;  /* 0x40000040000b7882 */ /* 0x000fe40000000000 */
[----:B------:R-:W-:Y:S01]  /*1760*/  ULOP3.LUT UR4, UR4, 0x3fff, URZ, 0xc0, !UPT ;  /* 0x00003fff04047892 */ /* 0x000fe2000f8ec03f */
[----:B------:R-:W-:-:S03]  /*1770*/  IMAD.U32 R15, RZ, RZ, UR11 ;  /* 0x0000000bff0f7e24 */ /* 0x000fc6000f8e00ff */
[----:B------:R-:W-:-:S03]  /*1780*/  ULOP3.LUT UR8, UR4, 0x10000, URZ, 0xfc, !UPT ;  /* 0x0001000004087892 */ /* 0x000fc6000f8efc3f */
[----:B------:R-:W-:-:S03]  /*1790*/  UMOV UR4, UR6 ;  /* 0x0000000600047c82 */ /* 0x000fc60008000000 */
[----:B------:R-:W-:Y:S01]  /*17a0*/  IMAD.U32 R21, RZ, RZ, UR8 ;  /* 0x00000008ff157e24 */ /* 0x000fe2000f8e00ff */
[----:B------:R-:W-:Y:S02]  /*17b0*/  UMOV UR6, UR8 ;  /* 0x0000000800067c82 */ /* 0x000fe40008000000 */
[----:B------:R-:W-:Y:S01]  /*17c0*/  HGMMA.64x96x16.F32.BF16 R24, gdesc[UR4], RZ, !UPT, gsb0 ;  /* 0x01600000041879f0 */ /* 0x000fe2000c0018ff */
[----:B------:R-:W-:Y:S02]  /*17d0*/  UIADD3 UR4, UR40, 0x2, URZ ;  /* 0x0000000228047890 */ /* 0x000fe4000fffe03f */
[----:B------:R-:W-:Y:S01]  /*17e0*/  UIADD3 UR6, UR8, 0x2, URZ ;  /* 0x0000000208067890 */ /* 0x000fe2000fffe03f */
[----:B------:R-:W-:Y:S01]  /*17f0*/  UMOV UR5, UR11 ;  /* 0x0000000b00057c82 */ /* 0x000fe20008000000 */
[----:B------:R-:W-:Y:S01]  /*1800*/  UMOV UR7, 0x40000040 ;  /* 0x4000004000077882 */ /* 0x000fe20000000000 */
[----:B------:R-:W-:Y:S02]  /*1810*/  UMOV UR11, 0x40000040 ;  /* 0x40000040000b7882 */ /* 0x000fe40000000000 */
[----:B------:R-:W-:Y:S01]  /*1820*/  UMOV UR10, UR4 ;  /* 0x00000004000a7c82 */ /* 0x000fe20008000000 */
[----:B------:R-:W-:Y:S01]  /*1830*/  IMAD.U32 R13, RZ, RZ, UR11 ;  /* 0x0000000bff0d7e24 */ /* 0x000fe2000f8e00ff */
[----:B------:R-:W-:Y:S01]  /*1840*/  UMOV UR4, UR10 ;  /* 0x0000000a00047c82 */ /* 0x000fe20008000000 */
[----:B------:R-:W-:Y:S01]  /*1850*/  IMAD.U32 R14, RZ, RZ, UR10 ;  /* 0x0000000aff0e7e24 */ /* 0x000fe2000f8e00ff */
[----:B------:R-:W-:-:S02]  /*1860*/  WARPGROUP.DEPBAR.LE gsb0, 0x0 ;  /* 0x00008000000079c5 */ /* 0x000fc40000010000 */
        /* <DEDUP_REMOVED lines=8> */
[----:B------:R-:W-:Y:S01]  /*18f0*/  MOV R12, UR10 ;  /* 0x0000000a000c7c02 */ /* 0x000fe20008000f00 */
        /* <DEDUP_REMOVED lines=15> */
.L_x_4794:
[----:B------:R-:W-:Y:S05]  /*19f0*/  @!P0 BRA `(.L_x_4710) ;  /* 0x0000000000048947 */ /* 0x000fea0003800000 */
[----:B------:R-:W-:Y:S01]  /*1a00*/  BPT.TRAP 0x1 ;  /* 0x000000040000795c */ /* 0x000fe20000300000 */
.L_x_4710:
[----:B------:R2:W3:Y:S01]  /*1a10*/  SYNCS.PHASECHK.TRANS64.TRYWAIT P1, [UR61+0x32450], R0 ;  /* 0x03245000ff0075a7 */ /* 0x0004e2000802017d */
[----:B------:R-:W-:Y:S05]  /*1a20*/  @!P0 BRA `(.L_x_4711) ;  /* 0x0000000000048947 */ /* 0x000fea0003800000 */
[----:B------:R-:W-:Y:S01]  /*1a30*/  BPT.TRAP 0x1 ;  /* 0x000000040000795c */ /* 0x000fe20000300000 */
.L_x_4711:
[----:B---3--:R-:W-:Y:S05]  /*1a40*/  @P1 BRA `(.L_x_4712) ;  /* 0x0000000000081947 */ /* 0x008fea0003800000 */
[----:B------:R-:W3:Y:S02]  /*1a50*/  SYNCS.PHASECHK.TRANS64.TRYWAIT P1, [UR61+0x32450], R0 ;  /* 0x03245000ff0075a7 */ /* 0x000ee4000802017d */
[----:B---3--:R-:W-:Y:S05]  /*1a60*/  @!P1 BRA `(.L_x_4713) ;  /* 0x000000fc009c9947 */ /* 0x008fea0003800000 */
.L_x_4712:
[----:B------:R-:W-:Y:S01]  /*1a70*/  UIADD3 UR4, UR61, 0x400, URZ ;  /* 0x000004003d047890 */ /* 0x000fe2000fffe03f */
[----:B------:R-:W-:Y:S01]  /*1a80*/  WARPGROUP.ARRIVE ;  /* 0x00000000000079c5 */ /* 0x000fe20000000000 */
[----:B------:R-:W-:-:S05]  /*1a90*/  ULOP3.LUT UR10, UR39, 0x10000, URZ, 0xfc, !UPT ;  /* 0x00010000270a7892 */ /* 0x000fca000f8efc3f */
[----:B------:R-:W3:Y:S01]  /*1aa0*/  S2R R4, SR_TID.X ;  /* 0x0000000000047919 */ /* 0x000ee20000002100 */
[----:B------:R-:W-:Y:S01]  /*1ab0*/  USHF.R.U32.HI UR4, URZ, 0x4, UR4 ;  /* 0x000000043f047899 */ /* 0x000fe20008011604 */
[----:B------:R-:W-:Y:S01]  /*1ac0*/  UMOV UR7, 0x40000040 ;  /* 0x4000004000077882 */ /* 0x000fe20000000000 */
[----:B------:R-:W-:Y:S02]  /*1ad0*/  UMOV UR9, 0x40000040 ;  /* 0x4000004000097882 */ /* 0x000fe40000000000 */
[----:B------:R-:W-:Y:S01]  /*1ae0*/  ULOP3.LUT UR60, UR4, 0x3fff, URZ, 0xc0, !UPT ;  /* 0x00003fff043c7892 */ /* 0x000fe2000f8ec03f */
[----:B------:R-:W-:Y:S01]  /*1af0*/  IMAD.U32 R9, RZ, RZ, UR7 ;  /* 0x00000007ff097e24 */ /* 0x000fe2000f8e00ff */
[----:B------:R-:W-:Y:S01]  /*1b00*/  UMOV UR6, UR10 ;  /* 0x0000000a00067c82 */ /* 0x000fe20008000000 */
[----:B------:R-:W-:Y:S01]  /*1b10*/  UMOV UR5, UR7 ;  /* 0x0000000700057c82 */ /* 0x000fe20008000000 */
[----:B------:R-:W-:Y:S01]  /*1b20*/  ULOP3.LUT UR39, UR60, 0x10000, URZ, 0xfc, !UPT ;  /* 0x000100003c277892 */ /* 0x000fe2000f8efc3f */
[----:B------:R-:W-:Y:S01]  /*1b30*/  MOV R8, UR6 ;  /* 0x0000000600087c02 */ /* 0x000fe20008000f00 */
[----:B------:R-:W-:Y:S01]  /*1b40*/  UMOV UR4, UR6 ;  /* 0x0000000600047c82 */ /* 0x000fe20008000000 */
[----:B------:R-:W-:Y:S01]  /*1b50*/  IMAD.U32 R7, RZ, RZ, UR9 ;  /* 0x00000009ff077e24 */ /* 0x000fe2000f8e00ff */
[----:B------:R-:W-:Y:S01]  /*1b60*/  UIADD3 UR12, UR10, 0x402, URZ ;  /* 0x000004020a0c7890 */ /* 0x000fe2000fffe03f */
[----:B------:R-:W-:-:S02]  /*1b70*/  UMOV UR13, 0x40000040 ;  /* 0x40000040000d7882 */ /* 0x000fc40000000000 */
[----:B------:R-:W-:Y:S01]  /*1b80*/  UMOV UR6, UR39 ;  /* 0x0000002700067c82 */ /* 0x000fe20008000000 */
[----:B------:R-:W-:Y:S01]  /*1b90*/  UIADD3 UR16, UR10, 0x404, URZ ;  /* 0x000004040a107890 */ /* 0x000fe2000fffe03f */
[----:B------:R-:W-:Y:S01]  /*1ba0*/  HGMMA.64x96x16.F32.BF16 R24, gdesc[UR4], R24, gsb0 ;  /* 0x01600000041879f0 */ /* 0x000fe20008001818 */
[----:B------:R-:W-:Y:S02]  /*1bb0*/  UIADD3 UR4, UR10, 0x2, URZ ;  /* 0x000000020a047890 */ /* 0x000fe4000fffe03f */
[----:B------:R-:W-:Y:S01]  /*1bc0*/  UIADD3 UR6, UR39, 0x2, URZ ;  /* 0x0000000227067890 */ /* 0x000fe2000fffe03f */
[----:B------:R-:W-:Y:S01]  /*1bd0*/  UMOV UR5, UR9 ;  /* 0x0000000900057c82 */ /* 0x000fe20008000000 */
[----:B------:R-:W-:Y:S01]  /*1be0*/  UMOV UR7, 0x40000040 ;  /* 0x4000004000077882 */ /* 0x000fe20000000000 */
[----:B------:R-:W-:Y:S02]  /*1bf0*/  UMOV UR9, 0x40000040 ;  /* 0x4000004000097882 */ /* 0x000fe40000000000 */
[----:B------:R-:W-:Y:S01]  /*1c00*/  UMOV UR8, UR4 ;  /* 0x0000000400087c82 */ /* 0x000fe20008000000 */
[----:B0-----:R-:W-:Y:S01]  /*1c10*/  IMAD.U32 R3, RZ, RZ, UR9 ;  /* 0x00000009ff037e24 */ /* 0x001fe2000f8e00ff */
[----:B------:R-:W-:Y:S01]  /*1c20*/  UMOV UR4, UR8 ;  /* 0x0000000800047c82 */ /* 0x000fe20008000000 */
[----:B------:R-:W-:Y:S01]  /*1c30*/  IMAD.U32 R6, RZ, RZ, UR8 ;  /* 0x00000008ff067e24 */ /* 0x000fe2000f8e00ff */
[----:B------:R-:W-:Y:S01]  /*1c40*/  UMOV UR17, 0x40000040 ;  /* 0x4000004000117882 */ /* 0x000fe20000000000 */
[----:B------:R-:W-:Y:S01]  /*1c50*/  UIADD3 UR20, UR10, 0x406, URZ ;  /* 0x000004060a147890 */ /* 0x000fe2000fffe03f */
[----:B---3--:R-:W-:Y:S01]  /*1c60*/  SHF.R.U32.HI R4, RZ, 0x7, R4 ;  /* 0x00000007ff047819 */ /* 0x008fe20000011604 */
[----:B------:R-:W-:Y:S01]  /*1c70*/  UMOV UR21, 0x40000040 ;  /* 0x4000004000157882 */ /* 0x000fe20000000000 */
[----:B------:R-:W-:Y:S01]  /*1c80*/  UIADD3 UR24, UR10, 0x800, URZ ;  /* 0x000008000a187890 */ /* 0x000fe2000fffe03f */
[----:B------:R-:W-:Y:S01]  /*1c90*/  UMOV UR25, 0x40000040 ;  /* 0x4000004000197882 */ /* 0x000fe20000000000 */
[----:B------:R-:W-:Y:S01]  /*1ca0*/  UIADD3 UR28, UR10, 0x802, URZ ;  /* 0x000008020a1c7890 */ /* 0x000fe2000fffe03f */
[----:B------:R-:W-:Y:S01]  /*1cb0*/  IADD3 R20, -R4, 0xb, RZ ;  /* 0x0000000b04147810 */ /* 0x000fe20007ffe1ff */
        /* <DEDUP_REMOVED lines=11> */
[----:B------:R-:W-:-:S02]  /*1d70*/  UMOV UR15, 0x40000040 ;  /* 0x40000040000f7882 */ /* 0x000fc40000000000 */
[----:B------:R-:W-:Y:S01]  /*1d80*/  IMAD.U32 R17, RZ, RZ, UR15 ;  /* 0x0000000fff117e24 */ /* 0x000fe2000f8e00ff */
[----:B------:R-:W-:Y:S02]  /*1d90*/  WARPGROUP.DEPBAR.LE gsb0, 0x0 ;  /* 0x00008000000079c5 */ /* 0x000fe40000010000 */
[----:B------:R-:W-:-:S06]  /*1da0*/  WARPGROUP.ARRIVE ;  /* 0x00000000000079c5 */ /* 0x000fcc0000000000 */
[----:B------:R-:W-:Y:S01]  /*1db0*/  HGMMA.64x96x16.F32.BF16 R24, gdesc[UR4], R24, gsb0 ;  /* 0x01600000041879f0 */ /* 0x000fe20008001818 */
        /* <DEDUP_REMOVED lines=8> */
[----:B------:R-:W-:Y:S01]  /*1e40*/  MOV R2, UR8 ;  /* 0x0000000800027c02 */ /* 0x000fe20008000f00 */
[----:B------:R-:W-:-:S02]  /*1e50*/  WARPGROUP.DEPBAR.LE gsb0, 0x0 ;  /* 0x00008000000079c5 */ /* 0x000fc40000010000 */
[----:B------:R-:W-:-:S06]  /*1e60*/  WARPGROUP.ARRIVE ;  /* 0x00000000000079c5 */ /* 0x000fcc0000000000 */
[----:B------:R-:W-:Y:S01]  /*1e70*/  HGMMA.64x96x16.F32.BF16 R24, gdesc[UR4], R24, gsb0 ;  /* 0x01600000041879f0 */ /* 0x000fe20008001818 */
[----:B------:R-:W-:Y:S02]  /*1e80*/  UIADD3 UR4, UR10, 0x6, URZ ;  /* 0x000000060a047890 */ /* 0x000fe4000fffe03f */
[----:B------:R-:W-:Y:S01]  /*1e90*/  UIADD3 UR6, UR39, 0x6, URZ ;  /* 0x0000000627067890 */ /* 0x000fe2000fffe03f */
[----:B------:R-:W-:Y:S01]  /*1ea0*/  UMOV UR5, UR9 ;  /* 0x0000000900057c82 */ /* 0x000fe20008000000 */
[----:B------:R-:W-:Y:S01]  /*1eb0*/  UMOV UR7, 0x40000040 ;  /* 0x4000004000077882 */ /* 0x000fe20000000000 */
[----:B------:R-:W-:Y:S02]  /*1ec0*/  UMOV UR9, 0x40000040 ;  /* 0x4000004000097882 */ /* 0x000fe40000000000 */
[----:B------:R-:W-:Y:S02]  /*1ed0*/  UMOV UR8, UR4 ;  /* 0x0000000400087c82 */ /* 0x000fe40008000000 */
[----:B------:R-:W-:Y:S01]  /*1ee0*/  UMOV UR4, UR8 ;  /* 0x0000000800047c82 */ /* 0x000fe20008000000 */
[----:B------:R-:W-:Y:S01]  /*1ef0*/  IMAD.U32 R18, RZ, RZ, UR8 ;  /* 0x00000008ff127e24 */ /* 0x000fe2000f8e00ff */
[----:B------:R-:W-:Y:S01]  /*1f00*/  UIADD3 UR8, UR10, 0x400, URZ ;  /* 0x000004000a087890 */ /* 0x000fe2000fffe03f */
[----:B------:R-:W-:-:S02]  /*1f10*/  WARPGROUP.DEPBAR.LE gsb0, 0x0 ;  /* 0x00008000000079c5 */ /* 0x000fc40000010000 */
        /* <DEDUP_REMOVED lines=88> */
[----:B------:R-:W-:Y:S03]  /*24a0*/  HGMMA.64x96x16.F32.BF16 R24, gdesc[UR4], R24, gsb0 ;  /* 0x01600000041879f0 */ /* 0x000fe60008001818 */
[----:B------:R-:W-:Y:S02]  /*24b0*/  WARPGROUP.DEPBAR.LE gsb0, 0x0 ;  /* 0x00008000000079c5 */ /* 0x000fe40000010000 */
[----:B------:R0:W-:Y:S06]  /*24c0*/  BAR.ARV R20, 0x100 ;  /* 0x000400140000751d */ /* 0x0001ec0000002000 */
[----:B------:R-:W-:Y:S05]  /*24d0*/  @!P0 BRA `(.L_x_4714) ;  /* 0x0000000000048947 */ /* 0x000fea0003800000 */
[----:B------:R-:W-:Y:S01]  /*24e0*/  BPT.TRAP 0x1 ;  /* 0x000000040000795c */ /* 0x000fe20000300000 */
.L_x_4714:
[----:B------:R-:W-:Y:S01]  /*24f0*/  LOP3.LUT R5, R72, 0xffffff80, RZ, 0xc0, !PT ;  /* 0xffffff8048057812 */ /* 0x000fe200078ec0ff */
[----:B------:R-:W-:Y:S01]  /*2500*/  ULDC UR5, c[0x0][0xad0] ;  /* 0x0002b40000057ab9 */ /* 0x000fe20000000800 */
[----:B------:R-:W-:Y:S01]  /*2510*/  LEA.HI R73, R73, R152, RZ, 0x2 ;  /* 0x0000009849497211 */ /* 0x000fe200078f10ff */
[----:B------:R-:W-:Y:S01]  /*2520*/  FMUL.FTZ R24, R24, UR5 ;  /* 0x0000000518187c20 */ /* 0x000fe20008410000 */
[----:B------:R-:W-:Y:S01]  /*2530*/  FMUL.FTZ R25, R25, UR5 ;  /* 0x0000000519197c20 */ /* 0x000fe20008410000 */
[----:B------:R-:W-:Y:S02]  /*2540*/  IMAD.IADD R5, R152, 0x1, -R5 ;  /* 0x0000000198057824 */ /* 0x000fe400078e0a05 */
[----:B------:R-:W-:Y:S01]  /*2550*/  FMUL.FTZ R26, R26, UR5 ;  /* 0x000000051a1a7c20 */ /* 0x000fe20008410000 */
[----:B------:R3:W4:Y:S01]  /*2560*/  MUFU.TANH R75, R24 ;  /* 0x00000018004b7308 */ /* 0x0007220000002400 */
[----:B------:R-:W-:Y:S01]  /*2570*/  LOP3.LUT R73, R73, 0xfffffffc, RZ, 0xc0, !PT ;  /* 0xfffffffc49497812 */ /* 0x000fe200078ec0ff */
[----:B------:R-:W-:Y:S01]  /*2580*/  FMUL.FTZ R27, R27, UR5 ;  /* 0x000000051b1b7c20 */ /* 0x000fe20008410000 */
[----:B-12---:R-:W-:Y:S01]  /*2590*/  SHF.R.S32.HI R0, RZ, 0x1f, R5 ;  /* 0x0000001fff007819 */ /* 0x006fe20000011405 */
[----:B------:R-:W-:Y:S01]  /*25a0*/  UISETP.NE.AND UP0, UPT, UR57, URZ, UPT ;  /* 0x0000003f3900728c */ /* 0x000fe2000bf05270 */
[----:B------:R-:W-:Y:S01]  /*25b0*/  FMUL.FTZ R28, R28, UR5 ;  /* 0x000000051c1c7c20 */ /* 0x000fe20008410000 */
[----:B------:R-:W-:Y:S01]  /*25c0*/  IMAD.IADD R73, R152, 0x1, -R73 ;  /* 0x0000000198497824 */ /* 0x000fe200078e0a49 */
[CC--:B------:R-:W-:Y:S01]  /*25d0*/  LEA.HI R4, R0.reuse, R5.reuse, RZ, 0x2 ;  /* 0x0000000500047211 */ /* 0x0c0fe200078f10ff */
[----:B------:R1:W2:Y:S01]  /*25e0*/  MUFU.TANH R76, R25 ;  /* 0x00000019004c7308 */ /* 0x0002a20000002400 */
[----:B---3--:R-:W-:Y:S01]  /*25f0*/  LEA.HI R24, R0, R5, RZ, 0x5 ;  /* 0x0000000500187211 */ /* 0x008fe200078f28ff */
[----:B------:R-:W-:Y:S01]  /*2600*/  ULDC UR11, c[0x0][0x288] ;  /* 0x0000a200000b7ab9 */ /* 0x000fe20000000800 */
[----:B------:R-:W-:Y:S01]  /*2610*/  SHF.R.S32.HI R0, RZ, 0x2, R4 ;  /* 0x00000002ff007819 */ /* 0x000fe20000011404 */
[----:B------:R-:W-:Y:S01]  /*2620*/  FMUL.FTZ R36, R36, UR5 ;  /* 0x0000000524247c20 */ /* 0x000fe20008410000 */
[----:B------:R-:W-:Y:S01]  /*2630*/  SHF.R.S32.HI R24, RZ, 0x5, R24 ;  /* 0x00000005ff187819 */ /* 0x000fe20000011418 */
[----:B------:R-:W-:Y:S01]  /*2640*/  FMUL.FTZ R37, R37, UR5 ;  /* 0x0000000525257c20 */ /* 0x000fe20008410000 */
[----:B------:R-:W-:Y:S01]  /*2650*/  PLOP3.LUT P1, PT, PT, PT, UP0, 0x80, 0x0 ;  /* 0x000000000000781c */ /* 0x000fe20003f2f008 */
[----:B------:R3:W-:Y:S01]  /*2660*/  MUFU.TANH R77, R26 ;  /* 0x0000001a004d7308 */ /* 0x0007e20000002400 */
[----:B-1----:R-:W-:Y:S01]  /*2670*/  SHF.R.S32.HI R25, RZ, 0x1f, R4 ;  /* 0x0000001fff197819 */ /* 0x002fe20000011404 */
[----:B------:R-:W-:Y:S01]  /*2680*/  @UP0 ULDC UR4, c[0x0][0x44c] ;  /* 0x0001130000040ab9 */ /* 0x000fe20000000800 */
[----:B------:R-:W-:Y:S01]  /*2690*/  PLOP3.LUT P2, PT, PT, PT, UP0, 0x80, 0x0 ;  /* 0x000000000000781c */ /* 0x000fe20003f4f008 */
[----:B------:R-:W-:Y:S01]  /*26a0*/  FMUL.FTZ R29, R29, UR5 ;  /* 0x000000051d1d7c20 */ /* 0x000fe20008410000 */
[----:B------:R-:W-:Y:S01]  /*26b0*/  LEA.HI R25, R25, R0, RZ, 0x3 ;  /* 0x0000000019197211 */ /* 0x000fe200078f18ff */
[----:B------:R-:W-:Y:S01]  /*26c0*/  FMUL.FTZ R32, R32, UR5 ;  /* 0x0000000520207c20 */ /* 0x000fe20008410000 */
[----:B------:R-:W-:Y:S01]  /*26d0*/  LOP3.LUT R222, R4, 0x7ffffffc, RZ, 0xc0, !PT ;  /* 0x7ffffffc04de7812 */ /* 0x000fe200078ec0ff */
[----:B------:R1:W-:Y:S01]  /*26e0*/  MUFU.TANH R78, R27 ;  /* 0x0000001b004e7308 */ /* 0x0003e20000002400 */
[----:B---3--:R-:W-:Y:S01]  /*26f0*/  LEA.HI R26, R74, R74, RZ, 0x1 ;  /* 0x0000004a4a1a7211 */ /* 0x008fe200078f08ff */
[----:B------:R-:W-:Y:S01]  /*2700*/  FMUL.FTZ R33, R33, UR5 ;  /* 0x0000000521217c20 */ /* 0x000fe20008410000 */
[----:B------:R-:W-:Y:S01]  /*2710*/  LOP3.LUT R25, R25, 0xfffffff8, RZ, 0xc0, !PT ;  /* 0xfffffff819197812 */ /* 0x000fe200078ec0ff */
[----:B------:R-:W-:-:S02]  /*2720*/  IMAD.IADD R222, R5, 0x1, -R222 ;  /* 0x0000000105de7824 */ /* 0x000fc400078e0ade */
[----:B------:R-:W-:Y:S01]  /*2730*/  FMUL.FTZ R40, R40, UR5 ;  /* 0x0000000528287c20 */ /* 0x000fe20008410000 */
[----:B------:R-:W-:Y:S01]  /*2740*/  FMUL.FTZ R48, R48, UR5 ;  /* 0x0000000530307c20 */ /* 0x000fe20008410000 */
[----:B------:R-:W-:Y:S01]  /*2750*/  FMUL.FTZ R49, R49, UR5 ;  /* 0x0000000531317c20 */ /* 0x000fe20008410000 */
[----:B------:R-:W3:Y:S01]  /*2760*/  MUFU.TANH R28, R28 ;  /* 0x0000001c001c7308 */ /* 0x000ee20000002400 */
[----:B-1----:R-:W-:Y:S01]  /*2770*/  LOP3.LUT R27, R26, 0x3fffffe, RZ, 0xc0, !PT ;  /* 0x03fffffe1a1b7812 */ /* 0x002fe200078ec0ff */
[----:B------:R-:W-:Y:S01]  /*2780*/  FMUL.FTZ R41, R41, UR5 ;  /* 0x0000000529297c20 */ /* 0x000fe20008410000 */
[----:B------:R-:W-:Y:S01]  /*2790*/  LEA R26, R24, UR38, 0x4 ;  /* 0x00000026181a7c11 */ /* 0x000fe2000f8e20ff */
[----:B------:R-:W-:Y:S01]  /*27a0*/  FMUL.FTZ R44, R44, UR5 ;  /* 0x000000052c2c7c20 */ /* 0x000fe20008410000 */
[----:B------:R-:W-:Y:S01]  /*27b0*/  LEA.HI R24, R73, R73, RZ, 0x1 ;  /* 0x0000004949187211 */ /* 0x000fe200078f08ff */
[----:B------:R-:W-:Y:S01]  /*27c0*/  FMUL.FTZ R45, R45, UR5 ;  /* 0x000000052d2d7c20 */ /* 0x000fe20008410000 */
[----:B------:R-:W-:Y:S01]  /*27d0*/  IADD3 R27, R74, -R27, RZ ;  /* 0x8000001b4a1b7210 */ /* 0x000fe20007ffe0ff */
[----:B------:R-:W1:Y:S01]  /*27e0*/  MUFU.TANH R36, R36 ;  /* 0x0000002400247308 */ /* 0x000e620000002400 */
[----:B------:R-:W-:Y:S01]  /*27f0*/  IADD3 R26, R26, R0, -R25 ;  /* 0x000000001a1a7210 */ /* 0x000fe20007ffe819 */
[----:B------:R-:W-:Y:S01]  /*2800*/  FMUL.FTZ R52, R52, UR5 ;  /* 0x0000000534347c20 */ /* 0x000fe20008410000 */
[----:B------:R-:W-:Y:S01]  /*2810*/  LOP3.LUT R24, R24, 0x1ffffffe, RZ, 0xc0, !PT ;  /* 0x1ffffffe18187812 */ /* 0x000fe200078ec0ff */
[----:B------:R-:W-:Y:S01]  /*2820*/  FMUL.FTZ R60, R60, UR5 ;  /* 0x000000053c3c7c20 */ /* 0x000fe20008410000 */
[----:B------:R-:W-:Y:S01]  /*2830*/  FMUL.FTZ R61, R61, UR5 ;  /* 0x000000053d3d7c20 */ /* 0x000fe20008410000 */
[----:B------:R-:W-:-:S02]  /*2840*/  IMAD R27, R27, 0x40, R26 ;  /* 0x000000401b1b7824 */ /* 0x000fc400078e021a */
[----:B------:R-:W-:Y:S01]  /*2850*/  FMUL.FTZ R53, R53, UR5 ;  /* 0x0000000535357c20 */ /* 0x000fe20008410000 */
[----:B------:R-:W-:Y:S01]  /*2860*/  IMAD.IADD R24, R73, 0x1, -R24 ;  /* 0x0000000149187824 */ /* 0x000fe200078e0a18 */
[----:B------:R-:W5:Y:S01]  /*2870*/  MUFU.TANH R37, R37 ;  /* 0x0000002500257308 */ /* 0x000f620000002400 */
[----:B------:R-:W-:Y:S01]  /*2880*/  FMUL.FTZ R56, R56, UR5 ;  /* 0x0000000538387c20 */ /* 0x000fe20008410000 */
[----:B------:R-:W-:Y:S01]  /*2890*/  FMUL.FTZ R57, R57, UR5 ;  /* 0x0000000539397c20 */ /* 0x000fe20008410000 */
[----:B------:R-:W-:Y:S02]  /*28a0*/  IMAD R200, R24, 0x8, R27 ;  /* 0x0000000818c87824 */ /* 0x000fe400078e021b */
[----:B------:R-:W-:Y:S01]  /*28b0*/  FMUL.FTZ R64, R64, UR5 ;  /* 0x0000000540407c20 */ /* 0x000fe20008410000 */
[----:B------:R-:W-:Y:S01]  /*28c0*/  FMUL.FTZ R65, R65, UR5 ;  /* 0x0000000541417c20 */ /* 0x000fe20008410000 */
[----:B------:R-:W-:Y:S01]  /*28d0*/  FMUL.FTZ R30, R30, UR5 ;  /* 0x000000051e1e7c20 */ /* 0x000fe20008410000 */
[----:B------:R-:W-:Y:S01]  /*28e0*/  @P1 IMAD.HI.U32 R24, R200, UR4, RZ ;  /* 0x00000004c8181c27 */ /* 0x000fe2000f8e00ff */
[----:B------:R-:W-:Y:S01]  /*28f0*/  @UP0 ULDC UR4, c[0x0][0x450] ;  /* 0x0001140000040ab9 */ /* 0x000fe20000000800 */
[----:B------:R-:W-:Y:S01]  /*2900*/  MOV R0, R200 ;  /* 0x000000c800007202 */ /* 0x000fe20000000f00 */
[----:B------:R-:W0:Y:S01]  /*2910*/  MUFU.TANH R29, R29 ;  /* 0x0000001d001d7308 */ /* 0x000e220000002400 */
[----:B------:R-:W-:Y:S01]  /*2920*/  FMUL.FTZ R31, R31, UR5 ;  /* 0x000000051f1f7c20 */ /* 0x000fe20008410000 */
[----:B------:R-:W-:Y:S01]  /*2930*/  @P2 SHF.R.U32.HI R0, RZ, UR4, R24 ;  /* 0x00000004ff002c19 */ /* 0x000fe20008011618 */
[----:B------:R-:W-:Y:S01]  /*2940*/  UIMAD UR4, UR43, -0x60, UR42 ;  /* 0xffffffa02b0478a4 */ /* 0x000fe2000f8e022a */
[----:B------:R-:W-:Y:S01]  /*2950*/  FMUL.FTZ R34, R34, UR5 ;  /* 0x0000000522227c20 */ /* 0x000fe20008410000 */
[----:B------:R-:W-:Y:S01]  /*2960*/  FMUL.FTZ R35, R35, UR5 ;  /* 0x0000000523237c20 */ /* 0x000fe20008410000 */
[----:B------:R-:W-:Y:S01]  /*2970*/  FMUL.FTZ R38, R38, UR5 ;  /* 0x0000000526267c20 */ /* 0x000fe20008410000 */
[----:B------:R-:W4:Y:S01]  /*2980*/  SHFL.IDX PT, R24, R0, RZ, 0x1c1f ;  /* 0x001c1fff00187589 */ /* 0x000f2200000e0000 */
[----:B------:R-:W-:Y:S01]  /*2990*/  UIADD3 UR4, UR4, 0x60, URZ ;  /* 0x0000006004047890 */ /* 0x000fe2000fffe03f */
[----:B------:R-:W0:Y:S01]  /*29a0*/  MUFU.TANH R32, R32 ;  /* 0x0000002000207308 */ /* 0x000e220000002400 */
[----:B------:R-:W-:Y:S01]  /*29b0*/  FMUL.FTZ R39, R39, UR5 ;  /* 0x0000000527277c20 */ /* 0x000fe20008410000 */
[----:B------:R-:W2:Y:S01]  /*29c0*/  SHFL.IDX PT, R25, R0, 0x1, 0x1c1f ;  /* 0x003c1f0000197f89 */ /* 0x000ea200000e0000 */
        /* <DEDUP_REMOVED lines=8> */
[----:B------:R-:W-:Y:S02]  /*2a50*/  IMAD.U32 R5, RZ, RZ, UR11 ;  /* 0x0000000bff057e24 */ /* 0x000fe4000f8e00ff */
[----:B------:R-:W-:Y:S01]  /*2a60*/  FMUL.FTZ R51, R51, UR5 ;  /* 0x0000000533337c20 */ /* 0x000fe20008410000 */
[----:B------:R-:W-:Y:S01]  /*2a70*/  FMUL.FTZ R54, R54, UR5 ;  /* 0x0000000536367c20 */ /* 0x000fe20008410000 */
[----:B------:R-:W-:Y:S01]  /*2a80*/  FMUL.FTZ R55, R55, UR5 ;  /* 0x0000000537377c20 */ /* 0x000fe20008410000 */
[----:B------:R-:W-:Y:S01]  /*2a90*/  FMUL.FTZ R58, R58, UR5 ;  /* 0x000000053a3a7c20 */ /* 0x000fe20008410000 */
[----:B------:R-:W-:Y:S01]  /*2aa0*/  IADD3 R5, R4, 0x1, -R5 ;  /* 0x0000000104057810 */ /* 0x000fe20007ffe805 */
[----:B------:R-:W0:Y:S01]  /*2ab0*/  MUFU.TANH R40, R40 ;  /* 0x0000002800287308 */ /* 0x000e220000002400 */
[----:B------:R-:W-:Y:S01]  /*2ac0*/  FMUL.FTZ R59, R59, UR5 ;  /* 0x000000053b3b7c20 */ /* 0x000fe20008410000 */
[----:B------:R-:W-:Y:S01]  /*2ad0*/  FMUL.FTZ R62, R62, UR5 ;  /* 0x000000053e3e7c20 */ /* 0x000fe20008410000 */
[----:B------:R-:W-:Y:S01]  /*2ae0*/  FMUL.FTZ R63, R63, UR5 ;  /* 0x000000053f3f7c20 */ /* 0x000fe20008410000 */
[----:B------:R-:W-:Y:S01]  /*2af0*/  FMUL.FTZ R69, R69, UR5 ;  /* 0x0000000545457c20 */ /* 0x000fe20008410000 */
[-CC-:B----4-:R-:W-:Y:S01]  /*2b00*/  VIADDMNMX R24, R24, R5.reuse, R4.reuse, PT ;  /* 0x0000000518187246 */ /* 0x190fe20003800104 */
[----:B------:R-:W-:Y:S01]  /*2b10*/  FMUL.FTZ R66, R66, UR5 ;  /* 0x0000000542427c20 */ /* 0x000fe20008410000 */
[----:B------:R-:W-:Y:S01]  /*2b20*/  FMUL.FTZ R68, R68, UR5 ;  /* 0x0000000544447c20 */ /* 0x000fe20008410000 */
[----:B------:R-:W4:Y:S01]  /*2b30*/  MUFU.TANH R48, R48 ;  /* 0x0000003000307308 */ /* 0x000f220000002400 */
[C---:B------:R-:W-:Y:S01]  /*2b40*/  ISETP.GT.AND P1, PT, R24.reuse, RZ, PT ;  /* 0x000000ff1800720c */ /* 0x040fe20003f24270 */
[----:B------:R-:W-:Y:S01]  /*2b50*/  FMUL.FTZ R67, R67, UR5 ;  /* 0x0000000543437c20 */ /* 0x000fe20008410000 */
[----:B------:R-:W-:Y:S01]  /*2b60*/  ISETP.GT.AND P6, PT, R24, 0x1, PT ;  /* 0x000000011800780c */ /* 0x000fe20003fc4270 */
[----:B------:R-:W-:Y:S01]  /*2b70*/  FMUL.FTZ R70, R70, UR5 ;  /* 0x0000000546467c20 */ /* 0x000fe20008410000 */
[----:B--2---:R-:W-:Y:S01]  /*2b80*/  VIADDMNMX R25, R25, R5, R4, PT ;  /* 0x0000000519197246 */ /* 0x004fe20003800104 */
[----:B------:R-:W-:Y:S01]  /*2b90*/  FMUL.FTZ R71, R71, UR5 ;  /* 0x0000000547477c20 */ /* 0x000fe20008410000 */
[----:B------:R-:W-:Y:S01]  /*2ba0*/  ISETP.GT.AND P5, PT, R24, 0x8, PT ;  /* 0x000000081800780c */ /* 0x000fe20003fa4270 */
[----:B------:R-:W2:Y:S01]  /*2bb0*/  MUFU.TANH R49, R49 ;  /* 0x0000003100317308 */ /* 0x000ea20000002400 */
[----:B------:R-:W-:Y:S01]  /*2bc0*/  FSEL R0, R75, -INF , P1 ;  /* 0xff8000004b007808 */ /* 0x000fe20000800000 */
[----:B------:R-:W0:Y:S01]  /*2bd0*/  S2UR UR6, SR_CgaCtaId ;  /* 0x00000000000679c3 */ /* 0x000e220000008800 */
[----:B------:R-:W-:Y:S01]  /*2be0*/  FSEL R4, R76, -INF , P6 ;  /* 0xff8000004c047808 */ /* 0x000fe20003000000 */
[----:B------:R-:W-:Y:S01]  /*2bf0*/  ULDC UR10, c[0x0][0xa80] ;  /* 0x0002a000000a7ab9 */ /* 0x000fe20000000800 */
[C---:B------:R-:W-:Y:S01]  /*2c00*/  ISETP.GT.AND P1, PT, R24.reuse, 0x18, PT ;  /* 0x000000181800780c */ /* 0x040fe20003f24270 */
[----:B------:R-:W-:Y:S01]  /*2c10*/  UIADD3 UR4, UR61, 0x32440, URZ ;  /* 0x000324403d047890 */ /* 0x000fe2000fffe03f */
[C---:B------:R-:W-:Y:S01]  /*2c20*/  ISETP.GT.AND P6, PT, R24.reuse, 0x19, PT ;  /* 0x000000191800780c */ /* 0x040fe20003fc4270 */
[----:B------:R-:W2:Y:S01]  /*2c30*/  MUFU.TANH R41, R41 ;  /* 0x0000002900297308 */ /* 0x000ea20000002400 */
[C---:B------:R-:W-:Y:S01]  /*2c40*/  ISETP.GT.AND P3, PT, R24.reuse, 0x9, PT ;  /* 0x000000091800780c */ /* 0x040fe20003f64270 */
[----:B------:R-:W-:Y:S01]  /*2c50*/  ULOP3.LUT UR60, UR60, 0x3000000, URZ, 0xfc, !UPT ;  /* 0x030000003c3c7892 */ /* 0x000fe2000f8efc3f */
[C---:B------:R-:W-:Y:S01]  /*2c60*/  ISETP.GT.AND P4, PT, R24.reuse, 0x10, PT ;  /* 0x000000101800780c */ /* 0x040fe20003f84270 */
[----:B------:R-:W-:Y:S01]  /*2c70*/  UMOV UR7, 0x40000040 ;  /* 0x4000004000077882 */ /* 0x000fe20000000000 */
[----:B------:R-:W-:-:S02]  /*2c80*/  ISETP.GT.AND P2, PT, R24, 0x11, PT ;  /* 0x000000111800780c */ /* 0x000fc40003f44270 */
[----:B---3--:R-:W-:Y:S01]  /*2c90*/  FSEL R26, R28, -INF , P5 ;  /* 0xff8000001c1a7808 */ /* 0x008fe20002800000 */
[----:B------:R-:W3:Y:S01]  /*2ca0*/  MUFU.TANH R44, R44 ;  /* 0x0000002c002c7308 */ /* 0x000ee20000002400 */
[----:B------:R-:W-:Y:S02]  /*2cb0*/  ISETP.GT.AND P5, PT, R24, 0x20, PT ;  /* 0x000000201800780c */ /* 0x000fe40003fa4270 */
[----:B-1----:R-:W-:Y:S02]  /*2cc0*/  FSEL R166, R36, -INF , P1 ;  /* 0xff80000024a67808 */ /* 0x002fe40000800000 */
[----:B-----5:R-:W-:Y:S02]  /*2cd0*/  FSEL R164, R37, -INF , P6 ;  /* 0xff80000025a47808 */ /* 0x020fe40003000000 */
[C---:B------:R-:W-:Y:S01]  /*2ce0*/  ISETP.GT.AND P1, PT, R24.reuse, 0x30, PT ;  /* 0x000000301800780c */ /* 0x040fe20003f24270 */
[----:B------:R-:W1:Y:S01]  /*2cf0*/  MUFU.TANH R45, R45 ;  /* 0x0000002d002d7308 */ /* 0x000e620000002400 */
[----:B------:R-:W-:Y:S01]  /*2d00*/  ISETP.GT.AND P6, PT, R24, 0x31, PT ;  /* 0x000000311800780c */ /* 0x000fe20003fc4270 */
[----:B0-----:R-:W-:Y:S01]  /*2d10*/  UPRMT UR4, UR6, 0x654, UR4 ;  /* 0x0000065406047896 */ /* 0x001fe20008000004 */
[----:B------:R-:W-:-:S02]  /*2d20*/  FMNMX.FTZ R5, R0, R4, !PT ;  /* 0x0000000400057209 */ /* 0x000fc40007810000 */
[----:B------:R-:W-:Y:S01]  /*2d30*/  FSEL R28, R29, -INF , P3 ;  /* 0xff8000001d1c7808 */ /* 0x000fe20001800000 */
[----:B------:R-:W-:Y:S01]  /*2d40*/  UMOV UR6, UR60 ;  /* 0x0000003c00067c82 */ /* 0x000fe20008000000 */
[----:B------:R-:W-:Y:S01]  /*2d50*/  FSEL R162, R32, -INF , P4 ;  /* 0xff80000020a27808 */ /* 0x000fe20002000000 */
[----:B------:R-:W0:Y:S01]  /*2d60*/  MUFU.TANH R52, R52 ;  /* 0x0000003400347308 */ /* 0x000e220000002400 */
[----:B------:R-:W-:Y:S02]  /*2d70*/  FSEL R168, R33, -INF , P2 ;  /* 0xff80000021a87808 */ /* 0x000fe40001000000 */
[C---:B------:R-:W-:Y:S01]  /*2d80*/  ISETP.GT.AND P3, PT, R24.reuse, 0x21, PT ;  /* 0x000000211800780c */ /* 0x040fe20003f64270 */
[----:B------:R-:W-:Y:S01]  /*2d90*/  SYNCS.ARRIVE.TRANS64.RED.A1T0 RZ, [UR4], RZ ;  /* 0x000000ffffff79a7 */ /* 0x000fe20008100404 */
[C---:B------:R-:W-:Y:S02]  /*2da0*/  ISETP.GT.AND P4, PT, R24.reuse, 0x28, PT ;  /* 0x000000281800780c */ /* 0x040fe40003f84270 */
[----:B------:R-:W-:Y:S01]  /*2db0*/  ISETP.GT.AND P2, PT, R24, 0x29, PT ;  /* 0x000000291800780c */ /* 0x000fe20003f44270 */
[----:B------:R-:W5:Y:S01]  /*2dc0*/  MUFU.TANH R60, R60 ;  /* 0x0000003c003c7308 */ /* 0x000f620000002400 */
[----:B------:R-:W-:-:S02]  /*2dd0*/  FSEL R179, R40, -INF , P5 ;  /* 0xff80000028b37808 */ /* 0x000fc40002800000 */
[----:B------:R-:W-:Y:S02]  /*2de0*/  ISETP.GT.AND P5, PT, R24, 0x38, PT ;  /* 0x000000381800780c */ /* 0x000fe40003fa4270 */
[----:B----4-:R-:W-:Y:S02]  /*2df0*/  FSEL R228, R48, -INF , P1 ;  /* 0xff80000030e47808 */ /* 0x010fe40000800000 */
[----:B--2---:R-:W-:Y:S01]  /*2e00*/  FSEL R226, R49, -INF , P6 ;  /* 0xff80000031e27808 */ /* 0x004fe20003000000 */
[----:B------:R-:W2:Y:S01]  /*2e10*/  MUFU.TANH R61, R61 ;  /* 0x0000003d003d7308 */ /* 0x000ea20000002400 */
[C---:B------:R-:W-:Y:S02]  /*2e20*/  ISETP.GT.AND P1, PT, R24.reuse, 0x48, PT ;  /* 0x000000481800780c */ /* 0x040fe40003f24270 */
[----:B------:R-:W-:Y:S02]  /*2e30*/  ISETP.GT.AND P6, PT, R24, 0x49, PT ;  /* 0x000000491800780c */ /* 0x000fe40003fc4270 */
[----:B------:R-:W-:-:S02]  /*2e40*/  FMNMX.FTZ R5, R26, R5, !PT ;  /* 0x000000051a057209 */ /* 0x000fc40007810000 */
[----:B------:R-:W-:Y:S01]  /*2e50*/  FSEL R184, R41, -INF , P3 ;  /* 0xff80000029b87808 */ /* 0x000fe20001800000 */
[----:B------:R-:W4:Y:S01]  /*2e60*/  MUFU.TANH R53, R53 ;  /* 0x0000003500357308 */ /* 0x000f220000002400 */
[----:B---3--:R-:W-:Y:S02]  /*2e70*/  FSEL R188, R44, -INF , P4 ;  /* 0xff8000002cbc7808 */ /* 0x008fe40002000000 */
[----:B-1----:R-:W-:Y:S02]  /*2e80*/  FSEL R186, R45, -INF , P2 ;  /* 0xff8000002dba7808 */ /* 0x002fe40001000000 */
[C---:B------:R-:W-:Y:S02]  /*2e90*/  ISETP.GT.AND P3, PT, R24.reuse, 0x39, PT ;  /* 0x000000391800780c */ /* 0x040fe40003f64270 */
[C---:B------:R-:W-:Y:S01]  /*2ea0*/  ISETP.GT.AND P4, PT, R24.reuse, 0x40, PT ;  /* 0x000000401800780c */ /* 0x040fe20003f84270 */
[----:B------:R-:W1:Y:S01]  /*2eb0*/  MUFU.TANH R56, R56 ;  /* 0x0000003800387308 */ /* 0x000e620000002400 */
[----:B------:R-:W-:-:S02]  /*2ec0*/  ISETP.GT.AND P2, PT, R24, 0x41, PT ;  /* 0x000000411800780c */ /* 0x000fc40003f44270 */
[----:B0-----:R-:W-:Y:S02]  /*2ed0*/  FSEL R220, R52, -INF , P5 ;  /* 0xff80000034dc7808 */ /* 0x001fe40002800000 */
[----:B------:R-:W-:Y:S02]  /*2ee0*/  ISETP.GT.AND P5, PT, R24, 0x50, PT ;  /* 0x000000501800780c */ /* 0x000fe40003fa4270 */
[----:B-----5:R-:W-:Y:S01]  /*2ef0*/  FSEL R196, R60, -INF , P1 ;  /* 0xff8000003cc47808 */ /* 0x020fe20000800000 */
[----:B------:R-:W0:Y:S01]  /*2f00*/  MUFU.TANH R57, R57 ;  /* 0x0000003900397308 */ /* 0x000e220000002400 */
[----:B--2---:R-:W-:Y:S02]  /*2f10*/  FSEL R202, R61, -INF , P6 ;  /* 0xff8000003dca7808 */ /* 0x004fe40003000000 */
[----:B------:R-:W-:Y:S02]  /*2f20*/  FMNMX.FTZ R5, R28, R5, !PT ;  /* 0x000000051c057209 */ /* 0x000fe40007810000 */
[----:B------:R-:W-:-:S02]  /*2f30*/  ISETP.GT.AND P1, PT, R25, RZ, PT ;  /* 0x000000ff1900720c */ /* 0x000fc40003f24270 */
[----:B------:R-:W-:Y:S01]  /*2f40*/  ISETP.GT.AND P6, PT, R25, 0x1, PT ;  /* 0x000000011900780c */ /* 0x000fe20003fc4270 */
[----:B------:R-:W2:Y:S01]  /*2f50*/  MUFU.TANH R64, R64 ;  /* 0x0000004000407308 */ /* 0x000ea20000002400 */
[----:B----4-:R-:W-:Y:S02]  /*2f60*/  FSEL R218, R53, -INF , P3 ;  /* 0xff80000035da7808 */ /* 0x010fe40001800000 */
[----:B-1----:R-:W-:Y:S02]  /*2f70*/  FSEL R208, R56, -INF , P4 ;  /* 0xff80000038d07808 */ /* 0x002fe40002000000 */
[C---:B------:R-:W-:Y:S02]  /*2f80*/  ISETP.GT.AND P3, PT, R24.reuse, 0x51, PT ;  /* 0x000000511800780c */ /* 0x040fe40003f64270 */
[----:B------:R-:W-:Y:S01]  /*2f90*/  ISETP.GT.AND P4, PT, R24, 0x58, PT ;  /* 0x000000581800780c */ /* 0x000fe20003f84270 */
[----:B------:R-:W1:Y:S01]  /*2fa0*/  MUFU.TANH R65, R65 ;  /* 0x0000004100417308 */ /* 0x000e620000002400 */
[----:B0-----:R-:W-:-:S02]  /*2fb0*/  FSEL R192, R57, -INF , P2 ;  /* 0xff80000039c07808 */ /* 0x001fc40001000000 */
[----:B------:R-:W-:Y:S02]  /*2fc0*/  ISETP.GT.AND P2, PT, R24, 0x59, PT ;  /* 0x000000591800780c */ /* 0x000fe40003f44270 */
[----:B------:R-:W-:Y:S02]  /*2fd0*/  FMNMX.FTZ R5, R162, R5, !PT ;  /* 0x00000005a2057209 */ /* 0x000fe40007810000 */
[----:B------:R-:W-:Y:S01]  /*2fe0*/  FSEL R24, R77, -INF , P1 ;  /* 0xff8000004d187808 */ /* 0x000fe20000800000 */
[----:B------:R0:W3:Y:S01]  /*2ff0*/  MUFU.TANH R79, R30 ;  /* 0x0000001e004f7308 */ /* 0x0000e20000002400 */
[----:B--2---:R-:W-:Y:S02]  /*3000*/  FSEL R182, R64, -INF , P5 ;  /* 0xff80000040b67808 */ /* 0x004fe40002800000 */
[----:B------:R-:W-:Y:S02]  /*3010*/  ISETP.GT.AND P5, PT, R25, 0x8, PT ;  /* 0x000000081900780c */ /* 0x000fe40003fa4270 */
[----:B------:R-:W-:-:S02]  /*3020*/  FMNMX.FTZ R27, R168, R5, !PT ;  /* 0x00000005a81b7209 */ /* 0x000fc40007810000 */
[----:B------:R-:W-:Y:S01]  /*3030*/  ISETP.GT.AND P1, PT, R25, 0x10, PT ;  /* 0x000000101900780c */ /* 0x000fe20003f24270 */
[----:B------:R-:W2:Y:S01]  /*3040*/  MUFU.TANH R31, R31 ;  /* 0x0000001f001f7308 */ /* 0x000ea20000002400 */
[----:B0-----:R-:W-:Y:S02]  /*3050*/  FSEL R30, R78, -INF , P6 ;  /* 0xff8000004e1e7808 */ /* 0x001fe40003000000 */
[----:B-1----:R-:W-:Y:S02]  /*3060*/  FSEL R170, R65, -INF , P3 ;  /* 0xff80000041aa7808 */ /* 0x002fe40001800000 */
[----:B------:R-:W-:Y:S02]  /*3070*/  ISETP.GT.AND P3, PT, R25, 0x9, PT ;  /* 0x000000091900780c */ /* 0x000fe40003f64270 */
[----:B------:R-:W-:Y:S01]  /*3080*/  FMNMX.FTZ R5, R24, R30, !PT ;  /* 0x0000001e18057209 */ /* 0x000fe20007810000 */
[----:B------:R2:W0:Y:S01]  /*3090*/  MUFU.TANH R167, R34 ;  /* 0x0000002200a77308 */ /* 0x0004220000002400 */
[----:B---3--:R-:W-:-:S02]  /*30a0*/  FSEL R32, R79, -INF , P5 ;  /* 0xff8000004f207808 */ /* 0x008fc40002800000 */
[----:B------:R-:W-:Y:S02]  /*30b0*/  FMNMX.FTZ R27, R166, R27, !PT ;  /* 0x0000001ba61b7209 */ /* 0x000fe40007810000 */
[----:B------:R-:W-:Y:S02]  /*30c0*/  FMNMX.FTZ R5, R32, R5, !PT ;  /* 0x0000000520057209 */ /* 0x000fe40007810000 */
[----:B------:R-:W-:Y:S01]  /*30d0*/  ISETP.GT.AND P6, PT, R25, 0x11, PT ;  /* 0x000000111900780c */ /* 0x000fe20003fc4270 */
[----:B------:R-:W1:Y:S01]  /*30e0*/  MUFU.TANH R35, R35 ;  /* 0x0000002300237308 */ /* 0x000e620000002400 */
[----:B--2---:R-:W-:Y:S02]  /*30f0*/  FSEL R34, R31, -INF , P3 ;  /* 0xff8000001f227808 */ /* 0x004fe40001800000 */
[----:B------:R-:W-:Y:S02]  /*3100*/  ISETP.GT.AND P5, PT, R25, 0x18, PT ;  /* 0x000000181900780c */ /* 0x000fe40003fa4270 */
[----:B------:R-:W-:-:S02]  /*3110*/  FMNMX.FTZ R36, R34, R5, !PT ;  /* 0x0000000522247209 */ /* 0x000fc40007810000 */
[----:B------:R-:W-:Y:S01]  /*3120*/  ISETP.GT.AND P3, PT, R25, 0x19, PT ;  /* 0x000000191900780c */ /* 0x000fe20003f64270 */
[----:B------:R2:W3:Y:S01]  /*3130*/  MUFU.TANH R183, R38 ;  /* 0x0000002600b77308 */ /* 0x0004e20000002400 */
[----:B0-----:R-:W-:Y:S02]  /*3140*/  FSEL R167, R167, -INF , P1 ;  /* 0xff800000a7a77808 */ /* 0x001fe40000800000 */
[----:B------:R-:W-:Y:S02]  /*3150*/  ISETP.GT.AND P1, PT, R25, 0x20, PT ;  /* 0x000000201900780c */ /* 0x000fe40003f24270 */
[----:B------:R-:W-:-:S03]  /*3160*/  FMNMX.FTZ R36, R167, R36, !PT ;  /* 0x00000024a7247209 */ /* 0x000fc60007810000 */
[----:B------:R-:W0:Y:S01]  /*3170*/  MUFU.TANH R39, R39 ;  /* 0x0000002700277308 */ /* 0x000e220000002400 */
[----:B--2---:R-:W-:Y:S02]  /*3180*/  FMNMX.FTZ R38, R164, R27, !PT ;  /* 0x0000001ba4267209 */ /* 0x004fe40007810000 */
[----:B-1----:R-:W-:Y:S02]  /*3190*/  FSEL R171, R35, -INF , P6 ;  /* 0xff80000023ab7808 */ /* 0x002fe40003000000 */
[----:B------:R-:W-:Y:S02]  /*31a0*/  FMNMX.FTZ R5, R179, R38, !PT ;  /* 0x00000026b3057209 */ /* 0x000fe40007810000 */
[----:B------:R-:W-:Y:S01]  /*31b0*/  FMNMX.FTZ R36, R171, R36, !PT ;  /* 0x00000024ab247209 */ /* 0x000fe20007810000 */
[----:B------:R-:W1:Y:S01]  /*31c0*/  MUFU.TANH R42, R42 ;  /* 0x0000002a002a7308 */ /* 0x000e620000002400 */
[----:B------:R-:W-:Y:S02]  /*31d0*/  FMNMX.FTZ R5, R184, R5, !PT ;  /* 0x00000005b8057209 */ /* 0x000fe40007810000 */
[----:B---3--:R-:W-:-:S02]  /*31e0*/  FSEL R183, R183, -INF , P5 ;  /* 0xff800000b7b77808 */ /* 0x008fc40002800000 */
[----:B------:R-:W-:Y:S02]  /*31f0*/  FMNMX.FTZ R5, R188, R5, !PT ;  /* 0x00000005bc057209 */ /* 0x000fe40007810000 */
[----:B------:R-:W-:Y:S01]  /*3200*/  FMNMX.FTZ R36, R183, R36, !PT ;  /* 0x00000024b7247209 */ /* 0x000fe20007810000 */
[----:B------:R-:W2:Y:S01]  /*3210*/  MUFU.TANH R43, R43 ;  /* 0x0000002b002b7308 */ /* 0x000ea20000002400 */
[----:B0-----:R-:W-:Y:S02]  /*3220*/  FSEL R189, R39, -INF , P3 ;  /* 0xff80000027bd7808 */ /* 0x001fe40001800000 */
[----:B------:R-:W-:Y:S02]  /*3230*/  FMNMX.FTZ R5, R186, R5, !PT ;  /* 0x00000005ba057209 */ /* 0x000fe40007810000 */
[----:B------:R-:W-:Y:S02]  /*3240*/  ISETP.GT.AND P6, PT, R25, 0x21, PT ;  /* 0x000000211900780c */ /* 0x000fe40003fc4270 */
[----:B------:R-:W-:Y:S01]  /*3250*/  FMNMX.FTZ R36, R189, R36, !PT ;  /* 0x00000024bd247209 */ /* 0x000fe20007810000 */
[----:B------:R-:W0:Y:S01]  /*3260*/  MUFU.TANH R46, R46 ;  /* 0x0000002e002e7308 */ /* 0x000e220000002400 */
[----:B-1----:R-:W-:-:S02]  /*3270*/  FSEL R181, R42, -INF , P1 ;  /* 0xff8000002ab57808 */ /* 0x002fc40000800000 */
[----:B------:R-:W-:Y:S02]  /*3280*/  FMNMX.FTZ R5, R228, R5, !PT ;  /* 0x00000005e4057209 */ /* 0x000fe40007810000 */
[----:B------:R-:W-:Y:S02]  /*3290*/  ISETP.GT.AND P5, PT, R25, 0x28, PT ;  /* 0x000000281900780c */ /* 0x000fe40003fa4270 */
[----:B------:R-:W-:Y:S01]  /*32a0*/  FMNMX.FTZ R36, R181, R36, !PT ;  /* 0x00000024b5247209 */ /* 0x000fe20007810000 */
[----:B------:R-:W1:Y:S01]  /*32b0*/  MUFU.TANH R47, R47 ;  /* 0x0000002f002f7308 */ /* 0x000e620000002400 */
[----:B--2---:R-:W-:Y:S02]  /*32c0*/  FSEL R187, R43, -INF , P6 ;  /* 0xff8000002bbb7808 */ /* 0x004fe40003000000 */
[----:B------:R-:W-:Y:S02]  /*32d0*/  FMNMX.FTZ R5, R226, R5, !PT ;  /* 0x00000005e2057209 */ /* 0x000fe40007810000 */
[----:B------:R-:W-:-:S02]  /*32e0*/  ISETP.GT.AND P3, PT, R25, 0x29, PT ;  /* 0x000000291900780c */ /* 0x000fc40003f64270 */
        /* <DEDUP_REMOVED lines=8> */
[C---:B------:R-:W-:Y:S02]  /*3370*/  ISETP.GT.AND P6, PT, R25.reuse, 0x31, PT ;  /* 0x000000311900780c */ /* 0x040fe40003fc4270 */
[----:B------:R-:W-:Y:S02]  /*3380*/  FMNMX.FTZ R5, R190, R5, !PT ;  /* 0x00000005be057209 */ /* 0x000fe40007810000 */
[C---:B------:R-:W-:Y:S01]  /*3390*/  ISETP.GT.AND P5, PT, R25.reuse, 0x38, PT ;  /* 0x000000381900780c */ /* 0x040fe20003fa4270 */
[----:B------:R-:W1:Y:S01]  /*33a0*/  MUFU.TANH R54, R54 ;  /* 0x0000003600367308 */ /* 0x000e620000002400 */
[----:B--2---:R-:W-:Y:S02]  /*33b0*/  FSEL R216, R50, -INF , P1 ;  /* 0xff80000032d87808 */ /* 0x004fe40000800000 */
[----:B------:R-:W-:Y:S02]  /*33c0*/  ISETP.GT.AND P3, PT, R25, 0x39, PT ;  /* 0x000000391900780c */ /* 0x000fe40003f64270 */
[----:B------:R-:W-:-:S02]  /*33d0*/  FMNMX.FTZ R5, R216, R5, !PT ;  /* 0x00000005d8057209 */ /* 0x000fc40007810000 */
[----:B------:R-:W-:Y:S01]  /*33e0*/  FMNMX.FTZ R27, R218, R27, !PT ;  /* 0x0000001bda1b7209 */ /* 0x000fe20007810000 */
[----:B------:R-:W2:Y:S01]  /*33f0*/  MUFU.TANH R55, R55 ;  /* 0x0000003700377308 */ /* 0x000ea20000002400 */
[----:B0-----:R-:W-:Y:S02]  /*3400*/  FSEL R214, R51, -INF , P6 ;  /* 0xff80000033d67808 */ /* 0x001fe40003000000 */
[----:B------:R-:W-:Y:S02]  /*3410*/  ISETP.GT.AND P1, PT, R25, 0x40, PT ;  /* 0x000000401900780c */ /* 0x000fe40003f24270 */
[----:B------:R-:W-:Y:S02]  /*3420*/  FMNMX.FTZ R5, R214, R5, !PT ;  /* 0x00000005d6057209 */ /* 0x000fe40007810000 */
[----:B------:R-:W-:Y:S01]  /*3430*/  FMNMX.FTZ R27, R208, R27, !PT ;  /* 0x0000001bd01b7209 */ /* 0x000fe20007810000 */
[----:B------:R-:W0:Y:S01]  /*3440*/  MUFU.TANH R58, R58 ;  /* 0x0000003a003a7308 */ /* 0x000e220000002400 */
[----:B-1----:R-:W-:-:S02]  /*3450*/  FSEL R212, R54, -INF , P5 ;  /* 0xff80000036d47808 */ /* 0x002fc40002800000 */
[----:B------:R-:W-:Y:S02]  /*3460*/  ISETP.GT.AND P6, PT, R25, 0x41, PT ;  /* 0x000000411900780c */ /* 0x000fe40003fc4270 */
[----:B------:R-:W-:Y:S02]  /*3470*/  FMNMX.FTZ R5, R212, R5, !PT ;  /* 0x00000005d4057209 */ /* 0x000fe40007810000 */
[----:B------:R-:W-:Y:S01]  /*3480*/  FMNMX.FTZ R27, R192, R27, !PT ;  /* 0x0000001bc01b7209 */ /* 0x000fe20007810000 */
        /* <DEDUP_REMOVED lines=17> */
[----:B------:R-:W-:Y:S02]  /*35a0*/  FMNMX.FTZ R36, R170, R27, !PT ;  /* 0x0000001baa247209 */ /* 0x000fe40007810000 */
[----:B------:R-:W-:-:S03]  /*35b0*/  FMNMX.FTZ R5, R198, R5, !PT ;  /* 0x00000005c6057209 */ /* 0x000fc60007810000 */
[----:B------:R-:W2:Y:S01]  /*35c0*/  MUFU.TANH R66, R66 ;  /* 0x0000004200427308 */ /* 0x000ea20000002400 */
[----:B0-----:R-:W-:-:S04]  /*35d0*/  FSEL R204, R63, -INF , P3 ;  /* 0xff8000003fcc7808 */ /* 0x001fc80001800000 */
[----:B------:R-:W-:-:S03]  /*35e0*/  FMNMX.FTZ R5, R204, R5, !PT ;  /* 0x00000005cc057209 */ /* 0x000fc60007810000 */
[----:B------:R-:W0:Y:S01]  /*35f0*/  MUFU.TANH R68, R68 ;  /* 0x0000004400447308 */ /* 0x000e220000002400 */
[----:B-1----:R-:W-:Y:S01]  /*3600*/  FSEL R180, R69, -INF , P2 ;  /* 0xff80000045b47808 */ /* 0x002fe20001000000 */
[----:B------:R1:W-:Y:S01]  /*3610*/  BAR.SYNC.DEFER_BLOCKING R224, 0x100 ;  /* 0x000400e00000751d */ /* 0x0003e20000010000 */
[----:B------:R-:W-:-:S05]  /*3620*/  ISETP.GT.AND P2, PT, R25, 0x51, PT ;  /* 0x000000511900780c */ /* 0x000fca0003f44270 */
[----:B------:R-:W3:Y:S01]  /*3630*/  MUFU.TANH R67, R67 ;  /* 0x0000004300437308 */ /* 0x000ee20000002400 */
[----:B--2---:R-:W-:Y:S02]  /*3640*/  FSEL R176, R66, -INF , P1 ;  /* 0xff80000042b07808 */ /* 0x004fe40000800000 */
[----:B------:R-:W-:Y:S02]  /*3650*/  ISETP.GT.AND P1, PT, R25, 0x58, PT ;  /* 0x000000581900780c */ /* 0x000fe40003f24270 */
[----:B------:R-:W-:-:S03]  /*3660*/  FMNMX.FTZ R5, R176, R5, !PT ;  /* 0x00000005b0057209 */ /* 0x000fc60007810000 */
[----:B------:R-:W2:Y:S01]  /*3670*/  MUFU.TANH R70, R70 ;  /* 0x0000004600467308 */ /* 0x000ea20000002400 */
[----:B0-----:R-:W-:-:S04]  /*3680*/  FSEL R173, R68, -INF , P4 ;  /* 0xff80000044ad7808 */ /* 0x001fc80002000000 */
[----:B------:R-:W-:-:S03]  /*3690*/  FMNMX.FTZ R27, R173, R36, !PT ;  /* 0x00000024ad1b7209 */ /* 0x000fc60007810000 */
[----:B------:R-:W0:Y:S01]  /*36a0*/  MUFU.TANH R71, R71 ;  /* 0x0000004700477308 */ /* 0x000e220000002400 */
[----:B---3--:R-:W-:Y:S02]  /*36b0*/  FSEL R172, R67, -INF , P2 ;  /* 0xff80000043ac7808 */ /* 0x008fe40001000000 */
[----:B------:R-:W-:Y:S02]  /*36c0*/  ISETP.GT.AND P2, PT, R25, 0x59, PT ;  /* 0x000000591900780c */ /* 0x000fe40003f44270 */
[----:B------:R-:W-:Y:S02]  /*36d0*/  FMNMX.FTZ R5, R172, R5, !PT ;  /* 0x00000005ac057209 */ /* 0x000fe40007810000 */
[----:B------:R-:W-:Y:S02]  /*36e0*/  FMNMX.FTZ R27, R180, R27, !PT ;  /* 0x0000001bb41b7209 */ /* 0x000fe40007810000 */
[----:B--2---:R-:W-:-:S03]  /*36f0*/  FSEL R174, R70, -INF , P1 ;  /* 0xff80000046ae7808 */ /* 0x004fc60000800000 */
[----:B------:R-:W2:Y:S01]  /*3700*/  SHFL.BFLY PT, R36, R27, 0x2, 0x1f ;  /* 0x0c401f001b247f89 */ /* 0x000ea200000e0000 */
[----:B------:R-:W-:Y:S02]  /*3710*/  FMNMX.FTZ R5, R174, R5, !PT ;  /* 0x00000005ae057209 */ /* 0x000fe40007810000 */
[----:B0-----:R-:W-:-:S04]  /*3720*/  FSEL R178, R71, -INF , P2 ;  /* 0xff80000047b27808 */ /* 0x001fc80001000000 */
[----:B------:R-:W-:-:S05]  /*3730*/  FMNMX.FTZ R5, R178, R5, !PT ;  /* 0x00000005b2057209 */ /* 0x000fca0007810000 */
[----:B------:R-:W0:Y:S01]  /*3740*/  SHFL.BFLY PT, R38, R5, 0x2, 0x1f ;  /* 0x0c401f0005267f89 */ /* 0x000e2200000e0000 */
[----:B--2---:R-:W-:-:S05]  /*3750*/  FMNMX.FTZ R36, R27, R36, !PT ;  /* 0x000000241b247209 */ /* 0x004fca0007810000 */
[----:B------:R-:W2:Y:S01]  /*3760*/  SHFL.BFLY PT, R25, R36, 0x1, 0x1f ;  /* 0x0c201f0024197f89 */ /* 0x000ea200000e0000 */
[----:B0-----:R-:W-:-:S05]  /*3770*/  FMNMX.FTZ R38, R5, R38, !PT ;  /* 0x0000002605267209 */ /* 0x001fca0007810000 */
[----:B------:R-:W0:Y:S01]  /*3780*/  SHFL.BFLY PT, R153, R38, 0x1, 0x1f ;  /* 0x0c201f0026997f89 */ /* 0x000e2200000e0000 */
[----:B--2---:R-:W-:-:S04]  /*3790*/  FMNMX.FTZ R152, R36, R25, !PT ;  /* 0x0000001924987209 */ /* 0x004fc80007810000 */
[C---:B------:R-:W-:Y:S01]  /*37a0*/  FSETP.NEU.FTZ.AND P1, PT, R152.reuse, -INF , PT ;  /* 0xff8000009800780b */ /* 0x040fe20003f3d000 */
[----:B------:R-:W-:-:S05]  /*37b0*/  FMUL.FTZ R175, R152, UR10 ;  /* 0x0000000a98af7c20 */ /* 0x000fca0008410000 */
[----:B------:R-:W-:Y:S02]  /*37c0*/  FSEL R175, R175, RZ, P1 ;  /* 0x000000ffafaf7208 */ /* 0x000fe40000800000 */
[----:B0-----:R-:W-:-:S03]  /*37d0*/  FMNMX.FTZ R153, R38, R153, !PT ;  /* 0x0000009926997209 */ /* 0x001fc60007810000 */
[--C-:B------:R-:W-:Y:S01]  /*37e0*/  FFMA.FTZ R5, R4, UR10, -R175.reuse ;  /* 0x0000000a04057c23 */ /* 0x100fe200080108af */
[--C-:B------:R-:W-:Y:S01]  /*37f0*/  FFMA.FTZ R0, R0, UR10, -R175.reuse ;  /* 0x0000000a00007c23 */ /* 0x100fe200080108af */
[--C-:B------:R-:W-:Y:S01]  /*3800*/  FFMA.FTZ R4, R26, UR10, -R175.reuse ;  /* 0x0000000a1a047c23 */ /* 0x100fe200080108af */
[C---:B------:R-:W-:Y:S01]  /*3810*/  FSETP.NEU.FTZ.AND P1, PT, R153.reuse, -INF , PT ;  /* 0xff8000009900780b */ /* 0x040fe20003f3d000 */
[----:B------:R-:W-:Y:S01]  /*3820*/  FMUL.FTZ R177, R153, UR10 ;  /* 0x0000000a99b17c20 */ /* 0x000fe20008410000 */
[--C-:B------:R-:W-:Y:S01]  /*3830*/  FFMA.FTZ R155, R28, UR10, -R175.reuse ;  /* 0x0000000a1c9b7c23 */ /* 0x100fe200080108af */
[----:B------:R-:W-:Y:S01]  /*3840*/  MUFU.EX2 R5, R5 ;  /* 0x0000000500057308 */ /* 0x000fe20000000800 */
[--C-:B------:R-:W-:Y:S01]  /*3850*/  FFMA.FTZ R169, R164, UR10, -R175.reuse ;  /* 0x0000000aa4a97c23 */ /* 0x100fe200080108af */
[--C-:B------:R-:W-:Y:S01]  /*3860*/  FFMA.FTZ R165, R168, UR10, -R175.reuse ;  /* 0x0000000aa8a57c23 */ /* 0x100fe200080108af */
[----:B------:R-:W-:Y:S01]  /*3870*/  FSEL R177, R177, RZ, P1 ;  /* 0x000000ffb1b17208 */ /* 0x000fe20000800000 */
[--C-:B------:R-:W-:Y:S01]  /*3880*/  FFMA.FTZ R162, R162, UR10, -R175.reuse ;  /* 0x0000000aa2a27c23 */ /* 0x100fe200080108af */
[--C-:B------:R-:W-:Y:S01]  /*3890*/  FFMA.FTZ R166, R166, UR10, -R175.reuse ;  /* 0x0000000aa6a67c23 */ /* 0x100fe200080108af */
[--C-:B------:R-:W-:Y:S01]  /*38a0*/  FFMA.FTZ R179, R179, UR10, -R175.reuse ;  /* 0x0000000ab3b37c23 */ /* 0x100fe200080108af */
[----:B------:R-:W-:Y:S01]  /*38b0*/  FFMA.FTZ R184, R184, UR10, -R175 ;  /* 0x0000000ab8b87c23 */ /* 0x000fe200080108af */
        /* <DEDUP_REMOVED lines=8> */
[----:B------:R-:W-:Y:S01]  /*3940*/  FFMA.FTZ R171, R189, UR10, -R177 ;  /* 0x0000000abdab7c23 */ /* 0x000fe200080108b1 */
[--C-:B------:R-:W-:Y:S01]  /*3950*/  FFMA.FTZ R183, R188, UR10, -R175.reuse ;  /* 0x0000000abcb77c23 */ /* 0x100fe200080108af */
[----:B------:R-:W-:Y:S01]  /*3960*/  FFMA.FTZ R188, R186, UR10, -R175 ;  /* 0x0000000ababc7c23 */ /* 0x000fe200080108af */
[--C-:B------:R-:W-:Y:S01]  /*3970*/  FFMA.FTZ R181, R181, UR10, -R177.reuse ;  /* 0x0000000ab5b57c23 */ /* 0x100fe200080108b1 */
[----:B------:R-:W-:Y:S01]  /*3980*/  MUFU.EX2 R4, R4 ;  /* 0x0000000400047308 */ /* 0x000fe20000000800 */
[--C-:B------:R-:W-:Y:S01]  /*3990*/  FFMA.FTZ R186, R187, UR10, -R177.reuse ;  /* 0x0000000abbba7c23 */ /* 0x100fe200080108b1 */
[--C-:B------:R-:W-:Y:S01]  /*39a0*/  FFMA.FTZ R185, R185, UR10, -R177.reuse ;  /* 0x0000000ab9b97c23 */ /* 0x100fe200080108b1 */
[----:B------:R-:W-:Y:S01]  /*39b0*/  FFMA.FTZ R190, R190, UR10, -R177 ;  /* 0x0000000abebe7c23 */ /* 0x000fe200080108b1 */
[--C-:B------:R-:W-:Y:S01]  /*39c0*/  FFMA.FTZ R187, R228, UR10, -R175.reuse ;  /* 0x0000000ae4bb7c23 */ /* 0x100fe200080108af */
[--C-:B------:R-:W-:Y:S01]  /*39d0*/  FFMA.FTZ R226, R226, UR10, -R175.reuse ;  /* 0x0000000ae2e27c23 */ /* 0x100fe200080108af */
[--C-:B------:R-:W-:Y:S01]  /*39e0*/  FFMA.FTZ R189, R220, UR10, -R175.reuse ;  /* 0x0000000adcbd7c23 */ /* 0x100fe200080108af */
[----:B------:R-:W-:Y:S01]  /*39f0*/  FFMA.FTZ R218, R218, UR10, -R175 ;  /* 0x0000000adada7c23 */ /* 0x000fe200080108af */
[----:B------:R-:W2:Y:S01]  /*3a00*/  MUFU.EX2 R155, R155 ;  /* 0x0000009b009b7308 */ /* 0x000ea20000000800 */
[----:B0-----:R-:W-:Y:S01]  /*3a10*/  F2FP.BF16.F32.PACK_AB R156, R5, R0 ;  /* 0x00000000059c723e */ /* 0x001fe200000010ff */
        /* <DEDUP_REMOVED lines=14> */
[----:B------:R-:W0:Y:S01]  /*3b00*/  MUFU.EX2 R161, R161 ;  /* 0x000000a100a17308 */ /* 0x000e220000000800 */
[----:B--2---:R-:W-:Y:S01]  /*3b10*/  F2FP.BF16.F32.PACK_AB R158, R155, R4 ;  /* 0x000000049b9e723e */ /* 0x004fe200000010ff */
        /* <DEDUP_REMOVED lines=8> */
[----:B------:R-:W-:-:S04]  /*3ba0*/  FADD.FTZ R5, R0, R5 ;  /* 0x0000000500057221 */ /* 0x000fc80000010000 */
[----:B------:R-:W-:Y:S02]  /*3bb0*/  FADD.FTZ R4, R4, R5 ;  /* 0x0000000504047221 */ /* 0x000fe40000010000 */
[----:B------:R-:W2:Y:S01]  /*3bc0*/  MUFU.EX2 R163, R163 ;  /* 0x000000a300a37308 */ /* 0x000ea20000000800 */
[----:B0-----:R-:W-:Y:S01]  /*3bd0*/  F2FP.BF16.F32.PACK_AB R157, R161, R154 ;  /* 0x0000009aa19d723e */ /* 0x001fe200000010ff */
[----:B------:R-:W-:Y:S01]  /*3be0*/  FADD.FTZ R161, R154, R161 ;  /* 0x000000a19aa17221 */ /* 0x000fe20000010000 */
[----:B------:R-:W-:-:S05]  /*3bf0*/  FADD.FTZ R155, R155, R4 ;  /* 0x000000049b9b7221 */ /* 0x000fca0000010000 */
[----:B------:R-:W-:Y:S08]  /*3c00*/  MUFU.EX2 R162, R162 ;  /* 0x000000a200a27308 */ /* 0x000ff00000000800 */
[----:B------:R-:W0:Y:S01]  /*3c10*/  MUFU.EX2 R165, R165 ;  /* 0x000000a500a57308 */ /* 0x000e220000000800 */
[----:B--2---:R-:W-:Y:S01]  /*3c20*/  F2FP.BF16.F32.PACK_AB R159, R163, R160 ;  /* 0x000000a0a39f723e */ /* 0x004fe200000010ff */
[----:B------:R-:W-:-:S03]  /*3c30*/  FADD.FTZ R160, R160, R161 ;  /* 0x000000a1a0a07221 */ /* 0x000fc60000010000 */
[----:B------:R-:W-:Y:S01]  /*3c40*/  WARPGROUP.ARRIVE ;  /* 0x00000000000079c5 */ /* 0x000fe20000000000 */
[----:B------:R-:W-:Y:S02]  /*3c50*/  FADD.FTZ R163, R163, R160 ;  /* 0x000000a0a3a37221 */ /* 0x000fe40000010000 */
[----:B------:R-:W-:Y:S03]  /*3c60*/  MUFU.EX2 R166, R166 ;  /* 0x000000a600a67308 */ /* 0x000fe60000000800 */
[----:B------:R-:W-:Y:S01]  /*3c70*/  HGMMA.64x256x16.F32.BF16 R24, R156, gdesc[UR4].tnspB, RZ, !UPT, gsb0 ;  /* 0x43e000049c187df0 */ /* 0x000fe2000c0018ff */
[----:B------:R-:W-:Y:S01]  /*3c80*/  UIADD3 UR6, UR60, 0x80, URZ ;  /* 0x000000803c067890 */ /* 0x000fe2000fffe03f */
[----:B------:R-:W-:-:S03]  /*3c90*/  UMOV UR7, 0x40000040 ;  /* 0x4000004000077882 */ /* 0x000fc60000000000 */
[----:B------:R-:W-:Y:S08]  /*3ca0*/  MUFU.EX2 R169, R169 ;  /* 0x000000a900a97308 */ /* 0x000ff00000000800 */
[----:B------:R-:W-:Y:S08]  /*3cb0*/  MUFU.EX2 R164, R164 ;  /* 0x000000a400a47308 */ /* 0x000ff00000000800 */
[----:B------:R-:W2:Y:S08]  /*3cc0*/  MUFU.EX2 R167, R167 ;  /* 0x000000a700a77308 */ /* 0x000eb00000000800 */
[----:B------:R-:W-:Y:S08]  /*3cd0*/  MUFU.EX2 R168, R168 ;  /* 0x000000a800a87308 */ /* 0x000ff00000000800 */
[----:B------:R-:W3:Y:S08]  /*3ce0*/  MUFU.EX2 R171, R171 ;  /* 0x000000ab00ab7308 */ /* 0x000ef00000000800 */
[----:B------:R-:W-:Y:S08]  /*3cf0*/  MUFU.EX2 R179, R179 ;  /* 0x000000b300b37308 */ /* 0x000ff00000000800 */
[----:B------:R-:W4:Y:S08]  /*3d00*/  MUFU.EX2 R184, R184 ;  /* 0x000000b800b87308 */ /* 0x000f300000000800 */
[----:B------:R-:W-:Y:S08]  /*3d10*/  MUFU.EX2 R183, R183 ;  /* 0x000000b700b77308 */ /* 0x000ff00000000800 */
[----:B------:R-:W-:Y:S08]  /*3d20*/  MUFU.EX2 R188, R188 ;  /* 0x000000bc00bc7308 */ /* 0x000ff00000000800 */
[----:B------:R-:W-:Y:S08]  /*3d30*/  MUFU.EX2 R181, R181 ;  /* 0x000000b500b57308 */ /* 0x000ff00000000800 */
[----:B------:R-:W5:Y:S08]  /*3d40*/  MUFU.EX2 R186, R186 ;  /* 0x000000ba00ba7308 */ /* 0x000f700000000800 */
        /* <DEDUP_REMOVED lines=24> */
[----:B0-----:R-:W-:Y:S01]  /*3ed0*/  F2FP.BF16.F32.PACK_AB R156, R165, R162 ;  /* 0x000000a2a59c723e */ /* 0x001fe200000010ff */
[----:B------:R-:W-:Y:S01]  /*3ee0*/  FADD.FTZ R162, R162, R155 ;  /* 0x0000009ba2a27221 */ /* 0x000fe20000010000 */
[----:B--2---:R-:W-:Y:S01]  /*3ef0*/  F2FP.BF16.F32.PACK_AB R157, R167, R164 ;  /* 0x000000a4a79d723e */ /* 0x004fe200000010ff */
[----:B------:R-:W-:Y:S01]  /*3f00*/  FADD.FTZ R164, R164, R163 ;  /* 0x000000a3a4a47221 */ /* 0x000fe20000010000 */
[----:B------:R-:W-:Y:S01]  /*3f10*/  F2FP.BF16.F32.PACK_AB R158, R169, R166 ;  /* 0x000000a6a99e723e */ /* 0x000fe200000010ff */
[----:B------:R-:W0:Y:S01]  /*3f20*/  MUFU.EX2 R172, R172 ;  /* 0x000000ac00ac7308 */ /* 0x000e220000000800 */
[----:B---3--:R-:W-:Y:S01]  /*3f30*/  F2FP.BF16.F32.PACK_AB R159, R171, R168 ;  /* 0x000000a8ab9f723e */ /* 0x008fe200000010ff */
        /* <DEDUP_REMOVED lines=11> */
[----:B------:R-:W2:Y:S01]  /*3ff0*/  MUFU.EX2 R177, R177 ;  /* 0x000000b100b17308 */ /* 0x000ea20000000800 */
[----:B------:R-:W-:Y:S02]  /*4000*/  WARPGROUP.DEPBAR.LE gsb0, 0x0 ;  /* 0x00008000000079c5 */ /* 0x000fe40000010000 */
[----:B----4-:R-:W-:Y:S01]  /*4010*/  F2FP.BF16.F32.PACK_AB R156, R184, R179 ;  /* 0x000000b3b89c723e */ /* 0x010fe200000010ff */
[----:B------:R-:W-:Y:S01]  /*4020*/  FADD.FTZ R179, R179, R166 ;  /* 0x000000a6b3b37221 */ /* 0x000fe20000010000 */
[----:B-----5:R-:W-:Y:S01]  /*4030*/  F2FP.BF16.F32.PACK_AB R157, R186, R181 ;  /* 0x000000b5ba9d723e */ /* 0x020fe200000010ff */
        /* <DEDUP_REMOVED lines=50> */
[C---:B0-----:R-:W-:Y:S01]  /*4360*/  F2FP.BF16.F32.PACK_AB R157, R172.reuse, R175 ;  /* 0x000000afac9d723e */ /* 0x041fe200000010ff */
[----:B------:R-:W-:Y:S01]  /*4370*/  FADD.FTZ R175, R175, R198 ;  /* 0x000000c6afaf7221 */ /* 0x000fe20000010000 */
[----:B------:R-:W-:Y:S01]  /*4380*/  F2FP.BF16.F32.PACK_AB R158, R173, R170 ;  /* 0x000000aaad9e723e */ /* 0x000fe200000010ff */
[----:B------:R-:W-:Y:S01]  /*4390*/  FADD.FTZ R203, R203, R182 ;  /* 0x000000b6cbcb7221 */ /* 0x000fe20000010000 */
[----:B--2---:R-:W-:Y:S01]  /*43a0*/  F2FP.BF16.F32.PACK_AB R159, R177, R174 ;  /* 0x000000aeb19f723e */ /* 0x004fe200000010ff */
        /* <DEDUP_REMOVED lines=10> */
.L_x_4715:
[----:B------:R-:W-:Y:S01]  /*4450*/  UISETP.NE.AND UP0, UPT, UR57, URZ, UPT ;  /* 0x0000003f3900728c */ /* 0x000fe2000bf05270 */
[----:B------:R-:W-:Y:S01]  /*4460*/  R2UR UR7, R223 ;  /* 0x00000000df0772ca */ /* 0x000fe200000e0000 */
[----:B------:R-:W0:Y:S01]  /*4470*/  S2UR UR14, SR_CgaCtaId ;  /* 0x00000000000e79c3 */ /* 0x000e220000008800 */
[----:B------:R-:W-:-:S08]  /*4480*/  MOV R5, RZ ;  /* 0x000000ff00057202 */ /* 0x000fd00000000f00 */
[----:B------:R-:W-:Y:S01]  /*4490*/  @UP0 ULDC UR4, c[0x0][0x44c] ;  /* 0x0001130000040ab9 */ /* 0x000fe20000000800 */
[----:B------:R-:W-:Y:S01]  /*44a0*/  @UP0 ULDC UR6, c[0x0][0x450] ;  /* 0x0001140000060ab9 */ /* 0x000fe20000000800 */
[----:B------:R-:W-:-:S04]  /*44b0*/  UIMAD.WIDE.U32 UR4, UR38, UR4, URZ ;  /* 0x00000004260472a5 */ /* 0x000fc8000f8e003f */
[----:B------:R-:W-:Y:S02]  /*44c0*/  @UP0 USHF.R.U32.HI UR38, URZ, UR6, UR5 ;  /* 0x000000063f260299 */ /* 0x000fe40008011605 */
[----:B------:R-:W-:Y:S02]  /*44d0*/  UIADD3 UR6, UR61, 0x32460, URZ ;  /* 0x000324603d067890 */ /* 0x000fe4000fffe03f */
[----:B------:R-:W-:Y:S02]  /*44e0*/  UIADD3 UR4, UR38, -UR11, UR42 ;  /* 0x8000000b26047290 */ /* 0x000fe4000fffe02a */
[----:B------:R-:W-:Y:S02]  /*44f0*/  UIADD3 UR38, UR43, -0x2, URZ ;  /* 0xfffffffe2b267890 */ /* 0x000fe4000fffe03f */
[----:B------:R-:W-:Y:S02]  /*4500*/  UIMAD.WIDE UR4, UR4, 0x2aaaaaab, URZ ;  /* 0x2aaaaaab040478a5 */ /* 0x000fe4000f8e023f */
[----:B0-----:R-:W-:-:S02]  /*4510*/  UPRMT UR6, UR14, 0x654, UR6 ;  /* 0x000006540e067896 */ /* 0x001fc40008000006 */
[----:B------:R-:W-:-:S04]  /*4520*/  USHF.R.U32.HI UR4, URZ, 0x1f, UR5 ;  /* 0x0000001f3f047899 */ /* 0x000fc80008011605 */
[----:B------:R-:W-:-:S03]  /*4530*/  ULEA.HI.SX32 UR4, UR5, UR4, 0x1c ;  /* 0x0000000405047291 */ /* 0x000fc6000f8fe23f */
[----:B------:R-:W-:Y:S01]  /*4540*/  SYNCS.ARRIVE.TRANS64.RED.A1T0 RZ, [UR6], RZ ;  /* 0x000000ffffff79a7 */ /* 0x000fe20008100406 */
[----:B------:R-:W-:-:S04]  /*4550*/  UISETP.LT.AND UP0, UPT, UR7, UR4, UPT ;  /* 0x000000040700728c */ /* 0x000fc8000bf01270 */
[----:B------:R-:W-:-:S03]  /*4560*/  USEL UR56, UR7, UR4, !UP0 ;  /* 0x0000000407387287 */ /* 0x000fc6000c000000 */
[----:B------:R-:W-:Y:S01]  /*4570*/  UMOV UR4, URZ ;  /* 0x0000003f00047c82 */ /* 0x000fe20008000000 */
[----:B------:R-:W-:-:S06]  /*4580*/  UISETP.GE.AND UP0, UPT, UR38, UR56, UPT ;  /* 0x000000382600728c */ /* 0x000fcc000bf06270 */
[----:B------:R-:W-:-:S13]  /*4590*/  PLOP3.LUT P1, PT, PT, PT, UP0, 0x80, 0x0 ;  /* 0x000000000000781c */ /* 0x000fda0003f2f008 */
[----:B------:R-:W-:Y:S05]  /*45a0*/  @!P1 BRA `(.L_x_4716) ;  /* 0x0000003000e49947 */ /* 0x000fea0003800000 */
[----:B------:R-:W-:Y:S01]  /*45b0*/  IMAD.MOV.U32 R201, RZ, RZ, R153 ;  /* 0x000000ffffc97224 */ /* 0x000fe200078e0099 */
[----:B------:R-:W-:Y:S01]  /*45c0*/  UMOV UR7, UR38 ;  /* 0x0000002600077c82 */ /* 0x000fe20008000000 */
[----:B------:R-:W-:Y:S01]  /*45d0*/  IMAD.MOV.U32 R202, RZ, RZ, R152 ;  /* 0x000000ffffca7224 */ /* 0x000fe200078e0098 */
[----:B------:R-:W-:Y:S01]  /*45e0*/  UMOV UR4, URZ ;  /* 0x0000003f00047c82 */ /* 0x000fe20008000000 */
[----:B------:R-:W-:-:S07]  /*45f0*/  IMAD.MOV.U32 R5, RZ, RZ, RZ ;  /* 0x000000ffff057224 */ /* 0x000fce00078e00ff */
.L_x_4727:
[----:B------:R-:W-:-:S04]  /*4600*/  UIADD3 UR4, UR4, 0x1, URZ ;  /* 0x0000000104047890 */ /* 0x000fc8000fffe03f */
[----:B------:R-:W-:-:S04]  /*4610*/  UISETP.NE.AND UP0, UPT, UR4, 0x2, UPT ;  /* 0x000000020400788c */ /* 0x000fc8000bf05270 */
[----:B------:R-:W-:Y:S02]  /*4620*/  USEL UR5, URZ, 0x1, UP0 ;  /* 0x000000013f057887 */ /* 0x000fe40008000000 */
[----:B------:R-:W-:-:S04]  /*4630*/  USEL UR4, UR4, URZ, UP0 ;  /* 0x0000003f04047287 */ /* 0x000fc80008000000 */
[----:B------:R-:W-:Y:S01]  /*4640*/  LOP3.LUT R5, R5, UR5, RZ, 0x3c, !PT ;  /* 0x0000000505057c12 */ /* 0x000fe2000f8e3cff */
[----:B------:R-:W-:Y:S07]  /*4650*/  @!P0 BRA `(.L_x_4717) ;  /* 0x0000000000048947 */ /* 0x000fee0003800000 */
[----:B------:R-:W-:Y:S01]  /*4660*/  BPT.TRAP 0x1 ;  /* 0x000000040000795c */ /* 0x000fe20000300000 */
.L_x_4717:
[----:B------:R-:W-:Y:S01]  /*4670*/  ULEA UR5, UR4, UR61, 0x3 ;  /* 0x0000003d04057291 */ /* 0x000fe2000f8e183f */
[----:B------:R-:W-:-:S08]  /*4680*/  SHF.L.U32 R20, R5, 0x1f, RZ ;  /* 0x0000001f05147819 */ /* 0x000fd000000006ff */
[----:B------:R0:W1:Y:S01]  /*4690*/  SYNCS.PHASECHK.TRANS64.TRYWAIT P1, [UR5+0x32430], R20 ;  /* 0x03243014ff0075a7 */ /* 0x0000620008020145 */
[----:B------:R-:W-:Y:S05]  /*46a0*/  @!P0 BRA `(.L_x_4718) ;  /* 0x0000000000048947 */ /* 0x000fea0003800000 */
[----:B------:R-:W-:Y:S01]  /*46b0*/  BPT.TRAP 0x1 ;  /* 0x000000040000795c */ /* 0x000fe20000300000 */
.L_x_4718:
[----:B-1----:R-:W-:Y:S05]  /*46c0*/  @P1 BRA `(.L_x_4719) ;  /* 0x0000000000081947 */ /* 0x002fea0003800000 */
[----:B------:R-:W1:Y:S02]  /*46d0*/  SYNCS.PHASECHK.TRANS64.TRYWAIT P1, [UR5+0x32430], R20 ;  /* 0x03243014ff0075a7 */ /* 0x000e640008020145 */
[----:B-1----:R-:W-:Y:S05]  /*46e0*/  @!P1 BRA `(.L_x_4720) ;  /* 0x000000d000949947 */ /* 0x002fea0003800000 */
.L_x_4719:
        /* <DEDUP_REMOVED lines=51> */
.L_x_4721:
[----:B------:R1:W2:Y:S01]  /*4a20*/  SYNCS.PHASECHK.TRANS64.TRYWAIT P1, [UR5+0x32450], R20 ;  /* 0x03245014ff0075a7 */ /* 0x0002a20008020145 */
[----:B------:R-:W-:Y:S05]  /*4a30*/  @!P0 BRA `(.L_x_4722) ;  /* 0x0000000000048947 */ /* 0x000fea0003800000 */
[----:B------:R-:W-:Y:S01]  /*4a40*/  BPT.TRAP 0x1 ;  /* 0x000000040000795c */ /* 0x000fe20000300000 */
.L_x_4722:
[----:B--2---:R-:W-:Y:S05]  /*4a50*/  @P1 BRA `(.L_x_4723) ;  /* 0x0000000000081947 */ /* 0x004fea0003800000 */
[----:B------:R-:W2:Y:S02]  /*4a60*/  SYNCS.PHASECHK.TRANS64.TRYWAIT P1, [UR5+0x32450], R20 ;  /* 0x03245014ff0075a7 */ /* 0x000ea40008020145 */
[----:B--2---:R-:W-:Y:S05]  /*4a70*/  @!P1 BRA `(.L_x_4724) ;  /* 0x000000cc00c89947 */ /* 0x004fea0003800000 */
.L_x_4723:
[----:B012---:R-:W-:Y:S01]  /*4a80*/  MOV R20, UR45 ;  /* 0x0000002d00147c02 */ /* 0x007fe20008000f00 */
[----:B------:R-:W-:Y:S01]  /*4a90*/  UIMAD UR6, UR4, 0xc00, UR39 ;  /* 0x00000c00040678a4 */ /* 0x000fe2000f8e0227 */
[----:B------:R-:W-:Y:S01]  /*4aa0*/  MOV R203, UR44 ;  /* 0x0000002c00cb7c02 */ /* 0x000fe20008000f00 */
[----:B------:R-:W-:Y:S01]  /*4ab0*/  WARPGROUP.ARRIVE ;  /* 0x00000000000079c5 */ /* 0x000fe20000000000 */
[----:B------:R-:W-:Y:S01]  /*4ac0*/  R2UR UR44, R8 ;  /* 0x00000000082c72ca */ /* 0x000fe200000e0000 */
[----:B------:R-:W-:Y:S01]  /*4ad0*/  UMOV UR47, 0x40000040 ;  /* 0x40000040002f7882 */ /* 0x000fe20000000000 */
[----:B------:R-:W-:Y:S01]  /*4ae0*/  R2UR UR45, R9 ;  /* 0x00000000092d72ca */ /* 0x000fe200000e0000 */
[----:B------:R-:W-:Y:S01]  /*4af0*/  UIADD3 UR10, UR6, 0x2, URZ ;  /* 0x00000002060a7890 */ /* 0x000fe2000fffe03f */
[----:B------:R-:W-:Y:S01]  /*4b00*/  MOV R204, UR49 ;  /* 0x0000003100cc7c02 */ /* 0x000fe20008000f00 */
[----:B------:R-:W-:Y:S01]  /*4b10*/  UMOV UR46, UR6 ;  /* 0x00000006002e7c82 */ /* 0x000fe20008000000 */
[----:B------:R-:W-:Y:S01]  /*4b20*/  MOV R205, UR48 ;  /* 0x0000003000cd7c02 */ /* 0x000fe20008000f00 */
[----:B------:R-:W-:Y:S01]  /*4b30*/  UMOV UR51, 0x40000040 ;  /* 0x4000004000337882 */ /* 0x000fe20000000000 */
[----:B------:R-:W-:Y:S01]  /*4b40*/  R2UR UR48, R6 ;  /* 0x00000000063072ca */ /* 0x000fe200000e0000 */
[----:B------:R-:W-:Y:S01]  /*4b50*/  UMOV UR55, 0x40000040 ;  /* 0x4000004000377882 */ /* 0x000fe20000000000 */
[----:B------:R-:W-:Y:S01]  /*4b60*/  R2UR UR49, R7 ;  /* 0x00000000073172ca */ /* 0x000fe200000e0000 */
[----:B------:R-:W-:Y:S01]  /*4b70*/  UMOV UR50, UR10 ;  /* 0x0000000a00327c82 */ /* 0x000fe20008000000 */
[----:B------:R-:W-:Y:S01]  /*4b80*/  MOV R206, UR53 ;  /* 0x0000003500ce7c02 */ /* 0x000fe20008000f00 */
[----:B------:R-:W-:Y:S01]  /*4b90*/  UIADD3 UR10, UR6, 0x4, URZ ;  /* 0x00000004060a7890 */ /* 0x000fe2000fffe03f */
[----:B------:R-:W-:Y:S01]  /*4ba0*/  MOV R207, UR52 ;  /* 0x0000003400cf7c02 */ /* 0x000fe20008000f00 */
[----:B------:R-:W-:Y:S01]  /*4bb0*/  HGMMA.64x96x16.F32.BF16 R152, gdesc[UR44], R152, gsb0 ;  /* 0x016000002c9879f0 */ /* 0x000fe20008001898 */
[----:B------:R-:W-:Y:S01]  /*4bc0*/  R2UR UR52, R2 ;  /* 0x00000000023472ca */ /* 0x000fe200000e0000 */
[----:B------:R-:W-:Y:S01]  /*4bd0*/  UMOV UR59, 0x40000040 ;  /* 0x40000040003b7882 */ /* 0x000fe20000000000 */
[----:B------:R-:W-:Y:S01]  /*4be0*/  R2UR UR53, R3 ;  /* 0x00000000033572ca */ /* 0x000fe200000e0000 */
[----:B------:R-:W-:Y:S01]  /*4bf0*/  UMOV UR11, 0x40000040 ;  /* 0x40000040000b7882 */ /* 0x000fe20000000000 */
[----:B------:R-:W-:Y:S01]  /*4c00*/  UMOV UR54, UR10 ;  /* 0x0000000a00367c82 */ /* 0x000fe20008000000 */
[----:B------:R-:W-:Y:S01]  /*4c10*/  MOV R209, UR57 ;  /* 0x0000003900d17c02 */ /* 0x000fe20008000f00 */
[----:B------:R-:W-:Y:S01]  /*4c20*/  UIADD3 UR10, UR6, 0x6, URZ ;  /* 0x00000006060a7890 */ /* 0x000fe2000fffe03f */
[----:B------:R-:W-:Y:S01]  /*4c30*/  MOV R210, UR56 ;  /* 0x0000003800d27c02 */ /* 0x000fe20008000f00 */
[----:B------:R-:W-:Y:S01]  /*4c40*/  UIADD3 UR14, UR6, 0x302, URZ ;  /* 0x00000302060e7890 */ /* 0x000fe2000fffe03f */
[----:B------:R-:W-:Y:S01]  /*4c50*/  R2UR UR56, R18 ;  /* 0x00000000123872ca */ /* 0x000fe200000e0000 */
[----:B------:R-:W-:Y:S01]  /*4c60*/  UMOV UR15, 0x40000040 ;  /* 0x40000040000f7882 */ /* 0x000fe20000000000 */
[----:B------:R-:W-:Y:S01]  /*4c70*/  R2UR UR57, R19 ;  /* 0x00000000133972ca */ /* 0x000fe200000e0000 */
[----:B------:R-:W-:Y:S01]  /*4c80*/  UIADD3 UR18, UR6, 0x304, URZ ;  /* 0x0000030406127890 */ /* 0x000fe2000fffe03f */
[----:B------:R-:W-:Y:S01]  /*4c90*/  MOV R208, UR58 ;  /* 0x0000003a00d07c02 */ /* 0x000fe20008000f00 */
[----:B------:R-:W-:Y:S01]  /*4ca0*/  UMOV UR58, UR10 ;  /* 0x0000000a003a7c82 */ /* 0x000fe20008000000 */
[----:B------:R-:W-:Y:S01]  /*4cb0*/  UIADD3 UR10, UR6, 0x300, URZ ;  /* 0x00000300060a7890 */ /* 0x000fe2000fffe03f */
[----:B------:R-:W-:Y:S01]  /*4cc0*/  R2UR UR45, R20 ;  /* 0x00000000142d72ca */ /* 0x000fe200000e0000 */
[----:B------:R-:W-:Y:S01]  /*4cd0*/  UMOV UR19, 0x40000040 ;  /* 0x4000004000137882 */ /* 0x000fe20000000000 */
[----:B------:R-:W-:Y:S01]  /*4ce0*/  UIADD3 UR22, UR6, 0x306, URZ ;  /* 0x0000030606167890 */ /* 0x000fe2000fffe03f */
[----:B------:R-:W-:Y:S01]  /*4cf0*/  R2UR UR44, R203 ;  /* 0x00000000cb2c72ca */ /* 0x000fe200000e0000 */
[----:B------:R-:W-:Y:S01]  /*4d00*/  UMOV UR23, 0x40000040 ;  /* 0x4000004000177882 */ /* 0x000fe20000000000 */
[----:B------:R-:W-:Y:S01]  /*4d10*/  UIADD3 UR26, UR6, 0x600, URZ ;  /* 0x00000600061a7890 */ /* 0x000fe2000fffe03f */
[----:B------:R-:W0:Y:S01]  /*4d20*/  S2R R211, SR_TID.X ;  /* 0x0000000000d37919 */ /* 0x000e220000002100 */
        /* <DEDUP_REMOVED lines=25> */
[----:B------:R-:W-:Y:S01]  /*4ec0*/  UIADD3 UR6, UR6, 0x906, URZ ;  /* 0x0000090606067890 */ /* 0x000fe2000fffe03f */
[----:B------:R-:W-:Y:S02]  /*4ed0*/  WARPGROUP.DEPBAR.LE gsb0, 0x0 ;  /* 0x00008000000079c5 */ /* 0x000fe40000010000 */
[----:B------:R-:W-:-:S06]  /*4ee0*/  WARPGROUP.ARRIVE ;  /* 0x00000000000079c5 */ /* 0x000fcc0000000000 */
[----:B------:R-:W-:Y:S01]  /*4ef0*/  HGMMA.64x96x16.F32.BF16 R152, gdesc[UR56], R152, gsb0 ;  /* 0x01600000389879f0 */ /* 0x000fe20008001898 */
[----:B------:R-:W-:Y:S01]  /*4f00*/  R2UR UR56, R16 ;  /* 0x00000000103872ca */ /* 0x000fe200000e0000 */
[----:B------:R-:W-:Y:S01]  /*4f10*/  UMOV UR58, UR6 ;  /* 0x00000006003a7c82 */ /* 0x000fe20008000000 */
        /* <DEDUP_REMOVED lines=37> */
[----:B------:R-:W-:Y:S01]  /*5170*/  HGMMA.64x96x16.F32.BF16 R152, gdesc[UR56], R152, gsb0 ;  /* 0x01600000389879f0 */ /* 0x000fe20008001898 */
[----:B------:R-:W-:Y:S02]  /*5180*/  R2UR UR58, R208 ;  /* 0x00000000d03a72ca */ /* 0x000fe400000e0000 */
[----:B------:R-:W-:Y:S02]  /*5190*/  R2UR UR57, R209 ;  /* 0x00000000d13972ca */ /* 0x000fe400000e0000 */
[----:B------:R-:W-:Y:S01]  /*51a0*/  R2UR UR56, R210 ;  /* 0x00000000d23872ca */ /* 0x000fe200000e0000 */
[----:B------:R-:W-:Y:S02]  /*51b0*/  WARPGROUP.DEPBAR.LE gsb0, 0x0 ;  /* 0x00008000000079c5 */ /* 0x000fe40000010000 */
[----:B------:R0:W-:Y:S06]  /*51c0*/  BAR.ARV R20, 0x100 ;  /* 0x000400140000751d */ /* 0x0001ec0000002000 */
[----:B------:R-:W-:Y:S06]  /*51d0*/  @!P0 BRA `(.L_x_4725) ;  /* 0x0000000000048947 */ /* 0x000fec0003800000 */
[----:B------:R-:W-:Y:S01]  /*51e0*/  BPT.TRAP 0x1 ;  /* 0x000000040000795c */ /* 0x000fe20000300000 */
.L_x_4725:
[----:B------:R-:W-:Y:S01]  /*51f0*/  UISETP.NE.AND UP0, UPT, UR57, URZ, UPT ;  /* 0x0000003f3900728c */ /* 0x000fe2000bf05270 */
[----:B------:R-:W1:Y:S01]  /*5200*/  S2UR UR14, SR_CgaCtaId ;  /* 0x00000000000e79c3 */ /* 0x000e620000008800 */
[----:B------:R-:W-:Y:S01]  /*5210*/  ULDC UR6, c[0x0][0xad0] ;  /* 0x0002b40000067ab9 */ /* 0x000fe20000000800 */
[----:B------:R-:W-:Y:S01]  /*5220*/  ULDC UR11, c[0x0][0x2f0] ;  /* 0x0000bc00000b7ab9 */ /* 0x000fe20000000800 */
[----:B------:R-:W-:Y:S01]  /*5230*/  FMUL.FTZ R218, R158, UR6 ;  /* 0x000000069eda7c20 */ /* 0x000fe20008410000 */
[----:B------:R-:W-:Y:S01]  /*5240*/  FMUL.FTZ R221, R155, UR6 ;  /* 0x000000069bdd7c20 */ /* 0x000fe20008410000 */
[----:B------:R-:W-:Y:S01]  /*5250*/  PLOP3.LUT P1, PT, PT, PT, UP0, 0x80, 0x0 ;  /* 0x000000000000781c */ /* 0x000fe20003f2f008 */
[----:B------:R-:W-:Y:S01]  /*5260*/  FMUL.FTZ R155, R156, UR6 ;  /* 0x000000069c9b7c20 */ /* 0x000fe20008410000 */
[----:B------:R-:W-:Y:S01]  /*5270*/  PLOP3.LUT P2, PT, PT, PT, UP0, 0x80, 0x0 ;  /* 0x000000000000781c */ /* 0x000fe20003f4f008 */
[----:B------:R-:W-:Y:S01]  /*5280*/  FMUL.FTZ R156, R157, UR6 ;  /* 0x000000069d9c7c20 */ /* 0x000fe20008410000 */
[----:B------:R-:W-:Y:S01]  /*5290*/  MOV R157, R200 ;  /* 0x000000c8009d7202 */ /* 0x000fe20000000f00 */
[----:B------:R-:W-:Y:S01]  /*52a0*/  @UP0 ULDC UR10, c[0x0][0x44c] ;  /* 0x00011300000a0ab9 */ /* 0x000fe20000000800 */
[----:B------:R-:W-:Y:S01]  /*52b0*/  FMUL.FTZ R219, R159, UR6 ;  /* 0x000000069fdb7c20 */ /* 0x000fe20008410000 */
[----:B------:R-:W-:Y:S01]  /*52c0*/  FMUL.FTZ R206, R152, UR6 ;  /* 0x0000000698ce7c20 */ /* 0x000fe20008410000 */
[----:B------:R-:W-:Y:S01]  /*52d0*/  FMUL.FTZ R211, R180, UR6 ;  /* 0x00000006b4d37c20 */ /* 0x000fe20008410000 */
[----:B------:R-:W-:Y:S01]  /*52e0*/  FMUL.FTZ R161, R161, UR6 ;  /* 0x00000006a1a17c20 */ /* 0x000fe20008410000 */
[----:B------:R-:W-:Y:S01]  /*52f0*/  FMUL.FTZ R204, R175, UR6 ;  /* 0x00000006afcc7c20 */ /* 0x000fe20008410000 */
[----:B------:R-:W-:Y:S01]  /*5300*/  FMUL.FTZ R180, R187, UR6 ;  /* 0x00000006bbb47c20 */ /* 0x000fe20008410000 */
[----:B------:R-:W-:Y:S01]  /*5310*/  FMUL.FTZ R208, R165, UR6 ;  /* 0x00000006a5d07c20 */ /* 0x000fe20008410000 */
[----:B------:R-:W-:Y:S01]  /*5320*/  @P1 IMAD.HI.U32 R158, R200, UR10, RZ ;  /* 0x0000000ac89e1c27 */ /* 0x000fe2000f8e00ff */
[----:B------:R-:W-:-:S03]  /*5330*/  @UP0 ULDC UR10, c[0x0][0x450] ;  /* 0x00011400000a0ab9 */ /* 0x000fc60000000800 */
[----:B------:R-:W-:Y:S01]  /*5340*/  FMUL.FTZ R165, R183, UR6 ;  /* 0x00000006b7a57c20 */ /* 0x000fe20008410000 */
[----:B------:R-:W-:Y:S01]  /*5350*/  FMUL.FTZ R205, R153, UR6 ;  /* 0x0000000699cd7c20 */ /* 0x000fe20008410000 */
[----:B------:R-:W-:Y:S01]  /*5360*/  IMAD.MOV.U32 R175, RZ, RZ, -0x2 ;  /* 0xfffffffeffaf7424 */ /* 0x000fe200078e00ff */
[----:B------:R-:W-:Y:S01]  /*5370*/  @P2 SHF.R.U32.HI R157, RZ, UR10, R158 ;  /* 0x0000000aff9d2c19 */ /* 0x000fe2000801169e */
[----:B------:R-:W-:Y:S01]  /*5380*/  UMOV UR10, 0x1 ;  /* 0x00000001000a7882 */ /* 0x000fe20000000000 */
[----:B------:R-:W-:Y:S01]  /*5390*/  FMUL.FTZ R183, R185, UR6 ;  /* 0x00000006b9b77c20 */ /* 0x000fe20008410000 */
[----:B------:R-:W-:Y:S01]  /*53a0*/  UIMAD UR10, UR7, -0x60, UR10 ;  /* 0xffffffa0070a78a4 */ /* 0x000fe2000f8e020a */
[----:B------:R-:W-:Y:S01]  /*53b0*/  FMUL.FTZ R207, R164, UR6 ;  /* 0x00000006a4cf7c20 */ /* 0x000fe20008410000 */
[----:B------:R-:W2:Y:S01]  /*53c0*/  SHFL.IDX PT, R159, R157, RZ, 0x1c1f ;  /* 0x001c1fff9d9f7589 */ /* 0x000ea200000e0000 */
[----:B------:R-:W-:Y:S01]  /*53d0*/  FMUL.FTZ R185, R189, UR6 ;  /* 0x00000006bdb97c20 */ /* 0x000fe20008410000 */
[----:B------:R-:W3:Y:S01]  /*53e0*/  MUFU.TANH R206, R206 ;  /* 0x000000ce00ce7308 */ /* 0x000ee20000002400 */
[----:B------:R-:W-:Y:S01]  /*53f0*/  FMUL.FTZ R209, R173, UR6 ;  /* 0x00000006add17c20 */ /* 0x000fe20008410000 */
[----:B------:R-:W4:Y:S01]  /*5400*/  SHFL.IDX PT, R187, R157, 0x1, 0x1c1f ;  /* 0x003c1f009dbb7f89 */ /* 0x000f2200000e0000 */
[----:B------:R-:W-:-:S02]  /*5410*/  IMAD.U32 R189, RZ, RZ, UR11 ;  /* 0x0000000bffbd7e24 */ /* 0x000fc4000f8e00ff */
[----:B------:R-:W-:Y:S01]  /*5420*/  FMUL.FTZ R216, R163, UR6 ;  /* 0x00000006a3d87c20 */ /* 0x000fe20008410000 */
[----:B------:R-:W-:Y:S02]  /*5430*/  IMAD R158, R222, R175, UR10 ;  /* 0x0000000ade9e7e24 */ /* 0x000fe4000f8e02af */
[----:B------:R-:W-:Y:S01]  /*5440*/  FMUL.FTZ R163, R168, UR6 ;  /* 0x00000006a8a37c20 */ /* 0x000fe20008410000 */
[----:B------:R-:W-:Y:S01]  /*5450*/  FMUL.FTZ R176, R176, UR6 ;  /* 0x00000006b0b07c20 */ /* 0x000fe20008410000 */
[----:B------:R-:W5:Y:S01]  /*5460*/  MUFU.TANH R161, R161 ;  /* 0x000000a100a17308 */ /* 0x000f620000002400 */
[----:B------:R-:W-:Y:S02]  /*5470*/  IMAD R158, R189, UR58, R158 ;  /* 0x0000003abd9e7c24 */ /* 0x000fe4000f8e029e */
[----:B------:R-:W-:Y:S01]  /*5480*/  FMUL.FTZ R220, R154, UR6 ;  /* 0x000000069adc7c20 */ /* 0x000fe20008410000 */
[----:B------:R-:W-:Y:S01]  /*5490*/  ULDC UR10, c[0x0][0x288] ;  /* 0x0000a200000a7ab9 */ /* 0x000fe20000000800 */
        /* <DEDUP_REMOVED lines=10> */
[--C-:B--2---:R-:W-:Y:S01]  /*5540*/  IADD3 R166, R159, -UR10, R158.reuse ;  /* 0x8000000a9fa67c10 */ /* 0x104fe2000fffe09e */
[----:B------:R-:W-:Y:S01]  /*5550*/  FMUL.FTZ R217, R162, UR6 ;  /* 0x00000006a2d97c20 */ /* 0x000fe20008410000 */
[----:B------:R-:W2:Y:S01]  /*5560*/  MUFU.TANH R155, R155 ;  /* 0x0000009b009b7308 */ /* 0x000ea20000002400 */
[----:B------:R-:W-:Y:S01]  /*5570*/  FMUL.FTZ R175, R197, UR6 ;  /* 0x00000006c5af7c20 */ /* 0x000fe20008410000 */
[----:B------:R-:W-:Y:S01]  /*5580*/  ISETP.GT.AND P1, PT, R166, RZ, PT ;  /* 0x000000ffa600720c */ /* 0x000fe20003f24270 */
[----:B------:R-:W-:Y:S01]  /*5590*/  FMUL.FTZ R210, R184, UR6 ;  /* 0x00000006b8d27c20 */ /* 0x000fe20008410000 */
[----:B------:R-:W-:Y:S01]  /*55a0*/  ISETP.GT.AND P4, PT, R166, 0x11, PT ;  /* 0x00000011a600780c */ /* 0x000fe20003f84270 */
[----:B------:R-:W-:Y:S01]  /*55b0*/  FMUL.FTZ R203, R174, UR6 ;  /* 0x00000006aecb7c20 */ /* 0x000fe20008410000 */
[----:B------:R-:W-:Y:S01]  /*55c0*/  ISETP.GT.AND P6, PT, R166, 0x1, PT ;  /* 0x00000001a600780c */ /* 0x000fe20003fc4270 */
[----:B------:R-:W-:Y:S01]  /*55d0*/  FMUL.FTZ R184, R188, UR6 ;  /* 0x00000006bcb87c20 */ /* 0x000fe20008410000 */
[----:B------:R-:W1:Y:S01]  /*55e0*/  MUFU.TANH R207, R207 ;  /* 0x000000cf00cf7308 */ /* 0x000e620000002400 */
[----:B---3--:R-:W-:Y:S01]  /*55f0*/  FSEL R159, R206, -INF , P1 ;  /* 0xff800000ce9f7808 */ /* 0x008fe20000800000 */
[----:B------:R-:W-:Y:S01]  /*5600*/  FMUL.FTZ R174, R196, UR6 ;  /* 0x00000006c4ae7c20 */ /* 0x000fe20008410000 */
[C---:B------:R-:W-:Y:S01]  /*5610*/  ISETP.GT.AND P5, PT, R166.reuse, 0x8, PT ;  /* 0x00000008a600780c */ /* 0x040fe20003fa4270 */
[----:B------:R-:W-:Y:S01]  /*5620*/  FMUL.FTZ R162, R179, UR6 ;  /* 0x00000006b3a27c20 */ /* 0x000fe20008410000 */
[----:B------:R-:W-:Y:S01]  /*5630*/  ISETP.GT.AND P1, PT, R166, 0x18, PT ;  /* 0x00000018a600780c */ /* 0x000fe20003f24270 */
[----:B------:R-:W-:Y:S01]  /*5640*/  FMUL.FTZ R179, R186, UR6 ;  /* 0x00000006bab37c20 */ /* 0x000fe20008410000 */
[----:B-----5:R-:W-:Y:S01]  /*5650*/  FSEL R206, R161, -INF , P4 ;  /* 0xff800000a1ce7808 */ /* 0x020fe20002000000 */
[----:B------:R-:W3:Y:S01]  /*5660*/  MUFU.TANH R209, R209 ;  /* 0x000000d100d17308 */ /* 0x000ee20000002400 */
[----:B------:R-:W-:Y:S01]  /*5670*/  ISETP.GT.AND P4, PT, R166, 0x29, PT ;  /* 0x00000029a600780c */ /* 0x000fe20003f84270 */
[----:B------:R-:W-:Y:S01]  /*5680*/  FMUL.FTZ R168, R194, UR6 ;  /* 0x00000006c2a87c20 */ /* 0x000fe20008410000 */
[----:B----4-:R-:W-:Y:S01]  /*5690*/  IADD3 R214, R187, -UR10, R158 ;  /* 0x8000000abbd67c10 */ /* 0x010fe2000fffe09e */
[----:B------:R-:W-:Y:S01]  /*56a0*/  FMUL.FTZ R152, R170, UR6 ;  /* 0x00000006aa987c20 */ /* 0x000fe20008410000 */
[----:B0-----:R-:W-:Y:S01]  /*56b0*/  FSEL R158, R205, -INF , P6 ;  /* 0xff800000cd9e7808 */ /* 0x001fe20003000000 */
[----:B------:R-:W-:Y:S01]  /*56c0*/  FMUL.FTZ R169, R195, UR6 ;  /* 0x00000006c3a97c20 */ /* 0x000fe20008410000 */
[----:B------:R-:W-:Y:S01]  /*56d0*/  ISETP.GT.AND P6, PT, R166, 0x19, PT ;  /* 0x00000019a600780c */ /* 0x000fe20003fc4270 */
[----:B------:R-:W0:Y:S01]  /*56e0*/  MUFU.TANH R208, R208 ;  /* 0x000000d000d07308 */ /* 0x000e220000002400 */
[----:B--2---:R-:W-:Y:S01]  /*56f0*/  FSEL R157, R155, -INF , P5 ;  /* 0xff8000009b9d7808 */ /* 0x004fe20002800000 */
[----:B------:R-:W-:Y:S01]  /*5700*/  FMUL.FTZ R181, R190, UR6 ;  /* 0x00000006beb57c20 */ /* 0x000fe20008410000 */
[----:B-1----:R-:W-:Y:S01]  /*5710*/  FSEL R207, R207, -INF , P1 ;  /* 0xff800000cfcf7808 */ /* 0x002fe20000800000 */
[----:B------:R-:W-:Y:S01]  /*5720*/  FMUL.FTZ R170, R198, UR6 ;  /* 0x00000006c6aa7c20 */ /* 0x000fe20008410000 */
[----:B------:R-:W-:Y:S01]  /*5730*/  ISETP.GT.AND P5, PT, R166, 0x20, PT ;  /* 0x00000020a600780c */ /* 0x000fe20003fa4270 */
[----:B------:R-:W-:Y:S01]  /*5740*/  FMUL.FTZ R164, R182, UR6 ;  /* 0x00000006b6a47c20 */ /* 0x000fe20008410000 */
[----:B------:R-:W-:Y:S01]  /*5750*/  ISETP.GT.AND P1, PT, R166, 0x30, PT ;  /* 0x00000030a600780c */ /* 0x000fe20003f24270 */
[----:B------:R-:W1:Y:S01]  /*5760*/  MUFU.TANH R163, R163 ;  /* 0x000000a300a37308 */ /* 0x000e620000002400 */
[----:B---3--:R-:W-:Y:S01]  /*5770*/  FSEL R197, R209, -INF , P4 ;  /* 0xff800000d1c57808 */ /* 0x008fe20002000000 */
[----:B------:R-:W-:Y:S01]  /*5780*/  FMUL.FTZ R213, R199, UR6 ;  /* 0x00000006c7d57c20 */ /* 0x000fe20008410000 */
[----:B------:R-:W-:Y:S01]  /*5790*/  ISETP.GT.AND P4, PT, R214, RZ, PT ;  /* 0x000000ffd600720c */ /* 0x000fe20003f84270 */
[----:B------:R-:W-:Y:S01]  /*57a0*/  FMUL.FTZ R182, R191, UR6 ;  /* 0x00000006bfb67c20 */ /* 0x000fe20008410000 */
[----:B------:R-:W-:Y:S01]  /*57b0*/  ISETP.GT.AND P2, PT, R166, 0x9, PT ;  /* 0x00000009a600780c */ /* 0x000fe20003f44270 */
[----:B------:R-:W-:Y:S01]  /*57c0*/  FMUL.FTZ R172, R192, UR6 ;  /* 0x00000006c0ac7c20 */ /* 0x000fe20008410000 */
[----:B------:R-:W-:Y:S01]  /*57d0*/  ISETP.GT.AND P3, PT, R166, 0x10, PT ;  /* 0x00000010a600780c */ /* 0x000fe20003f64270 */
[----:B------:R-:W2:Y:S01]  /*57e0*/  MUFU.TANH R176, R176 ;  /* 0x000000b000b07308 */ /* 0x000ea20000002400 */
[----:B0-----:R-:W-:Y:S01]  /*57f0*/  FSEL R208, R208, -INF , P6 ;  /* 0xff800000d0d07808 */ /* 0x001fe20003000000 */
[----:B------:R-:W-:Y:S01]  /*5800*/  FMUL.FTZ R173, R193, UR6 ;  /* 0x00000006c1ad7c20 */ /* 0x000fe20008410000 */
[----:B------:R-:W-:Y:S01]  /*5810*/  ISETP.GT.AND P6, PT, R166, 0x31, PT ;  /* 0x00000031a600780c */ /* 0x000fe20003fc4270 */
[----:B------:R-:W-:Y:S01]  /*5820*/  ULDC UR10, c[0x0][0xa80] ;  /* 0x0002a000000a7ab9 */ /* 0x000fe20000000800 */
[----:B------:R-:W-:-:S02]  /*5830*/  UIADD3 UR11, UR5, 0x32440, URZ ;  /* 0x00032440050b7890 */ /* 0x000fc4000fffe03f */
[----:B------:R-:W-:Y:S01]  /*5840*/  UIMAD UR6, UR4, 0xc00, UR60 ;  /* 0x00000c00040678a4 */ /* 0x000fe2000f8e023c */
[----:B------:R-:W0:Y:S01]  /*5850*/  MUFU.TANH R220, R220 ;  /* 0x000000dc00dc7308 */ /* 0x000e220000002400 */
[----:B-1----:R-:W-:Y:S01]  /*5860*/  FSEL R196, R163, -INF , P5 ;  /* 0xff800000a3c47808 */ /* 0x002fe20002800000 */
[----:B------:R-:W-:Y:S01]  /*5870*/  UPRMT UR11, UR14, 0x654, UR11 ;  /* 0x000006540e0b7896 */ /* 0x000fe2000800000b */
[----:B------:R-:W-:Y:S01]  /*5880*/  ISETP.GT.AND P5, PT, R166, 0x38, PT ;  /* 0x00000038a600780c */ /* 0x000fe20003fa4270 */
[----:B------:R-:W-:Y:S02]  /*5890*/  UMOV UR15, 0x40000040 ;  /* 0x40000040000f7882 */ /* 0x000fe40000000000 */
[----:B------:R-:W-:Y:S02]  /*58a0*/  UMOV UR14, UR6 ;  /* 0x00000006000e7c82 */ /* 0x000fe40008000000 */
[----:B------:R-:W1:Y:S01]  /*58b0*/  MUFU.TANH R156, R156 ;  /* 0x0000009c009c7308 */ /* 0x000e620000002400 */
[----:B--2---:R-:W-:-:S02]  /*58c0*/  FSEL R188, R176, -INF , P1 ;  /* 0xff800000b0bc7808 */ /* 0x004fc40000800000 */
[----:B------:R-:W-:Y:S01]  /*58d0*/  ISETP.GT.AND P1, PT, R214, 0x1, PT ;  /* 0x00000001d600780c */ /* 0x000fe20003f24270 */
[----:B------:R-:W-:Y:S04]  /*58e0*/  SYNCS.ARRIVE.TRANS64.RED.A1T0 RZ, [UR11], RZ ;  /* 0x000000ffffff79a7 */ /* 0x000fe8000810040b */
[----:B------:R-:W2:Y:S01]  /*58f0*/  MUFU.TANH R177, R177 ;  /* 0x000000b100b17308 */ /* 0x000ea20000002400 */
[----:B0-----:R-:W-:Y:S02]  /*5900*/  FSEL R163, R220, -INF , P4 ;  /* 0xff800000dca37808 */ /* 0x001fe40002000000 */
[----:B------:R-:W-:Y:S02]  /*5910*/  ISETP.GT.AND P4, PT, R214, 0x10, PT ;  /* 0x00000010d600780c */ /* 0x000fe40003f84270 */
[----:B------:R-:W-:-:S03]  /*5920*/  FMNMX.FTZ R176, R163, R201, !PT ;  /* 0x000000c9a3b07209 */ /* 0x000fc60007810000 */
[----:B------:R-:W0:Y:S01]  /*5930*/  MUFU.TANH R221, R221 ;  /* 0x000000dd00dd7308 */ /* 0x000e220000002400 */
[----:B-1----:R-:W-:Y:S02]  /*5940*/  FSEL R156, R156, -INF , P2 ;  /* 0xff8000009c9c7808 */ /* 0x002fe40001000000 */
[----:B------:R-:W-:-:S05]  /*5950*/  ISETP.GT.AND P2, PT, R166, 0x21, PT ;  /* 0x00000021a600780c */ /* 0x000fca0003f44270 */
[----:B------:R-:W1:Y:S01]  /*5960*/  MUFU.TANH R160, R160 ;  /* 0x000000a000a07308 */ /* 0x000e620000002400 */
[----:B--2---:R-:W-:Y:S02]  /*5970*/  FSEL R186, R177, -INF , P6 ;  /* 0xff800000b1ba7808 */ /* 0x004fe40003000000 */
[----:B------:R-:W-:-:S05]  /*5980*/  ISETP.GT.AND P6, PT, R214, 0x8, PT ;  /* 0x00000008d600780c */ /* 0x000fca0003fc4270 */
[----:B------:R-:W2:Y:S01]  /*5990*/  MUFU.TANH R167, R167 ;  /* 0x000000a700a77308 */ /* 0x000ea20000002400 */
[----:B0-----:R-:W-:Y:S02]  /*59a0*/  FSEL R155, R221, -INF , P1 ;  /* 0xff800000dd9b7808 */ /* 0x001fe40000800000 */
[----:B------:R-:W-:-:S05]  /*59b0*/  ISETP.GT.AND P1, PT, R214, 0x18, PT ;  /* 0x00000018d600780c */ /* 0x000fca0003f24270 */
[----:B------:R-:W0:Y:S01]  /*59c0*/  MUFU.TANH R211, R211 ;  /* 0x000000d300d37308 */ /* 0x000e220000002400 */
[----:B-1----:R-:W-:Y:S02]  /*59d0*/  FSEL R205, R160, -INF , P3 ;  /* 0xff800000a0cd7808 */ /* 0x002fe40001800000 */
[----:B------:R-:W-:-:S05]  /*59e0*/  ISETP.GT.AND P3, PT, R166, 0x28, PT ;  /* 0x00000028a600780c */ /* 0x000fca0003f64270 */
[----:B------:R-:W1:Y:S01]  /*59f0*/  MUFU.TANH R218, R218 ;  /* 0x000000da00da7308 */ /* 0x000e620000002400 */
[----:B--2---:R-:W-:Y:S02]  /*5a00*/  FSEL R194, R167, -INF , P2 ;  /* 0xff800000a7c27808 */ /* 0x004fe40001000000 */
[----:B------:R-:W-:Y:S02]  /*5a10*/  FMNMX.FTZ R167, R155, R176, !PT ;  /* 0x000000b09ba77209 */ /* 0x000fe40007810000 */
[----:B------:R-:W-:-:S03]  /*5a20*/  ISETP.GT.AND P2, PT, R166, 0x39, PT ;  /* 0x00000039a600780c */ /* 0x000fc60003f44270 */
[----:B------:R-:W2:Y:S01]  /*5a30*/  MUFU.TANH R219, R219 ;  /* 0x000000db00db7308 */ /* 0x000ea20000002400 */
[----:B0-----:R-:W-:Y:S02]  /*5a40*/  FSEL R187, R211, -INF , P5 ;  /* 0xff800000d3bb7808 */ /* 0x001fe40002800000 */
[----:B------:R-:W-:-:S05]  /*5a50*/  ISETP.GT.AND P5, PT, R214, 0x9, PT ;  /* 0x00000009d600780c */ /* 0x000fca0003fa4270 */
[----:B------:R-:W0:Y:S01]  /*5a60*/  MUFU.TANH R171, R171 ;  /* 0x000000ab00ab7308 */ /* 0x000e220000002400 */
[----:B-1----:R-:W-:Y:S02]  /*5a70*/  FSEL R160, R218, -INF , P6 ;  /* 0xff800000daa07808 */ /* 0x002fe40003000000 */
[----:B------:R-:W-:Y:S02]  /*5a80*/  ISETP.GT.AND P6, PT, R214, 0x21, PT ;  /* 0x00000021d600780c */ /* 0x000fe40003fc4270 */
[----:B------:R-:W-:Y:S02]  /*5a90*/  FMNMX.FTZ R176, R160, R167, !PT ;  /* 0x000000a7a0b07209 */ /* 0x000fe40007810000 */
[----:B------:R-:W-:Y:S01]  /*5aa0*/  FMNMX.FTZ R167, R159, R202, !PT ;  /* 0x000000ca9fa77209 */ /* 0x000fe20007810000 */
[----:B------:R-:W1:Y:S01]  /*5ab0*/  MUFU.TANH R178, R178 ;  /* 0x000000b200b27308 */ /* 0x000e620000002400 */
[----:B--2---:R-:W-:Y:S02]  /*5ac0*/  FSEL R161, R219, -INF , P5 ;  /* 0xff800000dba17808 */ /* 0x004fe40002800000 */
[----:B------:R-:W-:-:S02]  /*5ad0*/  ISETP.GT.AND P5, PT, R214, 0x20, PT ;  /* 0x00000020d600780c */ /* 0x000fc40003fa4270 */
[----:B------:R-:W-:-:S03]  /*5ae0*/  FMNMX.FTZ R176, R161, R176, !PT ;  /* 0x000000b0a1b07209 */ /* 0x000fc60007810000 */
        /* <DEDUP_REMOVED lines=8> */
[----:B------:R-:W-:Y:S02]  /*5b70*/  ISETP.GT.AND P4, PT, R214, 0x28, PT ;  /* 0x00000028d600780c */ /* 0x000fe40003f84270 */
[----:B------:R-:W-:Y:S02]  /*5b80*/  FMNMX.FTZ R171, R209, R176, !PT ;  /* 0x000000b0d1ab7209 */ /* 0x000fe40007810000 */
[----:B------:R-:W-:Y:S01]  /*5b90*/  FMNMX.FTZ R176, R158, R167, !PT ;  /* 0x000000a79eb07209 */ /* 0x000fe20007810000 */
[----:B------:R-:W2:Y:S01]  /*5ba0*/  MUFU.TANH R215, R215 ;  /* 0x000000d700d77308 */ /* 0x000ea20000002400 */
[----:B0-----:R-:W-:Y:S02]  /*5bb0*/  FSEL R178, R210, -INF , P3 ;  /* 0xff800000d2b27808 */ /* 0x001fe40001800000 */
[----:B------:R-:W-:-:S02]  /*5bc0*/  ISETP.GT.AND P3, PT, R214, 0x19, PT ;  /* 0x00000019d600780c */ /* 0x000fc40003f64270 */
[----:B------:R-:W-:-:S03]  /*5bd0*/  FMNMX.FTZ R167, R157, R176, !PT ;  /* 0x000000b09da77209 */ /* 0x000fc60007810000 */
[----:B------:R-:W0:Y:S01]  /*5be0*/  MUFU.TANH R212, R212 ;  /* 0x000000d400d47308 */ /* 0x000e220000002400 */
[----:B-1----:R-:W-:Y:S02]  /*5bf0*/  FSEL R210, R216, -INF , P2 ;  /* 0xff800000d8d27808 */ /* 0x002fe40001000000 */
[----:B------:R-:W-:Y:S02]  /*5c00*/  ISETP.GT.AND P2, PT, R214, 0x29, PT ;  /* 0x00000029d600780c */ /* 0x000fe40003f44270 */
[----:B------:R-:W-:-:S03]  /*5c10*/  FMNMX.FTZ R190, R210, R171, !PT ;  /* 0x000000abd2be7209 */ /* 0x000fc60007810000 */
[----:B------:R-:W1:Y:S01]  /*5c20*/  MUFU.TANH R152, R152 ;  /* 0x0000009800987308 */ /* 0x000e620000002400 */
[----:B--2---:R-:W-:Y:S02]  /*5c30*/  FSEL R211, R215, -INF , P1 ;  /* 0xff800000d7d37808 */ /* 0x004fe40000800000 */
[----:B------:R-:W-:Y:S02]  /*5c40*/  ISETP.GT.AND P1, PT, R214, 0x30, PT ;  /* 0x00000030d600780c */ /* 0x000fe40003f24270 */
[----:B------:R-:W-:-:S03]  /*5c50*/  FMNMX.FTZ R171, R211, R190, !PT ;  /* 0x000000bed3ab7209 */ /* 0x000fc60007810000 */
[----:B------:R-:W2:Y:S01]  /*5c60*/  MUFU.TANH R153, R153 ;  /* 0x0000009900997308 */ /* 0x000ea20000002400 */
[----:B0-----:R-:W-:Y:S02]  /*5c70*/  FSEL R212, R212, -INF , P3 ;  /* 0xff800000d4d47808 */ /* 0x001fe40001800000 */
[----:B------:R-:W-:Y:S02]  /*5c80*/  ISETP.GT.AND P3, PT, R214, 0x31, PT ;  /* 0x00000031d600780c */ /* 0x000fe40003f64270 */
[----:B------:R-:W-:-:S03]  /*5c90*/  FMNMX.FTZ R171, R212, R171, !PT ;  /* 0x000000abd4ab7209 */ /* 0x000fc60007810000 */
[----:B------:R-:W0:Y:S01]  /*5ca0*/  MUFU.TANH R203, R203 ;  /* 0x000000cb00cb7308 */ /* 0x000e220000002400 */
[----:B-1----:R-:W-:Y:S02]  /*5cb0*/  FSEL R198, R152, -INF , P5 ;  /* 0xff80000098c67808 */ /* 0x002fe40002800000 */
[----:B------:R-:W-:Y:S02]  /*5cc0*/  FMNMX.FTZ R152, R156, R167, !PT ;  /* 0x000000a79c987209 */ /* 0x000fe40007810000 */
[----:B------:R-:W-:Y:S02]  /*5cd0*/  FMNMX.FTZ R176, R198, R171, !PT ;  /* 0x000000abc6b07209 */ /* 0x000fe40007810000 */
[----:B------:R-:W-:Y:S01]  /*5ce0*/  ISETP.GT.AND P5, PT, R214, 0x38, PT ;  /* 0x00000038d600780c */ /* 0x000fe20003fa4270 */
[----:B------:R-:W1:Y:S01]  /*5cf0*/  MUFU.TANH R204, R204 ;  /* 0x000000cc00cc7308 */ /* 0x000e620000002400 */
[----:B--2---:R-:W-:Y:S02]  /*5d00*/  FSEL R199, R153, -INF , P6 ;  /* 0xff80000099c77808 */ /* 0x004fe40003000000 */
[----:B------:R-:W-:-:S02]  /*5d10*/  FMNMX.FTZ R153, R205, R152, !PT ;  /* 0x00000098cd997209 */ /* 0x000fc40007810000 */
[----:B------:R-:W-:Y:S02]  /*5d20*/  FMNMX.FTZ R176, R199, R176, !PT ;  /* 0x000000b0c7b07209 */ /* 0x000fe40007810000 */
[----:B------:R-:W-:Y:S01]  /*5d30*/  FMNMX.FTZ R152, R206, R153, !PT ;  /* 0x00000099ce987209 */ /* 0x000fe20007810000 */
[----:B------:R-:W2:Y:S01]  /*5d40*/  MUFU.TANH R154, R154 ;  /* 0x0000009a009a7308 */ /* 0x000ea20000002400 */
[----:B0-----:R-:W-:Y:S02]  /*5d50*/  FSEL R203, R203, -INF , P4 ;  /* 0xff800000cbcb7808 */ /* 0x001fe40002000000 */
[----:B------:R-:W-:Y:S02]  /*5d60*/  FMNMX.FTZ R153, R207, R152, !PT ;  /* 0x00000098cf997209 */ /* 0x000fe40007810000 */
[----:B------:R-:W-:Y:S02]  /*5d70*/  FMNMX.FTZ R167, R203, R176, !PT ;  /* 0x000000b0cba77209 */ /* 0x000fe40007810000 */
[----:B------:R-:W-:Y:S01]  /*5d80*/  FMNMX.FTZ R153, R208, R153, !PT ;  /* 0x00000099d0997209 */ /* 0x000fe20007810000 */
[----:B------:R-:W0:Y:S01]  /*5d90*/  MUFU.TANH R162, R162 ;  /* 0x000000a200a27308 */ /* 0x000e220000002400 */
[----:B-1----:R-:W-:-:S02]  /*5da0*/  FSEL R204, R204, -INF , P2 ;  /* 0xff800000cccc7808 */ /* 0x002fc40001000000 */
        /* <DEDUP_REMOVED lines=8> */
[----:B------:R-:W2:Y:S01]  /*5e30*/  MUFU.TANH R165, R165 ;  /* 0x000000a500a57308 */ /* 0x000ea20000002400 */
[----:B0-----:R-:W-:Y:S02]  /*5e40*/  FSEL R191, R162, -INF , P3 ;  /* 0xff800000a2bf7808 */ /* 0x001fe40001800000 */
[----:B------:R-:W-:Y:S02]  /*5e50*/  ISETP.GT.AND P1, PT, R214, 0x48, PT ;  /* 0x00000048d600780c */ /* 0x000fe40003f24270 */
[----:B------:R-:W-:Y:S02]  /*5e60*/  FMNMX.FTZ R167, R191, R152, !PT ;  /* 0x00000098bfa77209 */ /* 0x000fe40007810000 */
[----:B------:R-:W-:Y:S01]  /*5e70*/  FMNMX.FTZ R152, R194, R153, !PT ;  /* 0x00000099c2987209 */ /* 0x000fe20007810000 */
[----:B------:R-:W0:Y:S01]  /*5e80*/  MUFU.TANH R179, R179 ;  /* 0x000000b300b37308 */ /* 0x000e220000002400 */
[----:B-1----:R-:W-:-:S02]  /*5e90*/  FSEL R192, R164, -INF , P5 ;  /* 0xff800000a4c07808 */ /* 0x002fc40002800000 */
[----:B------:R-:W-:Y:S02]  /*5ea0*/  FMNMX.FTZ R152, R195, R152, !PT ;  /* 0x00000098c3987209 */ /* 0x000fe40007810000 */
[----:B------:R-:W-:Y:S02]  /*5eb0*/  FMNMX.FTZ R154, R192, R167, !PT ;  /* 0x000000a7c09a7209 */ /* 0x000fe40007810000 */
[----:B------:R-:W-:Y:S01]  /*5ec0*/  FMNMX.FTZ R153, R197, R152, !PT ;  /* 0x00000098c5997209 */ /* 0x000fe20007810000 */
[----:B------:R-:W1:Y:S01]  /*5ed0*/  MUFU.TANH R180, R180 ;  /* 0x000000b400b47308 */ /* 0x000e620000002400 */
[----:B--2---:R-:W-:Y:S02]  /*5ee0*/  FSEL R193, R165, -INF , P6 ;  /* 0xff800000a5c17808 */ /* 0x004fe40003000000 */
[----:B------:R-:W-:Y:S02]  /*5ef0*/  FMNMX.FTZ R153, R188, R153, !PT ;  /* 0x00000099bc997209 */ /* 0x000fe40007810000 */
[----:B------:R-:W-:-:S02]  /*5f00*/  FMNMX.FTZ R154, R193, R154, !PT ;  /* 0x0000009ac19a7209 */ /* 0x000fc40007810000 */
[----:B------:R-:W-:Y:S01]  /*5f10*/  ISETP.GT.AND P3, PT, R214, 0x49, PT ;  /* 0x00000049d600780c */ /* 0x000fe20003f64270 */
[----:B------:R-:W2:Y:S01]  /*5f20*/  MUFU.TANH R181, R181 ;  /* 0x000000b500b57308 */ /* 0x000ea20000002400 */
[----:B0-----:R-:W-:Y:S02]  /*5f30*/  FSEL R179, R179, -INF , P4 ;  /* 0xff800000b3b37808 */ /* 0x001fe40002000000 */
[----:B------:R-:W-:Y:S02]  /*5f40*/  FMNMX.FTZ R152, R186, R153, !PT ;  /* 0x00000099ba987209 */ /* 0x000fe40007810000 */
[----:B------:R-:W-:Y:S02]  /*5f50*/  FMNMX.FTZ R165, R179, R154, !PT ;  /* 0x0000009ab3a57209 */ /* 0x000fe40007810000 */
[----:B------:R-:W-:Y:S01]  /*5f60*/  FMNMX.FTZ R152, R187, R152, !PT ;  /* 0x00000098bb987209 */ /* 0x000fe20007810000 */
[----:B------:R-:W0:Y:S01]  /*5f70*/  MUFU.TANH R182, R182 ;  /* 0x000000b600b67308 */ /* 0x000e220000002400 */
[----:B-1----:R-:W-:-:S02]  /*5f80*/  FSEL R180, R180, -INF , P2 ;  /* 0xff800000b4b47808 */ /* 0x002fc40001000000 */
[----:B------:R-:W-:Y:S02]  /*5f90*/  ISETP.GT.AND P5, PT, R214, 0x50, PT ;  /* 0x00000050d600780c */ /* 0x000fe40003fa4270 */
        /* <DEDUP_REMOVED lines=19> */
[----:B------:R-:W-:Y:S02]  /*60d0*/  ISETP.GT.AND P5, PT, R166, 0x49, PT ;  /* 0x00000049a600780c */ /* 0x000fe40003fa4270 */
[----:B------:R-:W-:-:S02]  /*60e0*/  ISETP.GT.AND P4, PT, R214, 0x58, PT ;  /* 0x00000058d600780c */ /* 0x000fc40003f84270 */
[----:B------:R-:W-:Y:S01]  /*60f0*/  FMNMX.FTZ R154, R168, R165, !PT ;  /* 0x000000a5a89a7209 */ /* 0x000fe20007810000 */
[----:B------:R-:W2:Y:S01]  /*6100*/  MUFU.TANH R171, R213 ;  /* 0x000000d500ab7308 */ /* 0x000ea20000002400 */
[----:B0-----:R-:W-:-:S04]  /*6110*/  FSEL R184, R184, -INF , P3 ;  /* 0xff800000b8b87808 */ /* 0x001fc80001800000 */
[----:B------:R-:W-:-:S03]  /*6120*/  FMNMX.FTZ R152, R184, R153, !PT ;  /* 0x00000099b8987209 */ /* 0x000fc60007810000 */
[----:B------:R-:W0:Y:S01]  /*6130*/  MUFU.TANH R172, R172 ;  /* 0x000000ac00ac7308 */ /* 0x000e220000002400 */
[----:B-1----:R-:W-:-:S04]  /*6140*/  FSEL R185, R185, -INF , P5 ;  /* 0xff800000b9b97808 */ /* 0x002fc80002800000 */
[----:B------:R-:W-:-:S03]  /*6150*/  FMNMX.FTZ R153, R185, R152, !PT ;  /* 0x00000098b9997209 */ /* 0x000fc60007810000 */
[----:B------:R-:W1:Y:S01]  /*6160*/  MUFU.TANH R173, R173 ;  /* 0x000000ad00ad7308 */ /* 0x000e620000002400 */
[----:B--2---:R-:W-:Y:S01]  /*6170*/  FSEL R171, R171, -INF , P2 ;  /* 0xff800000abab7808 */ /* 0x004fe20001000000 */
[----:B------:R2:W-:Y:S01]  /*6180*/  BAR.SYNC.DEFER_BLOCKING R224, 0x100 ;  /* 0x000400e00000751d */ /* 0x0005e20000010000 */
[----:B------:R-:W-:-:S05]  /*6190*/  ISETP.GT.AND P2, PT, R166, 0x51, PT ;  /* 0x00000051a600780c */ /* 0x000fca0003f44270 */
[----:B------:R-:W3:Y:S01]  /*61a0*/  MUFU.TANH R169, R169 ;  /* 0x000000a900a97308 */ /* 0x000ee20000002400 */
[----:B0-----:R-:W-:Y:S02]  /*61b0*/  FSEL R172, R172, -INF , P1 ;  /* 0xff800000acac7808 */ /* 0x001fe40000800000 */
[----:B------:R-:W-:Y:S02]  /*61c0*/  ISETP.GT.AND P1, PT, R166, 0x58, PT ;  /* 0x00000058a600780c */ /* 0x000fe40003f24270 */
[----:B------:R-:W-:-:S03]  /*61d0*/  FMNMX.FTZ R152, R172, R153, !PT ;  /* 0x00000099ac987209 */ /* 0x000fc60007810000 */
[----:B------:R-:W0:Y:S01]  /*61e0*/  MUFU.TANH R174, R174 ;  /* 0x000000ae00ae7308 */ /* 0x000e220000002400 */
[----:B-1----:R-:W-:Y:S02]  /*61f0*/  FSEL R173, R173, -INF , P2 ;  /* 0xff800000adad7808 */ /* 0x002fe40001000000 */
[----:B------:R-:W-:Y:S02]  /*6200*/  ISETP.GT.AND P2, PT, R166, 0x59, PT ;  /* 0x00000059a600780c */ /* 0x000fe40003f44270 */
[----:B------:R-:W-:-:S03]  /*6210*/  FMNMX.FTZ R153, R173, R152, !PT ;  /* 0x00000098ad997209 */ /* 0x000fc60007810000 */
[----:B------:R-:W1:Y:S01]  /*6220*/  MUFU.TANH R175, R175 ;  /* 0x000000af00af7308 */ /* 0x000e620000002400 */
[----:B---3--:R-:W-:-:S04]  /*6230*/  FSEL R169, R169, -INF , P6 ;  /* 0xff800000a9a97808 */ /* 0x008fc80003000000 */
[----:B------:R-:W-:-:S03]  /*6240*/  FMNMX.FTZ R165, R169, R154, !PT ;  /* 0x0000009aa9a57209 */ /* 0x000fc60007810000 */
[----:B------:R-:W3:Y:S01]  /*6250*/  MUFU.TANH R170, R170 ;  /* 0x000000aa00aa7308 */ /* 0x000ee20000002400 */
[----:B0-----:R-:W-:-:S04]  /*6260*/  FSEL R174, R174, -INF , P1 ;  /* 0xff800000aeae7808 */ /* 0x001fc80000800000 */
[----:B------:R-:W-:Y:S02]  /*6270*/  FMNMX.FTZ R152, R174, R153, !PT ;  /* 0x00000099ae987209 */ /* 0x000fe40007810000 */
[----:B-1----:R-:W-:-:S04]  /*6280*/  FSEL R175, R175, -INF , P2 ;  /* 0xff800000afaf7808 */ /* 0x002fc80001000000 */
[----:B------:R-:W-:Y:S02]  /*6290*/  FMNMX.FTZ R152, R175, R152, !PT ;  /* 0x00000098af987209 */ /* 0x000fe40007810000 */
[----:B---3--:R-:W-:-:S03]  /*62a0*/  FSEL R170, R170, -INF , P4 ;  /* 0xff800000aaaa7808 */ /* 0x008fc60002000000 */
[----:B------:R-:W0:Y:S01]  /*62b0*/  SHFL.BFLY PT, R153, R152, 0x2, 0x1f ;  /* 0x0c401f0098997f89 */ /* 0x000e2200000e0000 */
[----:B------:R-:W-:-:S04]  /*62c0*/  FMNMX.FTZ R154, R170, R165, !PT ;  /* 0x000000a5aa9a7209 */ /* 0x000fc80007810000 */
[----:B------:R-:W-:-:S05]  /*62d0*/  FMNMX.FTZ R154, R171, R154, !PT ;  /* 0x0000009aab9a7209 */ /* 0x000fca0007810000 */
[----:B------:R-:W1:Y:S01]  /*62e0*/  SHFL.BFLY PT, R165, R154, 0x2, 0x1f ;  /* 0x0c401f009aa57f89 */ /* 0x000e6200000e0000 */
[----:B0-----:R-:W-:Y:S02]  /*62f0*/  FMNMX.FTZ R162, R152, R153, !PT ;  /* 0x0000009998a27209 */ /* 0x001fe40007810000 */
[----:B-1----:R-:W-:-:S03]  /*6300*/  FMNMX.FTZ R164, R154, R165, !PT ;  /* 0x000000a59aa47209 */ /* 0x002fc60007810000 */
[----:B------:R-:W0:Y:S04]  /*6310*/  SHFL.BFLY PT, R165, R162, 0x1, 0x1f ;  /* 0x0c201f00a2a57f89 */ /* 0x000e2800000e0000 */
[----:B------:R-:W1:Y:S01]  /*6320*/  SHFL.BFLY PT, R167, R164, 0x1, 0x1f ;  /* 0x0c201f00a4a77f89 */ /* 0x000e6200000e0000 */
[----:B0-----:R-:W-:-:S04]  /*6330*/  FMNMX.FTZ R152, R162, R165, !PT ;  /* 0x000000a5a2987209 */ /* 0x001fc80007810000 */
[C---:B------:R-:W-:Y:S01]  /*6340*/  FSETP.NEU.FTZ.AND P1, PT, R152.reuse, -INF , PT ;  /* 0xff8000009800780b */ /* 0x040fe20003f3d000 */
[----:B------:R-:W-:Y:S01]  /*6350*/  FMUL.FTZ R177, R152, UR10 ;  /* 0x0000000a98b17c20 */ /* 0x000fe20008410000 */
[----:B-1----:R-:W-:-:S04]  /*6360*/  FMNMX.FTZ R153, R164, R167, !PT ;  /* 0x000000a7a4997209 */ /* 0x002fc80007810000 */
[----:B------:R-:W-:Y:S01]  /*6370*/  FSEL R177, R177, RZ, P1 ;  /* 0x000000ffb1b17208 */ /* 0x000fe20000800000 */
[C---:B------:R-:W-:Y:S01]  /*6380*/  FMUL.FTZ R176, R153.reuse, UR10 ;  /* 0x0000000a99b07c20 */ /* 0x040fe20008410000 */
[----:B------:R-:W-:-:S03]  /*6390*/  FSETP.NEU.FTZ.AND P2, PT, R153, -INF , PT ;  /* 0xff8000009900780b */ /* 0x000fc60003f5d000 */
[--C-:B------:R-:W-:Y:S01]  /*63a0*/  FFMA.FTZ R164, R157, UR10, -R177.reuse ;  /* 0x0000000a9da47c23 */ /* 0x100fe200080108b1 */
[--C-:B------:R-:W-:Y:S01]  /*63b0*/  FFMA.FTZ R165, R156, UR10, -R177.reuse ;  /* 0x0000000a9ca57c23 */ /* 0x100fe200080108b1 */
[----:B------:R-:W-:Y:S01]  /*63c0*/  FSEL R157, R152, RZ, P1 ;  /* 0x000000ff989d7208 */ /* 0x000fe20000800000 */
[--C-:B------:R-:W-:Y:S01]  /*63d0*/  FFMA.FTZ R162, R159, UR10, -R177.reuse ;  /* 0x0000000a9fa27c23 */ /* 0x100fe200080108b1 */
[----:B------:R-:W-:Y:S01]  /*63e0*/  FSEL R156, R153, RZ, P2 ;  /* 0x000000ff999c7208 */ /* 0x000fe20001000000 */
[----:B------:R-:W-:Y:S01]  /*63f0*/  FFMA.FTZ R205, R205, UR10, -R177 ;  /* 0x0000000acdcd7c23 */ /* 0x000fe200080108b1 */
[----:B------:R-:W-:Y:S01]  /*6400*/  FSEL R176, R176, RZ, P2 ;  /* 0x000000ffb0b07208 */ /* 0x000fe20001000000 */
[----:B------:R-:W-:Y:S01]  /*6410*/  FADD.FTZ R157, -R157, R202 ;  /* 0x000000ca9d9d7221 */ /* 0x000fe20000010100 */
[----:B------:R-:W-:Y:S01]  /*6420*/  MUFU.EX2 R164, R164 ;  /* 0x000000a400a47308 */ /* 0x000fe20000000800 */
[----:B------:R-:W-:Y:S01]  /*6430*/  FADD.FTZ R156, -R156, R201 ;  /* 0x000000c99c9c7221 */ /* 0x000fe20000010100 */
[--C-:B------:R-:W-:Y:S01]  /*6440*/  FFMA.FTZ R206, R206, UR10, -R177.reuse ;  /* 0x0000000acece7c23 */ /* 0x100fe200080108b1 */
[----:B------:R-:W-:Y:S01]  /*6450*/  FMUL.FTZ R166, R157, UR10 ;  /* 0x0000000a9da67c20 */ /* 0x000fe20008410000 */
[--C-:B------:R-:W-:Y:S01]  /*6460*/  FFMA.FTZ R154, R163, UR10, -R176.reuse ;  /* 0x0000000aa39a7c23 */ /* 0x100fe200080108b0 */
[----:B------:R-:W-:Y:S01]  /*6470*/  FMUL.FTZ R167, R156, UR10 ;  /* 0x0000000a9ca77c20 */ /* 0x000fe20008410000 */
        /* <DEDUP_REMOVED lines=21> */
[-C--:B0-----:R-:W-:Y:S01]  /*65d0*/  FMUL.FTZ R24, R24, R166.reuse ;  /* 0x000000a618187220 */ /* 0x081fe20000410000 */
[-C--:B------:R-:W-:Y:S01]  /*65e0*/  FMUL.FTZ R25, R25, R166.reuse ;  /* 0x000000a619197220 */ /* 0x080fe20000410000 */
        /* <DEDUP_REMOVED lines=132> */
[----:B0-----:R-:W-:Y:S01]  /*6e30*/  F2FP.BF16.F32.PACK_AB R157, R155, R154 ;  /* 0x0000009a9b9d723e */ /* 0x001fe200000010ff */
[----:B------:R-:W-:Y:S01]  /*6e40*/  MUFU.EX2 R201, R201 ;  /* 0x000000c900c97308 */ /* 0x000fe20000000800 */
[----:B---3--:R-:W-:Y:S01]  /*6e50*/  F2FP.BF16.F32.PACK_AB R159, R161, R160 ;  /* 0x000000a0a19f723e */ /* 0x008fe200000010ff */
[--C-:B------:R-:W-:Y:S01]  /*6e60*/  FFMA.FTZ R197, R186, UR10, -R177.reuse ;  /* 0x0000000abac57c23 */ /* 0x100fe200080108b1 */
[----:B----4-:R-:W-:Y:S01]  /*6e70*/  F2FP.BF16.F32.PACK_AB R156, R163, R162 ;  /* 0x000000a2a39c723e */ /* 0x010fe200000010ff */
[--C-:B------:R-:W-:Y:S01]  /*6e80*/  FFMA.FTZ R186, R187, UR10, -R177.reuse ;  /* 0x0000000abbba7c23 */ /* 0x100fe200080108b1 */
[----:B-----5:R-:W-:Y:S01]  /*6e90*/  F2FP.BF16.F32.PACK_AB R158, R165, R164 ;  /* 0x000000a4a59e723e */ /* 0x020fe200000010ff */
[--C-:B------:R-:W-:Y:S01]  /*6ea0*/  FFMA.FTZ R187, R189, UR10, -R177.reuse ;  /* 0x0000000abdbb7c23 */ /* 0x100fe200080108b1 */
[--C-:B------:R-:W-:Y:S01]  /*6eb0*/  FFMA.FTZ R190, R190, UR10, -R176.reuse ;  /* 0x0000000abebe7c23 */ /* 0x100fe200080108b0 */
[----:B------:R-:W-:Y:S01]  /*6ec0*/  MUFU.EX2 R202, R202 ;  /* 0x000000ca00ca7308 */ /* 0x000fe20000000800 */
[----:B------:R-:W-:Y:S01]  /*6ed0*/  WARPGROUP.ARRIVE ;  /* 0x00000000000079c5 */ /* 0x000fe20000000000 */
[--C-:B------:R-:W-:Y:S01]  /*6ee0*/  FFMA.FTZ R191, R191, UR10, -R176.reuse ;  /* 0x0000000abfbf7c23 */ /* 0x100fe200080108b0 */
[--C-:B------:R-:W-:Y:S01]  /*6ef0*/  FFMA.FTZ R192, R192, UR10, -R176.reuse ;  /* 0x0000000ac0c07c23 */ /* 0x100fe200080108b0 */
[--C-:B------:R-:W-:Y:S01]  /*6f00*/  FFMA.FTZ R188, R188, UR10, -R177.reuse ;  /* 0x0000000abcbc7c23 */ /* 0x100fe200080108b1 */
[--C-:B------:R-:W-:Y:S01]  /*6f10*/  FFMA.FTZ R189, R193, UR10, -R176.reuse ;  /* 0x0000000ac1bd7c23 */ /* 0x100fe200080108b0 */
[--C-:B------:R-:W-:Y:S01]  /*6f20*/  FFMA.FTZ R179, R179, UR10, -R176.reuse ;  /* 0x0000000ab3b37c23 */ /* 0x100fe200080108b0 */
[----:B------:R-:W-:Y:S01]  /*6f30*/  HGMMA.64x256x16.F32.BF16 R24, R156, gdesc[UR12].tnspB, R24, gsb0 ;  /* 0x43e0000c9c187df0 */ /* 0x000fe20008001818 */
[----:B------:R-:W-:Y:S01]  /*6f40*/  MUFU.EX2 R209, R209 ;  /* 0x000000d100d17308 */ /* 0x000fe20000000800 */
[----:B------:R-:W-:Y:S01]  /*6f50*/  UIADD3 UR14, UR6, 0x80, URZ ;  /* 0x00000080060e7890 */ /* 0x000fe2000fffe03f */
[--C-:B------:R-:W-:Y:S01]  /*6f60*/  FFMA.FTZ R180, R180, UR10, -R176.reuse ;  /* 0x0000000ab4b47c23 */ /* 0x100fe200080108b0 */
[----:B------:R-:W-:Y:S01]  /*6f70*/  UMOV UR15, 0x40000040 ;  /* 0x40000040000f7882 */ /* 0x000fe20000000000 */
        /* <DEDUP_REMOVED lines=14> */
[----:B------:R-:W-:Y:S01]  /*7060*/  FFMA.FTZ R175, R175, UR10, -R177 ;  /* 0x0000000aafaf7c23 */ /* 0x000fe200080108b1 */
[----:B------:R-:W-:Y:S01]  /*7070*/  FFMA.FTZ R171, R171, UR10, -R176 ;  /* 0x0000000aabab7c23 */ /* 0x000fe200080108b0 */
[----:B------:R-:W-:Y:S01]  /*7080*/  FFMA.FTZ R4, R167, R4, R154 ;  /* 0x00000004a7047223 */ /* 0x000fe2000001009a */
[----:B------:R-:W-:-:S03]  /*7090*/  FFMA.FTZ R0, R166, R0, R162 ;  /* 0x00000000a6007223 */ /* 0x000fc600000100a2 */
[----:B------:R-:W-:Y:S01]  /*70a0*/  MUFU.EX2 R207, R207 ;  /* 0x000000cf00cf7308 */ /* 0x000fe20000000800 */
[----:B------:R-:W-:Y:S01]  /*70b0*/  FADD.FTZ R155, R155, R4 ;  /* 0x000000049b9b7221 */ /* 0x000fe20000010000 */
[----:B------:R-:W-:-:S03]  /*70c0*/  FADD.FTZ R163, R163, R0 ;  /* 0x00000000a3a37221 */ /* 0x000fc60000010000 */
[----:B------:R-:W-:Y:S01]  /*70d0*/  FADD.FTZ R160, R160, R155 ;  /* 0x0000009ba0a07221 */ /* 0x000fe20000010000 */
[----:B------:R-:W-:Y:S02]  /*70e0*/  FADD.FTZ R164, R164, R163 ;  /* 0x000000a3a4a47221 */ /* 0x000fe40000010000 */
[----:B------:R-:W1:Y:S01]  /*70f0*/  MUFU.EX2 R208, R208 ;  /* 0x000000d000d07308 */ /* 0x000e620000000800 */
[----:B------:R-:W-:Y:S01]  /*7100*/  FADD.FTZ R160, R161, R160 ;  /* 0x000000a0a1a07221 */ /* 0x000fe20000010000 */
[----:B------:R-:W-:-:S06]  /*7110*/  FADD.FTZ R164, R165, R164 ;  /* 0x000000a4a5a47221 */ /* 0x000fcc0000010000 */
[----:B------:R-:W3:Y:S08]  /*7120*/  MUFU.EX2 R210, R210 ;  /* 0x000000d200d27308 */ /* 0x000ef00000000800 */
[----:B------:R-:W-:Y:S08]  /*7130*/  MUFU.EX2 R198, R198 ;  /* 0x000000c600c67308 */ /* 0x000ff00000000800 */
[----:B------:R-:W-:Y:S08]  /*7140*/  MUFU.EX2 R199, R199 ;  /* 0x000000c700c77308 */ /* 0x000ff00000000800 */
[----:B------:R-:W-:Y:S08]  /*7150*/  MUFU.EX2 R203, R203 ;  /* 0x000000cb00cb7308 */ /* 0x000ff00000000800 */
[----:B------:R-:W-:Y:S08]  /*7160*/  MUFU.EX2 R196, R196 ;  /* 0x000000c400c47308 */ /* 0x000ff00000000800 */
[----:B------:R-:W4:Y:S08]  /*7170*/  MUFU.EX2 R211, R211 ;  /* 0x000000d300d37308 */ /* 0x000f300000000800 */
[----:B------:R-:W-:Y:S08]  /*7180*/  MUFU.EX2 R194, R194 ;  /* 0x000000c200c27308 */ /* 0x000ff00000000800 */
[----:B------:R-:W5:Y:S08]  /*7190*/  MUFU.EX2 R195, R195 ;  /* 0x000000c300c37308 */ /* 0x000f700000000800 */
[----:B------:R-:W2:Y:S08]  /*71a0*/  MUFU.EX2 R204, R204 ;  /* 0x000000cc00cc7308 */ /* 0x000eb00000000800 */
[----:B------:R-:W-:Y:S08]  /*71b0*/  MUFU.EX2 R190, R190 ;  /* 0x000000be00be7308 */ /* 0x000ff00000000800 */
[----:B------:R-:W-:Y:S08]  /*71c0*/  MUFU.EX2 R191, R191 ;  /* 0x000000bf00bf7308 */ /* 0x000ff00000000800 */
[----:B------:R-:W-:Y:S08]  /*71d0*/  MUFU.EX2 R192, R192 ;  /* 0x000000c000c07308 */ /* 0x000ff00000000800 */
[----:B------:R-:W-:Y:S08]  /*71e0*/  MUFU.EX2 R188, R188 ;  /* 0x000000bc00bc7308 */ /* 0x000ff00000000800 */
[----:B------:R-:W2:Y:S08]  /*71f0*/  MUFU.EX2 R197, R197 ;  /* 0x000000c500c57308 */ /* 0x000eb00000000800 */
[----:B------:R-:W-:Y:S08]  /*7200*/  MUFU.EX2 R186, R186 ;  /* 0x000000ba00ba7308 */ /* 0x000ff00000000800 */
[----:B------:R-:W2:Y:S08]  /*7210*/  MUFU.EX2 R187, R187 ;  /* 0x000000bb00bb7308 */ /* 0x000eb00000000800 */
        /* <DEDUP_REMOVED lines=12> */
[----:B------:R-:W-:Y:S01]  /*72e0*/  MUFU.EX2 R172, R172 ;  /* 0x000000ac00ac7308 */ /* 0x000fe20000000800 */
[----:B------:R-:W-:-:S02]  /*72f0*/  WARPGROUP.DEPBAR.LE gsb0, 0x0 ;  /* 0x00008000000079c5 */ /* 0x000fc40000010000 */
[----:B0-----:R-:W-:-:S05]  /*7300*/  F2FP.BF16.F32.PACK_AB R156, R206, R205 ;  /* 0x000000cdce9c723e */ /* 0x001fca00000010ff */
[----:B------:R-:W0:Y:S01]  /*7310*/  MUFU.EX2 R173, R173 ;  /* 0x000000ad00ad7308 */ /* 0x000e220000000800 */
[----:B------:R-:W-:Y:S01]  /*7320*/  F2FP.BF16.F32.PACK_AB R157, R202, R201 ;  /* 0x000000c9ca9d723e */ /* 0x000fe200000010ff */
[----:B------:R-:W-:Y:S01]  /*7330*/  FADD.FTZ R201, R201, R160 ;  /* 0x000000a0c9c97221 */ /* 0x000fe20000010000 */
[----:B-1----:R-:W-:Y:S01]  /*7340*/  F2FP.BF16.F32.PACK_AB R158, R208, R207 ;  /* 0x000000cfd09e723e */ /* 0x002fe200000010ff */
[----:B------:R-:W-:Y:S01]  /*7350*/  FADD.FTZ R205, R205, R164 ;  /* 0x000000a4cdcd7221 */ /* 0x000fe20000010000 */
[----:B---3--:R-:W-:Y:S01]  /*7360*/  F2FP.BF16.F32.PACK_AB R159, R210, R209 ;  /* 0x000000d1d29f723e */ /* 0x008fe200000010ff */
        /* <DEDUP_REMOVED lines=8> */
[----:B------:R-:W1:Y:S01]  /*73f0*/  MUFU.EX2 R175, R175 ;  /* 0x000000af00af7308 */ /* 0x000e620000000800 */
[----:B------:R-:W-:Y:S01]  /*7400*/  UMOV UR15, 0x40000040 ;  /* 0x40000040000f7882 */ /* 0x000fe20000000000 */
[----:B------:R-:W-:Y:S01]  /*7410*/  FADD.FTZ R209, R210, R209 ;  /* 0x000000d1d2d17221 */ /* 0x000fe20000010000 */
[----:B------:R-:W-:-:S05]  /*7420*/  FADD.FTZ R207, R208, R207 ;  /* 0x000000cfd0cf7221 */ /* 0x000fca0000010000 */
[----:B------:R-:W3:Y:S01]  /*7430*/  MUFU.EX2 R171, R171 ;  /* 0x000000ab00ab7308 */ /* 0x000ee20000000800 */
[----:B------:R-:W-:Y:S02]  /*7440*/  WARPGROUP.DEPBAR.LE gsb0, 0x0 ;  /* 0x00008000000079c5 */ /* 0x000fe40000010000 */
[----:B----4-:R-:W-:Y:S01]  /*7450*/  F2FP.BF16.F32.PACK_AB R156, R211, R196 ;  /* 0x000000c4d39c723e */ /* 0x010fe200000010ff */
[----:B------:R-:W-:Y:S01]  /*7460*/  FADD.FTZ R196, R196, R207 ;  /* 0x000000cfc4c47221 */ /* 0x000fe20000010000 */
[----:B------:R-:W-:Y:S01]  /*7470*/  F2FP.BF16.F32.PACK_AB R157, R199, R198 ;  /* 0x000000c6c79d723e */ /* 0x000fe200000010ff */
[----:B------:R-:W-:Y:S01]  /*7480*/  FADD.FTZ R198, R198, R209 ;  /* 0x000000d1c6c67221 */ /* 0x000fe20000010000 */
[----:B-----5:R-:W-:Y:S01]  /*7490*/  F2FP.BF16.F32.PACK_AB R158, R195, R194 ;  /* 0x000000c2c39e723e */ /* 0x020fe200000010ff */
[----:B------:R-:W-:Y:S01]  /*74a0*/  FADD.FTZ R211, R211, R196 ;  /* 0x000000c4d3d37221 */ /* 0x000fe20000010000 */
[----:B--2---:R-:W-:Y:S01]  /*74b0*/  F2FP.BF16.F32.PACK_AB R159, R204, R203 ;  /* 0x000000cbcc9f723e */ /* 0x004fe200000010ff */
[----:B------:R-:W-:-:S02]  /*74c0*/  FADD.FTZ R198, R199, R198 ;  /* 0x000000c6c7c67221 */ /* 0x000fc40000010000 */
[----:B------:R-:W-:Y:S01]  /*74d0*/  FADD.FTZ R194, R194, R211 ;  /* 0x000000d3c2c27221 */ /* 0x000fe20000010000 */
[----:B------:R-:W-:Y:S01]  /*74e0*/  WARPGROUP.ARRIVE ;  /* 0x00000000000079c5 */ /* 0x000fe20000000000 */
[----:B------:R-:W-:Y:S02]  /*74f0*/  FADD.FTZ R203, R203, R198 ;  /* 0x000000c6cbcb7221 */ /* 0x000fe40000010000 */
[----:B------:R-:W-:Y:S02]  /*7500*/  FADD.FTZ R195, R195, R194 ;  /* 0x000000c2c3c37221 */ /* 0x000fe40000010000 */
[----:B------:R-:W-:Y:S01]  /*7510*/  FADD.FTZ R203, R204, R203 ;  /* 0x000000cbcccb7221 */ /* 0x000fe20000010000 */
[----:B------:R-:W-:Y:S01]  /*7520*/  HGMMA.64x256x16.F32.BF16 R24, R156, gdesc[UR12].tnspB, R24, gsb0 ;  /* 0x43e0000c9c187df0 */ /* 0x000fe20008001818 */
[----:B------:R-:W-:Y:S01]  /*7530*/  UIADD3 UR14, UR6, 0x180, URZ ;  /* 0x00000180060e7890 */ /* 0x000fe2000fffe03f */
[----:B------:R-:W-:Y:S01]  /*7540*/  UMOV UR15, 0x40000040 ;  /* 0x40000040000f7882 */ /* 0x000fe20000000000 */
[----:B------:R-:W-:-:S02]  /*7550*/  WARPGROUP.DEPBAR.LE gsb0, 0x0 ;  /* 0x00008000000079c5 */ /* 0x000fc40000010000 */
[----:B------:R-:W-:Y:S01]  /*7560*/  F2FP.BF16.F32.PACK_AB R156, R197, R188 ;  /* 0x000000bcc59c723e */ /* 0x000fe200000010ff */
[----:B------:R-:W-:Y:S01]  /*7570*/  FADD.FTZ R188, R188, R195 ;  /* 0x000000c3bcbc7221 */ /* 0x000fe20000010000 */
[----:B------:R-:W-:Y:S01]  /*7580*/  F2FP.BF16.F32.PACK_AB R157, R191, R190 ;  /* 0x000000bebf9d723e */ /* 0x000fe200000010ff */
[----:B------:R-:W-:Y:S01]  /*7590*/  FADD.FTZ R190, R190, R203 ;  /* 0x000000cbbebe7221 */ /* 0x000fe20000010000 */
[----:B------:R-:W-:Y:S01]  /*75a0*/  F2FP.BF16.F32.PACK_AB R158, R187, R186 ;  /* 0x000000babb9e723e */ /* 0x000fe200000010ff */
[----:B------:R-:W-:Y:S01]  /*75b0*/  FADD.FTZ R197, R197, R188 ;  /* 0x000000bcc5c57221 */ /* 0x000fe20000010000 */
[----:B------:R-:W-:Y:S01]  /*75c0*/  F2FP.BF16.F32.PACK_AB R159, R189, R192 ;  /* 0x000000c0bd9f723e */ /* 0x000fe200000010ff */
[----:B------:R-:W-:Y:S02]  /*75d0*/  FADD.FTZ R191, R191, R190 ;  /* 0x000000bebfbf7221 */ /* 0x000fe40000010000 */
[----:B------:R-:W-:Y:S01]  /*75e0*/  FADD.FTZ R186, R186, R197 ;  /* 0x000000c5baba7221 */ /* 0x000fe20000010000 */
[----:B------:R-:W-:Y:S01]  /*75f0*/  WARPGROUP.ARRIVE ;  /* 0x00000000000079c5 */ /* 0x000fe20000000000 */
[----:B------:R-:W-:-:S02]  /*7600*/  FADD.FTZ R192, R192, R191 ;  /* 0x000000bfc0c07221 */ /* 0x000fc40000010000 */
        /* <DEDUP_REMOVED lines=23> */
[----:B0-----:R-:W-:Y:S01]  /*7780*/  F2FP.BF16.F32.PACK_AB R156, R173, R172 ;  /* 0x000000acad9c723e */ /* 0x001fe200000010ff */
[----:B------:R-:W-:Y:S01]  /*7790*/  FADD.FTZ R172, R172, R185 ;  /* 0x000000b9acac7221 */ /* 0x000fe20000010000 */
[----:B------:R-:W-:Y:S01]  /*77a0*/  F2FP.BF16.F32.PACK_AB R157, R169, R168 ;  /* 0x000000a8a99d723e */ /* 0x000fe200000010ff */
[----:B------:R-:W-:Y:S01]  /*77b0*/  FADD.FTZ R168, R168, R181 ;  /* 0x000000b5a8a87221 */ /* 0x000fe20000010000 */
[----:B-1----:R-:W-:Y:S01]  /*77c0*/  F2FP.BF16.F32.PACK_AB R158, R175, R174 ;  /* 0x000000aeaf9e723e */ /* 0x002fe200000010ff */
        /* <DEDUP_REMOVED lines=12> */
.L_x_4726:
[----:B------:R-:W0:Y:S01]  /*7890*/  S2UR UR6, SR_CgaCtaId ;  /* 0x00000000000679c3 */ /* 0x000e220000008800 */
[----:B------:R-:W-:Y:S01]  /*78a0*/  UISETP.GT.AND UP0, UPT, UR7, UR56, UPT ;  /* 0x000000380700728c */ /* 0x000fe2000bf04270 */
[----:B------:R-:W-:Y:S01]  /*78b0*/  IMAD.MOV.U32 R201, RZ, RZ, R153 ;  /* 0x000000ffffc97224 */ /* 0x000fe200078e0099 */
[----:B------:R-:W-:Y:S01]  /*78c0*/  UIADD3 UR5, UR5, 0x32460, URZ ;  /* 0x0003246005057890 */ /* 0x000fe2000fffe03f */
[----:B------:R-:W-:Y:S01]  /*78d0*/  MOV R202, R152 ;  /* 0x0000009800ca7202 */ /* 0x000fe20000000f00 */
[----:B------:R-:W-:Y:S02]  /*78e0*/  UIADD3 UR7, UR7, -0x1, URZ ;  /* 0xffffffff07077890 */ /* 0x000fe4000fffe03f */
[----:B------:R-:W-:Y:S01]  /*78f0*/  PLOP3.LUT P1, PT, PT, PT, UP0, 0x80, 0x0 ;  /* 0x000000000000781c */ /* 0x000fe20003f2f008 */
[----:B0-----:R-:W-:-:S09]  /*7900*/  UPRMT UR5, UR6, 0x654, UR5 ;  /* 0x0000065406057896 */ /* 0x001fd20008000005 */
[----:B------:R-:W-:Y:S03]  /*7910*/  SYNCS.ARRIVE.TRANS64.RED.A1T0 RZ, [UR5], RZ ;  /* 0x000000ffffff79a7 */ /* 0x000fe60008100405 */
[----:B------:R-:W-:Y:S05]  /*7920*/  @P1 BRA `(.L_x_4727) ;  /* 0xffffffcc00341947 */ /* 0x000fea000383ffff */
[----:B------:R-:W-:-:S05]  /*7930*/  UMOV UR38, UR7 ;  /* 0x0000000700267c82 */ /* 0x000fca0008000000 */
.L_x_4716:
[----:B------:R-:W-:-:S13]  /*7940*/  R2UR UR5, R223 ;  /* 0x00000000df0572ca */ /* 0x000fda00000e0000 */
[----:B------:R-:W-:-:S06]  /*7950*/  UISETP.GE.AND UP0, UPT, UR38, UR5, UPT ;  /* 0x000000052600728c */ /* 0x000fcc000bf06270 */
[----:B------:R-:W-:-:S13]  /*7960*/  PLOP3.LUT P1, PT, PT, PT, UP0, 0x80, 0x0 ;  /* 0x000000000000781c */ /* 0x000fda0003f2f008 */
[----:B------:R-:W-:Y:S05]  /*7970*/  @!P1 BRA `(.L_x_4728) ;  /* 0x0000002800409947 */ /* 0x000fea0003800000 */
[----:B------:R-:W-:Y:S01]  /*7980*/  IMAD.MOV.U32 R201, RZ, RZ, R153 ;  /* 0x000000ffffc97224 */ /* 0x000fe200078e0099 */
[----:B------:R-:W-:Y:S01]  /*7990*/  ULDC UR6, c[0x0][0xad0] ;  /* 0x0002b40000067ab9 */ /* 0x000fe20000000800 */
[----:B------:R-:W-:-:S07]  /*79a0*/  IMAD.MOV.U32 R200, RZ, RZ, R152 ;  /* 0x000000ffffc87224 */ /* 0x000fce00078e0098 */
.L_x_4739:
[----:B------:R-:W-:-:S04]  /*79b0*/  UIADD3 UR4, UR4, 0x1, URZ ;  /* 0x0000000104047890 */ /* 0x000fc8000fffe03f */
[----:B------:R-:W-:-:S04]  /*79c0*/  UISETP.NE.AND UP0, UPT, UR4, 0x2, UPT ;  /* 0x000000020400788c */ /* 0x000fc8000bf05270 */
[----:B------:R-:W-:Y:S02]  /*79d0*/  USEL UR5, URZ, 0x1, UP0 ;  /* 0x000000013f057887 */ /* 0x000fe40008000000 */
[----:B------:R-:W-:-:S04]  /*79e0*/  USEL UR4, UR4, URZ, UP0 ;  /* 0x0000003f04047287 */ /* 0x000fc80008000000 */
[----:B------:R-:W-:Y:S01]  /*79f0*/  LOP3.LUT R5, R5, UR5, RZ, 0x3c, !PT ;  /* 0x0000000505057c12 */ /* 0x000fe2000f8e3cff */
[----:B------:R-:W-:Y:S07]  /*7a00*/  @!P0 BRA `(.L_x_4729) ;  /* 0x0000000000048947 */ /* 0x000fee0003800000 */
[----:B------:R-:W-:Y:S01]  /*7a10*/  BPT.TRAP 0x1 ;  /* 0x000000040000795c */ /* 0x000fe20000300000 */
.L_x_4729:
[----:B------:R-:W-:Y:S01]  /*7a20*/  ULEA UR7, UR4, UR61, 0x3 ;  /* 0x0000003d04077291 */ /* 0x000fe2000f8e183f */
[----:B------:R-:W-:-:S08]  /*7a30*/  SHF.L.U32 R202, R5, 0x1f, RZ ;  /* 0x0000001f05ca7819 */ /* 0x000fd000000006ff */
[----:B------:R0:W1:Y:S01]  /*7a40*/  SYNCS.PHASECHK.TRANS64.TRYWAIT P1, [UR7+0x32430], R202 ;  /* 0x032430caff0075a7 */ /* 0x0000620008020147 */
[----:B------:R-:W-:Y:S05]  /*7a50*/  @!P0 BRA `(.L_x_4730) ;  /* 0x0000000000048947 */ /* 0x000fea0003800000 */
[----:B------:R-:W-:Y:S01]  /*7a60*/  BPT.TRAP 0x1 ;  /* 0x000000040000795c */ /* 0x000fe20000300000 */
.L_x_4730:
[----:B-1----:R-:W-:Y:S05]  /*7a70*/  @P1 BRA `(.L_x_4731) ;  /* 0x0000000000081947 */ /* 0x002fea0003800000 */
[----:B------:R-:W1:Y:S02]  /*7a80*/  SYNCS.PHASECHK.TRANS64.TRYWAIT P1, [UR7+0x32430], R202 ;  /* 0x032430caff0075a7 */ /* 0x000e640008020147 */
[----:B-1----:R-:W-:Y:S05]  /*7a90*/  @!P1 BRA `(.L_x_4732) ;  /* 0x0000009c00d89947 */ /* 0x002fea0003800000 */
.L_x_4731:
[----:B------:R-:W-:Y:S01]  /*7aa0*/  R2UR UR5, R21 ;  /* 0x00000000150572ca */ /* 0x000fe200000e0000 */
[----:B-1----:R-:W-:Y:S01]  /*7ab0*/  WARPGROUP.ARRIVE ;  /* 0x00000000000079c5 */ /* 0x002fe20000000000 */
[----:B------:R-:W-:Y:S01]  /*7ac0*/  R2UR UR56, R22 ;  /* 0x00000000163872ca */ /* 0x000fe200000e0000 */
[----:B------:R-:W-:Y:S01]  /*7ad0*/  UMOV UR59, 0x40000040 ;  /* 0x40000040003b7882 */ /* 0x000fe20000000000 */
[----:B------:R-:W-:-:S09]  /*7ae0*/  R2UR UR57, R23 ;  /* 0x00000000173972ca */ /* 0x000fd200000e0000 */
[----:B------:R-:W-:-:S07]  /*7af0*/  UIMAD UR5, UR4, 0x300, UR5 ;  /* 0x00000300040578a4 */ /* 0x000fce000f8e0205 */
[----:B------:R-:W-:Y:S02]  /*7b00*/  UMOV UR58, UR5 ;  /* 0x00000005003a7c82 */ /* 0x000fe40008000000 */
        /* <DEDUP_REMOVED lines=25> */
.L_x_4733:
[----:B------:R1:W2:Y:S01]  /*7ca0*/  SYNCS.PHASECHK.TRANS64.TRYWAIT P1, [UR7+0x32450], R202 ;  /* 0x032450caff0075a7 */ /* 0x0002a20008020147 */
[----:B------:R-:W-:Y:S05]  /*7cb0*/  @!P0 BRA `(.L_x_4734) ;  /* 0x0000000000048947 */ /* 0x000fea0003800000 */
[----:B------:R-:W-:Y:S01]  /*7cc0*/  BPT.TRAP 0x1 ;  /* 0x000000040000795c */ /* 0x000fe20000300000 */
.L_x_4734:
[----:B--2---:R-:W-:Y:S05]  /*7cd0*/  @P1 BRA `(.L_x_4735) ;  /* 0x0000000000081947 */ /* 0x004fea0003800000 */
[----:B------:R-:W2:Y:S02]  /*7ce0*/  SYNCS.PHASECHK.TRANS64.TRYWAIT P1, [UR7+0x32450], R202 ;  /* 0x032450caff0075a7 */ /* 0x000ea40008020147 */
[----:B--2---:R-:W-:Y:S05]  /*7cf0*/  @!P1 BRA `(.L_x_4736) ;  /* 0x0000009c00589947 */ /* 0x004fea0003800000 */
.L_x_4735:
[----:B------:R-:W-:Y:S01]  /*7d00*/  R2UR UR56, R8 ;  /* 0x00000000083872ca */ /* 0x000fe200000e0000 */
[----:B------:R-:W-:Y:S01]  /*7d10*/  UIMAD UR5, UR4, 0xc00, UR39 ;  /* 0x00000c00040578a4 */ /* 0x000fe2000f8e0227 */
[----:B------:R-:W-:Y:S01]  /*7d20*/  R2UR UR57, R9 ;  /* 0x00000000093972ca */ /* 0x000fe200000e0000 */
[----:B------:R-:W-:Y:S01]  /*7d30*/  WARPGROUP.ARRIVE ;  /* 0x00000000000079c5 */ /* 0x000fe20000000000 */
[----:B------:R-:W-:Y:S01]  /*7d40*/  UMOV UR59, 0x40000040 ;  /* 0x40000040003b7882 */ /* 0x000fe20000000000 */
[----:B------:R-:W-:Y:S01]  /*7d50*/  UIADD3 UR10, UR5, 0x300, URZ ;  /* 0x00000300050a7890 */ /* 0x000fe2000fffe03f */
[----:B------:R-:W-:Y:S02]  /*7d60*/  UMOV UR11, 0x40000040 ;  /* 0x40000040000b7882 */ /* 0x000fe40000000000 */
[----:B------:R-:W-:Y:S01]  /*7d70*/  UMOV UR58, UR5 ;  /* 0x00000005003a7c82 */ /* 0x000fe20008000000 */
[----:B------:R-:W-:Y:S01]  /*7d80*/  UIADD3 UR14, UR5, 0x302, URZ ;  /* 0x00000302050e7890 */ /* 0x000fe2000fffe03f */
[----:B------:R-:W-:Y:S01]  /*7d90*/  UMOV UR15, 0x40000040 ;  /* 0x40000040000f7882 */ /* 0x000fe20000000000 */
[----:B------:R-:W-:Y:S01]  /*7da0*/  UIADD3 UR18, UR5, 0x304, URZ ;  /* 0x0000030405127890 */ /* 0x000fe2000fffe03f */
[----:B------:R-:W-:-:S03]  /*7db0*/  UMOV UR19, 0x40000040 ;  /* 0x4000004000137882 */ /* 0x000fc60000000000 */
        /* <DEDUP_REMOVED lines=21> */
[----:B------:R-:W-:-:S02]  /*7f10*/  WARPGROUP.DEPBAR.LE gsb0, 0x0 ;  /* 0x00008000000079c5 */ /* 0x000fc40000010000 */
        /* <DEDUP_REMOVED lines=60> */
.L_x_4737:
[----:B012---:R-:W-:Y:S01]  /*82e0*/  FMUL.FTZ R202, R152, UR6 ;  /* 0x0000000698ca7c20 */ /* 0x007fe20008410000 */
        /* <DEDUP_REMOVED lines=22> */
[----:B0-----:R-:W-:Y:S01]  /*8450*/  FMNMX.FTZ R152, R202, R200, !PT ;  /* 0x000000c8ca987209 */ /* 0x001fe20007810000 */
[----:B------:R-:W-:Y:S01]  /*8460*/  FMUL.FTZ R166, R169, UR6 ;  /* 0x00000006a9a67c20 */ /* 0x000fe20008410000 */
[----:B------:R-:W-:Y:S01]  /*8470*/  FMUL.FTZ R162, R162, UR6 ;  /* 0x00000006a2a27c20 */ /* 0x000fe20008410000 */
[----:B------:R-:W-:Y:S01]  /*8480*/  FMUL.FTZ R205, R167, UR6 ;  /* 0x00000006a7cd7c20 */ /* 0x000fe20008410000 */
[----:B------:R-:W-:Y:S01]  /*8490*/  FMUL.FTZ R169, R172, UR6 ;  /* 0x00000006aca97c20 */ /* 0x000fe20008410000 */
[----:B------:R-:W-:Y:S01]  /*84a0*/  FMUL.FTZ R163, R163, UR6 ;  /* 0x00000006a3a37c20 */ /* 0x000fe20008410000 */
[----:B------:R-:W-:Y:S01]  /*84b0*/  FMUL.FTZ R167, R170, UR6 ;  /* 0x00000006aaa77c20 */ /* 0x000fe20008410000 */
[----:B------:R-:W0:Y:S01]  /*84c0*/  MUFU.TANH R157, R157 ;  /* 0x0000009d009d7308 */ /* 0x000e220000002400 */
        /* <DEDUP_REMOVED lines=25> */
[----:B------:R-:W1:Y:S01]  /*8660*/  S2UR UR11, SR_CgaCtaId ;  /* 0x00000000000b79c3 */ /* 0x000e620000008800 */
[----:B------:R-:W-:Y:S01]  /*8670*/  ULDC UR10, c[0x0][0xa80] ;  /* 0x0002a000000a7ab9 */ /* 0x000fe20000000800 */
[----:B------:R-:W-:Y:S01]  /*8680*/  UIADD3 UR5, UR7, 0x32440, URZ ;  /* 0x0003244007057890 */ /* 0x000fe2000fffe03f */
[----:B------:R-:W-:-:S03]  /*8690*/  UMOV UR15, 0x40000040 ;  /* 0x40000040000f7882 */ /* 0x000fc60000000000 */
[----:B------:R-:W4:Y:S01]  /*86a0*/  MUFU.TANH R164, R164 ;  /* 0x000000a400a47308 */ /* 0x000f220000002400 */
[----:B--2---:R-:W-:-:S07]  /*86b0*/  FMNMX.FTZ R207, R161, R152, !PT ;  /* 0x00000098a1cf7209 */ /* 0x004fce0007810000 */
[----:B------:R-:W2:Y:S01]  /*86c0*/  MUFU.TANH R155, R155 ;  /* 0x0000009b009b7308 */ /* 0x000ea20000002400 */
[----:B0-----:R-:W-:-:S07]  /*86d0*/  FMNMX.FTZ R152, R154, R201, !PT ;  /* 0x000000c99a987209 */ /* 0x001fce0007810000 */
[----:B------:R-:W0:Y:S01]  /*86e0*/  MUFU.TANH R203, R203 ;  /* 0x000000cb00cb7308 */ /* 0x000e220000002400 */
[----:B----4-:R-:W-:Y:S01]  /*86f0*/  FMNMX.FTZ R186, R164, R207, !PT ;  /* 0x000000cfa4ba7209 */ /* 0x010fe20007810000 */
[----:B-1----:R-:W-:Y:S02]  /*8700*/  UPRMT UR11, UR11, 0x654, UR5 ;  /* 0x000006540b0b7896 */ /* 0x002fe40008000005 */
[----:B------:R-:W-:-:S04]  /*8710*/  UIMAD UR5, UR4, 0xc00, UR60 ;  /* 0x00000c00040578a4 */ /* 0x000fc8000f8e023c */
[----:B------:R-:W1:Y:S01]  /*8720*/  MUFU.TANH R158, R158 ;  /* 0x0000009e009e7308 */ /* 0x000e620000002400 */
[----:B--2---:R-:W-:Y:S02]  /*8730*/  FMNMX.FTZ R207, R155, R152, !PT ;  /* 0x000000989bcf7209 */ /* 0x004fe40007810000 */
[----:B------:R-:W-:Y:S01]  /*8740*/  SYNCS.ARRIVE.TRANS64.RED.A1T0 RZ, [UR11], RZ ;  /* 0x000000ffffff79a7 */ /* 0x000fe2000810040b */
[----:B------:R-:W-:-:S04]  /*8750*/  UMOV UR14, UR5 ;  /* 0x00000005000e7c82 */ /* 0x000fc80008000000 */
[----:B------:R-:W2:Y:S01]  /*8760*/  MUFU.TANH R165, R165 ;  /* 0x000000a500a57308 */ /* 0x000ea20000002400 */
[----:B0-----:R-:W-:-:S07]  /*8770*/  FMNMX.FTZ R186, R203, R186, !PT ;  /* 0x000000bacbba7209 */ /* 0x001fce0007810000 */
[----:B------:R-:W0:Y:S01]  /*8780*/  MUFU.TANH R159, R159 ;  /* 0x0000009f009f7308 */ /* 0x000e220000002400 */
[----:B-1----:R-:W-:-:S07]  /*8790*/  FMNMX.FTZ R152, R158, R207, !PT ;  /* 0x000000cf9e987209 */ /* 0x002fce0007810000 */
[----:B------:R-:W1:Y:S01]  /*87a0*/  MUFU.TANH R166, R166 ;  /* 0x000000a600a67308 */ /* 0x000e620000002400 */
[----:B--2---:R-:W-:Y:S01]  /*87b0*/  FMNMX.FTZ R209, R165, R186, !PT ;  /* 0x000000baa5d17209 */ /* 0x004fe20007810000 */
[----:B------:R-:W-:-:S06]  /*87c0*/  FMUL.FTZ R186, R192, UR6 ;  /* 0x00000006c0ba7c20 */ /* 0x000fcc0008410000 */
        /* <DEDUP_REMOVED lines=28> */
[----:B-1----:R-:W-:Y:S01]  /*8990*/  FMNMX.FTZ R193, R179, R192, !PT ;  /* 0x000000c0b3c17209 */ /* 0x002fe20007810000 */
[----:B------:R-:W-:-:S06]  /*89a0*/  FMUL.FTZ R192, R196, UR6 ;  /* 0x00000006c4c07c20 */ /* 0x000fcc0008410000 */
        /* <DEDUP_REMOVED lines=38> */
[----:B--2---:R-:W-:-:S05]  /*8c10*/  FMNMX.FTZ R194, R193, R194, !PT ;  /* 0x000000c2c1c27209 */ /* 0x004fca0007810000 */
[----:B------:R-:W2:Y:S02]  /*8c20*/  SHFL.BFLY PT, R199, R194, 0x2, 0x1f ;  /* 0x0c401f00c2c77f89 */ /* 0x000ea400000e0000 */
[----:B------:R-:W4:Y:S01]  /*8c30*/  MUFU.TANH R206, R206 ;  /* 0x000000ce00ce7308 */ /* 0x000f220000002400 */
[----:B0-----:R-:W-:-:S04]  /*8c40*/  FMNMX.FTZ R197, R195, R152, !PT ;  /* 0x00000098c3c57209 */ /* 0x001fc80007810000 */
[----:B-1----:R-:W-:-:S04]  /*8c50*/  FMNMX.FTZ R197, R198, R197, !PT ;  /* 0x000000c5c6c57209 */ /* 0x002fc80007810000 */
[----:B----4-:R-:W-:-:S05]  /*8c60*/  FMNMX.FTZ R197, R206, R197, !PT ;  /* 0x000000c5cec57209 */ /* 0x010fca0007810000 */
[----:B------:R-:W0:Y:S01]  /*8c70*/  SHFL.BFLY PT, R196, R197, 0x2, 0x1f ;  /* 0x0c401f00c5c47f89 */ /* 0x000e2200000e0000 */
[----:B--2---:R-:W-:-:S05]  /*8c80*/  FMNMX.FTZ R199, R194, R199, !PT ;  /* 0x000000c7c2c77209 */ /* 0x004fca0007810000 */
[----:B------:R-:W1:Y:S01]  /*8c90*/  SHFL.BFLY PT, R152, R199, 0x1, 0x1f ;  /* 0x0c201f00c7987f89 */ /* 0x000e6200000e0000 */
[----:B0-----:R-:W-:-:S05]  /*8ca0*/  FMNMX.FTZ R207, R197, R196, !PT ;  /* 0x000000c4c5cf7209 */ /* 0x001fca0007810000 */
[----:B------:R-:W0:Y:S01]  /*8cb0*/  SHFL.BFLY PT, R208, R207, 0x1, 0x1f ;  /* 0x0c201f00cfd07f89 */ /* 0x000e2200000e0000 */
[----:B-1----:R-:W-:-:S05]  /*8cc0*/  FMNMX.FTZ R152, R199, R152, !PT ;  /* 0x00000098c7987209 */ /* 0x002fca0007810000 */
        /* <DEDUP_REMOVED lines=16> */
[----:B0-----:R-:W-:Y:S01]  /*8dd0*/  FMNMX.FTZ R153, R207, R208, !PT ;  /* 0x000000d0cf997209 */ /* 0x001fe20007810000 */
[----:B------:R-:W-:Y:S01]  /*8de0*/  MUFU.EX2 R196, R196 ;  /* 0x000000c400c47308 */ /* 0x000fe20000000800 */
[--C-:B------:R-:W-:Y:S01]  /*8df0*/  FFMA.FTZ R170, R170, UR10, -R200.reuse ;  /* 0x0000000aaaaa7c23 */ /* 0x100fe200080108c8 */
[--C-:B------:R-:W-:Y:S01]  /*8e00*/  FFMA.FTZ R178, R178, UR10, -R200.reuse ;  /* 0x0000000ab2b27c23 */ /* 0x100fe200080108c8 */
[----:B------:R-:W-:Y:S01]  /*8e10*/  FFMA.FTZ R186, R186, UR10, -R200 ;  /* 0x0000000ababa7c23 */ /* 0x000fe200080108c8 */
[C---:B------:R-:W-:Y:S01]  /*8e20*/  FADD.FTZ R156, -R153.reuse, R201 ;  /* 0x000000c9999c7221 */ /* 0x040fe20000010100 */
[----:B------:R-:W-:-:S03]  /*8e30*/  FMUL.FTZ R208, R153, UR10 ;  /* 0x0000000a99d07c20 */ /* 0x000fc60008410000 */
[----:B------:R-:W-:Y:S01]  /*8e40*/  FMUL.FTZ R156, R156, UR10 ;  /* 0x0000000a9c9c7c20 */ /* 0x000fe20008410000 */
[--C-:B------:R-:W-:Y:S01]  /*8e50*/  FFMA.FTZ R154, R154, UR10, -R208.reuse ;  /* 0x0000000a9a9a7c23 */ /* 0x100fe200080108d0 */
[--C-:B------:R-:W-:Y:S01]  /*8e60*/  FFMA.FTZ R155, R155, UR10, -R208.reuse ;  /* 0x0000000a9b9b7c23 */ /* 0x100fe200080108d0 */
[--C-:B------:R-:W-:Y:S01]  /*8e70*/  FFMA.FTZ R207, R158, UR10, -R208.reuse ;  /* 0x0000000a9ecf7c23 */ /* 0x100fe200080108d0 */
[--C-:B------:R-:W-:Y:S01]  /*8e80*/  FFMA.FTZ R209, R159, UR10, -R208.reuse ;  /* 0x0000000a9fd17c23 */ /* 0x100fe200080108d0 */
[----:B------:R-:W0:Y:S01]  /*8e90*/  MUFU.EX2 R201, R156 ;  /* 0x0000009c00c97308 */ /* 0x000e220000000800 */
        /* <DEDUP_REMOVED lines=136> */
[--C-:B------:R-:W-:Y:S01]  /*9720*/  FFMA.FTZ R162, R162, UR10, -R208.reuse ;  /* 0x0000000aa2a27c23 */ /* 0x100fe200080108d0 */
[----:B--2---:R-:W-:Y:S01]  /*9730*/  F2FP.BF16.F32.PACK_AB R158, R202, R199 ;  /* 0x000000c7ca9e723e */ /* 0x004fe200000010ff */
        /* <DEDUP_REMOVED lines=9> */
[----:B------:R-:W-:Y:S01]  /*97d0*/  FFMA.FTZ R212, R175, UR10, -R208 ;  /* 0x0000000aafd47c23 */ /* 0x000fe200080108d0 */
        /* <DEDUP_REMOVED lines=8> */
[----:B------:R-:W1:Y:S01]  /*9860*/  MUFU.EX2 R161, R161 ;  /* 0x000000a100a17308 */ /* 0x000e620000000800 */
[--C-:B------:R-:W-:Y:S01]  /*9870*/  FFMA.FTZ R181, R180, UR10, -R200.reuse ;  /* 0x0000000ab4b57c23 */ /* 0x100fe200080108c8 */
[--C-:B------:R-:W-:Y:S01]  /*9880*/  FFMA.FTZ R180, R185, UR10, -R200.reuse ;  /* 0x0000000ab9b47c23 */ /* 0x100fe200080108c8 */
[----:B------:R-:W-:Y:S01]  /*9890*/  FFMA.FTZ R183, R187, UR10, -R200 ;  /* 0x0000000abbb77c23 */ /* 0x000fe200080108c8 */
[--C-:B------:R-:W-:Y:S01]  /*98a0*/  FFMA.FTZ R185, R184, UR10, -R208.reuse ;  /* 0x0000000ab8b97c23 */ /* 0x100fe200080108d0 */
[--C-:B------:R-:W-:Y:S01]  /*98b0*/  FFMA.FTZ R182, R182, UR10, -R208.reuse ;  /* 0x0000000ab6b67c23 */ /* 0x100fe200080108d0 */
[--C-:B------:R-:W-:Y:S01]  /*98c0*/  FFMA.FTZ R184, R189, UR10, -R208.reuse ;  /* 0x0000000abdb87c23 */ /* 0x100fe200080108d0 */
[----:B------:R-:W-:Y:S01]  /*98d0*/  FFMA.FTZ R187, R191, UR10, -R208 ;  /* 0x0000000abfbb7c23 */ /* 0x000fe200080108d0 */
[----:B------:R-:W-:Y:S01]  /*98e0*/  MUFU.EX2 R164, R164 ;  /* 0x000000a400a47308 */ /* 0x000fe20000000800 */
[--C-:B------:R-:W-:Y:S01]  /*98f0*/  FFMA.FTZ R189, R188, UR10, -R200.reuse ;  /* 0x0000000abcbd7c23 */ /* 0x100fe200080108c8 */
[----:B------:R-:W-:Y:S01]  /*9900*/  WARPGROUP.ARRIVE ;  /* 0x00000000000079c5 */ /* 0x000fe20000000000 */
[--C-:B------:R-:W-:Y:S01]  /*9910*/  FFMA.FTZ R191, R193, UR10, -R200.reuse ;  /* 0x0000000ac1bf7c23 */ /* 0x100fe200080108c8 */
[----:B------:R-:W-:Y:S01]  /*9920*/  FFMA.FTZ R188, R192, UR10, -R200 ;  /* 0x0000000ac0bc7c23 */ /* 0x000fe200080108c8 */
[--C-:B------:R-:W-:Y:S01]  /*9930*/  FFMA.FTZ R193, R195, UR10, -R208.reuse ;  /* 0x0000000ac3c17c23 */ /* 0x100fe200080108d0 */
[--C-:B------:R-:W-:Y:S01]  /*9940*/  FFMA.FTZ R190, R190, UR10, -R208.reuse ;  /* 0x0000000abebe7c23 */ /* 0x100fe200080108d0 */
[--C-:B------:R-:W-:Y:S01]  /*9950*/  FFMA.FTZ R192, R198, UR10, -R208.reuse ;  /* 0x0000000ac6c07c23 */ /* 0x100fe200080108d0 */
[----:B------:R-:W-:Y:S01]  /*9960*/  HGMMA.64x256x16.F32.BF16 R24, R156, gdesc[UR12].tnspB, R24, gsb0 ;  /* 0x43e0000c9c187df0 */ /* 0x000fe20008001818 */
[----:B------:R-:W-:Y:S01]  /*9970*/  MUFU.EX2 R203, R203 ;  /* 0x000000cb00cb7308 */ /* 0x000fe20000000800 */
[----:B------:R-:W-:Y:S01]  /*9980*/  UIADD3 UR14, UR5, 0x80, URZ ;  /* 0x00000080050e7890 */ /* 0x000fe2000fffe03f */
[----:B------:R-:W-:Y:S01]  /*9990*/  FFMA.FTZ R195, R206, UR10, -R208 ;  /* 0x0000000acec37c23 */ /* 0x000fe200080108d0 */
[----:B------:R-:W-:Y:S01]  /*99a0*/  UMOV UR15, 0x40000040 ;  /* 0x40000040000f7882 */ /* 0x000fe20000000000 */
[----:B------:R-:W-:Y:S01]  /*99b0*/  FFMA.FTZ R0, R194, R0, R196 ;  /* 0x00000000c2007223 */ /* 0x000fe200000100c4 */
[----:B------:R-:W-:-:S03]  /*99c0*/  FFMA.FTZ R4, R201, R4, R154 ;  /* 0x00000004c9047223 */ /* 0x000fc6000001009a */
[----:B------:R-:W-:Y:S01]  /*99d0*/  MUFU.EX2 R162, R162 ;  /* 0x000000a200a27308 */ /* 0x000fe20000000800 */
[----:B------:R-:W-:Y:S01]  /*99e0*/  FADD.FTZ R0, R197, R0 ;  /* 0x00000000c5007221 */ /* 0x000fe20000010000 */
[----:B------:R-:W-:-:S03]  /*99f0*/  FADD.FTZ R4, R155, R4 ;  /* 0x000000049b047221 */ /* 0x000fc60000010000 */
[----:B------:R-:W-:Y:S01]  /*9a00*/  FADD.FTZ R199, R199, R0 ;  /* 0x00000000c7c77221 */ /* 0x000fe20000010000 */
[----:B------:R-:W-:Y:S02]  /*9a10*/  FADD.FTZ R4, R207, R4 ;  /* 0x00000004cf047221 */ /* 0x000fe40000010000 */
[----:B------:R-:W2:Y:S01]  /*9a20*/  MUFU.EX2 R163, R163 ;  /* 0x000000a300a37308 */ /* 0x000ea20000000800 */
[----:B------:R-:W-:Y:S01]  /*9a30*/  FADD.FTZ R199, R202, R199 ;  /* 0x000000c7cac77221 */ /* 0x000fe20000010000 */
[----:B------:R-:W-:-:S06]  /*9a40*/  FADD.FTZ R209, R209, R4 ;  /* 0x00000004d1d17221 */ /* 0x000fcc0000010000 */
[----:B------:R-:W-:Y:S08]  /*9a50*/  MUFU.EX2 R204, R204 ;  /* 0x000000cc00cc7308 */ /* 0x000ff00000000800 */
[----:B------:R-:W4:Y:S08]  /*9a60*/  MUFU.EX2 R205, R205 ;  /* 0x000000cd00cd7308 */ /* 0x000f300000000800 */
[----:B------:R-:W-:Y:S08]  /*9a70*/  MUFU.EX2 R165, R165 ;  /* 0x000000a500a57308 */ /* 0x000ff00000000800 */
[----:B------:R-:W5:Y:S08]  /*9a80*/  MUFU.EX2 R166, R166 ;  /* 0x000000a600a67308 */ /* 0x000f700000000800 */
[----:B------:R-:W-:Y:S08]  /*9a90*/  MUFU.EX2 R169, R169 ;  /* 0x000000a900a97308 */ /* 0x000ff00000000800 */
[----:B------:R-:W-:Y:S08]  /*9aa0*/  MUFU.EX2 R210, R210 ;  /* 0x000000d200d27308 */ /* 0x000ff00000000800 */
[----:B------:R-:W-:Y:S08]  /*9ab0*/  MUFU.EX2 R167, R167 ;  /* 0x000000a700a77308 */ /* 0x000ff00000000800 */
[----:B------:R-:W3:Y:S08]  /*9ac0*/  MUFU.EX2 R168, R168 ;  /* 0x000000a800a87308 */ /* 0x000ef00000000800 */
[----:B------:R-:W-:Y:S08]  /*9ad0*/  MUFU.EX2 R171, R171 ;  /* 0x000000ab00ab7308 */ /* 0x000ff00000000800 */
[----:B------:R-:W0:Y:S08]  /*9ae0*/  MUFU.EX2 R212, R212 ;  /* 0x000000d400d47308 */ /* 0x000e300000000800 */
[----:B------:R-:W-:Y:S08]  /*9af0*/  MUFU.EX2 R170, R170 ;  /* 0x000000aa00aa7308 */ /* 0x000ff00000000800 */
[----:B------:R-:W0:Y:S08]  /*9b00*/  MUFU.EX2 R173, R173 ;  /* 0x000000ad00ad7308 */ /* 0x000e300000000800 */
[----:B------:R-:W-:Y:S08]  /*9b10*/  MUFU.EX2 R172, R172 ;  /* 0x000000ac00ac7308 */ /* 0x000ff00000000800 */
[----:B------:R-:W-:Y:S08]  /*9b20*/  MUFU.EX2 R175, R175 ;  /* 0x000000af00af7308 */ /* 0x000ff00000000800 */
[----:B------:R-:W-:Y:S08]  /*9b30*/  MUFU.EX2 R174, R174 ;  /* 0x000000ae00ae7308 */ /* 0x000ff00000000800 */
[----:B------:R-:W0:Y:S08]  /*9b40*/  MUFU.EX2 R177, R177 ;  /* 0x000000b100b17308 */ /* 0x000e300000000800 */
        /* <DEDUP_REMOVED lines=14> */
[----:B------:R-:W-:Y:S01]  /*9c30*/  MUFU.EX2 R190, R190 ;  /* 0x000000be00be7308 */ /* 0x000fe20000000800 */
[----:B------:R-:W-:-:S02]  /*9c40*/  WARPGROUP.DEPBAR.LE gsb0, 0x0 ;  /* 0x00008000000079c5 */ /* 0x000fc40000010000 */
[----:B-1----:R-:W-:-:S05]  /*9c50*/  F2FP.BF16.F32.PACK_AB R156, R161, R160 ;  /* 0x000000a0a19c723e */ /* 0x002fca00000010ff */
[----:B------:R-:W1:Y:S01]  /*9c60*/  MUFU.EX2 R193, R193 ;  /* 0x000000c100c17308 */ /* 0x000e620000000800 */
[----:B--2---:R-:W-:Y:S01]  /*9c70*/  F2FP.BF16.F32.PACK_AB R157, R163, R162 ;  /* 0x000000a2a39d723e */ /* 0x004fe200000010ff */
        /* <DEDUP_REMOVED lines=12> */
[----:B------:R-:W2:Y:S01]  /*9d40*/  MUFU.EX2 R195, R195 ;  /* 0x000000c300c37308 */ /* 0x000ea20000000800 */
[----:B------:R-:W-:Y:S01]  /*9d50*/  UMOV UR15, 0x40000040 ;  /* 0x40000040000f7882 */ /* 0x000fe20000000000 */
[----:B------:R-:W-:Y:S01]  /*9d60*/  FADD.FTZ R164, R203, R164 ;  /* 0x000000a4cba47221 */ /* 0x000fe20000010000 */
[----:B------:R-:W-:Y:S01]  /*9d70*/  FADD.FTZ R204, R205, R204 ;  /* 0x000000cccdcc7221 */ /* 0x000fe20000010000 */
[----:B------:R-:W-:Y:S02]  /*9d80*/  WARPGROUP.DEPBAR.LE gsb0, 0x0 ;  /* 0x00008000000079c5 */ /* 0x000fe40000010000 */
[----:B-----5:R-:W-:Y:S01]  /*9d90*/  F2FP.BF16.F32.PACK_AB R156, R166, R165 ;  /* 0x000000a5a69c723e */ /* 0x020fe200000010ff */
[----:B------:R-:W-:Y:S01]  /*9da0*/  FADD.FTZ R165, R165, R164 ;  /* 0x000000a4a5a57221 */ /* 0x000fe20000010000 */
[----:B---3--:R-:W-:Y:S01]  /*9db0*/  F2FP.BF16.F32.PACK_AB R157, R168, R167 ;  /* 0x000000a7a89d723e */ /* 0x008fe200000010ff */
[----:B------:R-:W-:Y:S01]  /*9dc0*/  FADD.FTZ R167, R167, R204 ;  /* 0x000000cca7a77221 */ /* 0x000fe20000010000 */
[----:B------:R-:W-:Y:S01]  /*9dd0*/  F2FP.BF16.F32.PACK_AB R158, R210, R169 ;  /* 0x000000a9d29e723e */ /* 0x000fe200000010ff */
[----:B------:R-:W-:Y:S01]  /*9de0*/  FADD.FTZ R166, R166, R165 ;  /* 0x000000a5a6a67221 */ /* 0x000fe20000010000 */
[----:B0-----:R-:W-:Y:S01]  /*9df0*/  F2FP.BF16.F32.PACK_AB R159, R212, R171 ;  /* 0x000000abd49f723e */ /* 0x001fe200000010ff */
        /* <DEDUP_REMOVED lines=46> */
[----:B-1----:R-:W-:Y:S01]  /*a0e0*/  F2FP.BF16.F32.PACK_AB R157, R193, R190 ;  /* 0x000000bec19d723e */ /* 0x002fe200000010ff */
        /* <DEDUP_REMOVED lines=14> */
.L_x_4738:
[----:B------:R-:W0:Y:S01]  /*a1d0*/  S2UR UR11, SR_CgaCtaId ;  /* 0x00000000000b79c3 */ /* 0x000e220000008800 */
[----:B------:R-:W-:Y:S01]  /*a1e0*/  R2UR UR5, R223 ;  /* 0x00000000df0572ca */ /* 0x000fe200000e0000 */
[----:B------:R-:W-:Y:S01]  /*a1f0*/  UIADD3 UR7, UR7, 0x32460, URZ ;  /* 0x0003246007077890 */ /* 0x000fe2000fffe03f */
[----:B------:R-:W-:Y:S01]  /*a200*/  IMAD.MOV.U32 R201, RZ, RZ, R153 ;  /* 0x000000ffffc97224 */ /* 0x000fe200078e0099 */
[----:B------:R-:W-:-:S10]  /*a210*/  MOV R200, R152 ;  /* 0x0000009800c87202 */ /* 0x000fd40000000f00 */
[----:B------:R-:W-:Y:S02]  /*a220*/  UISETP.GT.AND UP0, UPT, UR38, UR5, UPT ;  /* 0x000000052600728c */ /* 0x000fe4000bf04270 */
[----:B------:R-:W-:-:S04]  /*a230*/  UIADD3 UR38, UR38, -0x1, URZ ;  /* 0xffffffff26267890 */ /* 0x000fc8000fffe03f */
[----:B------:R-:W-:Y:S01]  /*a240*/  PLOP3.LUT P1, PT, PT, PT, UP0, 0x80, 0x0 ;  /* 0x000000000000781c */ /* 0x000fe20003f2f008 */
[----:B0-----:R-:W-:-:S09]  /*a250*/  UPRMT UR7, UR11, 0x654, UR7 ;  /* 0x000006540b077896 */ /* 0x001fd20008000007 */
[----:B------:R-:W-:Y:S03]  /*a260*/  SYNCS.ARRIVE.TRANS64.RED.A1T0 RZ, [UR7], RZ ;  /* 0x000000ffffff79a7 */ /* 0x000fe60008100407 */
[----:B------:R-:W-:Y:S05]  /*a270*/  @P1 BRA `(.L_x_4739) ;  /* 0xffffffd400cc1947 */ /* 0x000fea000383ffff */
.L_x_4728:
[----:B------:R-:W0:Y:S01]  /*a280*/  SHFL.BFLY PT, R3, R0, 0x2, 0x1f ;  /* 0x0c401f0000037f89 */ /* 0x000e2200000e0000 */
[----:B------:R-:W-:Y:S01]  /*a290*/  IMAD.U32 R9, RZ, RZ, UR10 ;  /* 0x0000000aff097e24 */ /* 0x000fe2000f8e00ff */
[----:B------:R-:W-:Y:S02]  /*a2a0*/  PLOP3.LUT P0, PT, PT, PT, PT, 0x8, 0x0 ;  /* 0x000000000000781c */ /* 0x000fe40003f0e170 */
[----:B------:R-:W1:Y:S01]  /*a2b0*/  SHFL.BFLY PT, R5, R4, 0x2, 0x1f ;  /* 0x0c401f0004057f89 */ /* 0x000e6200000e0000 */
[----:B------:R-:W2:Y:S01]  /*a2c0*/  S2R R154, SR_TID.X ;  /* 0x00000000009a7919 */ /* 0x000ea20000002100 */
[----:B0-----:R-:W-:Y:S01]  /*a2d0*/  FADD.FTZ R3, R3, R0 ;  /* 0x0000000003037221 */ /* 0x001fe20000010000 */
[----:B------:R-:W-:Y:S02]  /*a2e0*/  IMAD.MOV.U32 R0, RZ, RZ, RZ ;  /* 0x000000ffff007224 */ /* 0x000fe400078e00ff */
[----:B-1----:R-:W-:Y:S02]  /*a2f0*/  FADD.FTZ R5, R5, R4 ;  /* 0x0000000405057221 */ /* 0x002fe40000010000 */
[----:B------:R-:W0:Y:S04]  /*a300*/  SHFL.BFLY PT, R2, R3, 0x1, 0x1f ;  /* 0x0c201f0003027f89 */ /* 0x000e2800000e0000 */
[----:B------:R-:W1:Y:S01]  /*a310*/  SHFL.BFLY PT, R6, R5, 0x1, 0x1f ;  /* 0x0c201f0005067f89 */ /* 0x000e6200000e0000 */
[----:B--2---:R-:W-:-:S04]  /*a320*/  SHF.R.U32.HI R154, RZ, 0x7, R154 ;  /* 0x00000007ff9a7819 */ /* 0x004fc8000001169a */
[----:B------:R-:W-:-:S05]  /*a330*/  IADD3 R4, -R154, 0xb, RZ ;  /* 0x0000000b9a047810 */ /* 0x000fca0007ffe1ff */
[----:B------:R2:W-:Y:S06]  /*a340*/  BAR.ARV R4, 0x100 ;  /* 0x000400040000751d */ /* 0x0005ec0000002000 */
[----:B0-----:R-:W-:Y:S01]  /*a350*/  FADD.FTZ R7, R3, R2 ;  /* 0x0000000203077221 */ /* 0x001fe20000010000 */
[----:B------:R-:W-:Y:S02]  /*a360*/  IMAD.MOV.U32 R2, RZ, RZ, RZ ;  /* 0x000000ffff027224 */ /* 0x000fe400078e00ff */
[----:B-1----:R-:W-:Y:S01]  /*a370*/  FADD.FTZ R8, R5, R6 ;  /* 0x0000000605087221 */ /* 0x002fe20000010000 */
[----:B------:R-:W-:Y:S06]  /*a380*/  BAR.ARV 0x8, 0x180 ;  /* 0x0206000000007b1d */ /* 0x000fec0000002000 */
[----:B------:R-:W-:Y:S01]  /*a390*/  FSETP.NE.FTZ.AND P1, PT, R7, RZ, PT ;  /* 0x000000ff0700720b */ /* 0x000fe20003f35000 */
[----:B--2---:R-:W-:Y:S01]  /*a3a0*/  IMAD.MOV.U32 R4, RZ, RZ, -0x800000 ;  /* 0xff800000ff047424 */ /* 0x004fe200078e00ff */
[----:B------:R-:W-:-:S02]  /*a3b0*/  FSETP.NE.FTZ.AND P2, PT, R8, RZ, PT ;  /* 0x000000ff0800720b */ /* 0x000fc40003f55000 */
[----:B------:R-:W-:-:S09]  /*a3c0*/  MOV R5, 0xff800000 ;  /* 0xff80000000057802 */ /* 0x000fd20000000f00 */
[----:B------:R-:W0:Y:S02]  /*a3d0*/  @P1 MUFU.LG2 R6, R7 ;  /* 0x0000000700061308 */ /* 0x000e240000000c00 */
[----:B------:R-:W-:-:S06]  /*a3e0*/  @P2 FMUL.FTZ R9, R9, 0.69314718246459960938 ;  /* 0x3f31721809092820 */ /* 0x000fcc0000410000 */
[----:B------:R-:W1:Y:S08]  /*a3f0*/  @P2 MUFU.LG2 R3, R8 ;  /* 0x0000000800032308 */ /* 0x000e700000000c00 */
[----:B------:R2:W3:Y:S01]  /*a400*/  @P1 MUFU.RCP R2, R7 ;  /* 0x0000000700021308 */ /* 0x0004e20000001000 */
[----:B0-----:R-:W-:-:S07]  /*a410*/  @P1 FMUL.FTZ R6, R6, 0.69314718246459960938 ;  /* 0x3f31721806061820 */ /* 0x001fce0000410000 */
[----:B------:R1:W0:Y:S01]  /*a420*/  @P2 MUFU.RCP R0, R8 ;  /* 0x0000000800002308 */ /* 0x0002220000001000 */
[----:B--2---:R-:W-:-:S04]  /*a430*/  IMAD.U32 R7, RZ, RZ, UR10 ;  /* 0x0000000aff077e24 */ /* 0x004fc8000f8e00ff */
[----:B------:R-:W-:Y:S01]  /*a440*/  @P1 FMUL.FTZ R7, R7, 0.69314718246459960938 ;  /* 0x3f31721807071820 */ /* 0x000fe20000410000 */
[----:B-1----:R-:W-:Y:S01]  /*a450*/  @P2 FMUL.FTZ R8, R3, 0.69314718246459960938 ;  /* 0x3f31721803082820 */ /* 0x002fe20000410000 */
        /* <DEDUP_REMOVED lines=130> */
.L_x_4702:
[----:B------:R-:W-:Y:S05]  /*ac80*/  @P0 BRA `(.L_x_4740) ;  /* 0x0000002000540947 */ /* 0x000fea0003800000 */
[----:B------:R-:W2:Y:S01]  /*ac90*/  LDL R0, [R1] ;  /* 0x0000000001007983 */ /* 0x000ea20000100800 */
[----:B------:R-:W0:Y:S01]  /*aca0*/  LDC R10, c[0x0][0xce8] ;  /* 0x00033a00ff0a7b82 */ /* 0x000e220000000800 */
[----:B------:R-:W-:Y:S01]  /*acb0*/  ULDC.64 UR8, c[0x0][0xcd0] ;  /* 0x0003340000087ab9 */ /* 0x000fe20000000a00 */
[----:B------:R-:W-:Y:S06]  /*acc0*/  BSSY B0, `(.L_x_4741) ;  /* 0x000014d000007945 */ /* 0x000fec0003800000 */
[----:B------:R-:W1:Y:S08]  /*acd0*/  S2UR UR12, SR_CTAID.Z ;  /* 0x00000000000c79c3 */ /* 0x000e700000002700 */
[----:B------:R-:W3:Y:S08]  /*ace0*/  LDC.64 R20, c[0x0][0xcd8] ;  /* 0x00033600ff147b82 */ /* 0x000ef00000000a00 */
[----:B------:R-:W-:Y:S01]  /*acf0*/  BAR.SYNC.DEFER_BLOCKING 0x1, 0x100 ;  /* 0x0044000000007b1d */ /* 0x000fe20000010000 */
[----:B0-----:R-:W-:-:S07]  /*ad00*/  ISETP.NE.AND P0, PT, R10, 0x1, PT ;  /* 0x000000010a00780c */ /* 0x001fce0003f05270 */
[----:B------:R-:W0:Y:S01]  /*ad10*/  S2UR UR11, SR_CTAID.Y ;  /* 0x00000000000b79c3 */ /* 0x000e220000002600 */
[----:B-1----:R-:W-:-:S07]  /*ad20*/  USHF.R.S32.HI UR10, URZ, 0x1f, UR12 ;  /* 0x0000001f3f0a7899 */ /* 0x002fce000801140c */
[----:B------:R-:W0:Y:S08]  /*ad30*/  LDC R35, c[0x0][0xd50] ;  /* 0x00035400ff237b82 */ /* 0x000e300000000800 */
[----:B------:R-:W1:Y:S08]  /*ad40*/  @P0 LDC R16, c[0x0][0xcec] ;  /* 0x00033b00ff100b82 */ /* 0x000e700000000800 */
[----:B------:R-:W4:Y:S08]  /*ad50*/  LDC.64 R22, c[0x0][0xc40] ;  /* 0x00031000ff167b82 */ /* 0x000f300000000a00 */
[----:B------:R-:W5:Y:S08]  /*ad60*/  @P0 LDC R19, c[0x0][0xcf0] ;  /* 0x00033c00ff130b82 */ /* 0x000f700000000800 */
[----:B------:R-:W5:Y:S08]  /*ad70*/  @P0 LDC R34, c[0x0][0xcec] ;  /* 0x00033b00ff220b82 */ /* 0x000f700000000800 */
[----:B------:R-:W5:Y:S01]  /*ad80*/  @P0 LDC R153, c[0x0][0xcf0] ;  /* 0x00033c00ff990b82 */ /* 0x000f620000000800 */
        /* <DEDUP_REMOVED lines=9> */
[----:B--2---:R-:W-:-:S05]  /*ae20*/  VIADD R7, R0, 0xffffff80 ;  /* 0xffffff8000077836 */ /* 0x004fca0000000000 */
[----:B------:R-:W-:-:S04]  /*ae30*/  SHF.R.S32.HI R6, RZ, 0x1f, R7 ;  /* 0x0000001fff067819 */ /* 0x000fc80000011407 */
[CC--:B------:R-:W-:Y:S02]  /*ae40*/  LEA.HI R8, R6.reuse, R7.reuse, RZ, 0x7 ;  /* 0x0000000706087211 */ /* 0x0c0fe400078f38ff */
[----:B------:R-:W-:Y:S02]  /*ae50*/  LEA.HI R15, R6, R7, RZ, 0x2 ;  /* 0x00000007060f7211 */ /* 0x000fe400078f10ff */
[C---:B------:R-:W-:Y:S02]  /*ae60*/  LOP3.LUT R0, R8.reuse, 0xffffff80, RZ, 0xc0, !PT ;  /* 0xffffff8008007812 */ /* 0x040fe400078ec0ff */
[----:B------:R-:W-:Y:S02]  /*ae70*/  SHF.R.S32.HI R9, RZ, 0x7, R8 ;  /* 0x00000007ff097819 */ /* 0x000fe40000011408 */
[----:B------:R-:W-:Y:S02]  /*ae80*/  IADD3 R0, R7, -R0, RZ ;  /* 0x8000000007007210 */ /* 0x000fe40007ffe0ff */
[----:B------:R-:W-:-:S02]  /*ae90*/  LEA.HI R6, R8, R9, RZ, 0x1 ;  /* 0x0000000908067211 */ /* 0x000fc400078f08ff */
[----:B------:R-:W-:Y:S02]  /*aea0*/  SHF.R.S32.HI R13, RZ, 0x1f, R0 ;  /* 0x0000001fff0d7819 */ /* 0x000fe40000011400 */
[----:B------:R-:W-:Y:S02]  /*aeb0*/  LOP3.LUT R8, R15, 0xfffffffc, RZ, 0xc0, !PT ;  /* 0xfffffffc0f087812 */ /* 0x000fe400078ec0ff */
[----:B------:R-:W-:Y:S02]  /*aec0*/  LEA.HI R12, R13, R0, RZ, 0x2 ;  /* 0x000000000d0c7211 */ /* 0x000fe400078f10ff */
[----:B------:R-:W-:Y:S01]  /*aed0*/  LOP3.LUT R6, R6, 0x3fffffe, RZ, 0xc0, !PT ;  /* 0x03fffffe06067812 */ /* 0x000fe200078ec0ff */
[----:B------:R-:W-:Y:S01]  /*aee0*/  IMAD.IADD R7, R7, 0x1, -R8 ;  /* 0x0000000107077824 */ /* 0x000fe200078e0a08 */
[--C-:B------:R-:W-:Y:S02]  /*aef0*/  SHF.R.S32.HI R11, RZ, 0x2, R12.reuse ;  /* 0x00000002ff0b7819 */ /* 0x100fe4000001140c */
[----:B------:R-:W-:Y:S01]  /*af00*/  SHF.R.S32.HI R14, RZ, 0x1f, R12 ;  /* 0x0000001fff0e7819 */ /* 0x000fe2000001140c */
[----:B------:R-:W-:Y:S01]  /*af10*/  IMAD.IADD R8, R9, 0x1, -R6 ;  /* 0x0000000109087824 */ /* 0x000fe200078e0a06 */
[----:B------:R-:W-:-:S02]  /*af20*/  LEA.HI R9, R7, R7, RZ, 0x1 ;  /* 0x0000000707097211 */ /* 0x000fc400078f08ff */
[----:B------:R-:W-:Y:S02]  /*af30*/  LEA.HI R14, R14, R11, RZ, 0x3 ;  /* 0x0000000b0e0e7211 */ /* 0x000fe400078f18ff */
[----:B------:R-:W-:Y:S02]  /*af40*/  LEA.HI R13, R13, R0, RZ, 0x5 ;  /* 0x000000000d0d7211 */ /* 0x000fe400078f28ff */
[----:B------:R-:W-:-:S05]  /*af50*/  LOP3.LUT R14, R14, 0xfffffff8, RZ, 0xc0, !PT ;  /* 0xfffffff80e0e7812 */ /* 0x000fca00078ec0ff */
[----:B------:R-:W-:Y:S01]  /*af60*/  IMAD.IADD R6, R11, 0x1, -R14 ;  /* 0x000000010b067824 */ /* 0x000fe200078e0a0e */
[----:B------:R-:W-:Y:S01]  /*af70*/  LOP3.LUT R14, R9, 0x1ffffffe, RZ, 0xc0, !PT ;  /* 0x1ffffffe090e7812 */ /* 0x000fe200078ec0ff */
[----:B------:R-:W2:Y:S01]  /*af80*/  S2R R11, SR_CTAID.X ;  /* 0x00000000000b7919 */ /* 0x000ea20000002500 */
[----:B------:R-:W-:Y:S02]  /*af90*/  SHF.R.S32.HI R9, RZ, 0x5, R13 ;  /* 0x00000005ff097819 */ /* 0x000fe4000001140d */
[----:B------:R-:W-:Y:S01]  /*afa0*/  IADD3 R13, R7, -R14, RZ ;  /* 0x8000000e070d7210 */ /* 0x000fe20007ffe0ff */
[----:B------:R-:W-:Y:S01]  /*afb0*/  IMAD.U32 R7, RZ, RZ, UR5 ;  /* 0x00000005ff077e24 */ /* 0x000fe2000f8e00ff */
[----:B------:R-:W-:Y:S01]  /*afc0*/  MOV R7, UR6 ;  /* 0x0000000600077c02 */ /* 0x000fe20008000f00 */
[----:B------:R-:W-:Y:S01]  /*afd0*/  IMAD R9, R9, 0x10, R6 ;  /* 0x0000001009097824 */ /* 0x000fe200078e0206 */
[----:B------:R-:W-:Y:S01]  /*afe0*/  UIMAD UR6, UR13, UR9, UR7 ;  /* 0x000000090d0672a4 */ /* 0x000fe2000f8e0207 */
[----:B------:R-:W-:Y:S01]  /*aff0*/  IMAD.U32 R6, RZ, RZ, UR4 ;  /* 0x00000004ff067e24 */ /* 0x000fe2000f8e00ff */
[----:B------:R-:W-:Y:S01]  /*b000*/  UIMAD.WIDE.U32 UR4, UR13, UR8, URZ ;  /* 0x000000080d0472a5 */ /* 0x000fe2000f8e003f */
[----:B------:R-:W-:-:S02]  /*b010*/  IMAD R18, R8, 0x40, R9 ;  /* 0x0000004008127824 */ /* 0x000fc400078e0209 */
[C---:B---3--:R-:W-:Y:S01]  /*b020*/  IMAD R14, R20.reuse, UR10, RZ ;  /* 0x0000000a140e7c24 */ /* 0x048fe2000f8e02ff */
[----:B------:R-:W-:Y:S01]  /*b030*/  UIADD3 UR6, UR5, UR6, URZ ;  /* 0x0000000605067290 */ /* 0x000fe2000fffe03f */
[----:B------:R-:W-:Y:S01]  /*b040*/  IMAD R8, R13, 0x8, R18 ;  /* 0x000000080d087824 */ /* 0x000fe200078e0212 */
[----:B------:R-:W-:Y:S01]  /*b050*/  ULDC.64 UR8, c[0x0][0xc28] ;  /* 0x00030a0000087ab9 */ /* 0x000fe20000000a00 */
[----:B------:R-:W-:-:S04]  /*b060*/  IMAD.WIDE.U32 R6, R20, UR12, R6 ;  /* 0x0000000c14067c25 */ /* 0x000fc8000f8e0006 */
[----:B------:R-:W-:Y:S02]  /*b070*/  IMAD R20, RZ, RZ, -UR13 ;  /* 0x8000000dff147e24 */ /* 0x000fe4000f8e02ff */
[----:B------:R-:W-:Y:S02]  /*b080*/  IMAD R17, R21, UR12, R14 ;  /* 0x0000000c15117c24 */ /* 0x000fe4000f8e020e */
[----:B------:R-:W-:Y:S02]  /*b090*/  IMAD.U32 R9, RZ, RZ, UR5 ;  /* 0x00000005ff097e24 */ /* 0x000fe4000f8e00ff */
[----:B0-----:R-:W-:Y:S02]  /*b0a0*/  IMAD R35, R35, R20, UR11 ;  /* 0x0000000b23237e24 */ /* 0x001fe4000f8e0214 */
[----:B------:R-:W-:Y:S01]  /*b0b0*/  IMAD.U32 R9, RZ, RZ, UR6 ;  /* 0x00000006ff097e24 */ /* 0x000fe2000f8e00ff */
[----:B------:R-:W-:Y:S01]  /*b0c0*/  ULDC.64 UR6, c[0x0][0xc48] ;  /* 0x0003120000067ab9 */ /* 0x000fe20000000a00 */
[----:B------:R-:W-:-:S02]  /*b0d0*/  IMAD.IADD R7, R7, 0x1, R17 ;  /* 0x0000000107077824 */ /* 0x000fc400078e0211 */
[----:B--2---:R-:W-:Y:S01]  /*b0e0*/  IMAD R13, R11, 0x80, R8 ;  /* 0x000000800b0d7824 */ /* 0x004fe200078e0208 */
[----:B------:R-:W-:Y:S01]  /*b0f0*/  MOV R8, UR4 ;  /* 0x0000000400087c02 */ /* 0x000fe20008000f00 */
[----:B------:R-:W-:Y:S02]  /*b100*/  ULDC.64 UR4, c[0x0][0xce0] ;  /* 0x0003380000047ab9 */ /* 0x000fe40000000a00 */
[----:B-1----:R-:W-:Y:S01]  /*b110*/  @P0 IMAD.HI.U32 R14, R13, R16, RZ ;  /* 0x000000100d0e0227 */ /* 0x002fe200078e00ff */
[----:B------:R-:W-:-:S03]  /*b120*/  MOV R15, R13 ;  /* 0x0000000d000f7202 */ /* 0x000fc60000000f00 */
[C---:B----4-:R-:W-:Y:S01]  /*b130*/  IMAD R16, R22.reuse, UR10, RZ ;  /* 0x0000000a16107c24 */ /* 0x050fe2000f8e02ff */
[----:B-----5:R-:W-:Y:S01]  /*b140*/  @P0 SHF.R.U32.HI R15, RZ, R19, R14 ;  /* 0x00000013ff0f0219 */ /* 0x020fe2000001160e */
[----:B------:R-:W-:-:S04]  /*b150*/  IMAD.WIDE.U32 R8, R22, UR12, R8 ;  /* 0x0000000c16087c25 */ /* 0x000fc8000f8e0008 */
[----:B------:R-:W-:Y:S01]  /*b160*/  IMAD R19, R23, UR12, R16 ;  /* 0x0000000c17137c24 */ /* 0x000fe2000f8e0210 */
[----:B------:R-:W-:Y:S01]  /*b170*/  SHF.R.S32.HI R16, RZ, 0x1f, R35 ;  /* 0x0000001fff107819 */ /* 0x000fe20000011423 */
[----:B------:R-:W-:-:S04]  /*b180*/  @P0 IMAD.HI.U32 R34, R13, R34, RZ ;  /* 0x000000220d220227 */ /* 0x000fc800078e00ff */
[----:B------:R-:W-:Y:S02]  /*b190*/  IMAD.IADD R9, R9, 0x1, R19 ;  /* 0x0000000109097824 */ /* 0x000fe400078e0213 */
[----:B------:R-:W-:Y:S02]  /*b1a0*/  IMAD R19, R16, UR6, RZ ;  /* 0x0000000610137c24 */ /* 0x000fe4000f8e02ff */
[----:B------:R-:W-:-:S04]  /*b1b0*/  IMAD.WIDE.U32 R6, R35, UR4, R6 ;  /* 0x0000000423067c25 */ /* 0x000fc8000f8e0006 */
[----:B------:R-:W-:Y:S01]  /*b1c0*/  IMAD.MOV.U32 R17, RZ, RZ, R13 ;  /* 0x000000ffff117224 */ /* 0x000fe200078e000d */
[----:B------:R-:W-:Y:S01]  /*b1d0*/  @P0 SHF.R.U32.HI R17, RZ, R153, R34 ;  /* 0x00000099ff110219 */ /* 0x000fe20000011622 */
[----:B------:R-:W-:Y:S01]  /*b1e0*/  IMAD R14, R16, UR4, RZ ;  /* 0x00000004100e7c24 */ /* 0x000fe2000f8e02ff */
[----:B------:R-:W-:Y:S01]  /*b1f0*/  IADD3 R6, P0, R15, R6, RZ ;  /* 0x000000060f067210 */ /* 0x000fe20007f1e0ff */
[C---:B------:R-:W-:Y:S01]  /*b200*/  IMAD R21, R35.reuse, UR7, R19 ;  /* 0x0000000723157c24 */ /* 0x040fe2000f8e0213 */
[----:B------:R-:W-:Y:S01]  /*b210*/  SHF.R.S32.HI R19, RZ, 0x1f, R15 ;  /* 0x0000001fff137819 */ /* 0x000fe2000001140f */
[----:B------:R-:W-:Y:S01]  /*b220*/  IMAD R16, R35, UR5, R14 ;  /* 0x0000000523107c24 */ /* 0x000fe2000f8e020e */
[--C-:B------:R-:W-:Y:S01]  /*b230*/  SHF.R.S32.HI R14, RZ, 0x1f, R17.reuse ;  /* 0x0000001fff0e7819 */ /* 0x100fe20000011411 */
[----:B------:R-:W-:Y:S01]  /*b240*/  ULDC.64 UR4, c[0x0][0xc30] ;  /* 0x00030c0000047ab9 */ /* 0x000fe20000000a00 */
[----:B------:R-:W-:Y:S01]  /*b250*/  IADD3 R15, -R15, RZ, RZ ;  /* 0x000000ff0f0f7210 */ /* 0x000fe20007ffe1ff */
[----:B------:R-:W-:Y:S01]  /*b260*/  IMAD.MOV R20, RZ, RZ, -R17 ;  /* 0x000000ffff147224 */ /* 0x000fe200078e0a11 */
[----:B------:R-:W-:Y:S01]  /*b270*/  IADD3.X R7, R19, R7, R16, P0, !PT ;  /* 0x0000000713077210 */ /* 0x000fe200007fe410 */
[----:B------:R-:W-:-:S02]  /*b280*/  IMAD R14, R14, UR4, RZ ;  /* 0x000000040e0e7c24 */ /* 0x000fc4000f8e02ff */
[----:B------:R-:W-:Y:S02]  /*b290*/  IMAD R15, R10, R15, R13 ;  /* 0x0000000f0a0f7224 */ /* 0x000fe400078e020d */
        /* <DEDUP_REMOVED lines=32> */
[C---:B------:R-:W-:Y:S01]  /*b4a0*/  VIADD R11, R13.reuse, 0x8 ;  /* 0x000000080d0b7836 */ /* 0x040fe20000000000 */
[----:B------:R-:W0:Y:S01]  /*b4b0*/  SHFL.IDX PT, R15, R19, RZ, 0x1c1f ;  /* 0x001c1fff130f7589 */ /* 0x000e2200000e0000 */
[----:B------:R-:W-:Y:S01]  /*b4c0*/  UIADD3 UR4, UR4, 0x32420, URZ ;  /* 0x0003242004047890 */ /* 0x000fe2000fffe03f */
[----:B------:R-:W-:-:S02]  /*b4d0*/  ISETP.GE.OR P1, PT, R13, R10, P0 ;  /* 0x0000000a0d00720c */ /* 0x000fc40000726670 */
        /* <DEDUP_REMOVED lines=8> */
[----:B------:R-:W-:-:S05]  /*b560*/  IADD3 R0, R0, -R19, RZ ;  /* 0x8000001300007210 */ /* 0x000fca0007ffe0ff */
        /* <DEDUP_REMOVED lines=18> */
[----:B------:R-:W-:Y:S01]  /*b690*/  VIADD R34, R0, 0x50 ;  /* 0x0000005000227836 */ /* 0x000fe20000000000 */
[----:B------:R-:W-:-:S02]  /*b6a0*/  ISETP.GE.AND P1, PT, R19, UR4, PT ;  /* 0x0000000413007c0c */ /* 0x000fc4000bf26270 */
[----:B------:R-:W-:Y:S02]  /*b6b0*/  IADD3 R21, R0, 0x38, RZ ;  /* 0x0000003800157810 */ /* 0x000fe40007ffe0ff */
[----:B------:R-:W-:Y:S02]  /*b6c0*/  @!P3 LEA.HI R4, R4, R4, RZ, 0x1 ;  /* 0x000000040404b211 */ /* 0x000fe400078f08ff */
        /* <DEDUP_REMOVED lines=21> */
[----:B------:R-:W-:Y:S01]  /*b820*/  @!P0 LOP3.LUT R5, R18, 0xfffffffe, RZ, 0xc0, !PT ;  /* 0xfffffffe12058812 */ /* 0x000fe200078ec0ff */
[----:B-1----:R-:W-:Y:S01]  /*b830*/  VIADD R28, R0, 0x88 ;  /* 0x00000088001c7836 */ /* 0x002fe20000000000 */
[----:B------:R-:W-:Y:S02]  /*b840*/  @!P1 LOP3.LUT R13, R19, 0xfffffffe, RZ, 0xc0, !PT ;  /* 0xfffffffe130d9812 */ /* 0x000fe400078ec0ff */
        /* <DEDUP_REMOVED lines=12> */
[----:B---3--:R-:W-:-:S02]  /*b910*/  @!P4 LOP3.LUT R17, R22, 0xfffffffe, RZ, 0xc0, !PT ;  /* 0xfffffffe1611c812 */ /* 0x008fc400078ec0ff */
[----:B------:R-:W-:Y:S02]  /*b920*/  @!P5 LOP3.LUT R23, R23, 0xfffffffe, RZ, 0xc0, !PT ;  /* 0xfffffffe1717d812 */ /* 0x000fe400078ec0ff */
[----:B------:R-:W-:Y:S02]  /*b930*/  IADD3 R24, R0, 0x58, RZ ;  /* 0x0000005800187810 */ /* 0x000fe40007ffe0ff */
[----:B------:R-:W-:Y:S01]  /*b940*/  @!P6 LOP3.LUT R19, R34, 0xfffffffe, RZ, 0xc0, !PT ;  /* 0xfffffffe2213e812 */ /* 0x000fe200078ec0ff */
[--C-:B0-----:R-:W-:Y:S01]  /*b950*/  @!P2 IMAD.WIDE R4, R15, 0x4, R6.reuse ;  /* 0x000000040f04a825 */ /* 0x101fe200078e0206 */
[----:B------:R-:W-:Y:S02]  /*b960*/  ISETP.GE.AND P1, PT, R24, UR4, PT ;  /* 0x0000000418007c0c */ /* 0x000fe4000bf26270 */
[----:B------:R-:W-:Y:S01]  /*b970*/  ISETP.GE.AND P0, PT, R25, UR4, PT ;  /* 0x0000000419007c0c */ /* 0x000fe2000bf06270 */
[----:B-1----:R-:W-:Y:S01]  /*b980*/  @!P3 IMAD.WIDE R12, R21, 0x4, R6 ;  /* 0x00000004150cb825 */ /* 0x002fe200078e0206 */
[----:B------:R0:W-:Y:S01]  /*b990*/  @!P2 ST.E.64 desc[UR36][R4.64], R48 ;  /* 0x000000300400a985 */ /* 0x0001e2000c101b24 */
[----:B------:R-:W-:-:S02]  /*b9a0*/  IADD3 R22, R0, 0x78, RZ ;  /* 0x0000007800167810 */ /* 0x000fc40007ffe0ff */
        /* <DEDUP_REMOVED lines=9> */
[C---:B------:R-:W-:Y:S01]  /*ba40*/  VIADD R21, R0.reuse, 0x70 ;  /* 0x0000007000157836 */ /* 0x040fe20000000000 */
[----:B------:R4:W-:Y:S01]  /*ba50*/  @!P6 ST.E.64 desc[UR36][R18.64], R64 ;  /* 0x000000401200e985 */ /* 0x0009e2000c101b24 */
[----:B------:R-:W-:Y:S01]  /*ba60*/  VIADD R23, R0, 0x80 ;  /* 0x0000008000177836 */ /* 0x000fe20000000000 */
[----:B------:R-:W-:Y:S02]  /*ba70*/  @!P1 LEA.HI R24, R24, R24, RZ, 0x1 ;  /* 0x0000001818189211 */ /* 0x000fe400078f08ff */
[----:B------:R-:W-:Y:S02]  /*ba80*/  ISETP.GE.AND P6, PT, R21, UR4, PT ;  /* 0x0000000415007c0c */ /* 0x000fe4000bfc6270 */
[----:B------:R-:W-:Y:S02]  /*ba90*/  ISETP.GE.AND P4, PT, R23, UR4, PT ;  /* 0x0000000417007c0c */ /* 0x000fe4000bf86270 */
[----:B------:R-:W-:Y:S02]  /*baa0*/  @!P0 LEA.HI R25, R25, R25, RZ, 0x1 ;  /* 0x0000001919198211 */ /* 0x000fe400078f08ff */
[----:B0-----:R-:W-:Y:S01]  /*bab0*/  @!P1 LOP3.LUT R5, R24, 0xfffffffe, RZ, 0xc0, !PT ;  /* 0xfffffffe18059812 */ /* 0x001fe200078ec0ff */
[----:B------:R-:W-:Y:S01]  /*bac0*/  VIADD R24, R0, 0x90 ;  /* 0x0000009000187836 */ /* 0x000fe20000000000 */
[----:B-1----:R-:W-:-:S02]  /*bad0*/  @!P0 LOP3.LUT R13, R25, 0xfffffffe, RZ, 0xc0, !PT ;  /* 0xfffffffe190d8812 */ /* 0x002fc400078ec0ff */
[----:B------:R-:W-:Y:S01]  /*bae0*/  @!P2 LEA.HI R20, R20, R20, RZ, 0x1 ;  /* 0x000000141414a211 */ /* 0x000fe200078f08ff */
[--C-:B------:R-:W-:Y:S01]  /*baf0*/  @!P1 IMAD.WIDE R4, R5, 0x4, R6.reuse ;  /* 0x0000000405049825 */ /* 0x100fe200078e0206 */
[----:B------:R-:W-:Y:S02]  /*bb00*/  @!P5 LEA.HI R22, R22, R22, RZ, 0x1 ;  /* 0x000000161616d211 */ /* 0x000fe400078f08ff */
        /* <DEDUP_REMOVED lines=12> */
[----:B----4-:R-:W-:Y:S01]  /*bbd0*/  @!P3 LOP3.LUT R19, R28, 0xfffffffe, RZ, 0xc0, !PT ;  /* 0xfffffffe1c13b812 */ /* 0x010fe200078ec0ff */
[C---:B------:R-:W-:Y:S01]  /*bbe0*/  VIADD R28, R0.reuse, 0xc0 ;  /* 0x000000c0001c7836 */ /* 0x040fe20000000000 */
[----:B------:R-:W-:Y:S01]  /*bbf0*/  IADD3 R25, R0, 0x98, RZ ;  /* 0x0000009800197810 */ /* 0x000fe20007ffe0ff */
[--C-:B0-----:R-:W-:Y:S01]  /*bc00*/  @!P2 IMAD.WIDE R4, R15, 0x4, R6.reuse ;  /* 0x000000040f04a825 */ /* 0x101fe200078e0206 */
[----:B------:R-:W-:Y:S02]  /*bc10*/  ISETP.GE.AND P0, PT, R24, UR4, PT ;  /* 0x0000000418007c0c */ /* 0x000fe4000bf06270 */
[----:B------:R-:W-:Y:S01]  /*bc20*/  ISETP.GE.AND P1, PT, R25, UR4, PT ;  /* 0x0000000419007c0c */ /* 0x000fe2000bf26270 */
[--C-:B-1----:R-:W-:Y:S01]  /*bc30*/  @!P6 IMAD.WIDE R12, R21, 0x4, R6.reuse ;  /* 0x00000004150ce825 */ /* 0x102fe200078e0206 */
[----:B------:R0:W-:Y:S01]  /*bc40*/  @!P2 ST.E.64 desc[UR36][R4.64], R76 ;  /* 0x0000004c0400a985 */ /* 0x0001e2000c101b24 */
[----:B------:R-:W-:Y:S02]  /*bc50*/  ISETP.GE.AND P2, PT, R20, UR4, PT ;  /* 0x0000000414007c0c */ /* 0x000fe4000bf46270 */
[----:B------:R-:W-:Y:S01]  /*bc60*/  @!P5 IMAD.WIDE R14, R17, 0x4, R6 ;  /* 0x00000004110ed825 */ /* 0x000fe200078e0206 */
[----:B------:R1:W-:Y:S01]  /*bc70*/  @!P6 ST.E.64 desc[UR36][R12.64], R80 ;  /* 0x000000500c00e985 */ /* 0x0003e2000c101b24 */
[----:B------:R-:W-:-:S02]  /*bc80*/  ISETP.GE.AND P6, PT, R28, UR4, PT ;  /* 0x000000041c007c0c */ /* 0x000fc4000bfc6270 */
[--C-:B------:R-:W-:Y:S01]  /*bc90*/  @!P4 IMAD.WIDE R16, R23, 0x4, R6.reuse ;  /* 0x000000041710c825 */ /* 0x100fe200078e0206 */
[----:B------:R2:W-:Y:S01]  /*bca0*/  @!P5 ST.E.64 desc[UR36][R14.64], R84 ;  /* 0x000000540e00d985 */ /* 0x0005e2000c101b24 */
[----:B------:R-:W-:Y:S02]  /*bcb0*/  IADD3 R23, R0, 0xb8, RZ ;  /* 0x000000b800177810 */ /* 0x000fe40007ffe0ff */
[----:B------:R-:W-:Y:S01]  /*bcc0*/  @!P3 IMAD.WIDE R18, R19, 0x4, R6 ;  /* 0x000000041312b825 */ /* 0x000fe200078e0206 */
[----:B------:R3:W-:Y:S01]  /*bcd0*/  @!P4 ST.E.64 desc[UR36][R16.64], R88 ;  /* 0x000000581000c985 */ /* 0x0007e2000c101b24 */
[----:B------:R-:W-:Y:S02]  /*bce0*/  ISETP.GE.AND P4, PT, R22, UR4, PT ;  /* 0x0000000416007c0c */ /* 0x000fe4000bf86270 */
[----:B------:R-:W-:Y:S01]  /*bcf0*/  VIADD R21, R0, 0xa8 ;  /* 0x000000a800157836 */ /* 0x000fe20000000000 */
[----:B------:R4:W-:Y:S01]  /*bd00*/  @!P3 ST.E.64 desc[UR36][R18.64], R92 ;  /* 0x0000005c1200b985 */ /* 0x0009e2000c101b24 */
[----:B------:R-:W-:-:S02]  /*bd10*/  ISETP.GE.AND P5, PT, R23, UR4, PT ;  /* 0x0000000417007c0c */ /* 0x000fc4000bfa6270 */
[----:B------:R-:W-:Y:S02]  /*bd20*/  @!P0 LEA.HI R24, R24, R24, RZ, 0x1 ;  /* 0x0000001818188211 */ /* 0x000fe400078f08ff */
[----:B------:R-:W-:Y:S02]  /*bd30*/  ISETP.GE.AND P3, PT, R21, UR4, PT ;  /* 0x0000000415007c0c */ /* 0x000fe4000bf66270 */
[----:B------:R-:W-:Y:S02]  /*bd40*/  @!P1 LEA.HI R25, R25, R25, RZ, 0x1 ;  /* 0x0000001919199211 */ /* 0x000fe400078f08ff */
[----:B0-----:R-:W-:Y:S02]  /*bd50*/  @!P0 LOP3.LUT R5, R24, 0xfffffffe, RZ, 0xc0, !PT ;  /* 0xfffffffe18058812 */ /* 0x001fe400078ec0ff */
[----:B------:R-:W-:Y:S02]  /*bd60*/  @!P2 LEA.HI R20, R20, R20, RZ, 0x1 ;  /* 0x000000141414a211 */ /* 0x000fe400078f08ff */
[----:B-1----:R-:W-:Y:S01]  /*bd70*/  @!P1 LOP3.LUT R13, R25, 0xfffffffe, RZ, 0xc0, !PT ;  /* 0xfffffffe190d9812 */ /* 0x002fe200078ec0ff */
[----:B------:R-:W-:Y:S01]  /*bd80*/  @!P0 IMAD.WIDE R4, R5, 0x4, R6 ;  /* 0x0000000405048825 */ /* 0x000fe200078e0206 */
[----:B------:R-:W-:-:S02]  /*bd90*/  @!P4 LEA.HI R22, R22, R22, RZ, 0x1 ;  /* 0x000000161616c211 */ /* 0x000fc400078f08ff */
        /* <DEDUP_REMOVED lines=8> */
[----:B------:R-:W-:Y:S01]  /*be20*/  @!P6 LEA.HI R28, R28, R28, RZ, 0x1 ;  /* 0x0000001c1c1ce211 */ /* 0x000fe200078f08ff */
[----:B------:R-:W-:Y:S01]  /*be30*/  VIADD R20, R0, 0xc8 ;  /* 0x000000c800147836 */ /* 0x000fe20000000000 */
[----:B---3--:R-:W-:Y:S01]  /*be40*/  @!P4 LOP3.LUT R17, R22, 0xfffffffe, RZ, 0xc0, !PT ;  /* 0xfffffffe1611c812 */ /* 0x008fe200078ec0ff */
[----:B------:R-:W-:Y:S01]  /*be50*/  @!P2 ST.E.64 desc[UR36][R14.64], R104 ;  /* 0x000000680e00a985 */ /* 0x000fe2000c101b24 */
[----:B------:R-:W-:-:S02]  /*be60*/  @!P5 LOP3.LUT R23, R23, 0xfffffffe, RZ, 0xc0, !PT ;  /* 0xfffffffe1717d812 */ /* 0x000fc400078ec0ff */
        /* <DEDUP_REMOVED lines=15> */
[C---:B0-----:R-:W-:Y:S01]  /*bf60*/  IADD3 R5, R0.reuse, 0xf8, RZ ;  /* 0x000000f800057810 */ /* 0x041fe20007ffe0ff */
[C---:B------:R-:W-:Y:S01]  /*bf70*/  VIADD R14, R0.reuse, 0xe8 ;  /* 0x000000e8000e7836 */ /* 0x040fe20000000000 */
[----:B------:R0:W-:Y:S01]  /*bf80*/  @!P6 ST.E.64 desc[UR36][R18.64], R120 ;  /* 0x000000781200e985 */ /* 0x0001e2000c101b24 */
[----:B------:R-:W-:Y:S01]  /*bf90*/  VIADD R15, R0, 0xf0 ;  /* 0x000000f0000f7836 */ /* 0x000fe20000000000 */
[----:B------:R-:W-:Y:S02]  /*bfa0*/  ISETP.GE.AND P3, PT, R23, UR4, PT ;  /* 0x0000000417007c0c */ /* 0x000fe4000bf66270 */
[----:B------:R-:W-:Y:S02]  /*bfb0*/  ISETP.GE.AND P6, PT, R5, UR4, PT ;  /* 0x0000000405007c0c */ /* 0x000fe4000bfc6270 */
[----:B------:R-:W-:-:S02]  /*bfc0*/  ISETP.GE.AND P4, PT, R14, UR4, PT ;  /* 0x000000040e007c0c */ /* 0x000fc4000bf86270 */
[----:B------:R-:W-:Y:S02]  /*bfd0*/  ISETP.GE.AND P5, PT, R15, UR4, PT ;  /* 0x000000040f007c0c */ /* 0x000fe4000bfa6270 */
[----:B------:R-:W-:Y:S02]  /*bfe0*/  @!P1 LEA.HI R21, R21, R21, RZ, 0x1 ;  /* 0x0000001515159211 */ /* 0x000fe400078f08ff */
[----:B------:R-:W-:Y:S02]  /*bff0*/  @!P2 LEA.HI R22, R22, R22, RZ, 0x1 ;  /* 0x000000161616a211 */ /* 0x000fe400078f08ff */
[----:B-1----:R-:W-:Y:S02]  /*c000*/  @!P1 LOP3.LUT R13, R21, 0xfffffffe, RZ, 0xc0, !PT ;  /* 0xfffffffe150d9812 */ /* 0x002fe400078ec0ff */
[----:B------:R-:W-:Y:S02]  /*c010*/  @!P3 LEA.HI R23, R23, R23, RZ, 0x1 ;  /* 0x000000171717b211 */ /* 0x000fe400078f08ff */
[----:B------:R-:W-:-:S02]  /*c020*/  @!P6 LEA.HI R12, R5, R5, RZ, 0x1 ;  /* 0x00000005050ce211 */ /* 0x000fc400078f08ff */
[----:B------:R-:W-:Y:S02]  /*c030*/  @!P4 LEA.HI R14, R14, R14, RZ, 0x1 ;  /* 0x0000000e0e0ec211 */ /* 0x000fe400078f08ff */
[----:B------:R-:W-:Y:S02]  /*c040*/  @!P5 LEA.HI R4, R15, R15, RZ, 0x1 ;  /* 0x0000000f0f04d211 */ /* 0x000fe400078f08ff */
[----:B------:R-:W-:Y:S02]  /*c050*/  @!P0 LOP3.LUT R5, R20, 0xfffffffe, RZ, 0xc0, !PT ;  /* 0xfffffffe14058812 */ /* 0x000fe400078ec0ff */
[----:B------:R-:W-:Y:S02]  /*c060*/  @!P2 LOP3.LUT R15, R22, 0xfffffffe, RZ, 0xc0, !PT ;  /* 0xfffffffe160fa812 */ /* 0x000fe400078ec0ff */
[----:B--2---:R-:W-:Y:S02]  /*c070*/  @!P3 LOP3.LUT R17, R23, 0xfffffffe, RZ, 0xc0, !PT ;  /* 0xfffffffe1711b812 */ /* 0x004fe400078ec0ff */
[----:B0-----:R-:W-:Y:S01]  /*c080*/  @!P4 LOP3.LUT R19, R14, 0xfffffffe, RZ, 0xc0, !PT ;  /* 0xfffffffe0e13c812 */ /* 0x001fe200078ec0ff */
[----:B------:R-:W-:Y:S01]  /*c090*/  @!P2 IMAD.WIDE R14, R15, 0x4, R6 ;  /* 0x000000040f0ea825 */ /* 0x000fe200078e0206 */
[----:B------:R-:W-:-:S02]  /*c0a0*/  @!P5 LOP3.LUT R21, R4, 0xfffffffe, RZ, 0xc0, !PT ;  /* 0xfffffffe0415d812 */ /* 0x000fc400078ec0ff */
        /* <DEDUP_REMOVED lines=14> */
.L_x_4742:
[----:B------:R-:W-:Y:S05]  /*c190*/  BSYNC B0 ;  /* 0x0000000000007941 */ /* 0x000fea0003800000 */
.L_x_4741:
[----:B------:R-:W-:Y:S01]  /*c1a0*/  ISETP.GE.AND P0, PT, R11, R10, PT ;  /* 0x0000000a0b00720c */ /* 0x000fe20003f06270 */
[----:B0--3--:R2:W3:Y:S04]  /*c1b0*/  SHFL.IDX PT, R5, R9, 0x1, 0x1c1f ;  /* 0x003c1f0009057f89 */ /* 0x0094e800000e0000 */
[----:B------:R2:W0:Y:S08]  /*c1c0*/  SHFL.IDX PT, R4, R8, 0x1, 0x1c1f ;  /* 0x003c1f0008047f89 */ /* 0x00043000000e0000 */
[----:B--2---:R-:W-:Y:S05]  /*c1d0*/  @P0 BRA `(.L_x_4700) ;  /* 0x0000005400700947 */ /* 0x004fea0003800000 */
        /* <DEDUP_REMOVED lines=16> */
[----:B------:R-:W-:Y:S01]  /*c2e0*/  VIADD R20, R0, 0x58 ;  /* 0x0000005800147836 */ /* 0x000fe20000000000 */
[----:B------:R-:W-:-:S02]  /*c2f0*/  ISETP.GE.AND P4, PT, R18, UR4, PT ;  /* 0x0000000412007c0c */ /* 0x000fc4000bf86270 */
[----:B------:R-:W-:Y:S02]  /*c300*/  @!P1 LEA.HI R6, R6, R6, RZ, 0x1 ;  /* 0x0000000606069211 */ /* 0x000fe400078f08ff */
[----:B------:R-:W-:Y:S02]  /*c310*/  @!P2 LEA.HI R7, R7, R7, RZ, 0x1 ;  /* 0x000000070707a211 */ /* 0x000fe400078f08ff */
[----:B------:R-:W-:Y:S02]  /*c320*/  @!P1 LOP3.LUT R9, R6, 0xfffffffe, RZ, 0xc0, !PT ;  /* 0xfffffffe06099812 */ /* 0x000fe400078ec0ff */
[----:B------:R-:W-:Y:S01]  /*c330*/  @!P2 LOP3.LUT R11, R7, 0xfffffffe, RZ, 0xc0, !PT ;  /* 0xfffffffe070ba812 */ /* 0x000fe200078ec0ff */
[--C-:B0--3--:R-:W-:Y:S01]  /*c340*/  @!P0 IMAD.WIDE R6, R0, 0x4, R4.reuse ;  /* 0x0000000400068825 */ /* 0x109fe200078e0204 */
[----:B------:R-:W-:Y:S02]  /*c350*/  ISETP.GE.AND P3, PT, R17, UR4, PT ;  /* 0x0000000411007c0c */ /* 0x000fe4000bf66270 */
[----:B------:R-:W-:Y:S01]  /*c360*/  @!P5 LEA.HI R12, R12, R12, RZ, 0x1 ;  /* 0x0000000c0c0cd211 */ /* 0x000fe200078f08ff */
[----:B------:R-:W-:Y:S01]  /*c370*/  @!P1 IMAD.WIDE R8, R9, 0x4, R4 ;  /* 0x0000000409089825 */ /* 0x000fe200078e0204 */
[----:B------:R0:W-:Y:S01]  /*c380*/  @!P0 ST.E.64 desc[UR36][R6.64], R26 ;  /* 0x0000001a06008985 */ /* 0x0001e2000c101b24 */
[----:B------:R-:W-:-:S02]  /*c390*/  ISETP.GE.AND P0, PT, R14, UR4, PT ;  /* 0x000000040e007c0c */ /* 0x000fc4000bf06270 */
[----:B------:R-:W-:Y:S01]  /*c3a0*/  @!P2 IMAD.WIDE R10, R11, 0x4, R4 ;  /* 0x000000040b0aa825 */ /* 0x000fe200078e0204 */
[----:B------:R-:W-:Y:S01]  /*c3b0*/  @!P1 ST.E.64 desc[UR36][R8.64], R30 ;  /* 0x0000001e08009985 */ /* 0x000fe2000c101b24 */
[----:B------:R-:W-:Y:S02]  /*c3c0*/  ISETP.GE.AND P1, PT, R15, UR4, PT ;  /* 0x000000040f007c0c */ /* 0x000fe4000bf26270 */
[----:B------:R-:W-:Y:S01]  /*c3d0*/  @!P6 LEA.HI R13, R13, R13, RZ, 0x1 ;  /* 0x0000000d0d0de211 */ /* 0x000fe200078f08ff */
[----:B------:R1:W-:Y:S01]  /*c3e0*/  @!P2 ST.E.64 desc[UR36][R10.64], R2 ;  /* 0x000000020a00a985 */ /* 0x0003e2000c101b24 */
[----:B------:R-:W-:Y:S02]  /*c3f0*/  ISETP.GE.AND P2, PT, R16, UR4, PT ;  /* 0x0000000410007c0c */ /* 0x000fe4000bf46270 */
[----:B------:R-:W-:Y:S02]  /*c400*/  @!P6 LOP3.LUT R13, R13, 0xfffffffe, RZ, 0xc0, !PT ;  /* 0xfffffffe0d0de812 */ /* 0x000fe400078ec0ff */
[----:B------:R-:W-:-:S02]  /*c410*/  @!P3 LEA.HI R17, R17, R17, RZ, 0x1 ;  /* 0x000000111111b211 */ /* 0x000fc400078f08ff */
[----:B0-----:R-:W-:Y:S02]  /*c420*/  @!P5 LOP3.LUT R7, R12, 0xfffffffe, RZ, 0xc0, !PT ;  /* 0xfffffffe0c07d812 */ /* 0x001fe400078ec0ff */
[----:B------:R-:W-:Y:S02]  /*c430*/  @!P0 LEA.HI R14, R14, R14, RZ, 0x1 ;  /* 0x0000000e0e0e8211 */ /* 0x000fe400078f08ff */
[----:B------:R-:W-:Y:S02]  /*c440*/  @!P1 LEA.HI R15, R15, R15, RZ, 0x1 ;  /* 0x0000000f0f0f9211 */ /* 0x000fe400078f08ff */
[----:B------:R-:W-:Y:S01]  /*c450*/  @!P4 LEA.HI R18, R18, R18, RZ, 0x1 ;  /* 0x000000121212c211 */ /* 0x000fe200078f08ff */
[--C-:B-1----:R-:W-:Y:S01]  /*c460*/  @!P5 IMAD.WIDE R2, R7, 0x4, R4.reuse ;  /* 0x000000040702d825 */ /* 0x102fe200078e0204 */
[----:B------:R-:W-:Y:S02]  /*c470*/  @!P2 LEA.HI R16, R16, R16, RZ, 0x1 ;  /* 0x000000101010a211 */ /* 0x000fe400078f08ff */
[----:B------:R-:W-:Y:S01]  /*c480*/  @!P0 LOP3.LUT R9, R14, 0xfffffffe, RZ, 0xc0, !PT ;  /* 0xfffffffe0e098812 */ /* 0x000fe200078ec0ff */
[----:B------:R-:W-:Y:S01]  /*c490*/  @!P6 IMAD.WIDE R6, R13, 0x4, R4 ;  /* 0x000000040d06e825 */ /* 0x000fe200078e0204 */
[----:B------:R-:W-:Y:S01]  /*c4a0*/  @!P1 LOP3.LUT R15, R15, 0xfffffffe, RZ, 0xc0, !PT ;  /* 0xfffffffe0f0f9812 */ /* 0x000fe200078ec0ff */
[----:B------:R0:W-:Y:S01]  /*c4b0*/  @!P5 ST.E.64 desc[UR36][R2.64], R38 ;  /* 0x000000260200d985 */ /* 0x0001e2000c101b24 */
[----:B------:R-:W-:Y:S01]  /*c4c0*/  @!P2 LOP3.LUT R11, R16, 0xfffffffe, RZ, 0xc0, !PT ;  /* 0xfffffffe100ba812 */ /* 0x000fe200078ec0ff */
[----:B------:R-:W-:Y:S01]  /*c4d0*/  VIADD R16, R0, 0x70 ;  /* 0x0000007000107836 */ /* 0x000fe20000000000 */
[----:B------:R-:W-:Y:S01]  /*c4e0*/  @!P3 LOP3.LUT R17, R17, 0xfffffffe, RZ, 0xc0, !PT ;  /* 0xfffffffe1111b812 */ /* 0x000fe200078ec0ff */
[----:B------:R1:W-:Y:S01]  /*c4f0*/  @!P6 ST.E.64 desc[UR36][R6.64], R42 ;  /* 0x0000002a0600e985 */ /* 0x0003e2000c101b24 */
[----:B------:R-:W-:-:S02]  /*c500*/  @!P4 LOP3.LUT R13, R18, 0xfffffffe, RZ, 0xc0, !PT ;  /* 0xfffffffe120dc812 */ /* 0x000fc400078ec0ff */
[----:B------:R-:W-:Y:S02]  /*c510*/  ISETP.GE.AND P5, PT, R19, UR4, PT ;  /* 0x0000000413007c0c */ /* 0x000fe4000bfa6270 */
[----:B------:R-:W-:Y:S01]  /*c520*/  ISETP.GE.AND P6, PT, R20, UR4, PT ;  /* 0x0000000414007c0c */ /* 0x000fe2000bfc6270 */
[--C-:B------:R-:W-:Y:S01]  /*c530*/  @!P4 IMAD.WIDE R12, R13, 0x4, R4.reuse ;  /* 0x000000040d0cc825 */ /* 0x100fe200078e0204 */
[C---:B------:R-:W-:Y:S02]  /*c540*/  IADD3 R14, R0.reuse, 0x60, RZ ;  /* 0x00000060000e7810 */ /* 0x040fe40007ffe0ff */
        /* <DEDUP_REMOVED lines=11> */
[C---:B------:R-:W-:Y:S01]  /*c600*/  VIADD R15, R0.reuse, 0x68 ;  /* 0x00000068000f7836 */ /* 0x040fe20000000000 */
[----:B------:R3:W-:Y:S01]  /*c610*/  @!P3 ST.E.64 desc[UR36][R10.64], R58 ;  /* 0x0000003a0a00b985 */ /* 0x0007e2000c101b24 */
[----:B------:R-:W-:Y:S01]  /*c620*/  VIADD R17, R0, 0x78 ;  /* 0x0000007800117836 */ /* 0x000fe20000000000 */
[----:B------:R-:W-:Y:S02]  /*c630*/  @!P6 LEA.HI R20, R20, R20, RZ, 0x1 ;  /* 0x000000141414e211 */ /* 0x000fe400078f08ff */
[----:B------:R4:W-:Y:S01]  /*c640*/  @!P4 ST.E.64 desc[UR36][R12.64], R62 ;  /* 0x0000003e0c00c985 */ /* 0x0009e2000c101b24 */
[----:B------:R-:W-:Y:S02]  /*c650*/  ISETP.GE.AND P4, PT, R14, UR4, PT ;  /* 0x000000040e007c0c */ /* 0x000fe4000bf86270 */
[----:B------:R-:W-:Y:S02]  /*c660*/  ISETP.GE.AND P3, PT, R15, UR4, PT ;  /* 0x000000040f007c0c */ /* 0x000fe4000bf66270 */
[----:B------:R-:W-:-:S02]  /*c670*/  ISETP.GE.AND P1, PT, R17, UR4, PT ;  /* 0x0000000411007c0c */ /* 0x000fc4000bf26270 */
        /* <DEDUP_REMOVED lines=79> */
[----:B------:R-:W-:Y:S01]  /*cb70*/  @!P6 LEA.HI R20, R20, R20, RZ, 0x1 ;  /* 0x000000141414e211 */ /* 0x000fe200078f08ff */
[C---:B------:R-:W-:Y:S01]  /*cb80*/  VIADD R18, R0.reuse, 0xf0 ;  /* 0x000000f000127836 */ /* 0x040fe20000000000 */
[----:B------:R-:W-:Y:S01]  /*cb90*/  ISETP.GE.AND P1, PT, R15, UR4, PT ;  /* 0x000000040f007c0c */ /* 0x000fe2000bf26270 */
[----:B------:R-:W-:Y:S01]  /*cba0*/  VIADD R0, R0, 0xf8 ;  /* 0x000000f800007836 */ /* 0x000fe20000000000 */
[----:B------:R-:W-:-:S02]  /*cbb0*/  ISETP.GE.AND P3, PT, R17, UR4, PT ;  /* 0x0000000411007c0c */ /* 0x000fc4000bf66270 */
[----:B------:R-:W-:Y:S02]  /*cbc0*/  ISETP.GE.AND P4, PT, R18, UR4, PT ;  /* 0x0000000412007c0c */ /* 0x000fe4000bf86270 */
        /* <DEDUP_REMOVED lines=33> */
.L_x_4740:
[----:B------:R-:W0:Y:S02]  /*cde0*/  S2R R0, SR_TID.X ;  /* 0x0000000000007919 */ /* 0x000e240000002100 */
[----:B0-----:R-:W-:-:S04]  /*cdf0*/  IADD3 R2, R0, -0x80, RZ ;  /* 0xffffff8000027810 */ /* 0x001fc80007ffe0ff */
        /* <DEDUP_REMOVED lines=10> */
[----:B------:R-:W2:Y:S01]  /*cea0*/  LDL R4, [R1] ;  /* 0x0000000001047983 */ /* 0x000ea20000100800 */
        /* <DEDUP_REMOVED lines=18> */
[----:B------:R-:W-:Y:S01]  /*cfd0*/  IADD3 R7, -R5, RZ, RZ ;  /* 0x000000ff05077210 */ /* 0x000fe20007ffe1ff */
[----:B------:R-:W-:Y:S01]  /*cfe0*/  UIMAD UR6, UR11, UR9, UR6 ;  /* 0x000000090b0672a4 */ /* 0x000fe2000f8e0206 */
[----:B------:R-:W-:Y:S01]  /*cff0*/  MOV R2, UR4 ;  /* 0x0000000400027c02 */ /* 0x000fe20008000f00 */
[----:B------:R-:W-:Y:S01]  /*d000*/  IMAD.U32 R3, RZ, RZ, UR5 ;  /* 0x00000005ff037e24 */ /* 0x000fe2000f8e00ff */
[----:B------:R-:W-:Y:S01]  /*d010*/  SHF.R.S32.HI R4, RZ, 0x1f, R9 ;  /* 0x0000001fff047819 */ /* 0x000fe20000011409 */
[----:B------:R-:W-:Y:S01]  /*d020*/  UIADD3 UR6, UR5, UR6, URZ ;  /* 0x0000000605067290 */ /* 0x000fe2000fffe03f */
[----:B0-----:R-:W-:-:S02]  /*d030*/  IMAD R12, R10, UR8, RZ ;  /* 0x000000080a0c7c24 */ /* 0x001fc4000f8e02ff */
[----:B------:R-:W-:Y:S01]  /*d040*/  ULDC.64 UR4, c[0x0][0xce0] ;  /* 0x0003380000047ab9 */ /* 0x000fe20000000a00 */
[----:B------:R-:W-:Y:S02]  /*d050*/  IMAD R7, R6, R7, R0 ;  /* 0x0000000706077224 */ /* 0x000fe400078e0200 */
[----:B------:R-:W-:Y:S02]  /*d060*/  IMAD.U32 R3, RZ, RZ, UR6 ;  /* 0x00000006ff037e24 */ /* 0x000fe4000f8e00ff */
[----:B------:R-:W-:Y:S01]  /*d070*/  IMAD R11, R11, UR7, R12 ;  /* 0x000000070b0b7c24 */ /* 0x000fe2000f8e020c */
[----:B------:R-:W-:Y:S01]  /*d080*/  SHF.R.S32.HI R0, RZ, 0x1f, R7 ;  /* 0x0000001fff007819 */ /* 0x000fe20000011407 */
[----:B------:R-:W-:-:S04]  /*d090*/  IMAD.WIDE.U32 R2, R10, UR7, R2 ;  /* 0x000000070a027c25 */ /* 0x000fc8000f8e0002 */
[----:B------:R-:W-:Y:S02]  /*d0a0*/  IMAD.IADD R3, R11, 0x1, R3 ;  /* 0x000000010b037824 */ /* 0x000fe400078e0203 */
[----:B------:R-:W-:Y:S02]  /*d0b0*/  IMAD R4, R4, UR4, RZ ;  /* 0x0000000404047c24 */ /* 0x000fe4000f8e02ff */
[----:B------:R-:W-:-:S04]  /*d0c0*/  IMAD.WIDE.U32 R2, R9, UR4, R2 ;  /* 0x0000000409027c25 */ /* 0x000fc8000f8e0002 */
[----:B------:R-:W-:Y:S01]  /*d0d0*/  IMAD R4, R9, UR5, R4 ;  /* 0x0000000509047c24 */ /* 0x000fe2000f8e0204 */
[----:B------:R-:W-:Y:S01]  /*d0e0*/  SHF.R.S32.HI R9, RZ, 0x1f, R5 ;  /* 0x0000001fff097819 */ /* 0x000fe20000011405 */
[----:B------:R-:W-:Y:S01]  /*d0f0*/  ULDC.64 UR4, c[0x0][0xcc8] ;  /* 0x0003320000047ab9 */ /* 0x000fe20000000a00 */
[----:B------:R-:W-:Y:S01]  /*d100*/  IADD3 R2, P0, R5, R2, RZ ;  /* 0x0000000205027210 */ /* 0x000fe20007f1e0ff */
[----:B------:R-:W-:-:S03]  /*d110*/  IMAD R0, R0, UR4, RZ ;  /* 0x0000000400007c24 */ /* 0x000fc6000f8e02ff */
[----:B------:R-:W-:Y:S01]  /*d120*/  IADD3.X R3, R9, R3, R4, P0, !PT ;  /* 0x0000000309037210 */ /* 0x000fe200007fe404 */
        /* <DEDUP_REMOVED lines=9> */
.L_x_4698:
[----:B------:R-:W-:-:S08]  /*d1c0*/  NOP ;  /* 0x0000000000007918 */ /* 0x000fd00000000000 */
[----:B------:R-:W0:-:S00]  /*d1d0*/  USETMAXREG.DEALLOC.CTAPOOL 0x28 ;  /* 0x00000028000079c8 */ /* 0x000e0000080e0500 */
        /* <DEDUP_REMOVED lines=16> */
.L_x_4743:
[----:B------:R-:W-:Y:S01]  /*d2e0*/  ULDC UR40, c[0x0][0xd50] ;  /* 0x0003540000287ab9 */ /* 0x000fe20000000800 */
[----:B------:R-:W-:Y:S01]  /*d2f0*/  UMOV UR39, UR6 ;  /* 0x0000000600277c82 */ /* 0x000fe20008000000 */
[----:B------:R-:W-:-:S11]  /*d300*/  UISETP.NE.AND UP0, UPT, UR40, 0x1, UPT ;  /* 0x000000012800788c */ /* 0x000fd6000bf05270 */
[----:B------:R-:W-:Y:S01]  /*d310*/  @UP0 ULDC UR4, c[0x0][0xd54] ;  /* 0x0003550000040ab9 */ /* 0x000fe20000000800 */
[----:B------:R-:W-:Y:S01]  /*d320*/  @UP0 ULDC UR7, c[0x0][0xd58] ;  /* 0x0003560000070ab9 */ /* 0x000fe20000000800 */
[----:B------:R-:W-:-:S04]  /*d330*/  UIMAD.WIDE.U32 UR4, UR6, UR4, URZ ;  /* 0x00000004060472a5 */ /* 0x000fc8000f8e003f */
[----:B------:R-:W-:-:S12]  /*d340*/  @UP0 USHF.R.U32.HI UR39, URZ, UR7, UR5 ;  /* 0x000000073f270299 */ /* 0x000fd80008011605 */
.L_x_4744:
[----:B------:R-:W-:Y:S01]  /*d350*/  ISETP.LE.AND P0, PT, RZ, UR45, PT ;  /* 0x0000002dff007c0c */ /* 0x000fe2000bf03270 */
[----:B------:R-:W-:Y:S01]  /*d360*/  UIADD3 UR4, -UR39, URZ, URZ ;  /* 0x0000003f27047290 */ /* 0x000fe2000fffe13f */
[----:B------:R-:W-:Y:S01]  /*d370*/  MOV R26, 0x1 ;  /* 0x00000001001a7802 */ /* 0x000fe20000000f00 */
[----:B------:R-:W-:Y:S02]  /*d380*/  IMAD.MOV.U32 R17, RZ, RZ, RZ ;  /* 0x000000ffff117224 */ /* 0x000fe400078e00ff */
[----:B------:R-:W-:Y:S01]  /*d390*/  UIMAD UR40, UR40, UR4, UR6 ;  /* 0x00000004282872a4 */ /* 0x000fe2000f8e0206 */
[----:B------:R-:W-:-:S07]  /*d3a0*/  IMAD.MOV.U32 R9, RZ, RZ, 0x1 ;  /* 0x00000001ff097424 */ /* 0x000fce00078e00ff */
[----:B------:R-:W-:Y:S05]  /*d3b0*/  @!P0 BRA `(.L_x_4745) ;  /* 0x0000004000348947 */ /* 0x000fea0003800000 */
[----:B------:R-:W-:Y:S01]  /*d3c0*/  ULDC.64 UR4, c[0x0][0xb20] ;  /* 0x0002c80000047ab9 */ /* 0x000fe20000000a00 */
[----:B------:R-:W0:Y:S01]  /*d3d0*/  S2UR UR46, SR_CTAID.X ;  /* 0x00000000002e79c3 */ /* 0x000e220000002500 */
[----:B------:R-:W-:Y:S01]  /*d3e0*/  UISETP.NE.U32.AND UP0, UPT, UR4, URZ, UPT ;  /* 0x0000003f0400728c */ /* 0x000fe2000bf05070 */
[----:B------:R-:W-:Y:S01]  /*d3f0*/  IMAD.MOV.U32 R27, RZ, RZ, RZ ;  /* 0x000000ffff1b7224 */ /* 0x000fe200078e00ff */
[----:B------:R-:W-:Y:S01]  /*d400*/  ULDC UR6, c[0x0][0x448] ;  /* 0x0001120000067ab9 */ /* 0x000fe20000000800 */
[----:B------:R-:W-:Y:S01]  /*d410*/  ULDC UR7, c[0x0][0x2f0] ;  /* 0x0000bc0000077ab9 */ /* 0x000fe20000000800 */
[----:B------:R-:W-:Y:S02]  /*d420*/  UISETP.NE.AND.EX UP0, UPT, UR5, URZ, UPT, UP0 ;  /* 0x0000003f0500728c */ /* 0x000fe4000bf05300 */
[----:B------:R-:W-:-:S04]  /*d430*/  UISETP.NE.AND UP1, UPT, UR6, 0x1, UPT ;  /* 0x000000010600788c */ /* 0x000fc8000bf25270 */
[----:B------:R-:W-:-:S05]  /*d440*/  PLOP3.LUT P0, PT, PT, PT, UP0, 0x80, 0x0 ;  /* 0x000000000000781c */ /* 0x000fca0003f0f008 */
[----:B------:R-:W-:Y:S02]  /*d450*/  @UP0 ULDC.64 UR4, c[0x0][0xb20] ;  /* 0x0002c80000040ab9 */ /* 0x000fe40000000a00 */
[----:B------:R-:W-:Y:S01]  /*d460*/  @UP0 UIMAD.WIDE UR4, UR45, 0x4, UR4 ;  /* 0x000000042d0408a5 */ /* 0x000fe2000f8e0204 */
[----:B------:R-:W-:-:S05]  /*d470*/  @UP1 ULDC UR8, c[0x0][0x450] ;  /* 0x0001140000081ab9 */ /* 0x000fca0000000800 */
[----:B------:R-:W-:Y:S01]  /*d480*/  MOV R2, UR4 ;  /* 0x0000000400027c02 */ /* 0x000fe20008000f00 */
[----:B------:R-:W-:Y:S01]  /*d490*/  IMAD.U32 R3, RZ, RZ, UR5 ;  /* 0x00000005ff037e24 */ /* 0x000fe2000f8e00ff */
[----:B------:R-:W-:Y:S02]  /*d4a0*/  ULDC.64 UR4, c[0x0][0x418] ;  /* 0x0001060000047ab9 */ /* 0x000fe40000000a00 */
[----:B------:R-:W-:Y:S02]  /*d4b0*/  UISETP.NE.U32.AND UP0, UPT, UR4, URZ, UPT ;  /* 0x0000003f0400728c */ /* 0x000fe4000bf05070 */
[----:B0-----:R-:W-:Y:S01]  /*d4c0*/  ULEA UR6, UR46, 0x7f, 0x7 ;  /* 0x0000007f2e067891 */ /* 0x001fe2000f8e383f */
[----:B------:R0:W5:Y:S01]  /*d4d0*/  @P0 LDG.E R27, desc[UR36][R2.64] ;  /* 0x00000024021b0981 */ /* 0x000162000c1e1900 */
[----:B------:R-:W-:Y:S01]  /*d4e0*/  UISETP.NE.AND.EX UP0, UPT, UR5, URZ, UPT, UP0 ;  /* 0x0000003f0500728c */ /* 0x000fe2000bf05300 */
[----:B------:R-:W-:Y:S01]  /*d4f0*/  ULDC UR4, c[0x0][0x424] ;  /* 0x0001090000047ab9 */ /* 0x000fe20000000800 */
[----:B------:R-:W-:-:S02]  /*d500*/  UP2UR UR47, UPR, URZ, 0x2 ;  /* 0x000000023f2f7883 */ /* 0x000fc40008000000 */
[----:B------:R-:W-:Y:S02]  /*d510*/  USEL UR43, UR4, 0x1, UP0 ;  /* 0x00000001042b7887 */ /* 0x000fe40008000000 */
[----:B------:R-:W-:Y:S01]  /*d520*/  USHF.R.U32.HI UR9, URZ, 0x10, UR40 ;  /* 0x000000103f097899 */ /* 0x000fe20008011628 */
[----:B------:R-:W-:Y:S01]  /*d530*/  @UP1 ULDC UR4, c[0x0][0x44c] ;  /* 0x0001130000041ab9 */ /* 0x000fe20000000800 */
[----:B------:R-:W-:Y:S02]  /*d540*/  UIMAD UR43, UR43, UR7, URZ ;  /* 0x000000072b2b72a4 */ /* 0x000fe4000f8e023f */
[----:B------:R-:W-:Y:S01]  /*d550*/  UIMAD.WIDE.U32 UR4, UR6, UR4, URZ ;  /* 0x00000004060472a5 */ /* 0x000fe2000f8e003f */
[----:B------:R-:W-:Y:S01]  /*d560*/  ULDC UR7, c[0x0][0x288] ;  /* 0x0000a20000077ab9 */ /* 0x000fe20000000800 */
[----:B------:R-:W-:Y:S02]  /*d570*/  UIADD3 UR4, UR43, 0x5f, URZ ;  /* 0x0000005f2b047890 */ /* 0x000fe4000fffe03f */
[----:B------:R-:W-:-:S02]  /*d580*/  UIADD3 UR7, UR43, 0x60, -UR7 ;  /* 0x000000602b077890 */ /* 0x000fc4000fffe807 */
[----:B------:R-:W-:Y:S02]  /*d590*/  @UP1 USHF.R.U32.HI UR6, URZ, UR8, UR5 ;  /* 0x000000083f061299 */ /* 0x000fe40008011605 */
[----:B------:R-:W-:Y:S02]  /*d5a0*/  UIMAD.WIDE UR4, UR4, 0x2aaaaaab, URZ ;  /* 0x2aaaaaab040478a5 */ /* 0x000fe4000f8e023f */
[----:B------:R-:W-:Y:S02]  /*d5b0*/  UIADD3 UR6, UR7, UR6, URZ ;  /* 0x0000000607067290 */ /* 0x000fe4000fffe03f */
[----:B------:R-:W-:Y:S02]  /*d5c0*/  USHF.R.U32.HI UR42, URZ, 0x1f, UR5 ;  /* 0x0000001f3f2a7899 */ /* 0x000fe40008011605 */
[----:B------:R-:W-:Y:S02]  /*d5d0*/  UIMAD.WIDE UR6, UR6, 0x2aaaaaab, URZ ;  /* 0x2aaaaaab060678a5 */ /* 0x000fe4000f8e023f */
[----:B------:R-:W-:-:S02]  /*d5e0*/  ULEA.HI.SX32 UR42, UR5, UR42, 0x1c ;  /* 0x0000002a052a7291 */ /* 0x000fc4000f8fe23f */
[----:B------:R-:W-:Y:S02]  /*d5f0*/  USHF.R.U32.HI UR41, URZ, 0x1f, UR7 ;  /* 0x0000001f3f297899 */ /* 0x000fe40008011607 */
[----:B------:R-:W-:Y:S02]  /*d600*/  ULOP3.LUT UR40, UR40, 0xffff, URZ, 0xc0, !UPT ;  /* 0x0000ffff28287892 */ /* 0x000fe4000f8ec03f */
[----:B------:R-:W-:Y:S01]  /*d610*/  ULEA.HI.SX32 UR41, UR7, UR41, 0x1c ;  /* 0x0000002907297291 */ /* 0x000fe2000f8fe23f */
[----:B------:R-:W-:-:S03]  /*d620*/  UMOV UR38, URZ ;  /* 0x0000003f00267c82 */ /* 0x000fc60008000000 */
[----:B------:R-:W-:-:S04]  /*d630*/  UISETP.LT.AND UP0, UPT, UR42, UR41, UPT ;  /* 0x000000292a00728c */ /* 0x000fc8000bf01270 */
[----:B------:R-:W-:Y:S02]  /*d640*/  USEL UR11, UR42, UR41, UP0 ;  /* 0x000000292a0b7287 */ /* 0x000fe40008000000 */
[----:B------:R-:W-:Y:S02]  /*d650*/  UISETP.NE.AND UP0, UPT, UR9, URZ, UPT ;  /* 0x0000003f0900728c */ /* 0x000fe4000bf05270 */
[----:B------:R-:W-:-:S06]  /*d660*/  UISETP.GE.AND UP1, UPT, UR11, 0x1, UPT ;  /* 0x000000010b00788c */ /* 0x000fcc000bf26270 */
[----:B------:R-:W-:-:S03]  /*d670*/  PLOP3.LUT P0, PT, PT, PT, UP1, 0x80, 0x0 ;  /* 0x000000000000781c */ /* 0x000fc60003f0f018 */
[----:B------:R-:W-:-:S10]  /*d680*/  @!UP0 ULDC UR9, c[0x0][0xae8] ;  /* 0x0002ba0000098ab9 */ /* 0x000fd40000000800 */
        /* <DEDUP_REMOVED lines=31> */
.L_x_4746:
[----:B------:R-:W-:Y:S02]  /*d880*/  UIMAD UR48, UR40, UR38, URZ ;  /* 0x00000026283072a4 */ /* 0x000fe4000f8e023f */
[----:B------:R-:W-:Y:S01]  /*d890*/  MOV R0, UR38 ;  /* 0x0000002600007c02 */ /* 0x000fe20008000f00 */
[----:B------:R-:W-:Y:S02]  /*d8a0*/  IMAD.MOV.U32 R17, RZ, RZ, RZ ;  /* 0x000000ffff117224 */ /* 0x000fe400078e00ff */
[----:B------:R-:W-:Y:S02]  /*d8b0*/  IMAD.MOV.U32 R9, RZ, RZ, 0x1 ;  /* 0x00000001ff097424 */ /* 0x000fe400078e00ff */
[----:B------:R-:W-:-:S05]  /*d8c0*/  IMAD.U32 R25, RZ, RZ, UR48 ;  /* 0x00000030ff197e24 */ /* 0x000fca000f8e00ff */
        /* <DEDUP_REMOVED lines=25> */
[----:B0----5:R-:W-:Y:S05]  /*da60*/  CALL.ABS.NOINC R2 ;  /* 0x0000000002007343 */ /* 0x021fea0003c00000 */
.L_x_4747:
        /* <DEDUP_REMOVED lines=20> */
.L_x_4749:
[----:B------:R0:W1:Y:S01]  /*dbb0*/  LDC.64 R2, c[0x4][R16] ;  /* 0x0100000010027b82 */ /* 0x0000620000000a00 */
[----:B------:R-:W-:Y:S01]  /*dbc0*/  ULDC.64 UR4, c[0x4][0x98] ;  /* 0x0100260000047ab9 */ /* 0x000fe20000000a00 */
[----:B------:R-:W-:Y:S01]  /*dbd0*/  ULDC.64 UR6, c[0x4][0xa0] ;  /* 0x0100280000067ab9 */ /* 0x000fe20000000a00 */
[----:B------:R-:W-:Y:S01]  /*dbe0*/  IMAD.U32 R4, RZ, RZ, UR4 ;  /* 0x00000004ff047e24 */ /* 0x000fe2000f8e00ff */
[----:B------:R-:W-:Y:S01]  /*dbf0*/  MOV R6, UR6 ;  /* 0x0000000600067c02 */ /* 0x000fe20008000f00 */
[----:B------:R-:W-:Y:S01]  /*dc00*/  IMAD.U32 R5, RZ, RZ, UR5 ;  /* 0x00000005ff057e24 */ /* 0x000fe2000f8e00ff */
[----:B------:R-:W-:Y:S01]  /*dc10*/  ULDC.64 UR4, c[0x4][0x18] ;  /* 0x0100060000047ab9 */ /* 0x000fe20000000a00 */
[----:B------:R-:W-:Y:S01]  /*dc20*/  IMAD.U32 R7, RZ, RZ, UR7 ;  /* 0x00000007ff077e24 */ /* 0x000fe2000f8e00ff */
[----:B------:R-:W-:Y:S01]  /*dc30*/  MOV R8, 0x70 ;  /* 0x0000007000087802 */ /* 0x000fe20000000f00 */
[----:B------:R-:W-:Y:S02]  /*dc40*/  IMAD.U32 R10, RZ, RZ, UR4 ;  /* 0x00000004ff0a7e24 */ /* 0x000fe4000f8e00ff */
[----:B------:R-:W-:-:S02]  /*dc50*/  IMAD.U32 R11, RZ, RZ, UR5 ;  /* 0x00000005ff0b7e24 */ /* 0x000fc4000f8e00ff */
[----:B------:R-:W-:Y:S02]  /*dc60*/  IMAD.MOV.U32 R12, RZ, RZ, 0x1 ;  /* 0x00000001ff0c7424 */ /* 0x000fe400078e00ff */
[----:B0-----:R-:W-:-:S07]  /*dc70*/  IMAD.MOV.U32 R13, RZ, RZ, RZ ;  /* 0x000000ffff0d7224 */ /* 0x001fce00078e00ff */
[----:B------:R-:W-:-:S07]  /*dc80*/  LEPC R20, `(.L_x_4748) ;  /* 0x000000001014794e */ /* 0x000fce0000000000 */
[----:B-1----:R-:W-:Y:S05]  /*dc90*/  CALL.ABS.NOINC R2 ;  /* 0x0000000002007343 */ /* 0x002fea0003c00000 */
.L_x_4748:
        /* <DEDUP_REMOVED lines=8> */
[----:B------:R-:W-:Y:S01]  /*dd20*/  MOV R2, UR4 ;  /* 0x0000000400027c02 */ /* 0x000fe20008000f00 */
[----:B------:R-:W-:Y:S01]  /*dd30*/  IMAD.U32 R3, RZ, RZ, UR5 ;  /* 0x00000005ff037e24 */ /* 0x000fe2000f8e00ff */
[C---:B------:R-:W-:Y:S01]  /*dd40*/  LOP3.LUT R7, R24.reuse, 0x7f, RZ, 0xc0, !PT ;  /* 0x0000007f18077812 */ /* 0x040fe200078ec0ff */
[----:B------:R-:W-:Y:S01]  /*dd50*/  IMAD.SHL.U32 R0, R24, 0x10, RZ ;  /* 0x0000001018007824 */ /* 0x000fe200078e00ff */
[----:B0-----:R-:W-:Y:S02]  /*dd60*/  ISETP.NE.AND P1, PT, R12, 0x1, PT ;  /* 0x000000010c00780c */ /* 0x001fe40003f25270 */
[----:B------:R-:W-:Y:S01]  /*dd70*/  LOP3.LUT R16, R16, 0xffffbfff, RZ, 0xc0, !PT ;  /* 0xffffbfff10107812 */ /* 0x000fe200078ec0ff */
[----:B------:R0:W2:Y:S01]  /*dd80*/  @P0 LDG.E R30, desc[UR36][R2.64] ;  /* 0x00000024021e0981 */ /* 0x0000a2000c1e1900 */
[----:B------:R-:W-:Y:S01]  /*dd90*/  LOP3.LUT R4, R0, 0x70, RZ, 0xc0, !PT ;  /* 0x0000007000047812 */ /* 0x000fe200078ec0ff */
[----:B------:R-:W-:Y:S01]  /*dda0*/  VIADD R0, R25, 0xffffffff ;  /* 0xffffffff19007836 */ /* 0x000fe20000000000 */
[----:B------:R-:W-:Y:S01]  /*ddb0*/  SHF.R.U32.HI R5, RZ, 0x3, R7 ;  /* 0x00000003ff057819 */ /* 0x000fe20000011607 */
[----:B------:R-:W-:Y:S01]  /*ddc0*/  IMAD.SHL.U32 R6, R24, 0x8, RZ ;  /* 0x0000000818067824 */ /* 0x000fe200078e00ff */
[----:B------:R-:W-:Y:S01]  /*ddd0*/  LOP3.LUT R37, R34, 0x2, RZ, 0xfc, !PT ;  /* 0x0000000222257812 */ /* 0x000fe200078efcff */
[----:B------:R-:W-:Y:S01]  /*dde0*/  ULDC UR4, c[0x0][0x320] ;  /* 0x0000c80000047ab9 */ /* 0x000fe20000000800 */
[----:B------:R-:W-:-:S03]  /*ddf0*/  LOP3.LUT R32, R4, R5, RZ, 0xfc, !PT ;  /* 0x0000000504207212 */ /* 0x000fc600078efcff */
[----:B0-----:R-:W0:Y:S01]  /*de00*/  @P1 LDC R2, c[0x0][0x434] ;  /* 0x00010d00ff021b82 */ /* 0x001e220000000800 */
[----:B------:R-:W-:Y:S01]  /*de10*/  @P1 LOP3.LUT R16, R16, 0x4000, RZ, 0xfc, !PT ;  /* 0x0000400010101812 */ /* 0x000fe200078efcff */
[----:B------:R-:W-:-:S05]  /*de20*/  IMAD R4, R0, 0x60, R32 ;  /* 0x0000006000047824 */ /* 0x000fca00078e0220 */
[C---:B------:R-:W-:Y:S01]  /*de30*/  ISETP.GE.AND P0, PT, R4.reuse, UR43, PT ;  /* 0x0000002b04007c0c */ /* 0x040fe2000bf06270 */
[----:B------:R-:W1:Y:S01]  /*de40*/  @P1 LDC R3, c[0x0][0x438] ;  /* 0x00010e00ff031b82 */ /* 0x000e620000000800 */
[----:B-----5:R-:W-:Y:S02]  /*de50*/  IADD3 R10, R4, R27, RZ ;  /* 0x0000001b040a7210 */ /* 0x020fe40007ffe0ff */
[----:B------:R-:W-:-:S03]  /*de60*/  ISETP.GT.U32.OR P0, PT, R32, 0x5f, P0 ;  /* 0x0000005f2000780c */ /* 0x000fc60000704470 */
[----:B------:R-:W-:-:S10]  /*de70*/  IMAD.MOV.U32 R11, RZ, RZ, R10 ;  /* 0x000000ffff0b7224 */ /* 0x000fd400078e000a */
        /* <DEDUP_REMOVED lines=12> */
[----:B------:R-:W-:-:S06]  /*df40*/  @!P0 LEA.HI.X R5, R2, R5, R3, 0x2, P1 ;  /* 0x0000000502058211 */ /* 0x000fcc00008f1403 */
[----:B------:R-:W2:Y:S01]  /*df50*/  @!P0 LDG.E R5, desc[UR36][R4.64] ;  /* 0x0000002404058981 */ /* 0x000ea2000c1e1900 */
[----:B------:R-:W-:Y:S02]  /*df60*/  ISETP.NE.AND P2, PT, R37, 0x3, PT ;  /* 0x000000032500780c */ /* 0x000fe40003f45270 */
[----:B------:R-:W-:Y:S02]  /*df70*/  CS2R R18, SRZ ;  /* 0x0000000000127805 */ /* 0x000fe4000001ff00 */
[----:B------:R-:W-:Y:S01]  /*df80*/  LOP3.LUT R22, R6, 0x38, RZ, 0xc0, !PT ;  /* 0x0000003806167812 */ /* 0x000fe200078ec0ff */
[----:B------:R-:W-:Y:S01]  /*df90*/  UMOV UR5, 0xffffffff ;  /* 0xffffffff00057882 */ /* 0x000fe20000000000 */
[----:B------:R-:W-:Y:S01]  /*dfa0*/  ISETP.GT.U32.AND P1, PT, R32, 0x5f, PT ;  /* 0x0000005f2000780c */ /* 0x000fe20003f24070 */
[----:B------:R-:W-:Y:S01]  /*dfb0*/  IMAD.U32 R29, RZ, RZ, UR39 ;  /* 0x00000027ff1d7e24 */ /* 0x000fe2000f8e00ff */
[----:B------:R-:W-:Y:S02]  /*dfc0*/  LOP3.LUT R16, R16, 0xffffffdf, RZ, 0xc0, !PT ;  /* 0xffffffdf10107812 */ /* 0x000fe400078ec0ff */
[----:B------:R-:W-:-:S02]  /*dfd0*/  LOP3.LUT R36, R22, 0x40, RZ, 0xfc, !PT ;  /* 0x0000004016247812 */ /* 0x000fc400078efcff */
[----:B------:R-:W-:Y:S02]  /*dfe0*/  LOP3.LUT R35, R22, 0x80, RZ, 0xfc, !PT ;  /* 0x0000008016237812 */ /* 0x000fe400078efcff */
[----:B------:R-:W-:Y:S02]  /*dff0*/  ISETP.GE.AND P4, PT, R36, UR4, PT ;  /* 0x0000000424007c0c */ /* 0x000fe4000bf86270 */
[----:B------:R-:W-:Y:S02]  /*e000*/  @P2 LOP3.LUT R16, R16, 0x20, RZ, 0xfc, !PT ;  /* 0x0000002010102812 */ /* 0x000fe400078efcff */
[----:B------:R-:W-:Y:S02]  /*e010*/  ISETP.GE.AND P3, PT, R35, UR4, PT ;  /* 0x0000000423007c0c */ /* 0x000fe4000bf66270 */
[----:B------:R-:W-:Y:S02]  /*e020*/  LOP3.LUT R16, R16, 0xffff7fff, RZ, 0xc0, !PT ;  /* 0xffff7fff10107812 */ /* 0x000fe400078ec0ff */
[----:B------:R-:W-:-:S02]  /*e030*/  LOP3.LUT R31, R22, 0xc0, RZ, 0xfc, !PT ;  /* 0x000000c0161f7812 */ /* 0x000fc400078efcff */
[----:B------:R-:W-:Y:S02]  /*e040*/  @P1 LOP3.LUT R16, R16, 0x8000, RZ, 0xfc, !PT ;  /* 0x0000800010101812 */ /* 0x000fe400078efcff */
[----:B------:R-:W-:Y:S02]  /*e050*/  ISETP.GE.AND P1, PT, R31, UR4, PT ;  /* 0x000000041f007c0c */ /* 0x000fe4000bf26270 */
[----:B------:R-:W-:Y:S02]  /*e060*/  LOP3.LUT R16, R16, 0xffffffef, RZ, 0xc0, !PT ;  /* 0xffffffef10107812 */ /* 0x000fe400078ec0ff */
[----:B------:R-:W-:Y:S02]  /*e070*/  IADD3 R23, -R11, RZ, RZ ;  /* 0x000000ff0b177210 */ /* 0x000fe40007ffe1ff */
[----:B------:R-:W-:-:S03]  /*e080*/  @P4 LOP3.LUT R16, R16, 0x10, RZ, 0xfc, !PT ;  /* 0x0000001010104812 */ /* 0x000fc600078efcff */
[----:B------:R-:W-:Y:S01]  /*e090*/  IMAD R23, R12, R23, R10 ;  /* 0x000000170c177224 */ /* 0x000fe200078e020a */
[----:B------:R-:W-:-:S04]  /*e0a0*/  LOP3.LUT R16, R16, 0xfffffffe, RZ, 0xc0, !PT ;  /* 0xfffffffe10107812 */ /* 0x000fc800078ec0ff */
[----:B------:R-:W-:-:S04]  /*e0b0*/  LOP3.LUT R16, R16, 0xfffffff7, RZ, 0xc0, !PT ;  /* 0xfffffff710107812 */ /* 0x000fc800078ec0ff */
[----:B------:R-:W-:Y:S02]  /*e0c0*/  @P3 LOP3.LUT R16, R16, 0x8, RZ, 0xfc, !PT ;  /* 0x0000000810103812 */ /* 0x000fe400078efcff */
[--C-:B--2---:R-:W-:Y:S01]  /*e0d0*/  @!P0 SHF.R.S32.HI R19, RZ, 0x1f, R5.reuse ;  /* 0x0000001fff138819 */ /* 0x104fe20000011405 */
[----:B------:R-:W-:Y:S01]  /*e0e0*/  @!P0 IMAD.MOV.U32 R18, RZ, RZ, R5 ;  /* 0x000000ffff128224 */ /* 0x000fe200078e0005 */
[----:B------:R-:W-:-:S13]  /*e0f0*/  ISETP.GE.AND P0, PT, R22, UR4, PT ;  /* 0x0000000416007c0c */ /* 0x000fda000bf06270 */
[----:B------:R-:W-:-:S04]  /*e100*/  @P0 LOP3.LUT R16, R16, 0x1, RZ, 0xfc, !PT ;  /* 0x0000000110100812 */ /* 0x000fc800078efcff */
[----:B------:R-:W-:-:S04]  /*e110*/  LOP3.LUT R16, R16, 0xfffffffb, RZ, 0xc0, !PT ;  /* 0xfffffffb10107812 */ /* 0x000fc800078ec0ff */
[----:B------:R-:W-:Y:S01]  /*e120*/  @P1 LOP3.LUT R16, R16, 0x4, RZ, 0xfc, !PT ;  /* 0x0000000410101812 */ /* 0x000fe200078efcff */
[----:B------:R-:W-:Y:S06]  /*e130*/  BRA.DIV UR5, `(.L_x_4750) ;  /* 0x0000003a05607947 */ /* 0x000fec000b800000 */
.L_x_4796:
[----:B------:R-:W-:Y:S02]  /*e140*/  SEL R2, RZ, 0x1, P0 ;  /* 0x00000001ff027807 */ /* 0x000fe40000000000 */
[----:B------:R-:W-:-:S03]  /*e150*/  SHF.R.S32.HI R29, RZ, 0x1f, R29 ;  /* 0x0000001fff1d7819 */ /* 0x000fc6000001141d */
[----:B------:R0:W-:Y:S01]  /*e160*/  STL [R1], R2 ;  /* 0x0000000201007387 */ /* 0x0001e20000100800 */
[----:B------:R-:W-:Y:S05]  /*e170*/  @!P2 BRA `(.L_x_4751) ;  /* 0x000000000004a947 */ /* 0x000fea0003800000 */
[----:B------:R-:W-:Y:S01]  /*e180*/  BPT.TRAP 0x1 ;  /* 0x000000040000795c */ /* 0x000fe20000300000 */
.L_x_4751:
[----:B0-----:R-:W-:-:S04]  /*e190*/  MOV R2, 0x1 ;  /* 0x0000000100027802 */ /* 0x001fc80000000f00 */
[----:B------:R-:W-:-:S04]  /*e1a0*/  SHF.L.U32 R2, R2, 0x1f, RZ ;  /* 0x0000001f02027819 */ /* 0x000fc800000006ff */
[----:B------:R-:W0:Y:S02]  /*e1b0*/  SYNCS.PHASECHK.TRANS64.TRYWAIT P0, [UR44+0x32440], R2 ;  /* 0x03244002ff0075a7 */ /* 0x000e24000800016c */
[----:B0-----:R-:W-:Y:S05]  /*e1c0*/  @!P0 BRA `(.L_x_4752) ;  /* 0x00000038005c8947 */ /* 0x001fea0003800000 */
.L_x_4797:
        /* <DEDUP_REMOVED lines=16> */
[----:B------:R-:W-:Y:S02]  /*e2d0*/  IMAD.SHL.U32 R28, R7, 0x8, RZ ;  /* 0x00000008071c7824 */ /* 0x000fe400078e00ff */
[----:B------:R-:W-:Y:S02]  /*e2e0*/  IMAD.IADD R3, R3, 0x1, R5 ;  /* 0x0000000103037824 */ /* 0x000fe400078e0205 */
[----:B------:R-:W-:Y:S01]  /*e2f0*/  IMAD.U32 R5, RZ, RZ, UR4 ;  /* 0x00000004ff057e24 */ /* 0x000fe2000f8e00ff */
[----:B------:R-:W-:Y:S01]  /*e300*/  UIMAD UR4, UR6, UR4, URZ ;  /* 0x00000004060472a4 */ /* 0x000fe2000f8e023f */
[----:B------:R-:W-:Y:S02]  /*e310*/  IMAD.IADD R17, R17, 0x1, -R8 ;  /* 0x0000000111117824 */ /* 0x000fe400078e0a08 */
[----:B------:R-:W-:Y:S01]  /*e320*/  IMAD.WIDE.U32 R2, R5, UR39, R2 ;  /* 0x0000002705027c25 */ /* 0x000fe2000f8e0002 */
[----:B------:R-:W-:Y:S01]  /*e330*/  UIMAD UR4, UR39, UR5, UR4 ;  /* 0x00000005270472a4 */ /* 0x000fe2000f8e0204 */
[----:B------:R-:W-:-:S02]  /*e340*/  ULDC.64 UR6, c[0x0][0x2e8] ;  /* 0x0000ba0000067ab9 */ /* 0x000fc40000000a00 */
[----:B------:R-:W-:Y:S01]  /*e350*/  UMOV UR5, 0xffffffff ;  /* 0xffffffff00057882 */ /* 0x000fe20000000000 */
[----:B------:R-:W-:Y:S02]  /*e360*/  LEA R4, P0, R2, UR6, 0x1 ;  /* 0x0000000602047c11 */ /* 0x000fe4000f8008ff */
[----:B------:R-:W-:Y:S01]  /*e370*/  IADD3 R5, R3, UR4, RZ ;  /* 0x0000000403057c10 */ /* 0x000fe2000fffe0ff */
[----:B------:R-:W-:Y:S01]  /*e380*/  ULDC UR4, c[0x0][0x2f4] ;  /* 0x0000bd0000047ab9 */ /* 0x000fe20000000800 */
[----:B------:R-:W-:Y:S02]  /*e390*/  LOP3.LUT R3, R6, 0x1c0, RZ, 0xc0, !PT ;  /* 0x000001c006037812 */ /* 0x000fe400078ec0ff */
[----:B------:R-:W-:Y:S02]  /*e3a0*/  ISETP.GE.AND P2, PT, R22, UR4, PT ;  /* 0x0000000416007c0c */ /* 0x000fe4000bf46270 */
[----:B------:R-:W-:Y:S02]  /*e3b0*/  LOP3.LUT R3, R3, 0x38, R6, 0xf8, !PT ;  /* 0x0000003803037812 */ /* 0x000fe400078ef806 */
[----:B------:R-:W-:-:S02]  /*e3c0*/  LEA.HI.X R5, R2, UR7, R5, 0x1, P0 ;  /* 0x0000000702057c11 */ /* 0x000fc400080f0c05 */
[----:B------:R-:W-:Y:S02]  /*e3d0*/  LOP3.LUT R3, R3, 0x38, R24, 0x78, !PT ;  /* 0x0000003803037812 */ /* 0x000fe400078e7818 */
[----:B------:R-:W-:Y:S02]  /*e3e0*/  ISETP.GE.AND P0, PT, R17, 0x1, PT ;  /* 0x000000011100780c */ /* 0x000fe40003f06270 */
[----:B------:R-:W-:-:S03]  /*e3f0*/  LOP3.LUT R28, R3, 0x200, R28, 0xf8, !PT ;  /* 0x00000200031c7812 */ /* 0x000fc600078ef81c */
[----:B------:R-:W-:Y:S01]  /*e400*/  @P2 LOP3.LUT R16, R16, 0x2, RZ, 0xfc, !PT ;  /* 0x0000000210102812 */ /* 0x000fe200078efcff */
[----:B------:R-:W-:Y:S07]  /*e410*/  BRA.DIV UR5, `(.L_x_4753) ;  /* 0x0000003605e07947 */ /* 0x000fee000b800000 */
[----:B------:R-:W0:Y:S01]  /*e420*/  SHFL.IDX PT, R14, R4, RZ, 0x181f ;  /* 0x00181fff040e7589 */ /* 0x000e2200000e0000 */
[----:B------:R-:W-:-:S03]  /*e430*/  @P0 LEA R7, R28, UR44, 0x1 ;  /* 0x0000002c1c070c11 */ /* 0x000fc6000f8e08ff */
[----:B------:R-:W1:Y:S01]  /*e440*/  SHFL.IDX PT, R0, R5, RZ, 0x181f ;  /* 0x00181fff05007589 */ /* 0x000e6200000e0000 */
[----:B0-----:R-:W-:-:S03]  /*e450*/  @P0 LEA R2, P1, R22, R14, 0x1 ;  /* 0x0000000e16020211 */ /* 0x001fc600078208ff */
[----:B------:R-:W0:Y:S01]  /*e460*/  SHFL.IDX PT, R14, R4, 0x1, 0x181f ;  /* 0x00381f00040e7f89 */ /* 0x000e2200000e0000 */
[----:B-1----:R-:W-:-:S03]  /*e470*/  @P0 IADD3.X R3, RZ, R0, RZ, P1, !PT ;  /* 0x00000000ff030210 */ /* 0x002fc60000ffe4ff */
        /* <DEDUP_REMOVED lines=30> */
.L_x_4811:
        /* <DEDUP_REMOVED lines=15> */
.L_x_4754:
        /* <DEDUP_REMOVED lines=24> */
.L_x_4755:
[----:B------:R-:W-:Y:S01]  /*e8d0*/  UISETP.NE.AND UP0, UPT, UR47, URZ, UPT ;  /* 0x0000003f2f00728c */ /* 0x000fe2000bf05270 */
[----:B------:R-:W-:Y:S01]  /*e8e0*/  IMAD.U32 R3, RZ, RZ, UR46 ;  /* 0x0000002eff037e24 */ /* 0x000fe2000f8e00ff */
[----:B------:R-:W-:Y:S01]  /*e8f0*/  R2UR UR6, R29 ;  /* 0x000000001d0672ca */ /* 0x000fe200000e0000 */
[----:B------:R-:W-:Y:S01]  /*e900*/  ULDC.64 UR8, c[0x0][0x2d8] ;  /* 0x0000b60000087ab9 */ /* 0x000fe20000000a00 */
[----:B------:R-:W0:Y:S01]  /*e910*/  LDC R7, c[0x0][0x448] ;  /* 0x00011200ff077b82 */ /* 0x000e220000000800 */
[----:B------:R-:W1:Y:S01]  /*e920*/  S2R R20, SR_TID.X ;  /* 0x0000000000147919 */ /* 0x000e620000002100 */
[----:B------:R-:W-:Y:S02]  /*e930*/  PLOP3.LUT P0, PT, PT, PT, UP0, 0x80, 0x0 ;  /* 0x000000000000781c */ /* 0x000fe40003f0f008 */
[----:B------:R-:W-:-:S03]  /*e940*/  LEA R24, R3, R32, 0x7 ;  /* 0x0000002003187211 */ /* 0x000fc600078e38ff */
[----:B------:R-:W-:Y:S02]  /*e950*/  @UP0 ULDC UR4, c[0x0][0x44c] ;  /* 0x0001130000040ab9 */ /* 0x000fe40000000800 */
[----:B------:R-:W-:Y:S02]  /*e960*/  IMAD.MOV.U32 R9, RZ, RZ, R24 ;  /* 0x000000ffff097224 */ /* 0x000fe400078e0018 */
[----:B------:R-:W-:-:S04]  /*e970*/  UIMAD UR6, UR6, UR8, URZ ;  /* 0x00000008060672a4 */ /* 0x000fc8000f8e023f */
[----:B------:R-:W-:Y:S01]  /*e980*/  @P0 IMAD.HI.U32 R0, R24, UR4, RZ ;  /* 0x0000000418000c27 */ /* 0x000fe2000f8e00ff */
[----:B------:R-:W-:Y:S01]  /*e990*/  PLOP3.LUT P0, PT, PT, PT, UP0, 0x80, 0x0 ;  /* 0x000000000000781c */ /* 0x000fe20003f0f008 */
[----:B------:R-:W-:Y:S01]  /*e9a0*/  @UP0 ULDC UR4, c[0x0][0x450] ;  /* 0x0001140000040ab9 */ /* 0x000fe20000000800 */
[----:B------:R-:W-:-:S11]  /*e9b0*/  UIMAD UR6, UR39, UR9, UR6 ;  /* 0x00000009270672a4 */ /* 0x000fd6000f8e0206 */
[----:B------:R-:W-:Y:S01]  /*e9c0*/  @P0 SHF.R.U32.HI R9, RZ, UR4, R0 ;  /* 0x00000004ff090c19 */ /* 0x000fe20008011600 */
[----:B------:R-:W-:-:S03]  /*e9d0*/  UIMAD.WIDE.U32 UR4, UR39, UR8, URZ ;  /* 0x00000008270472a5 */ /* 0x000fc6000f8e003f */
[----:B------:R-:W-:Y:S01]  /*e9e0*/  ULDC.64 UR8, c[0x0][0x2e0] ;  /* 0x0000b80000087ab9 */ /* 0x000fe20000000a00 */
[----:B------:R-:W-:Y:S01]  /*e9f0*/  UIADD3 UR5, UR5, UR6, URZ ;  /* 0x0000000605057290 */ /* 0x000fe2000fffe03f */
[----:B------:R-:W-:Y:S01]  /*ea00*/  SHF.R.S32.HI R0, RZ, 0x1f, R9 ;  /* 0x0000001fff007819 */ /* 0x000fe20000011409 */
[----:B------:R-:W-:Y:S01]  /*ea10*/  UIMAD UR6, UR49, UR8, URZ ;  /* 0x00000008310672a4 */ /* 0x000fe2000f8e023f */
[----:B-1----:R-:W-:Y:S01]  /*ea20*/  LOP3.LUT R20, R20, 0x7f, RZ, 0xc0, !PT ;  /* 0x0000007f14147812 */ /* 0x002fe200078ec0ff */
[----:B------:R-:W-:Y:S02]  /*ea30*/  UIMAD.WIDE.U32 UR4, UR45, UR8, UR4 ;  /* 0x000000082d0472a5 */ /* 0x000fe4000f8e0004 */
[----:B------:R-:W-:Y:S01]  /*ea40*/  UIMAD UR6, UR45, UR9, UR6 ;  /* 0x000000092d0672a4 */ /* 0x000fe2000f8e0206 */
[----:B------:R-:W-:-:S03]  /*ea50*/  SHF.R.U32.HI R20, RZ, 0x3, R20 ;  /* 0x00000003ff147819 */ /* 0x000fc60000011614 */
[----:B------:R-:W-:Y:S01]  /*ea60*/  MOV R5, UR5 ;  /* 0x0000000500057c02 */ /* 0x000fe20008000f00 */
[----:B------:R-:W-:Y:S01]  /*ea70*/  UIADD3 UR6, UR5, UR6, URZ ;  /* 0x0000000605067290 */ /* 0x000fe2000fffe03f */
[----:B------:R-:W-:Y:S02]  /*ea80*/  IMAD.MOV R5, RZ, RZ, -R9 ;  /* 0x000000ffff057224 */ /* 0x000fe400078e0a09 */
[----:B------:R-:W-:Y:S01]  /*ea90*/  IMAD.U32 R4, RZ, RZ, UR4 ;  /* 0x00000004ff047e24 */ /* 0x000fe2000f8e00ff */
[----:B------:R-:W-:Y:S01]  /*eaa0*/  ULDC.64 UR4, c[0x0][0x2d0] ;  /* 0x0000b40000047ab9 */ /* 0x000fe20000000a00 */
[----:B0-----:R-:W-:Y:S02]  /*eab0*/  IMAD R5, R7, R5, R24 ;  /* 0x0000000507057224 */ /* 0x001fe400078e0218 */
[----:B------:R-:W-:Y:S02]  /*eac0*/  IMAD R0, R0, UR4, RZ ;  /* 0x0000000400007c24 */ /* 0x000fe4000f8e02ff */
[----:B------:R-:W-:-:S02]  /*ead0*/  IMAD.U32 R3, RZ, RZ, UR6 ;  /* 0x00000006ff037e24 */ /* 0x000fc4000f8e00ff */
[----:B------:R-:W-:Y:S02]  /*eae0*/  IMAD.MOV.U32 R2, RZ, RZ, R4 ;  /* 0x000000ffff027224 */ /* 0x000fe400078e0004 */
[C---:B------:R-:W-:Y:S01]  /*eaf0*/  IMAD R11, R9.reuse, UR5, R0 ;  /* 0x00000005090b7c24 */ /* 0x040fe2000f8e0200 */
[----:B------:R-:W-:Y:S01]  /*eb00*/  SHF.R.S32.HI R0, RZ, 0x1f, R5 ;  /* 0x0000001fff007819 */ /* 0x000fe20000011405 */
[----:B------:R-:W-:Y:S01]  /*eb10*/  IMAD.WIDE.U32 R2, R9, UR4, R2 ;  /* 0x0000000409027c25 */ /* 0x000fe2000f8e0002 */
[----:B------:R-:W-:-:S03]  /*eb20*/  ULDC.64 UR4, c[0x0][0x2c8] ;  /* 0x0000b20000047ab9 */ /* 0x000fc60000000a00 */
[----:B------:R-:W-:Y:S02]  /*eb30*/  IMAD.IADD R3, R3, 0x1, R11 ;  /* 0x0000000103037824 */ /* 0x000fe400078e020b */
        /* <DEDUP_REMOVED lines=11> */
[----:B------:R-:W0:Y:S01]  /*ebf0*/  SHFL.IDX PT, R14, R0, RZ, 0x181f ;  /* 0x00181fff000e7589 */ /* 0x000e2200000e0000 */
[----:B------:R-:W-:Y:S01]  /*ec00*/  IMAD.U32 R4, RZ, RZ, UR46 ;  /* 0x0000002eff047e24 */ /* 0x000fe2000f8e00ff */
[----:B------:R-:W-:Y:S01]  /*ec10*/  ULDC UR4, c[0x0][0x288] ;  /* 0x0000a20000047ab9 */ /* 0x000fe20000000800 */
[----:B------:R-:W-:Y:S01]  /*ec20*/  LOP3.LUT R16, R16, 0xffffefff, RZ, 0xc0, !PT ;  /* 0xffffefff10107812 */ /* 0x000fe200078ec0ff */
[----:B------:R-:W-:Y:S01]  /*ec30*/  IMAD R5, R7, UR4, RZ ;  /* 0x0000000407057c24 */ /* 0x000fe2000f8e02ff */
[----:B------:R-:W1:Y:S01]  /*ec40*/  SHFL.IDX PT, R3, R6, RZ, 0x181f ;  /* 0x00181fff06037589 */ /* 0x000e6200000e0000 */
[----:B------:R-:W-:-:S03]  /*ec50*/  IMAD R4, R4, 0x80, R20 ;  /* 0x0000008004047824 */ /* 0x000fc600078e0214 */
[----:B------:R-:W-:Y:S02]  /*ec60*/  SHFL.IDX PT, R2, R6, 0x1, 0x181f ;  /* 0x00381f0006027f89 */ /* 0x000fe400000e0000 */
[CC--:B------:R-:W-:Y:S02]  /*ec70*/  ISETP.GE.AND P4, PT, R4.reuse, R5.reuse, PT ;  /* 0x000000050400720c */ /* 0x0c0fe40003f86270 */
[----:B------:R-:W-:Y:S01]  /*ec80*/  IADD3 R8, R4, 0x10, RZ ;  /* 0x0000001004087810 */ /* 0x000fe20007ffe0ff */
[----:B------:R-:W-:Y:S03]  /*ec90*/  SHFL.IDX PT, R7, R0, 0x3, 0x181f ;  /* 0x00781f0000077f89 */ /* 0x000fe600000e0000 */
[----:B------:R-:W-:Y:S01]  /*eca0*/  ISETP.GE.AND P3, PT, R8, R5, PT ;  /* 0x000000050800720c */ /* 0x000fe20003f66270 */
[----:B------:R-:W-:-:S05]  /*ecb0*/  VIADD R8, R4, 0x20 ;  /* 0x0000002004087836 */ /* 0x000fca0000000000 */
[----:B------:R-:W-:Y:S02]  /*ecc0*/  ISETP.GE.AND P2, PT, R8, R5, PT ;  /* 0x000000050800720c */ /* 0x000fe40003f46270 */
[----:B0-----:R-:W-:Y:S01]  /*ecd0*/  @!P4 LEA R10, P1, R22, R14, 0x1 ;  /* 0x0000000e160ac211 */ /* 0x001fe200078208ff */
[----:B------:R-:W-:Y:S01]  /*ece0*/  SHFL.IDX PT, R8, R6, 0x3, 0x181f ;  /* 0x00781f0006087f89 */ /* 0x000fe200000e0000 */
[----:B------:R-:W-:Y:S02]  /*ecf0*/  @!P4 LEA R9, R28, UR44, 0x1 ;  /* 0x0000002c1c09cc11 */ /* 0x000fe4000f8e08ff */
[----:B------:R-:W-:Y:S01]  /*ed00*/  @P4 LOP3.LUT R16, R16, 0x1000, RZ, 0xfc, !PT ;  /* 0x0000100010104812 */ /* 0x000fe200078efcff */
[----:B------:R-:W0:Y:S01]  /*ed10*/  SHFL.IDX PT, R14, R0, 0x1, 0x181f ;  /* 0x00381f00000e7f89 */ /* 0x000e2200000e0000 */
[----:B-1----:R-:W-:Y:S01]  /*ed20*/  @!P4 IMAD.X R3, RZ, RZ, R3, P1 ;  /* 0x000000ffff03c224 */ /* 0x002fe200008e0603 */
[----:B------:R-:W-:Y:S02]  /*ed30*/  @!P3 LEA R15, R28, UR44, 0x1 ;  /* 0x0000002c1c0fbc11 */ /* 0x000fe4000f8e08ff */
[----:B------:R-:W-:-:S04]  /*ed40*/  LOP3.LUT R16, R16, 0xfffff7ff, RZ, 0xc0, !PT ;  /* 0xfffff7ff10107812 */ /* 0x000fc800078ec0ff */
[----:B------:R-:W-:-:S04]  /*ed50*/  @P3 LOP3.LUT R16, R16, 0x800, RZ, 0xfc, !PT ;  /* 0x0000080010103812 */ /* 0x000fc800078efcff */
[----:B------:R-:W-:-:S04]  /*ed60*/  LOP3.LUT R16, R16, 0xfffffbff, RZ, 0xc0, !PT ;  /* 0xfffffbff10107812 */ /* 0x000fc800078ec0ff */
[----:B------:R-:W-:-:S04]  /*ed70*/  @P2 LOP3.LUT R16, R16, 0x400, RZ, 0xfc, !PT ;  /* 0x0000040010102812 */ /* 0x000fc800078efcff */
[----:B------:R-:W-:Y:S02]  /*ed80*/  LOP3.LUT R16, R16, 0xfffffdff, RZ, 0xc0, !PT ;  /* 0xfffffdff10107812 */ /* 0x000fe400078ec0ff */
[C---:B0-----:R-:W-:Y:S02]  /*ed90*/  @!P3 LEA R12, P1, R22.reuse, R14, 0x1 ;  /* 0x0000000e160cb211 */ /* 0x041fe400078208ff */
[----:B------:R-:W0:Y:S03]  /*eda0*/  SHFL.IDX PT, R14, R0, 0x2, 0x181f ;  /* 0x00581f00000e7f89 */ /* 0x000e2600000e0000 */
[----:B------:R-:W-:Y:S02]  /*edb0*/  @!P3 IMAD.X R11, RZ, RZ, R2, P1 ;  /* 0x000000ffff0bb224 */ /* 0x000fe400008e0602 */
[----:B------:R-:W1:Y:S01]  /*edc0*/  SHFL.IDX PT, R2, R6, 0x2, 0x181f ;  /* 0x00581f0006027f89 */ /* 0x000e6200000e0000 */
[----:B0-----:R-:W-:-:S05]  /*edd0*/  @!P2 LEA R13, P1, R22, R14, 0x1 ;  /* 0x0000000e160da211 */ /* 0x001fca00078208ff */
[----:B-1----:R-:W-:Y:S01]  /*ede0*/  @!P2 IMAD.X R14, RZ, RZ, R2, P1 ;  /* 0x000000ffff0ea224 */ /* 0x002fe200008e0602 */
[----:B------:R-:W-:-:S04]  /*edf0*/  IADD3 R2, R4, 0x30, RZ ;  /* 0x0000003004027810 */ /* 0x000fc80007ffe0ff */
[----:B------:R-:W-:Y:S01]  /*ee00*/  ISETP.GE.AND P5, PT, R2, R5, PT ;  /* 0x000000050200720c */ /* 0x000fe20003fa6270 */
[----:B------:R-:W-:Y:S02]  /*ee10*/  @!P4 IMAD.MOV.U32 R2, RZ, RZ, R10 ;  /* 0x000000ffff02c224 */ /* 0x000fe400078e000a */
[----:B------:R-:W-:Y:S04]  /*ee20*/  SHFL.IDX PT, R10, R6, 0x4, 0x181f ;  /* 0x00981f00060a7f89 */ /* 0x000fe800000e0000 */
[----:B------:R0:W-:Y:S06]  /*ee30*/  @!P4 LDGSTS.E.BYPASS.LTC128B.128 [R9+0x18400], desc[UR36][R2.64], !P0 ;  /* 0x184000000209cfae */ /* 0x0001ec000c101d64 */
[----:B------:R-:W-:-:S02]  /*ee40*/  @!P5 LEA R7, P1, R22, R7, 0x1 ;  /* 0x000000071607d211 */ /* 0x000fc400078208ff */
[----:B------:R-:W-:-:S03]  /*ee50*/  @P5 LOP3.LUT R16, R16, 0x200, RZ, 0xfc, !PT ;  /* 0x0000020010105812 */ /* 0x000fc600078efcff */
[----:B------:R-:W-:Y:S01]  /*ee60*/  @!P5 IMAD.X R8, RZ, RZ, R8, P1 ;  /* 0x000000ffff08d224 */ /* 0x000fe200008e0608 */
[----:B0-----:R-:W0:Y:S01]  /*ee70*/  SHFL.IDX PT, R9, R0, 0x4, 0x181f ;  /* 0x00981f0000097f89 */ /* 0x001e2200000e0000 */
[----:B------:R-:W-:Y:S01]  /*ee80*/  VIADD R2, R4, 0x40 ;  /* 0x0000004004027836 */ /* 0x000fe20000000000 */
[----:B------:R-:W-:Y:S01]  /*ee90*/  LOP3.LUT R16, R16, 0xfffffeff, RZ, 0xc0, !PT ;  /* 0xfffffeff10107812 */ /* 0x000fe200078ec0ff */
[----:B------:R-:W-:Y:S02]  /*eea0*/  @!P3 IMAD.MOV.U32 R3, RZ, RZ, R11 ;  /* 0x000000ffff03b224 */ /* 0x000fe400078e000b */
[----:B------:R-:W1:Y:S01]  /*eeb0*/  SHFL.IDX PT, R11, R0, 0x5, 0x181f ;  /* 0x00b81f00000b7f89 */ /* 0x000e6200000e0000 */
[----:B------:R-:W-:Y:S01]  /*eec0*/  ISETP.GE.AND P4, PT, R2, R5, PT ;  /* 0x000000050200720c */ /* 0x000fe20003f86270 */
[----:B------:R-:W-:-:S05]  /*eed0*/  @!P3 IMAD.MOV.U32 R2, RZ, RZ, R12 ;  /* 0x000000ffff02b224 */ /* 0x000fca00078e000c */
[----:B------:R2:W-:Y:S07]  /*eee0*/  @!P3 LDGSTS.E.BYPASS.LTC128B.128 [R15+0x18c00], desc[UR36][R2.64], !P0 ;  /* 0x18c00000020fbfae */ /* 0x0005ee000c101d64 */
[----:B------:R-:W-:-:S04]  /*eef0*/  @P4 LOP3.LUT R16, R16, 0x100, RZ, 0xfc, !PT ;  /* 0x0000010010104812 */ /* 0x000fc800078efcff */
[----:B------:R-:W-:Y:S01]  /*ef00*/  LOP3.LUT R16, R16, 0xffffff7f, RZ, 0xc0, !PT ;  /* 0xffffff7f10107812 */ /* 0x000fe200078ec0ff */
[----:B--2---:R-:W2:Y:S01]  /*ef10*/  SHFL.IDX PT, R2, R6, 0x5, 0x181f ;  /* 0x00b81f0006027f89 */ /* 0x004ea200000e0000 */
[----:B------:R-:W-:Y:S01]  /*ef20*/  VIADD R3, R4, 0x50 ;  /* 0x0000005004037836 */ /* 0x000fe20000000000 */
[----:B0-----:R-:W-:Y:S02]  /*ef30*/  @!P4 LEA R9, P1, R22, R9, 0x1 ;  /* 0x000000091609c211 */ /* 0x001fe400078208ff */
[----:B------:R-:W-:Y:S02]  /*ef40*/  @!P2 LEA R15, R28, UR44, 0x1 ;  /* 0x0000002c1c0fac11 */ /* 0x000fe4000f8e08ff */
[----:B------:R-:W-:Y:S01]  /*ef50*/  ISETP.GE.AND P3, PT, R3, R5, PT ;  /* 0x000000050300720c */ /* 0x000fe20003f66270 */
[----:B------:R-:W-:Y:S01]  /*ef60*/  @!P2 IMAD.MOV.U32 R3, RZ, RZ, R14 ;  /* 0x000000ffff03a224 */ /* 0x000fe200078e000e */
[----:B------:R-:W-:-:S11]  /*ef70*/  @!P4 IADD3.X R10, RZ, R10, RZ, P1, !PT ;  /* 0x0000000aff0ac210 */ /* 0x000fd60000ffe4ff */
[----:B-1----:R-:W-:Y:S02]  /*ef80*/  @!P3 LEA R11, P1, R22, R11, 0x1 ;  /* 0x0000000b160bb211 */ /* 0x002fe400078208ff */
[----:B------:R-:W-:Y:S02]  /*ef90*/  @P3 LOP3.LUT R16, R16, 0x80, RZ, 0xfc, !PT ;  /* 0x0000008010103812 */ /* 0x000fe400078efcff */
[----:B--2---:R-:W-:Y:S01]  /*efa0*/  @!P3 IADD3.X R12, RZ, R2, RZ, P1, !PT ;  /* 0x00000002ff0cb210 */ /* 0x004fe20000ffe4ff */
[----:B------:R-:W-:Y:S01]  /*efb0*/  @!P2 IMAD.MOV.U32 R2, RZ, RZ, R13 ;  /* 0x000000ffff02a224 */ /* 0x000fe200078e000d */
[----:B------:R-:W-:Y:S01]  /*efc0*/  LOP3.LUT R16, R16, 0xffffffbf, RZ, 0xc0, !PT ;  /* 0xffffffbf10107812 */ /* 0x000fe200078ec0ff */
[----:B------:R-:W0:Y:S04]  /*efd0*/  SHFL.IDX PT, R13, R0, 0x6, 0x181f ;  /* 0x00d81f00000d7f89 */ /* 0x000e2800000e0000 */
[----:B------:R1:W-:Y:S04]  /*efe0*/  @!P2 LDGSTS.E.BYPASS.LTC128B.128 [R15+0x19400], desc[UR36][R2.64], !P0 ;  /* 0x19400000020fafae */ /* 0x0003e8000c101d64 */
[----:B-1----:R-:W1:Y:S01]  /*eff0*/  SHFL.IDX PT, R2, R6, 0x6, 0x181f ;  /* 0x00d81f0006027f89 */ /* 0x002e6200000e0000 */
[----:B------:R-:W-:Y:S01]  /*f000*/  VIADD R3, R4, 0x60 ;  /* 0x0000006004037836 */ /* 0x000fe20000000000 */
[----:B------:R-:W-:-:S02]  /*f010*/  @!P5 LEA R15, R28, UR44, 0x1 ;  /* 0x0000002c1c0fdc11 */ /* 0x000fc4000f8e08ff */
[----:B------:R-:W2:Y:S02]  /*f020*/  SHFL.IDX PT, R6, R6, 0x7, 0x181f ;  /* 0x00f81f0006067f89 */ /* 0x000ea400000e0000 */
[----:B------:R-:W-:Y:S01]  /*f030*/  ISETP.GE.AND P2, PT, R3, R5, PT ;  /* 0x000000050300720c */ /* 0x000fe20003f46270 */
[----:B------:R-:W-:-:S12]  /*f040*/  @!P5 IMAD.MOV.U32 R3, RZ, RZ, R8 ;  /* 0x000000ffff03d224 */ /* 0x000fd800078e0008 */
[----:B0-----:R-:W-:Y:S02]  /*f050*/  @!P2 LEA R13, P1, R22, R13, 0x1 ;  /* 0x0000000d160da211 */ /* 0x001fe400078208ff */
[----:B------:R-:W-:Y:S02]  /*f060*/  @!P2 LEA R21, R28, UR44, 0x1 ;  /* 0x0000002c1c15ac11 */ /* 0x000fe4000f8e08ff */
[----:B------:R-:W-:Y:S02]  /*f070*/  @P2 LOP3.LUT R16, R16, 0x40, RZ, 0xfc, !PT ;  /* 0x0000004010102812 */ /* 0x000fe400078efcff */
[----:B-1----:R-:W-:Y:S01]  /*f080*/  @!P2 IADD3.X R14, RZ, R2, RZ, P1, !PT ;  /* 0x00000002ff0ea210 */ /* 0x002fe20000ffe4ff */
[----:B------:R-:W-:Y:S01]  /*f090*/  @!P5 IMAD.MOV.U32 R2, RZ, RZ, R7 ;  /* 0x000000ffff02d224 */ /* 0x000fe200078e0007 */
[----:B------:R-:W-:-:S04]  /*f0a0*/  @!P4 LEA R7, R28, UR44, 0x1 ;  /* 0x0000002c1c07cc11 */ /* 0x000fc8000f8e08ff */
[----:B------:R0:W-:Y:S02]  /*f0b0*/  @!P5 LDGSTS.E.BYPASS.LTC128B.128 [R15+0x19c00], desc[UR36][R2.64], !P0 ;  /* 0x19c00000020fdfae */ /* 0x0001e4000c101d64 */
[----:B0-----:R-:W-:Y:S01]  /*f0c0*/  @!P4 IMAD.MOV.U32 R2, RZ, RZ, R9 ;  /* 0x000000ffff02c224 */ /* 0x001fe200078e0009 */
[----:B------:R-:W-:Y:S02]  /*f0d0*/  @!P4 MOV R3, R10 ;  /* 0x0000000a0003c202 */ /* 0x000fe40000000f00 */
[----:B------:R-:W-:-:S03]  /*f0e0*/  @!P3 LEA R9, R28, UR44, 0x1 ;  /* 0x0000002c1c09bc11 */ /* 0x000fc6000f8e08ff */
[----:B------:R0:W-:Y:S02]  /*f0f0*/  @!P4 LDGSTS.E.BYPASS.LTC128B.128 [R7+0x1a400], desc[UR36][R2.64], !P0 ;  /* 0x1a4000000207cfae */ /* 0x0001e4000c101d64 */
[----:B0-----:R-:W-:Y:S02]  /*f100*/  @!P3 IMAD.MOV.U32 R2, RZ, RZ, R11 ;  /* 0x000000ffff02b224 */ /* 0x001fe400078e000b */
[----:B------:R-:W-:-:S05]  /*f110*/  @!P3 IMAD.MOV.U32 R3, RZ, RZ, R12 ;  /* 0x000000ffff03b224 */ /* 0x000fca00078e000c */
[----:B------:R0:W-:Y:S02]  /*f120*/  @!P3 LDGSTS.E.BYPASS.LTC128B.128 [R9+0x1ac00], desc[UR36][R2.64], !P0 ;  /* 0x1ac000000209bfae */ /* 0x0001e4000c101d64 */
[----:B0-----:R-:W-:Y:S01]  /*f130*/  @!P2 IMAD.MOV.U32 R2, RZ, RZ, R13 ;  /* 0x000000ffff02a224 */ /* 0x001fe200078e000d */
[----:B------:R-:W-:Y:S02]  /*f140*/  @!P2 MOV R3, R14 ;  /* 0x0000000e0003a202 */ /* 0x000fe40000000f00 */
[----:B------:R0:W1:Y:S04]  /*f150*/  SHFL.IDX PT, R14, R0, 0x7, 0x181f ;  /* 0x00f81f00000e7f89 */ /* 0x00006800000e0000 */
[----:B--2---:R0:W-:Y:S02]  /*f160*/  @!P2 LDGSTS.E.BYPASS.LTC128B.128 [R21+0x1b400], desc[UR36][R2.64], !P0 ;  /* 0x1b4000000215afae */ /* 0x0041e4000c101d64 */
.L_x_4828:
[----:B------:R-:W-:Y:S01]  /*f170*/  VIADD R4, R4, 0x70 ;  /* 0x0000007004047836 */ /* 0x000fe20000000000 */
[----:B------:R-:W-:-:S04]  /*f180*/  LOP3.LUT R16, R16, 0xffffdfff, RZ, 0xc0, !PT ;  /* 0xffffdfff10107812 */ /* 0x000fc800078ec0ff */
[----:B------:R-:W-:-:S13]  /*f190*/  ISETP.GE.AND P2, PT, R4, R5, PT ;  /* 0x000000050400720c */ /* 0x000fda0003f46270 */
[----:B01----:R-:W-:Y:S02]  /*f1a0*/  @!P2 LEA R2, P1, R22, R14, 0x1 ;  /* 0x0000000e1602a211 */ /* 0x003fe400078208ff */
        /* <DEDUP_REMOVED lines=32> */
.L_x_4757:
[----:B------:R-:W-:Y:S01]  /*f3b0*/  UISETP.NE.AND UP0, UPT, UR47, URZ, UPT ;  /* 0x0000003f2f00728c */ /* 0x000fe2000bf05270 */
[----:B------:R-:W-:Y:S01]  /*f3c0*/  R2UR UR6, R29 ;  /* 0x000000001d0672ca */ /* 0x000fe200000e0000 */
[----:B------:R-:W-:Y:S01]  /*f3d0*/  ULDC.64 UR8, c[0x0][0x3d8] ;  /* 0x0000f60000087ab9 */ /* 0x000fe20000000a00 */
[----:B------:R-:W-:Y:S01]  /*f3e0*/  MOV R2, R24 ;  /* 0x0000001800027202 */ /* 0x000fe20000000f00 */
[----:B------:R-:W-:Y:S02]  /*f3f0*/  ULDC UR7, c[0x0][0x448] ;  /* 0x0001120000077ab9 */ /* 0x000fe40000000800 */
[----:B------:R-:W-:-:S05]  /*f400*/  PLOP3.LUT P0, PT, PT, PT, UP0, 0x80, 0x0 ;  /* 0x000000000000781c */ /* 0x000fca0003f0f008 */
[----:B------:R-:W-:-:S03]  /*f410*/  @UP0 ULDC UR4, c[0x0][0x44c] ;  /* 0x0001130000040ab9 */ /* 0x000fc60000000800 */
[----:B------:R-:W-:-:S04]  /*f420*/  UIMAD UR6, UR6, UR8, URZ ;  /* 0x00000008060672a4 */ /* 0x000fc8000f8e023f */
[----:B------:R-:W-:Y:S01]  /*f430*/  UIMAD UR6, UR39, UR9, UR6 ;  /* 0x00000009270672a4 */ /* 0x000fe2000f8e0206 */
[----:B------:R-:W-:Y:S01]  /*f440*/  @P0 IMAD.HI.U32 R0, R24, UR4, RZ ;  /* 0x0000000418000c27 */ /* 0x000fe2000f8e00ff */
[----:B------:R-:W-:Y:S01]  /*f450*/  PLOP3.LUT P0, PT, PT, PT, UP0, 0x80, 0x0 ;  /* 0x000000000000781c */ /* 0x000fe20003f0f008 */
[----:B------:R-:W-:-:S12]  /*f460*/  @UP0 ULDC UR4, c[0x0][0x450] ;  /* 0x0001140000040ab9 */ /* 0x000fd80000000800 */
[----:B------:R-:W-:Y:S01]  /*f470*/  @P0 SHF.R.U32.HI R2, RZ, UR4, R0 ;  /* 0x00000004ff020c19 */ /* 0x000fe20008011600 */
[----:B------:R-:W-:-:S03]  /*f480*/  UIMAD.WIDE.U32 UR4, UR39, UR8, URZ ;  /* 0x00000008270472a5 */ /* 0x000fc6000f8e003f */
[----:B------:R-:W-:Y:S01]  /*f490*/  ULDC.64 UR8, c[0x0][0x3e0] ;  /* 0x0000f80000087ab9 */ /* 0x000fe20000000a00 */
[----:B------:R-:W-:Y:S01]  /*f4a0*/  UIADD3 UR5, UR5, UR6, URZ ;  /* 0x0000000605057290 */ /* 0x000fe2000fffe03f */
[--C-:B------:R-:W-:Y:S01]  /*f4b0*/  IMAD.MOV R5, RZ, RZ, -R2.reuse ;  /* 0x000000ffff057224 */ /* 0x100fe200078e0a02 */
[----:B------:R-:W-:Y:S01]  /*f4c0*/  UIMAD UR6, UR49, UR8, URZ ;  /* 0x00000008310672a4 */ /* 0x000fe2000f8e023f */
[----:B------:R-:W-:Y:S01]  /*f4d0*/  SHF.R.S32.HI R0, RZ, 0x1f, R2 ;  /* 0x0000001fff007819 */ /* 0x000fe20000011402 */
[----:B------:R-:W-:Y:S01]  /*f4e0*/  UIMAD.WIDE.U32 UR4, UR45, UR8, UR4 ;  /* 0x000000082d0472a5 */ /* 0x000fe2000f8e0004 */
[----:B------:R-:W-:Y:S01]  /*f4f0*/  IMAD R5, R5, UR7, R24 ;  /* 0x0000000705057c24 */ /* 0x000fe2000f8e0218 */
[----:B------:R-:W-:-:S03]  /*f500*/  UIMAD UR6, UR45, UR9, UR6 ;  /* 0x000000092d0672a4 */ /* 0x000fc6000f8e0206 */
[----:B------:R-:W-:Y:S01]  /*f510*/  ULDC.64 UR8, c[0x0][0x3d0] ;  /* 0x0000f40000087ab9 */ /* 0x000fe20000000a00 */
[----:B------:R-:W-:Y:S01]  /*f520*/  UIADD3 UR5, UR5, UR6, URZ ;  /* 0x0000000605057290 */ /* 0x000fe2000fffe03f */
[----:B------:R-:W-:Y:S01]  /*f530*/  IMAD R3, R0, UR8, RZ ;  /* 0x0000000800037c24 */ /* 0x000fe2000f8e02ff */
[----:B------:R-:W-:Y:S01]  /*f540*/  SHF.R.S32.HI R0, RZ, 0x1f, R5 ;  /* 0x0000001fff007819 */ /* 0x000fe20000011405 */
[----:B------:R-:W-:Y:S02]  /*f550*/  IMAD.U32 R9, RZ, RZ, UR8 ;  /* 0x00000008ff097e24 */ /* 0x000fe4000f8e00ff */
        /* <DEDUP_REMOVED lines=10> */
[----:B------:R-:W-:Y:S02]  /*f600*/  IADD3 R3, R3, R7, RZ ;  /* 0x0000000703037210 */ /* 0x000fe40007ffe0ff */
        /* <DEDUP_REMOVED lines=25> */
[----:B0-----:R-:W-:-:S04]  /*f7a0*/  @!P6 LEA R14, P0, R22, R14, 0x1 ;  /* 0x0000000e160ee211 */ /* 0x001fc800078008ff */
[----:B-1----:R-:W-:Y:S02]  /*f7b0*/  @!P6 MOV R2, R14 ;  /* 0x0000000e0002e202 */ /* 0x002fe40000000f00 */
[----:B------:R-:W0:Y:S03]  /*f7c0*/  SHFL.IDX PT, R14, R0, 0x2, 0x181f ;  /* 0x00581f00000e7f89 */ /* 0x000e2600000e0000 */
[----:B------:R-:W-:Y:S01]  /*f7d0*/  @!P5 LEA R7, R28, UR44, 0x1 ;  /* 0x0000002c1c07dc11 */ /* 0x000fe2000f8e08ff */
[----:B--2---:R-:W-:-:S04]  /*f7e0*/  @!P6 IMAD.X R5, RZ, RZ, R5, P0 ;  /* 0x000000ffff05e224 */ /* 0x004fc800000e0605 */
[----:B------:R-:W-:Y:S02]  /*f7f0*/  @!P6 IMAD.MOV.U32 R3, RZ, RZ, R5 ;  /* 0x000000ffff03e224 */ /* 0x000fe400078e0005 */
[----:B------:R-:W1:Y:S01]  /*f800*/  SHFL.IDX PT, R5, R4, 0x2, 0x181f ;  /* 0x00581f0004057f89 */ /* 0x000e6200000e0000 */
[----:B0-----:R-:W-:-:S03]  /*f810*/  @!P5 LEA R14, P0, R22, R14, 0x1 ;  /* 0x0000000e160ed211 */ /* 0x001fc600078008ff */
[----:B------:R-:W-:Y:S04]  /*f820*/  @!P6 LDGSTS.E.BYPASS.LTC128B.128 [R9+0x22c00], desc[UR36][R2.64], !P4 ;  /* 0x22c000000209efae */ /* 0x000fe8000e101d64 */
[----:B------:R-:W-:Y:S04]  /*f830*/  @!P6 LDGSTS.E.BYPASS.LTC128B.128 [R9+0x26c00], desc[UR36][R2.64+0x80], !P3 ;  /* 0x26c000800209efae */ /* 0x000fe8000d901d64 */
[----:B------:R-:W-:Y:S04]  /*f840*/  @!P6 LDGSTS.E.BYPASS.LTC128B.128 [R9+0x2ac00], desc[UR36][R2.64+0x100], !P2 ;  /* 0x2ac001000209efae */ /* 0x000fe8000d101d64 */
[----:B------:R0:W-:Y:S01]  /*f850*/  @!P6 LDGSTS.E.BYPASS.LTC128B.128 [R9+0x2ec00], desc[UR36][R2.64+0x180], !P1 ;  /* 0x2ec001800209efae */ /* 0x0001e2000c901d64 */
[----:B------:R-:W-:-:S04]  /*f860*/  LOP3.LUT P6, RZ, R16, 0x80, RZ, 0xc0, !PT ;  /* 0x0000008010ff7812 */ /* 0x000fc800078cc0ff */
[----:B------:R-:W-:Y:S01]  /*f870*/  P2R R6, PR, RZ, 0x40 ;  /* 0x00000040ff067803 */ /* 0x000fe20000000000 */
[----:B-1----:R-:W-:Y:S01]  /*f880*/  @!P5 IMAD.X R5, RZ, RZ, R5, P0 ;  /* 0x000000ffff05d224 */ /* 0x002fe200000e0605 */
[----:B------:R-:W-:Y:S01]  /*f890*/  LOP3.LUT P6, RZ, R16, 0x200, RZ, 0xc0, !PT ;  /* 0x0000020010ff7812 */ /* 0x000fe200078cc0ff */
[----:B0-----:R-:W-:-:S03]  /*f8a0*/  @!P5 IMAD.MOV.U32 R2, RZ, RZ, R14 ;  /* 0x000000ffff02d224 */ /* 0x001fc600078e000e */
[----:B------:R-:W-:Y:S01]  /*f8b0*/  @!P5 MOV R3, R5 ;  /* 0x000000050003d202 */ /* 0x000fe20000000f00 */
[----:B------:R-:W0:Y:S04]  /*f8c0*/  SHFL.IDX PT, R14, R0, 0x3, 0x181f ;  /* 0x00781f00000e7f89 */ /* 0x000e2800000e0000 */
        /* <DEDUP_REMOVED lines=21> */
[----:B0-----:R-:W-:-:S04]  /*fa20*/  @!P5 LEA R14, P0, R22, R14, 0x1 ;  /* 0x0000000e160ed211 */ /* 0x001fc800078008ff */
[----:B-1----:R-:W-:Y:S01]  /*fa30*/  @!P5 IADD3.X R5, RZ, R5, RZ, P0, !PT ;  /* 0x00000005ff05d210 */ /* 0x002fe200007fe4ff */
[----:B--2---:R-:W-:Y:S02]  /*fa40*/  @!P5 IMAD.MOV.U32 R2, RZ, RZ, R14 ;  /* 0x000000ffff02d224 */ /* 0x004fe400078e000e */
[----:B------:R-:W0:Y:S02]  /*fa50*/  SHFL.IDX PT, R14, R0, 0x5, 0x181f ;  /* 0x00b81f00000e7f89 */ /* 0x000e2400000e0000 */
[----:B------:R-:W-:Y:S02]  /*fa60*/  @!P5 IMAD.MOV.U32 R3, RZ, RZ, R5 ;  /* 0x000000ffff03d224 */ /* 0x000fe400078e0005 */
        /* <DEDUP_REMOVED lines=8> */
[----:B-1----:R-:W-:Y:S01]  /*faf0*/  @!P6 IMAD.X R5, RZ, RZ, R5, P0 ;  /* 0x000000ffff05e224 */ /* 0x002fe200000e0605 */
[----:B--2---:R-:W-:Y:S02]  /*fb00*/  @!P6 MOV R2, R14 ;  /* 0x0000000e0002e202 */ /* 0x004fe40000000f00 */
        /* <DEDUP_REMOVED lines=10> */
[----:B--2---:R-:W-:-:S03]  /*fbb0*/  @!P5 IMAD.MOV.U32 R2, RZ, RZ, R14 ;  /* 0x000000ffff02d224 */ /* 0x004fc600078e000e */
[----:B------:R-:W-:Y:S01]  /*fbc0*/  @!P5 MOV R3, R5 ;  /* 0x000000050003d202 */ /* 0x000fe20000000f00 */
[----:B------:R0:W1:Y:S04]  /*fbd0*/  SHFL.IDX PT, R14, R0, 0x7, 0x181f ;  /* 0x00f81f00000e7f89 */ /* 0x00006800000e0000 */
[----:B------:R0:W-:Y:S04]  /*fbe0*/  @!P5 LDGSTS.E.BYPASS.LTC128B.128 [R9+0x25400], desc[UR36][R2.64], !P4 ;  /* 0x254000000209dfae */ /* 0x0001e8000e101d64 */
[----:B------:R0:W-:Y:S04]  /*fbf0*/  @!P5 LDGSTS.E.BYPASS.LTC128B.128 [R9+0x29400], desc[UR36][R2.64+0x80], !P3 ;  /* 0x294000800209dfae */ /* 0x0001e8000d901d64 */
[----:B------:R0:W-:Y:S04]  /*fc00*/  @!P5 LDGSTS.E.BYPASS.LTC128B.128 [R9+0x2d400], desc[UR36][R2.64+0x100], !P2 ;  /* 0x2d4001000209dfae */ /* 0x0001e8000d101d64 */
[----:B------:R0:W-:Y:S04]  /*fc10*/  @!P5 LDGSTS.E.BYPASS.LTC128B.128 [R9+0x31400], desc[UR36][R2.64+0x180], !P1 ;  /* 0x314001800209dfae */ /* 0x0001e8000c901d64 */
[----:B------:R0:W2:Y:S02]  /*fc20*/  SHFL.IDX PT, R5, R4, 0x7, 0x181f ;  /* 0x00f81f0004057f89 */ /* 0x0000a400000e0000 */
.L_x_4846:
        /* <DEDUP_REMOVED lines=13> */
.L_x_4760:
[----:B------:R-:W-:Y:S05]  /*fd00*/  BSYNC B0 ;  /* 0x0000000000007941 */ /* 0x000fea0003800000 */
.L_x_4759:
        /* <DEDUP_REMOVED lines=9> */
.L_x_4847:
[----:B------:R-:W-:-:S13]  /*fda0*/  ISETP.NE.AND P0, PT, R37, 0x3, PT ;  /* 0x000000032500780c */ /* 0x000fda0003f05270 */
[----:B------:R-:W-:Y:S05]  /*fdb0*/  @!P0 BRA `(.L_x_4762) ;  /* 0x0000000000048947 */ /* 0x000fea0003800000 */
[----:B------:R-:W-:Y:S01]  /*fdc0*/  BPT.TRAP 0x1 ;  /* 0x000000040000795c */ /* 0x000fe20000300000 */
.L_x_4762:
[----:B------:R-:W4:Y:S02]  /*fdd0*/  SYNCS.PHASECHK.TRANS64.TRYWAIT P0, [UR44+0x32460], R0 ;  /* 0x03246000ff0075a7 */ /* 0x000f24000800016c */
[----:B----4-:R-:W-:Y:S05]  /*fde0*/  @!P0 BRA `(.L_x_4763) ;  /* 0x0000003800dc8947 */ /* 0x010fea0003800000 */
.L_x_4848:
[----:B------:R-:W4:Y:S01]  /*fdf0*/  LDL.LU R4, [R1] ;  /* 0x0000000001047983 */ /* 0x000f220000300800 */
        /* <DEDUP_REMOVED lines=16> */
[----:B------:R-:W-:Y:S02]  /*ff00*/  UIMAD UR4, UR4, UR6, URZ ;  /* 0x00000006040472a4 */ /* 0x000fe4000f8e023f */
[----:B------:R-:W-:Y:S01]  /*ff10*/  IADD3 R3, R3, R5, RZ ;  /* 0x0000000503037210 */ /* 0x000fe20007ffe0ff */
        /* <DEDUP_REMOVED lines=10> */
[----:B----4-:R-:W-:-:S05]  /*ffc0*/  IADD3 R0, R3, R0, R4 ;  /* 0x0000000003007210 */ /* 0x010fca0007ffe004 */
[----:B------:R-:W-:Y:S01]  /*ffd0*/  IMAD.IADD R5, R0, 0x1, R5 ;  /* 0x0000000100057824 */ /* 0x000fe200078e0205 */
[----:B------:R-:W-:Y:S06]  /*ffe0*/  BRA.DIV UR4, `(.L_x_4764) ;  /* 0x0000003a04747947 */ /* 0x000fec000b800000 */
[----:B-1----:R-:W0:Y:S01]  /*fff0*/  SHFL.IDX PT, R14, R7, RZ, 0x181f ;  /* 0x00181fff070e7589 */ /* 0x002e2200000e0000 */
[----:B------:R-:W-:Y:S02]  /*10000*/  SHF.L.U32 R0, R22, 0x1, RZ ;  /* 0x0000000116007819 */ /* 0x000fe400000006ff */
[----:B------:R-:W-:Y:S01]  /*10010*/  LEA R6, R28, UR44, 0x1 ;  /* 0x0000002c1c067c11 */ /* 0x000fe2000f8e08ff */
        /* <DEDUP_REMOVED lines=10> */
[----:B------:R-:W0:Y:S03]  /*100c0*/  SHFL.IDX PT, R14, R7, 0x2, 0x181f ;  /* 0x00581f00070e7f89 */ /* 0x000e2600000e0000 */
[----:B------:R-:W-:Y:S01]  /*100d0*/  IMAD.X R11, RZ, RZ, R4, P0 ;  /* 0x000000ffff0b7224 */ /* 0x000fe200000e0604 */
[----:B------:R-:W-:Y:S01]  /*100e0*/  ISETP.LT.OR P0, PT, R17, 0x1, P4 ;  /* 0x000000011100780c */ /* 0x000fe20002701670 */
[----:B------:R-:W1:-:S12]  /*100f0*/  SHFL.IDX PT, R4, R8, 0x2, 0x181f ;  /* 0x00581f0008047f89 */ /* 0x000e5800000e0000 */
[----:B------:R-:W-:Y:S01]  /*10100*/  LDGSTS.E.BYPASS.LTC128B.128 [R6+0x400], desc[UR36][R2.64], !P0 ;  /* 0x0040000002067fae */ /* 0x000fe2000c101d64 */
[----:B------:R-:W-:-:S13]  /*10110*/  ISETP.LT.OR P0, PT, R17, 0x1, !P2 ;  /* 0x000000011100780c */ /* 0x000fda0005701670 */
[----:B------:R-:W-:Y:S01]  /*10120*/  LDGSTS.E.BYPASS.LTC128B.128 [R6+0x3400], desc[UR36][R2.64+0x80], !P0 ;  /* 0x0340008002067fae */ /* 0x000fe2000c101d64 */
[----:B------:R-:W-:-:S13]  /*10130*/  ISETP.LT.OR P0, PT, R17, 0x1, !P1 ;  /* 0x000000011100780c */ /* 0x000fda0004f01670 */
[----:B------:R-:W-:Y:S01]  /*10140*/  LDGSTS.E.BYPASS.LTC128B.128 [R6+0x6400], desc[UR36][R2.64+0x100], !P0 ;  /* 0x0640010002067fae */ /* 0x000fe2000c101d64 */
[----:B------:R-:W-:-:S03]  /*10150*/  LOP3.LUT P0, RZ, R5, 0x8, RZ, 0xc0, !PT ;  /* 0x0000000805ff7812 */ /* 0x000fc6000780c0ff */
[----:B------:R-:W-:Y:S01]  /*10160*/  SHFL.IDX PT, R5, R8, 0x3, 0x181f ;  /* 0x00781f0008057f89 */ /* 0x000fe200000e0000 */
[----:B------:R-:W-:-:S03]  /*10170*/  ISETP.LT.OR P3, PT, R17, 0x1, !P0 ;  /* 0x000000011100780c */ /* 0x000fc60004761670 */
[----:B------:R-:W-:Y:S10]  /*10180*/  SHFL.IDX PT, R8, R8, 0x5, 0x181f ;  /* 0x00b81f0008087f89 */ /* 0x000ff400000e0000 */
[----:B------:R0:W-:Y:S02]  /*10190*/  LDGSTS.E.BYPASS.LTC128B.128 [R6+0x9400], desc[UR36][R2.64+0x180], !P3 ;  /* 0x0940018002067fae */ /* 0x0001e4000d901d64 */
[----:B0-----:R-:W-:-:S02]  /*101a0*/  IADD3 R2, P3, R14, R0, RZ ;  /* 0x000000000e027210 */ /* 0x001fc40007f7e0ff */
[----:B------:R-:W0:Y:S03]  /*101b0*/  SHFL.IDX PT, R14, R7, 0x3, 0x181f ;  /* 0x00781f00070e7f89 */ /* 0x000e2600000e0000 */
        /* <DEDUP_REMOVED lines=8> */
[----:B------:R-:W-:Y:S01]  /*10240*/  LDGSTS.E.BYPASS.LTC128B.128 [R6+0x9c00], desc[UR36][R10.64+0x180], !P3 ;  /* 0x09c001800a067fae */ /* 0x000fe2000d901d64 */
[----:B0-----:R-:W-:-:S03]  /*10250*/  IADD3 R4, P3, R14, R0, RZ ;  /* 0x000000000e047210 */ /* 0x001fc60007f7e0ff */
[----:B------:R-:W0:Y:S01]  /*10260*/  SHFL.IDX PT, R14, R7, 0x4, 0x181f ;  /* 0x00981f00070e7f89 */ /* 0x000e2200000e0000 */
[----:B------:R-:W-:Y:S02]  /*10270*/  IADD3.X R5, RZ, R5, RZ, P3, !PT ;  /* 0x00000005ff057210 */ /* 0x000fe40001ffe4ff */
[----:B------:R-:W-:-:S13]  /*10280*/  ISETP.LT.OR P3, PT, R17, 0x21, P4 ;  /* 0x000000211100780c */ /* 0x000fda0002761670 */
        /* <DEDUP_REMOVED lines=8> */
[----:B------:R0:W1:Y:S03]  /*10310*/  SHFL.IDX PT, R14, R7, 0x5, 0x181f ;  /* 0x00b81f00070e7f89 */ /* 0x00006600000e0000 */
[----:B------:R-:W-:Y:S01]  /*10320*/  IMAD.X R3, RZ, RZ, R9, P3 ;  /* 0x000000ffff037224 */ /* 0x000fe200018e0609 */
        /* <DEDUP_REMOVED lines=16> */
[----:B-1----:R0:W-:Y:S02]  /*10430*/  LDGSTS.E.BYPASS.LTC128B.128 [R6+0xb400], desc[UR36][R2.64+0x180], !P3 ;  /* 0x0b40018002067fae */ /* 0x0021e4000d901d64 */
.L_x_4862:
[----:B01----:R-:W-:Y:S02]  /*10440*/  IADD3 R2, P3, R14, R0, RZ ;  /* 0x000000000e027210 */ /* 0x003fe40007f7e0ff */
[C---:B------:R-:W-:Y:S02]  /*10450*/  ISETP.LT.OR P2, PT, R17.reuse, 0x51, !P2 ;  /* 0x000000511100780c */ /* 0x040fe40005741670 */
[----:B------:R-:W-:Y:S02]  /*10460*/  IADD3.X R3, RZ, R8, RZ, P3, !PT ;  /* 0x00000008ff037210 */ /* 0x000fe40001ffe4ff */
[C---:B------:R-:W-:Y:S02]  /*10470*/  ISETP.LT.OR P3, PT, R17.reuse, 0x51, P4 ;  /* 0x000000511100780c */ /* 0x040fe40002761670 */
[C---:B------:R-:W-:Y:S02]  /*10480*/  ISETP.LT.OR P1, PT, R17.reuse, 0x51, !P1 ;  /* 0x000000511100780c */ /* 0x040fe40004f21670 */
[----:B------:R-:W-:-:S09]  /*10490*/  ISETP.LT.OR P0, PT, R17, 0x51, !P0 ;  /* 0x000000511100780c */ /* 0x000fd20004701670 */
        /* <DEDUP_REMOVED lines=14> */
.L_x_4765:
        /* <DEDUP_REMOVED lines=9> */
[----:B------:R-:W-:Y:S01]  /*10610*/  IMAD.MOV.U32 R17, RZ, RZ, 0x1 ;  /* 0x00000001ff117424 */ /* 0x000fe200078e00ff */
[----:B------:R-:W-:Y:S01]  /*10620*/  ULOP3.LUT UR5, URZ, UR41, URZ, 0x33, !UPT ;  /* 0x000000293f057292 */ /* 0x000fe2000f8e333f */
[----:B------:R-:W1:Y:S01]  /*10630*/  S2R R3, SR_TID.X ;  /* 0x0000000000037919 */ /* 0x000e620000002100 */
[----:B------:R-:W-:Y:S01]  /*10640*/  UIMAD UR4, UR4, UR38, URZ ;  /* 0x00000026040472a4 */ /* 0x000fe2000f8e023f */
[----:B------:R-:W-:Y:S01]  /*10650*/  IMAD.MOV.U32 R26, RZ, RZ, 0x1 ;  /* 0x00000001ff1a7424 */ /* 0x000fe200078e00ff */
[----:B0-----:R-:W-:Y:S02]  /*10660*/  SHF.L.U32 R2, R2, 0x4, RZ ;  /* 0x0000000402027819 */ /* 0x001fe400000006ff */
[----:B-1----:R-:W-:Y:S02]  /*10670*/  LOP3.LUT R3, R3, 0x7f, RZ, 0xc0, !PT ;  /* 0x0000007f03037812 */ /* 0x002fe400078ec0ff */
[----:B------:R-:W-:-:S02]  /*10680*/  LOP3.LUT R2, R2, 0x70, RZ, 0xc0, !PT ;  /* 0x0000007002027812 */ /* 0x000fc400078ec0ff */
[----:B------:R-:W-:-:S04]  /*10690*/  SHF.R.U32.HI R3, RZ, 0x3, R3 ;  /* 0x00000003ff037819 */ /* 0x000fc80000011603 */
[----:B------:R-:W-:Y:S02]  /*106a0*/  IADD3 R27, R2, R27, R3 ;  /* 0x0000001b021b7210 */ /* 0x000fe40007ffe003 */
[----:B------:R-:W-:Y:S02]  /*106b0*/  LOP3.LUT R2, RZ, UR42, RZ, 0x33, !PT ;  /* 0x0000002aff027c12 */ /* 0x000fe4000f8e33ff */
[----:B------:R-:W-:Y:S01]  /*106c0*/  LOP3.LUT R3, RZ, UR4, RZ, 0x33, !PT ;  /* 0x00000004ff037c12 */ /* 0x000fe2000f8e33ff */
[----:B------:R-:W-:-:S03]  /*106d0*/  VIADD R27, R27, 0xfffffee0 ;  /* 0xfffffee01b1b7836 */ /* 0x000fc60000000000 */
[----:B------:R-:W-:-:S05]  /*106e0*/  VIMNMX3 R2, R2, UR5, R3, !PT ;  /* 0x0000000502027c0f */ /* 0x000fca000f800103 */
[C---:B------:R-:W-:Y:S01]  /*106f0*/  IMAD R18, R2.reuse, -0x60, R27 ;  /* 0xffffffa002127824 */ /* 0x040fe200078e021b */
[----:B------:R-:W-:-:S07]  /*10700*/  IADD3 R27, -R2, -0x2, RZ ;  /* 0xfffffffe021b7810 */ /* 0x000fce0007ffe1ff */
.L_x_4781:
[----:B------:R-:W0:Y:S01]  /*10710*/  LDC R2, c[0x0][0x430] ;  /* 0x00010c00ff027b82 */ /* 0x000e220000000800 */
[----:B------:R-:W-:Y:S01]  /*10720*/  ISETP.GT.U32.AND P0, PT, R32, 0x5f, PT ;  /* 0x0000005f2000780c */ /* 0x000fe20003f04070 */
[----:B------:R-:W-:Y:S01]  /*10730*/  BSSY B1, `(.L_x_4767) ;  /* 0x0000014000017945 */ /* 0x000fe20003800000 */
[----:B------:R-:W-:Y:S01]  /*10740*/  MOV R7, R18 ;  /* 0x0000001200077202 */ /* 0x000fe20000000f00 */
[----:B------:R-:W-:Y:S01]  /*10750*/  IMAD.MOV.U32 R4, RZ, RZ, RZ ;  /* 0x000000ffff047224 */ /* 0x000fe200078e00ff */
[----:B0-----:R-:W-:-:S13]  /*10760*/  ISETP.NE.AND P1, PT, R2, 0x1, PT ;  /* 0x000000010200780c */ /* 0x001fda0003f25270 */
[----:B------:R-:W0:Y:S08]  /*10770*/  @P1 LDC R3, c[0x0][0x434] ;  /* 0x00010d00ff031b82 */ /* 0x000e300000000800 */
[----:B-1----:R-:W1:Y:S01]  /*10780*/  @P1 LDC R5, c[0x0][0x438] ;  /* 0x00010e00ff051b82 */ /* 0x002e620000000800 */
[----:B0-----:R-:W-:-:S05]  /*10790*/  @P1 IMAD.HI.U32 R2, R18, R3, RZ ;  /* 0x0000000312021227 */ /* 0x001fca00078e00ff */
[----:B-1----:R-:W-:Y:S01]  /*107a0*/  @P1 SHF.R.U32.HI R7, RZ, R5, R2 ;  /* 0x00000005ff071219 */ /* 0x002fe20000011602 */
[----:B--23--:R-:W-:Y:S06]  /*107b0*/  @P0 BRA `(.L_x_4768) ;  /* 0x00000000002c0947 */ /* 0x00cfec0003800000 */
        /* <DEDUP_REMOVED lines=11> */
.L_x_4768:
[----:B------:R-:W-:Y:S05]  /*10870*/  BSYNC B1 ;  /* 0x0000000000017941 */ /* 0x000fea0003800000 */
.L_x_4767:
[----:B------:R-:W-:-:S13]  /*10880*/  ISETP.NE.AND P0, PT, R37, 0x3, PT ;  /* 0x000000032500780c */ /* 0x000fda0003f05270 */
[----:B------:R-:W-:Y:S05]  /*10890*/  @!P0 BRA `(.L_x_4769) ;  /* 0x0000000000048947 */ /* 0x000fea0003800000 */
[----:B------:R-:W-:Y:S01]  /*108a0*/  BPT.TRAP 0x1 ;  /* 0x000000040000795c */ /* 0x000fe20000300000 */
.L_x_4769:
[----:B------:R-:W-:Y:S01]  /*108b0*/  LEA R19, R17, UR44, 0x3 ;  /* 0x0000002c11137c11 */ /* 0x000fe2000f8e18ff */
[----:B------:R-:W-:Y:S01]  /*108c0*/  BSSY B1, `(.L_x_4770) ;  /* 0x0000004000017945 */ /* 0x000fe20003800000 */
[----:B------:R-:W-:-:S04]  /*108d0*/  SHF.L.U32 R25, R26, 0x1f, RZ ;  /* 0x0000001f1a197819 */ /* 0x000fc800000006ff */
[----:B------:R-:W1:Y:S02]  /*108e0*/  SYNCS.PHASECHK.TRANS64.TRYWAIT P0, [R19+URZ+0x32440], R25 ;  /* 0x03244019130075a7 */ /* 0x000e64000800017f */
[----:B-1----:R-:W-:Y:S05]  /*108f0*/  @!P0 BRA `(.L_x_4771) ;  /* 0x00000038009c8947 */ /* 0x002fea0003800000 */
.L_x_4863:
[----:B------:R-:W-:Y:S05]  /*10900*/  BSYNC B1 ;  /* 0x0000000000017941 */ /* 0x000fea0003800000 */
.L_x_4770:
[----:B------:R-:W-:Y:S01]  /*10910*/  ULDC UR4, c[0x0][0x430] ;  /* 0x00010c0000047ab9 */ /* 0x000fe20000000800 */
[----:B-----5:R-:W-:Y:S01]  /*10920*/  SHF.R.S32.HI R20, RZ, 0x1f, R4 ;  /* 0x0000001fff147819 */ /* 0x020fe20000011404 */
[----:B------:R-:W-:Y:S01]  /*10930*/  UIADD3 UR4, -UR4, URZ, URZ ;  /* 0x0000003f04047290 */ /* 0x000fe2000fffe13f */
[----:B------:R-:W-:Y:S01]  /*10940*/  R2UR UR6, R29 ;  /* 0x000000001d0672ca */ /* 0x000fe200000e0000 */
[----:B------:R-:W-:Y:S01]  /*10950*/  IMAD R22, R17, 0x1800, R28 ;  /* 0x0000180011167824 */ /* 0x000fe200078e021c */
[----:B------:R-:W-:-:S03]  /*10960*/  LOP3.LUT P1, RZ, R16, 0x2, RZ, 0xc0, !PT ;  /* 0x0000000210ff7812 */ /* 0x000fc6000782c0ff */
[----:B0-----:R-:W-:Y:S01]  /*10970*/  IMAD R5, R7, UR4, R18 ;  /* 0x0000000407057c24 */ /* 0x001fe2000f8e0212 */
[----:B------:R-:W-:-:S04]  /*10980*/  ULDC.64 UR4, c[0x0][0x300] ;  /* 0x0000c00000047ab9 */ /* 0x000fc80000000a00 */
[----:B------:R-:W-:-:S05]  /*10990*/  SHF.R.S32.HI R23, RZ, 0x1f, R5 ;  /* 0x0000001fff177819 */ /* 0x000fca0000011405 */
[----:B------:R-:W-:-:S04]  /*109a0*/  IMAD R2, R23, UR4, RZ ;  /* 0x0000000417027c24 */ /* 0x000fc8000f8e02ff */
[C---:B------:R-:W-:Y:S02]  /*109b0*/  IMAD R7, R5.reuse, UR5, R2 ;  /* 0x0000000505077c24 */ /* 0x040fe4000f8e0202 */
[----:B------:R-:W-:Y:S01]  /*109c0*/  IMAD.WIDE.U32 R2, R5, UR4, RZ ;  /* 0x0000000405027c25 */ /* 0x000fe2000f8e00ff */
        /* <DEDUP_REMOVED lines=12> */
[----:B------:R-:W-:-:S03]  /*10a90*/  LEA R21, P0, R2, UR6, 0x1 ;  /* 0x0000000602157c11 */ /* 0x000fc6000f8008ff */
[----:B------:R-:W-:Y:S01]  /*10aa0*/  VIADD R3, R3, UR4 ;  /* 0x0000000403037c36 */ /* 0x000fe20008000000 */
[----:B------:R-:W-:-:S04]  /*10ab0*/  UMOV UR4, 0xffffffff ;  /* 0xffffffff00047882 */ /* 0x000fc80000000000 */
[----:B------:R-:W-:Y:S01]  /*10ac0*/  LEA.HI.X R24, R2, UR7, R3, 0x1, P0 ;  /* 0x0000000702187c11 */ /* 0x000fe200080f0c03 */
[----:B------:R-:W-:Y:S06]  /*10ad0*/  BRA.DIV UR4, `(.L_x_4772) ;  /* 0x0000003a04387947 */ /* 0x000fec000b800000 */
[----:B------:R-:W0:Y:S01]  /*10ae0*/  SHFL.IDX PT, R14, R21, RZ, 0x181f ;  /* 0x00181fff150e7589 */ /* 0x000e2200000e0000 */
[----:B------:R-:W-:-:S03]  /*10af0*/  LEA R22, R22, UR44, 0x1 ;  /* 0x0000002c16167c11 */ /* 0x000fc6000f8e08ff */
[----:B------:R-:W2:Y:S04]  /*10b00*/  SHFL.IDX PT, R3, R24, RZ, 0x181f ;  /* 0x00181fff18037589 */ /* 0x000ea800000e0000 */
[----:B------:R-:W-:Y:S01]  /*10b10*/  SHFL.IDX PT, R35, R24, 0x5, 0x181f ;  /* 0x00b81f0018237f89 */ /* 0x000fe200000e0000 */
[----:B0-----:R-:W-:-:S03]  /*10b20*/  IADD3 R12, P0, R14, R0, RZ ;  /* 0x000000000e0c7210 */ /* 0x001fc60007f1e0ff */
[----:B------:R-:W0:Y:S01]  /*10b30*/  SHFL.IDX PT, R14, R21, 0x1, 0x181f ;  /* 0x00381f00150e7f89 */ /* 0x000e2200000e0000 */
[----:B--2---:R-:W-:-:S03]  /*10b40*/  IADD3.X R13, RZ, R3, RZ, P0, !PT ;  /* 0x00000003ff0d7210 */ /* 0x004fc600007fe4ff */
[----:B------:R-:W2:Y:S04]  /*10b50*/  SHFL.IDX PT, R3, R24, 0x1, 0x181f ;  /* 0x00381f0018037f89 */ /* 0x000ea800000e0000 */
[----:B------:R3:W-:Y:S01]  /*10b60*/  LDGSTS.E.BYPASS.LTC128B.128 [R22+0x1c400], desc[UR36][R12.64], !P1 ;  /* 0x1c4000000c167fae */ /* 0x0007e2000c901d64 */
[----:B0-----:R-:W-:-:S03]  /*10b70*/  IADD3 R10, P0, R14, R0, RZ ;  /* 0x000000000e0a7210 */ /* 0x001fc60007f1e0ff */
[----:B------:R-:W0:Y:S02]  /*10b80*/  SHFL.IDX PT, R14, R21, 0x2, 0x181f ;  /* 0x00581f00150e7f89 */ /* 0x000e2400000e0000 */
[----:B--2---:R-:W-:Y:S02]  /*10b90*/  IMAD.X R11, RZ, RZ, R3, P0 ;  /* 0x000000ffff0b7224 */ /* 0x004fe400000e0603 */
        /* <DEDUP_REMOVED lines=13> */
[----:B------:R3:W0:Y:S01]  /*10c70*/  SHFL.IDX PT, R14, R21, 0x5, 0x181f ;  /* 0x00b81f00150e7f89 */ /* 0x00062200000e0000 */
[----:B--2---:R-:W-:-:S05]  /*10c80*/  IADD3.X R3, RZ, R3, RZ, P0, !PT ;  /* 0x00000003ff037210 */ /* 0x004fca00007fe4ff */
[----:B------:R3:W-:Y:S04]  /*10c90*/  LDGSTS.E.BYPASS.LTC128B.128 [R22+0x1e400], desc[UR36][R2.64], !P1 ;  /* 0x1e40000002167fae */ /* 0x0007e8000c901d64 */
.L_x_4877:
[----:B0--3--:R-:W-:-:S05]  /*10ca0*/  IADD3 R2, P0, R14, R0, RZ ;  /* 0x000000000e027210 */ /* 0x009fca0007f1e0ff */
[----:B------:R-:W-:Y:S01]  /*10cb0*/  IMAD.X R3, RZ, RZ, R35, P0 ;  /* 0x000000ffff037224 */ /* 0x000fe200000e0623 */
[----:B------:R-:W-:-:S04]  /*10cc0*/  PLOP3.LUT P0, PT, PT, PT, PT, 0x80, 0x0 ;  /* 0x000000000000781c */ /* 0x000fc80003f0f070 */
[----:B------:R-:W-:Y:S01]  /*10cd0*/  @!PT LDS RZ, [RZ] ;  /* 0x00000000fffff984 */ /* 0x000fe20000000800 */
[----:B------:R-:W-:Y:S01]  /*10ce0*/  @!PT LDS RZ, [RZ] ;  /* 0x00000000fffff984 */ /* 0x000fe20000000800 */
[----:B------:R-:W-:Y:S01]  /*10cf0*/  @!PT LDS RZ, [RZ] ;  /* 0x00000000fffff984 */ /* 0x000fe20000000800 */
[----:B------:R0:W-:Y:S01]  /*10d00*/  LDGSTS.E.BYPASS.LTC128B.128 [R22+0x1ec00], desc[UR36][R2.64], !P1 ;  /* 0x1ec0000002167fae */ /* 0x0001e2000c901d64 */
[----:B------:R-:W-:-:S08]  /*10d10*/  NOP ;  /* 0x0000000000007918 */ /* 0x000fd00000000000 */
.L_x_4773:
        /* <DEDUP_REMOVED lines=10> */
.L_x_4774:
[----:B------:R2:W-:Y:S01]  /*10dc0*/  SYNCS.ARRIVE.TRANS64.A1T0 RZ, [R19+URZ+0x32430], RZ ;  /* 0x032430ff13ff79a7 */ /* 0x0005e2000810003f */
[----:B------:R-:W-:Y:S05]  /*10dd0*/  @!P2 BRA `(.L_x_4775) ;  /* 0x000000000004a947 */ /* 0x000fea0003800000 */
[----:B------:R-:W-:Y:S01]  /*10de0*/  BPT.TRAP 0x1 ;  /* 0x000000040000795c */ /* 0x000fe20000300000 */
.L_x_4775:
[----:B------:R-:W3:Y:S01]  /*10df0*/  SYNCS.PHASECHK.TRANS64.TRYWAIT P0, [R19+URZ+0x32460], R25 ;  /* 0x03246019130075a7 */ /* 0x000ee2000800017f */
[----:B------:R-:W-:Y:S04]  /*10e00*/  BSSY B1, `(.L_x_4776) ;  /* 0x0000002000017945 */ /* 0x000fe80003800000 */
[----:B---3--:R-:W-:Y:S05]  /*10e10*/  @!P0 BRA `(.L_x_4777) ;  /* 0x0000003800f48947 */ /* 0x008fea0003800000 */
.L_x_4878:
[----:B------:R-:W-:Y:S05]  /*10e20*/  BSYNC B1 ;  /* 0x0000000000017941 */ /* 0x000fea0003800000 */
.L_x_4776:
        /* <DEDUP_REMOVED lines=16> */
[----:B------:R-:W-:Y:S01]  /*10f30*/  MOV R5, UR6 ;  /* 0x0000000600057c02 */ /* 0x000fe20008000f00 */
[----:B------:R-:W-:Y:S01]  /*10f40*/  IMAD.IADD R3, R3, 0x1, R7 ;  /* 0x0000000103037824 */ /* 0x000fe200078e0207 */
        /* <DEDUP_REMOVED lines=12> */
[----:B------:R-:W-:Y:S01]  /*11010*/  SHFL.IDX PT, R5, R22, 0x3, 0x181f ;  /* 0x00781f0016057f89 */ /* 0x000fe200000e0000 */
[----:B0-----:R-:W-:-:S03]  /*11020*/  IADD3 R10, P0, R14, R0, RZ ;  /* 0x000000000e0a7210 */ /* 0x001fc60007f1e0ff */
[----:B------:R-:W0:Y:S02]  /*11030*/  SHFL.IDX PT, R14, R20, 0x1, 0x181f ;  /* 0x00381f00140e7f89 */ /* 0x000e2400000e0000 */
[----:B----4-:R-:W-:Y:S02]  /*11040*/  IMAD.X R11, RZ, RZ, R3, P0 ;  /* 0x000000ffff0b7224 */ /* 0x010fe400000e0603 */
[----:B------:R-:W-:Y:S04]  /*11050*/  SHFL.IDX PT, R3, R22, 0x4, 0x181f ;  /* 0x00981f0016037f89 */ /* 0x000fe800000e0000 */
        /* <DEDUP_REMOVED lines=11> */
[----:B------:R5:W-:Y:S01]  /*11110*/  LDGSTS.E.BYPASS.LTC128B.128 [R21+0x9800], desc[UR36][R8.64+0x180], !P1 ;  /* 0x0980018008157fae */ /* 0x000be2000c901d64 */
[----:B0-----:R-:W-:-:S03]  /*11120*/  IADD3 R6, P0, R14, R0, RZ ;  /* 0x000000000e067210 */ /* 0x001fc60007f1e0ff */
[----:B------:R-:W-:Y:S04]  /*11130*/  SHFL.IDX PT, R22, R22, 0x5, 0x181f ;  /* 0x00b81f0016167f89 */ /* 0x000fe800000e0000 */
[----:B------:R-:W0:Y:S01]  /*11140*/  SHFL.IDX PT, R14, R20, 0x3, 0x181f ;  /* 0x00781f00140e7f89 */ /* 0x000e2200000e0000 */
[----:B----4-:R-:W-:Y:S01]  /*11150*/  IADD3.X R7, RZ, R4, RZ, P0, !PT ;  /* 0x00000004ff077210 */ /* 0x010fe200007fe4ff */
[----:B-----5:R-:W-:-:S04]  /*11160*/  IMAD.MOV.U32 R9, RZ, RZ, RZ ;  /* 0x000000ffff097224 */ /* 0x020fc800078e00ff */
        /* <DEDUP_REMOVED lines=18> */
.L_x_4892:
[----:B0---4-:R-:W-:-:S04]  /*11290*/  IADD3 R2, P0, R14, R0, RZ ;  /* 0x000000000e027210 */ /* 0x011fc80007f1e0ff */
        /* <DEDUP_REMOVED lines=10> */
.L_x_4779:
        /* <DEDUP_REMOVED lines=10> */
.L_x_4780:
        /* <DEDUP_REMOVED lines=9> */
[----:B----4-:R-:W-:Y:S05]  /*11470*/  @P0 BRA `(.L_x_4781) ;  /* 0xfffffff000a40947 */ /* 0x010fea000383ffff */
.L_x_4766:
[----:B------:R-:W-:Y:S05]  /*11480*/  BSYNC B0 ;  /* 0x0000000000007941 */ /* 0x000fea0003800000 */
.L_x_4745:
[----:B------:R-:W0:Y:S01]  /*11490*/  S2R R3, SR_CgaCtaId ;  /* 0x0000000000037919 */ /* 0x000e220000008800 */
[----:B------:R-:W-:Y:S01]  /*114a0*/  MOV R0, 0x400 ;  /* 0x0000040000007802 */ /* 0x000fe20000000f00 */
[----:B------:R-:W-:Y:S01]  /*114b0*/  BSSY B0, `(.L_x_4782) ;  /* 0x0000005000007945 */ /* 0x000fe20003800000 */
[----:B------:R-:W-:Y:S02]  /*114c0*/  SHF.L.U32 R9, R9, 0x1f, RZ ;  /* 0x0000001f09097819 */ /* 0x000fe400000006ff */
[----:B0-----:R-:W-:-:S04]  /*114d0*/  LEA R4, R3, R0, 0x18 ;  /* 0x0000000003047211 */ /* 0x001fc800078ec0ff */
[----:B------:R-:W0:Y:S02]  /*114e0*/  SYNCS.PHASECHK.TRANS64.TRYWAIT P0, [R4+URZ+0x32420], R9 ;  /* 0x03242009040075a7 */ /* 0x000e24000800017f */
[----:B0-----:R-:W-:Y:S05]  /*114f0*/  @!P0 BRA `(.L_x_4783) ;  /* 0x0000003c001c8947 */ /* 0x001fea0003800000 */
.L_x_4893:
[----:B------:R-:W-:Y:S05]  /*11500*/  BSYNC B0 ;  /* 0x0000000000007941 */ /* 0x000fea0003800000 */
.L_x_4782:
[----:B------:R-:W-:-:S03]  /*11510*/  UMOV UR4, 0xffffffff ;  /* 0xffffffff00047882 */ /* 0x000fc60000000000 */
[----:B------:R-:W-:Y:S05]  /*11520*/  BRA.DIV UR4, `(.L_x_4784) ;  /* 0x0000003e04247947 */ /* 0x000fea000b800000 */
[----:B------:R-:W4:Y:S02]  /*11530*/  S2R R0, SR_TID.X ;  /* 0x0000000000007919 */ /* 0x000f240000002100 */
[----:B----4-:R-:W-:-:S04]  /*11540*/  SHF.R.U32.HI R0, RZ, 0x5, R0 ;  /* 0x00000005ff007819 */ /* 0x010fc80000011600 */
[----:B------:R-:W-:-:S05]  /*11550*/  LOP3.LUT R0, R0, 0x3, RZ, 0xc0, !PT ;  /* 0x0000000300007812 */ /* 0x000fca00078ec0ff */
[----:B------:R4:W0:Y:S02]  /*11560*/  SHFL.IDX PT, R14, R0, RZ, 0x1f ;  /* 0x00001fff000e7589 */ /* 0x00082400000e0000 */
.L_x_4896:
[----:B0-----:R-:W-:-:S13]  /*11570*/  ISETP.NE.AND P0, PT, R14, RZ, PT ;  /* 0x000000ff0e00720c */ /* 0x001fda0003f05270 */
[----:B------:R-:W-:Y:S05]  /*11580*/  @P0 BRA `(.L_x_4700) ;  /* 0x0000000000840947 */ /* 0x000fea0003800000 */
[----:B------:R-:W-:-:S03]  /*11590*/  UMOV UR4, 0xffffffff ;  /* 0xffffffff00047882 */ /* 0x000fc60000000000 */
[----:B------:R-:W-:Y:S05]  /*115a0*/  BRA.DIV UR4, `(.L_x_4785) ;  /* 0x0000003e04387947 */ /* 0x000fea000b800000 */
[----:B------:R-:W-:-:S13]  /*115b0*/  ELECT P6, URZ, PT ;  /* 0x00000000003f782f */ /* 0x000fda00038c0000 */
.L_x_4899:
[----:B------:R-:W-:Y:S05]  /*115c0*/  @!P6 BRA `(.L_x_4700) ;  /* 0x000000000074e947 */ /* 0x000fea0003800000 */
[----:B------:R-:W-:-:S04]  /*115d0*/  LOP3.LUT R34, R34, 0x2, RZ, 0xfc, !PT ;  /* 0x0000000222227812 */ /* 0x000fc800078efcff */
[----:B------:R-:W-:-:S13]  /*115e0*/  ISETP.NE.AND P0, PT, R34, 0x3, PT ;  /* 0x000000032200780c */ /* 0x000fda0003f05270 */
[----:B------:R-:W-:Y:S05]  /*115f0*/  @!P0 BRA `(.L_x_4786) ;  /* 0x0000000000048947 */ /* 0x000fea0003800000 */
[----:B------:R-:W-:Y:S01]  /*11600*/  BPT.TRAP 0x1 ;  /* 0x000000040000795c */ /* 0x000fe20000300000 */
.L_x_4786:
[C---:B------:R-:W-:Y:S01]  /*11610*/  LEA R5, R17.reuse, R4, 0x3 ;  /* 0x0000000411057211 */ /* 0x040fe200078e18ff */
[----:B------:R-:W-:Y:S01]  /*11620*/  VIADD R17, R17, 0x1 ;  /* 0x0000000111117836 */ /* 0x000fe20000000000 */
[----:B----4-:R-:W-:-:S04]  /*11630*/  SHF.L.U32 R0, R26, 0x1f, RZ ;  /* 0x0000001f1a007819 */ /* 0x010fc800000006ff */
[----:B------:R-:W0:Y:S01]  /*11640*/  SYNCS.PHASECHK.TRANS64.TRYWAIT P1, [R5+URZ+0x32440], R0 ;  /* 0x03244000050075a7 */ /* 0x000e22000802017f */
[----:B------:R-:W-:-:S04]  /*11650*/  ISETP.NE.AND P2, PT, R17, 0x2, PT ;  /* 0x000000021100780c */ /* 0x000fc80003f45270 */
[----:B------:R-:W-:Y:S01]  /*11660*/  SEL R3, RZ, 0x1, P2 ;  /* 0x00000001ff037807 */ /* 0x000fe20001000000 */
[----:B0-----:R-:W-:Y:S08]  /*11670*/  @!P1 BRA `(.L_x_4787) ;  /* 0x0000003c00249947 */ /* 0x001ff00003800000 */
.L_x_4900:
[----:B------:R-:W-:Y:S02]  /*11680*/  SEL R17, R17, RZ, P2 ;  /* 0x000000ff11117207 */ /* 0x000fe40001000000 */
[----:B------:R-:W-:Y:S01]  /*11690*/  LOP3.LUT R2, R26, R3, RZ, 0x3c, !PT ;  /* 0x000000031a027212 */ /* 0x000fe200078e3cff */
[----:B------:R-:W-:Y:S06]  /*116a0*/  @!P0 BRA `(.L_x_4788) ;  /* 0x0000000000048947 */ /* 0x000fec0003800000 */
[----:B------:R-:W-:Y:S01]  /*116b0*/  BPT.TRAP 0x1 ;  /* 0x000000040000795c */ /* 0x000fe20000300000 */
.L_x_4788:
[----:B------:R-:W-:Y:S01]  /*116c0*/  IMAD R17, R17, 0x8, R4 ;  /* 0x0000000811117824 */ /* 0x000fe200078e0204 */
[----:B------:R-:W-:-:S04]  /*116d0*/  SHF.L.U32 R2, R2, 0x1f, RZ ;  /* 0x0000001f02027819 */ /* 0x000fc800000006ff */
[----:B------:R-:W4:Y:S02]  /*116e0*/  SYNCS.PHASECHK.TRANS64.TRYWAIT P1, [R17+URZ+0x32440], R2 ;  /* 0x03244002110075a7 */ /* 0x000f24000802017f */
[----:B----4-:R-:W-:Y:S05]  /*116f0*/  @!P1 BRA `(.L_x_4789) ;  /* 0x0000003c00189947 */ /* 0x010fea0003800000 */
.L_x_4901:
[----:B------:R-:W-:Y:S05]  /*11700*/  @!P0 BRA `(.L_x_4790) ;  /* 0x0000000000048947 */ /* 0x000fea0003800000 */
[----:B------:R-:W-:Y:S01]  /*11710*/  BPT.TRAP 0x1 ;  /* 0x000000040000795c */ /* 0x000fe20000300000 */
.L_x_4790:
[----:B------:R-:W0:Y:S02]  /*11720*/  SYNCS.PHASECHK.TRANS64.TRYWAIT P1, [R5+URZ+0x32460], R0 ;  /* 0x03246000050075a7 */ /* 0x000e24000802017f */
[----:B0-----:R-:W-:Y:S05]  /*11730*/  @!P1 BRA `(.L_x_4791) ;  /* 0x0000003c001c9947 */ /* 0x001fea0003800000 */
.L_x_4902:
[----:B------:R-:W-:Y:S05]  /*11740*/  @!P0 BRA `(.L_x_4792) ;  /* 0x0000000000048947 */ /* 0x000fea0003800000 */
[----:B------:R-:W-:Y:S01]  /*11750*/  BPT.TRAP 0x1 ;  /* 0x000000040000795c */ /* 0x000fe20000300000 */
.L_x_4792:
[----:B------:R0:W0:Y:S02]  /*11760*/  SYNCS.PHASECHK.TRANS64.TRYWAIT P0, [R17+URZ+0x32460], R2 ;  /* 0x03246002110075a7 */ /* 0x000024000800017f */
[----:B0-----:R-:W-:Y:S05]  /*11770*/  @!P0 NANOSLEEP.SYNCS 0x989680 ;  /* 0x009896800000895d */ /* 0x001fea0003900000 */
[----:B------:R-:W0:Y:S02]  /*11780*/  @!P0 SYNCS.PHASECHK.TRANS64 P0, [R17+URZ+0x32460], R2 ;  /* 0x03246002110085a7 */ /* 0x000e24000800007f */
[----:B0-----:R-:W-:Y:S05]  /*11790*/  @!P0 BRA `(.L_x_4792) ;  /* 0xfffffffc00f08947 */ /* 0x001fea000383ffff */
.L_x_4700:
[----:B------:R-:W-:Y:S05]  /*117a0*/  BSYNC B6 ;  /* 0x0000000000067941 */ /* 0x000fea0003800000 */
.L_x_4697:
[----:B------:R-:W-:Y:S05]  /*117b0*/  EXIT ;  /* 0x000000000000794d */ /* 0x000fea0003800000 */
.L_x_4704:
[----:B0-----:R-:W-:-:S04]  /*117c0*/  IMAD.U32 R3, RZ, RZ, UR61 ;  /* 0x0000003dff037e24 */ /* 0x001fc8000f8e00ff */
[----:B------:R0:W1:Y:S03]  /*117d0*/  SYNCS.PHASECHK.TRANS64.TRYWAIT P0, [R3+URZ+0x32400], R0 ;  /* 0x03240000030075a7 */ /* 0x000066000800017f */
[----:B-1----:R-:W-:Y:S05]  /*117e0*/  @!P0 NANOSLEEP.SYNCS 0x989680 ;  /* 0x009896800000895d */ /* 0x002fea0003900000 */
[----:B------:R-:W1:Y:S02]  /*117f0*/  @!P0 SYNCS.PHASECHK.TRANS64 P0, [R3+URZ+0x32400], R0 ;  /* 0x03240000030085a7 */ /* 0x000e64000800007f */
[----:B-1----:R-:W-:Y:S05]  /*11800*/  @!P0 BRA `(.L_x_4704) ;  /* 0xfffffffc00ec8947 */ /* 0x002fea000383ffff */
[----:B------:R-:W-:Y:S05]  /*11810*/  BRA `(.L_x_4793) ;  /* 0xfffffefc00847947 */ /* 0x000fea000383ffff */
.L_x_4708:
[----:B0-----:R-:W-:-:S04]  /*11820*/  MOV R3, UR61 ;  /* 0x0000003d00037c02 */ /* 0x001fc80008000f00 */
[----:B------:R0:W2:Y:S03]  /*11830*/  SYNCS.PHASECHK.TRANS64.TRYWAIT P1, [R3+URZ+0x32430], R0 ;  /* 0x03243000030075a7 */ /* 0x0000a6000802017f */
[----:B--2---:R-:W-:Y:S05]  /*11840*/  @!P1 NANOSLEEP.SYNCS 0x989680 ;  /* 0x009896800000995d */ /* 0x004fea0003900000 */
[----:B------:R-:W2:Y:S02]  /*11850*/  @!P1 SYNCS.PHASECHK.TRANS64 P1, [R3+URZ+0x32430], R0 ;  /* 0x03243000030095a7 */ /* 0x000ea4000802007f */
[----:B--2---:R-:W-:Y:S05]  /*11860*/  @!P1 BRA `(.L_x_4708) ;  /* 0xfffffffc00ec9947 */ /* 0x004fea000383ffff */
[----:B------:R-:W-:Y:S05]  /*11870*/  BRA `(.L_x_4707) ;  /* 0xfffffefc009c7947 */ /* 0x000fea000383ffff */
.L_x_4709:
[----:B0-----:R-:W-:-:S04]  /*11880*/  IMAD.U32 R3, RZ, RZ, UR61 ;  /* 0x0000003dff037e24 */ /* 0x001fc8000f8e00ff */
[----:B------:R0:W2:Y:S03]  /*11890*/  SYNCS.PHASECHK.TRANS64.TRYWAIT P1, [R3+URZ+0x32410], R0 ;  /* 0x03241000030075a7 */ /* 0x0000a6000802017f */
[----:B--2---:R-:W-:Y:S05]  /*118a0*/  @!P1 NANOSLEEP.SYNCS 0x989680 ;  /* 0x009896800000995d */ /* 0x004fea0003900000 */
[----:B------:R-:W2:Y:S02]  /*118b0*/  @!P1 SYNCS.PHASECHK.TRANS64 P1, [R3+URZ+0x32410], R0 ;  /* 0x03241000030095a7 */ /* 0x000ea4000802007f */
[----:B--2---:R-:W-:Y:S05]  /*118c0*/  @!P1 BRA `(.L_x_4709) ;  /* 0xfffffffc00ec9947 */ /* 0x004fea000383ffff */
[----:B------:R-:W-:Y:S05]  /*118d0*/  BRA `(.L_x_4794) ;  /* 0xffffff0000447947 */ /* 0x000fea000383ffff */
.L_x_4713:
[----:B0-----:R-:W-:-:S04]  /*118e0*/  IMAD.U32 R3, RZ, RZ, UR61 ;  /* 0x0000003dff037e24 */ /* 0x001fc8000f8e00ff */
[----:B------:R0:W3:Y:S03]  /*118f0*/  SYNCS.PHASECHK.TRANS64.TRYWAIT P1, [R3+URZ+0x32450], R0 ;  /* 0x03245000030075a7 */ /* 0x0000e6000802017f */
[----:B---3--:R-:W-:Y:S05]  /*11900*/  @!P1 NANOSLEEP.SYNCS 0x989680 ;  /* 0x009896800000995d */ /* 0x008fea0003900000 */
[----:B------:R-:W3:Y:S02]  /*11910*/  @!P1 SYNCS.PHASECHK.TRANS64 P1, [R3+URZ+0x32450], R0 ;  /* 0x03245000030095a7 */ /* 0x000ee4000802007f */
[----:B---3--:R-:W-:Y:S05]  /*11920*/  @!P1 BRA `(.L_x_4713) ;  /* 0xfffffffc00ec9947 */ /* 0x008fea000383ffff */
[----:B------:R-:W-:Y:S05]  /*11930*/  BRA `(.L_x_4712) ;  /* 0xffffff00004c7947 */ /* 0x000fea000383ffff */
.L_x_4720:
[----:B-1----:R-:W-:-:S04]  /*11940*/  IMAD.U32 R153, RZ, RZ, UR5 ;  /* 0x00000005ff997e24 */ /* 0x002fc8000f8e00ff */
[----:B------:R1:W2:Y:S03]  /*11950*/  SYNCS.PHASECHK.TRANS64.TRYWAIT P1, [R153+URZ+0x32430], R20 ;  /* 0x03243014990075a7 */ /* 0x0002a6000802017f */
[----:B--2---:R-:W-:Y:S05]  /*11960*/  @!P1 NANOSLEEP.SYNCS 0x989680 ;  /* 0x009896800000995d */ /* 0x004fea0003900000 */
[----:B------:R-:W2:Y:S02]  /*11970*/  @!P1 SYNCS.PHASECHK.TRANS64 P1, [R153+URZ+0x32430], R20 ;  /* 0x03243014990095a7 */ /* 0x000ea4000802007f */
[----:B--2---:R-:W-:Y:S05]  /*11980*/  @!P1 BRA `(.L_x_4720) ;  /* 0xfffffffc00ec9947 */ /* 0x004fea000383ffff */
[----:B------:R-:W-:Y:S05]  /*11990*/  BRA `(.L_x_4719) ;  /* 0xffffff2c00547947 */ /* 0x000fea000383ffff */
.L_x_4724:
[----:B--2---:R-:W-:-:S04]  /*119a0*/  MOV R203, UR5 ;  /* 0x0000000500cb7c02 */ /* 0x004fc80008000f00 */
[----:B------:R2:W3:Y:S03]  /*119b0*/  SYNCS.PHASECHK.TRANS64.TRYWAIT P1, [R203+URZ+0x32450], R20 ;  /* 0x03245014cb0075a7 */ /* 0x0004e6000802017f */
[----:B---3--:R-:W-:Y:S05]  /*119c0*/  @!P1 NANOSLEEP.SYNCS 0x989680 ;  /* 0x009896800000995d */ /* 0x008fea0003900000 */
[----:B------:R-:W3:Y:S02]  /*119d0*/  @!P1 SYNCS.PHASECHK.TRANS64 P1, [R203+URZ+0x32450], R20 ;  /* 0x03245014cb0095a7 */ /* 0x000ee4000802007f */
[----:B---3--:R-:W-:Y:S05]  /*119e0*/  @!P1 BRA `(.L_x_4724) ;  /* 0xfffffffc00ec9947 */ /* 0x008fea000383ffff */
[----:B------:R-:W-:Y:S05]  /*119f0*/  BRA `(.L_x_4723) ;  /* 0xffffff3000207947 */ /* 0x000fea000383ffff */
.L_x_4732:
[----:B-1----:R-:W-:-:S04]  /*11a00*/  IMAD.U32 R153, RZ, RZ, UR7 ;  /* 0x00000007ff997e24 */ /* 0x002fc8000f8e00ff */
[----:B------:R1:W2:Y:S03]  /*11a10*/  SYNCS.PHASECHK.TRANS64.TRYWAIT P1, [R153+URZ+0x32430], R202 ;  /* 0x032430ca990075a7 */ /* 0x0002a6000802017f */
[----:B--2---:R-:W-:Y:S05]  /*11a20*/  @!P1 NANOSLEEP.SYNCS 0x989680 ;  /* 0x009896800000995d */ /* 0x004fea0003900000 */
[----:B------:R-:W2:Y:S02]  /*11a30*/  @!P1 SYNCS.PHASECHK.TRANS64 P1, [R153+URZ+0x32430], R202 ;  /* 0x032430ca990095a7 */ /* 0x000ea4000802007f */
[----:B--2---:R-:W-:Y:S05]  /*11a40*/  @!P1 BRA `(.L_x_4732) ;  /* 0xfffffffc00ec9947 */ /* 0x004fea000383ffff */
[----:B------:R-:W-:Y:S05]  /*11a50*/  BRA `(.L_x_4731) ;  /* 0xffffff6000107947 */ /* 0x000fea000383ffff */
.L_x_4736:
[----:B--2---:R-:W-:-:S04]  /*11a60*/  IMAD.U32 R203, RZ, RZ, UR7 ;  /* 0x00000007ffcb7e24 */ /* 0x004fc8000f8e00ff */
[----:B------:R2:W3:Y:S03]  /*11a70*/  SYNCS.PHASECHK.TRANS64.TRYWAIT P1, [R203+URZ+0x32450], R202 ;  /* 0x032450cacb0075a7 */ /* 0x0004e6000802017f */
[----:B---3--:R-:W-:Y:S05]  /*11a80*/  @!P1 NANOSLEEP.SYNCS 0x989680 ;  /* 0x009896800000995d */ /* 0x008fea0003900000 */
[----:B------:R-:W3:Y:S02]  /*11a90*/  @!P1 SYNCS.PHASECHK.TRANS64 P1, [R203+URZ+0x32450], R202 ;  /* 0x032450cacb0095a7 */ /* 0x000ee4000802007f */
[----:B---3--:R-:W-:Y:S05]  /*11aa0*/  @!P1 BRA `(.L_x_4736) ;  /* 0xfffffffc00ec9947 */ /* 0x008fea000383ffff */
[----:B------:R-:W-:Y:S05]  /*11ab0*/  BRA `(.L_x_4735) ;  /* 0xffffff6000907947 */ /* 0x000fea000383ffff */
.L_x_4750:
[----:B------:R-:W-:Y:S01]  /*11ac0*/  IMAD.MOV.U32 R13, RZ, RZ, R28 ;  /* 0x000000ffff0d7224 */ /* 0x000fe200078e001c */
[----:B------:R-:W-:Y:S01]  /*11ad0*/  MOV R12, RZ ;  /* 0x000000ff000c7202 */ /* 0x000fe20000000f00 */
[----:B------:R-:W-:Y:S02]  /*11ae0*/  IMAD.MOV.U32 R11, RZ, RZ, 0x1f ;  /* 0x0000001fff0b7424 */ /* 0x000fe400078e00ff */
[----:B------:R-:W-:-:S07]  /*11af0*/  IMAD.MOV.U32 R15, RZ, RZ, -0x1 ;  /* 0xffffffffff0f7424 */ /* 0x000fce00078e00ff */
[----:B------:R-:W-:Y:S05]  /*11b00*/  WARPSYNC.COLLECTIVE R15, `(.L_x_4795) ;  /* 0x000000000f087348 */ /* 0x000fea0003c00000 */
[----:B------:R0:W1:Y:S02]  /*11b10*/  SHFL.IDX P6, R14, R13, R12, R11 ;  /* 0x0000000c0d0e7389 */ /* 0x00006400000c000b */
[----:B01----:R-:W-:Y:S01]  /*11b20*/  ENDCOLLECTIVE ;  /* 0x000000000000791b */ /* 0x003fe20003800000 */
.L_x_4795:
[----:B------:R-:W-:Y:S05]  /*11b30*/  BRA `(.L_x_4796) ;  /* 0xffffffc400807947 */ /* 0x000fea000383ffff */
.L_x_4752:
[----:B0-----:R-:W-:-:S04]  /*11b40*/  IMAD.U32 R3, RZ, RZ, UR44 ;  /* 0x0000002cff037e24 */ /* 0x001fc8000f8e00ff */
[----:B------:R0:W1:Y:S03]  /*11b50*/  SYNCS.PHASECHK.TRANS64.TRYWAIT P0, [R3+URZ+0x32440], R2 ;  /* 0x03244002030075a7 */ /* 0x000066000800017f */
[----:B-1----:R-:W-:Y:S05]  /*11b60*/  @!P0 NANOSLEEP.SYNCS 0x989680 ;  /* 0x009896800000895d */ /* 0x002fea0003900000 */
[----:B------:R-:W1:Y:S02]  /*11b70*/  @!P0 SYNCS.PHASECHK.TRANS64 P0, [R3+URZ+0x32440], R2 ;  /* 0x03244002030085a7 */ /* 0x000e64000800007f */
[----:B-1----:R-:W-:Y:S05]  /*11b80*/  @!P0 BRA `(.L_x_4752) ;  /* 0xfffffffc00ec8947 */ /* 0x002fea000383ffff */
[----:B------:R-:W-:Y:S05]  /*11b90*/  BRA `(.L_x_4797) ;  /* 0xffffffc4008c7947 */ /* 0x000fea000383ffff */
.L_x_4753:
        /* <DEDUP_REMOVED lines=8> */
.L_x_4799:
[----:B------:R-:W-:Y:S05]  /*11c20*/  BSYNC B0 ;  /* 0x0000000000007941 */ /* 0x000fea0003800000 */
.L_x_4798:
        /* <DEDUP_REMOVED lines=9> */
.L_x_4800:
[----:B------:R-:W-:Y:S02]  /*11cc0*/  IMAD.MOV.U32 R13, RZ, RZ, R5 ;  /* 0x000000ffff0d7224 */ /* 0x000fe400078e0005 */
[----:B------:R-:W-:Y:S01]  /*11cd0*/  IMAD.MOV.U32 R12, RZ, RZ, 0x1 ;  /* 0x00000001ff0c7424 */ /* 0x000fe200078e00ff */
[----:B------:R-:W-:-:S13]  /*11ce0*/  @P0 LEA R2, P1, R22, R14, 0x1 ;  /* 0x0000000e16020211 */ /* 0x000fda00078208ff */
[----:B------:R-:W-:Y:S05]  /*11cf0*/  WARPSYNC.COLLECTIVE R15, `(.L_x_4801) ;  /* 0x000000000f087348 */ /* 0x000fea0003c00000 */
[----:B------:R0:W1:Y:S02]  /*11d00*/  SHFL.IDX P6, R14, R13, R12, R11 ;  /* 0x0000000c0d0e7389 */ /* 0x00006400000c000b */
[----:B01----:R-:W-:Y:S01]  /*11d10*/  ENDCOLLECTIVE ;  /* 0x000000000000791b */ /* 0x003fe20003800000 */
.L_x_4801:
        /* <DEDUP_REMOVED lines=12> */
.L_x_4802:
[----:B------:R-:W-:Y:S01]  /*11de0*/  IMAD.MOV.U32 R13, RZ, RZ, R5 ;  /* 0x000000ffff0d7224 */ /* 0x000fe200078e0005 */
[----:B------:R-:W-:Y:S02]  /*11df0*/  MOV R12, 0x2 ;  /* 0x00000002000c7802 */ /* 0x000fe40000000f00 */
[----:B------:R-:W-:-:S13]  /*11e00*/  @P0 LEA R2, P1, R22, R14, 0x1 ;  /* 0x0000000e16020211 */ /* 0x000fda00078208ff */
[----:B------:R-:W-:Y:S05]  /*11e10*/  WARPSYNC.COLLECTIVE R15, `(.L_x_4803) ;  /* 0x000000000f087348 */ /* 0x000fea0003c00000 */
[----:B------:R0:W1:Y:S02]  /*11e20*/  SHFL.IDX P6, R14, R13, R12, R11 ;  /* 0x0000000c0d0e7389 */ /* 0x00006400000c000b */
[----:B01----:R-:W-:Y:S01]  /*11e30*/  ENDCOLLECTIVE ;  /* 0x000000000000791b */ /* 0x003fe20003800000 */
.L_x_4803:
        /* <DEDUP_REMOVED lines=12> */
.L_x_4804:
[----:B------:R-:W-:Y:S01]  /*11f00*/  MOV R13, R5 ;  /* 0x00000005000d7202 */ /* 0x000fe20000000f00 */
[----:B------:R-:W-:Y:S01]  /*11f10*/  IMAD.MOV.U32 R12, RZ, RZ, 0x3 ;  /* 0x00000003ff0c7424 */ /* 0x000fe200078e00ff */
[----:B------:R-:W-:-:S13]  /*11f20*/  @P0 LEA R2, P1, R22, R14, 0x1 ;  /* 0x0000000e16020211 */ /* 0x000fda00078208ff */
[----:B------:R-:W-:Y:S05]  /*11f30*/  WARPSYNC.COLLECTIVE R15, `(.L_x_4805) ;  /* 0x000000000f087348 */ /* 0x000fea0003c00000 */
[----:B------:R0:W1:Y:S02]  /*11f40*/  SHFL.IDX P6, R14, R13, R12, R11 ;  /* 0x0000000c0d0e7389 */ /* 0x00006400000c000b */
[----:B01----:R-:W-:Y:S01]  /*11f50*/  ENDCOLLECTIVE ;  /* 0x000000000000791b */ /* 0x003fe20003800000 */
.L_x_4805:
        /* <DEDUP_REMOVED lines=12> */
.L_x_4806:
[----:B------:R-:W-:Y:S02]  /*12020*/  IMAD.MOV.U32 R13, RZ, RZ, R5 ;  /* 0x000000ffff0d7224 */ /* 0x000fe400078e0005 */
[----:B------:R-:W-:Y:S01]  /*12030*/  IMAD.MOV.U32 R12, RZ, RZ, 0x4 ;  /* 0x00000004ff0c7424 */ /* 0x000fe200078e00ff */
[----:B------:R-:W-:-:S13]  /*12040*/  @P0 LEA R2, P1, R22, R14, 0x1 ;  /* 0x0000000e16020211 */ /* 0x000fda00078208ff */
[----:B------:R-:W-:Y:S05]  /*12050*/  WARPSYNC.COLLECTIVE R15, `(.L_x_4807) ;  /* 0x000000000f087348 */ /* 0x000fea0003c00000 */
[----:B------:R0:W1:Y:S02]  /*12060*/  SHFL.IDX P6, R14, R13, R12, R11 ;  /* 0x0000000c0d0e7389 */ /* 0x00006400000c000b */
[----:B01----:R-:W-:Y:S01]  /*12070*/  ENDCOLLECTIVE ;  /* 0x000000000000791b */ /* 0x003fe20003800000 */
.L_x_4807:
        /* <DEDUP_REMOVED lines=12> */
.L_x_4808:
[----:B------:R-:W-:Y:S02]  /*12140*/  IMAD.MOV.U32 R13, RZ, RZ, R5 ;  /* 0x000000ffff0d7224 */ /* 0x000fe400078e0005 */
[----:B------:R-:W-:Y:S01]  /*12150*/  IMAD.MOV.U32 R12, RZ, RZ, 0x5 ;  /* 0x00000005ff0c7424 */ /* 0x000fe200078e00ff */
[----:B------:R-:W-:-:S13]  /*12160*/  @P0 LEA R2, P1, R22, R14, 0x1 ;  /* 0x0000000e16020211 */ /* 0x000fda00078208ff */
[----:B------:R-:W-:Y:S05]  /*12170*/  WARPSYNC.COLLECTIVE R15, `(.L_x_4809) ;  /* 0x000000000f087348 */ /* 0x000fea0003c00000 */
[----:B------:R0:W1:Y:S02]  /*12180*/  SHFL.IDX P6, R14, R13, R12, R11 ;  /* 0x0000000c0d0e7389 */ /* 0x00006400000c000b */
[----:B01----:R-:W-:Y:S01]  /*12190*/  ENDCOLLECTIVE ;  /* 0x000000000000791b */ /* 0x003fe20003800000 */
.L_x_4809:
        /* <DEDUP_REMOVED lines=10> */
.L_x_4810:
[----:B------:R-:W-:Y:S05]  /*12240*/  BRA `(.L_x_4811) ;  /* 0xffffffc400047947 */ /* 0x000fea000383ffff */
.L_x_4756:
[----:B------:R-:W-:Y:S01]  /*12250*/  IMAD.MOV.U32 R13, RZ, RZ, R6 ;  /* 0x000000ffff0d7224 */ /* 0x000fe200078e0006 */
[----:B------:R-:W-:Y:S01]  /*12260*/  MOV R11, 0x181f ;  /* 0x0000181f000b7802 */ /* 0x000fe20000000f00 */
[----:B------:R-:W-:Y:S01]  /*12270*/  IMAD.MOV.U32 R12, RZ, RZ, RZ ;  /* 0x000000ffff0c7224 */ /* 0x000fe200078e00ff */
[----:B------:R-:W-:Y:S01]  /*12280*/  MOV R4, UR46 ;  /* 0x0000002e00047c02 */ /* 0x000fe20008000f00 */
[----:B------:R-:W-:Y:S01]  /*12290*/  IMAD.MOV.U32 R15, RZ, RZ, -0x1 ;  /* 0xffffffffff0f7424 */ /* 0x000fe200078e00ff */
[----:B------:R-:W-:-:S03]  /*122a0*/  LOP3.LUT R16, R16, 0xffffefff, RZ, 0xc0, !PT ;  /* 0xffffefff10107812 */ /* 0x000fc600078ec0ff */
[----:B------:R-:W-:-:S07]  /*122b0*/  IMAD R4, R4, 0x80, R20 ;  /* 0x0000008004047824 */ /* 0x000fce00078e0214 */
[----:B------:R-:W-:Y:S05]  /*122c0*/  WARPSYNC.COLLECTIVE R15, `(.L_x_4812) ;  /* 0x000000000f087348 */ /* 0x000fea0003c00000 */
[----:B------:R0:W1:Y:S02]  /*122d0*/  SHFL.IDX P6, R14, R13, R12, R11 ;  /* 0x0000000c0d0e7389 */ /* 0x00006400000c000b */
[----:B01----:R-:W-:Y:S01]  /*122e0*/  ENDCOLLECTIVE ;  /* 0x000000000000791b */ /* 0x003fe20003800000 */
.L_x_4812:
[----:B------:R-:W-:Y:S01]  /*122f0*/  IADD3 R8, R4, 0x10, RZ ;  /* 0x0000001004087810 */ /* 0x000fe20007ffe0ff */
[----:B------:R-:W-:Y:S02]  /*12300*/  IMAD.MOV.U32 R13, RZ, RZ, R0 ;  /* 0x000000ffff0d7224 */ /* 0x000fe400078e0000 */
[----:B------:R-:W-:-:S07]  /*12310*/  IMAD.MOV.U32 R3, RZ, RZ, R14 ;  /* 0x000000ffff037224 */ /* 0x000fce00078e000e */
[----:B------:R-:W-:Y:S05]  /*12320*/  WARPSYNC.COLLECTIVE R15, `(.L_x_4813) ;  /* 0x000000000f087348 */ /* 0x000fea0003c00000 */
[----:B------:R0:W1:Y:S02]  /*12330*/  SHFL.IDX P6, R14, R13, R12, R11 ;  /* 0x0000000c0d0e7389 */ /* 0x00006400000c000b */
[----:B01----:R-:W-:Y:S01]  /*12340*/  ENDCOLLECTIVE ;  /* 0x000000000000791b */ /* 0x003fe20003800000 */
.L_x_4813:
        /* <DEDUP_REMOVED lines=11> */
.L_x_4814:
[----:B------:R-:W-:Y:S01]  /*12400*/  LOP3.LUT R16, R16, 0xfffff7ff, RZ, 0xc0, !PT ;  /* 0xfffff7ff10107812 */ /* 0x000fe200078ec0ff */
[----:B------:R-:W-:Y:S02]  /*12410*/  @!P2 IMAD.X R3, RZ, RZ, R3, P1 ;  /* 0x000000ffff03a224 */ /* 0x000fe400008e0603 */
[----:B------:R-:W-:-:S05]  /*12420*/  @!P2 IMAD.MOV.U32 R2, RZ, RZ, R10 ;  /* 0x000000ffff02a224 */ /* 0x000fca00078e000a */
[----:B------:R-:W-:Y:S01]  /*12430*/  @!PT LDS RZ, [RZ] ;  /* 0x00000000fffff984 */ /* 0x000fe20000000800 */
[----:B------:R-:W-:Y:S01]  /*12440*/  @!PT LDS RZ, [RZ] ;  /* 0x00000000fffff984 */ /* 0x000fe20000000800 */
[----:B------:R-:W-:Y:S01]  /*12450*/  @!PT LDS RZ, [RZ] ;  /* 0x00000000fffff984 */ /* 0x000fe20000000800 */
[----:B------:R0:W-:Y:S01]  /*12460*/  @!P2 LDGSTS.E.BYPASS.LTC128B.128 [R9+0x18400], desc[UR36][R2.64], !P0 ;  /* 0x184000000209afae */ /* 0x0001e2000c101d64 */
[----:B------:R-:W-:Y:S02]  /*12470*/  ISETP.GE.AND P2, PT, R8, R5, PT ;  /* 0x000000050800720c */ /* 0x000fe40003f46270 */
[----:B------:R-:W-:Y:S02]  /*12480*/  IADD3 R8, R4, 0x20, RZ ;  /* 0x0000002004087810 */ /* 0x000fe40007ffe0ff */
[----:B------:R-:W-:Y:S01]  /*12490*/  MOV R13, R0 ;  /* 0x00000000000d7202 */ /* 0x000fe20000000f00 */
[----:B0-----:R-:W-:-:S08]  /*124a0*/  IMAD.MOV.U32 R2, RZ, RZ, R14 ;  /* 0x000000ffff027224 */ /* 0x001fd000078e000e */
[----:B------:R-:W-:-:S07]  /*124b0*/  @P2 LOP3.LUT R16, R16, 0x800, RZ, 0xfc, !PT ;  /* 0x0000080010102812 */ /* 0x000fce00078efcff */
[----:B------:R-:W-:Y:S05]  /*124c0*/  WARPSYNC.COLLECTIVE R15, `(.L_x_4815) ;  /* 0x000000000f087348 */ /* 0x000fea0003c00000 */
[----:B------:R0:W1:Y:S02]  /*124d0*/  SHFL.IDX P6, R14, R13, R12, R11 ;  /* 0x0000000c0d0e7389 */ /* 0x00006400000c000b */
[----:B01----:R-:W-:Y:S01]  /*124e0*/  ENDCOLLECTIVE ;  /* 0x000000000000791b */ /* 0x003fe20003800000 */
.L_x_4815:
[----:B------:R-:W-:Y:S02]  /*124f0*/  LOP3.LUT R16, R16, 0xfffffbff, RZ, 0xc0, !PT ;  /* 0xfffffbff10107812 */ /* 0x000fe400078ec0ff */
[----:B------:R-:W-:Y:S01]  /*12500*/  @!P2 LEA R15, R28, UR44, 0x1 ;  /* 0x0000002c1c0fac11 */ /* 0x000fe2000f8e08ff */
[----:B------:R-:W-:Y:S01]  /*12510*/  IMAD.MOV.U32 R13, RZ, RZ, R6 ;  /* 0x000000ffff0d7224 */ /* 0x000fe200078e0006 */
        /* <DEDUP_REMOVED lines=9> */
[----:B------:R0:W-:Y:S01]  /*125b0*/  @!P2 LDGSTS.E.BYPASS.LTC128B.128 [R15+0x18c00], desc[UR36][R2.64], !P0 ;  /* 0x18c00000020fafae */ /* 0x0001e2000c101d64 */
[----:B------:R-:W-:Y:S01]  /*125c0*/  ISETP.GE.AND P2, PT, R8, R5, PT ;  /* 0x000000050800720c */ /* 0x000fe20003f46270 */
[----:B------:R-:W-:Y:S01]  /*125d0*/  VIADD R8, R4, 0x30 ;  /* 0x0000003004087836 */ /* 0x000fe20000000000 */
[----:B0-----:R-:W-:-:S11]  /*125e0*/  MOV R15, 0xffffffff ;  /* 0xffffffff000f7802 */ /* 0x001fd60000000f00 */
[----:B------:R-:W-:-:S07]  /*125f0*/  @P2 LOP3.LUT R16, R16, 0x400, RZ, 0xfc, !PT ;  /* 0x0000040010102812 */ /* 0x000fce00078efcff */
[----:B------:R-:W-:Y:S05]  /*12600*/  WARPSYNC.COLLECTIVE R15, `(.L_x_4816) ;  /* 0x000000000f087348 */ /* 0x000fea0003c00000 */
[----:B------:R0:W1:Y:S02]  /*12610*/  SHFL.IDX P6, R14, R13, R12, R11 ;  /* 0x0000000c0d0e7389 */ /* 0x00006400000c000b */
[----:B01----:R-:W-:Y:S01]  /*12620*/  ENDCOLLECTIVE ;  /* 0x000000000000791b */ /* 0x003fe20003800000 */
.L_x_4816:
[----:B------:R-:W-:Y:S01]  /*12630*/  LOP3.LUT R16, R16, 0xfffffdff, RZ, 0xc0, !PT ;  /* 0xfffffdff10107812 */ /* 0x000fe200078ec0ff */
[----:B------:R-:W-:Y:S02]  /*12640*/  IMAD.MOV.U32 R13, RZ, RZ, R0 ;  /* 0x000000ffff0d7224 */ /* 0x000fe400078e0000 */
[----:B------:R-:W-:-:S07]  /*12650*/  IMAD.MOV.U32 R2, RZ, RZ, R14 ;  /* 0x000000ffff027224 */ /* 0x000fce00078e000e */
[----:B------:R-:W-:Y:S05]  /*12660*/  WARPSYNC.COLLECTIVE R15, `(.L_x_4817) ;  /* 0x000000000f087348 */ /* 0x000fea0003c00000 */
[----:B------:R0:W1:Y:S02]  /*12670*/  SHFL.IDX P6, R14, R13, R12, R11 ;  /* 0x0000000c0d0e7389 */ /* 0x00006400000c000b */
[----:B01----:R-:W-:Y:S01]  /*12680*/  ENDCOLLECTIVE ;  /* 0x000000000000791b */ /* 0x003fe20003800000 */
.L_x_4817:
[----:B------:R-:W-:Y:S02]  /*12690*/  @!P2 LEA R15, R28, UR44, 0x1 ;  /* 0x0000002c1c0fac11 */ /* 0x000fe4000f8e08ff */
[----:B------:R-:W-:Y:S02]  /*126a0*/  MOV R12, 0x3 ;  /* 0x00000003000c7802 */ /* 0x000fe40000000f00 */
[----:B------:R-:W-:-:S05]  /*126b0*/  @!P2 LEA R13, P1, R22, R14, 0x1 ;  /* 0x0000000e160da211 */ /* 0x000fca00078208ff */
[----:B------:R-:W-:Y:S01]  /*126c0*/  @!P2 IMAD.X R14, RZ, RZ, R2, P1 ;  /* 0x000000ffff0ea224 */ /* 0x000fe200008e0602 */
[----:B------:R-:W-:Y:S01]  /*126d0*/  @!P2 MOV R2, R13 ;  /* 0x0000000d0002a202 */ /* 0x000fe20000000f00 */
[----:B------:R-:W-:Y:S02]  /*126e0*/  IMAD.MOV.U32 R13, RZ, RZ, R6 ;  /* 0x000000ffff0d7224 */ /* 0x000fe400078e0006 */
[----:B------:R-:W-:-:S05]  /*126f0*/  @!P2 IMAD.MOV.U32 R3, RZ, RZ, R14 ;  /* 0x000000ffff03a224 */ /* 0x000fca00078e000e */
[----:B------:R-:W-:Y:S01]  /*12700*/  @!PT LDS RZ, [RZ] ;  /* 0x00000000fffff984 */ /* 0x000fe20000000800 */
[----:B------:R-:W-:Y:S01]  /*12710*/  @!PT LDS RZ, [RZ] ;  /* 0x00000000fffff984 */ /* 0x000fe20000000800 */
[----:B------:R-:W-:Y:S01]  /*12720*/  @!PT LDS RZ, [RZ] ;  /* 0x00000000fffff984 */ /* 0x000fe20000000800 */
[----:B------:R0:W-:Y:S01]  /*12730*/  @!P2 LDGSTS.E.BYPASS.LTC128B.128 [R15+0x19400], desc[UR36][R2.64], !P0 ;  /* 0x19400000020fafae */ /* 0x0001e2000c101d64 */
[----:B------:R-:W-:Y:S01]  /*12740*/  ISETP.GE.AND P2, PT, R8, R5, PT ;  /* 0x000000050800720c */ /* 0x000fe20003f46270 */
[----:B0-----:R-:W-:-:S12]  /*12750*/  IMAD.MOV.U32 R15, RZ, RZ, -0x1 ;  /* 0xffffffffff0f7424 */ /* 0x001fd800078e00ff */
[----:B------:R-:W-:-:S07]  /*12760*/  @P2 LOP3.LUT R16, R16, 0x200, RZ, 0xfc, !PT ;  /* 0x0000020010102812 */ /* 0x000fce00078efcff */
[----:B------:R-:W-:Y:S05]  /*12770*/  WARPSYNC.COLLECTIVE R15, `(.L_x_4818) ;  /* 0x000000000f087348 */ /* 0x000fea0003c00000 */
[----:B------:R0:W1:Y:S02]  /*12780*/  SHFL.IDX P6, R14, R13, R12, R11 ;  /* 0x0000000c0d0e7389 */ /* 0x00006400000c000b */
[----:B01----:R-:W-:Y:S01]  /*12790*/  ENDCOLLECTIVE ;  /* 0x000000000000791b */ /* 0x003fe20003800000 */
.L_x_4818:
[----:B------:R-:W-:Y:S01]  /*127a0*/  LOP3.LUT R16, R16, 0xfffffeff, RZ, 0xc0, !PT ;  /* 0xfffffeff10107812 */ /* 0x000fe200078ec0ff */
[----:B------:R-:W-:Y:S02]  /*127b0*/  IMAD.MOV.U32 R13, RZ, RZ, R0 ;  /* 0x000000ffff0d7224 */ /* 0x000fe400078e0000 */
[----:B------:R-:W-:-:S07]  /*127c0*/  IMAD.MOV.U32 R8, RZ, RZ, R14 ;  /* 0x000000ffff087224 */ /* 0x000fce00078e000e */
[----:B------:R-:W-:Y:S05]  /*127d0*/  WARPSYNC.COLLECTIVE R15, `(.L_x_4819) ;  /* 0x000000000f087348 */ /* 0x000fea0003c00000 */
[----:B------:R0:W1:Y:S02]  /*127e0*/  SHFL.IDX P6, R14, R13, R12, R11 ;  /* 0x0000000c0d0e7389 */ /* 0x00006400000c000b */
[----:B01----:R-:W-:Y:S01]  /*127f0*/  ENDCOLLECTIVE ;  /* 0x000000000000791b */ /* 0x003fe20003800000 */
.L_x_4819:
[----:B------:R-:W-:Y:S01]  /*12800*/  @!P2 LEA R15, R28, UR44, 0x1 ;  /* 0x0000002c1c0fac11 */ /* 0x000fe2000f8e08ff */
[----:B------:R-:W-:Y:S02]  /*12810*/  IMAD.MOV.U32 R13, RZ, RZ, R6 ;  /* 0x000000ffff0d7224 */ /* 0x000fe400078e0006 */
[----:B------:R-:W-:Y:S01]  /*12820*/  IMAD.MOV.U32 R12, RZ, RZ, 0x4 ;  /* 0x00000004ff0c7424 */ /* 0x000fe200078e00ff */
[----:B------:R-:W-:-:S04]  /*12830*/  MOV R7, R14 ;  /* 0x0000000e00077202 */ /* 0x000fc80000000f00 */
[----:B------:R-:W-:-:S05]  /*12840*/  @!P2 LEA R7, P1, R22, R7, 0x1 ;  /* 0x000000071607a211 */ /* 0x000fca00078208ff */
[----:B------:R-:W-:Y:S02]  /*12850*/  @!P2 IMAD.X R8, RZ, RZ, R8, P1 ;  /* 0x000000ffff08a224 */ /* 0x000fe400008e0608 */
[----:B------:R-:W-:Y:S02]  /*12860*/  @!P2 IMAD.MOV.U32 R2, RZ, RZ, R7 ;  /* 0x000000ffff02a224 */ /* 0x000fe400078e0007 */
[----:B------:R-:W-:Y:S01]  /*12870*/  @!P2 IMAD.MOV.U32 R3, RZ, RZ, R8 ;  /* 0x000000ffff03a224 */ /* 0x000fe200078e0008 */
[----:B------:R-:W-:-:S04]  /*12880*/  IADD3 R8, R4, 0x40, RZ ;  /* 0x0000004004087810 */ /* 0x000fc80007ffe0ff */
[----:B------:R-:W-:Y:S01]  /*12890*/  @!PT LDS RZ, [RZ] ;  /* 0x00000000fffff984 */ /* 0x000fe20000000800 */
[----:B------:R-:W-:Y:S01]  /*128a0*/  @!PT LDS RZ, [RZ] ;  /* 0x00000000fffff984 */ /* 0x000fe20000000800 */
[----:B------:R-:W-:Y:S01]  /*128b0*/  @!PT LDS RZ, [RZ] ;  /* 0x00000000fffff984 */ /* 0x000fe20000000800 */
[----:B------:R0:W-:Y:S01]  /*128c0*/  @!P2 LDGSTS.E.BYPASS.LTC128B.128 [R15+0x19c00], desc[UR36][R2.64], !P0 ;  /* 0x19c00000020fafae */ /* 0x0001e2000c101d64 */
[----:B------:R-:W-:Y:S01]  /*128d0*/  ISETP.GE.AND P2, PT, R8, R5, PT ;  /* 0x000000050800720c */ /* 0x000fe20003f46270 */
[----:B------:R-:W-:Y:S02]  /*128e0*/  VIADD R8, R4, 0x50 ;  /* 0x0000005004087836 */ /* 0x000fe40000000000 */
[----:B0-----:R-:W-:-:S10]  /*128f0*/  IMAD.MOV.U32 R15, RZ, RZ, -0x1 ;  /* 0xffffffffff0f7424 */ /* 0x001fd400078e00ff */
[----:B------:R-:W-:Y:S02]  /*12900*/  @!P2 LEA R7, R28, UR44, 0x1 ;  /* 0x0000002c1c07ac11 */ /* 0x000fe4000f8e08ff */
[----:B------:R-:W-:-:S07]  /*12910*/  @P2 LOP3.LUT R16, R16, 0x100, RZ, 0xfc, !PT ;  /* 0x0000010010102812 */ /* 0x000fce00078efcff */
[----:B------:R-:W-:Y:S05]  /*12920*/  WARPSYNC.COLLECTIVE R15, `(.L_x_4820) ;  /* 0x000000000f087348 */ /* 0x000fea0003c00000 */
[----:B------:R0:W1:Y:S02]  /*12930*/  SHFL.IDX P6, R14, R13, R12, R11 ;  /* 0x0000000c0d0e7389 */ /* 0x00006400000c000b */
[----:B01----:R-:W-:Y:S01]  /*12940*/  ENDCOLLECTIVE ;  /* 0x000000000000791b */ /* 0x003fe20003800000 */
.L_x_4820:
[----:B------:R-:W-:Y:S01]  /*12950*/  LOP3.LUT R16, R16, 0xffffff7f, RZ, 0xc0, !PT ;  /* 0xffffff7f10107812 */ /* 0x000fe200078ec0ff */
[----:B------:R-:W-:Y:S01]  /*12960*/  IMAD.MOV.U32 R13, RZ, RZ, R0 ;  /* 0x000000ffff0d7224 */ /* 0x000fe200078e0000 */
[----:B------:R-:W-:-:S07]  /*12970*/  MOV R10, R14 ;  /* 0x0000000e000a7202 */ /* 0x000fce0000000f00 */
[----:B------:R-:W-:Y:S05]  /*12980*/  WARPSYNC.COLLECTIVE R15, `(.L_x_4821) ;  /* 0x000000000f087348 */ /* 0x000fea0003c00000 */
[----:B------:R0:W1:Y:S02]  /*12990*/  SHFL.IDX P6, R14, R13, R12, R11 ;  /* 0x0000000c0d0e7389 */ /* 0x00006400000c000b */
[----:B01----:R-:W-:Y:S01]  /*129a0*/  ENDCOLLECTIVE ;  /* 0x000000000000791b */ /* 0x003fe20003800000 */
.L_x_4821:
[----:B------:R-:W-:Y:S01]  /*129b0*/  IMAD.MOV.U32 R13, RZ, RZ, R6 ;  /* 0x000000ffff0d7224 */ /* 0x000fe200078e0006 */
[----:B------:R-:W-:Y:S01]  /*129c0*/  MOV R12, 0x5 ;  /* 0x00000005000c7802 */ /* 0x000fe20000000f00 */
[----:B------:R-:W-:-:S07]  /*129d0*/  IMAD.MOV.U32 R9, RZ, RZ, R14 ;  /* 0x000000ffff097224 */ /* 0x000fce00078e000e */
[----:B------:R-:W-:Y:S05]  /*129e0*/  WARPSYNC.COLLECTIVE R15, `(.L_x_4822) ;  /* 0x000000000f087348 */ /* 0x000fea0003c00000 */
[----:B------:R0:W1:Y:S02]  /*129f0*/  SHFL.IDX P6, R14, R13, R12, R11 ;  /* 0x0000000c0d0e7389 */ /* 0x00006400000c000b */
[----:B01----:R-:W-:Y:S01]  /*12a00*/  ENDCOLLECTIVE ;  /* 0x000000000000791b */ /* 0x003fe20003800000 */
.L_x_4822:
[----:B------:R-:W-:-:S04]  /*12a10*/  @!P2 LEA R9, P1, R22, R9, 0x1 ;  /* 0x000000091609a211 */ /* 0x000fc800078208ff */
[----:B------:R-:W-:Y:S01]  /*12a20*/  @!P2 MOV R2, R9 ;  /* 0x000000090002a202 */ /* 0x000fe20000000f00 */
[----:B------:R-:W-:-:S04]  /*12a30*/  @!P2 IMAD.X R10, RZ, RZ, R10, P1 ;  /* 0x000000ffff0aa224 */ /* 0x000fc800008e060a */
[----:B------:R-:W-:Y:S02]  /*12a40*/  @!P2 IMAD.MOV.U32 R3, RZ, RZ, R10 ;  /* 0x000000ffff03a224 */ /* 0x000fe400078e000a */
[----:B------:R-:W-:-:S03]  /*12a50*/  IMAD.MOV.U32 R13, RZ, RZ, R0 ;  /* 0x000000ffff0d7224 */ /* 0x000fc600078e0000 */
[----:B------:R-:W-:Y:S01]  /*12a60*/  @!PT LDS RZ, [RZ] ;  /* 0x00000000fffff984 */ /* 0x000fe20000000800 */
[----:B------:R-:W-:Y:S01]  /*12a70*/  @!PT LDS RZ, [RZ] ;  /* 0x00000000fffff984 */ /* 0x000fe20000000800 */
[----:B------:R-:W-:Y:S01]  /*12a80*/  @!PT LDS RZ, [RZ] ;  /* 0x00000000fffff984 */ /* 0x000fe20000000800 */
[----:B------:R0:W-:Y:S01]  /*12a90*/  @!P2 LDGSTS.E.BYPASS.LTC128B.128 [R7+0x1a400], desc[UR36][R2.64], !P0 ;  /* 0x1a4000000207afae */ /* 0x0001e2000c101d64 */
[----:B------:R-:W-:Y:S01]  /*12aa0*/  ISETP.GE.AND P2, PT, R8, R5, PT ;  /* 0x000000050800720c */ /* 0x000fe20003f46270 */
[----:B------:R-:W-:Y:S02]  /*12ab0*/  VIADD R8, R4, 0x60 ;  /* 0x0000006004087836 */ /* 0x000fe40000000000 */
[----:B0-----:R-:W-:-:S10]  /*12ac0*/  IMAD.MOV.U32 R2, RZ, RZ, R14 ;  /* 0x000000ffff027224 */ /* 0x001fd400078e000e */
[----:B------:R-:W-:Y:S05]  /*12ad0*/  WARPSYNC.COLLECTIVE R15, `(.L_x_4823) ;  /* 0x000000000f087348 */ /* 0x000fea0003c00000 */
[----:B------:R0:W1:Y:S02]  /*12ae0*/  SHFL.IDX P6, R14, R13, R12, R11 ;  /* 0x0000000c0d0e7389 */ /* 0x00006400000c000b */
[----:B01----:R-:W-:Y:S01]  /*12af0*/  ENDCOLLECTIVE ;  /* 0x000000000000791b */ /* 0x003fe20003800000 */
.L_x_4823:
[----:B------:R-:W-:Y:S02]  /*12b00*/  @!P2 LEA R9, R28, UR44, 0x1 ;  /* 0x0000002c1c09ac11 */ /* 0x000fe4000f8e08ff */
[----:B------:R-:W-:-:S04]  /*12b10*/  @P2 LOP3.LUT R16, R16, 0x80, RZ, 0xfc, !PT ;  /* 0x0000008010102812 */ /* 0x000fc800078efcff */
[----:B------:R-:W-:Y:S01]  /*12b20*/  LOP3.LUT R16, R16, 0xffffffbf, RZ, 0xc0, !PT ;  /* 0xffffffbf10107812 */ /* 0x000fe200078ec0ff */
[----:B------:R-:W-:Y:S02]  /*12b30*/  IMAD.MOV.U32 R13, RZ, RZ, R6 ;  /* 0x000000ffff0d7224 */ /* 0x000fe400078e0006 */
[----:B------:R-:W-:-:S05]  /*12b40*/  IMAD.MOV.U32 R11, RZ, RZ, R14 ;  /* 0x000000ffff0b7224 */ /* 0x000fca00078e000e */
[----:B------:R-:W-:-:S04]  /*12b50*/  @!P2 LEA R11, P1, R22, R11, 0x1 ;  /* 0x0000000b160ba211 */ /* 0x000fc800078208ff */
[----:B------:R-:W-:Y:S01]  /*12b60*/  @!P2 IADD3.X R12, RZ, R2, RZ, P1, !PT ;  /* 0x00000002ff0ca210 */ /* 0x000fe20000ffe4ff */
[----:B------:R-:W-:Y:S02]  /*12b70*/  @!P2 IMAD.MOV.U32 R2, RZ, RZ, R11 ;  /* 0x000000ffff02a224 */ /* 0x000fe400078e000b */
[----:B------:R-:W-:Y:S02]  /*12b80*/  IMAD.MOV.U32 R11, RZ, RZ, 0x181f ;  /* 0x0000181fff0b7424 */ /* 0x000fe400078e00ff */
[----:B------:R-:W-:Y:S01]  /*12b90*/  @!P2 IMAD.MOV.U32 R3, RZ, RZ, R12 ;  /* 0x000000ffff03a224 */ /* 0x000fe200078e000c */
[----:B------:R-:W-:-:S04]  /*12ba0*/  MOV R12, 0x6 ;  /* 0x00000006000c7802 */ /* 0x000fc80000000f00 */
        /* <DEDUP_REMOVED lines=8> */
.L_x_4824:
[----:B------:R-:W-:Y:S02]  /*12c30*/  @!P2 LEA R21, R28, UR44, 0x1 ;  /* 0x0000002c1c15ac11 */ /* 0x000fe4000f8e08ff */
[----:B------:R-:W-:Y:S01]  /*12c40*/  @P2 LOP3.LUT R16, R16, 0x40, RZ, 0xfc, !PT ;  /* 0x0000004010102812 */ /* 0x000fe200078efcff */
[----:B------:R-:W-:Y:S02]  /*12c50*/  IMAD.MOV.U32 R13, RZ, RZ, R0 ;  /* 0x000000ffff0d7224 */ /* 0x000fe400078e0000 */
[----:B------:R-:W-:-:S07]  /*12c60*/  IMAD.MOV.U32 R2, RZ, RZ, R14 ;  /* 0x000000ffff027224 */ /* 0x000fce00078e000e */
[----:B------:R-:W-:Y:S05]  /*12c70*/  WARPSYNC.COLLECTIVE R15, `(.L_x_4825) ;  /* 0x000000000f087348 */ /* 0x000fea0003c00000 */
[----:B------:R0:W1:Y:S02]  /*12c80*/  SHFL.IDX P6, R14, R13, R12, R11 ;  /* 0x0000000c0d0e7389 */ /* 0x00006400000c000b */
[----:B01----:R-:W-:Y:S01]  /*12c90*/  ENDCOLLECTIVE ;  /* 0x000000000000791b */ /* 0x003fe20003800000 */
.L_x_4825:
[----:B------:R-:W-:Y:S01]  /*12ca0*/  IMAD.MOV.U32 R12, RZ, RZ, 0x7 ;  /* 0x00000007ff0c7424 */ /* 0x000fe200078e00ff */
[----:B------:R-:W-:-:S04]  /*12cb0*/  MOV R13, R14 ;  /* 0x0000000e000d7202 */ /* 0x000fc80000000f00 */
[----:B------:R-:W-:-:S05]  /*12cc0*/  @!P2 LEA R13, P1, R22, R13, 0x1 ;  /* 0x0000000d160da211 */ /* 0x000fca00078208ff */
[----:B------:R-:W-:Y:S02]  /*12cd0*/  @!P2 IMAD.X R14, RZ, RZ, R2, P1 ;  /* 0x000000ffff0ea224 */ /* 0x000fe400008e0602 */
[----:B------:R-:W-:Y:S02]  /*12ce0*/  @!P2 IMAD.MOV.U32 R2, RZ, RZ, R13 ;  /* 0x000000ffff02a224 */ /* 0x000fe400078e000d */
[----:B------:R-:W-:Y:S01]  /*12cf0*/  IMAD.MOV.U32 R13, RZ, RZ, R6 ;  /* 0x000000ffff0d7224 */ /* 0x000fe200078e0006 */
[----:B------:R-:W-:-:S07]  /*12d00*/  @!P2 MOV R3, R14 ;  /* 0x0000000e0003a202 */ /* 0x000fce0000000f00 */
[----:B------:R-:W-:Y:S05]  /*12d10*/  WARPSYNC.COLLECTIVE R15, `(.L_x_4826) ;  /* 0x000000000f087348 */ /* 0x000fea0003c00000 */
[----:B------:R0:W1:Y:S02]  /*12d20*/  SHFL.IDX P6, R14, R13, R12, R11 ;  /* 0x0000000c0d0e7389 */ /* 0x00006400000c000b */
[----:B01----:R-:W-:Y:S01]  /*12d30*/  ENDCOLLECTIVE ;  /* 0x000000000000791b */ /* 0x003fe20003800000 */
.L_x_4826:
[----:B------:R-:W-:Y:S01]  /*12d40*/  @!PT LDS RZ, [RZ] ;  /* 0x00000000fffff984 */ /* 0x000fe20000000800 */
[----:B------:R-:W-:Y:S01]  /*12d50*/  @!PT LDS RZ, [RZ] ;  /* 0x00000000fffff984 */ /* 0x000fe20000000800 */
[----:B------:R-:W-:Y:S01]  /*12d60*/  @!PT LDS RZ, [RZ] ;  /* 0x00000000fffff984 */ /* 0x000fe20000000800 */
[----:B------:R0:W-:Y:S01]  /*12d70*/  @!P2 LDGSTS.E.BYPASS.LTC128B.128 [R21+0x1b400], desc[UR36][R2.64], !P0 ;  /* 0x1b4000000215afae */ /* 0x0001e2000c101d64 */
[----:B------:R-:W-:Y:S01]  /*12d80*/  MOV R13, R0 ;  /* 0x00000000000d7202 */ /* 0x000fe20000000f00 */
[----:B------:R-:W-:-:S07]  /*12d90*/  IMAD.MOV.U32 R6, RZ, RZ, R14 ;  /* 0x000000ffff067224 */ /* 0x000fce00078e000e */
[----:B0-----:R-:W-:Y:S05]  /*12da0*/  WARPSYNC.COLLECTIVE R15, `(.L_x_4827) ;  /* 0x000000000f087348 */ /* 0x001fea0003c00000 */
[----:B------:R1:W2:Y:S02]  /*12db0*/  SHFL.IDX P6, R14, R13, R12, R11 ;  /* 0x0000000c0d0e7389 */ /* 0x0002a400000c000b */
[----:B012---:R-:W-:Y:S01]  /*12dc0*/  ENDCOLLECTIVE ;  /* 0x000000000000791b */ /* 0x007fe20003800000 */
.L_x_4827:
[----:B------:R-:W-:Y:S05]  /*12dd0*/  BRA `(.L_x_4828) ;  /* 0xffffffc000e47947 */ /* 0x000fea000383ffff */
.L_x_4758:
        /* <DEDUP_REMOVED lines=8> */
.L_x_4830:
[----:B------:R-:W-:Y:S05]  /*12e60*/  BSYNC B0 ;  /* 0x0000000000007941 */ /* 0x000fea0003800000 */
.L_x_4829:
        /* <DEDUP_REMOVED lines=9> */
.L_x_4831:
        /* <DEDUP_REMOVED lines=9> */
.L_x_4832:
        /* <DEDUP_REMOVED lines=13> */
.L_x_4833:
        /* <DEDUP_REMOVED lines=19> */
.L_x_4834:
[----:B------:R-:W-:Y:S02]  /*13190*/  IMAD.MOV.U32 R13, RZ, RZ, R0 ;  /* 0x000000ffff0d7224 */ /* 0x000fe400078e0000 */
[----:B------:R-:W-:-:S07]  /*131a0*/  IMAD.MOV.U32 R5, RZ, RZ, R14 ;  /* 0x000000ffff057224 */ /* 0x000fce00078e000e */
[----:B------:R-:W-:Y:S05]  /*131b0*/  WARPSYNC.COLLECTIVE R15, `(.L_x_4835) ;  /* 0x000000000f087348 */ /* 0x000fea0003c00000 */
[----:B------:R0:W1:Y:S02]  /*131c0*/  SHFL.IDX P6, R14, R13, R12, R11 ;  /* 0x0000000c0d0e7389 */ /* 0x00006400000c000b */
[----:B01----:R-:W-:Y:S01]  /*131d0*/  ENDCOLLECTIVE ;  /* 0x000000000000791b */ /* 0x003fe20003800000 */
.L_x_4835:
        /* <DEDUP_REMOVED lines=8> */
.L_x_4836:
        /* <DEDUP_REMOVED lines=14> */
.L_x_4837:
        /* <DEDUP_REMOVED lines=19> */
.L_x_4838:
[----:B------:R-:W-:Y:S01]  /*13470*/  MOV R13, R0 ;  /* 0x00000000000d7202 */ /* 0x000fe20000000f00 */
[----:B------:R-:W-:-:S07]  /*13480*/  IMAD.MOV.U32 R5, RZ, RZ, R14 ;  /* 0x000000ffff057224 */ /* 0x000fce00078e000e */
[----:B------:R-:W-:Y:S05]  /*13490*/  WARPSYNC.COLLECTIVE R15, `(.L_x_4839) ;  /* 0x000000000f087348 */ /* 0x000fea0003c00000 */
[----:B------:R0:W1:Y:S02]  /*134a0*/  SHFL.IDX P6, R14, R13, R12, R11 ;  /* 0x0000000c0d0e7389 */ /* 0x00006400000c000b */
[----:B01----:R-:W-:Y:S01]  /*134b0*/  ENDCOLLECTIVE ;  /* 0x000000000000791b */ /* 0x003fe20003800000 */
.L_x_4839:
[----:B------:R-:W-:Y:S01]  /*134c0*/  MOV R13, R4 ;  /* 0x00000004000d7202 */ /* 0x000fe20000000f00 */
[----:B------:R-:W-:Y:S01]  /*134d0*/  IMAD.MOV.U32 R12, RZ, RZ, 0x5 ;  /* 0x00000005ff0c7424 */ /* 0x000fe200078e00ff */
[----:B------:R-:W-:-:S05]  /*134e0*/  @!P5 LEA R14, P0, R22, R14, 0x1 ;  /* 0x0000000e160ed211 */ /* 0x000fca00078008ff */
[----:B------:R-:W-:-:S08]  /*134f0*/  @!P5 IMAD.MOV.U32 R2, RZ, RZ, R14 ;  /* 0x000000ffff02d224 */ /* 0x000fd000078e000e */
[----:B------:R-:W-:Y:S05]  /*13500*/  WARPSYNC.COLLECTIVE R15, `(.L_x_4840) ;  /* 0x000000000f087348 */ /* 0x000fea0003c00000 */
[----:B------:R0:W1:Y:S02]  /*13510*/  SHFL.IDX P6, R14, R13, R12, R11 ;  /* 0x0000000c0d0e7389 */ /* 0x00006400000c000b */
[----:B01----:R-:W-:Y:S01]  /*13520*/  ENDCOLLECTIVE ;  /* 0x000000000000791b */ /* 0x003fe20003800000 */
.L_x_4840:
[----:B------:R-:W-:-:S04]  /*13530*/  @!P5 IMAD.X R5, RZ, RZ, R5, P0 ;  /* 0x000000ffff05d224 */ /* 0x000fc800000e0605 */
[----:B------:R-:W-:-:S05]  /*13540*/  @!P5 IMAD.MOV.U32 R3, RZ, RZ, R5 ;  /* 0x000000ffff03d224 */ /* 0x000fca00078e0005 */
[----:B------:R-:W-:Y:S01]  /*13550*/  @!PT LDS RZ, [RZ] ;  /* 0x00000000fffff984 */ /* 0x000fe20000000800 */
[----:B------:R-:W-:Y:S01]  /*13560*/  @!PT LDS RZ, [RZ] ;  /* 0x00000000fffff984 */ /* 0x000fe20000000800 */
[----:B------:R-:W-:Y:S01]  /*13570*/  @!PT LDS RZ, [RZ] ;  /* 0x00000000fffff984 */ /* 0x000fe20000000800 */
[----:B------:R0:W-:Y:S01]  /*13580*/  @!P5 LDGSTS.E.BYPASS.LTC128B.128 [R21+0x24400], desc[UR36][R2.64], !P4 ;  /* 0x244000000215dfae */ /* 0x0001e2000e101d64 */
[----:B------:R-:W-:-:S03]  /*13590*/  MOV R13, R0 ;  /* 0x00000000000d7202 */ /* 0x000fc60000000f00 */
        /* <DEDUP_REMOVED lines=8> */
.L_x_4841:
        /* <DEDUP_REMOVED lines=19> */
.L_x_4842:
[----:B------:R-:W-:Y:S01]  /*13750*/  IMAD.MOV.U32 R13, RZ, RZ, R0 ;  /* 0x000000ffff0d7224 */ /* 0x000fe200078e0000 */
[----:B------:R-:W-:-:S07]  /*13760*/  MOV R5, R14 ;  /* 0x0000000e00057202 */ /* 0x000fce0000000f00 */
[----:B------:R-:W-:Y:S05]  /*13770*/  WARPSYNC.COLLECTIVE R15, `(.L_x_4843) ;  /* 0x000000000f087348 */ /* 0x000fea0003c00000 */
[----:B------:R0:W1:Y:S02]  /*13780*/  SHFL.IDX P6, R14, R13, R12, R11 ;  /* 0x0000000c0d0e7389 */ /* 0x00006400000c000b */
[----:B01----:R-:W-:Y:S01]  /*13790*/  ENDCOLLECTIVE ;  /* 0x000000000000791b */ /* 0x003fe20003800000 */
.L_x_4843:
[----:B------:R-:W-:Y:S01]  /*137a0*/  IMAD.MOV.U32 R13, RZ, RZ, R4 ;  /* 0x000000ffff0d7224 */ /* 0x000fe200078e0004 */
[----:B------:R-:W-:Y:S02]  /*137b0*/  MOV R12, 0x7 ;  /* 0x00000007000c7802 */ /* 0x000fe40000000f00 */
[----:B------:R-:W-:-:S04]  /*137c0*/  @!P5 LEA R14, P0, R22, R14, 0x1 ;  /* 0x0000000e160ed211 */ /* 0x000fc800078008ff */
[----:B------:R-:W-:Y:S01]  /*137d0*/  @!P5 MOV R2, R14 ;  /* 0x0000000e0002d202 */ /* 0x000fe20000000f00 */
[----:B------:R-:W-:-:S08]  /*137e0*/  @!P5 IMAD.X R5, RZ, RZ, R5, P0 ;  /* 0x000000ffff05d224 */ /* 0x000fd000000e0605 */
[----:B------:R-:W-:Y:S05]  /*137f0*/  WARPSYNC.COLLECTIVE R15, `(.L_x_4844) ;  /* 0x000000000f087348 */ /* 0x000fea0003c00000 */
[----:B------:R0:W1:Y:S02]  /*13800*/  SHFL.IDX P6, R14, R13, R12, R11 ;  /* 0x0000000c0d0e7389 */ /* 0x00006400000c000b */
[----:B01----:R-:W-:Y:S01]  /*13810*/  ENDCOLLECTIVE ;  /* 0x000000000000791b */ /* 0x003fe20003800000 */
.L_x_4844:
        /* <DEDUP_REMOVED lines=9> */
[----:B------:R-:W-:-:S07]  /*138b0*/  IMAD.MOV.U32 R5, RZ, RZ, R14 ;  /* 0x000000ffff057224 */ /* 0x000fce00078e000e */
[----:B0-----:R-:W-:Y:S05]  /*138c0*/  WARPSYNC.COLLECTIVE R15, `(.L_x_4845) ;  /* 0x000000000f087348 */ /* 0x001fea0003c00000 */
[----:B------:R1:W2:Y:S02]  /*138d0*/  SHFL.IDX P6, R14, R13, R12, R11 ;  /* 0x0000000c0d0e7389 */ /* 0x0002a400000c000b */
[----:B012---:R-:W-:Y:S01]  /*138e0*/  ENDCOLLECTIVE ;  /* 0x000000000000791b */ /* 0x007fe20003800000 */
.L_x_4845:
[----:B------:R-:W-:Y:S05]  /*138f0*/  BRA `(.L_x_4846) ;  /* 0xffffffc000cc7947 */ /* 0x000fea000383ffff */
.L_x_4761:
[----:B0--3--:R-:W-:-:S04]  /*13900*/  MOV R3, UR44 ;  /* 0x0000002c00037c02 */ /* 0x009fc80008000f00 */
[----:B------:R0:W3:Y:S03]  /*13910*/  SYNCS.PHASECHK.TRANS64.TRYWAIT P0, [R3+URZ+0x32420], R0 ;  /* 0x03242000030075a7 */ /* 0x0000e6000800017f */
[----:B---3--:R-:W-:Y:S05]  /*13920*/  @!P0 NANOSLEEP.SYNCS 0x989680 ;  /* 0x009896800000895d */ /* 0x008fea0003900000 */
[----:B------:R-:W3:Y:S02]  /*13930*/  @!P0 SYNCS.PHASECHK.TRANS64 P0, [R3+URZ+0x32420], R0 ;  /* 0x03242000030085a7 */ /* 0x000ee4000800007f */
[----:B---3--:R-:W-:Y:S05]  /*13940*/  @!P0 BRA `(.L_x_4761) ;  /* 0xfffffffc00ec8947 */ /* 0x008fea000383ffff */
[----:B------:R-:W-:Y:S05]  /*13950*/  BRA `(.L_x_4847) ;  /* 0xffffffc400107947 */ /* 0x000fea000383ffff */
.L_x_4763:
[----:B0--3--:R-:W-:-:S04]  /*13960*/  IMAD.U32 R3, RZ, RZ, UR44 ;  /* 0x0000002cff037e24 */ /* 0x009fc8000f8e00ff */
[----:B------:R0:W3:Y:S03]  /*13970*/  SYNCS.PHASECHK.TRANS64.TRYWAIT P0, [R3+URZ+0x32460], R0 ;  /* 0x03246000030075a7 */ /* 0x0000e6000800017f */
[----:B---3--:R-:W-:Y:S05]  /*13980*/  @!P0 NANOSLEEP.SYNCS 0x989680 ;  /* 0x009896800000895d */ /* 0x008fea0003900000 */
[----:B------:R-:W3:Y:S02]  /*13990*/  @!P0 SYNCS.PHASECHK.TRANS64 P0, [R3+URZ+0x32460], R0 ;  /* 0x03246000030085a7 */ /* 0x000ee4000800007f */
[----:B---3--:R-:W-:Y:S05]  /*139a0*/  @!P0 BRA `(.L_x_4763) ;  /* 0xfffffffc00ec8947 */ /* 0x008fea000383ffff */
[----:B------:R-:W-:Y:S05]  /*139b0*/  BRA `(.L_x_4848) ;  /* 0xffffffc4000c7947 */ /* 0x000fea000383ffff */
.L_x_4764:
[----:B------:R-:W-:Y:S01]  /*139c0*/  BSSY B0, `(.L_x_4849) ;  /* 0x0000008000007945 */ /* 0x000fe20003800000 */
[----:B------:R-:W-:Y:S01]  /*139d0*/  IMAD.MOV.U32 R13, RZ, RZ, R8 ;  /* 0x000000ffff0d7224 */ /* 0x000fe200078e0008 */
[----:B------:R-:W-:Y:S01]  /*139e0*/  MOV R12, RZ ;  /* 0x000000ff000c7202 */ /* 0x000fe20000000f00 */
[----:B------:R-:W-:Y:S02]  /*139f0*/  IMAD.MOV.U32 R11, RZ, RZ, 0x181f ;  /* 0x0000181fff0b7424 */ /* 0x000fe400078e00ff */
[----:B------:R-:W-:-:S07]  /*13a00*/  IMAD.MOV.U32 R15, RZ, RZ, -0x1 ;  /* 0xffffffffff0f7424 */ /* 0x000fce00078e00ff */
[----:B-1----:R-:W-:Y:S05]  /*13a10*/  WARPSYNC.COLLECTIVE R15, `(.L_x_4850) ;  /* 0x000000000f087348 */ /* 0x002fea0003c00000 */
[----:B-1----:R0:W1:Y:S02]  /*13a20*/  SHFL.IDX P6, R14, R13, R12, R11 ;  /* 0x0000000c0d0e7389 */ /* 0x00206400000c000b */
[----:B01----:R-:W-:Y:S01]  /*13a30*/  ENDCOLLECTIVE ;  /* 0x000000000000791b */ /* 0x003fe20003800000 */
.L_x_4850:
[----:B------:R-:W-:Y:S05]  /*13a40*/  BSYNC B0 ;  /* 0x0000000000007941 */ /* 0x000fea0003800000 */
.L_x_4849:
[----:B------:R-:W-:Y:S01]  /*13a50*/  IMAD.MOV.U32 R13, RZ, RZ, R7 ;  /* 0x000000ffff0d7224 */ /* 0x000fe200078e0007 */
[----:B------:R-:W-:Y:S01]  /*13a60*/  MOV R11, 0x181f ;  /* 0x0000181f000b7802 */ /* 0x000fe20000000f00 */
[----:B------:R-:W-:Y:S01]  /*13a70*/  IMAD.MOV.U32 R12, RZ, RZ, RZ ;  /* 0x000000ffff0c7224 */ /* 0x000fe200078e00ff */
[----:B------:R-:W-:Y:S01]  /*13a80*/  MOV R3, R14 ;  /* 0x0000000e00037202 */ /* 0x000fe20000000f00 */
[----:B------:R-:W-:Y:S01]  /*13a90*/  IMAD.MOV.U32 R15, RZ, RZ, -0x1 ;  /* 0xffffffffff0f7424 */ /* 0x000fe200078e00ff */
[----:B------:R-:W-:Y:S01]  /*13aa0*/  LEA R6, R28, UR44, 0x1 ;  /* 0x0000002c1c067c11 */ /* 0x000fe2000f8e08ff */
[----:B------:R-:W-:Y:S01]  /*13ab0*/  IMAD.SHL.U32 R0, R22, 0x2, RZ ;  /* 0x0000000216007824 */ /* 0x000fe200078e00ff */
[----:B------:R-:W-:-:S13]  /*13ac0*/  LOP3.LUT P2, RZ, R5, 0x2, RZ, 0xc0, !PT ;  /* 0x0000000205ff7812 */ /* 0x000fda000784c0ff */
[----:B------:R-:W-:Y:S05]  /*13ad0*/  WARPSYNC.COLLECTIVE R15, `(.L_x_4851) ;  /* 0x000000000f087348 */ /* 0x000fea0003c00000 */
[----:B------:R0:W1:Y:S02]  /*13ae0*/  SHFL.IDX P6, R14, R13, R12, R11 ;  /* 0x0000000c0d0e7389 */ /* 0x00006400000c000b */
[----:B01----:R-:W-:Y:S01]  /*13af0*/  ENDCOLLECTIVE ;  /* 0x000000000000791b */ /* 0x003fe20003800000 */
.L_x_4851:
[----:B------:R-:W-:Y:S01]  /*13b00*/  LOP3.LUT P1, RZ, R5, 0x4, RZ, 0xc0, !PT ;  /* 0x0000000405ff7812 */ /* 0x000fe2000782c0ff */
[----:B------:R-:W-:-:S03]  /*13b10*/  VIADD R31, R6, 0x400 ;  /* 0x00000400061f7836 */ /* 0x000fc60000000000 */
[----:B------:R-:W-:Y:S01]  /*13b20*/  ISETP.LT.OR P3, PT, R17, 0x1, !P1 ;  /* 0x000000011100780c */ /* 0x000fe20004f61670 */
[----:B------:R-:W-:Y:S02]  /*13b30*/  IMAD.MOV.U32 R13, RZ, RZ, R8 ;  /* 0x000000ffff0d7224 */ /* 0x000fe400078e0008 */
[----:B------:R-:W-:Y:S01]  /*13b40*/  IMAD.MOV.U32 R12, RZ, RZ, 0x1 ;  /* 0x00000001ff0c7424 */ /* 0x000fe200078e00ff */
[----:B------:R-:W-:-:S13]  /*13b50*/  IADD3 R2, P0, R14, R0, RZ ;  /* 0x000000000e027210 */ /* 0x000fda0007f1e0ff */
[----:B------:R-:W-:Y:S05]  /*13b60*/  WARPSYNC.COLLECTIVE R15, `(.L_x_4852) ;  /* 0x000000000f087348 */ /* 0x000fea0003c00000 */
[----:B------:R0:W1:Y:S02]  /*13b70*/  SHFL.IDX P6, R14, R13, R12, R11 ;  /* 0x0000000c0d0e7389 */ /* 0x00006400000c000b */
[----:B01----:R-:W-:Y:S01]  /*13b80*/  ENDCOLLECTIVE ;  /* 0x000000000000791b */ /* 0x003fe20003800000 */
.L_x_4852:
        /* <DEDUP_REMOVED lines=12> */
.L_x_4853:
        /* <DEDUP_REMOVED lines=14> */
.L_x_4854:
        /* <DEDUP_REMOVED lines=12> */
.L_x_4855:
        /* <DEDUP_REMOVED lines=14> */
.L_x_4856:
        /* <DEDUP_REMOVED lines=12> */
.L_x_4857:
        /* <DEDUP_REMOVED lines=14> */
.L_x_4858:
        /* <DEDUP_REMOVED lines=12> */
.L_x_4859:
        /* <DEDUP_REMOVED lines=14> */
.L_x_4860:
[----:B------:R-:W-:Y:S01]  /*14210*/  IMAD.X R3, RZ, RZ, R9, P3 ;  /* 0x000000ffff037224 */ /* 0x000fe200018e0609 */
[----:B------:R-:W-:Y:S01]  /*14220*/  ISETP.LT.OR P3, PT, R17, 0x41, P4 ;  /* 0x000000411100780c */ /* 0x000fe20002761670 */
[----:B------:R-:W-:Y:S01]  /*14230*/  IMAD.MOV.U32 R9, RZ, RZ, RZ ;  /* 0x000000ffff097224 */ /* 0x000fe200078e00ff */
        /* <DEDUP_REMOVED lines=10> */
.L_x_4861:
        /* <DEDUP_REMOVED lines=9> */
.L_x_4771:
[----:B-1----:R1:W2:Y:S02]  /*14370*/  SYNCS.PHASECHK.TRANS64.TRYWAIT P0, [R19+URZ+0x32440], R25 ;  /* 0x03244019130075a7 */ /* 0x0022a4000800017f */
[----:B--2---:R-:W-:Y:S05]  /*14380*/  @!P0 NANOSLEEP.SYNCS 0x989680 ;  /* 0x009896800000895d */ /* 0x004fea0003900000 */
[----:B------:R-:W2:Y:S02]  /*14390*/  @!P0 SYNCS.PHASECHK.TRANS64 P0, [R19+URZ+0x32440], R25 ;  /* 0x03244019130085a7 */ /* 0x000ea4000800007f */
[----:B--2---:R-:W-:Y:S05]  /*143a0*/  @!P0 BRA `(.L_x_4771) ;  /* 0xfffffffc00f08947 */ /* 0x004fea000383ffff */
[----:B------:R-:W-:Y:S05]  /*143b0*/  BRA `(.L_x_4863) ;  /* 0xffffffc400507947 */ /* 0x000fea000383ffff */
.L_x_4772:
        /* <DEDUP_REMOVED lines=8> */
.L_x_4865:
[----:B------:R-:W-:Y:S05]  /*14440*/  BSYNC B1 ;  /* 0x0000000000017941 */ /* 0x000fea0003800000 */
.L_x_4864:
        /* <DEDUP_REMOVED lines=9> */
.L_x_4866:
[----:B------:R-:W-:Y:S02]  /*144e0*/  IMAD.MOV.U32 R13, RZ, RZ, R24 ;  /* 0x000000ffff0d7224 */ /* 0x000fe400078e0018 */
[----:B------:R-:W-:Y:S01]  /*144f0*/  IMAD.MOV.U32 R12, RZ, RZ, 0x1 ;  /* 0x00000001ff0c7424 */ /* 0x000fe200078e00ff */
[----:B------:R-:W-:-:S13]  /*14500*/  IADD3 R2, P0, R14, R0, RZ ;  /* 0x000000000e027210 */ /* 0x000fda0007f1e0ff */
[----:B------:R-:W-:Y:S05]  /*14510*/  WARPSYNC.COLLECTIVE R15, `(.L_x_4867) ;  /* 0x000000000f087348 */ /* 0x000fea0003c00000 */
[----:B------:R0:W1:Y:S02]  /*14520*/  SHFL.IDX P6, R14, R13, R12, R11 ;  /* 0x0000000c0d0e7389 */ /* 0x00006400000c000b */
[----:B01----:R-:W-:Y:S01]  /*14530*/  ENDCOLLECTIVE ;  /* 0x000000000000791b */ /* 0x003fe20003800000 */
.L_x_4867:
[----:B------:R-:W-:-:S05]  /*14540*/  IADD3.X R3, RZ, R3, RZ, P0, !PT ;  /* 0x00000003ff037210 */ /* 0x000fca00007fe4ff */
        /* <DEDUP_REMOVED lines=9> */
.L_x_4868:
[----:B------:R-:W-:Y:S01]  /*145e0*/  MOV R13, R24 ;  /* 0x00000018000d7202 */ /* 0x000fe20000000f00 */
[----:B------:R-:W-:Y:S01]  /*145f0*/  IMAD.MOV.U32 R12, RZ, RZ, 0x2 ;  /* 0x00000002ff0c7424 */ /* 0x000fe200078e00ff */
[----:B------:R-:W-:-:S13]  /*14600*/  IADD3 R2, P0, R14, R0, RZ ;  /* 0x000000000e027210 */ /* 0x000fda0007f1e0ff */
[----:B------:R-:W-:Y:S05]  /*14610*/  WARPSYNC.COLLECTIVE R15, `(.L_x_4869) ;  /* 0x000000000f087348 */ /* 0x000fea0003c00000 */
[----:B------:R0:W1:Y:S02]  /*14620*/  SHFL.IDX P6, R14, R13, R12, R11 ;  /* 0x0000000c0d0e7389 */ /* 0x00006400000c000b */
[----:B01----:R-:W-:Y:S01]  /*14630*/  ENDCOLLECTIVE ;  /* 0x000000000000791b */ /* 0x003fe20003800000 */
.L_x_4869:
[----:B------:R-:W-:-:S05]  /*14640*/  IMAD.X R3, RZ, RZ, R3, P0 ;  /* 0x000000ffff037224 */ /* 0x000fca00000e0603 */
        /* <DEDUP_REMOVED lines=9> */
.L_x_4870:
[----:B------:R-:W-:Y:S01]  /*146e0*/  IMAD.MOV.U32 R13, RZ, RZ, R24 ;  /* 0x000000ffff0d7224 */ /* 0x000fe200078e0018 */
[----:B------:R-:W-:Y:S02]  /*146f0*/  MOV R12, 0x3 ;  /* 0x00000003000c7802 */ /* 0x000fe40000000f00 */
[----:B------:R-:W-:-:S13]  /*14700*/  IADD3 R2, P0, R14, R0, RZ ;  /* 0x000000000e027210 */ /* 0x000fda0007f1e0ff */
[----:B------:R-:W-:Y:S05]  /*14710*/  WARPSYNC.COLLECTIVE R15, `(.L_x_4871) ;  /* 0x000000000f087348 */ /* 0x000fea0003c00000 */
[----:B------:R0:W1:Y:S02]  /*14720*/  SHFL.IDX P6, R14, R13, R12, R11 ;  /* 0x0000000c0d0e7389 */ /* 0x00006400000c000b */
[----:B01----:R-:W-:Y:S01]  /*14730*/  ENDCOLLECTIVE ;  /* 0x000000000000791b */ /* 0x003fe20003800000 */
.L_x_4871:
        /* <DEDUP_REMOVED lines=10> */
.L_x_4872:
[----:B------:R-:W-:Y:S02]  /*147e0*/  IMAD.MOV.U32 R13, RZ, RZ, R24 ;  /* 0x000000ffff0d7224 */ /* 0x000fe400078e0018 */
[----:B------:R-:W-:Y:S01]  /*147f0*/  IMAD.MOV.U32 R12, RZ, RZ, 0x4 ;  /* 0x00000004ff0c7424 */ /* 0x000fe200078e00ff */
[----:B------:R-:W-:-:S13]  /*14800*/  IADD3 R2, P0, R14, R0, RZ ;  /* 0x000000000e027210 */ /* 0x000fda0007f1e0ff */
[----:B------:R-:W-:Y:S05]  /*14810*/  WARPSYNC.COLLECTIVE R15, `(.L_x_4873) ;  /* 0x000000000f087348 */ /* 0x000fea0003c00000 */
[----:B------:R0:W1:Y:S02]  /*14820*/  SHFL.IDX P6, R14, R13, R12, R11 ;  /* 0x0000000c0d0e7389 */ /* 0x00006400000c000b */
[----:B01----:R-:W-:Y:S01]  /*14830*/  ENDCOLLECTIVE ;  /* 0x000000000000791b */ /* 0x003fe20003800000 */
.L_x_4873:
        /* <DEDUP_REMOVED lines=10> */
.L_x_4874:
[----:B------:R-:W-:Y:S01]  /*148e0*/  MOV R13, R24 ;  /* 0x00000018000d7202 */ /* 0x000fe20000000f00 */
[----:B------:R-:W-:Y:S01]  /*148f0*/  IMAD.MOV.U32 R12, RZ, RZ, 0x5 ;  /* 0x00000005ff0c7424 */ /* 0x000fe200078e00ff */
[----:B------:R-:W-:-:S13]  /*14900*/  IADD3 R2, P0, R14, R0, RZ ;  /* 0x000000000e027210 */ /* 0x000fda0007f1e0ff */
[----:B------:R-:W-:Y:S05]  /*14910*/  WARPSYNC.COLLECTIVE R15, `(.L_x_4875) ;  /* 0x000000000f087348 */ /* 0x000fea0003c00000 */
[----:B------:R0:W1:Y:S02]  /*14920*/  SHFL.IDX P6, R14, R13, R12, R11 ;  /* 0x0000000c0d0e7389 */ /* 0x00006400000c000b */
[----:B01----:R-:W-:Y:S01]  /*14930*/  ENDCOLLECTIVE ;  /* 0x000000000000791b */ /* 0x003fe20003800000 */
.L_x_4875:
        /* <DEDUP_REMOVED lines=10> */
.L_x_4876:
[----:B------:R-:W-:Y:S05]  /*149e0*/  BRA `(.L_x_4877) ;  /* 0xffffffc000ac7947 */ /* 0x000fea000383ffff */
.L_x_4777:
[----:B---3--:R3:W4:Y:S02]  /*149f0*/  SYNCS.PHASECHK.TRANS64.TRYWAIT P0, [R19+URZ+0x32460], R25 ;  /* 0x03246019130075a7 */ /* 0x008724000800017f */
[----:B----4-:R-:W-:Y:S05]  /*14a00*/  @!P0 NANOSLEEP.SYNCS 0x989680 ;  /* 0x009896800000895d */ /* 0x010fea0003900000 */
[----:B------:R-:W4:Y:S02]  /*14a10*/  @!P0 SYNCS.PHASECHK.TRANS64 P0, [R19+URZ+0x32460], R25 ;  /* 0x03246019130085a7 */ /* 0x000f24000800007f */
[----:B----4-:R-:W-:Y:S05]  /*14a20*/  @!P0 BRA `(.L_x_4777) ;  /* 0xfffffffc00f08947 */ /* 0x010fea000383ffff */
[----:B------:R-:W-:Y:S05]  /*14a30*/  BRA `(.L_x_4878) ;  /* 0xffffffc000f87947 */ /* 0x000fea000383ffff */
.L_x_4778:
[----:B------:R-:W-:Y:S01]  /*14a40*/  BSSY B1, `(.L_x_4879) ;  /* 0x0000008000017945 */ /* 0x000fe20003800000 */
[----:B------:R-:W-:Y:S01]  /*14a50*/  IMAD.MOV.U32 R13, RZ, RZ, R22 ;  /* 0x000000ffff0d7224 */ /* 0x000fe200078e0016 */
[----:B------:R-:W-:Y:S01]  /*14a60*/  MOV R11, 0x181f ;  /* 0x0000181f000b7802 */ /* 0x000fe20000000f00 */
[----:B------:R-:W-:Y:S02]  /*14a70*/  IMAD.MOV.U32 R12, RZ, RZ, RZ ;  /* 0x000000ffff0c7224 */ /* 0x000fe400078e00ff */
[----:B------:R-:W-:-:S07]  /*14a80*/  IMAD.MOV.U32 R15, RZ, RZ, -0x1 ;  /* 0xffffffffff0f7424 */ /* 0x000fce00078e00ff */
[----:B-123--:R-:W-:Y:S05]  /*14a90*/  WARPSYNC.COLLECTIVE R15, `(.L_x_4880) ;  /* 0x000000000f087348 */ /* 0x00efea0003c00000 */
[----:B------:R0:W4:Y:S02]  /*14aa0*/  SHFL.IDX P6, R14, R13, R12, R11 ;  /* 0x0000000c0d0e7389 */ /* 0x00012400000c000b */
[----:B01234-:R-:W-:Y:S01]  /*14ab0*/  ENDCOLLECTIVE ;  /* 0x000000000000791b */ /* 0x01ffe20003800000 */
.L_x_4880:
[----:B------:R-:W-:Y:S05]  /*14ac0*/  BSYNC B1 ;  /* 0x0000000000017941 */ /* 0x000fea0003800000 */
.L_x_4879:
[----:B------:R-:W-:Y:S01]  /*14ad0*/  MOV R13, R20 ;  /* 0x00000014000d7202 */ /* 0x000fe20000000f00 */
[----:B------:R-:W-:Y:S01]  /*14ae0*/  IMAD.MOV.U32 R12, RZ, RZ, RZ ;  /* 0x000000ffff0c7224 */ /* 0x000fe200078e00ff */
[----:B------:R-:W-:Y:S01]  /*14af0*/  MOV R15, 0xffffffff ;  /* 0xffffffff000f7802 */ /* 0x000fe20000000f00 */
[----:B------:R-:W-:Y:S02]  /*14b00*/  IMAD.MOV.U32 R11, RZ, RZ, 0x181f ;  /* 0x0000181fff0b7424 */ /* 0x000fe400078e00ff */
[----:B------:R-:W-:Y:S02]  /*14b10*/  IMAD.MOV.U32 R3, RZ, RZ, R14 ;  /* 0x000000ffff037224 */ /* 0x000fe400078e000e */
[----:B------:R-:W-:-:S07]  /*14b20*/  IMAD R21, R17, 0xc000, R31 ;  /* 0x0000c00011157824 */ /* 0x000fce00078e021f */
[----:B------:R-:W-:Y:S05]  /*14b30*/  WARPSYNC.COLLECTIVE R15, `(.L_x_4881) ;  /* 0x000000000f087348 */ /* 0x000fea0003c00000 */
[----:B------:R0:W1:Y:S02]  /*14b40*/  SHFL.IDX P6, R14, R13, R12, R11 ;  /* 0x0000000c0d0e7389 */ /* 0x00006400000c000b */
[----:B01----:R-:W-:Y:S01]  /*14b50*/  ENDCOLLECTIVE ;  /* 0x000000000000791b */ /* 0x003fe20003800000 */
.L_x_4881:
[----:B------:R-:W-:Y:S02]  /*14b60*/  IMAD.MOV.U32 R9, RZ, RZ, RZ ;  /* 0x000000ffff097224 */ /* 0x000fe400078e00ff */
[----:B------:R-:W-:Y:S01]  /*14b70*/  IMAD.MOV.U32 R13, RZ, RZ, R22 ;  /* 0x000000ffff0d7224 */ /* 0x000fe200078e0016 */
[----:B------:R-:W-:Y:S02]  /*14b80*/  MOV R12, 0x1 ;  /* 0x00000001000c7802 */ /* 0x000fe40000000f00 */
[----:B------:R-:W-:-:S13]  /*14b90*/  IADD3 R2, P0, R14, R0, RZ ;  /* 0x000000000e027210 */ /* 0x000fda0007f1e0ff */
[----:B------:R-:W-:Y:S05]  /*14ba0*/  WARPSYNC.COLLECTIVE R15, `(.L_x_4882) ;  /* 0x000000000f087348 */ /* 0x000fea0003c00000 */
[----:B------:R0:W1:Y:S02]  /*14bb0*/  SHFL.IDX P6, R14, R13, R12, R11 ;  /* 0x0000000c0d0e7389 */ /* 0x00006400000c000b */
[----:B01----:R-:W-:Y:S01]  /*14bc0*/  ENDCOLLECTIVE ;  /* 0x000000000000791b */ /* 0x003fe20003800000 */
.L_x_4882:
        /* <DEDUP_REMOVED lines=13> */
.L_x_4883:
[----:B------:R-:W-:Y:S02]  /*14ca0*/  IMAD.MOV.U32 R13, RZ, RZ, R22 ;  /* 0x000000ffff0d7224 */ /* 0x000fe400078e0016 */
[----:B------:R-:W-:Y:S01]  /*14cb0*/  IMAD.MOV.U32 R12, RZ, RZ, 0x2 ;  /* 0x00000002ff0c7424 */ /* 0x000fe200078e00ff */
[----:B------:R-:W-:-:S13]  /*14cc0*/  IADD3 R2, P0, R14, R0, RZ ;  /* 0x000000000e027210 */ /* 0x000fda0007f1e0ff */
[----:B------:R-:W-:Y:S05]  /*14cd0*/  WARPSYNC.COLLECTIVE R15, `(.L_x_4884) ;  /* 0x000000000f087348 */ /* 0x000fea0003c00000 */
[----:B------:R0:W1:Y:S02]  /*14ce0*/  SHFL.IDX P6, R14, R13, R12, R11 ;  /* 0x0000000c0d0e7389 */ /* 0x00006400000c000b */
[----:B01----:R-:W-:Y:S01]  /*14cf0*/  ENDCOLLECTIVE ;  /* 0x000000000000791b */ /* 0x003fe20003800000 */
.L_x_4884:
        /* <DEDUP_REMOVED lines=13> */
.L_x_4885:
[----:B------:R-:W-:Y:S01]  /*14dd0*/  MOV R13, R22 ;  /* 0x00000016000d7202 */ /* 0x000fe20000000f00 */
[----:B------:R-:W-:Y:S01]  /*14de0*/  IMAD.MOV.U32 R12, RZ, RZ, 0x3 ;  /* 0x00000003ff0c7424 */ /* 0x000fe200078e00ff */
[----:B------:R-:W-:-:S13]  /*14df0*/  IADD3 R2, P0, R14, R0, RZ ;  /* 0x000000000e027210 */ /* 0x000fda0007f1e0ff */
[----:B------:R-:W-:Y:S05]  /*14e00*/  WARPSYNC.COLLECTIVE R15, `(.L_x_4886) ;  /* 0x000000000f087348 */ /* 0x000fea0003c00000 */
[----:B------:R0:W1:Y:S02]  /*14e10*/  SHFL.IDX P6, R14, R13, R12, R11 ;  /* 0x0000000c0d0e7389 */ /* 0x00006400000c000b */
[----:B01----:R-:W-:Y:S01]  /*14e20*/  ENDCOLLECTIVE ;  /* 0x000000000000791b */ /* 0x003fe20003800000 */
.L_x_4886:
[----:B------:R-:W-:-:S05]  /*14e30*/  IMAD.X R3, RZ, RZ, R4, P0 ;  /* 0x000000ffff037224 */ /* 0x000fca00000e0604 */
        /* <DEDUP_REMOVED lines=12> */
.L_x_4887:
[----:B------:R-:W-:Y:S01]  /*14f00*/  IMAD.MOV.U32 R13, RZ, RZ, R22 ;  /* 0x000000ffff0d7224 */ /* 0x000fe200078e0016 */
[----:B------:R-:W-:Y:S02]  /*14f10*/  MOV R12, 0x4 ;  /* 0x00000004000c7802 */ /* 0x000fe40000000f00 */
[----:B------:R-:W-:-:S13]  /*14f20*/  IADD3 R2, P0, R14, R0, RZ ;  /* 0x000000000e027210 */ /* 0x000fda0007f1e0ff */
[----:B------:R-:W-:Y:S05]  /*14f30*/  WARPSYNC.COLLECTIVE R15, `(.L_x_4888) ;  /* 0x000000000f087348 */ /* 0x000fea0003c00000 */
[----:B------:R0:W1:Y:S02]  /*14f40*/  SHFL.IDX P6, R14, R13, R12, R11 ;  /* 0x0000000c0d0e7389 */ /* 0x00006400000c000b */
[----:B01----:R-:W-:Y:S01]  /*14f50*/  ENDCOLLECTIVE ;  /* 0x000000000000791b */ /* 0x003fe20003800000 */
.L_x_4888:
        /* <DEDUP_REMOVED lines=13> */
.L_x_4889:
[----:B------:R-:W-:Y:S02]  /*15030*/  IMAD.MOV.U32 R13, RZ, RZ, R22 ;  /* 0x000000ffff0d7224 */ /* 0x000fe400078e0016 */
[----:B------:R-:W-:Y:S01]  /*15040*/  IMAD.MOV.U32 R12, RZ, RZ, 0x5 ;  /* 0x00000005ff0c7424 */ /* 0x000fe200078e00ff */
[----:B------:R-:W-:-:S13]  /*15050*/  IADD3 R2, P0, R14, R0, RZ ;  /* 0x000000000e027210 */ /* 0x000fda0007f1e0ff */
[----:B------:R-:W-:Y:S05]  /*15060*/  WARPSYNC.COLLECTIVE R15, `(.L_x_4890) ;  /* 0x000000000f087348 */ /* 0x000fea0003c00000 */
[----:B------:R0:W1:Y:S02]  /*15070*/  SHFL.IDX P6, R14, R13, R12, R11 ;  /* 0x0000000c0d0e7389 */ /* 0x00006400000c000b */
[----:B01----:R-:W-:Y:S01]  /*15080*/  ENDCOLLECTIVE ;  /* 0x000000000000791b */ /* 0x003fe20003800000 */
.L_x_4890:
        /* <DEDUP_REMOVED lines=13> */
.L_x_4891:
[----:B------:R-:W-:Y:S05]  /*15160*/  BRA `(.L_x_4892) ;  /* 0xffffffc000487947 */ /* 0x000fea000383ffff */
.L_x_4783:
[----:B0-----:R0:W4:Y:S02]  /*15170*/  SYNCS.PHASECHK.TRANS64.TRYWAIT P0, [R4+URZ+0x32420], R9 ;  /* 0x03242009040075a7 */ /* 0x001124000800017f */
[----:B----4-:R-:W-:Y:S05]  /*15180*/  @!P0 NANOSLEEP.SYNCS 0x989680 ;  /* 0x009896800000895d */ /* 0x010fea0003900000 */
[----:B------:R-:W4:Y:S02]  /*15190*/  @!P0 SYNCS.PHASECHK.TRANS64 P0, [R4+URZ+0x32420], R9 ;  /* 0x03242009040085a7 */ /* 0x000f24000800007f */
[----:B----4-:R-:W-:Y:S05]  /*151a0*/  @!P0 BRA `(.L_x_4783) ;  /* 0xfffffffc00f08947 */ /* 0x010fea000383ffff */
[----:B------:R-:W-:Y:S05]  /*151b0*/  BRA `(.L_x_4893) ;  /* 0xffffffc000d07947 */ /* 0x000fea000383ffff */
.L_x_4784:
[----:B------:R-:W4:Y:S01]  /*151c0*/  S2R R0, SR_TID.X ;  /* 0x0000000000007919 */ /* 0x000f220000002100 */
[----:B------:R-:W-:Y:S01]  /*151d0*/  BSSY B0, `(.L_x_4894) ;  /* 0x000000a000007945 */ /* 0x000fe20003800000 */
[----:B------:R-:W-:Y:S01]  /*151e0*/  IMAD.MOV.U32 R12, RZ, RZ, RZ ;  /* 0x000000ffff0c7224 */ /* 0x000fe200078e00ff */
[----:B------:R-:W-:Y:S01]  /*151f0*/  MOV R15, 0xffffffff ;  /* 0xffffffff000f7802 */ /* 0x000fe20000000f00 */
[----:B------:R-:W-:Y:S01]  /*15200*/  IMAD.MOV.U32 R11, RZ, RZ, 0x1f ;  /* 0x0000001fff0b7424 */ /* 0x000fe200078e00ff */
[----:B----4-:R-:W-:-:S04]  /*15210*/  SHF.R.U32.HI R0, RZ, 0x5, R0 ;  /* 0x00000005ff007819 */ /* 0x010fc80000011600 */
[----:B------:R-:W-:-:S04]  /*15220*/  LOP3.LUT R0, R0, 0x3, RZ, 0xc0, !PT ;  /* 0x0000000300007812 */ /* 0x000fc800078ec0ff */
[----:B------:R-:W-:-:S07]  /*15230*/  MOV R13, R0 ;  /* 0x00000000000d7202 */ /* 0x000fce0000000f00 */
[----:B0123-5:R-:W-:Y:S05]  /*15240*/  WARPSYNC.COLLECTIVE R15, `(.L_x_4895) ;  /* 0x000000000f087348 */ /* 0x02ffea0003c00000 */
[----:B------:R4:W0:Y:S02]  /*15250*/  SHFL.IDX P6, R14, R13, R12, R11 ;  /* 0x0000000c0d0e7389 */ /* 0x00082400000c000b */
[----:B012345:R-:W-:Y:S01]  /*15260*/  ENDCOLLECTIVE ;  /* 0x000000000000791b */ /* 0x03ffe20003800000 */
.L_x_4895:
[----:B------:R-:W-:Y:S05]  /*15270*/  BSYNC B0 ;  /* 0x0000000000007941 */ /* 0x000fea0003800000 */
.L_x_4894:
[----:B------:R-:W-:Y:S05]  /*15280*/  BRA `(.L_x_4896) ;  /* 0xffffffc000b87947 */ /* 0x000fea000383ffff */
.L_x_4785:
[----:B------:R-:W-:Y:S01]  /*15290*/  BSSY B0, `(.L_x_4897) ;  /* 0x0000006000007945 */ /* 0x000fe20003800000 */
[----:B------:R-:W-:-:S07]  /*152a0*/  IMAD.MOV.U32 R15, RZ, RZ, -0x1 ;  /* 0xffffffffff0f7424 */ /* 0x000fce00078e00ff */
[----:B-12345:R-:W-:Y:S05]  /*152b0*/  WARPSYNC.COLLECTIVE R15, `(.L_x_4898) ;  /* 0x000000000f0c7348 */ /* 0x03efea0003c00000 */
[----:B------:R-:W-:Y:S02]  /*152c0*/  ELECT P6, UR62, PT ;  /* 0x00000000003e782f */ /* 0x000fe400038c0000 */
[----:B------:R-:W-:Y:S01]  /*152d0*/  MOV R14, UR62 ;  /* 0x0000003e000e7c02 */ /* 0x000fe20008000f00 */
[----:B-12345:R-:W-:Y:S10]  /*152e0*/  ENDCOLLECTIVE ;  /* 0x000000000000791b */ /* 0x03eff40003800000 */
.L_x_4898:
[----:B------:R-:W-:Y:S05]  /*152f0*/  BSYNC B0 ;  /* 0x0000000000007941 */ /* 0x000fea0003800000 */
.L_x_4897:
[----:B------:R-:W-:Y:S05]  /*15300*/  BRA `(.L_x_4899) ;  /* 0xffffffc000ac7947 */ /* 0x000fea000383ffff */
.L_x_4787:
[----:B0-----:R0:W4:Y:S02]  /*15310*/  SYNCS.PHASECHK.TRANS64.TRYWAIT P1, [R5+URZ+0x32440], R0 ;  /* 0x03244000050075a7 */ /* 0x001124000802017f */
[----:B----4-:R-:W-:Y:S05]  /*15320*/  @!P1 NANOSLEEP.SYNCS 0x989680 ;  /* 0x009896800000995d */ /* 0x010fea0003900000 */
[----:B------:R-:W4:Y:S02]  /*15330*/  @!P1 SYNCS.PHASECHK.TRANS64 P1, [R5+URZ+0x32440], R0 ;  /* 0x03244000050095a7 */ /* 0x000f24000802007f */
[----:B----4-:R-:W-:Y:S05]  /*15340*/  @!P1 BRA `(.L_x_4787) ;  /* 0xfffffffc00f09947 */ /* 0x010fea000383ffff */
[----:B------:R-:W-:Y:S05]  /*15350*/  BRA `(.L_x_4900) ;  /* 0xffffffc000c87947 */ /* 0x000fea000383ffff */
.L_x_4789:
[----:B----4-:R4:W0:Y:S02]  /*15360*/  SYNCS.PHASECHK.TRANS64.TRYWAIT P1, [R17+URZ+0x32440], R2 ;  /* 0x03244002110075a7 */ /* 0x010824000802017f */
[----:B0-----:R-:W-:Y:S05]  /*15370*/  @!P1 NANOSLEEP.SYNCS 0x989680 ;  /* 0x009896800000995d */ /* 0x001fea0003900000 */
[----:B------:R-:W0:Y:S02]  /*15380*/  @!P1 SYNCS.PHASECHK.TRANS64 P1, [R17+URZ+0x32440], R2 ;  /* 0x03244002110095a7 */ /* 0x000e24000802007f */
[----:B0-----:R-:W-:Y:S05]  /*15390*/  @!P1 BRA `(.L_x_4789) ;  /* 0xfffffffc00f09947 */ /* 0x001fea000383ffff */
[----:B------:R-:W-:Y:S05]  /*153a0*/  BRA `(.L_x_4901) ;  /* 0xffffffc000d47947 */ /* 0x000fea000383ffff */
.L_x_4791:
[----:B------:R0:W0:Y:S02]  /*153b0*/  SYNCS.PHASECHK.TRANS64.TRYWAIT P1, [R5+URZ+0x32460], R0 ;  /* 0x03246000050075a7 */ /* 0x000024000802017f */
[----:B0-----:R-:W-:Y:S05]  /*153c0*/  @!P1 NANOSLEEP.SYNCS 0x989680 ;  /* 0x009896800000995d */ /* 0x001fea0003900000 */
[----:B------:R-:W0:Y:S02]  /*153d0*/  @!P1 SYNCS.PHASECHK.TRANS64 P1, [R5+URZ+0x32460], R0 ;  /* 0x03246000050095a7 */ /* 0x000e24000802007f */
[----:B0-----:R-:W-:Y:S05]  /*153e0*/  @!P1 BRA `(.L_x_4791) ;  /* 0xfffffffc00f09947 */ /* 0x001fea000383ffff */
[----:B------:R-:W-:Y:S05]  /*153f0*/  BRA `(.L_x_4902) ;  /* 0xffffffc000d07947 */ /* 0x000fea000383ffff */
.L_x_4903:
        /* <DEDUP_REMOVED lines=16> */
.L_x_6572:


//--------------------- .text._ZN7cutlass13device_kernelIN5flash11enable_sm90INS1_16FlashAttnFwdSm90INS1_25CollectiveMainloopFwdSm90ILi2EN4cute5tupleIJNS5_1CILi1EEES8_S8_EEENS6_IJNS7_ILi128EEENS7_ILi96EEENS7_ILi64EEEEEELi256ENS_10bfloat16_tEfNS_4arch4Sm90ELb1ELb0ELb1ELb1ELb1ELb0ELb0ELb1ELb0ELb1ELb1ELb0EEENS1_21CollectiveEpilogueFwdINS6_IJSA_NS7_ILi256EEESB_EEES9_SE_SG_Li256ELb1ELb1ELb1ELb0EEENS1_36VarlenDynamicPersistentTileSchedulerILi128ELi96ELi256ELi128ELb1ELb1ELb1ELb1ELb1ELb1EEEEEEEEEvNT_6ParamsE --------------------------
	.section	.text._ZN7cutlass13device_kernelIN5flash11enable_sm90INS1_16FlashAttnFwdSm90INS1_25CollectiveMainloopFwdSm90ILi2EN4cute5tupleIJNS5_1CILi1EEES8_S8_EEENS6_IJNS7_ILi128EEENS7_ILi96EEENS7_ILi64EEEEEELi256ENS_10bfloat16_tEfNS_4arch4Sm90ELb1ELb0ELb1ELb1ELb1ELb0ELb0ELb1ELb0ELb1ELb1ELb0EEENS1_21CollectiveEpilogueFwdINS6_IJSA_NS7_ILi256EEESB_EEES9_SE_SG_Li256ELb1ELb1ELb1ELb0EEENS1_36VarlenDynamicPersistentTileSchedulerILi128ELi96ELi256ELi128ELb1ELb1ELb1ELb1ELb1ELb1EEEEEEEEEvNT_6ParamsE,"ax",@progbits
	.align	128
.text._ZN7cutlass13device_kernelIN5flash11enable_sm90INS1_16FlashAttnFwdSm90INS1_25CollectiveMainloopFwdSm90ILi2EN4cute5tupleIJNS5_1CILi1EEES8_S8_EEENS6_IJNS7_ILi128EEENS7_ILi96EEENS7_ILi64EEEEEELi256ENS_10bfloat16_tEfNS_4arch4Sm90ELb1ELb0ELb1ELb1ELb1ELb0ELb0ELb1ELb0ELb1ELb1ELb0EEENS1_21CollectiveEpilogueFwdINS6_IJSA_NS7_ILi256EEESB_EEES9_SE_SG_Li256ELb1ELb1ELb1ELb0EEENS1_36VarlenDynamicPersistentTileSchedulerILi128ELi96ELi256ELi128ELb1ELb1ELb1ELb1ELb1ELb1EEEEEEEEEvNT_6ParamsE:
        .type           _ZN7cutlass13device_kernelIN5flash11enable_sm90INS1_16FlashAttnFwdSm90INS1_25CollectiveMainloopFwdSm90ILi2EN4cute5tupleIJNS5_1CILi1EEES8_S8_EEENS6_IJNS7_ILi128EEENS7_ILi96EEENS7_ILi64EEEEEELi256ENS_10bfloat16_tEfNS_4arch4Sm90ELb1ELb0ELb1ELb1ELb1ELb0ELb0ELb1ELb0ELb1ELb1ELb0EEENS1_21CollectiveEpilogueFwdINS6_IJSA_NS7_ILi256EEESB_EEES9_SE_SG_Li256ELb1ELb1ELb1ELb0EEENS1_36VarlenDynamicPersistentTileSchedulerILi128ELi96ELi256ELi128ELb1ELb1ELb1ELb1ELb1ELb1EEEEEEEEEvNT_6ParamsE,@function
        .size           _ZN7cutlass13device_kernelIN5flash11enable_sm90INS1_16FlashAttnFwdSm90INS1_25CollectiveMainloopFwdSm90ILi2EN4cute5tupleIJNS5_1CILi1EEES8_S8_EEENS6_IJNS7_ILi128EEENS7_ILi96EEENS7_ILi64EEEEEELi256ENS_10bfloat16_tEfNS_4arch4Sm90ELb1ELb0ELb1ELb1ELb1ELb0ELb0ELb1ELb0ELb1ELb1ELb0EEENS1_21CollectiveEpilogueFwdINS6_IJSA_NS7_ILi256EEESB_EEES9_SE_SG_Li256ELb1ELb1ELb1ELb0EEENS1_36VarlenDynamicPersistentTileSchedulerILi128ELi96ELi256ELi128ELb1ELb1ELb1ELb1ELb1ELb1EEEEEEEEEvNT_6ParamsE,(.L_x_6573 - _ZN7cutlass13device_kernelIN5flash11enable_sm90INS1_16FlashAttnFwdSm90INS1_25CollectiveMainloopFwdSm90ILi2EN4cute5tupleIJNS5_1CILi1EEES8_S8_EEENS6_IJNS7_ILi128EEENS7_ILi96EEENS7_ILi64EEEEEELi256ENS_10bfloat16_tEfNS_4arch4Sm90ELb1ELb0ELb1ELb1ELb1ELb0ELb0ELb1ELb0ELb1ELb1ELb0EEENS1_21CollectiveEpilogueFwdINS6_IJSA_NS7_ILi256EEESB_EEES9_SE_SG_Li256ELb1ELb1ELb1ELb0EEENS1_36VarlenDynamicPersistentTileSchedulerILi128ELi96ELi256ELi128ELb1ELb1ELb1ELb1ELb1ELb1EEEEEEEEEvNT_6ParamsE)
        .other          _ZN7cutlass13device_kernelIN5flash11enable_sm90INS1_16FlashAttnFwdSm90INS1_25CollectiveMainloopFwdSm90ILi2EN4cute5tupleIJNS5_1CILi1EEES8_S8_EEENS6_IJNS7_ILi128EEENS7_ILi96EEENS7_ILi64EEEEEELi256ENS_10bfloat16_tEfNS_4arch4Sm90ELb1ELb0ELb1ELb1ELb1ELb0ELb0ELb1ELb0ELb1ELb1ELb0EEENS1_21CollectiveEpilogueFwdINS6_IJSA_NS7_ILi256EEESB_EEES9_SE_SG_Li256ELb1ELb1ELb1ELb0EEENS1_36VarlenDynamicPersistentTileSchedulerILi128ELi96ELi256ELi128ELb1ELb1ELb1ELb1ELb1ELb1EEEEEEEEEvNT_6ParamsE,@"STO_CUDA_ENTRY STV_DEFAULT"
_ZN7cutlass13device_kernelIN5flash11enable_sm90INS1_16FlashAttnFwdSm90INS1_25CollectiveMainloopFwdSm90ILi2EN4cute5tupleIJNS5_1CILi1EEES8_S8_EEENS6_IJNS7_ILi128EEENS7_ILi96EEENS7_ILi64EEEEEELi256ENS_10bfloat16_tEfNS_4arch4Sm90ELb1ELb0ELb1ELb1ELb1ELb0ELb0ELb1ELb0ELb1ELb1ELb0EEENS1_21CollectiveEpilogueFwdINS6_IJSA_NS7_ILi256EEESB_EEES9_SE_SG_Li256ELb1ELb1ELb1ELb0EEENS1_36VarlenDynamicPersistentTileSchedulerILi128ELi96ELi256ELi128ELb1ELb1ELb1ELb1ELb1ELb1EEEEEEEEEvNT_6ParamsE:
        /* <DEDUP_REMOVED lines=45> */
.L_x_4904:
        /* <DEDUP_REMOVED lines=22> */
.L_x_4905:
        /* <DEDUP_REMOVED lines=18> */
.L_x_4906:
        /* <DEDUP_REMOVED lines=22> */
.L_x_4907:
        /* <DEDUP_REMOVED lines=23> */
.L_x_4908:
        /* <DEDUP_REMOVED lines=8> */
.L_x_4910:
        /* <DEDUP_REMOVED lines=35> */
[----:B------:R-:W-:-:S02]  /*0ad0*/  LEA.HI R8, R9, R222, RZ, 0x2 ;  /* 0x000000de09087211 */ /* 0x000fc400078f10ff */
[C---:B------:R-:W-:Y:S01]  /*0ae0*/  LOP3.LUT R5, R3.reuse, 0x3fffff0, RZ, 0xc0, !PT ;  /* 0x03fffff003057812 */ /* 0x040fe200078ec0ff */
[C---:B------:R-:W-:Y:S01]  /*0af0*/  IMAD.IADD R12, R0.reuse, 0x1, -R11 ;  /* 0x00000001000c7824 */ /* 0x040fe200078e0a0b */
[----:B------:R-:W-:Y:S02]  /*0b00*/  SHF.R.S32.HI R4, RZ, 0x4, R3 ;  /* 0x00000004ff047819 */ /* 0x000fe40000011403 */
[--C-:B------:R-:W-:Y:S01]  /*0b10*/  SHF.R.S32.HI R10, RZ, 0x2, R8.reuse ;  /* 0x00000002ff0a7819 */ /* 0x100fe20000011408 */
[----:B------:R-:W-:Y:S01]  /*0b20*/  IMAD.IADD R5, R0, 0x1, -R5 ;  /* 0x0000000100057824 */ /* 0x000fe200078e0a05 */
[----:B------:R-:W-:Y:S02]  /*0b30*/  SHF.R.S32.HI R7, RZ, 0x1f, R8 ;  /* 0x0000001fff077819 */ /* 0x000fe40000011408 */
[----:B------:R-:W-:Y:S02]  /*0b40*/  LEA.HI R0, R3, R4, RZ, 0x1 ;  /* 0x0000000403007211 */ /* 0x000fe400078f08ff */
[----:B------:R-:W-:-:S02]  /*0b50*/  LEA.HI R11, R7, R10, RZ, 0x3 ;  /* 0x0000000a070b7211 */ /* 0x000fc400078f18ff */
[----:B------:R-:W-:Y:S02]  /*0b60*/  SHF.R.S32.HI R3, RZ, 0x7, R2 ;  /* 0x00000007ff037819 */ /* 0x000fe40000011402 */
[----:B------:R-:W-:Y:S02]  /*0b70*/  LOP3.LUT R6, R6, 0xfffffc00, RZ, 0xc0, !PT ;  /* 0xfffffc0006067812 */ /* 0x000fe400078ec0ff */
[----:B------:R-:W-:Y:S02]  /*0b80*/  LOP3.LUT R7, R0, 0x1ffffffe, RZ, 0xc0, !PT ;  /* 0x1ffffffe00077812 */ /* 0x000fe400078ec0ff */
[----:B------:R-:W-:Y:S01]  /*0b90*/  LOP3.LUT R11, R11, 0xfffffff8, RZ, 0xc0, !PT ;  /* 0xfffffff80b0b7812 */ /* 0x000fe200078ec0ff */
[----:B------:R-:W-:Y:S01]  /*0ba0*/  IMAD R6, R5, 0x40, R6 ;  /* 0x0000004005067824 */ /* 0x000fe200078e0206 */
[----:B------:R-:W-:Y:S01]  /*0bb0*/  LEA.HI R2, R2, R3, RZ, 0x1 ;  /* 0x0000000302027211 */ /* 0x000fe200078f08ff */
[----:B------:R-:W-:Y:S01]  /*0bc0*/  IMAD.IADD R7, R4, 0x1, -R7 ;  /* 0x0000000104077824 */ /* 0x000fe200078e0a07 */
[----:B------:R-:W-:Y:S01]  /*0bd0*/  LEA.HI R9, R9, R222, RZ, 0x5 ;  /* 0x000000de09097211 */ /* 0x000fe200078f28ff */
[----:B------:R-:W-:Y:S01]  /*0be0*/  IMAD.IADD R10, R10, 0x1, -R11 ;  /* 0x000000010a0a7824 */ /* 0x000fe200078e0a0b */
[----:B------:R-:W-:-:S02]  /*0bf0*/  LEA.HI R0, R12, R12, RZ, 0x1 ;  /* 0x0000000c0c007211 */ /* 0x000fc400078f08ff */
[----:B------:R-:W-:Y:S02]  /*0c00*/  LOP3.LUT R2, R2, 0x3fffffe, RZ, 0xc0, !PT ;  /* 0x03fffffe02027812 */ /* 0x000fe400078ec0ff */
[----:B------:R-:W-:Y:S02]  /*0c10*/  SHF.R.S32.HI R9, RZ, 0x5, R9 ;  /* 0x00000005ff097819 */ /* 0x000fe40000011409 */
[----:B------:R-:W-:Y:S01]  /*0c20*/  LOP3.LUT R5, R0, 0x1ffffffe, RZ, 0xc0, !PT ;  /* 0x1ffffffe00057812 */ /* 0x000fe200078ec0ff */
[----:B------:R-:W-:Y:S01]  /*0c30*/  IMAD R0, R7, 0x8, R6 ;  /* 0x0000000807007824 */ /* 0x000fe200078e0206 */
[----:B------:R-:W-:Y:S01]  /*0c40*/  LOP3.LUT R11, R8, 0x7ffffffc, RZ, 0xc0, !PT ;  /* 0x7ffffffc080b7812 */ /* 0x000fe200078ec0ff */
[----:B------:R-:W-:Y:S02]  /*0c50*/  IMAD.IADD R3, R3, 0x1, -R2 ;  /* 0x0000000103037824 */ /* 0x000fe400078e0a02 */
[----:B------:R-:W-:Y:S01]  /*0c60*/  IMAD R10, R9, 0x10, R10 ;  /* 0x00000010090a7824 */ /* 0x000fe200078e020a */
[----:B------:R0:W-:Y:S01]  /*0c70*/  STL [R1+0x2c], R0 ;  /* 0x00002c0001007387 */ /* 0x0001e20000100800 */
[----:B------:R-:W-:-:S02]  /*0c80*/  IMAD.IADD R2, R222, 0x1, -R11 ;  /* 0x00000001de027824 */ /* 0x000fc400078e0a0b */
[----:B------:R-:W-:Y:S02]  /*0c90*/  IMAD.IADD R5, R12, 0x1, -R5 ;  /* 0x000000010c057824 */ /* 0x000fe400078e0a05 */
        /* <DEDUP_REMOVED lines=57> */
.L_x_4974:
[----:B------:R-:W-:Y:S01]  /*1030*/  ULDC.64 UR8, c[0x0][0xc88] ;  /* 0x0003220000087ab9 */ /* 0x000fe20000000a00 */
[----:B------:R-:W-:Y:S01]  /*1040*/  ULDC.64 UR10, c[0x0][0xa18] ;  /* 0x00028600000a7ab9 */ /* 0x000fe20000000a00 */
[----:B------:R-:W-:Y:S02]  /*1050*/  UIMAD.WIDE UR8, UR7, 0x4, UR8 ;  /* 0x00000004070878a5 */ /* 0x000fe4000f8e0208 */
[----:B------:R-:W-:Y:S01]  /*1060*/  UISETP.NE.U32.AND UP1, UPT, UR10, URZ, UPT ;  /* 0x0000003f0a00728c */ /* 0x000fe2000bf25070 */
[----:B------:R-:W-:Y:S01]  /*1070*/  ULDC UR4, c[0x0][0x424] ;  /* 0x0001090000047ab9 */ /* 0x000fe20000000800 */
[----:B------:R-:W-:Y:S02]  /*1080*/  ULDC UR7, c[0x0][0x2f0] ;  /* 0x0000bc0000077ab9 */ /* 0x000fe40000000800 */
[----:B01-34-:R-:W-:Y:S02]  /*1090*/  IMAD.U32 R4, RZ, RZ, UR8 ;  /* 0x00000008ff047e24 */ /* 0x01bfe4000f8e00ff */
[----:B------:R-:W-:Y:S01]  /*10a0*/  IMAD.U32 R5, RZ, RZ, UR9 ;  /* 0x00000009ff057e24 */ /* 0x000fe2000f8e00ff */
[----:B------:R-:W-:-:S04]  /*10b0*/  ULDC.64 UR8, c[0x0][0xa28] ;  /* 0x00028a0000087ab9 */ /* 0x000fc80000000a00 */
[----:B--2---:R-:W2:Y:S01]  /*10c0*/  LDG.E R4, desc[UR52][R4.64] ;  /* 0x0000003404047981 */ /* 0x004ea2000c1e1900 */
        /* <DEDUP_REMOVED lines=16> */
[----:B------:R-:W2:Y:S01]  /*11d0*/  @P0 LDG.E R4, desc[UR52][R4.64] ;  /* 0x0000003404040981 */ /* 0x000ea2000c1e1900 */
[----:B------:R-:W-:Y:S01]  /*11e0*/  UISETP.NE.U32.AND UP0, UPT, UR8, URZ, UPT ;  /* 0x0000003f0800728c */ /* 0x000fe2000bf05070 */
[----:B------:R-:W-:Y:S02]  /*11f0*/  ULDC.64 UR10, c[0x0][0xa20] ;  /* 0x00028800000a7ab9 */ /* 0x000fe40000000a00 */
[----:B------:R-:W3:Y:S01]  /*1200*/  @P2 LDG.E R6, desc[UR52][R6.64] ;  /* 0x0000003406062981 */ /* 0x000ee2000c1e1900 */
[----:B------:R-:W-:Y:S01]  /*1210*/  UISETP.NE.AND.EX UP0, UPT, UR9, URZ, UPT, UP0 ;  /* 0x0000003f0900728c */ /* 0x000fe2000bf05300 */
[----:B------:R-:W-:Y:S01]  /*1220*/  ISETP.NE.U32.AND P1, PT, RZ, UR10, PT ;  /* 0x0000000aff007c0c */ /* 0x000fe2000bf25070 */
[----:B------:R-:W-:Y:S01]  /*1230*/  UMOV UR48, URZ ;  /* 0x0000003f00307c82 */ /* 0x000fe20008000000 */
[----:B------:R-:W-:Y:S02]  /*1240*/  ULOP3.LUT UR41, UR5, 0xffff, URZ, 0xc0, !UPT ;  /* 0x0000ffff05297892 */ /* 0x000fe4000f8ec03f */
[----:B------:R-:W-:Y:S01]  /*1250*/  USEL UR4, UR4, 0x1, UP0 ;  /* 0x0000000104047887 */ /* 0x000fe20008000000 */
[----:B------:R-:W-:-:S03]  /*1260*/  ISETP.NE.AND.EX P1, PT, RZ, UR11, PT, P1 ;  /* 0x0000000bff007c0c */ /* 0x000fc6000bf25310 */
[----:B------:R-:W-:Y:S01]  /*1270*/  UIMAD UR4, UR4, UR7, URZ ;  /* 0x00000007040472a4 */ /* 0x000fe2000f8e023f */
[----:B--2---:R-:W-:Y:S02]  /*1280*/  @P0 R2UR UR48, R4 ;  /* 0x00000000043002ca */ /* 0x004fe400000e0000 */
[----:B---3--:R-:W-:Y:S01]  /*1290*/  @P2 R2UR UR49, R6 ;  /* 0x00000000063122ca */ /* 0x008fe200000e0000 */
[----:B-----5:R-:W-:-:S14]  /*12a0*/  @P2 BRA `(.L_x_4911) ;  /* 0x0000000000382947 */ /* 0x020fdc0003800000 */
[----:B------:R-:W-:Y:S01]  /*12b0*/  ULDC.64 UR8, c[0x0][0xa00] ;  /* 0x0002800000087ab9 */ /* 0x000fe20000000a00 */
[----:B------:R-:W-:Y:S01]  /*12c0*/  ULDC UR49, c[0x0][0x288] ;  /* 0x0000a20000317ab9 */ /* 0x000fe20000000800 */
        /* <DEDUP_REMOVED lines=12> */
.L_x_4911:
[----:B------:R-:W-:Y:S05]  /*1390*/  @!P1 BRA `(.L_x_4912) ;  /* 0x00000000001c9947 */ /* 0x000fea0003800000 */
[----:B------:R-:W-:-:S04]  /*13a0*/  ULEA UR4, UP0, UR39, UR10, 0x2 ;  /* 0x0000000a27047291 */ /* 0x000fc8000f80103f */
[----:B------:R-:W-:Y:S02]  /*13b0*/  ULEA.HI.X UR7, UR39, UR11, UR40, 0x2, UP0 ;  /* 0x0000000b27077291 */ /* 0x000fe400080f1428 */
[----:B------:R-:W-:-:S04]  /*13c0*/  IMAD.U32 R4, RZ, RZ, UR4 ;  /* 0x00000004ff047e24 */ /* 0x000fc8000f8e00ff */
[----:B------:R-:W-:-:S05]  /*13d0*/  IMAD.U32 R5, RZ, RZ, UR7 ;  /* 0x00000007ff057e24 */ /* 0x000fca000f8e00ff */
[----:B------:R-:W2:Y:S02]  /*13e0*/  LDG.E R4, desc[UR52][R4.64] ;  /* 0x0000003404047981 */ /* 0x000ea4000c1e1900 */
[----:B--2---:R-:W-:Y:S01]  /*13f0*/  R2UR UR4, R4 ;  /* 0x00000000040472ca */ /* 0x004fe200000e0000 */
[----:B------:R-:W-:-:S14]  /*1400*/  BRA `(.L_x_4913) ;  /* 0x0000000000347947 */ /* 0x000fdc0003800000 */
.L_x_4912:
        /* <DEDUP_REMOVED lines=13> */
.L_x_4913:
[----:B------:R-:W-:Y:S01]  /*14e0*/  ULDC UR7, c[0x0][0x448] ;  /* 0x0001120000077ab9 */ /* 0x000fe20000000800 */
[----:B------:R-:W-:Y:S02]  /*14f0*/  USHF.L.U32 UR42, UR6, 0x7, URZ ;  /* 0x00000007062a7899 */ /* 0x000fe4000800063f */
[----:B------:R-:W-:Y:S02]  /*1500*/  UISETP.NE.AND UP0, UPT, UR7, 0x1, UPT ;  /* 0x000000010700788c */ /* 0x000fe4000bf05270 */
[----:B------:R-:W-:Y:S02]  /*1510*/  UIADD3 UR8, UR42, 0x7f, URZ ;  /* 0x0000007f2a087890 */ /* 0x000fe4000fffe03f */
[----:B------:R-:W-:Y:S02]  /*1520*/  UIADD3 UR48, -UR48, UR4, URZ ;  /* 0x0000000430307290 */ /* 0x000fe4000fffe13f */
[----:B------:R-:W-:Y:S02]  /*1530*/  UP2UR UR50, UPR, URZ, 0x1 ;  /* 0x000000013f327883 */ /* 0x000fe40008000000 */
[----:B------:R-:W-:-:S03]  /*1540*/  UIADD3 UR4, UR48, 0x60, -UR49 ;  /* 0x0000006030047890 */ /* 0x000fc6000fffe831 */
[----:B------:R-:W-:Y:S01]  /*1550*/  @UP0 ULDC UR6, c[0x0][0x44c] ;  /* 0x0001130000060ab9 */ /* 0x000fe20000000800 */
[----:B------:R-:W-:Y:S01]  /*1560*/  @UP0 ULDC UR9, c[0x0][0x450] ;  /* 0x0001140000090ab9 */ /* 0x000fe20000000800 */
[----:B------:R-:W-:Y:S02]  /*1570*/  UIMAD.WIDE.U32 UR6, UR8, UR6, URZ ;  /* 0x00000006080672a5 */ /* 0x000fe4000f8e003f */
[----:B------:R-:W-:Y:S02]  /*1580*/  UIADD3 UR6, UR48, 0x5f, URZ ;  /* 0x0000005f30067890 */ /* 0x000fe4000fffe03f */
[----:B------:R-:W-:Y:S02]  /*1590*/  @UP0 USHF.R.U32.HI UR8, URZ, UR9, UR7 ;  /* 0x000000093f080299 */ /* 0x000fe40008011607 */
[----:B------:R-:W-:Y:S02]  /*15a0*/  UIMAD.WIDE UR6, UR6, 0x2aaaaaab, URZ ;  /* 0x2aaaaaab060678a5 */ /* 0x000fe4000f8e023f */
[----:B------:R-:W-:-:S02]  /*15b0*/  UIADD3 UR8, UR4, UR8, URZ ;  /* 0x0000000804087290 */ /* 0x000fc4000fffe03f */
[----:B------:R-:W-:Y:S02]  /*15c0*/  USHF.R.U32.HI UR4, URZ, 0x1f, UR7 ;  /* 0x0000001f3f047899 */ /* 0x000fe40008011607 */
[----:B------:R-:W-:Y:S02]  /*15d0*/  UIMAD.WIDE UR8, UR8, 0x2aaaaaab, URZ ;  /* 0x2aaaaaab080878a5 */ /* 0x000fe4000f8e023f */
[----:B------:R-:W-:Y:S02]  /*15e0*/  ULEA.HI.SX32 UR7, UR7, UR4, 0x1c ;  /* 0x0000000407077291 */ /* 0x000fe4000f8fe23f */
[----:B------:R-:W-:Y:S02]  /*15f0*/  USHF.R.U32.HI UR6, URZ, 0x1f, UR9 ;  /* 0x0000001f3f067899 */ /* 0x000fe40008011609 */
[----:B------:R-:W-:Y:S02]  /*1600*/  ULOP3.LUT UR4, UR5, 0xff000000, URZ, 0xc0, !UPT ;  /* 0xff00000005047892 */ /* 0x000fe4000f8ec03f */
[----:B------:R-:W-:-:S02]  /*1610*/  ULEA.HI.SX32 UR6, UR9, UR6, 0x1c ;  /* 0x0000000609067291 */ /* 0x000fc4000f8fe23f */
[----:B------:R-:W-:Y:S02]  /*1620*/  ULOP3.LUT UR5, UR5, 0xff0000, URZ, 0xc0, !UPT ;  /* 0x00ff000005057892 */ /* 0x000fe4000f8ec03f */
[----:B------:R-:W-:Y:S02]  /*1630*/  UISETP.LT.AND UP0, UPT, UR7, UR6, UPT ;  /* 0x000000060700728c */ /* 0x000fe4000bf01270 */
[----:B------:R-:W-:Y:S02]  /*1640*/  USHF.R.U32.HI UR4, URZ, 0x8, UR4 ;  /* 0x000000083f047899 */ /* 0x000fe40008011604 */
[----:B------:R-:W-:Y:S02]  /*1650*/  USEL UR9, UR7, UR6, UP0 ;  /* 0x0000000607097287 */ /* 0x000fe40008000000 */
[----:B------:R-:W-:Y:S02]  /*1660*/  ULEA.HI UR5, UR5, UR4, URZ, 0x10 ;  /* 0x0000000405057291 */ /* 0x000fe4000f8f803f */
[----:B------:R-:W-:-:S02]  /*1670*/  UISETP.GE.AND UP0, UPT, UR9, 0x1, UPT ;  /* 0x000000010900788c */ /* 0x000fc4000bf06270 */
[----:B------:R-:W-:Y:S01]  /*1680*/  ULOP3.LUT UR43, UR5, 0xff, URZ, 0xc0, !UPT ;  /* 0x000000ff052b7892 */ /* 0x000fe2000f8ec03f */
[----:B------:R-:W-:Y:S01]  /*1690*/  UMOV UR4, URZ ;  /* 0x0000003f00047c82 */ /* 0x000fe20008000000 */
[----:B------:R-:W-:Y:S02]  /*16a0*/  USHF.R.U32.HI UR44, URZ, 0x10, UR5 ;  /* 0x000000103f2c7899 */ /* 0x000fe40008011605 */
[----:B------:R-:W-:-:S13]  /*16b0*/  PLOP3.LUT P0, PT, PT, PT, UP0, 0x80, 0x0 ;  /* 0x000000000000781c */ /* 0x000fda0003f0f008 */
[----:B------:R-:W-:Y:S05]  /*16c0*/  @!P0 BRA `(.L_x_4914) ;  /* 0x0000000000908947 */ /* 0x000fea0003800000 */
        /* <DEDUP_REMOVED lines=36> */
.L_x_4914:
        /* <DEDUP_REMOVED lines=111> */
.L_x_4916:
        /* <DEDUP_REMOVED lines=13> */
.L_x_5061:
[----:B0-----:R-:W-:Y:S01]  /*20d0*/  IMAD.U32 R0, RZ, RZ, UR47 ;  /* 0x0000002fff007e24 */ /* 0x001fe2000f8e00ff */
[----:B------:R-:W-:Y:S05]  /*20e0*/  WARPSYNC.ALL ;  /* 0x0000000000007948 */ /* 0x000fea0003800000 */
[----:B------:R0:W-:Y:S01]  /*20f0*/  BAR.SYNC.DEFER_BLOCKING R8, 0x100 ;  /* 0x000400080000751d */ /* 0x0001e20000010000 */
[----:B------:R-:W-:-:S13]  /*2100*/  ISETP.NE.AND P0, PT, R0, 0x3, PT ;  /* 0x000000030000780c */ /* 0x000fda0003f05270 */
[----:B0-----:R-:W-:Y:S05]  /*2110*/  @!P0 BRA `(.L_x_4918) ;  /* 0x0000000000048947 */ /* 0x001fea0003800000 */
[----:B------:R-:W-:Y:S01]  /*2120*/  BPT.TRAP 0x1 ;  /* 0x000000040000795c */ /* 0x000fe20000300000 */
.L_x_4918:
[----:B------:R-:W-:Y:S01]  /*2130*/  R2UR UR22, R7 ;  /* 0x00000000071672ca */ /* 0x000fe200000e0000 */
[----:B------:R-:W-:-:S05]  /*2140*/  IMAD.U32 R9, RZ, RZ, UR36 ;  /* 0x00000024ff097e24 */ /* 0x000fca000f8e00ff */
[----:B------:R-:W-:-:S07]  /*2150*/  SHF.L.U32 R9, R9, 0x1f, RZ ;  /* 0x0000001f09097819 */ /* 0x000fce00000006ff */
[----:B------:R-:W-:-:S09]  /*2160*/  ULEA UR22, UR37, UR22, 0x3 ;  /* 0x0000001625167291 */ /* 0x000fd2000f8e183f */
[----:B------:R0:W1:Y:S01]  /*2170*/  SYNCS.PHASECHK.TRANS64.TRYWAIT P1, [UR22+0x22830], R9 ;  /* 0x02283009ff0075a7 */ /* 0x0000620008020156 */
[----:B------:R-:W-:Y:S05]  /*2180*/  @!P0 BRA `(.L_x_4919) ;  /* 0x0000000000048947 */ /* 0x000fea0003800000 */
[----:B------:R-:W-:Y:S01]  /*2190*/  BPT.TRAP 0x1 ;  /* 0x000000040000795c */ /* 0x000fe20000300000 */
.L_x_4919:
[----:B-1----:R-:W-:Y:S05]  /*21a0*/  @P1 BRA `(.L_x_4920) ;  /* 0x0000000000081947 */ /* 0x002fea0003800000 */
[----:B------:R-:W1:Y:S02]  /*21b0*/  SYNCS.PHASECHK.TRANS64.TRYWAIT P1, [UR22+0x22830], R9 ;  /* 0x02283009ff0075a7 */ /* 0x000e640008020156 */
[----:B-1----:R-:W-:Y:S05]  /*21c0*/  @!P1 BRA `(.L_x_4921) ;  /* 0x0000012400609947 */ /* 0x002fea0003800000 */
.L_x_4920:
        /* <DEDUP_REMOVED lines=39> */
.L_x_4922:
[----:B------:R-:W-:Y:S01]  /*2440*/  UISETP.NE.AND UP0, UPT, UR50, URZ, UPT ;  /* 0x0000003f3200728c */ /* 0x000fe2000bf05270 */
[----:B------:R-:W-:Y:S01]  /*2450*/  ULDC UR7, c[0x0][0x9d8] ;  /* 0x0002760000077ab9 */ /* 0x000fe20000000800 */
[----:B------:R-:W-:Y:S01]  /*2460*/  ULDC UR10, c[0x0][0x988] ;  /* 0x00026200000a7ab9 */ /* 0x000fe20000000800 */
[----:B------:R-:W-:Y:S01]  /*2470*/  FMUL.FTZ R3, R27, UR7 ;  /* 0x000000071b037c20 */ /* 0x000fe20008410000 */
[----:B------:R-:W-:Y:S02]  /*2480*/  FMUL.FTZ R4, R30, UR7 ;  /* 0x000000071e047c20 */ /* 0x000fe40008410000 */
[----:B------:R-:W-:Y:S01]  /*2490*/  PLOP3.LUT P1, PT, PT, PT, UP0, 0x80, 0x0 ;  /* 0x000000000000781c */ /* 0x000fe20003f2f008 */
[----:B------:R-:W-:Y:S01]  /*24a0*/  FMUL.FTZ R39, R39, UR7 ;  /* 0x0000000727277c20 */ /* 0x000fe20008410000 */
[----:B------:R2:W-:Y:S01]  /*24b0*/  MUFU.TANH R10, R3 ;  /* 0x00000003000a7308 */ /* 0x0005e20000002400 */
[----:B------:R-:W-:Y:S01]  /*24c0*/  PLOP3.LUT P2, PT, PT, PT, UP0, 0x80, 0x0 ;  /* 0x000000000000781c */ /* 0x000fe20003f4f008 */
[----:B------:R-:W-:Y:S01]  /*24d0*/  FMUL.FTZ R26, R26, UR7 ;  /* 0x000000071a1a7c20 */ /* 0x000fe20008410000 */
[----:B------:R-:W-:Y:S01]  /*24e0*/  @UP0 ULDC UR6, c[0x0][0x44c] ;  /* 0x0001130000060ab9 */ /* 0x000fe20000000800 */
[----:B------:R-:W-:Y:S01]  /*24f0*/  FMUL.FTZ R5, R31, UR7 ;  /* 0x000000071f057c20 */ /* 0x000fe20008410000 */
[----:B------:R-:W-:Y:S01]  /*2500*/  FMUL.FTZ R35, R35, UR7 ;  /* 0x0000000723237c20 */ /* 0x000fe20008410000 */
[----:B------:R-:W-:Y:S01]  /*2510*/  FMUL.FTZ R38, R38, UR7 ;  /* 0x0000000726267c20 */ /* 0x000fe20008410000 */
[----:B------:R-:W-:Y:S01]  /*2520*/  FMUL.FTZ R50, R50, UR7 ;  /* 0x0000000732327c20 */ /* 0x000fe20008410000 */
[----:B------:R-:W-:Y:S01]  /*2530*/  MUFU.TANH R11, R4 ;  /* 0x00000004000b7308 */ /* 0x000fe20000002400 */
[----:B--2---:R-:W-:Y:S01]  /*2540*/  FMUL.FTZ R3, R34, UR7 ;  /* 0x0000000722037c20 */ /* 0x004fe20008410000 */
[----:B------:R-:W-:Y:S01]  /*2550*/  FMUL.FTZ R46, R46, UR7 ;  /* 0x000000072e2e7c20 */ /* 0x000fe20008410000 */
[----:B------:R-:W-:Y:S01]  /*2560*/  FMUL.FTZ R42, R42, UR7 ;  /* 0x000000072a2a7c20 */ /* 0x000fe20008410000 */
[----:B------:R-:W-:Y:S01]  /*2570*/  FMUL.FTZ R31, R32, UR7 ;  /* 0x00000007201f7c20 */ /* 0x000fe20008410000 */
[----:B------:R-:W-:Y:S01]  /*2580*/  FMUL.FTZ R43, R43, UR7 ;  /* 0x000000072b2b7c20 */ /* 0x000fe20008410000 */
[----:B------:R-:W-:Y:S01]  /*2590*/  FMUL.FTZ R27, R28, UR7 ;  /* 0x000000071c1b7c20 */ /* 0x000fe20008410000 */
[----:B------:R-:W-:Y:S01]  /*25a0*/  FMUL.FTZ R30, R33, UR7 ;  /* 0x00000007211e7c20 */ /* 0x000fe20008410000 */
[----:B------:R2:W-:Y:S01]  /*25b0*/  MUFU.TANH R13, R3 ;  /* 0x00000003000d7308 */ /* 0x0005e20000002400 */
[----:B------:R-:W-:Y:S01]  /*25c0*/  FMUL.FTZ R28, R29, UR7 ;  /* 0x000000071d1c7c20 */ /* 0x000fe20008410000 */
[----:B------:R-:W-:Y:S01]  /*25d0*/  FMUL.FTZ R33, R37, UR7 ;  /* 0x0000000725217c20 */ /* 0x000fe20008410000 */
[----:B------:R-:W-:Y:S01]  /*25e0*/  FMUL.FTZ R37, R40, UR7 ;  /* 0x0000000728257c20 */ /* 0x000fe20008410000 */
[----:B------:R-:W-:Y:S01]  /*25f0*/  FMUL.FTZ R47, R47, UR7 ;  /* 0x000000072f2f7c20 */ /* 0x000fe20008410000 */
[----:B------:R-:W-:Y:S01]  /*2600*/  FMUL.FTZ R51, R51, UR7 ;  /* 0x0000000733337c20 */ /* 0x000fe20008410000 */
[----:B------:R-:W-:Y:S01]  /*2610*/  FMUL.FTZ R55, R55, UR7 ;  /* 0x0000000737377c20 */ /* 0x000fe20008410000 */
[----:B------:R-:W-:Y:S01]  /*2620*/  FMUL.FTZ R58, R58, UR7 ;  /* 0x000000073a3a7c20 */ /* 0x000fe20008410000 */
[----:B------:R3:W-:Y:S01]  /*2630*/  MUFU.TANH R14, R39 ;  /* 0x00000027000e7308 */ /* 0x0007e20000002400 */
[----:B--2---:R-:W-:-:S02]  /*2640*/  VIADD R3, R16, UR42 ;  /* 0x0000002a10037c36 */ /* 0x004fc40008000000 */
[----:B------:R-:W-:Y:S01]  /*2650*/  FMUL.FTZ R59, R59, UR7 ;  /* 0x000000073b3b7c20 */ /* 0x000fe20008410000 */
[----:B------:R-:W-:Y:S01]  /*2660*/  FMUL.FTZ R62, R62, UR7 ;  /* 0x000000073e3e7c20 */ /* 0x000fe20008410000 */
[----:B------:R-:W-:Y:S01]  /*2670*/  FMUL.FTZ R63, R63, UR7 ;  /* 0x000000073f3f7c20 */ /* 0x000fe20008410000 */
[----:B------:R-:W-:Y:S01]  /*2680*/  @P1 IMAD.HI.U32 R4, R3, UR6, RZ ;  /* 0x0000000603041c27 */ /* 0x000fe2000f8e00ff */
[----:B------:R-:W-:-:S03]  /*2690*/  @UP0 ULDC UR6, c[0x0][0x450] ;  /* 0x0001140000060ab9 */ /* 0x000fc60000000800 */
[----:B------:R-:W-:Y:S01]  /*26a0*/  FMUL.FTZ R66, R66, UR7 ;  /* 0x0000000742427c20 */ /* 0x000fe20008410000 */
[----:B------:R2:W4:Y:S01]  /*26b0*/  MUFU.TANH R76, R26 ;  /* 0x0000001a004c7308 */ /* 0x0005220000002400 */
[----:B------:R-:W-:Y:S01]  /*26c0*/  IMAD.MOV.U32 R6, RZ, RZ, R3 ;  /* 0x000000ffff067224 */ /* 0x000fe200078e0003 */
[----:B------:R-:W-:Y:S01]  /*26d0*/  @P2 SHF.R.U32.HI R6, RZ, UR6, R4 ;  /* 0x00000006ff062c19 */ /* 0x000fe20008011604 */
[----:B------:R-:W-:Y:S01]  /*26e0*/  UIMAD UR6, UR51, -0x60, UR48 ;  /* 0xffffffa0330678a4 */ /* 0x000fe2000f8e0230 */
[----:B------:R-:W-:Y:S01]  /*26f0*/  FMUL.FTZ R73, R25, UR7 ;  /* 0x0000000719497c20 */ /* 0x000fe20008410000 */
[----:B------:R-:W-:Y:S01]  /*2700*/  FMUL.FTZ R67, R67, UR7 ;  /* 0x0000000743437c20 */ /* 0x000fe20008410000 */
[----:B------:R-:W-:Y:S01]  /*2710*/  FMUL.FTZ R70, R70, UR7 ;  /* 0x0000000746467c20 */ /* 0x000fe20008410000 */
[----:B------:R-:W2:Y:S01]  /*2720*/  SHFL.IDX PT, R4, R6, 0x1, 0x1c1f ;  /* 0x003c1f0006047f89 */ /* 0x000ea200000e0000 */
[----:B------:R-:W5:Y:S01]  /*2730*/  MUFU.TANH R12, R5 ;  /* 0x00000005000c7308 */ /* 0x000f620000002400 */
[----:B---3--:R-:W-:-:S02]  /*2740*/  IMAD.U32 R39, RZ, RZ, UR6 ;  /* 0x00000006ff277e24 */ /* 0x008fc4000f8e00ff */
[----:B------:R-:W-:Y:S01]  /*2750*/  FMUL.FTZ R72, R24, UR7 ;  /* 0x0000000718487c20 */ /* 0x000fe20008410000 */
[----:B------:R-:W-:Y:S01]  /*2760*/  FMUL.FTZ R71, R71, UR7 ;  /* 0x0000000747477c20 */ /* 0x000fe20008410000 */
[----:B------:R-:W-:Y:S01]  /*2770*/  FMUL.FTZ R34, R36, UR7 ;  /* 0x0000000724227c20 */ /* 0x000fe20008410000 */
[----:B------:R-:W-:Y:S01]  /*2780*/  FMUL.FTZ R36, R41, UR7 ;  /* 0x0000000729247c20 */ /* 0x000fe20008410000 */
[C-C-:B------:R-:W-:Y:S01]  /*2790*/  IADD3 R3, -R2.reuse, 0x61, R39.reuse ;  /* 0x0000006102037810 */ /* 0x140fe20007ffe127 */
[----:B------:R-:W3:Y:S01]  /*27a0*/  SHFL.IDX PT, R6, R6, RZ, 0x1c1f ;  /* 0x001c1fff06067589 */ /* 0x000ee200000e0000 */
[----:B------:R-:W-:Y:S01]  /*27b0*/  IADD3 R39, -R2, 0x60, R39 ;  /* 0x0000006002277810 */ /* 0x000fe20007ffe127 */
[----:B------:R-:W0:Y:S01]  /*27c0*/  MUFU.TANH R35, R35 ;  /* 0x0000002300237308 */ /* 0x000e220000002400 */
[----:B------:R-:W-:Y:S01]  /*27d0*/  FMUL.FTZ R44, R44, UR7 ;  /* 0x000000072c2c7c20 */ /* 0x000fe20008410000 */
[----:B------:R-:W-:Y:S02]  /*27e0*/  VIADD R74, R3, -UR49 ;  /* 0x80000031034a7c36 */ /* 0x000fe40008000000 */
        /* <DEDUP_REMOVED lines=11> */
[----:B--2---:R-:W-:Y:S01]  /*28a0*/  VIADDMNMX R26, R4, R74, R39, PT ;  /* 0x0000004a041a7246 */ /* 0x004fe20003800127 */
[----:B------:R-:W-:Y:S01]  /*28b0*/  FMUL.FTZ R64, R64, UR7 ;  /* 0x0000000740407c20 */ /* 0x000fe20008410000 */
[----:B------:R2:W-:Y:S01]  /*28c0*/  MUFU.TANH R20, R50 ;  /* 0x0000003200147308 */ /* 0x0005e20000002400 */
[----:B------:R-:W-:Y:S01]  /*28d0*/  FMUL.FTZ R65, R65, UR7 ;  /* 0x0000000741417c20 */ /* 0x000fe20008410000 */
[----:B------:R-:W-:Y:S01]  /*28e0*/  ISETP.GT.AND P1, PT, R26, RZ, PT ;  /* 0x000000ff1a00720c */ /* 0x000fe20003f24270 */
[----:B------:R-:W-:Y:S01]  /*28f0*/  FMUL.FTZ R68, R68, UR7 ;  /* 0x0000000744447c20 */ /* 0x000fe20008410000 */
[C---:B------:R-:W-:Y:S01]  /*2900*/  ISETP.GT.AND P2, PT, R26.reuse, 0x1, PT ;  /* 0x000000011a00780c */ /* 0x040fe20003f44270 */
[----:B------:R-:W-:Y:S01]  /*2910*/  FMUL.FTZ R69, R69, UR7 ;  /* 0x0000000745457c20 */ /* 0x000fe20008410000 */
[----:B------:R-:W-:Y:S01]  /*2920*/  ISETP.GT.AND P3, PT, R26, 0x8, PT ;  /* 0x000000081a00780c */ /* 0x000fe20003f64270 */
[----:B------:R-:W0:Y:S01]  /*2930*/  S2UR UR7, SR_CgaCtaId ;  /* 0x00000000000779c3 */ /* 0x000e220000008800 */
[----:B----4-:R-:W-:Y:S01]  /*2940*/  FSEL R76, R76, -INF , P1 ;  /* 0xff8000004c4c7808 */ /* 0x010fe20000800000 */
[----:B------:R5:W-:Y:S01]  /*2950*/  MUFU.TANH R15, R46 ;  /* 0x0000002e000f7308 */ /* 0x000be20000002400 */
[----:B------:R-:W-:Y:S01]  /*2960*/  FSEL R54, R10, -INF , P2 ;  /* 0xff8000000a367808 */ /* 0x000fe20001000000 */
[----:B------:R-:W-:Y:S01]  /*2970*/  UIADD3 UR6, UR22, 0x22840, URZ ;  /* 0x0002284016067890 */ /* 0x000fe2000fffe03f */
[----:B------:R-:W-:-:S02]  /*2980*/  ISETP.GT.AND P1, PT, R26, 0x9, PT ;  /* 0x000000091a00780c */ /* 0x000fc40003f24270 */
[----:B--2---:R-:W-:Y:S02]  /*2990*/  FSEL R50, R11, -INF , P3 ;  /* 0xff8000000b327808 */ /* 0x004fe40001800000 */
[----:B------:R-:W-:Y:S01]  /*29a0*/  FMNMX.FTZ R5, R76, R54, !PT ;  /* 0x000000364c057209 */ /* 0x000fe20007810000 */
[----:B------:R2:W4:Y:S01]  /*29b0*/  MUFU.TANH R32, R42 ;  /* 0x0000002a00207308 */ /* 0x0005220000002400 */
[----:B------:R-:W-:Y:S02]  /*29c0*/  ISETP.GT.AND P2, PT, R26, 0x10, PT ;  /* 0x000000101a00780c */ /* 0x000fe40003f44270 */
[----:B-----5:R-:W-:Y:S02]  /*29d0*/  FSEL R46, R12, -INF , P1 ;  /* 0xff8000000c2e7808 */ /* 0x020fe40000800000 */
[----:B------:R-:W-:Y:S02]  /*29e0*/  FMNMX.FTZ R5, R50, R5, !PT ;  /* 0x0000000532057209 */ /* 0x000fe40007810000 */
[----:B------:R-:W-:Y:S01]  /*29f0*/  ISETP.GT.AND P1, PT, R26, 0x11, PT ;  /* 0x000000111a00780c */ /* 0x000fe20003f24270 */
[----:B------:R-:W5:Y:S01]  /*2a00*/  MUFU.TANH R29, R43 ;  /* 0x0000002b001d7308 */ /* 0x000f620000002400 */
[----:B--2---:R-:W-:-:S02]  /*2a10*/  FSEL R42, R13, -INF , P2 ;  /* 0xff8000000d2a7808 */ /* 0x004fc40001000000 */
[----:B------:R-:W-:Y:S02]  /*2a20*/  FMNMX.FTZ R5, R46, R5, !PT ;  /* 0x000000052e057209 */ /* 0x000fe40007810000 */
[----:B------:R-:W-:Y:S01]  /*2a30*/  ISETP.GT.AND P2, PT, R26, 0x18, PT ;  /* 0x000000181a00780c */ /* 0x000fe20003f44270 */
[----:B0-----:R-:W-:Y:S01]  /*2a40*/  UPRMT UR6, UR7, 0x654, UR6 ;  /* 0x0000065407067896 */ /* 0x001fe20008000006 */
[----:B------:R-:W-:Y:S01]  /*2a50*/  FSEL R40, R35, -INF , P1 ;  /* 0xff80000023287808 */ /* 0x000fe20000800000 */
[----:B------:R-:W0:Y:S01]  /*2a60*/  MUFU.TANH R47, R47 ;  /* 0x0000002f002f7308 */ /* 0x000e220000002400 */
[----:B------:R-:W-:Y:S02]  /*2a70*/  FMNMX.FTZ R5, R42, R5, !PT ;  /* 0x000000052a057209 */ /* 0x000fe40007810000 */
[----:B------:R-:W-:Y:S02]  /*2a80*/  ISETP.GT.AND P1, PT, R26, 0x19, PT ;  /* 0x000000191a00780c */ /* 0x000fe40003f24270 */
[----:B-1----:R-:W-:-:S02]  /*2a90*/  FSEL R38, R38, -INF , P2 ;  /* 0xff80000026267808 */ /* 0x002fc40001000000 */
[----:B------:R-:W-:Y:S01]  /*2aa0*/  FMNMX.FTZ R5, R40, R5, !PT ;  /* 0x0000000528057209 */ /* 0x000fe20007810000 */
[----:B------:R1:W-:Y:S01]  /*2ab0*/  MUFU.TANH R21, R3 ;  /* 0x0000000300157308 */ /* 0x0003e20000002400 */
[----:B------:R-:W-:Y:S01]  /*2ac0*/  ISETP.GT.AND P2, PT, R26, 0x20, PT ;  /* 0x000000201a00780c */ /* 0x000fe20003f44270 */
[----:B------:R-:W-:Y:S01]  /*2ad0*/  SYNCS.ARRIVE.TRANS64.RED.A1T0 RZ, [UR6], RZ ;  /* 0x000000ffffff79a7 */ /* 0x000fe20008100406 */
[----:B------:R-:W-:Y:S02]  /*2ae0*/  FSEL R35, R14, -INF , P1 ;  /* 0xff8000000e237808 */ /* 0x000fe40000800000 */
[----:B------:R-:W-:Y:S02]  /*2af0*/  FMNMX.FTZ R4, R38, R5, !PT ;  /* 0x0000000526047209 */ /* 0x000fe40007810000 */
[----:B------:R-:W-:Y:S01]  /*2b00*/  ISETP.GT.AND P1, PT, R26, 0x21, PT ;  /* 0x000000211a00780c */ /* 0x000fe20003f24270 */
[----:B------:R-:W2:Y:S01]  /*2b10*/  MUFU.TANH R51, R51 ;  /* 0x0000003300337308 */ /* 0x000ea20000002400 */
[----:B----4-:R-:W-:-:S02]  /*2b20*/  FSEL R32, R32, -INF , P2 ;  /* 0xff80000020207808 */ /* 0x010fc40001000000 */
[----:B-1----:R-:W-:Y:S02]  /*2b30*/  FMNMX.FTZ R3, R35, R4, !PT ;  /* 0x0000000423037209 */ /* 0x002fe40007810000 */
[----:B------:R-:W-:Y:S02]  /*2b40*/  ISETP.GT.AND P2, PT, R26, 0x28, PT ;  /* 0x000000281a00780c */ /* 0x000fe40003f44270 */
[----:B-----5:R-:W-:Y:S01]  /*2b50*/  FSEL R29, R29, -INF , P1 ;  /* 0xff8000001d1d7808 */ /* 0x020fe20000800000 */
[----:B------:R-:W1:Y:S01]  /*2b60*/  MUFU.TANH R55, R55 ;  /* 0x0000003700377308 */ /* 0x000e620000002400 */
[----:B------:R-:W-:Y:S02]  /*2b70*/  FMNMX.FTZ R10, R32, R3, !PT ;  /* 0x00000003200a7209 */ /* 0x000fe40007810000 */
[----:B------:R-:W-:Y:S02]  /*2b80*/  ISETP.GT.AND P1, PT, R26, 0x29, PT ;  /* 0x000000291a00780c */ /* 0x000fe40003f24270 */
[----:B------:R-:W-:-:S02]  /*2b90*/  FSEL R4, R15, -INF , P2 ;  /* 0xff8000000f047808 */ /* 0x000fc40001000000 */
[----:B------:R-:W-:Y:S01]  /*2ba0*/  FMNMX.FTZ R3, R29, R10, !PT ;  /* 0x0000000a1d037209 */ /* 0x000fe20007810000 */
[----:B------:R-:W4:Y:S01]  /*2bb0*/  MUFU.TANH R13, R58 ;  /* 0x0000003a000d7308 */ /* 0x000f220000002400 */
[----:B------:R-:W-:Y:S02]  /*2bc0*/  ISETP.GT.AND P2, PT, R26, 0x30, PT ;  /* 0x000000301a00780c */ /* 0x000fe40003f44270 */
[----:B0-----:R-:W-:Y:S02]  /*2bd0*/  FSEL R5, R47, -INF , P1 ;  /* 0xff8000002f057808 */ /* 0x001fe40000800000 */
[----:B------:R-:W-:Y:S02]  /*2be0*/  FMNMX.FTZ R12, R4, R3, !PT ;  /* 0x00000003040c7209 */ /* 0x000fe40007810000 */
[----:B------:R-:W-:Y:S01]  /*2bf0*/  ISETP.GT.AND P1, PT, R26, 0x31, PT ;  /* 0x000000311a00780c */ /* 0x000fe20003f24270 */
[----:B------:R-:W0:Y:S01]  /*2c00*/  MUFU.TANH R59, R59 ;  /* 0x0000003b003b7308 */ /* 0x000e220000002400 */
[----:B------:R-:W-:-:S02]  /*2c10*/  FSEL R10, R20, -INF , P2 ;  /* 0xff800000140a7808 */ /* 0x000fc40001000000 */
[----:B------:R-:W-:Y:S02]  /*2c20*/  FMNMX.FTZ R3, R5, R12, !PT ;  /* 0x0000000c05037209 */ /* 0x000fe40007810000 */
[----:B------:R-:W-:Y:S02]  /*2c30*/  ISETP.GT.AND P2, PT, R26, 0x38, PT ;  /* 0x000000381a00780c */ /* 0x000fe40003f44270 */
[----:B--2---:R-:W-:Y:S01]  /*2c40*/  FSEL R11, R51, -INF , P1 ;  /* 0xff800000330b7808 */ /* 0x004fe20000800000 */
[----:B------:R-:W2:Y:S01]  /*2c50*/  MUFU.TANH R62, R62 ;  /* 0x0000003e003e7308 */ /* 0x000ea20000002400 */
[----:B------:R-:W-:Y:S02]  /*2c60*/  FMNMX.FTZ R14, R10, R3, !PT ;  /* 0x000000030a0e7209 */ /* 0x000fe40007810000 */
[----:B------:R-:W-:Y:S02]  /*2c70*/  ISETP.GT.AND P1, PT, R26, 0x39, PT ;  /* 0x000000391a00780c */ /* 0x000fe40003f24270 */
[----:B------:R-:W-:-:S02]  /*2c80*/  FSEL R12, R21, -INF , P2 ;  /* 0xff800000150c7808 */ /* 0x000fc40001000000 */
[----:B------:R-:W-:Y:S01]  /*2c90*/  FMNMX.FTZ R3, R11, R14, !PT ;  /* 0x0000000e0b037209 */ /* 0x000fe20007810000 */
[----:B------:R-:W5:Y:S01]  /*2ca0*/  MUFU.TANH R25, R63 ;  /* 0x0000003f00197308 */ /* 0x000f620000002400 */
[----:B------:R-:W-:Y:S02]  /*2cb0*/  ISETP.GT.AND P2, PT, R26, 0x40, PT ;  /* 0x000000401a00780c */ /* 0x000fe40003f44270 */
[----:B-1----:R-:W-:Y:S02]  /*2cc0*/  FSEL R14, R55, -INF , P1 ;  /* 0xff800000370e7808 */ /* 0x002fe40000800000 */
[----:B------:R-:W-:Y:S02]  /*2cd0*/  FMNMX.FTZ R3, R12, R3, !PT ;  /* 0x000000030c037209 */ /* 0x000fe40007810000 */
[----:B------:R-:W-:Y:S01]  /*2ce0*/  ISETP.GT.AND P1, PT, R26, 0x41, PT ;  /* 0x000000411a00780c */ /* 0x000fe20003f24270 */
[----:B------:R-:W1:Y:S01]  /*2cf0*/  MUFU.TANH R66, R66 ;  /* 0x0000004200427308 */ /* 0x000e620000002400 */
[----:B----4-:R-:W-:-:S02]  /*2d00*/  FSEL R13, R13, -INF , P2 ;  /* 0xff8000000d0d7808 */ /* 0x010fc40001000000 */
[----:B------:R-:W-:Y:S02]  /*2d10*/  FMNMX.FTZ R20, R14, R3, !PT ;  /* 0x000000030e147209 */ /* 0x000fe40007810000 */
[C---:B------:R-:W-:Y:S02]  /*2d20*/  ISETP.GT.AND P2, PT, R26.reuse, 0x48, PT ;  /* 0x000000481a00780c */ /* 0x040fe40003f44270 */
[----:B0-----:R-:W-:Y:S01]  /*2d30*/  FSEL R15, R59, -INF , P1 ;  /* 0xff8000003b0f7808 */ /* 0x001fe20000800000 */
[----:B------:R-:W0:Y:S01]  /*2d40*/  MUFU.TANH R67, R67 ;  /* 0x0000004300437308 */ /* 0x000e220000002400 */
[----:B------:R-:W-:Y:S02]  /*2d50*/  FMNMX.FTZ R24, R13, R20, !PT ;  /* 0x000000140d187209 */ /* 0x000fe40007810000 */
[----:B------:R-:W-:Y:S02]  /*2d60*/  ISETP.GT.AND P1, PT, R26, 0x49, PT ;  /* 0x000000491a00780c */ /* 0x000fe40003f24270 */
[----:B--2---:R-:W-:-:S02]  /*2d70*/  FSEL R20, R62, -INF , P2 ;  /* 0xff8000003e147808 */ /* 0x004fc40001000000 */
[----:B------:R-:W-:Y:S01]  /*2d80*/  FMNMX.FTZ R3, R15, R24, !PT ;  /* 0x000000180f037209 */ /* 0x000fe20007810000 */
[----:B------:R-:W2:Y:S01]  /*2d90*/  MUFU.TANH R70, R70 ;  /* 0x0000004600467308 */ /* 0x000ea20000002400 */
[----:B------:R-:W-:Y:S02]  /*2da0*/  ISETP.GT.AND P2, PT, R26, 0x50, PT ;  /* 0x000000501a00780c */ /* 0x000fe40003f44270 */
[----:B-----5:R-:W-:Y:S02]  /*2db0*/  FSEL R25, R25, -INF , P1 ;  /* 0xff80000019197808 */ /* 0x020fe40000800000 */
[----:B------:R-:W-:Y:S02]  /*2dc0*/  FMNMX.FTZ R24, R20, R3, !PT ;  /* 0x0000000314187209 */ /* 0x000fe40007810000 */
[----:B------:R-:W-:Y:S01]  /*2dd0*/  ISETP.GT.AND P1, PT, R26, 0x51, PT ;  /* 0x000000511a00780c */ /* 0x000fe20003f24270 */
[----:B------:R-:W4:Y:S01]  /*2de0*/  MUFU.TANH R71, R71 ;  /* 0x0000004700477308 */ /* 0x000f220000002400 */
[----:B-1----:R-:W-:-:S02]  /*2df0*/  FSEL R21, R66, -INF , P2 ;  /* 0xff80000042157808 */ /* 0x002fc40001000000 */
[----:B------:R-:W-:Y:S02]  /*2e00*/  FMNMX.FTZ R58, R25, R24, !PT ;  /* 0x00000018193a7209 */ /* 0x000fe40007810000 */
[C---:B------:R-:W-:Y:S02]  /*2e10*/  ISETP.GT.AND P2, PT, R26.reuse, 0x58, PT ;  /* 0x000000581a00780c */ /* 0x040fe40003f44270 */
[----:B0-----:R-:W-:Y:S01]  /*2e20*/  FSEL R24, R67, -INF , P1 ;  /* 0xff80000043187808 */ /* 0x001fe20000800000 */
[----:B------:R-:W-:Y:S01]  /*2e30*/  MUFU.TANH R51, R44 ;  /* 0x0000002c00337308 */ /* 0x000fe20000002400 */
[----:B------:R-:W-:Y:S02]  /*2e40*/  FMNMX.FTZ R3, R21, R58, !PT ;  /* 0x0000003a15037209 */ /* 0x000fe40007810000 */
[----:B------:R-:W-:Y:S02]  /*2e50*/  ISETP.GT.AND P1, PT, R26, 0x59, PT ;  /* 0x000000591a00780c */ /* 0x000fe40003f24270 */
[----:B--2---:R-:W-:-:S02]  /*2e60*/  FSEL R26, R70, -INF , P2 ;  /* 0xff800000461a7808 */ /* 0x004fc40001000000 */
[----:B------:R-:W-:Y:S01]  /*2e70*/  FMNMX.FTZ R41, R24, R3, !PT ;  /* 0x0000000318297209 */ /* 0x000fe20007810000 */
[----:B------:R-:W0:Y:S01]  /*2e80*/  MUFU.TANH R72, R72 ;  /* 0x0000004800487308 */ /* 0x000e220000002400 */
[----:B----4-:R-:W-:Y:S02]  /*2e90*/  FSEL R3, R71, -INF , P1 ;  /* 0xff80000047037808 */ /* 0x010fe40000800000 */
[----:B------:R-:W-:Y:S02]  /*2ea0*/  FMNMX.FTZ R58, R26, R41, !PT ;  /* 0x000000291a3a7209 */ /* 0x000fe40007810000 */
[----:B---3--:R-:W-:Y:S02]  /*2eb0*/  VIADDMNMX R39, R6, R74, R39, PT ;  /* 0x0000004a06277246 */ /* 0x008fe40003800127 */
[----:B------:R-:W-:Y:S01]  /*2ec0*/  FMNMX.FTZ R58, R3, R58, !PT ;  /* 0x0000003a033a7209 */ /* 0x000fe20007810000 */
[----:B------:R-:W1:Y:S01]  /*2ed0*/  MUFU.TANH R73, R73 ;  /* 0x0000004900497308 */ /* 0x000e620000002400 */
[----:B------:R-:W-:-:S02]  /*2ee0*/  ISETP.GT.AND P1, PT, R39, RZ, PT ;  /* 0x000000ff2700720c */ /* 0x000fc40003f24270 */
[C---:B------:R-:W-:Y:S01]  /*2ef0*/  ISETP.GT.AND P2, PT, R39.reuse, 0x1, PT ;  /* 0x000000012700780c */ /* 0x040fe20003f44270 */
[----:B------:R-:W2:Y:S01]  /*2f00*/  SHFL.BFLY PT, R41, R58, 0x2, 0x1f ;  /* 0x0c401f003a297f89 */ /* 0x000ea200000e0000 */
[----:B------:R-:W-:-:S03]  /*2f10*/  ISETP.GT.AND P3, PT, R39, 0x8, PT ;  /* 0x000000082700780c */ /* 0x000fc60003f64270 */
[----:B------:R-:W-:Y:S01]  /*2f20*/  MUFU.TANH R27, R27 ;  /* 0x0000001b001b7308 */ /* 0x000fe20000002400 */
[----:B0-----:R-:W-:Y:S02]  /*2f30*/  FSEL R72, R72, -INF , P1 ;  /* 0xff80000048487808 */ /* 0x001fe40000800000 */
[----:B------:R-:W-:-:S05]  /*2f40*/  ISETP.GT.AND P1, PT, R39, 0x9, PT ;  /* 0x000000092700780c */ /* 0x000fca0003f24270 */
[----:B------:R-:W0:Y:S01]  /*2f50*/  MUFU.TANH R28, R28 ;  /* 0x0000001c001c7308 */ /* 0x000e220000002400 */
[----:B-1----:R-:W-:Y:S02]  /*2f60*/  FSEL R73, R73, -INF , P2 ;  /* 0xff80000049497808 */ /* 0x002fe40001000000 */
[----:B------:R-:W-:-:S05]  /*2f70*/  ISETP.GT.AND P2, PT, R39, 0x10, PT ;  /* 0x000000102700780c */ /* 0x000fca0003f44270 */
[----:B------:R-:W1:Y:S01]  /*2f80*/  MUFU.TANH R31, R31 ;  /* 0x0000001f001f7308 */ /* 0x000e620000002400 */
[----:B--2---:R-:W-:-:S07]  /*2f90*/  FMNMX.FTZ R41, R58, R41, !PT ;  /* 0x000000293a297209 */ /* 0x004fce0007810000 */
[----:B------:R-:W2:Y:S01]  /*2fa0*/  MUFU.TANH R30, R30 ;  /* 0x0000001e001e7308 */ /* 0x000ea20000002400 */
[----:B------:R-:W3:Y:S01]  /*2fb0*/  SHFL.BFLY PT, R44, R41, 0x1, 0x1f ;  /* 0x0c201f00292c7f89 */ /* 0x000ee200000e0000 */
[----:B0-----:R-:W-:Y:S02]  /*2fc0*/  FSEL R43, R28, -INF , P1 ;  /* 0xff8000001c2b7808 */ /* 0x001fe40000800000 */
[----:B------:R-:W-:-:S04]  /*2fd0*/  ISETP.GT.AND P1, PT, R39, 0x11, PT ;  /* 0x000000112700780c */ /* 0x000fc80003f24270 */
[----:B------:R-:W0:Y:S01]  /*2fe0*/  MUFU.TANH R34, R34 ;  /* 0x0000002200227308 */ /* 0x000e220000002400 */
[----:B-1----:R-:W-:-:S07]  /*2ff0*/  FSEL R31, R31, -INF , P2 ;  /* 0xff8000001f1f7808 */ /* 0x002fce0001000000 */
[----:B------:R-:W1:Y:S08]  /*3000*/  MUFU.TANH R33, R33 ;  /* 0x0000002100217308 */ /* 0x000e700000002400 */
[----:B------:R-:W4:Y:S01]  /*3010*/  MUFU.TANH R37, R37 ;  /* 0x0000002500257308 */ /* 0x000f220000002400 */
[----:B---3--:R-:W-:Y:S02]  /*3020*/  FMNMX.FTZ R6, R41, R44, !PT ;  /* 0x0000002c29067209 */ /* 0x008fe40007810000 */
[----:B------:R-:W-:-:S02]  /*3030*/  FSEL R41, R27, -INF , P3 ;  /* 0xff8000001b297808 */ /* 0x000fc40001800000 */
[----:B------:R-:W-:Y:S01]  /*3040*/  FMNMX.FTZ R44, R72, R73, !PT ;  /* 0x00000049482c7209 */ /* 0x000fe20007810000 */
[C---:B------:R-:W-:Y:S01]  /*3050*/  FMUL.FTZ R27, R6.reuse, UR10 ;  /* 0x0000000a061b7c20 */ /* 0x040fe20008410000 */
[----:B------:R-:W-:Y:S01]  /*3060*/  ISETP.GT.AND P3, PT, R39, 0x18, PT ;  /* 0x000000182700780c */ /* 0x000fe20003f64270 */
[----:B------:R-:W3:Y:S01]  /*3070*/  MUFU.TANH R36, R36 ;  /* 0x0000002400247308 */ /* 0x000ee20000002400 */
[----:B------:R-:W-:Y:S02]  /*3080*/  FMNMX.FTZ R44, R41, R44, !PT ;  /* 0x0000002c292c7209 */ /* 0x000fe40007810000 */
[----:B------:R-:W-:Y:S02]  /*3090*/  FSETP.NEU.FTZ.AND P2, PT, R6, -INF , PT ;  /* 0xff8000000600780b */ /* 0x000fe40003f5d000 */
[----:B------:R-:W-:Y:S02]  /*30a0*/  FMNMX.FTZ R28, R43, R44, !PT ;  /* 0x0000002c2b1c7209 */ /* 0x000fe40007810000 */
[----:B--2---:R-:W-:Y:S01]  /*30b0*/  FSEL R44, R30, -INF , P1 ;  /* 0xff8000001e2c7808 */ /* 0x004fe20000800000 */
[----:B------:R2:W5:Y:S01]  /*30c0*/  MUFU.TANH R55, R45 ;  /* 0x0000002d00377308 */ /* 0x0005620000002400 */
[----:B------:R-:W-:-:S02]  /*30d0*/  ISETP.GT.AND P1, PT, R39, 0x19, PT ;  /* 0x000000192700780c */ /* 0x000fc40003f24270 */
[----:B0-----:R-:W-:Y:S02]  /*30e0*/  FSEL R34, R34, -INF , P3 ;  /* 0xff80000022227808 */ /* 0x001fe40001800000 */
[----:B------:R-:W-:Y:S02]  /*30f0*/  FSEL R27, R27, RZ, P2 ;  /* 0x000000ff1b1b7208 */ /* 0x000fe40001000000 */
[----:B------:R-:W-:Y:S01]  /*3100*/  ISETP.GT.AND P2, PT, R39, 0x20, PT ;  /* 0x000000202700780c */ /* 0x000fe20003f44270 */
[----:B------:R-:W0:Y:S01]  /*3110*/  MUFU.TANH R48, R48 ;  /* 0x0000003000307308 */ /* 0x000e220000002400 */
[----:B--2---:R-:W-:Y:S01]  /*3120*/  FMNMX.FTZ R45, R31, R28, !PT ;  /* 0x0000001c1f2d7209 */ /* 0x004fe20007810000 */
[--C-:B------:R-:W-:Y:S01]  /*3130*/  FFMA.FTZ R155, R50, UR10, -R27.reuse ;  /* 0x0000000a329b7c23 */ /* 0x100fe2000801081b */
[----:B-1----:R-:W-:Y:S01]  /*3140*/  FSEL R33, R33, -INF , P1 ;  /* 0xff80000021217808 */ /* 0x002fe20000800000 */
[--C-:B------:R-:W-:Y:S01]  /*3150*/  FFMA.FTZ R157, R42, UR10, -R27.reuse ;  /* 0x0000000a2a9d7c23 */ /* 0x100fe2000801081b */
[----:B------:R-:W-:Y:S01]  /*3160*/  FMNMX.FTZ R45, R44, R45, !PT ;  /* 0x0000002d2c2d7209 */ /* 0x000fe20007810000 */
[--C-:B------:R-:W-:Y:S01]  /*3170*/  FFMA.FTZ R54, R54, UR10, -R27.reuse ;  /* 0x0000000a36367c23 */ /* 0x100fe2000801081b */
[----:B------:R-:W-:Y:S01]  /*3180*/  ISETP.GT.AND P1, PT, R39, 0x21, PT ;  /* 0x000000212700780c */ /* 0x000fe20003f24270 */
[----:B------:R-:W1:Y:S01]  /*3190*/  MUFU.TANH R49, R49 ;  /* 0x0000003100317308 */ /* 0x000e620000002400 */
[----:B------:R-:W-:Y:S01]  /*31a0*/  FMNMX.FTZ R28, R34, R45, !PT ;  /* 0x0000002d221c7209 */ /* 0x000fe20007810000 */
[--C-:B------:R-:W-:Y:S01]  /*31b0*/  FFMA.FTZ R58, R35, UR10, -R27.reuse ;  /* 0x0000000a233a7c23 */ /* 0x100fe2000801081b */
[----:B----4-:R-:W-:Y:S01]  /*31c0*/  FSEL R37, R37, -INF , P2 ;  /* 0xff80000025257808 */ /* 0x010fe20001000000 */
[--C-:B------:R-:W-:Y:S01]  /*31d0*/  FFMA.FTZ R32, R32, UR10, -R27.reuse ;  /* 0x0000000a20207c23 */ /* 0x100fe2000801081b */
[----:B------:R-:W-:Y:S01]  /*31e0*/  FMNMX.FTZ R28, R33, R28, !PT ;  /* 0x0000001c211c7209 */ /* 0x000fe20007810000 */
[--C-:B------:R-:W-:Y:S01]  /*31f0*/  FFMA.FTZ R5, R5, UR10, -R27.reuse ;  /* 0x0000000a05057c23 */ /* 0x100fe2000801081b */
[----:B------:R-:W-:Y:S01]  /*3200*/  ISETP.GT.AND P2, PT, R39, 0x28, PT ;  /* 0x000000282700780c */ /* 0x000fe20003f44270 */
[----:B------:R-:W2:Y:S01]  /*3210*/  MUFU.TANH R52, R52 ;  /* 0x0000003400347308 */ /* 0x000ea20000002400 */
[----:B---3--:R-:W-:Y:S01]  /*3220*/  FSEL R36, R36, -INF , P1 ;  /* 0xff80000024247808 */ /* 0x008fe20000800000 */
[--C-:B------:R-:W-:Y:S01]  /*3230*/  FFMA.FTZ R59, R4, UR10, -R27.reuse ;  /* 0x0000000a043b7c23 */ /* 0x100fe2000801081b */
[----:B------:R-:W-:Y:S01]  /*3240*/  FMNMX.FTZ R47, R37, R28, !PT ;  /* 0x0000001c252f7209 */ /* 0x000fe20007810000 */
[--C-:B------:R-:W-:Y:S01]  /*3250*/  FFMA.FTZ R4, R11, UR10, -R27.reuse ;  /* 0x0000000a0b047c23 */ /* 0x100fe2000801081b */
[----:B------:R-:W-:Y:S01]  /*3260*/  ISETP.GT.AND P1, PT, R39, 0x29, PT ;  /* 0x000000292700780c */ /* 0x000fe20003f24270 */
[--C-:B------:R-:W-:Y:S01]  /*3270*/  FFMA.FTZ R171, R20, UR10, -R27.reuse ;  /* 0x0000000a14ab7c23 */ /* 0x100fe2000801081b */
[----:B------:R-:W-:Y:S01]  /*3280*/  FSEL R45, R51, -INF , P2 ;  /* 0xff800000332d7808 */ /* 0x000fe20001000000 */
[----:B------:R-:W3:Y:S01]  /*3290*/  MUFU.TANH R53, R53 ;  /* 0x0000003500357308 */ /* 0x000ee20000002400 */
[----:B------:R-:W-:Y:S01]  /*32a0*/  FMNMX.FTZ R30, R36, R47, !PT ;  /* 0x0000002f241e7209 */ /* 0x000fe20007810000 */
[--C-:B------:R-:W-:Y:S01]  /*32b0*/  FFMA.FTZ R20, R24, UR10, -R27.reuse ;  /* 0x0000000a18147c23 */ /* 0x100fe2000801081b */
[----:B------:R-:W-:Y:S01]  /*32c0*/  ISETP.GT.AND P2, PT, R39, 0x30, PT ;  /* 0x000000302700780c */ /* 0x000fe20003f44270 */
[--C-:B------:R-:W-:Y:S01]  /*32d0*/  FFMA.FTZ R153, R76, UR10, -R27.reuse ;  /* 0x0000000a4c997c23 */ /* 0x100fe2000801081b */
[----:B-----5:R-:W-:Y:S01]  /*32e0*/  FSEL R47, R55, -INF , P1 ;  /* 0xff800000372f7808 */ /* 0x020fe20000800000 */
[--C-:B------:R-:W-:Y:S01]  /*32f0*/  FFMA.FTZ R175, R26, UR10, -R27.reuse ;  /* 0x0000000a1aaf7c23 */ /* 0x100fe2000801081b */
[----:B------:R-:W-:Y:S01]  /*3300*/  FMNMX.FTZ R30, R45, R30, !PT ;  /* 0x0000001e2d1e7209 */ /* 0x000fe20007810000 */
[----:B------:R-:W4:Y:S01]  /*3310*/  MUFU.TANH R56, R56 ;  /* 0x0000003800387308 */ /* 0x000f220000002400 */
[----:B------:R-:W-:Y:S01]  /*3320*/  ISETP.GT.AND P1, PT, R39, 0x31, PT ;  /* 0x000000312700780c */ /* 0x000fe20003f24270 */
[--C-:B------:R-:W-:Y:S01]  /*3330*/  FFMA.FTZ R165, R10, UR10, -R27.reuse ;  /* 0x0000000a0aa57c23 */ /* 0x100fe2000801081b */
[----:B0-----:R-:W-:Y:S01]  /*3340*/  FSEL R48, R48, -INF , P2 ;  /* 0xff80000030307808 */ /* 0x001fe20001000000 */
[--C-:B------:R-:W-:Y:S01]  /*3350*/  FFMA.FTZ R167, R12, UR10, -R27.reuse ;  /* 0x0000000a0ca77c23 */ /* 0x100fe2000801081b */
[----:B------:R-:W-:Y:S01]  /*3360*/  FMNMX.FTZ R51, R47, R30, !PT ;  /* 0x0000001e2f337209 */ /* 0x000fe20007810000 */
[--C-:B------:R-:W-:Y:S01]  /*3370*/  FFMA.FTZ R30, R46, UR10, -R27.reuse ;  /* 0x0000000a2e1e7c23 */ /* 0x100fe2000801081b */
[----:B------:R-:W-:Y:S01]  /*3380*/  ISETP.GT.AND P2, PT, R39, 0x38, PT ;  /* 0x000000382700780c */ /* 0x000fe20003f44270 */
[----:B------:R-:W0:Y:S01]  /*3390*/  MUFU.TANH R57, R57 ;  /* 0x0000003900397308 */ /* 0x000e220000002400 */
[----:B-1----:R-:W-:Y:S01]  /*33a0*/  FSEL R49, R49, -INF , P1 ;  /* 0xff80000031317808 */ /* 0x002fe20000800000 */
[--C-:B------:R-:W-:Y:S01]  /*33b0*/  FFMA.FTZ R10, R14, UR10, -R27.reuse ;  /* 0x0000000a0e0a7c23 */ /* 0x100fe2000801081b */
[----:B------:R-:W-:Y:S01]  /*33c0*/  FMNMX.FTZ R50, R48, R51, !PT ;  /* 0x0000003330327209 */ /* 0x000fe20007810000 */
[--C-:B------:R-:W-:Y:S01]  /*33d0*/  FFMA.FTZ R169, R13, UR10, -R27.reuse ;  /* 0x0000000a0da97c23 */ /* 0x100fe2000801081b */
[----:B------:R-:W-:Y:S01]  /*33e0*/  ISETP.GT.AND P1, PT, R39, 0x39, PT ;  /* 0x000000392700780c */ /* 0x000fe20003f24270 */
[--C-:B------:R-:W-:Y:S01]  /*33f0*/  FFMA.FTZ R12, R15, UR10, -R27.reuse ;  /* 0x0000000a0f0c7c23 */ /* 0x100fe2000801081b */
[----:B--2---:R-:W-:Y:S01]  /*3400*/  FSEL R46, R52, -INF , P2 ;  /* 0xff800000342e7808 */ /* 0x004fe20001000000 */
[----:B------:R-:W-:Y:S01]  /*3410*/  MUFU.TANH R60, R60 ;  /* 0x0000003c003c7308 */ /* 0x000fe20000002400 */
[----:B------:R-:W-:Y:S01]  /*3420*/  FMNMX.FTZ R51, R49, R50, !PT ;  /* 0x0000003231337209 */ /* 0x000fe20007810000 */
[--C-:B------:R-:W-:Y:S01]  /*3430*/  FFMA.FTZ R14, R25, UR10, -R27.reuse ;  /* 0x0000000a190e7c23 */ /* 0x100fe2000801081b */
[----:B------:R-:W-:Y:S01]  /*3440*/  ISETP.GT.AND P2, PT, R39, 0x40, PT ;  /* 0x000000402700780c */ /* 0x000fe20003f44270 */
[----:B------:R-:W-:Y:S01]  /*3450*/  FFMA.FTZ R173, R21, UR10, -R27 ;  /* 0x0000000a15ad7c23 */ /* 0x000fe2000801081b */
[----:B---3--:R-:W-:-:S02]  /*3460*/  FSEL R50, R53, -INF , P1 ;  /* 0xff80000035327808 */ /* 0x008fc40000800000 */
[----:B------:R-:W-:Y:S01]  /*3470*/  FMNMX.FTZ R51, R46, R51, !PT ;  /* 0x000000332e337209 */ /* 0x000fe20007810000 */
[----:B------:R-:W1:Y:S01]  /*3480*/  MUFU.TANH R61, R61 ;  /* 0x0000003d003d7308 */ /* 0x000e620000002400 */
[C---:B------:R-:W-:Y:S02]  /*3490*/  ISETP.GT.AND P1, PT, R39.reuse, 0x41, PT ;  /* 0x000000412700780c */ /* 0x040fe40003f24270 */
[----:B----4-:R-:W-:Y:S02]  /*34a0*/  FSEL R42, R56, -INF , P2 ;  /* 0xff800000382a7808 */ /* 0x010fe40001000000 */
[----:B------:R-:W-:Y:S02]  /*34b0*/  FMNMX.FTZ R53, R50, R51, !PT ;  /* 0x0000003332357209 */ /* 0x000fe40007810000 */
[----:B------:R-:W-:Y:S01]  /*34c0*/  ISETP.GT.AND P2, PT, R39, 0x48, PT ;  /* 0x000000482700780c */ /* 0x000fe20003f44270 */
[----:B------:R-:W2:Y:S01]  /*34d0*/  MUFU.TANH R64, R64 ;  /* 0x0000004000407308 */ /* 0x000ea20000002400 */
[----:B0-----:R-:W-:Y:S01]  /*34e0*/  FSEL R51, R57, -INF , P1 ;  /* 0xff80000039337808 */ /* 0x001fe20000800000 */
[----:B------:R-:W-:Y:S01]  /*34f0*/  FFMA.FTZ R57, R38, UR10, -R27 ;  /* 0x0000000a26397c23 */ /* 0x000fe2000801081b */
[----:B------:R-:W-:-:S02]  /*3500*/  FMNMX.FTZ R52, R42, R53, !PT ;  /* 0x000000352a347209 */ /* 0x000fc40007810000 */
[----:B------:R-:W-:Y:S02]  /*3510*/  ISETP.GT.AND P1, PT, R39, 0x49, PT ;  /* 0x000000492700780c */ /* 0x000fe40003f24270 */
[----:B------:R-:W-:Y:S01]  /*3520*/  FMNMX.FTZ R53, R51, R52, !PT ;  /* 0x0000003433357209 */ /* 0x000fe20007810000 */
[----:B------:R-:W0:Y:S01]  /*3530*/  MUFU.TANH R65, R65 ;  /* 0x0000004100417308 */ /* 0x000e220000002400 */
[----:B-1----:R-:W-:Y:S02]  /*3540*/  FSEL R52, R61, -INF , P1 ;  /* 0xff8000003d347808 */ /* 0x002fe40000800000 */
[----:B------:R-:W-:-:S05]  /*3550*/  ISETP.GT.AND P1, PT, R39, 0x51, PT ;  /* 0x000000512700780c */ /* 0x000fca0003f24270 */
[----:B------:R1:W-:Y:S08]  /*3560*/  MUFU.EX2 R28, R54 ;  /* 0x00000036001c7308 */ /* 0x0003f00000000800 */
[----:B------:R-:W3:Y:S01]  /*3570*/  MUFU.TANH R68, R68 ;  /* 0x0000004400447308 */ /* 0x000ee20000002400 */
[----:B-1----:R-:W-:Y:S01]  /*3580*/  FFMA.FTZ R54, R40, UR10, -R27 ;  /* 0x0000000a28367c23 */ /* 0x002fe2000801081b */
[----:B------:R-:W-:-:S02]  /*3590*/  FSEL R40, R60, -INF , P2 ;  /* 0xff8000003c287808 */ /* 0x000fc40001000000 */
[C---:B------:R-:W-:Y:S02]  /*35a0*/  ISETP.GT.AND P2, PT, R39.reuse, 0x50, PT ;  /* 0x000000502700780c */ /* 0x040fe40003f44270 */
[----:B------:R-:W-:Y:S02]  /*35b0*/  FMNMX.FTZ R53, R40, R53, !PT ;  /* 0x0000003528357209 */ /* 0x000fe40007810000 */
[----:B------:R-:W1:Y:S01]  /*35c0*/  MUFU.TANH R69, R69 ;  /* 0x0000004500457308 */ /* 0x000e620000002400 */
[----:B--2---:R-:W-:Y:S02]  /*35d0*/  FSEL R38, R64, -INF , P2 ;  /* 0xff80000040267808 */ /* 0x004fe40001000000 */
[----:B------:R-:W-:Y:S02]  /*35e0*/  FMNMX.FTZ R55, R52, R53, !PT ;  /* 0x0000003534377209 */ /* 0x000fe40007810000 */
[----:B------:R-:W-:Y:S02]  /*35f0*/  ISETP.GT.AND P2, PT, R39, 0x58, PT ;  /* 0x000000582700780c */ /* 0x000fe40003f44270 */
[----:B0-----:R-:W-:Y:S01]  /*3600*/  FSEL R53, R65, -INF , P1 ;  /* 0xff80000041357808 */ /* 0x001fe20000800000 */
[----:B------:R0:W-:Y:S01]  /*3610*/  MUFU.EX2 R56, R54 ;  /* 0x0000003600387308 */ /* 0x0001e20000000800 */
[----:B------:R-:W-:-:S02]  /*3620*/  ISETP.GT.AND P1, PT, R39, 0x59, PT ;  /* 0x000000592700780c */ /* 0x000fc40003f24270 */
[----:B---3--:R-:W-:-:S05]  /*3630*/  FSEL R35, R68, -INF , P2 ;  /* 0xff80000044237808 */ /* 0x008fca0001000000 */
[----:B------:R2:W-:Y:S01]  /*3640*/  MUFU.EX2 R161, R32 ;  /* 0x0000002000a17308 */ /* 0x0005e20000000800 */
[----:B0-----:R-:W-:Y:S01]  /*3650*/  FMNMX.FTZ R54, R38, R55, !PT ;  /* 0x0000003726367209 */ /* 0x001fe20007810000 */
[--C-:B------:R-:W-:Y:S01]  /*3660*/  FFMA.FTZ R55, R29, UR10, -R27.reuse ;  /* 0x0000000a1d377c23 */ /* 0x100fe2000801081b */
[----:B-1----:R-:W-:Y:S01]  /*3670*/  FSEL R39, R69, -INF , P1 ;  /* 0xff80000045277808 */ /* 0x002fe20000800000 */
[----:B------:R-:W-:Y:S01]  /*3680*/  FFMA.FTZ R27, R3, UR10, -R27 ;  /* 0x0000000a031b7c23 */ /* 0x000fe2000801081b */
[----:B------:R-:W-:-:S03]  /*3690*/  FMNMX.FTZ R54, R53, R54, !PT ;  /* 0x0000003635367209 */ /* 0x000fc60007810000 */
[----:B------:R0:W-:Y:S01]  /*36a0*/  MUFU.EX2 R62, R5 ;  /* 0x00000005003e7308 */ /* 0x0001e20000000800 */
[----:B------:R-:W-:-:S04]  /*36b0*/  FMNMX.FTZ R54, R35, R54, !PT ;  /* 0x0000003623367209 */ /* 0x000fc80007810000 */
[----:B------:R-:W-:-:S03]  /*36c0*/  FMNMX.FTZ R54, R39, R54, !PT ;  /* 0x0000003627367209 */ /* 0x000fc60007810000 */
[----:B------:R-:W1:Y:S02]  /*36d0*/  MUFU.EX2 R153, R153 ;  /* 0x0000009900997308 */ /* 0x000e640000000800 */
[----:B------:R-:W3:Y:S06]  /*36e0*/  SHFL.BFLY PT, R29, R54, 0x2, 0x1f ;  /* 0x0c401f00361d7f89 */ /* 0x000eec00000e0000 */
[----:B------:R-:W4:Y:S08]  /*36f0*/  MUFU.EX2 R155, R155 ;  /* 0x0000009b009b7308 */ /* 0x000f300000000800 */
[----:B------:R-:W5:Y:S08]  /*3700*/  MUFU.EX2 R30, R30 ;  /* 0x0000001e001e7308 */ /* 0x000f700000000800 */
[----:B------:R-:W-:Y:S01]  /*3710*/  MUFU.EX2 R157, R157 ;  /* 0x0000009d009d7308 */ /* 0x000fe20000000800 */
[----:B---3--:R-:W-:-:S05]  /*3720*/  FMNMX.FTZ R29, R54, R29, !PT ;  /* 0x0000001d361d7209 */ /* 0x008fca0007810000 */
[----:B--2---:R-:W0:Y:S02]  /*3730*/  SHFL.BFLY PT, R32, R29, 0x1, 0x1f ;  /* 0x0c201f001d207f89 */ /* 0x004e2400000e0000 */
[----:B------:R-:W-:Y:S08]  /*3740*/  MUFU.EX2 R57, R57 ;  /* 0x0000003900397308 */ /* 0x000ff00000000800 */
[----:B------:R-:W2:Y:S08]  /*3750*/  MUFU.EX2 R58, R58 ;  /* 0x0000003a003a7308 */ /* 0x000eb00000000800 */
[----:B------:R-:W-:Y:S01]  /*3760*/  MUFU.EX2 R60, R55 ;  /* 0x00000037003c7308 */ /* 0x000fe20000000800 */
[----:B0-----:R-:W-:Y:S01]  /*3770*/  FMNMX.FTZ R5, R29, R32, !PT ;  /* 0x000000201d057209 */ /* 0x001fe20007810000 */
[----:B-1----:R-:W-:-:S06]  /*3780*/  FADD.FTZ R32, R153, R28 ;  /* 0x0000001c99207221 */ /* 0x002fcc0000010000 */
[----:B------:R-:W-:Y:S01]  /*3790*/  MUFU.EX2 R59, R59 ;  /* 0x0000003b003b7308 */ /* 0x000fe20000000800 */
[----:B------:R-:W-:Y:S01]  /*37a0*/  F2FP.BF16.F32.PACK_AB R153, R28, R153 ;  /* 0x000000991c99723e */ /* 0x000fe200000010ff */
[C---:B------:R-:W-:Y:S01]  /*37b0*/  FMUL.FTZ R11, R5.reuse, UR10 ;  /* 0x0000000a050b7c20 */ /* 0x040fe20008410000 */
[----:B------:R-:W-:Y:S01]  /*37c0*/  FSETP.NEU.FTZ.AND P1, PT, R5, -INF , PT ;  /* 0xff8000000500780b */ /* 0x000fe20003f3d000 */
[----:B----4-:R-:W-:Y:S01]  /*37d0*/  FADD.FTZ R13, R155, R32 ;  /* 0x000000209b0d7221 */ /* 0x010fe20000010000 */
[C---:B-----5:R-:W-:Y:S02]  /*37e0*/  F2FP.BF16.F32.PACK_AB R155, R30.reuse, R155 ;  /* 0x0000009b1e9b723e */ /* 0x060fe400000010ff */
[----:B------:R-:W-:Y:S01]  /*37f0*/  FSEL R24, R11, RZ, P1 ;  /* 0x000000ff0b187208 */ /* 0x000fe20000800000 */
[----:B------:R-:W-:Y:S01]  /*3800*/  FADD.FTZ R32, R30, R13 ;  /* 0x0000000d1e207221 */ /* 0x000fe20000010000 */
[----:B------:R-:W-:Y:S01]  /*3810*/  MUFU.EX2 R165, R165 ;  /* 0x000000a500a57308 */ /* 0x000fe20000000800 */
[----:B--2---:R-:W-:-:S02]  /*3820*/  F2FP.BF16.F32.PACK_AB R159, R58, R57 ;  /* 0x000000393a9f723e */ /* 0x004fc400000010ff */
        /* <DEDUP_REMOVED lines=11> */
[----:B------:R-:W-:Y:S01]  /*38e0*/  FFMA.FTZ R45, R45, UR10, -R24 ;  /* 0x0000000a2d2d7c23 */ /* 0x000fe20008010818 */
[----:B------:R-:W-:Y:S01]  /*38f0*/  FADD.FTZ R13, R157, R32 ;  /* 0x000000209d0d7221 */ /* 0x000fe20000010000 */
        /* <DEDUP_REMOVED lines=14> */
[----:B------:R-:W-:Y:S01]  /*39e0*/  FFMA.FTZ R24, R39, UR10, -R24 ;  /* 0x0000000a27187c23 */ /* 0x000fe20008010818 */
[----:B------:R-:W-:-:S02]  /*39f0*/  F2FP.BF16.F32.PACK_AB R157, R56, R157 ;  /* 0x0000009d389d723e */ /* 0x000fc400000010ff */
[----:B------:R-:W2:Y:S01]  /*3a00*/  MUFU.EX2 R154, R43 ;  /* 0x0000002b009a7308 */ /* 0x000ea20000000800 */
[----:B0-----:R-:W-:Y:S01]  /*3a10*/  FADD.FTZ R26, R72, R73 ;  /* 0x00000049481a7221 */ /* 0x001fe20000010000 */
[----:B------:R-:W-:Y:S02]  /*3a20*/  F2FP.BF16.F32.PACK_AB R163, R62, R59 ;  /* 0x0000003b3ea3723e */ /* 0x000fe400000010ff */
[----:B------:R-:W-:-:S04]  /*3a30*/  F2FP.BF16.F32.PACK_AB R152, R73, R72 ;  /* 0x000000484998723e */ /* 0x000fc800000010ff */
[----:B------:R-:W0:Y:S01]  /*3a40*/  MUFU.EX2 R31, R31 ;  /* 0x0000001f001f7308 */ /* 0x000e220000000800 */
[----:B-1----:R-:W-:-:S07]  /*3a50*/  FADD.FTZ R3, R41, R26 ;  /* 0x0000001a29037221 */ /* 0x002fce0000010000 */
[----:B------:R-:W1:Y:S01]  /*3a60*/  MUFU.EX2 R44, R44 ;  /* 0x0000002c002c7308 */ /* 0x000e620000000800 */
[C---:B--2---:R-:W-:Y:S01]  /*3a70*/  FADD.FTZ R26, R154.reuse, R3 ;  /* 0x000000039a1a7221 */ /* 0x044fe20000010000 */
        /* <DEDUP_REMOVED lines=8> */
[----:B--2---:R-:W-:Y:S01]  /*3b00*/  FADD.FTZ R32, R34, R3 ;  /* 0x0000000322207221 */ /* 0x004fe20000010000 */
[----:B------:R-:W-:-:S04]  /*3b10*/  FADD.FTZ R3, R57, R26 ;  /* 0x0000001a39037221 */ /* 0x000fc80000010000 */
[----:B------:R-:W-:Y:S02]  /*3b20*/  FADD.FTZ R26, R58, R3 ;  /* 0x000000033a1a7221 */ /* 0x000fe40000010000 */
[----:B------:R-:W2:Y:S01]  /*3b30*/  MUFU.EX2 R36, R36 ;  /* 0x0000002400247308 */ /* 0x000ea20000000800 */
[----:B0-----:R-:W-:Y:S01]  /*3b40*/  FADD.FTZ R32, R33, R32 ;  /* 0x0000002021207221 */ /* 0x001fe20000010000 */
[----:B------:R-:W-:Y:S01]  /*3b50*/  FADD.FTZ R15, R161, R26 ;  /* 0x0000001aa10f7221 */ /* 0x000fe20000010000 */
[C---:B------:R-:W-:Y:S02]  /*3b60*/  F2FP.BF16.F32.PACK_AB R161, R60.reuse, R161 ;  /* 0x000000a13ca1723e */ /* 0x040fe400000010ff */
[----:B------:R-:W-:Y:S01]  /*3b70*/  F2FP.BF16.F32.PACK_AB R158, R33, R34 ;  /* 0x00000022219e723e */ /* 0x000fe200000010ff */
[----:B------:R-:W-:Y:S02]  /*3b80*/  FADD.FTZ R28, R60, R15 ;  /* 0x0000000f3c1c7221 */ /* 0x000fe40000010000 */
[----:B------:R-:W0:Y:S01]  /*3b90*/  MUFU.EX2 R45, R45 ;  /* 0x0000002d002d7308 */ /* 0x000e220000000800 */
[----:B-1----:R-:W-:Y:S01]  /*3ba0*/  FADD.FTZ R13, R37, R32 ;  /* 0x00000020250d7221 */ /* 0x002fe20000010000 */
[----:B------:R-:W-:-:S06]  /*3bb0*/  FADD.FTZ R15, R59, R28 ;  /* 0x0000001c3b0f7221 */ /* 0x000fcc0000010000 */
        /* <DEDUP_REMOVED lines=11> */
[----:B------:R-:W-:-:S06]  /*3c70*/  FADD.FTZ R13, R165, R26 ;  /* 0x0000001aa50d7221 */ /* 0x000fcc0000010000 */
        /* <DEDUP_REMOVED lines=49> */
[----:B-1----:R-:W-:-:S04]  /*3f90*/  FADD.FTZ R3, R35, R10 ;  /* 0x0000000a23037221 */ /* 0x002fc80000010000 */
[C---:B--2---:R-:W-:Y:S01]  /*3fa0*/  FADD.FTZ R3, R24.reuse, R3 ;  /* 0x0000000318037221 */ /* 0x044fe20000010000 */
[----:B------:R-:W-:Y:S01]  /*3fb0*/  F2FP.BF16.F32.PACK_AB R174, R24, R35 ;  /* 0x0000002318ae723e */ /* 0x000fe200000010ff */
[C---:B0-----:R-:W-:Y:S01]  /*3fc0*/  FADD.FTZ R4, R26.reuse, R11 ;  /* 0x0000000b1a047221 */ /* 0x041fe20000010000 */
[----:B------:R-:W-:Y:S01]  /*3fd0*/  F2FP.BF16.F32.PACK_AB R175, R26, R175 ;  /* 0x000000af1aaf723e */ /* 0x000fe200000010ff */
[----:B------:R-:W-:Y:S06]  /*3fe0*/  @!P0 BRA `(.L_x_4923) ;  /* 0x0000000000048947 */ /* 0x000fec0003800000 */
[----:B------:R-:W-:Y:S01]  /*3ff0*/  BPT.TRAP 0x1 ;  /* 0x000000040000795c */ /* 0x000fe20000300000 */
.L_x_4923:
[----:B------:R0:W1:Y:S01]  /*4000*/  SYNCS.PHASECHK.TRANS64.TRYWAIT P1, [UR22+0x22850], R9 ;  /* 0x02285009ff0075a7 */ /* 0x0000620008020156 */
[----:B------:R-:W-:Y:S05]  /*4010*/  @!P0 BRA `(.L_x_4924) ;  /* 0x0000000000048947 */ /* 0x000fea0003800000 */
[----:B------:R-:W-:Y:S01]  /*4020*/  BPT.TRAP 0x1 ;  /* 0x000000040000795c */ /* 0x000fe20000300000 */
.L_x_4924:
[----:B-1----:R-:W-:Y:S05]  /*4030*/  @P1 BRA `(.L_x_4925) ;  /* 0x0000000000081947 */ /* 0x002fea0003800000 */
[----:B------:R-:W1:Y:S02]  /*4040*/  SYNCS.PHASECHK.TRANS64.TRYWAIT P1, [UR22+0x22850], R9 ;  /* 0x02285009ff0075a7 */ /* 0x000e640008020156 */
[----:B-1----:R-:W-:Y:S05]  /*4050*/  @!P1 BRA `(.L_x_4926) ;  /* 0x0000010400d49947 */ /* 0x002fea0003800000 */
.L_x_4925:
        /* <DEDUP_REMOVED lines=44> */
.L_x_4927:
[----:B------:R-:W-:Y:S01]  /*4320*/  UISETP.NE.AND UP0, UPT, UR50, URZ, UPT ;  /* 0x0000003f3200728c */ /* 0x000fe2000bf05270 */
[----:B------:R-:W2:Y:S01]  /*4330*/  S2UR UR14, SR_CgaCtaId ;  /* 0x00000000000e79c3 */ /* 0x000ea20000008800 */
[----:B------:R-:W-:Y:S01]  /*4340*/  UMOV UR11, UR42 ;  /* 0x0000002a000b7c82 */ /* 0x000fe20008000000 */
[----:B------:R-:W-:Y:S02]  /*4350*/  UIADD3 UR26, UR51, -0x2, URZ ;  /* 0xfffffffe331a7890 */ /* 0x000fe4000fffe03f */
[----:B------:R-:W-:-:S06]  /*4360*/  UIADD3 UR22, UR22, 0x22860, URZ ;  /* 0x0002286016167890 */ /* 0x000fcc000fffe03f */
[----:B------:R-:W-:Y:S01]  /*4370*/  @UP0 ULDC UR6, c[0x0][0x44c] ;  /* 0x0001130000060ab9 */ /* 0x000fe20000000800 */
[----:B------:R-:W-:Y:S01]  /*4380*/  @UP0 ULDC UR15, c[0x0][0x450] ;  /* 0x00011400000f0ab9 */ /* 0x000fe20000000800 */
[----:B------:R-:W-:-:S04]  /*4390*/  UIMAD.WIDE.U32 UR6, UR42, UR6, URZ ;  /* 0x000000062a0672a5 */ /* 0x000fc8000f8e003f */
[----:B------:R-:W-:-:S04]  /*43a0*/  @UP0 USHF.R.U32.HI UR11, URZ, UR15, UR7 ;  /* 0x0000000f3f0b0299 */ /* 0x000fc80008011607 */
[----:B------:R-:W-:-:S04]  /*43b0*/  UIADD3 UR6, UR11, UR48, -UR49 ;  /* 0x000000300b067290 */ /* 0x000fc8000fffe831 */
[----:B------:R-:W-:Y:S02]  /*43c0*/  UIMAD.WIDE UR6, UR6, 0x2aaaaaab, URZ ;  /* 0x2aaaaaab060678a5 */ /* 0x000fe4000f8e023f */
[----:B--2---:R-:W-:Y:S02]  /*43d0*/  UPRMT UR22, UR14, 0x654, UR22 ;  /* 0x000006540e167896 */ /* 0x004fe40008000016 */
[----:B------:R-:W-:-:S04]  /*43e0*/  USHF.R.U32.HI UR6, URZ, 0x1f, UR7 ;  /* 0x0000001f3f067899 */ /* 0x000fc80008011607 */
[----:B------:R-:W-:-:S03]  /*43f0*/  ULEA.HI.SX32 UR6, UR7, UR6, 0x1c ;  /* 0x0000000607067291 */ /* 0x000fc6000f8fe23f */
[----:B------:R-:W-:Y:S01]  /*4400*/  SYNCS.ARRIVE.TRANS64.RED.A1T0 RZ, [UR22], RZ ;  /* 0x000000ffffff79a7 */ /* 0x000fe20008100416 */
[----:B------:R-:W-:-:S04]  /*4410*/  UISETP.LT.AND UP0, UPT, UR45, UR6, UPT ;  /* 0x000000062d00728c */ /* 0x000fc8000bf01270 */
[----:B------:R-:W-:-:S04]  /*4420*/  USEL UR25, UR45, UR6, !UP0 ;  /* 0x000000062d197287 */ /* 0x000fc8000c000000 */
[----:B------:R-:W-:-:S06]  /*4430*/  UISETP.GE.AND UP0, UPT, UR26, UR25, UPT ;  /* 0x000000191a00728c */ /* 0x000fcc000bf06270 */
[----:B------:R-:W-:-:S13]  /*4440*/  PLOP3.LUT P1, PT, PT, PT, UP0, 0x80, 0x0 ;  /* 0x000000000000781c */ /* 0x000fda0003f2f008 */
[----:B------:R-:W-:Y:S05]  /*4450*/  @!P1 BRA `(.L_x_4928) ;  /* 0x0000002800bc9947 */ /* 0x000fea0003800000 */
[----:B01----:R-:W-:Y:S01]  /*4460*/  IMAD.MOV.U32 R9, RZ, RZ, R6 ;  /* 0x000000ffff097224 */ /* 0x003fe200078e0006 */
[----:B------:R-:W-:Y:S01]  /*4470*/  ULDC UR22, c[0x0][0x9d8] ;  /* 0x0002760000167ab9 */ /* 0x000fe20000000800 */
[----:B------:R-:W-:Y:S01]  /*4480*/  IMAD.MOV.U32 R8, RZ, RZ, R5 ;  /* 0x000000ffff087224 */ /* 0x000fe200078e0005 */
[----:B------:R-:W-:-:S06]  /*4490*/  ULDC UR27, c[0x0][0x988] ;  /* 0x00026200001b7ab9 */ /* 0x000fcc0000000800 */
.L_x_4939:
[----:B------:R-:W-:-:S04]  /*44a0*/  UIADD3 UR37, UR37, 0x1, URZ ;  /* 0x0000000125257890 */ /* 0x000fc8000fffe03f */
[----:B------:R-:W-:-:S04]  /*44b0*/  UISETP.NE.AND UP0, UPT, UR37, 0x2, UPT ;  /* 0x000000022500788c */ /* 0x000fc8000bf05270 */
[----:B------:R-:W-:Y:S02]  /*44c0*/  USEL UR6, URZ, 0x1, UP0 ;  /* 0x000000013f067887 */ /* 0x000fe40008000000 */
[----:B------:R-:W-:Y:S02]  /*44d0*/  USEL UR37, UR37, URZ, UP0 ;  /* 0x0000003f25257287 */ /* 0x000fe40008000000 */
[----:B------:R-:W-:Y:S01]  /*44e0*/  ULOP3.LUT UR36, UR36, UR6, URZ, 0x3c, !UPT ;  /* 0x0000000624247292 */ /* 0x000fe2000f8e3c3f */
[----:B------:R-:W-:Y:S11]  /*44f0*/  @!P0 BRA `(.L_x_4929) ;  /* 0x0000000000048947 */ /* 0x000ff60003800000 */
[----:B------:R-:W-:Y:S01]  /*4500*/  BPT.TRAP 0x1 ;  /* 0x000000040000795c */ /* 0x000fe20000300000 */
.L_x_4929:
        /* <DEDUP_REMOVED lines=9> */
.L_x_4930:
[----:B-1----:R-:W-:Y:S05]  /*45a0*/  @P1 BRA `(.L_x_4931) ;  /* 0x0000000000081947 */ /* 0x002fea0003800000 */
[----:B------:R-:W1:Y:S02]  /*45b0*/  SYNCS.PHASECHK.TRANS64.TRYWAIT P1, [UR23+0x22830], R7 ;  /* 0x02283007ff0075a7 */ /* 0x000e640008020157 */
[----:B-1----:R-:W-:Y:S05]  /*45c0*/  @!P1 BRA `(.L_x_4932) ;  /* 0x0000010000909947 */ /* 0x002fea0003800000 */
.L_x_4931:
        /* <DEDUP_REMOVED lines=26> */
.L_x_4933:
[----:B------:R-:W-:Y:S01]  /*4770*/  UISETP.NE.AND UP0, UPT, UR50, URZ, UPT ;  /* 0x0000003f3200728c */ /* 0x000fe2000bf05270 */
[----:B------:R-:W-:Y:S01]  /*4780*/  FMUL.FTZ R14, R161, UR22 ;  /* 0x00000016a10e7c20 */ /* 0x000fe20008410000 */
[----:B------:R-:W-:Y:S02]  /*4790*/  VIADD R161, R16, UR42 ;  /* 0x0000002a10a17c36 */ /* 0x000fe40008000000 */
[----:B------:R-:W-:Y:S01]  /*47a0*/  FMUL.FTZ R6, R153, UR22 ;  /* 0x0000001699067c20 */ /* 0x000fe20008410000 */
[----:B------:R-:W-:Y:S01]  /*47b0*/  FMUL.FTZ R15, R164, UR22 ;  /* 0x00000016a40f7c20 */ /* 0x000fe20008410000 */
[----:B------:R-:W-:Y:S01]  /*47c0*/  UIMAD UR6, UR26, -0x60, URZ ;  /* 0xffffffa01a0678a4 */ /* 0x000fe2000f8e023f */
[----:B------:R-:W-:Y:S01]  /*47d0*/  PLOP3.LUT P1, PT, PT, PT, UP0, 0x80, 0x0 ;  /* 0x000000000000781c */ /* 0x000fe20003f2f008 */
[----:B------:R-:W-:Y:S01]  /*47e0*/  FMUL.FTZ R11, R156, UR22 ;  /* 0x000000169c0b7c20 */ /* 0x000fe20008410000 */
[----:B------:R-:W-:Y:S01]  /*47f0*/  PLOP3.LUT P2, PT, PT, PT, UP0, 0x80, 0x0 ;  /* 0x000000000000781c */ /* 0x000fe20003f4f008 */
[----:B------:R-:W-:Y:S01]  /*4800*/  FMUL.FTZ R5, R152, UR22 ;  /* 0x0000001698057c20 */ /* 0x000fe20008410000 */
[----:B------:R-:W-:Y:S01]  /*4810*/  FMUL.FTZ R13, R160, UR22 ;  /* 0x00000016a00d7c20 */ /* 0x000fe20008410000 */
[----:B------:R-:W-:Y:S01]  /*4820*/  @UP0 ULDC UR7, c[0x0][0x44c] ;  /* 0x0001130000070ab9 */ /* 0x000fe20000000800 */
[----:B------:R-:W-:-:S02]  /*4830*/  IMAD.U32 R156, RZ, RZ, UR6 ;  /* 0x00000006ff9c7e24 */ /* 0x000fc4000f8e00ff */
[----:B------:R-:W-:Y:S01]  /*4840*/  FMUL.FTZ R12, R157, UR22 ;  /* 0x000000169d0c7c20 */ /* 0x000fe20008410000 */
[----:B------:R-:W-:Y:S01]  /*4850*/  IMAD.U32 R157, RZ, RZ, UR49 ;  /* 0x00000031ff9d7e24 */ /* 0x000fe2000f8e00ff */
[----:B------:R-:W2:Y:S01]  /*4860*/  MUFU.TANH R5, R5 ;  /* 0x0000000500057308 */ /* 0x000ea20000002400 */
[----:B------:R-:W-:Y:S01]  /*4870*/  FMUL.FTZ R10, R154, UR22 ;  /* 0x000000169a0a7c20 */ /* 0x000fe20008410000 */
[----:B------:R-:W-:Y:S01]  /*4880*/  IADD3 R156, -R2, 0x1, R156 ;  /* 0x00000001029c7810 */ /* 0x000fe20007ffe19c */
[----:B------:R-:W-:Y:S01]  /*4890*/  FMUL.FTZ R154, R173, UR22 ;  /* 0x00000016ad9a7c20 */ /* 0x000fe20008410000 */
[----:B------:R-:W-:Y:S01]  /*48a0*/  @P1 IMAD.HI.U32 R153, R161, UR7, RZ ;  /* 0x00000007a1991c27 */ /* 0x000fe2000f8e00ff */
[----:B------:R-:W-:Y:S01]  /*48b0*/  @UP0 ULDC UR7, c[0x0][0x450] ;  /* 0x0001140000070ab9 */ /* 0x000fe20000000800 */
[----:B------:R-:W-:Y:S02]  /*48c0*/  IADD3 R156, -R157, UR48, R156 ;  /* 0x000000309d9c7c10 */ /* 0x000fe4000fffe19c */
[----:B------:R-:W-:Y:S01]  /*48d0*/  FMUL.FTZ R155, R155, UR22 ;  /* 0x000000169b9b7c20 */ /* 0x000fe20008410000 */
[----:B------:R-:W3:Y:S01]  /*48e0*/  MUFU.TANH R13, R13 ;  /* 0x0000000d000d7308 */ /* 0x000ee20000002400 */
[----:B------:R-:W-:Y:S01]  /*48f0*/  @P2 SHF.R.U32.HI R161, RZ, UR7, R153 ;  /* 0x00000007ffa12c19 */ /* 0x000fe20008011699 */
[----:B------:R-:W-:Y:S01]  /*4900*/  FMUL.FTZ R153, R172, UR22 ;  /* 0x00000016ac997c20 */ /* 0x000fe20008410000 */
[----:B------:R-:W-:Y:S01]  /*4910*/  FMUL.FTZ R158, R158, UR22 ;  /* 0x000000169e9e7c20 */ /* 0x000fe20008410000 */
[----:B------:R-:W-:Y:S01]  /*4920*/  FMUL.FTZ R157, R176, UR22 ;  /* 0x00000016b09d7c20 */ /* 0x000fe20008410000 */
[----:B------:R-:W-:Y:S01]  /*4930*/  FMUL.FTZ R159, R159, UR22 ;  /* 0x000000169f9f7c20 */ /* 0x000fe20008410000 */
[----:B------:R-:W4:Y:S01]  /*4940*/  SHFL.IDX PT, R164, R161, RZ, 0x1c1f ;  /* 0x001c1fffa1a47589 */ /* 0x000f2200000e0000 */
[----:B------:R-:W-:Y:S01]  /*4950*/  FMUL.FTZ R162, R162, UR22 ;  /* 0x00000016a2a27c20 */ /* 0x000fe20008410000 */
[----:B------:R-:W5:Y:S01]  /*4960*/  MUFU.TANH R14, R14 ;  /* 0x0000000e000e7308 */ /* 0x000f620000002400 */
[----:B------:R-:W-:Y:S01]  /*4970*/  FMUL.FTZ R163, R163, UR22 ;  /* 0x00000016a3a37c20 */ /* 0x000fe20008410000 */
[----:B------:R-:W0:Y:S01]  /*4980*/  SHFL.IDX PT, R172, R161, 0x1, 0x1c1f ;  /* 0x003c1f00a1ac7f89 */ /* 0x000e2200000e0000 */
        /* <DEDUP_REMOVED lines=19> */
[----:B----4-:R-:W-:-:S02]  /*4ac0*/  IMAD.IADD R164, R156, 0x1, R164 ;  /* 0x000000019ca47824 */ /* 0x010fc400078e02a4 */
[----:B------:R-:W-:Y:S01]  /*4ad0*/  FMUL.FTZ R191, R191, UR22 ;  /* 0x00000016bfbf7c20 */ /* 0x000fe20008410000 */
[----:B------:R-:W4:Y:S01]  /*4ae0*/  MUFU.TANH R10, R10 ;  /* 0x0000000a000a7308 */ /* 0x000f220000002400 */
[----:B------:R-:W-:Y:S01]  /*4af0*/  FMUL.FTZ R152, R169, UR22 ;  /* 0x00000016a9987c20 */ /* 0x000fe20008410000 */
[----:B0-----:R-:W-:Y:S01]  /*4b00*/  IMAD.IADD R172, R156, 0x1, R172 ;  /* 0x000000019cac7824 */ /* 0x001fe200078e02ac */
[C---:B------:R-:W-:Y:S01]  /*4b10*/  ISETP.GT.AND P5, PT, R164.reuse, RZ, PT ;  /* 0x000000ffa400720c */ /* 0x040fe20003fa4270 */
[----:B------:R-:W-:Y:S01]  /*4b20*/  FMUL.FTZ R169, R181, UR22 ;  /* 0x00000016b5a97c20 */ /* 0x000fe20008410000 */
[----:B------:R-:W-:Y:S01]  /*4b30*/  ISETP.GT.AND P1, PT, R164, 0x10, PT ;  /* 0x00000010a400780c */ /* 0x000fe20003f24270 */
[----:B------:R-:W-:Y:S01]  /*4b40*/  FMUL.FTZ R194, R194, UR22 ;  /* 0x00000016c2c27c20 */ /* 0x000fe20008410000 */
[----:B------:R-:W-:Y:S01]  /*4b50*/  ISETP.GT.AND P6, PT, R164, 0x11, PT ;  /* 0x00000011a400780c */ /* 0x000fe20003fc4270 */
[----:B------:R-:W-:Y:S01]  /*4b60*/  MUFU.TANH R156, R162 ;  /* 0x000000a2009c7308 */ /* 0x000fe20000002400 */
[----:B--2---:R-:W-:Y:S01]  /*4b70*/  FSEL R161, R5, -INF , P5 ;  /* 0xff80000005a17808 */ /* 0x004fe20002800000 */
[----:B------:R-:W-:Y:S01]  /*4b80*/  FMUL.FTZ R195, R195, UR22 ;  /* 0x00000016c3c37c20 */ /* 0x000fe20008410000 */
[----:B---3--:R-:W-:Y:S01]  /*4b90*/  FSEL R13, R13, -INF , P1 ;  /* 0xff8000000d0d7808 */ /* 0x008fe20000800000 */
[----:B------:R-:W-:Y:S01]  /*4ba0*/  FMUL.FTZ R198, R198, UR22 ;  /* 0x00000016c6c67c20 */ /* 0x000fe20008410000 */
[----:B------:R-:W-:Y:S01]  /*4bb0*/  ISETP.GT.AND P1, PT, R164, 0x28, PT ;  /* 0x00000028a400780c */ /* 0x000fe20003f24270 */
[----:B------:R-:W-:Y:S01]  /*4bc0*/  FMUL.FTZ R173, R184, UR22 ;  /* 0x00000016b8ad7c20 */ /* 0x000fe20008410000 */
[----:B-----5:R-:W-:Y:S01]  /*4bd0*/  FSEL R14, R14, -INF , P6 ;  /* 0xff8000000e0e7808 */ /* 0x020fe20003000000 */
[----:B------:R-:W0:Y:S01]  /*4be0*/  MUFU.TANH R5, R155 ;  /* 0x0000009b00057308 */ /* 0x000e220000002400 */
[----:B------:R-:W-:Y:S01]  /*4bf0*/  ISETP.GT.AND P6, PT, R164, 0x29, PT ;  /* 0x00000029a400780c */ /* 0x000fe20003fc4270 */
[----:B------:R-:W-:Y:S01]  /*4c00*/  FMUL.FTZ R199, R199, UR22 ;  /* 0x00000016c7c77c20 */ /* 0x000fe20008410000 */
[----:B-1----:R-:W-:Y:S01]  /*4c10*/  FSEL R176, R153, -INF , P1 ;  /* 0xff80000099b07808 */ /* 0x002fe20000800000 */
[----:B------:R-:W-:Y:S01]  /*4c20*/  UMOV UR10, UR27 ;  /* 0x0000001b000a7c82 */ /* 0x000fe20008000000 */
[----:B------:R-:W-:Y:S01]  /*4c30*/  FSEL R154, R154, -INF , P6 ;  /* 0xff8000009a9a7808 */ /* 0x000fe20003000000 */
[----:B------:R-:W-:Y:S01]  /*4c40*/  FMUL.FTZ R185, R185, UR22 ;  /* 0x00000016b9b97c20 */ /* 0x000fe20008410000 */
[----:B------:R-:W-:Y:S01]  /*4c50*/  ISETP.GT.AND P6, PT, R172, RZ, PT ;  /* 0x000000ffac00720c */ /* 0x000fe20003fc4270 */
[----:B------:R-:W1:Y:S01]  /*4c60*/  MUFU.TANH R153, R158 ;  /* 0x0000009e00997308 */ /* 0x000e620000002400 */
[----:B------:R-:W-:Y:S01]  /*4c70*/  ISETP.GT.AND P4, PT, R164, 0x1, PT ;  /* 0x00000001a400780c */ /* 0x000fe20003f84270 */
[----:B------:R-:W-:Y:S01]  /*4c80*/  FMUL.FTZ R188, R188, UR22 ;  /* 0x00000016bcbc7c20 */ /* 0x000fe20008410000 */
[----:B----4-:R-:W-:Y:S01]  /*4c90*/  FSEL R10, R10, -INF , P6 ;  /* 0xff8000000a0a7808 */ /* 0x010fe20003000000 */
        /* <DEDUP_REMOVED lines=8> */
[----:B------:R-:W-:Y:S01]  /*4d20*/  UIADD3 UR6, UR23, 0x22840, URZ ;  /* 0x0002284017067890 */ /* 0x000fe2000fffe03f */
[----:B------:R-:W-:-:S02]  /*4d30*/  ISETP.GT.AND P2, PT, R164, 0x9, PT ;  /* 0x00000009a400780c */ /* 0x000fc40003f44270 */
[----:B------:R-:W-:Y:S01]  /*4d40*/  ISETP.GT.AND P5, PT, R164, 0x18, PT ;  /* 0x00000018a400780c */ /* 0x000fe20003fa4270 */
[----:B------:R-:W0:Y:S01]  /*4d50*/  MUFU.TANH R158, R163 ;  /* 0x000000a3009e7308 */ /* 0x000e220000002400 */
[----:B-1----:R-:W-:Y:S01]  /*4d60*/  FSEL R153, R153, -INF , P6 ;  /* 0xff80000099997808 */ /* 0x002fe20003000000 */
[----:B------:R-:W-:Y:S01]  /*4d70*/  UPRMT UR6, UR24, 0x654, UR6 ;  /* 0x0000065418067896 */ /* 0x000fe20008000006 */
[----:B------:R-:W-:Y:S02]  /*4d80*/  ISETP.GT.AND P6, PT, R172, 0x9, PT ;  /* 0x00000009ac00780c */ /* 0x000fe40003fc4270 */
[----:B------:R-:W-:-:S03]  /*4d90*/  ISETP.GT.AND P1, PT, R164, 0x40, PT ;  /* 0x00000040a400780c */ /* 0x000fc60003f24270 */
[----:B------:R-:W1:Y:S01]  /*4da0*/  MUFU.TANH R6, R6 ;  /* 0x0000000600067308 */ /* 0x000e620000002400 */
[----:B--2---:R-:W-:Y:S02]  /*4db0*/  FSEL R155, R155, -INF , P6 ;  /* 0xff8000009b9b7808 */ /* 0x004fe40003000000 */
[----:B------:R-:W-:Y:S01]  /*4dc0*/  ISETP.GT.AND P6, PT, R172, 0x10, PT ;  /* 0x00000010ac00780c */ /* 0x000fe20003fc4270 */
[----:B------:R-:W-:Y:S03]  /*4dd0*/  SYNCS.ARRIVE.TRANS64.RED.A1T0 RZ, [UR6], RZ ;  /* 0x000000ffffff79a7 */ /* 0x000fe60008100406 */
[----:B------:R-:W-:Y:S01]  /*4de0*/  FSEL R156, R156, -INF , P6 ;  /* 0xff8000009c9c7808 */ /* 0x000fe20003000000 */
[----:B------:R-:W2:Y:S01]  /*4df0*/  MUFU.TANH R159, R166 ;  /* 0x000000a6009f7308 */ /* 0x000ea20000002400 */
[----:B------:R-:W-:-:S04]  /*4e00*/  ISETP.GT.AND P6, PT, R172, 0x11, PT ;  /* 0x00000011ac00780c */ /* 0x000fc80003fc4270 */
[----:B0-----:R-:W-:Y:S02]  /*4e10*/  FSEL R158, R158, -INF , P6 ;  /* 0xff8000009e9e7808 */ /* 0x001fe40003000000 */
[----:B------:R-:W-:Y:S01]  /*4e20*/  ISETP.GT.AND P6, PT, R172, 0x18, PT ;  /* 0x00000018ac00780c */ /* 0x000fe20003fc4270 */
[----:B------:R-:W0:Y:S01]  /*4e30*/  MUFU.TANH R162, R167 ;  /* 0x000000a700a27308 */ /* 0x000e220000002400 */
[----:B-1----:R-:W-:Y:S02]  /*4e40*/  FSEL R165, R6, -INF , P4 ;  /* 0xff80000006a57808 */ /* 0x002fe40002000000 */
[----:B------:R-:W-:Y:S02]  /*4e50*/  FMNMX.FTZ R6, R10, R9, !PT ;  /* 0x000000090a067209 */ /* 0x000fe40007810000 */
[----:B------:R-:W-:Y:S02]  /*4e60*/  ISETP.GT.AND P4, PT, R164, 0x19, PT ;  /* 0x00000019a400780c */ /* 0x000fe40003f84270 */
[----:B------:R-:W-:Y:S01]  /*4e70*/  FMNMX.FTZ R6, R5, R6, !PT ;  /* 0x0000000605067209 */ /* 0x000fe20007810000 */
[----:B------:R-:W1:Y:S01]  /*4e80*/  MUFU.TANH R163, R170 ;  /* 0x000000aa00a37308 */ /* 0x000e620000002400 */
[----:B--2---:R-:W-:-:S02]  /*4e90*/  FSEL R159, R159, -INF , P6 ;  /* 0xff8000009f9f7808 */ /* 0x004fc40003000000 */
        /* <DEDUP_REMOVED lines=21> */
[C---:B------:R-:W-:Y:S02]  /*4ff0*/  ISETP.GT.AND P6, PT, R172.reuse, 0x30, PT ;  /* 0x00000030ac00780c */ /* 0x040fe40003fc4270 */
[----:B------:R-:W-:Y:S01]  /*5000*/  FMNMX.FTZ R6, R163, R6, !PT ;  /* 0x00000006a3067209 */ /* 0x000fe20007810000 */
[----:B------:R-:W1:Y:S01]  /*5010*/  MUFU.TANH R175, R182 ;  /* 0x000000b600af7308 */ /* 0x000e620000002400 */
[----:B--2---:R-:W-:Y:S02]  /*5020*/  FSEL R171, R171, -INF , P6 ;  /* 0xff800000abab7808 */ /* 0x004fe40003000000 */
[----:B------:R-:W-:-:S02]  /*5030*/  ISETP.GT.AND P6, PT, R172, 0x31, PT ;  /* 0x00000031ac00780c */ /* 0x000fc40003fc4270 */
        /* <DEDUP_REMOVED lines=11> */
[----:B------:R-:W-:Y:S02]  /*50f0*/  FMNMX.FTZ R6, R171, R6, !PT ;  /* 0x00000006ab067209 */ /* 0x000fe40007810000 */
[----:B------:R-:W-:Y:S02]  /*5100*/  ISETP.GT.AND P6, PT, R172, 0x40, PT ;  /* 0x00000040ac00780c */ /* 0x000fe40003fc4270 */
        /* <DEDUP_REMOVED lines=15> */
[----:B------:R-:W-:Y:S02]  /*5200*/  FMNMX.FTZ R6, R179, R6, !PT ;  /* 0x00000006b3067209 */ /* 0x000fe40007810000 */
[----:B------:R-:W-:Y:S02]  /*5210*/  ISETP.GT.AND P6, PT, R172, 0x50, PT ;  /* 0x00000050ac00780c */ /* 0x000fe40003fc4270 */
[----:B------:R-:W-:Y:S01]  /*5220*/  FMNMX.FTZ R6, R180, R6, !PT ;  /* 0x00000006b4067209 */ /* 0x000fe20007810000 */
[----:B------:R-:W0:Y:S01]  /*5230*/  MUFU.TANH R184, R198 ;  /* 0x000000c600b87308 */ /* 0x000e220000002400 */
[----:B-1----:R-:W-:Y:S02]  /*5240*/  FSEL R182, R182, -INF , P6 ;  /* 0xff800000b6b67808 */ /* 0x002fe40003000000 */
[----:B------:R-:W-:-:S02]  /*5250*/  ISETP.GT.AND P6, PT, R172, 0x51, PT ;  /* 0x00000051ac00780c */ /* 0x000fc40003fc4270 */
        /* <DEDUP_REMOVED lines=11> */
[----:B------:R-:W-:-:S04]  /*5310*/  FMNMX.FTZ R6, R184, R6, !PT ;  /* 0x00000006b8067209 */ /* 0x000fc80007810000 */
[----:B------:R-:W-:Y:S01]  /*5320*/  FMNMX.FTZ R6, R172, R6, !PT ;  /* 0x00000006ac067209 */ /* 0x000fe20007810000 */
[----:B------:R-:W1:Y:S01]  /*5330*/  MUFU.TANH R15, R15 ;  /* 0x0000000f000f7308 */ /* 0x000e620000002400 */
[----:B--2---:R-:W-:Y:S02]  /*5340*/  FSEL R11, R11, -INF , P3 ;  /* 0xff8000000b0b7808 */ /* 0x004fe40001800000 */
[----:B------:R-:W-:Y:S01]  /*5350*/  ISETP.GT.AND P3, PT, R164, 0x20, PT ;  /* 0x00000020a400780c */ /* 0x000fe20003f64270 */
[----:B------:R-:W2:Y:S04]  /*5360*/  SHFL.BFLY PT, R186, R6, 0x2, 0x1f ;  /* 0x0c401f0006ba7f89 */ /* 0x000ea800000e0000 */
[----:B------:R-:W3:Y:S01]  /*5370*/  MUFU.TANH R20, R20 ;  /* 0x0000001400147308 */ /* 0x000ee20000002400 */
[----:B0-----:R-:W-:-:S02]  /*5380*/  FSEL R12, R12, -INF , P2 ;  /* 0xff8000000c0c7808 */ /* 0x001fc40001000000 */
[----:B------:R-:W-:-:S05]  /*5390*/  ISETP.GT.AND P2, PT, R164, 0x21, PT ;  /* 0x00000021a400780c */ /* 0x000fca0003f44270 */
[----:B------:R-:W0:Y:S01]  /*53a0*/  MUFU.TANH R21, R21 ;  /* 0x0000001500157308 */ /* 0x000e220000002400 */
[----:B-1----:R-:W-:Y:S02]  /*53b0*/  FSEL R15, R15, -INF , P5 ;  /* 0xff8000000f0f7808 */ /* 0x002fe40002800000 */
[----:B------:R-:W-:-:S05]  /*53c0*/  ISETP.GT.AND P5, PT, R164, 0x30, PT ;  /* 0x00000030a400780c */ /* 0x000fca0003fa4270 */
[----:B------:R-:W1:Y:S01]  /*53d0*/  MUFU.TANH R152, R152 ;  /* 0x0000009800987308 */ /* 0x000e620000002400 */
[----:B---3--:R-:W-:Y:S02]  /*53e0*/  FSEL R20, R20, -INF , P4 ;  /* 0xff80000014147808 */ /* 0x008fe40002000000 */
[----:B------:R-:W-:Y:S02]  /*53f0*/  ISETP.GT.AND P4, PT, R164, 0x31, PT ;  /* 0x00000031a400780c */ /* 0x000fe40003f84270 */
[----:B--2---:R-:W-:-:S03]  /*5400*/  FMNMX.FTZ R6, R6, R186, !PT ;  /* 0x000000ba06067209 */ /* 0x004fc60007810000 */
[----:B------:R-:W2:Y:S01]  /*5410*/  MUFU.TANH R157, R157 ;  /* 0x0000009d009d7308 */ /* 0x000ea20000002400 */
[----:B0-----:R-:W-:Y:S01]  /*5420*/  FSEL R21, R21, -INF , P3 ;  /* 0xff80000015157808 */ /* 0x001fe20001800000 */
[----:B------:R-:W0:Y:S01]  /*5430*/  SHFL.BFLY PT, R186, R6, 0x1, 0x1f ;  /* 0x0c201f0006ba7f89 */ /* 0x000e2200000e0000 */
[----:B------:R-:W-:-:S05]  /*5440*/  ISETP.GT.AND P3, PT, R164, 0x38, PT ;  /* 0x00000038a400780c */ /* 0x000fca0003f64270 */
[----:B------:R-:W3:Y:S01]  /*5450*/  MUFU.TANH R160, R160 ;  /* 0x000000a000a07308 */ /* 0x000ee20000002400 */
[----:B-1----:R-:W-:Y:S02]  /*5460*/  FSEL R152, R152, -INF , P2 ;  /* 0xff80000098987808 */ /* 0x002fe40001000000 */
[----:B------:R-:W-:-:S05]  /*5470*/  ISETP.GT.AND P2, PT, R164, 0x39, PT ;  /* 0x00000039a400780c */ /* 0x000fca0003f44270 */
[----:B------:R-:W1:Y:S01]  /*5480*/  MUFU.TANH R168, R168 ;  /* 0x000000a800a87308 */ /* 0x000e620000002400 */
[----:B--2---:R-:W-:Y:S02]  /*5490*/  FSEL R157, R157, -INF , P5 ;  /* 0xff8000009d9d7808 */ /* 0x004fe40002800000 */
[----:B------:R-:W-:-:S05]  /*54a0*/  ISETP.GT.AND P5, PT, R164, 0x49, PT ;  /* 0x00000049a400780c */ /* 0x000fca0003fa4270 */
[----:B------:R-:W2:Y:S01]  /*54b0*/  MUFU.TANH R169, R169 ;  /* 0x000000a900a97308 */ /* 0x000ea20000002400 */
[----:B---3--:R-:W-:Y:S02]  /*54c0*/  FSEL R160, R160, -INF , P4 ;  /* 0xff800000a0a07808 */ /* 0x008fe40002000000 */
[----:B0-----:R-:W-:Y:S02]  /*54d0*/  FMNMX.FTZ R6, R6, R186, !PT ;  /* 0x000000ba06067209 */ /* 0x001fe40007810000 */
[----:B------:R-:W-:Y:S02]  /*54e0*/  ISETP.GT.AND P4, PT, R164, 0x50, PT ;  /* 0x00000050a400780c */ /* 0x000fe40003f84270 */
[C---:B------:R-:W-:Y:S01]  /*54f0*/  FSETP.NEU.FTZ.AND P6, PT, R6.reuse, -INF , PT ;  /* 0xff8000000600780b */ /* 0x040fe20003fdd000 */
[----:B------:R-:W-:Y:S01]  /*5500*/  FMUL.FTZ R187, R6, UR10 ;  /* 0x0000000a06bb7c20 */ /* 0x000fe20008410000 */
[----:B------:R-:W0:Y:S01]  /*5510*/  MUFU.TANH R173, R173 ;  /* 0x000000ad00ad7308 */ /* 0x000e220000002400 */
[----:B-1----:R-:W-:-:S02]  /*5520*/  FSEL R168, R168, -INF , P3 ;  /* 0xff800000a8a87808 */ /* 0x002fc40001800000 */
[----:B------:R-:W-:Y:S02]  /*5530*/  FSEL R186, R6, RZ, P6 ;  /* 0x000000ff06ba7208 */ /* 0x000fe40003000000 */
[----:B------:R-:W-:Y:S02]  /*5540*/  FSEL R187, R187, RZ, P6 ;  /* 0x000000ffbbbb7208 */ /* 0x000fe40003000000 */
[----:B------:R-:W-:Y:S01]  /*5550*/  ISETP.GT.AND P6, PT, R164, 0x41, PT ;  /* 0x00000041a400780c */ /* 0x000fe20003fc4270 */
[----:B------:R-:W-:Y:S01]  /*5560*/  FADD.FTZ R186, -R186, R9 ;  /* 0x00000009baba7221 */ /* 0x000fe20000010100 */
[----:B--2---:R-:W-:Y:S01]  /*5570*/  FSEL R169, R169, -INF , P2 ;  /* 0xff800000a9a97808 */ /* 0x004fe20001000000 */
[--C-:B------:R-:W-:Y:S01]  /*5580*/  FFMA.FTZ R10, R10, UR10, -R187.reuse ;  /* 0x0000000a0a0a7c23 */ /* 0x100fe200080108bb */
[----:B------:R1:W2:Y:S01]  /*5590*/  MUFU.TANH R9, R185 ;  /* 0x000000b900097308 */ /* 0x0002a20000002400 */
        /* <DEDUP_REMOVED lines=8> */
[--C-:B-1----:R-:W-:Y:S01]  /*5620*/  FFMA.FTZ R185, R153, UR10, -R187.reuse ;  /* 0x0000000a99b97c23 */ /* 0x102fe200080108bb */
        /* <DEDUP_REMOVED lines=15> */
[----:B-1----:R-:W-:Y:S01]  /*5720*/  FMUL.FTZ R10, R186, UR10 ;  /* 0x0000000aba0a7c20 */ /* 0x002fe20008410000 */
[--C-:B------:R-:W-:Y:S01]  /*5730*/  FFMA.FTZ R184, R184, UR10, -R187.reuse ;  /* 0x0000000ab8b87c23 */ /* 0x100fe200080108bb */
[----:B------:R-:W-:Y:S01]  /*5740*/  FFMA.FTZ R172, R172, UR10, -R187 ;  /* 0x0000000aacac7c23 */ /* 0x000fe200080108bb */
[----:B------:R-:W-:Y:S01]  /*5750*/  FMUL.FTZ R187, R193, UR22 ;  /* 0x00000016c1bb7c20 */ /* 0x000fe20008410000 */
[----:B0-----:R-:W-:-:S02]  /*5760*/  FSEL R173, R173, -INF , P1 ;  /* 0xff800000adad7808 */ /* 0x001fc40000800000 */
[----:B--2---:R-:W-:Y:S01]  /*5770*/  FSEL R9, R9, -INF , P6 ;  /* 0xff80000009097808 */ /* 0x004fe20003000000 */
[----:B------:R-:W0:Y:S01]  /*5780*/  MUFU.EX2 R10, R10 ;  /* 0x0000000a000a7308 */ /* 0x000e220000000800 */
[C---:B------:R-:W-:Y:S02]  /*5790*/  ISETP.GT.AND P6, PT, R164.reuse, 0x48, PT ;  /* 0x00000048a400780c */ /* 0x040fe40003fc4270 */
[C---:B------:R-:W-:Y:S02]  /*57a0*/  ISETP.GT.AND P3, PT, R164.reuse, 0x51, PT ;  /* 0x00000051a400780c */ /* 0x040fe40003f64270 */
[C---:B------:R-:W-:Y:S02]  /*57b0*/  ISETP.GT.AND P2, PT, R164.reuse, 0x58, PT ;  /* 0x00000058a400780c */ /* 0x040fe40003f44270 */
[----:B------:R-:W-:Y:S01]  /*57c0*/  ISETP.GT.AND P1, PT, R164, 0x59, PT ;  /* 0x00000059a400780c */ /* 0x000fe20003f24270 */
[----:B------:R-:W1:Y:S08]  /*57d0*/  MUFU.EX2 R155, R155 ;  /* 0x0000009b009b7308 */ /* 0x000e700000000800 */
[----:B------:R-:W2:Y:S01]  /*57e0*/  MUFU.TANH R187, R187 ;  /* 0x000000bb00bb7308 */ /* 0x000ea20000002400 */
[----:B0-----:R-:W-:Y:S01]  /*57f0*/  FFMA.FTZ R4, R10, R4, R153 ;  /* 0x000000040a047223 */ /* 0x001fe20000010099 */
[----:B------:R-:W-:Y:S01]  /*5800*/  F2FP.BF16.F32.PACK_AB R153, R5, R153 ;  /* 0x000000990599723e */ /* 0x000fe200000010ff */
[-C--:B------:R-:W-:Y:S01]  /*5810*/  FMUL.FTZ R26, R26, R10.reuse ;  /* 0x0000000a1a1a7220 */ /* 0x080fe20000410000 */
[----:B------:R-:W-:Y:S01]  /*5820*/  FMUL.FTZ R27, R27, R10 ;  /* 0x0000000a1b1b7220 */ /* 0x000fe20000410000 */
[----:B------:R-:W-:Y:S01]  /*5830*/  FADD.FTZ R4, R5, R4 ;  /* 0x0000000405047221 */ /* 0x000fe20000010000 */
[----:B------:R-:W-:Y:S01]  /*5840*/  FMNMX.FTZ R5, R161, R8, !PT ;  /* 0x00000008a1057209 */ /* 0x000fe20007810000 */
[-C--:B------:R-:W-:Y:S01]  /*5850*/  FMUL.FTZ R30, R30, R10.reuse ;  /* 0x0000000a1e1e7220 */ /* 0x080fe20000410000 */
[----:B------:R-:W0:Y:S01]  /*5860*/  MUFU.EX2 R156, R156 ;  /* 0x0000009c009c7308 */ /* 0x000e220000000800 */
[----:B------:R-:W-:Y:S01]  /*5870*/  FADD.FTZ R4, R185, R4 ;  /* 0x00000004b9047221 */ /* 0x000fe20000010000 */
[----:B------:R-:W-:Y:S01]  /*5880*/  FMNMX.FTZ R5, R165, R5, !PT ;  /* 0x00000005a5057209 */ /* 0x000fe20007810000 */
[-C--:B------:R-:W-:Y:S01]  /*5890*/  FMUL.FTZ R31, R31, R10.reuse ;  /* 0x0000000a1f1f7220 */ /* 0x080fe20000410000 */
[-C--:B------:R-:W-:Y:S01]  /*58a0*/  FMUL.FTZ R34, R34, R10.reuse ;  /* 0x0000000a22227220 */ /* 0x080fe20000410000 */
[----:B-1----:R-:W-:Y:S01]  /*58b0*/  FADD.FTZ R4, R155, R4 ;  /* 0x000000049b047221 */ /* 0x002fe20000010000 */
[----:B------:R-:W-:Y:S01]  /*58c0*/  FMNMX.FTZ R5, R11, R5, !PT ;  /* 0x000000050b057209 */ /* 0x000fe20007810000 */
[-C--:B------:R-:W-:Y:S01]  /*58d0*/  FMUL.FTZ R35, R35, R10.reuse ;  /* 0x0000000a23237220 */ /* 0x080fe20000410000 */
[----:B------:R-:W-:Y:S01]  /*58e0*/  F2FP.BF16.F32.PACK_AB R155, R155, R185 ;  /* 0x000000b99b9b723e */ /* 0x000fe200000010ff */
[----:B------:R-:W1:Y:S01]  /*58f0*/  MUFU.EX2 R158, R158 ;  /* 0x0000009e009e7308 */ /* 0x000e620000000800 */
[----:B------:R-:W-:Y:S01]  /*5900*/  FMNMX.FTZ R5, R12, R5, !PT ;  /* 0x000000050c057209 */ /* 0x000fe20007810000 */
[-C--:B------:R-:W-:Y:S01]  /*5910*/  FMUL.FTZ R38, R38, R10.reuse ;  /* 0x0000000a26267220 */ /* 0x080fe20000410000 */
[----:B--2---:R-:W-:Y:S01]  /*5920*/  FSEL R187, R187, -INF , P3 ;  /* 0xff800000bbbb7808 */ /* 0x004fe20001800000 */
[-C--:B------:R-:W-:Y:S01]  /*5930*/  FMUL.FTZ R39, R39, R10.reuse ;  /* 0x0000000a27277220 */ /* 0x080fe20000410000 */
[----:B------:R-:W-:Y:S01]  /*5940*/  FMNMX.FTZ R5, R13, R5, !PT ;  /* 0x000000050d057209 */ /* 0x000fe20007810000 */
[-C--:B------:R-:W-:Y:S01]  /*5950*/  FMUL.FTZ R42, R42, R10.reuse ;  /* 0x0000000a2a2a7220 */ /* 0x080fe20000410000 */
[-C--:B------:R-:W-:Y:S01]  /*5960*/  FMUL.FTZ R43, R43, R10.reuse ;  /* 0x0000000a2b2b7220 */ /* 0x080fe20000410000 */
[----:B0-----:R-:W-:Y:S01]  /*5970*/  FADD.FTZ R4, R156, R4 ;  /* 0x000000049c047221 */ /* 0x001fe20000010000 */
[----:B------:R-:W-:Y:S01]  /*5980*/  FMNMX.FTZ R5, R14, R5, !PT ;  /* 0x000000050e057209 */ /* 0x000fe20007810000 */
[----:B------:R-:W-:Y:S01]  /*5990*/  MUFU.EX2 R159, R159 ;  /* 0x0000009f009f7308 */ /* 0x000fe20000000800 */
[-C--:B------:R-:W-:Y:S01]  /*59a0*/  FMUL.FTZ R46, R46, R10.reuse ;  /* 0x0000000a2e2e7220 */ /* 0x080fe20000410000 */
[-C--:B------:R-:W-:Y:S01]  /*59b0*/  FMUL.FTZ R47, R47, R10.reuse ;  /* 0x0000000a2f2f7220 */ /* 0x080fe20000410000 */
[----:B------:R-:W-:Y:S01]  /*59c0*/  FMNMX.FTZ R5, R15, R5, !PT ;  /* 0x000000050f057209 */ /* 0x000fe20007810000 */
[-C--:B------:R-:W-:Y:S01]  /*59d0*/  FMUL.FTZ R50, R50, R10.reuse ;  /* 0x0000000a32327220 */ /* 0x080fe20000410000 */
[-C--:B------:R-:W-:Y:S01]  /*59e0*/  FMUL.FTZ R51, R51, R10.reuse ;  /* 0x0000000a33337220 */ /* 0x080fe20000410000 */
[-C--:B------:R-:W-:Y:S01]  /*59f0*/  FMUL.FTZ R54, R54, R10.reuse ;  /* 0x0000000a36367220 */ /* 0x080fe20000410000 */
[----:B------:R-:W-:Y:S01]  /*5a00*/  FMNMX.FTZ R185, R20, R5, !PT ;  /* 0x0000000514b97209 */ /* 0x000fe20007810000 */
[----:B------:R-:W-:Y:S01]  /*5a10*/  MUFU.EX2 R162, R162 ;  /* 0x000000a200a27308 */ /* 0x000fe20000000800 */
[----:B-1----:R-:W-:Y:S01]  /*5a20*/  FADD.FTZ R4, R158, R4 ;  /* 0x000000049e047221 */ /* 0x002fe20000010000 */
[-C--:B------:R-:W-:Y:S01]  /*5a30*/  FMUL.FTZ R55, R55, R10.reuse ;  /* 0x0000000a37377220 */ /* 0x080fe20000410000 */
[----:B------:R-:W-:Y:S01]  /*5a40*/  FMNMX.FTZ R185, R21, R185, !PT ;  /* 0x000000b915b97209 */ /* 0x000fe20007810000 */
[-C--:B------:R-:W-:Y:S01]  /*5a50*/  FMUL.FTZ R58, R58, R10.reuse ;  /* 0x0000000a3a3a7220 */ /* 0x080fe20000410000 */
[-C--:B------:R-:W-:Y:S01]  /*5a60*/  FMUL.FTZ R59, R59, R10.reuse ;  /* 0x0000000a3b3b7220 */ /* 0x080fe20000410000 */
[-C--:B------:R-:W-:Y:S01]  /*5a70*/  FMUL.FTZ R62, R62, R10.reuse ;  /* 0x0000000a3e3e7220 */ /* 0x080fe20000410000 */
[----:B------:R-:W-:Y:S01]  /*5a80*/  FMNMX.FTZ R185, R152, R185, !PT ;  /* 0x000000b998b97209 */ /* 0x000fe20007810000 */
[----:B------:R0:W1:Y:S01]  /*5a90*/  MUFU.TANH R5, R188 ;  /* 0x000000bc00057308 */ /* 0x0000620000002400 */
        /* <DEDUP_REMOVED lines=8> */
[----:B0-----:R-:W-:Y:S01]  /*5b20*/  FMUL.FTZ R188, R189, UR22 ;  /* 0x00000016bdbc7c20 */ /* 0x001fe20008410000 */
[----:B------:R-:W-:Y:S01]  /*5b30*/  FMUL.FTZ R74, R74, R10 ;  /* 0x0000000a4a4a7220 */ /* 0x000fe20000410000 */
[----:B------:R-:W-:Y:S01]  /*5b40*/  FMNMX.FTZ R186, R157, R186, !PT ;  /* 0x000000ba9dba7209 */ /* 0x000fe20007810000 */
[-C--:B------:R-:W-:Y:S01]  /*5b50*/  FMUL.FTZ R75, R75, R10.reuse ;  /* 0x0000000a4b4b7220 */ /* 0x080fe20000410000 */
[-C--:B------:R-:W-:Y:S01]  /*5b60*/  FMUL.FTZ R78, R78, R10.reuse ;  /* 0x0000000a4e4e7220 */ /* 0x080fe20000410000 */
[----:B------:R-:W-:Y:S01]  /*5b70*/  FMUL.FTZ R79, R79, R10 ;  /* 0x0000000a4f4f7220 */ /* 0x000fe20000410000 */
[----:B------:R-:W-:Y:S01]  /*5b80*/  FMNMX.FTZ R186, R160, R186, !PT ;  /* 0x000000baa0ba7209 */ /* 0x000fe20007810000 */
[----:B------:R-:W0:Y:S01]  /*5b90*/  MUFU.TANH R188, R188 ;  /* 0x000000bc00bc7308 */ /* 0x000e220000002400 */
[----:B-1----:R-:W-:Y:S01]  /*5ba0*/  FSEL R164, R5, -INF , P6 ;  /* 0xff80000005a47808 */ /* 0x002fe20003000000 */
        /* <DEDUP_REMOVED lines=15> */
[----:B0-----:R-:W-:Y:S01]  /*5ca0*/  FSEL R188, R188, -INF , P5 ;  /* 0xff800000bcbc7808 */ /* 0x001fe20002800000 */
[-C--:B------:R-:W-:Y:S01]  /*5cb0*/  FMUL.FTZ R99, R99, R10.reuse ;  /* 0x0000000a63637220 */ /* 0x080fe20000410000 */
[----:B------:R-:W-:Y:S01]  /*5cc0*/  FMNMX.FTZ R5, R164, R5, !PT ;  /* 0x00000005a4057209 */ /* 0x000fe20007810000 */
[-C--:B------:R-:W-:Y:S01]  /*5cd0*/  FMUL.FTZ R102, R102, R10.reuse ;  /* 0x0000000a66667220 */ /* 0x080fe20000410000 */
[-C--:B------:R-:W-:Y:S01]  /*5ce0*/  FMUL.FTZ R103, R103, R10.reuse ;  /* 0x0000000a67677220 */ /* 0x080fe20000410000 */
[-C--:B------:R-:W-:Y:S01]  /*5cf0*/  FMUL.FTZ R106, R106, R10.reuse ;  /* 0x0000000a6a6a7220 */ /* 0x080fe20000410000 */
[----:B------:R-:W-:Y:S01]  /*5d00*/  FMNMX.FTZ R5, R188, R5, !PT ;  /* 0x00000005bc057209 */ /* 0x000fe20007810000 */
[----:B------:R-:W0:Y:S01]  /*5d10*/  MUFU.TANH R189, R197 ;  /* 0x000000c500bd7308 */ /* 0x000e220000002400 */
[----:B-1----:R-:W-:Y:S01]  /*5d20*/  FSEL R185, R185, -INF , P4 ;  /* 0xff800000b9b97808 */ /* 0x002fe20002000000 */
[-C--:B------:R-:W-:Y:S01]  /*5d30*/  FMUL.FTZ R107, R107, R10.reuse ;  /* 0x0000000a6b6b7220 */ /* 0x080fe20000410000 */
[-C--:B------:R-:W-:Y:S01]  /*5d40*/  FMUL.FTZ R110, R110, R10.reuse ;  /* 0x0000000a6e6e7220 */ /* 0x080fe20000410000 */
[-C--:B------:R-:W-:Y:S01]  /*5d50*/  FMUL.FTZ R111, R111, R10.reuse ;  /* 0x0000000a6f6f7220 */ /* 0x080fe20000410000 */
[----:B------:R-:W-:Y:S01]  /*5d60*/  FMNMX.FTZ R5, R185, R5, !PT ;  /* 0x00000005b9057209 */ /* 0x000fe20007810000 */
[-C--:B------:R-:W-:Y:S01]  /*5d70*/  FMUL.FTZ R114, R114, R10.reuse ;  /* 0x0000000a72727220 */ /* 0x080fe20000410000 */
[-C--:B------:R-:W-:Y:S01]  /*5d80*/  FMUL.FTZ R115, R115, R10.reuse ;  /* 0x0000000a73737220 */ /* 0x080fe20000410000 */
[----:B------:R-:W-:Y:S01]  /*5d90*/  MUFU.EX2 R166, R166 ;  /* 0x000000a600a67308 */ /* 0x000fe20000000800 */
[----:B--2---:R-:W-:Y:S01]  /*5da0*/  FSEL R186, R186, -INF , P2 ;  /* 0xff800000baba7808 */ /* 0x004fe20001000000 */
[-C--:B------:R-:W-:Y:S01]  /*5db0*/  FMUL.FTZ R118, R118, R10.reuse ;  /* 0x0000000a76767220 */ /* 0x080fe20000410000 */
[----:B------:R-:W-:Y:S01]  /*5dc0*/  FMNMX.FTZ R5, R187, R5, !PT ;  /* 0x00000005bb057209 */ /* 0x000fe20007810000 */
[-C--:B------:R-:W-:Y:S01]  /*5dd0*/  FMUL.FTZ R119, R119, R10.reuse ;  /* 0x0000000a77777220 */ /* 0x080fe20000410000 */
[-C--:B------:R-:W-:Y:S01]  /*5de0*/  FMUL.FTZ R122, R122, R10.reuse ;  /* 0x0000000a7a7a7220 */ /* 0x080fe20000410000 */
[-C--:B------:R-:W-:Y:S01]  /*5df0*/  FMUL.FTZ R123, R123, R10.reuse ;  /* 0x0000000a7b7b7220 */ /* 0x080fe20000410000 */
[----:B------:R-:W-:Y:S01]  /*5e00*/  FMNMX.FTZ R5, R186, R5, !PT ;  /* 0x00000005ba057209 */ /* 0x000fe20007810000 */
[----:B------:R-:W-:Y:S01]  /*5e10*/  MUFU.EX2 R167, R167 ;  /* 0x000000a700a77308 */ /* 0x000fe20000000800 */
[----:B0-----:R-:W-:Y:S01]  /*5e20*/  FSEL R189, R189, -INF , P1 ;  /* 0xff800000bdbd7808 */ /* 0x001fe20000800000 */
[-C--:B------:R-:W-:Y:S01]  /*5e30*/  FMUL.FTZ R126, R126, R10.reuse ;  /* 0x0000000a7e7e7220 */ /* 0x080fe20000410000 */
[-C--:B------:R-:W-:Y:S01]  /*5e40*/  FMUL.FTZ R127, R127, R10.reuse ;  /* 0x0000000a7f7f7220 */ /* 0x080fe20000410000 */
[-C--:B------:R-:W-:Y:S01]  /*5e50*/  FMUL.FTZ R130, R130, R10.reuse ;  /* 0x0000000a82827220 */ /* 0x080fe20000410000 */
[----:B------:R-:W-:Y:S01]  /*5e60*/  FMNMX.FTZ R5, R189, R5, !PT ;  /* 0x00000005bd057209 */ /* 0x000fe20007810000 */
[-C--:B------:R-:W-:Y:S01]  /*5e70*/  FMUL.FTZ R131, R131, R10.reuse ;  /* 0x0000000a83837220 */ /* 0x080fe20000410000 */
[-C--:B------:R-:W-:Y:S01]  /*5e80*/  FMUL.FTZ R134, R134, R10.reuse ;  /* 0x0000000a86867220 */ /* 0x080fe20000410000 */
[----:B------:R-:W-:Y:S01]  /*5e90*/  MUFU.EX2 R170, R170 ;  /* 0x000000aa00aa7308 */ /* 0x000fe20000000800 */
[-C--:B------:R-:W-:Y:S01]  /*5ea0*/  FMUL.FTZ R135, R135, R10.reuse ;  /* 0x0000000a87877220 */ /* 0x080fe20000410000 */
[----:B------:R-:W0:Y:S01]  /*5eb0*/  SHFL.BFLY PT, R190, R5, 0x2, 0x1f ;  /* 0x0c401f0005be7f89 */ /* 0x000e2200000e0000 */
        /* <DEDUP_REMOVED lines=8> */
[----:B------:R-:W-:-:S05]  /*5f40*/  FMUL.FTZ R151, R151, R10 ;  /* 0x0000000a97977220 */ /* 0x000fca0000410000 */
[----:B------:R-:W-:Y:S08]  /*5f50*/  MUFU.EX2 R174, R174 ;  /* 0x000000ae00ae7308 */ /* 0x000ff00000000800 */
        /* <DEDUP_REMOVED lines=8> */
[----:B------:R-:W-:-:S04]  /*5fe0*/  FSETP.NEU.FTZ.AND P1, PT, R5, -INF , PT ;  /* 0xff8000000500780b */ /* 0x000fc80003f3d000 */
[----:B------:R-:W-:-:S03]  /*5ff0*/  FSEL R190, R5, RZ, P1 ;  /* 0x000000ff05be7208 */ /* 0x000fc60000800000 */
[----:B------:R-:W-:Y:S02]  /*6000*/  MUFU.EX2 R181, R181 ;  /* 0x000000b500b57308 */ /* 0x000fe40000000800 */
[----:B------:R-:W-:Y:S01]  /*6010*/  FADD.FTZ R8, -R190, R8 ;  /* 0x00000008be087221 */ /* 0x000fe20000010100 */
[----:B------:R-:W-:-:S03]  /*6020*/  FMUL.FTZ R190, R5, UR10 ;  /* 0x0000000a05be7c20 */ /* 0x000fc60008410000 */
[----:B------:R-:W-:Y:S02]  /*6030*/  FMUL.FTZ R8, R8, UR10 ;  /* 0x0000000a08087c20 */ /* 0x000fe40008410000 */
[----:B------:R-:W-:Y:S01]  /*6040*/  MUFU.EX2 R182, R182 ;  /* 0x000000b600b67308 */ /* 0x000fe20000000800 */
[----:B------:R-:W-:-:S05]  /*6050*/  FSEL R190, R190, RZ, P1 ;  /* 0x000000ffbebe7208 */ /* 0x000fca0000800000 */
        /* <DEDUP_REMOVED lines=14> */
[----:B------:R-:W-:Y:S01]  /*6140*/  F2FP.BF16.F32.PACK_AB R157, R158, R156 ;  /* 0x0000009c9e9d723e */ /* 0x000fe200000010ff */
        /* <DEDUP_REMOVED lines=12> */
[----:B0-----:R-:W-:Y:S01]  /*6210*/  FFMA.FTZ R154, R8, R3, R161 ;  /* 0x00000003089a7223 */ /* 0x001fe200000100a1 */
[--C-:B------:R-:W-:Y:S01]  /*6220*/  FFMA.FTZ R186, R186, UR10, -R190.reuse ;  /* 0x0000000ababa7c23 */ /* 0x100fe200080108be */
[----:B------:R-:W-:Y:S01]  /*6230*/  FFMA.FTZ R189, R189, UR10, -R190 ;  /* 0x0000000abdbd7c23 */ /* 0x000fe200080108be */
        /* <DEDUP_REMOVED lines=23> */
[----:B------:R-:W-:Y:S01]  /*63b0*/  FADD.FTZ R12, R159, R4 ;  /* 0x000000049f0c7221 */ /* 0x000fe20000010000 */
[----:B------:R-:W-:Y:S01]  /*63c0*/  F2FP.BF16.F32.PACK_AB R159, R162, R159 ;  /* 0x0000009fa29f723e */ /* 0x000fe200000010ff */
        /* <DEDUP_REMOVED lines=37> */
[----:B0-----:R-:W-:Y:S01]  /*6620*/  F2FP.BF16.F32.PACK_AB R152, R165, R161 ;  /* 0x000000a1a598723e */ /* 0x001fe200000010ff */
[-C--:B------:R-:W-:Y:S01]  /*6630*/  FMUL.FTZ R104, R104, R8.reuse ;  /* 0x0000000868687220 */ /* 0x080fe20000410000 */
[----:B------:R-:W-:Y:S01]  /*6640*/  F2FP.BF16.F32.PACK_AB R161, R166, R163 ;  /* 0x000000a3a6a1723e */ /* 0x000fe200000010ff */
[-C--:B------:R-:W-:Y:S01]  /*6650*/  FMUL.FTZ R105, R105, R8.reuse ;  /* 0x0000000869697220 */ /* 0x080fe20000410000 */
[----:B------:R-:W-:Y:S01]  /*6660*/  F2FP.BF16.F32.PACK_AB R165, R174, R171 ;  /* 0x000000abaea5723e */ /* 0x000fe200000010ff */
        /* <DEDUP_REMOVED lines=16> */
[----:B------:R-:W-:Y:S01]  /*6770*/  FMUL.FTZ R132, R132, R8 ;  /* 0x0000000884847220 */ /* 0x000fe20000410000 */
[----:B------:R1:W3:Y:S01]  /*6780*/  MUFU.EX2 R4, R160 ;  /* 0x000000a000047308 */ /* 0x0002e20000000800 */
[C---:B0-----:R-:W-:Y:S01]  /*6790*/  FADD.FTZ R11, R176.reuse, R11 ;  /* 0x0000000bb00b7221 */ /* 0x041fe20000010000 */
[----:B------:R-:W-:Y:S01]  /*67a0*/  F2FP.BF16.F32.PACK_AB R162, R176, R192 ;  /* 0x000000c0b0a2723e */ /* 0x000fe200000010ff */
[-C--:B------:R-:W-:Y:S01]  /*67b0*/  FMUL.FTZ R133, R133, R8.reuse ;  /* 0x0000000885857220 */ /* 0x080fe20000410000 */
[-C--:B------:R-:W-:Y:S01]  /*67c0*/  FMUL.FTZ R136, R136, R8.reuse ;  /* 0x0000000888887220 */ /* 0x080fe20000410000 */
[-C--:B------:R-:W-:Y:S01]  /*67d0*/  FMUL.FTZ R137, R137, R8.reuse ;  /* 0x0000000889897220 */ /* 0x080fe20000410000 */
[-C--:B------:R-:W-:Y:S01]  /*67e0*/  FMUL.FTZ R140, R140, R8.reuse ;  /* 0x000000088c8c7220 */ /* 0x080fe20000410000 */
[-C--:B------:R-:W-:Y:S01]  /*67f0*/  FMUL.FTZ R141, R141, R8.reuse ;  /* 0x000000088d8d7220 */ /* 0x080fe20000410000 */
[----:B------:R-:W-:Y:S01]  /*6800*/  MUFU.EX2 R168, R168 ;  /* 0x000000a800a87308 */ /* 0x000fe20000000800 */
[----:B-1----:R-:W-:Y:S01]  /*6810*/  F2FP.BF16.F32.PACK_AB R160, R3, R21 ;  /* 0x0000001503a0723e */ /* 0x002fe200000010ff */
[----:B------:R-:W-:Y:S01]  /*6820*/  FADD.FTZ R3, R163, R12 ;  /* 0x0000000ca3037221 */ /* 0x000fe20000010000 */
[----:B--2---:R-:W-:Y:S01]  /*6830*/  FADD.FTZ R11, R191, R11 ;  /* 0x0000000bbf0b7221 */ /* 0x004fe20000010000 */
[----:B------:R-:W-:Y:S01]  /*6840*/  F2FP.BF16.F32.PACK_AB R163, R170, R167 ;  /* 0x000000a7aaa3723e */ /* 0x000fe200000010ff */
[-C--:B------:R-:W-:Y:S01]  /*6850*/  FMUL.FTZ R144, R144, R8.reuse ;  /* 0x0000000890907220 */ /* 0x080fe20000410000 */
[----:B------:R-:W-:Y:S01]  /*6860*/  FADD.FTZ R3, R166, R3 ;  /* 0x00000003a6037221 */ /* 0x000fe20000010000 */
[-C--:B------:R-:W-:Y:S01]  /*6870*/  FMUL.FTZ R145, R145, R8.reuse ;  /* 0x0000000891917220 */ /* 0x080fe20000410000 */
[----:B------:R-:W0:Y:S01]  /*6880*/  MUFU.EX2 R169, R169 ;  /* 0x000000a900a97308 */ /* 0x000e220000000800 */
[----:B---3--:R-:W-:Y:S01]  /*6890*/  FADD.FTZ R11, R4, R11 ;  /* 0x0000000b040b7221 */ /* 0x008fe20000010000 */
[----:B------:R-:W-:Y:S01]  /*68a0*/  FADD.FTZ R3, R167, R3 ;  /* 0x00000003a7037221 */ /* 0x000fe20000010000 */
[----:B------:R-:W-:Y:S01]  /*68b0*/  F2FP.BF16.F32.PACK_AB R167, R177, R175 ;  /* 0x000000afb1a7723e */ /* 0x000fe200000010ff */
[-C--:B------:R-:W-:Y:S01]  /*68c0*/  FMUL.FTZ R148, R148, R8.reuse ;  /* 0x0000000894947220 */ /* 0x080fe20000410000 */
[----:B------:R-:W-:Y:S01]  /*68d0*/  FMUL.FTZ R149, R149, R8 ;  /* 0x0000000895957220 */ /* 0x000fe20000410000 */
[----:B------:R-:W-:-:S02]  /*68e0*/  FADD.FTZ R3, R170, R3 ;  /* 0x00000003aa037221 */ /* 0x000fc40000010000 */
[----:B------:R-:W-:Y:S02]  /*68f0*/  MUFU.EX2 R173, R173 ;  /* 0x000000ad00ad7308 */ /* 0x000fe40000000800 */
[----:B------:R-:W-:Y:S01]  /*6900*/  FADD.FTZ R3, R171, R3 ;  /* 0x00000003ab037221 */ /* 0x000fe20000010000 */
[----:B------:R-:W-:-:S03]  /*6910*/  F2FP.BF16.F32.PACK_AB R171, R181, R180 ;  /* 0x000000b4b5ab723e */ /* 0x000fc600000010ff */
[----:B------:R-:W-:Y:S02]  /*6920*/  FADD.FTZ R3, R174, R3 ;  /* 0x00000003ae037221 */ /* 0x000fe40000010000 */
[----:B------:R-:W1:Y:S01]  /*6930*/  MUFU.EX2 R9, R9 ;  /* 0x0000000900097308 */ /* 0x000e620000000800 */
[----:B0-----:R-:W-:Y:S01]  /*6940*/  F2FP.BF16.F32.PACK_AB R166, R169, R168 ;  /* 0x000000a8a9a6723e */ /* 0x001fe200000010ff */
[----:B------:R-:W-:-:S04]  /*6950*/  FADD.FTZ R12, R175, R3 ;  /* 0x00000003af0c7221 */ /* 0x000fc80000010000 */
[----:B------:R-:W-:Y:S02]  /*6960*/  FADD.FTZ R3, R177, R12 ;  /* 0x0000000cb1037221 */ /* 0x000fe40000010000 */
[----:B------:R0:W2:Y:S02]  /*6970*/  MUFU.EX2 R170, R164 ;  /* 0x000000a400aa7308 */ /* 0x0000a40000000800 */
[----:B------:R-:W-:-:S04]  /*6980*/  FADD.FTZ R12, R178, R3 ;  /* 0x00000003b20c7221 */ /* 0x000fc80000010000 */
[----:B------:R-:W-:Y:S02]  /*6990*/  FADD.FTZ R3, R179, R12 ;  /* 0x0000000cb3037221 */ /* 0x000fe40000010000 */
[----:B------:R-:W3:Y:S01]  /*69a0*/  MUFU.EX2 R188, R188 ;  /* 0x000000bc00bc7308 */ /* 0x000ee20000000800 */
[----:B0-----:R-:W-:Y:S01]  /*69b0*/  F2FP.BF16.F32.PACK_AB R164, R4, R191 ;  /* 0x000000bf04a4723e */ /* 0x001fe200000010ff */
[----:B------:R-:W-:Y:S01]  /*69c0*/  FADD.FTZ R4, R168, R11 ;  /* 0x0000000ba8047221 */ /* 0x000fe20000010000 */
[----:B-1----:R-:W-:-:S03]  /*69d0*/  F2FP.BF16.F32.PACK_AB R168, R9, R173 ;  /* 0x000000ad09a8723e */ /* 0x002fc600000010ff */
[----:B------:R-:W-:Y:S01]  /*69e0*/  FADD.FTZ R4, R169, R4 ;  /* 0x00000004a9047221 */ /* 0x000fe20000010000 */
[----:B------:R-:W-:Y:S01]  /*69f0*/  F2FP.BF16.F32.PACK_AB R169, R179, R178 ;  /* 0x000000b2b3a9723e */ /* 0x000fe200000010ff */
[----:B------:R-:W0:Y:S02]  /*6a00*/  MUFU.EX2 R185, R185 ;  /* 0x000000b900b97308 */ /* 0x000e240000000800 */
[----:B------:R-:W-:-:S04]  /*6a10*/  FADD.FTZ R4, R173, R4 ;  /* 0x00000004ad047221 */ /* 0x000fc80000010000 */
[----:B------:R-:W-:Y:S02]  /*6a20*/  FADD.FTZ R4, R9, R4 ;  /* 0x0000000409047221 */ /* 0x000fe40000010000 */
[----:B------:R-:W1:Y:S02]  /*6a30*/  MUFU.EX2 R187, R187 ;  /* 0x000000bb00bb7308 */ /* 0x000e640000000800 */
[----:B--2---:R-:W-:Y:S01]  /*6a40*/  FADD.FTZ R9, R170, R4 ;  /* 0x00000004aa097221 */ /* 0x004fe20000010000 */
[----:B------:R-:W-:Y:S01]  /*6a50*/  FADD.FTZ R4, R180, R3 ;  /* 0x00000003b4047221 */ /* 0x000fe20000010000 */
[C---:B---3--:R-:W-:Y:S02]  /*6a60*/  F2FP.BF16.F32.PACK_AB R170, R188.reuse, R170 ;  /* 0x000000aabcaa723e */ /* 0x048fe400000010ff */
[----:B------:R-:W-:Y:S01]  /*6a70*/  FADD.FTZ R12, R188, R9 ;  /* 0x00000009bc0c7221 */ /* 0x000fe20000010000 */
[----:B------:R-:W-:Y:S01]  /*6a80*/  FADD.FTZ R3, R181, R4 ;  /* 0x00000004b5037221 */ /* 0x000fe20000010000 */
[----:B------:R-:W2:Y:S02]  /*6a90*/  MUFU.EX2 R183, R183 ;  /* 0x000000b700b77308 */ /* 0x000ea40000000800 */
[----:B0-----:R-:W-:Y:S01]  /*6aa0*/  FADD.FTZ R12, R185, R12 ;  /* 0x0000000cb90c7221 */ /* 0x001fe20000010000 */
[----:B------:R-:W-:-:S05]  /*6ab0*/  FADD.FTZ R4, R182, R3 ;  /* 0x00000003b6047221 */ /* 0x000fca0000010000 */
[----:B------:R-:W0:Y:S01]  /*6ac0*/  MUFU.EX2 R174, R186 ;  /* 0x000000ba00ae7308 */ /* 0x000e220000000800 */
[----:B-1----:R-:W-:-:S07]  /*6ad0*/  FADD.FTZ R3, R187, R12 ;  /* 0x0000000cbb037221 */ /* 0x002fce0000010000 */
[----:B------:R-:W1:Y:S01]  /*6ae0*/  MUFU.EX2 R184, R184 ;  /* 0x000000b800b87308 */ /* 0x000e620000000800 */
[C---:B--2---:R-:W-:Y:S01]  /*6af0*/  FADD.FTZ R9, R183.reuse, R4 ;  /* 0x00000004b7097221 */ /* 0x044fe20000010000 */
[----:B------:R-:W-:-:S06]  /*6b00*/  F2FP.BF16.F32.PACK_AB R173, R183, R182 ;  /* 0x000000b6b7ad723e */ /* 0x000fcc00000010ff */
[----:B------:R-:W2:Y:S01]  /*6b10*/  MUFU.EX2 R189, R189 ;  /* 0x000000bd00bd7308 */ /* 0x000ea20000000800 */
[----:B0-----:R-:W-:-:S07]  /*6b20*/  FADD.FTZ R4, R174, R3 ;  /* 0x00000003ae047221 */ /* 0x001fce0000010000 */
[----:B------:R0:W3:Y:S01]  /*6b30*/  MUFU.EX2 R175, R172 ;  /* 0x000000ac00af7308 */ /* 0x0000e20000000800 */
[----:B-1----:R-:W-:Y:S01]  /*6b40*/  FADD.FTZ R12, R184, R9 ;  /* 0x00000009b80c7221 */ /* 0x002fe20000010000 */
[----:B--2---:R-:W-:Y:S01]  /*6b50*/  FADD.FTZ R3, R189, R4 ;  /* 0x00000004bd037221 */ /* 0x004fe20000010000 */
[----:B0-----:R-:W-:Y:S02]  /*6b60*/  F2FP.BF16.F32.PACK_AB R172, R187, R185 ;  /* 0x000000b9bbac723e */ /* 0x001fe400000010ff */
[----:B------:R-:W-:Y:S01]  /*6b70*/  F2FP.BF16.F32.PACK_AB R174, R189, R174 ;  /* 0x000000aebdae723e */ /* 0x000fe200000010ff */
[C---:B---3--:R-:W-:Y:S01]  /*6b80*/  FADD.FTZ R4, R175.reuse, R12 ;  /* 0x0000000caf047221 */ /* 0x048fe20000010000 */
[----:B------:R-:W-:Y:S01]  /*6b90*/  F2FP.BF16.F32.PACK_AB R175, R175, R184 ;  /* 0x000000b8afaf723e */ /* 0x000fe200000010ff */
[----:B------:R-:W-:Y:S06]  /*6ba0*/  @!P0 BRA `(.L_x_4934) ;  /* 0x0000000000048947 */ /* 0x000fec0003800000 */
[----:B------:R-:W-:Y:S01]  /*6bb0*/  BPT.TRAP 0x1 ;  /* 0x000000040000795c */ /* 0x000fe20000300000 */
.L_x_4934:
[----:B------:R0:W1:Y:S01]  /*6bc0*/  SYNCS.PHASECHK.TRANS64.TRYWAIT P1, [UR23+0x22850], R7 ;  /* 0x02285007ff0075a7 */ /* 0x0000620008020157 */
[----:B------:R-:W-:Y:S05]  /*6bd0*/  @!P0 BRA `(.L_x_4935) ;  /* 0x0000000000048947 */ /* 0x000fea0003800000 */
[----:B------:R-:W-:Y:S01]  /*6be0*/  BPT.TRAP 0x1 ;  /* 0x000000040000795c */ /* 0x000fe20000300000 */
.L_x_4935:
[----:B-1----:R-:W-:Y:S05]  /*6bf0*/  @P1 BRA `(.L_x_4936) ;  /* 0x0000000000081947 */ /* 0x002fea0003800000 */
[----:B------:R-:W1:Y:S02]  /*6c00*/  SYNCS.PHASECHK.TRANS64.TRYWAIT P1, [UR23+0x22850], R7 ;  /* 0x02285007ff0075a7 */ /* 0x000e640008020157 */
[----:B-1----:R-:W-:Y:S05]  /*6c10*/  @!P1 BRA `(.L_x_4937) ;  /* 0x000000dc00149947 */ /* 0x002fea0003800000 */
.L_x_4936:
        /* <DEDUP_REMOVED lines=42> */
.L_x_4938:
[----:B------:R-:W-:Y:S01]  /*6ec0*/  UISETP.GT.AND UP0, UPT, UR26, UR25, UPT ;  /* 0x000000191a00728c */ /* 0x000fe2000bf04270 */
[----:B------:R-:W-:Y:S01]  /*6ed0*/  IMAD.MOV.U32 R9, RZ, RZ, R6 ;  /* 0x000000ffff097224 */ /* 0x000fe200078e0006 */
[----:B------:R-:W-:Y:S01]  /*6ee0*/  UIADD3 UR23, UR23, 0x22860, URZ ;  /* 0x0002286017177890 */ /* 0x000fe2000fffe03f */
[----:B------:R-:W-:Y:S01]  /*6ef0*/  IMAD.MOV.U32 R8, RZ, RZ, R5 ;  /* 0x000000ffff087224 */ /* 0x000fe200078e0005 */
[----:B------:R-:W-:Y:S02]  /*6f00*/  UIADD3 UR26, UR26, -0x1, URZ ;  /* 0xffffffff1a1a7890 */ /* 0x000fe4000fffe03f */
[----:B------:R-:W-:Y:S01]  /*6f10*/  PLOP3.LUT P1, PT, PT, PT, UP0, 0x80, 0x0 ;  /* 0x000000000000781c */ /* 0x000fe20003f2f008 */
[----:B------:R-:W-:-:S09]  /*6f20*/  UPRMT UR23, UR24, 0x654, UR23 ;  /* 0x0000065418177896 */ /* 0x000fd20008000017 */
[----:B------:R-:W-:Y:S03]  /*6f30*/  SYNCS.ARRIVE.TRANS64.RED.A1T0 RZ, [UR23], RZ ;  /* 0x000000ffffff79a7 */ /* 0x000fe60008100417 */
[----:B------:R-:W-:Y:S05]  /*6f40*/  @P1 BRA `(.L_x_4939) ;  /* 0xffffffd400541947 */ /* 0x000fea000383ffff */
.L_x_4928:
[----:B------:R-:W-:-:S06]  /*6f50*/  UISETP.GE.AND UP0, UPT, UR26, UR45, UPT ;  /* 0x0000002d1a00728c */ /* 0x000fcc000bf06270 */
[----:B------:R-:W-:-:S13]  /*6f60*/  PLOP3.LUT P1, PT, PT, PT, UP0, 0x80, 0x0 ;  /* 0x000000000000781c */ /* 0x000fda0003f2f008 */
[----:B------:R-:W-:Y:S05]  /*6f70*/  @!P1 BRA `(.L_x_4940) ;  /* 0x0000002000e09947 */ /* 0x000fea0003800000 */
[----:B------:R-:W-:Y:S01]  /*6f80*/  IMAD.MOV.U32 R8, RZ, RZ, R6 ;  /* 0x000000ffff087224 */ /* 0x000fe200078e0006 */
[----:B------:R-:W-:Y:S01]  /*6f90*/  ULDC UR25, c[0x0][0x9d8] ;  /* 0x0002760000197ab9 */ /* 0x000fe20000000800 */
[----:B01----:R-:W-:Y:S01]  /*6fa0*/  IMAD.MOV.U32 R9, RZ, RZ, R5 ;  /* 0x000000ffff097224 */ /* 0x003fe200078e0005 */
[----:B------:R-:W-:-:S06]  /*6fb0*/  ULDC UR24, c[0x0][0x988] ;  /* 0x0002620000187ab9 */ /* 0x000fcc0000000800 */
.L_x_4951:
[----:B------:R-:W-:-:S04]  /*6fc0*/  UIADD3 UR37, UR37, 0x1, URZ ;  /* 0x0000000125257890 */ /* 0x000fc8000fffe03f */
[----:B------:R-:W-:-:S04]  /*6fd0*/  UISETP.NE.AND UP0, UPT, UR37, 0x2, UPT ;  /* 0x000000022500788c */ /* 0x000fc8000bf05270 */
[----:B------:R-:W-:Y:S02]  /*6fe0*/  USEL UR6, URZ, 0x1, UP0 ;  /* 0x000000013f067887 */ /* 0x000fe40008000000 */
[----:B------:R-:W-:Y:S02]  /*6ff0*/  USEL UR37, UR37, URZ, UP0 ;  /* 0x0000003f25257287 */ /* 0x000fe40008000000 */
[----:B------:R-:W-:Y:S01]  /*7000*/  ULOP3.LUT UR36, UR36, UR6, URZ, 0x3c, !UPT ;  /* 0x0000000624247292 */ /* 0x000fe2000f8e3c3f */
[----:B------:R-:W-:Y:S11]  /*7010*/  @!P0 BRA `(.L_x_4941) ;  /* 0x0000000000048947 */ /* 0x000ff60003800000 */
[----:B------:R-:W-:Y:S01]  /*7020*/  BPT.TRAP 0x1 ;  /* 0x000000040000795c */ /* 0x000fe20000300000 */
.L_x_4941:
        /* <DEDUP_REMOVED lines=9> */
.L_x_4942:
[----:B-1----:R-:W-:Y:S05]  /*70c0*/  @P1 BRA `(.L_x_4943) ;  /* 0x0000000000081947 */ /* 0x002fea0003800000 */
[----:B------:R-:W1:Y:S02]  /*70d0*/  SYNCS.PHASECHK.TRANS64.TRYWAIT P1, [UR23+0x22830], R7 ;  /* 0x02283007ff0075a7 */ /* 0x000e640008020157 */
[----:B-1----:R-:W-:Y:S05]  /*70e0*/  @!P1 BRA `(.L_x_4944) ;  /* 0x000000d400f89947 */ /* 0x002fea0003800000 */
.L_x_4943:
        /* <DEDUP_REMOVED lines=26> */
.L_x_4945:
        /* <DEDUP_REMOVED lines=462> */
.L_x_4946:
[----:B------:R0:W1:Y:S01]  /*8f70*/  SYNCS.PHASECHK.TRANS64.TRYWAIT P1, [UR23+0x22850], R7 ;  /* 0x02285007ff0075a7 */ /* 0x0000620008020157 */
[----:B------:R-:W-:Y:S05]  /*8f80*/  @!P0 BRA `(.L_x_4947) ;  /* 0x0000000000048947 */ /* 0x000fea0003800000 */
[----:B------:R-:W-:Y:S01]  /*8f90*/  BPT.TRAP 0x1 ;  /* 0x000000040000795c */ /* 0x000fe20000300000 */
.L_x_4947:
[----:B-1----:R-:W-:Y:S05]  /*8fa0*/  @P1 BRA `(.L_x_4948) ;  /* 0x0000000000081947 */ /* 0x002fea0003800000 */
[----:B------:R-:W1:Y:S02]  /*8fb0*/  SYNCS.PHASECHK.TRANS64.TRYWAIT P1, [UR23+0x22850], R7 ;  /* 0x02285007ff0075a7 */ /* 0x000e640008020157 */
[----:B-1----:R-:W-:Y:S05]  /*8fc0*/  @!P1 BRA `(.L_x_4949) ;  /* 0x000000b800589947 */ /* 0x002fea0003800000 */
.L_x_4948:
        /* <DEDUP_REMOVED lines=42> */
.L_x_4950:
        /* <DEDUP_REMOVED lines=9> */
.L_x_4940:
[----:B------:R-:W0:Y:S01]  /*9300*/  SHFL.BFLY PT, R8, R3, 0x2, 0x1f ;  /* 0x0c401f0003087f89 */ /* 0x000e2200000e0000 */
[----:B------:R-:W-:Y:S01]  /*9310*/  UIADD3 UR37, UR37, 0x1, URZ ;  /* 0x0000000125257890 */ /* 0x000fe2000fffe03f */
[----:B------:R2:W-:Y:S06]  /*9320*/  BAR.ARV R0, 0x100 ;  /* 0x000400000000751d */ /* 0x0005ec0000002000 */
[----:B------:R-:W-:Y:S02]  /*9330*/  UISETP.NE.AND UP0, UPT, UR37, 0x2, UPT ;  /* 0x000000022500788c */ /* 0x000fe4000bf05270 */
[----:B------:R-:W-:Y:S06]  /*9340*/  BAR.ARV 0x8, 0x180 ;  /* 0x0206000000007b1d */ /* 0x000fec0000002000 */
[----:B--2---:R-:W-:Y:S01]  /*9350*/  IMAD.MOV.U32 R0, RZ, RZ, -0x800000 ;  /* 0xff800000ff007424 */ /* 0x004fe200078e00ff */
[----:B------:R-:W-:Y:S01]  /*9360*/  USEL UR4, URZ, 0x1, UP0 ;  /* 0x000000013f047887 */ /* 0x000fe20008000000 */
[----:B------:R-:W2:Y:S01]  /*9370*/  SHFL.BFLY PT, R7, R4, 0x2, 0x1f ;  /* 0x0c401f0004077f89 */ /* 0x000ea200000e0000 */
[----:B------:R-:W-:Y:S01]  /*9380*/  PLOP3.LUT P0, PT, PT, PT, PT, 0x8, 0x0 ;  /* 0x000000000000781c */ /* 0x000fe20003f0e170 */
[----:B------:R-:W-:Y:S01]  /*9390*/  UIADD3 UR46, UR46, 0x1, URZ ;  /* 0x000000012e2e7890 */ /* 0x000fe2000fffe03f */
[----:B01----:R-:W-:Y:S01]  /*93a0*/  FADD.FTZ R9, R8, R3 ;  /* 0x0000000308097221 */ /* 0x003fe20000010000 */
[----:B------:R-:W-:Y:S01]  /*93b0*/  IMAD.MOV.U32 R3, RZ, RZ, RZ ;  /* 0x000000ffff037224 */ /* 0x000fe200078e00ff */
[----:B------:R-:W-:-:S02]  /*93c0*/  USEL UR37, UR37, URZ, UP0 ;  /* 0x0000003f25257287 */ /* 0x000fc40008000000 */
[----:B------:R-:W-:Y:S01]  /*93d0*/  ULOP3.LUT UR36, UR36, UR4, URZ, 0x3c, !UPT ;  /* 0x0000000424247292 */ /* 0x000fe2000f8e3c3f */
[----:B------:R-:W0:Y:S01]  /*93e0*/  SHFL.BFLY PT, R8, R9, 0x1, 0x1f ;  /* 0x0c201f0009087f89 */ /* 0x000e2200000e0000 */
[----:B--2---:R-:W-:-:S05]  /*93f0*/  FADD.FTZ R10, R7, R4 ;  /* 0x00000004070a7221 */ /* 0x004fca0000010000 */
[----:B------:R-:W1:Y:S01]  /*9400*/  SHFL.BFLY PT, R7, R10, 0x1, 0x1f ;  /* 0x0c201f000a077f89 */ /* 0x000e6200000e0000 */
[----:B0-----:R-:W-:Y:S01]  /*9410*/  FADD.FTZ R11, R9, R8 ;  /* 0x00000008090b7221 */ /* 0x001fe20000010000 */
[----:B------:R-:W-:-:S04]  /*9420*/  IMAD.MOV.U32 R8, RZ, RZ, RZ ;  /* 0x000000ffff087224 */ /* 0x000fc800078e00ff */
[----:B------:R-:W-:-:S13]  /*9430*/  FSETP.NE.FTZ.AND P1, PT, R11, RZ, PT ;  /* 0x000000ff0b00720b */ /* 0x000fda0003f35000 */
[----:B------:R-:W0:Y:S01]  /*9440*/  @P1 MUFU.RCP R8, R11 ;  /* 0x0000000b00081308 */ /* 0x000e220000001000 */
[----:B-1----:R-:W-:Y:S01]  /*9450*/  FADD.FTZ R4, R10, R7 ;  /* 0x000000070a047221 */ /* 0x002fe20000010000 */
[----:B------:R-:W-:-:S04]  /*9460*/  IMAD.U32 R10, RZ, RZ, UR10 ;  /* 0x0000000aff0a7e24 */ /* 0x000fc8000f8e00ff */
[----:B------:R-:W-:Y:S02]  /*9470*/  FSETP.NE.FTZ.AND P2, PT, R4, RZ, PT ;  /* 0x000000ff0400720b */ /* 0x000fe40003f55000 */
[----:B------:R-:W1:Y:S01]  /*9480*/  @P1 MUFU.LG2 R7, R11 ;  /* 0x0000000b00071308 */ /* 0x000e620000000c00 */
[----:B------:R-:W-:Y:S01]  /*9490*/  @P1 FMUL.FTZ R10, R10, 0.69314718246459960938 ;  /* 0x3f3172180a0a1820 */ /* 0x000fe20000410000 */
[-C--:B0-----:R-:W-:Y:S01]  /*94a0*/  FMUL.FTZ R24, R24, R8.reuse ;  /* 0x0000000818187220 */ /* 0x081fe20000410000 */
[-C--:B------:R-:W-:Y:S01]  /*94b0*/  FMUL.FTZ R25, R25, R8.reuse ;  /* 0x0000000819197220 */ /* 0x080fe20000410000 */
[----:B------:R-:W-:-:S07]  /*94c0*/  FMUL.FTZ R28, R28, R8 ;  /* 0x000000081c1c7220 */ /* 0x000fce0000410000 */
        /* <DEDUP_REMOVED lines=134> */
.L_x_4915:
        /* <DEDUP_REMOVED lines=16> */
[----:B------:R-:W-:Y:S01]  /*9e30*/  F2FP.BF16.F32.PACK_AB R11, R31, R30 ;  /* 0x0000001e1f0b723e */ /* 0x000fe200000010ff */
[----:B------:R-:W-:Y:S01]  /*9e40*/  USHF.L.U64.HI UR16, UR39, 0x2, UR40 ;  /* 0x0000000227107899 */ /* 0x000fe20008010228 */
[----:B------:R-:W-:Y:S02]  /*9e50*/  F2FP.BF16.F32.PACK_AB R14, R37, R36 ;  /* 0x00000024250e723e */ /* 0x000fe400000010ff */
[----:B------:R-:W-:Y:S01]  /*9e60*/  F2FP.BF16.F32.PACK_AB R15, R39, R38 ;  /* 0x00000026270f723e */ /* 0x000fe200000010ff */
[----:B------:R-:W-:Y:S01]  /*9e70*/  UMOV UR10, UR8 ;  /* 0x00000008000a7c82 */ /* 0x000fe20008000000 */
[----:B0-----:R-:W-:Y:S01]  /*9e80*/  UMOV UR11, UR4 ;  /* 0x00000004000b7c82 */ /* 0x001fe20008000000 */
[----:B------:R-:W-:-:S04]  /*9e90*/  USHF.L.U32 UR4, UR39, 0x2, URZ ;  /* 0x0000000227047899 */ /* 0x000fc8000800063f */
        /* <DEDUP_REMOVED lines=46> */
[----:B------:R-:W-:Y:S01]  /*a180*/  MOV R3, R12 ;  /* 0x0000000c00037202 */ /* 0x000fe20000000f00 */
[----:B------:R0:W-:Y:S01]  /*a190*/  STSM.16.M88.4 [R5], R8 ;  /* 0x0000000805007844 */ /* 0x0001e20000000200 */
[----:B------:R-:W-:-:S02]  /*a1a0*/  SHF.R.U64 R154, R154, 0x3, RZ ;  /* 0x000000039a9a7819 */ /* 0x000fc400000012ff */
[----:B------:R-:W-:Y:S01]  /*a1b0*/  LOP3.LUT R164, R164, R165, RZ, 0x3c, !PT ;  /* 0x000000a5a4a47212 */ /* 0x000fe200078e3cff */
[--C-:B------:R-:W-:Y:S01]  /*a1c0*/  IMAD.X R165, RZ, RZ, R7.reuse, P4 ;  /* 0x000000ffffa57224 */ /* 0x100fe200020e0607 */
[----:B------:R-:W-:Y:S02]  /*a1d0*/  F2FP.BF16.F32.PACK_AB R12, R33, R32 ;  /* 0x00000020210c723e */ /* 0x000fe400000010ff */
[----:B------:R-:W-:Y:S02]  /*a1e0*/  F2FP.BF16.F32.PACK_AB R13, R35, R34 ;  /* 0x00000022230d723e */ /* 0x000fe400000010ff */
[----:B------:R-:W-:Y:S02]  /*a1f0*/  IADD3 R21, P5, R6, 0xc020, RZ ;  /* 0x0000c02006157810 */ /* 0x000fe40007fbe0ff */
[----:B------:R-:W-:Y:S01]  /*a200*/  LOP3.LUT R168, R168, R169, RZ, 0x3c, !PT ;  /* 0x000000a9a8a87212 */ /* 0x000fe200078e3cff */
[----:B------:R-:W-:Y:S01]  /*a210*/  IMAD.X R169, RZ, RZ, R7, P6 ;  /* 0x000000ffffa97224 */ /* 0x000fe200030e0607 */
[C---:B------:R-:W-:Y:S01]  /*a220*/  IADD3 R159, P3, R6.reuse, 0x8060, RZ ;  /* 0x00008060069f7810 */ /* 0x040fe20007f7e0ff */
[----:B------:R1:W-:Y:S01]  /*a230*/  STSM.16.M88.4 [R3], R12 ;  /* 0x0000000c03007844 */ /* 0x0003e20000000200 */
[----:B------:R-:W-:-:S02]  /*a240*/  IADD3 R157, P2, R6, 0xc040, RZ ;  /* 0x0000c040069d7810 */ /* 0x000fc40007f5e0ff */
[----:B------:R-:W-:Y:S02]  /*a250*/  SHF.R.U64 R172, R172, 0x3, RZ ;  /* 0x00000003acac7819 */ /* 0x000fe400000012ff */
[----:B------:R-:W-:Y:S02]  /*a260*/  IADD3 R175, P4, R6, 0x8040, RZ ;  /* 0x0000804006af7810 */ /* 0x000fe40007f9e0ff */
[----:B------:R-:W-:Y:S01]  /*a270*/  LOP3.LUT R154, R154, R155, RZ, 0x3c, !PT ;  /* 0x0000009b9a9a7212 */ /* 0x000fe200078e3cff */
[----:B------:R-:W-:Y:S01]  /*a280*/  IMAD.X R155, RZ, RZ, R7, P0 ;  /* 0x000000ffff9b7224 */ /* 0x000fe200000e0607 */
[----:B------:R-:W-:Y:S02]  /*a290*/  IADD3 R161, P6, R6, 0xc000, RZ ;  /* 0x0000c00006a17810 */ /* 0x000fe40007fde0ff */
[----:B------:R-:W-:Y:S02]  /*a2a0*/  LOP3.LUT R20, R21, 0x380, RZ, 0xc0, !PT ;  /* 0x0000038015147812 */ /* 0x000fe400078ec0ff */
[----:B------:R-:W-:-:S02]  /*a2b0*/  LOP3.LUT R158, R159, 0x380, RZ, 0xc0, !PT ;  /* 0x000003809f9e7812 */ /* 0x000fc400078ec0ff */
[----:B------:R-:W-:Y:S02]  /*a2c0*/  LOP3.LUT R156, R157, 0x380, RZ, 0xc0, !PT ;  /* 0x000003809d9c7812 */ /* 0x000fe400078ec0ff */
[----:B------:R-:W-:Y:S02]  /*a2d0*/  MOV R163, R162 ;  /* 0x000000a200a37202 */ /* 0x000fe40000000f00 */
[----:B0-----:R-:W-:Y:S02]  /*a2e0*/  F2FP.BF16.F32.PACK_AB R8, R41, R40 ;  /* 0x000000282908723e */ /* 0x001fe400000010ff */
[----:B------:R-:W-:Y:S02]  /*a2f0*/  F2FP.BF16.F32.PACK_AB R9, R43, R42 ;  /* 0x0000002a2b09723e */ /* 0x000fe400000010ff */
[----:B------:R-:W-:Y:S02]  /*a300*/  F2FP.BF16.F32.PACK_AB R10, R45, R44 ;  /* 0x0000002c2d0a723e */ /* 0x000fe400000010ff */
[----:B------:R-:W-:-:S02]  /*a310*/  F2FP.BF16.F32.PACK_AB R11, R47, R46 ;  /* 0x0000002e2f0b723e */ /* 0x000fc400000010ff */
[----:B------:R-:W-:Y:S01]  /*a320*/  LOP3.LUT R172, R172, R173, RZ, 0x3c, !PT ;  /* 0x000000adacac7212 */ /* 0x000fe200078e3cff */
[----:B------:R-:W-:Y:S01]  /*a330*/  IMAD.X R173, RZ, RZ, R7, P1 ;  /* 0x000000ffffad7224 */ /* 0x000fe200008e0607 */
[----:B------:R-:W-:Y:S01]  /*a340*/  LOP3.LUT R174, R175, 0x380, RZ, 0xc0, !PT ;  /* 0x00000380afae7812 */ /* 0x000fe200078ec0ff */
[----:B------:R0:W-:Y:S01]  /*a350*/  STSM.16.M88.4 [R163], R8 ;  /* 0x00000008a3007844 */ /* 0x0001e20000000200 */
[----:B------:R-:W-:Y:S02]  /*a360*/  MOV R164, R164 ;  /* 0x000000a400a47202 */ /* 0x000fe40000000f00 */
[----:B-1----:R-:W-:Y:S02]  /*a370*/  F2FP.BF16.F32.PACK_AB R12, R49, R48 ;  /* 0x00000030310c723e */ /* 0x002fe400000010ff */
[----:B------:R-:W-:Y:S02]  /*a380*/  F2FP.BF16.F32.PACK_AB R13, R51, R50 ;  /* 0x00000032330d723e */ /* 0x000fe400000010ff */
[----:B------:R-:W-:-:S02]  /*a390*/  F2FP.BF16.F32.PACK_AB R14, R53, R52 ;  /* 0x00000034350e723e */ /* 0x000fc400000010ff */
[----:B------:R-:W-:Y:S02]  /*a3a0*/  F2FP.BF16.F32.PACK_AB R15, R55, R54 ;  /* 0x00000036370f723e */ /* 0x000fe400000010ff */
[----:B------:R-:W-:Y:S02]  /*a3b0*/  LOP3.LUT R160, R161, 0x380, RZ, 0xc0, !PT ;  /* 0x00000380a1a07812 */ /* 0x000fe400078ec0ff */
[----:B------:R-:W-:Y:S01]  /*a3c0*/  SHF.R.U64 R20, R20, 0x3, RZ ;  /* 0x0000000314147819 */ /* 0x000fe200000012ff */
[----:B------:R1:W-:Y:S01]  /*a3d0*/  STSM.16.M88.4 [R164], R12 ;  /* 0x0000000ca4007844 */ /* 0x0003e20000000200 */
[----:B------:R-:W-:Y:S02]  /*a3e0*/  IADD3 R3, P1, R6, 0xc060, RZ ;  /* 0x0000c06006037810 */ /* 0x000fe40007f3e0ff */
[----:B------:R-:W-:Y:S02]  /*a3f0*/  SHF.R.U64 R158, R158, 0x3, RZ ;  /* 0x000000039e9e7819 */ /* 0x000fe400000012ff */
[----:B------:R-:W-:-:S02]  /*a400*/  SHF.R.U64 R156, R156, 0x3, RZ ;  /* 0x000000039c9c7819 */ /* 0x000fc400000012ff */
[----:B------:R-:W-:Y:S02]  /*a410*/  MOV R162, R152 ;  /* 0x0000009800a27202 */ /* 0x000fe40000000f00 */
[----:B------:R-:W-:Y:S02]  /*a420*/  MOV R5, R154 ;  /* 0x0000009a00057202 */ /* 0x000fe40000000f00 */
[----:B------:R-:W-:Y:S02]  /*a430*/  SHF.R.U64 R174, R174, 0x3, RZ ;  /* 0x00000003aeae7819 */ /* 0x000fe400000012ff */
[----:B------:R-:W-:Y:S02]  /*a440*/  MOV R166, R166 ;  /* 0x000000a600a67202 */ /* 0x000fe40000000f00 */
[----:B------:R-:W-:Y:S02]  /*a450*/  F2FP.BF16.F32.PACK_AB R152, R57, R56 ;  /* 0x000000383998723e */ /* 0x000fe400000010ff */
[----:B------:R-:W-:-:S02]  /*a460*/  F2FP.BF16.F32.PACK_AB R153, R59, R58 ;  /* 0x0000003a3b99723e */ /* 0x000fc400000010ff */
[----:B------:R-:W-:Y:S02]  /*a470*/  F2FP.BF16.F32.PACK_AB R154, R61, R60 ;  /* 0x0000003c3d9a723e */ /* 0x000fe400000010ff */
[----:B------:R-:W-:Y:S02]  /*a480*/  F2FP.BF16.F32.PACK_AB R155, R63, R62 ;  /* 0x0000003e3f9b723e */ /* 0x000fe400000010ff */
[----:B------:R-:W-:Y:S02]  /*a490*/  SHF.R.U64 R160, R160, 0x3, RZ ;  /* 0x00000003a0a07819 */ /* 0x000fe400000012ff */
[----:B------:R-:W-:Y:S01]  /*a4a0*/  MOV R168, R168 ;  /* 0x000000a800a87202 */ /* 0x000fe20000000f00 */
[----:B------:R2:W-:Y:S01]  /*a4b0*/  STSM.16.M88.4 [R166], R152 ;  /* 0x00000098a6007844 */ /* 0x0005e20000000200 */
[----:B0-----:R-:W-:Y:S02]  /*a4c0*/  F2FP.BF16.F32.PACK_AB R8, R65, R64 ;  /* 0x000000404108723e */ /* 0x001fe400000010ff */
[----:B------:R-:W-:-:S02]  /*a4d0*/  F2FP.BF16.F32.PACK_AB R9, R67, R66 ;  /* 0x000000424309723e */ /* 0x000fc400000010ff */
[----:B------:R-:W-:Y:S02]  /*a4e0*/  F2FP.BF16.F32.PACK_AB R10, R69, R68 ;  /* 0x00000044450a723e */ /* 0x000fe400000010ff */
[----:B------:R-:W-:Y:S02]  /*a4f0*/  F2FP.BF16.F32.PACK_AB R11, R71, R70 ;  /* 0x00000046470b723e */ /* 0x000fe400000010ff */
[----:B------:R-:W-:Y:S01]  /*a500*/  LOP3.LUT R20, R20, R21, RZ, 0x3c, !PT ;  /* 0x0000001514147212 */ /* 0x000fe200078e3cff */
[----:B------:R-:W-:Y:S01]  /*a510*/  IMAD.X R21, RZ, RZ, R7, P5 ;  /* 0x000000ffff157224 */ /* 0x000fe200028e0607 */
[----:B------:R-:W-:Y:S01]  /*a520*/  LOP3.LUT R6, R3, 0x380, RZ, 0xc0, !PT ;  /* 0x0000038003067812 */ /* 0x000fe200078ec0ff */
[----:B------:R0:W-:Y:S01]  /*a530*/  STSM.16.M88.4 [R168], R8 ;  /* 0x00000008a8007844 */ /* 0x0001e20000000200 */
[----:B------:R-:W-:Y:S02]  /*a540*/  MOV R170, R170 ;  /* 0x000000aa00aa7202 */ /* 0x000fe40000000f00 */
[----:B-1----:R-:W-:-:S02]  /*a550*/  F2FP.BF16.F32.PACK_AB R12, R73, R72 ;  /* 0x00000048490c723e */ /* 0x002fc400000010ff */
        /* <DEDUP_REMOVED lines=11> */
[----:B------:R-:W-:Y:S01]  /*a610*/  SHF.R.U64 R6, R6, 0x3, RZ ;  /* 0x0000000306067819 */ /* 0x000fe200000012ff */
[----:B------:R1:W-:Y:S01]  /*a620*/  STSM.16.M88.4 [R170], R12 ;  /* 0x0000000caa007844 */ /* 0x0003e20000000200 */
[----:B------:R-:W-:Y:S01]  /*a630*/  F2FP.BF16.F32.PACK_AB R164, R81, R80 ;  /* 0x0000005051a4723e */ /* 0x000fe200000010ff */
[----:B------:R-:W-:Y:S01]  /*a640*/  IMAD.X R7, RZ, RZ, R7, P1 ;  /* 0x000000ffff077224 */ /* 0x000fe200008e0607 */
[----:B------:R-:W-:-:S02]  /*a650*/  F2FP.BF16.F32.PACK_AB R165, R83, R82 ;  /* 0x0000005253a5723e */ /* 0x000fc400000010ff */
[----:B--2---:R-:W-:Y:S02]  /*a660*/  F2FP.BF16.F32.PACK_AB R166, R85, R84 ;  /* 0x0000005455a6723e */ /* 0x004fe400000010ff */
[----:B------:R-:W-:Y:S02]  /*a670*/  F2FP.BF16.F32.PACK_AB R167, R87, R86 ;  /* 0x0000005657a7723e */ /* 0x000fe400000010ff */
[----:B------:R-:W-:Y:S02]  /*a680*/  MOV R172, R172 ;  /* 0x000000ac00ac7202 */ /* 0x000fe40000000f00 */
[----:B0-----:R-:W-:Y:S01]  /*a690*/  F2FP.BF16.F32.PACK_AB R168, R89, R88 ;  /* 0x0000005859a8723e */ /* 0x001fe200000010ff */
[----:B------:R0:W-:Y:S01]  /*a6a0*/  STSM.16.M88.4 [R162], R164 ;  /* 0x000000a4a2007844 */ /* 0x0001e20000000200 */
[----:B------:R-:W-:Y:S02]  /*a6b0*/  F2FP.BF16.F32.PACK_AB R169, R91, R90 ;  /* 0x0000005a5ba9723e */ /* 0x000fe400000010ff */
[----:B------:R-:W-:-:S02]  /*a6c0*/  F2FP.BF16.F32.PACK_AB R171, R95, R94 ;  /* 0x0000005e5fab723e */ /* 0x000fc400000010ff */
[----:B-1----:R-:W-:Y:S02]  /*a6d0*/  F2FP.BF16.F32.PACK_AB R170, R93, R92 ;  /* 0x0000005c5daa723e */ /* 0x002fe400000010ff */
[----:B------:R-:W-:Y:S02]  /*a6e0*/  MOV R20, R20 ;  /* 0x0000001400147202 */ /* 0x000fe40000000f00 */
[----:B------:R-:W-:Y:S01]  /*a6f0*/  MOV R173, R158 ;  /* 0x0000009e00ad7202 */ /* 0x000fe20000000f00 */
[----:B------:R-:W-:Y:S01]  /*a700*/  STSM.16.M88.4 [R172], R168 ;  /* 0x000000a8ac007844 */ /* 0x000fe20000000200 */
[----:B------:R-:W-:Y:S02]  /*a710*/  MOV R21, R156 ;  /* 0x0000009c00157202 */ /* 0x000fe40000000f00 */
[----:B------:R-:W-:Y:S02]  /*a720*/  F2FP.BF16.F32.PACK_AB R152, R97, R96 ;  /* 0x000000606198723e */ /* 0x000fe400000010ff */
[----:B------:R-:W-:-:S02]  /*a730*/  F2FP.BF16.F32.PACK_AB R153, R99, R98 ;  /* 0x000000626399723e */ /* 0x000fc400000010ff */
[----:B------:R-:W-:Y:S02]  /*a740*/  F2FP.BF16.F32.PACK_AB R154, R101, R100 ;  /* 0x00000064659a723e */ /* 0x000fe400000010ff */
[----:B------:R-:W-:Y:S02]  /*a750*/  F2FP.BF16.F32.PACK_AB R155, R103, R102 ;  /* 0x00000066679b723e */ /* 0x000fe400000010ff */
[----:B------:R-:W-:Y:S02]  /*a760*/  LOP3.LUT R6, R6, R3, RZ, 0x3c, !PT ;  /* 0x0000000306067212 */ /* 0x000fe400078e3cff */
[----:B------:R-:W-:Y:S01]  /*a770*/  MOV R174, R174 ;  /* 0x000000ae00ae7202 */ /* 0x000fe20000000f00 */
[----:B------:R1:W-:Y:S01]  /*a780*/  STSM.16.M88.4 [R5], R152 ;  /* 0x0000009805007844 */ /* 0x0003e20000000200 */
[----:B------:R-:W-:Y:S02]  /*a790*/  F2FP.BF16.F32.PACK_AB R156, R105, R104 ;  /* 0x00000068699c723e */ /* 0x000fe400000010ff */
[----:B------:R-:W-:-:S02]  /*a7a0*/  F2FP.BF16.F32.PACK_AB R157, R107, R106 ;  /* 0x0000006a6b9d723e */ /* 0x000fc400000010ff */
[----:B------:R-:W-:Y:S02]  /*a7b0*/  F2FP.BF16.F32.PACK_AB R158, R109, R108 ;  /* 0x0000006c6d9e723e */ /* 0x000fe400000010ff */
[----:B------:R-:W-:Y:S02]  /*a7c0*/  F2FP.BF16.F32.PACK_AB R159, R111, R110 ;  /* 0x0000006e6f9f723e */ /* 0x000fe400000010ff */
[----:B------:R-:W-:Y:S02]  /*a7d0*/  MOV R3, R160 ;  /* 0x000000a000037202 */ /* 0x000fe40000000f00 */
[----:B------:R-:W-:Y:S01]  /*a7e0*/  F2FP.BF16.F32.PACK_AB R160, R113, R112 ;  /* 0x0000007071a0723e */ /* 0x000fe200000010ff */
[----:B------:R2:W-:Y:S01]  /*a7f0*/  STSM.16.M88.4 [R174], R156 ;  /* 0x0000009cae007844 */ /* 0x0005e20000000200 */
[----:B------:R-:W-:Y:S02]  /*a800*/  F2FP.BF16.F32.PACK_AB R161, R115, R114 ;  /* 0x0000007273a1723e */ /* 0x000fe400000010ff */
[----:B0-----:R-:W-:-:S02]  /*a810*/  F2FP.BF16.F32.PACK_AB R162, R117, R116 ;  /* 0x0000007475a2723e */ /* 0x001fc400000010ff */
[----:B------:R-:W-:Y:S02]  /*a820*/  F2FP.BF16.F32.PACK_AB R163, R119, R118 ;  /* 0x0000007677a3723e */ /* 0x000fe400000010ff */
[----:B------:R-:W-:Y:S02]  /*a830*/  F2FP.BF16.F32.PACK_AB R8, R121, R120 ;  /* 0x000000787908723e */ /* 0x000fe400000010ff */
[----:B------:R-:W-:Y:S01]  /*a840*/  F2FP.BF16.F32.PACK_AB R9, R123, R122 ;  /* 0x0000007a7b09723e */ /* 0x000fe200000010ff */
[----:B------:R-:W-:Y:S01]  /*a850*/  STSM.16.M88.4 [R173], R160 ;  /* 0x000000a0ad007844 */ /* 0x000fe20000000200 */
[----:B------:R-:W-:Y:S02]  /*a860*/  F2FP.BF16.F32.PACK_AB R10, R125, R124 ;  /* 0x0000007c7d0a723e */ /* 0x000fe400000010ff */
[----:B------:R-:W-:Y:S02]  /*a870*/  F2FP.BF16.F32.PACK_AB R11, R127, R126 ;  /* 0x0000007e7f0b723e */ /* 0x000fe400000010ff */
[----:B------:R-:W-:-:S02]  /*a880*/  F2FP.BF16.F32.PACK_AB R12, R129, R128 ;  /* 0x00000080810c723e */ /* 0x000fc400000010ff */
[----:B------:R-:W-:Y:S01]  /*a890*/  F2FP.BF16.F32.PACK_AB R13, R131, R130 ;  /* 0x00000082830d723e */ /* 0x000fe200000010ff */
[----:B------:R0:W-:Y:S01]  /*a8a0*/  STSM.16.M88.4 [R3], R8 ;  /* 0x0000000803007844 */ /* 0x0001e20000000200 */
[----:B------:R-:W-:Y:S02]  /*a8b0*/  F2FP.BF16.F32.PACK_AB R14, R133, R132 ;  /* 0x00000084850e723e */ /* 0x000fe400000010ff */
[----:B------:R-:W-:Y:S02]  /*a8c0*/  F2FP.BF16.F32.PACK_AB R15, R135, R134 ;  /* 0x00000086870f723e */ /* 0x000fe400000010ff */
[----:B-1----:R-:W-:Y:S02]  /*a8d0*/  F2FP.BF16.F32.PACK_AB R152, R137, R136 ;  /* 0x000000888998723e */ /* 0x002fe400000010ff */
[----:B------:R-:W-:Y:S01]  /*a8e0*/  F2FP.BF16.F32.PACK_AB R153, R139, R138 ;  /* 0x0000008a8b99723e */ /* 0x000fe200000010ff */
[----:B------:R1:W-:Y:S01]  /*a8f0*/  STSM.16.M88.4 [R20], R12 ;  /* 0x0000000c14007844 */ /* 0x0003e20000000200 */
[----:B------:R-:W-:-:S02]  /*a900*/  F2FP.BF16.F32.PACK_AB R154, R141, R140 ;  /* 0x0000008c8d9a723e */ /* 0x000fc400000010ff */
[----:B------:R-:W-:Y:S02]  /*a910*/  F2FP.BF16.F32.PACK_AB R155, R143, R142 ;  /* 0x0000008e8f9b723e */ /* 0x000fe400000010ff */
[----:B------:R-:W-:Y:S01]  /*a920*/  MOV R164, R6 ;  /* 0x0000000600a47202 */ /* 0x000fe20000000f00 */
[----:B------:R-:W-:Y:S01]  /*a930*/  IMAD.U32 R6, RZ, RZ, UR9 ;  /* 0x00000009ff067e24 */ /* 0x000fe2000f8e00ff */
[----:B--2---:R-:W-:Y:S01]  /*a940*/  F2FP.BF16.F32.PACK_AB R156, R145, R144 ;  /* 0x00000090919c723e */ /* 0x004fe200000010ff */
[----:B------:R2:W-:Y:S01]  /*a950*/  STSM.16.M88.4 [R21], R152 ;  /* 0x0000009815007844 */ /* 0x0005e20000000200 */
[----:B------:R-:W-:Y:S01]  /*a960*/  F2FP.BF16.F32.PACK_AB R157, R147, R146 ;  /* 0x00000092939d723e */ /* 0x000fe200000010ff */
[----:B------:R-:W-:Y:S01]  /*a970*/  IMAD.U32 R7, RZ, RZ, UR12 ;  /* 0x0000000cff077e24 */ /* 0x000fe2000f8e00ff */
[----:B------:R-:W-:Y:S01]  /*a980*/  F2FP.BF16.F32.PACK_AB R158, R149, R148 ;  /* 0x00000094959e723e */ /* 0x000fe200000010ff */
[----:B------:R-:W-:Y:S01]  /*a990*/  ULDC.64 UR12, c[0x0][0xc08] ;  /* 0x00030200000c7ab9 */ /* 0x000fe20000000a00 */
[----:B------:R-:W-:Y:S01]  /*a9a0*/  F2FP.BF16.F32.PACK_AB R159, R151, R150 ;  /* 0x00000096979f723e */ /* 0x000fe200000010ff */
[----:B------:R-:W-:Y:S01]  /*a9b0*/  ULDC UR9, c[0x0][0xbe8] ;  /* 0x0002fa0000097ab9 */ /* 0x000fe20000000800 */
[----:B------:R-:W-:-:S03]  /*a9c0*/  ISETP.NE.U32.AND P0, PT, RZ, UR14, PT ;  /* 0x0000000eff007c0c */ /* 0x000fc6000bf05070 */
[----:B------:R2:W-:Y:S01]  /*a9d0*/  STSM.16.M88.4 [R164], R156 ;  /* 0x0000009ca4007844 */ /* 0x0005e20000000200 */
[----:B------:R-:W-:Y:S01]  /*a9e0*/  BAR.SYNC.DEFER_BLOCKING 0x1, 0x100 ;  /* 0x0044000000007b1d */ /* 0x000fe20000010000 */
[----:B------:R-:W-:Y:S01]  /*a9f0*/  ISETP.NE.AND.EX P0, PT, RZ, UR15, PT, P0 ;  /* 0x0000000fff007c0c */ /* 0x000fe2000bf05300 */
[----:B------:R-:W-:-:S04]  /*aa00*/  UISETP.NE.U32.AND UP0, UPT, UR12, URZ, UPT ;  /* 0x0000003f0c00728c */ /* 0x000fc8000bf05070 */
[----:B------:R-:W-:-:S08]  /*aa10*/  UISETP.NE.AND.EX UP0, UPT, UR13, URZ, UPT, UP0 ;  /* 0x0000003f0d00728c */ /* 0x000fd0000bf05300 */
[----:B------:R-:W3:Y:S03]  /*aa20*/  @P0 LDG.E R5, desc[UR52][R6.64] ;  /* 0x0000003406050981 */ /* 0x000ee6000c1e1900 */
[----:B------:R-:W-:Y:S01]  /*aa30*/  @UP0 UIADD3 UR12, UP1, UR4, UR12, URZ ;  /* 0x0000000c040c0290 */ /* 0x000fe2000ff3e03f */
[----:B------:R-:W-:Y:S02]  /*aa40*/  PLOP3.LUT P4, PT, PT, PT, UP0, 0x80, 0x0 ;  /* 0x000000000000781c */ /* 0x000fe40003f8f008 */
[----:B------:R-:W-:Y:S01]  /*aa50*/  ULDC UR4, c[0x0][0xad4] ;  /* 0x0002b50000047ab9 */ /* 0x000fe20000000800 */
[----:B------:R-:W-:Y:S02]  /*aa60*/  @UP0 UIADD3.X UR13, UR16, UR13, URZ, UP1, !UPT ;  /* 0x0000000d100d0290 */ /* 0x000fe40008ffe43f */
[----:B0-----:R-:W-:-:S04]  /*aa70*/  IMAD.U32 R8, RZ, RZ, UR12 ;  /* 0x0000000cff087e24 */ /* 0x001fc8000f8e00ff */
[----:B------:R-:W-:-:S05]  /*aa80*/  IMAD.U32 R9, RZ, RZ, UR13 ;  /* 0x0000000dff097e24 */ /* 0x000fca000f8e00ff */
[----:B------:R0:W4:Y:S01]  /*aa90*/  @P4 LDG.E R3, desc[UR52][R8.64] ;  /* 0x0000003408034981 */ /* 0x000122000c1e1900 */
[----:B------:R-:W-:Y:S01]  /*aaa0*/  UISETP.NE.AND UP0, UPT, UR44, URZ, UPT ;  /* 0x0000003f2c00728c */ /* 0x000fe2000bf05270 */
[----:B-1----:R-:W-:Y:S01]  /*aab0*/  VIADD R12, R16, UR42 ;  /* 0x0000002a100c7c36 */ /* 0x002fe20008000000 */
[----:B------:R-:W-:Y:S02]  /*aac0*/  UISETP.NE.AND UP1, UPT, UR9, 0x1, UPT ;  /* 0x000000010900788c */ /* 0x000fe4000bf25270 */
[----:B------:R-:W-:Y:S01]  /*aad0*/  USEL UR4, UR44, UR4, UP0 ;  /* 0x000000042c047287 */ /* 0x000fe20008000000 */
[----:B------:R-:W-:Y:S01]  /*aae0*/  UMOV UR21, 0x9b8 ;  /* 0x000009b800157882 */ /* 0x000fe20000000000 */
[----:B------:R-:W-:Y:S02]  /*aaf0*/  UISETP.NE.U32.AND UP0, UPT, UR14, URZ, UPT ;  /* 0x0000003f0e00728c */ /* 0x000fe4000bf05070 */
[----:B------:R-:W-:Y:S01]  /*ab00*/  PLOP3.LUT P1, PT, PT, PT, UP1, 0x80, 0x0 ;  /* 0x000000000000781c */ /* 0x000fe20003f2f018 */
[----:B------:R-:W-:-:S02]  /*ab10*/  UISETP.GT.AND UP2, UPT, UR4, 0x1, UPT ;  /* 0x000000010400788c */ /* 0x000fc4000bf44270 */
[----:B------:R-:W-:Y:S02]  /*ab20*/  UISETP.NE.AND.EX UP0, UPT, UR15, URZ, UPT, UP0 ;  /* 0x0000003f0f00728c */ /* 0x000fe4000bf05300 */
[----:B------:R-:W-:Y:S01]  /*ab30*/  USEL UR21, UR21, 0x978, UP2 ;  /* 0x0000097815157887 */ /* 0x000fe20009000000 */
[----:B------:R-:W-:Y:S01]  /*ab40*/  UMOV UR4, URZ ;  /* 0x0000003f00047c82 */ /* 0x000fe20008000000 */
[----:B------:R-:W-:Y:S01]  /*ab50*/  USEL UR39, UR39, URZ, !UP0 ;  /* 0x0000003f27277287 */ /* 0x000fe2000c000000 */
[----:B------:R-:W-:Y:S01]  /*ab60*/  @UP1 ULDC UR23, c[0x0][0xbec] ;  /* 0x0002fb0000171ab9 */ /* 0x000fe20000000800 */
[----:B------:R-:W-:-:S04]  /*ab70*/  USEL UR20, UR43, URZ, UP2 ;  /* 0x0000003f2b147287 */ /* 0x000fc80009000000 */
[----:B0-----:R-:W-:Y:S01]  /*ab80*/  @P1 IMAD.HI.U32 R8, R12, UR23, RZ ;  /* 0x000000170c081c27 */ /* 0x001fe2000f8e00ff */
[----:B------:R-:W-:Y:S01]  /*ab90*/  USEL UR40, UR40, URZ, !UP0 ;  /* 0x0000003f28287287 */ /* 0x000fe2000c000000 */
[----:B------:R-:W-:Y:S02]  /*aba0*/  @UP1 ULDC UR26, c[0x0][0xbf0] ;  /* 0x0002fc00001a1ab9 */ /* 0x000fe40000000800 */
[----:B------:R-:W-:Y:S01]  /*abb0*/  ULDC.64 UR16, c[0x0][UR21+0x220] ;  /* 0x0000880015107abb */ /* 0x000fe20008000a00 */
[----:B------:R-:W-:Y:S01]  /*abc0*/  ULDC.64 UR18, c[0x0][UR21+0x228] ;  /* 0x00008a0015127abb */ /* 0x000fe20008000a00 */
[----:B------:R-:W-:Y:S01]  /*abd0*/  UIMAD UR17, UR17, UR39, URZ ;  /* 0x00000027111172a4 */ /* 0x000fe2000f8e023f */
        /* <DEDUP_REMOVED lines=11> */
[----:B---3--:R-:W-:Y:S01]  /*ac90*/  @P0 R2UR UR4, R5 ;  /* 0x00000000050402ca */ /* 0x008fe200000e0000 */
[----:B------:R-:W-:Y:S01]  /*aca0*/  IMAD.MOV.U32 R5, RZ, RZ, R12 ;  /* 0x000000ffff057224 */ /* 0x000fe200078e000c */
[----:B------:R-:W-:Y:S01]  /*acb0*/  @P1 SHF.R.U32.HI R5, RZ, UR26, R8 ;  /* 0x0000001aff051c19 */ /* 0x000fe20008011608 */
[----:B------:R-:W-:-:S03]  /*acc0*/  IMAD.U32 R8, RZ, RZ, UR24 ;  /* 0x00000018ff087e24 */ /* 0x000fc6000f8e00ff */
[--C-:B------:R-:W-:Y:S01]  /*acd0*/  SHF.R.S32.HI R9, RZ, 0x1f, R5.reuse ;  /* 0x0000001fff097819 */ /* 0x100fe20000011405 */
        /* <DEDUP_REMOVED lines=8> */
[----:B------:R-:W-:Y:S02]  /*ad60*/  IMAD R10, R11, UR13, RZ ;  /* 0x0000000d0b0a7c24 */ /* 0x000fe4000f8e02ff */
[----:B------:R-:W-:Y:S01]  /*ad70*/  IADD3.X R9, R9, UR14, R14, P2, P3 ;  /* 0x0000000e09097c10 */ /* 0x000fe200097e640e */
[----:B------:R-:W-:Y:S01]  /*ad80*/  ULDC.64 UR14, c[0x0][0xba8] ;  /* 0x0002ea00000e7ab9 */ /* 0x000fe20000000a00 */
[----:B------:R-:W-:Y:S01]  /*ad90*/  IMAD R5, R5, UR12, R10 ;  /* 0x0000000c05057c24 */ /* 0x000fe2000f8e020a */
[----:B------:R-:W-:Y:S01]  /*ada0*/  @!UP2 ULDC UR14, c[0x0][0xb50] ;  /* 0x0002d400000eaab9 */ /* 0x000fe20000000800 */
[----:B------:R-:W-:Y:S01]  /*adb0*/  @!UP2 ULDC UR15, c[0x0][0xb54] ;  /* 0x0002d500000faab9 */ /* 0x000fe20000000800 */
[----:B------:R-:W-:Y:S01]  /*adc0*/  IMAD.WIDE.U32 R8, R11, UR12, R8 ;  /* 0x0000000c0b087c25 */ /* 0x000fe2000f8e0008 */
[----:B------:R-:W-:Y:S01]  /*add0*/  ULDC UR12, c[0x0][0xa88] ;  /* 0x0002a200000c7ab9 */ /* 0x000fe20000000800 */
[----:B----4-:R-:W-:-:S02]  /*ade0*/  @P4 R2UR UR12, R3 ;  /* 0x00000000030c42ca */ /* 0x010fc400000e0000 */
[----:B------:R-:W-:Y:S01]  /*adf0*/  IMAD.IADD R5, R9, 0x1, R5 ;  /* 0x0000000109057824 */ /* 0x000fe200078e0205 */
[----:B------:R-:W-:-:S04]  /*ae00*/  LEA R10, P2, R8, UR14, 0x2 ;  /* 0x0000000e080a7c11 */ /* 0x000fc8000f8410ff */
[----:B------:R-:W-:Y:S01]  /*ae10*/  LEA.HI.X R5, R8, UR15, R5, 0x2, P2 ;  /* 0x0000000f08057c11 */ /* 0x000fe200090f1405 */
[----:B--2---:R-:W-:Y:S08]  /*ae20*/  @P4 BRA `(.L_x_4954) ;  /* 0x0000000000184947 */ /* 0x004ff00003800000 */
[----:B------:R-:W-:Y:S05]  /*ae30*/  @!P0 BRA `(.L_x_4954) ;  /* 0x0000000000148947 */ /* 0x000fea0003800000 */
[----:B------:R-:W2:Y:S04]  /*ae40*/  LDG.E R8, desc[UR52][R6.64] ;  /* 0x0000003406087981 */ /* 0x000ea8000c1e1900 */
[----:B------:R-:W3:Y:S01]  /*ae50*/  LDG.E R3, desc[UR52][R6.64+0x4] ;  /* 0x0000043406037981 */ /* 0x000ee2000c1e1900 */
[----:B--2---:R-:W-:Y:S02]  /*ae60*/  R2UR UR13, R8 ;  /* 0x00000000080d72ca */ /* 0x004fe400000e0000 */
[----:B---3--:R-:W-:-:S13]  /*ae70*/  R2UR UR12, R3 ;  /* 0x00000000030c72ca */ /* 0x008fda00000e0000 */
[----:B------:R-:W-:-:S12]  /*ae80*/  UIADD3 UR12, -UR13, UR12, URZ ;  /* 0x0000000c0d0c7290 */ /* 0x000fd8000fffe13f */
.L_x_4954:
[----:B------:R-:W2:Y:S01]  /*ae90*/  LDL R3, [R1+0x28] ;  /* 0x0000280001037983 */ /* 0x000ea20000100800 */
[----:B------:R-:W-:Y:S01]  /*aea0*/  UIMAD UR17, UR12, UR9, URZ ;  /* 0x000000090c1172a4 */ /* 0x000fe2000f8e023f */
[----:B------:R-:W-:Y:S02]  /*aeb0*/  LOP3.LUT P0, RZ, R222, 0x3, RZ, 0xc0, !PT ;  /* 0x00000003deff7812 */ /* 0x000fe4000780c0ff */
[----:B------:R-:W-:Y:S01]  /*aec0*/  SHFL.IDX PT, R6, R10, RZ, 0x1c1f ;  /* 0x001c1fff0a067589 */ /* 0x000fe200000e0000 */
[----:B------:R-:W-:-:S03]  /*aed0*/  PLOP3.LUT P3, PT, PT, PT, UP2, 0x80, 0x0 ;  /* 0x000000000000781c */ /* 0x000fc60003f6f028 */
[----:B------:R-:W0:Y:S04]  /*aee0*/  SHFL.IDX PT, R7, R5, RZ, 0x1c1f ;  /* 0x001c1fff05077589 */ /* 0x000e2800000e0000 */
[----:B------:R-:W-:Y:S04]  /*aef0*/  SHFL.IDX PT, R8, R10, 0x1, 0x1c1f ;  /* 0x003c1f000a087f89 */ /* 0x000fe800000e0000 */
[----:B------:R-:W1:Y:S01]  /*af00*/  SHFL.IDX PT, R9, R5, 0x1, 0x1c1f ;  /* 0x003c1f0005097f89 */ /* 0x000e6200000e0000 */
[----:B--2---:R-:W-:-:S04]  /*af10*/  VIADD R11, R3, UR42 ;  /* 0x0000002a030b7c36 */ /* 0x004fc80008000000 */
[C---:B------:R-:W-:Y:S01]  /*af20*/  VIADD R3, R11.reuse, 0x8 ;  /* 0x000000080b037836 */ /* 0x040fe20000000000 */
[----:B------:R-:W-:-:S04]  /*af30*/  ISETP.GE.OR P2, PT, R11, UR17, P0 ;  /* 0x000000110b007c0c */ /* 0x000fc80008746670 */
[----:B------:R-:W-:-:S09]  /*af40*/  ISETP.GE.OR P0, PT, R3, UR17, P0 ;  /* 0x0000001103007c0c */ /* 0x000fd20008706670 */
[----:B0-----:R0:W-:Y:S01]  /*af50*/  @!P2 ST.E desc[UR52][R6.64], R4 ;  /* 0x000000040600a985 */ /* 0x0011e2000c101934 */
[----:B------:R-:W-:-:S03]  /*af60*/  ISETP.GE.AND P2, PT, R11, UR17, PT ;  /* 0x000000110b007c0c */ /* 0x000fc6000bf46270 */
[----:B-1----:R0:W-:Y:S01]  /*af70*/  @!P0 ST.E desc[UR52][R8.64], R0 ;  /* 0x0000000008008985 */ /* 0x0021e2000c101934 */
[----:B------:R-:W-:Y:S01]  /*af80*/  ISETP.GE.AND P0, PT, R3, UR17, PT ;  /* 0x0000001103007c0c */ /* 0x000fe2000bf06270 */
[----:B------:R-:W-:-:S12]  /*af90*/  @P3 BRA `(.L_x_4955) ;  /* 0x0000001000083947 */ /* 0x000fd80003800000 */
[----:B0-----:R-:W0:Y:S01]  /*afa0*/  S2R R0, SR_TID.X ;  /* 0x0000000000007919 */ /* 0x001e220000002100 */
[----:B------:R-:W-:Y:S01]  /*afb0*/  ULDC.64 UR14, c[0x0][0xaa0] ;  /* 0x0002a800000e7ab9 */ /* 0x000fe20000000a00 */
[----:B0-----:R-:W-:-:S05]  /*afc0*/  VIADD R0, R0, 0xffffff80 ;  /* 0xffffff8000007836 */ /* 0x001fca0000000000 */
[----:B------:R-:W-:-:S04]  /*afd0*/  SHF.R.S32.HI R3, RZ, 0x1f, R0 ;  /* 0x0000001fff037819 */ /* 0x000fc80000011400 */
[----:B------:R-:W-:-:S04]  /*afe0*/  LEA.HI R3, R3, R0, RZ, 0x3 ;  /* 0x0000000003037211 */ /* 0x000fc800078f18ff */
[----:B------:R-:W-:Y:S02]  /*aff0*/  LOP3.LUT R5, R3, 0xfffffff8, RZ, 0xc0, !PT ;  /* 0xfffffff803057812 */ /* 0x000fe400078ec0ff */
[----:B------:R-:W-:-:S03]  /*b000*/  SHF.R.S32.HI R81, RZ, 0x3, R3 ;  /* 0x00000003ff517819 */ /* 0x000fc60000011403 */
[----:B------:R-:W-:Y:S02]  /*b010*/  IMAD.IADD R20, R0, 0x1, -R5 ;  /* 0x0000000100147824 */ /* 0x000fe400078e0a05 */
[----:B------:R-:W-:Y:S02]  /*b020*/  IMAD.MOV.U32 R5, RZ, RZ, 0x2 ;  /* 0x00000002ff057424 */ /* 0x000fe400078e00ff */
[----:B------:R-:W-:-:S05]  /*b030*/  IMAD.SHL.U32 R0, R20, 0x8, RZ ;  /* 0x0000000814007824 */ /* 0x000fca00078e00ff */
[----:B------:R-:W-:-:S05]  /*b040*/  LEA R4, R81, R0, 0x6 ;  /* 0x0000000051047211 */ /* 0x000fca00078e30ff */
[----:B------:R-:W-:-:S03]  /*b050*/  IMAD.WIDE R4, R4, R5, UR10 ;  /* 0x0000000a04047e25 */ /* 0x000fc6000f8e0205 */
[C---:B------:R-:W-:Y:S02]  /*b060*/  IADD3 R25, P2, R4.reuse, 0x3000, RZ ;  /* 0x0000300004197810 */ /* 0x040fe40007f5e0ff */
[C---:B------:R-:W-:Y:S02]  /*b070*/  IADD3 R9, P4, R4.reuse, 0x1000, RZ ;  /* 0x0000100004097810 */ /* 0x040fe40007f9e0ff */
[----:B------:R-:W-:Y:S02]  /*b080*/  LOP3.LUT R24, R25, 0x380, RZ, 0xc0, !PT ;  /* 0x0000038019187812 */ /* 0x000fe400078ec0ff */
[----:B------:R-:W-:Y:S02]  /*b090*/  IADD3 R13, P3, R4, 0x2000, RZ ;  /* 0x00002000040d7810 */ /* 0x000fe40007f7e0ff */
[----:B------:R-:W-:Y:S01]  /*b0a0*/  SHF.R.U64 R24, R24, 0x3, RZ ;  /* 0x0000000318187819 */ /* 0x000fe200000012ff */
[----:B------:R-:W-:Y:S01]  /*b0b0*/  UIMAD UR12, UR16, UR14, URZ ;  /* 0x0000000e100c72a4 */ /* 0x000fe2000f8e023f */
[----:B------:R-:W-:-:S02]  /*b0c0*/  LOP3.LUT R8, R9, 0x380, RZ, 0xc0, !PT ;  /* 0x0000038009087812 */ /* 0x000fc400078ec0ff */
[----:B------:R-:W-:Y:S01]  /*b0d0*/  LOP3.LUT R24, R24, R25, RZ, 0x3c, !PT ;  /* 0x0000001918187212 */ /* 0x000fe200078e3cff */
[----:B------:R-:W-:Y:S01]  /*b0e0*/  IMAD.X R25, RZ, RZ, R5, P2 ;  /* 0x000000ffff197224 */ /* 0x000fe200010e0605 */
[----:B------:R-:W-:Y:S02]  /*b0f0*/  IADD3 R49, P2, R4, 0x9000, RZ ;  /* 0x0000900004317810 */ /* 0x000fe40007f5e0ff */
[----:B------:R-:W-:Y:S02]  /*b100*/  LOP3.LUT R12, R13, 0x380, RZ, 0xc0, !PT ;  /* 0x000003800d0c7812 */ /* 0x000fe400078ec0ff */
[----:B------:R-:W-:Y:S01]  /*b110*/  LOP3.LUT R48, R49, 0x380, RZ, 0xc0, !PT ;  /* 0x0000038031307812 */ /* 0x000fe200078ec0ff */
[----:B------:R-:W-:Y:S01]  /*b120*/  UIMAD UR12, UR4, UR15, UR12 ;  /* 0x0000000f040c72a4 */ /* 0x000fe2000f8e020c */
[----:B------:R-:W-:Y:S01]  /*b130*/  SHF.R.U64 R8, R8, 0x3, RZ ;  /* 0x0000000308087819 */ /* 0x000fe200000012ff */
[----:B------:R-:W-:Y:S01]  /*b140*/  UIMAD.WIDE.U32 UR10, UR4, UR14, URZ ;  /* 0x0000000e040a72a5 */ /* 0x000fe2000f8e003f */
[----:B------:R-:W-:Y:S01]  /*b150*/  SHF.R.U64 R48, R48, 0x3, RZ ;  /* 0x0000000330307819 */ /* 0x000fe200000012ff */
[----:B------:R-:W5:Y:S01]  /*b160*/  LD.E.128 R24, desc[UR52][R24.64] ;  /* 0x0000003418187980 */ /* 0x000f62000c101d00 */
[----:B------:R-:W-:-:S02]  /*b170*/  SHF.R.U64 R12, R12, 0x3, RZ ;  /* 0x000000030c0c7819 */ /* 0x000fc400000012ff */
[----:B------:R-:W-:Y:S01]  /*b180*/  LOP3.LUT R8, R8, R9, RZ, 0x3c, !PT ;  /* 0x0000000908087212 */ /* 0x000fe200078e3cff */
[----:B------:R-:W-:Y:S01]  /*b190*/  UIADD3 UR11, UR11, UR12, URZ ;  /* 0x0000000c0b0b7290 */ /* 0x000fe2000fffe03f */
[----:B------:R-:W-:Y:S01]  /*b1a0*/  LOP3.LUT R48, R48, R49, RZ, 0x3c, !PT ;  /* 0x0000003130307212 */ /* 0x000fe200078e3cff */
[--C-:B------:R-:W-:Y:S01]  /*b1b0*/  IMAD.X R49, RZ, RZ, R5.reuse, P2 ;  /* 0x000000ffff317224 */ /* 0x100fe200010e0605 */
[----:B------:R-:W-:Y:S01]  /*b1c0*/  IADD3 R6, P2, R4, 0xf000, RZ ;  /* 0x0000f00004067810 */ /* 0x000fe20007f5e0ff */
[--C-:B------:R-:W-:Y:S01]  /*b1d0*/  IMAD.X R9, RZ, RZ, R5.reuse, P4 ;  /* 0x000000ffff097224 */ /* 0x100fe200020e0605 */
[----:B------:R-:W-:Y:S01]  /*b1e0*/  LOP3.LUT R12, R12, R13, RZ, 0x3c, !PT ;  /* 0x0000000d0c0c7212 */ /* 0x000fe200078e3cff */
[----:B------:R-:W-:Y:S01]  /*b1f0*/  IMAD.X R13, RZ, RZ, R5, P3 ;  /* 0x000000ffff0d7224 */ /* 0x000fe200018e0605 */
[----:B------:R-:W-:Y:S01]  /*b200*/  LOP3.LUT R3, R6, 0x380, RZ, 0xc0, !PT ;  /* 0x0000038006037812 */ /* 0x000fe200078ec0ff */
[----:B------:R-:W-:Y:S01]  /*b210*/  ULDC.64 UR12, c[0x0][0xae8] ;  /* 0x0002ba00000c7ab9 */ /* 0x000fe20000000a00 */
[----:B------:R-:W-:-:S02]  /*b220*/  IADD3 R29, P0, R4, 0x4000, RZ ;  /* 0x00004000041d7810 */ /* 0x000fc40007f1e0ff */
[C---:B------:R-:W-:Y:S02]  /*b230*/  IADD3 R33, P6, R4.reuse, 0x5000, RZ ;  /* 0x0000500004217810 */ /* 0x040fe40007fde0ff */
[C---:B------:R-:W-:Y:S01]  /*b240*/  IADD3 R37, P5, R4.reuse, 0x6000, RZ ;  /* 0x0000600004257810 */ /* 0x040fe20007fbe0ff */
[----:B------:R-:W-:Y:S01]  /*b250*/  USHF.R.S32.HI UR4, URZ, 0x1f, UR39 ;  /* 0x0000001f3f047899 */ /* 0x000fe20008011427 */
[----:B------:R-:W-:Y:S01]  /*b260*/  SHF.R.U64 R3, R3, 0x3, RZ ;  /* 0x0000000303037819 */ /* 0x000fe200000012ff */
[----:B------:R-:W-:Y:S01]  /*b270*/  UIMAD.WIDE.U32 UR10, UR41, UR12, UR10 ;  /* 0x0000000c290a72a5 */ /* 0x000fe2000f8e000a */
[----:B------:R-:W-:Y:S01]  /*b280*/  IADD3 R41, P4, R4, 0x7000, RZ ;  /* 0x0000700004297810 */ /* 0x000fe20007f9e0ff */
[----:B------:R-:W-:Y:S01]  /*b290*/  @UP1 ULDC UR14, c[0x0][0xbec] ;  /* 0x0002fb00000e1ab9 */ /* 0x000fe20000000800 */
[----:B------:R-:W-:Y:S01]  /*b2a0*/  LOP3.LUT R72, R3, R6, RZ, 0x3c, !PT ;  /* 0x0000000603487212 */ /* 0x000fe200078e3cff */
[----:B------:R-:W-:Y:S01]  /*b2b0*/  IMAD R3, R20, 0x20, R81 ;  /* 0x0000002014037824 */ /* 0x000fe200078e0251 */
[----:B------:R-:W-:Y:S01]  /*b2c0*/  IADD3 R45, P3, R4, 0x8000, RZ ;  /* 0x00008000042d7810 */ /* 0x000fe20007f7e0ff */
[----:B------:R-:W-:Y:S01]  /*b2d0*/  UIMAD UR11, UR41, UR13, UR11 ;  /* 0x0000000d290b72a4 */ /* 0x000fe2000f8e020b */
[----:B------:R-:W-:Y:S01]  /*b2e0*/  LOP3.LUT R28, R29, 0x380, RZ, 0xc0, !PT ;  /* 0x000003801d1c7812 */ /* 0x000fe200078ec0ff */
[----:B------:R-:W-:Y:S01]  /*b2f0*/  VIADD R78, R3, UR42 ;  /* 0x0000002a034e7c36 */ /* 0x000fe20008000000 */
[----:B------:R-:W-:Y:S01]  /*b300*/  LOP3.LUT R32, R33, 0x380, RZ, 0xc0, !PT ;  /* 0x0000038021207812 */ /* 0x000fe200078ec0ff */
[----:B------:R-:W-:Y:S01]  /*b310*/  ULDC.64 UR12, c[0x0][0xaf0] ;  /* 0x0002bc00000c7ab9 */ /* 0x000fe20000000a00 */
[----:B------:R-:W-:Y:S01]  /*b320*/  LOP3.LUT R36, R37, 0x380, RZ, 0xc0, !PT ;  /* 0x0000038025247812 */ /* 0x000fe200078ec0ff */
[--C-:B------:R-:W-:Y:S01]  /*b330*/  IMAD.X R73, RZ, RZ, R5.reuse, P2 ;  /* 0x000000ffff497224 */ /* 0x100fe200010e0605 */
[----:B------:R-:W-:Y:S01]  /*b340*/  LOP3.LUT R40, R41, 0x380, RZ, 0xc0, !PT ;  /* 0x0000038029287812 */ /* 0x000fe200078ec0ff */
[----:B------:R-:W5:Y:S01]  /*b350*/  LD.E.128 R8, desc[UR52][R8.64] ;  /* 0x0000003408087980 */ /* 0x000f62000c101d00 */
[----:B------:R-:W-:Y:S01]  /*b360*/  LOP3.LUT R44, R45, 0x380, RZ, 0xc0, !PT ;  /* 0x000003802d2c7812 */ /* 0x000fe200078ec0ff */
[----:B------:R-:W-:Y:S01]  /*b370*/  UIMAD UR4, UR4, UR12, URZ ;  /* 0x0000000c040472a4 */ /* 0x000fe2000f8e023f */
[----:B------:R-:W-:Y:S01]  /*b380*/  SHF.R.U64 R28, R28, 0x3, RZ ;  /* 0x000000031c1c7819 */ /* 0x000fe200000012ff */
[----:B------:R-:W-:Y:S01]  /*b390*/  @P1 IMAD.HI.U32 R20, R78, UR14, RZ ;  /* 0x0000000e4e141c27 */ /* 0x000fe2000f8e00ff */
[----:B------:R-:W-:Y:S01]  /*b3a0*/  SHF.R.U64 R32, R32, 0x3, RZ ;  /* 0x0000000320207819 */ /* 0x000fe200000012ff */
[----:B------:R-:W-:Y:S01]  /*b3b0*/  UIMAD.WIDE.U32 UR10, UR39, UR12, UR10 ;  /* 0x0000000c270a72a5 */ /* 0x000fe2000f8e000a */
[----:B------:R-:W-:Y:S01]  /*b3c0*/  SHF.R.U64 R36, R36, 0x3, RZ ;  /* 0x0000000324247819 */ /* 0x000fe200000012ff */
[----:B------:R-:W-:Y:S01]  /*b3d0*/  IMAD.MOV.U32 R3, RZ, RZ, R78 ;  /* 0x000000ffff037224 */ /* 0x000fe200078e004e */
[----:B------:R-:W-:Y:S01]  /*b3e0*/  SHF.R.U64 R40, R40, 0x3, RZ ;  /* 0x0000000328287819 */ /* 0x000fe200000012ff */
[----:B------:R-:W-:Y:S01]  /*b3f0*/  @UP1 ULDC UR12, c[0x0][0xbf0] ;  /* 0x0002fc00000c1ab9 */ /* 0x000fe20000000800 */
[----:B------:R-:W-:Y:S01]  /*b400*/  SHF.R.U64 R44, R44, 0x3, RZ ;  /* 0x000000032c2c7819 */ /* 0x000fe200000012ff */
[----:B------:R-:W-:Y:S01]  /*b410*/  UIMAD UR4, UR39, UR13, UR4 ;  /* 0x0000000d270472a4 */ /* 0x000fe2000f8e0204 */
        /* <DEDUP_REMOVED lines=10> */
[----:B------:R-:W-:Y:S01]  /*b4c0*/  @P1 SHF.R.U32.HI R3, RZ, UR12, R20 ;  /* 0x0000000cff031c19 */ /* 0x000fe20008011614 */
[----:B------:R-:W-:Y:S01]  /*b4d0*/  UIADD3 UR4, UR11, UR4, URZ ;  /* 0x000000040b047290 */ /* 0x000fe2000fffe03f */
[C---:B------:R-:W-:Y:S01]  /*b4e0*/  IADD3 R53, P0, R4.reuse, 0xa000, RZ ;  /* 0x0000a00004357810 */ /* 0x040fe20007f1e0ff */
[----:B------:R-:W-:Y:S01]  /*b4f0*/  IMAD.U32 R21, RZ, RZ, UR11 ;  /* 0x0000000bff157e24 */ /* 0x000fe2000f8e00ff */
[C---:B------:R-:W-:Y:S01]  /*b500*/  IADD3 R57, P6, R4.reuse, 0xb000, RZ ;  /* 0x0000b00004397810 */ /* 0x040fe20007fde0ff */
[----:B------:R-:W5:Y:S01]  /*b510*/  LD.E.128 R12, desc[UR52][R12.64] ;  /* 0x000000340c0c7980 */ /* 0x000f62000c101d00 */
[----:B------:R-:W-:-:S02]  /*b520*/  IADD3 R61, P5, R4, 0xc000, RZ ;  /* 0x0000c000043d7810 */ /* 0x000fc40007fbe0ff */
[C---:B------:R-:W-:Y:S01]  /*b530*/  IADD3 R65, P4, R4.reuse, 0xd000, RZ ;  /* 0x0000d00004417810 */ /* 0x040fe20007f9e0ff */
[----:B------:R-:W5:Y:S01]  /*b540*/  LD.E.128 R28, desc[UR52][R28.64] ;  /* 0x000000341c1c7980 */ /* 0x000f62000c101d00 */
[----:B------:R-:W-:Y:S01]  /*b550*/  IADD3 R69, P3, R4, 0xe000, RZ ;  /* 0x0000e00004457810 */ /* 0x000fe20007f7e0ff */
[--C-:B------:R-:W-:Y:S01]  /*b560*/  IMAD.MOV R77, RZ, RZ, -R3.reuse ;  /* 0x000000ffff4d7224 */ /* 0x100fe200078e0a03 */
[----:B------:R-:W-:Y:S01]  /*b570*/  SHF.R.S32.HI R76, RZ, 0x1f, R3 ;  /* 0x0000001fff4c7819 */ /* 0x000fe20000011403 */
[----:B------:R-:W-:Y:S01]  /*b580*/  IMAD.U32 R20, RZ, RZ, UR10 ;  /* 0x0000000aff147e24 */ /* 0x000fe2000f8e00ff */
[----:B------:R-:W-:Y:S01]  /*b590*/  LOP3.LUT R52, R53, 0x380, RZ, 0xc0, !PT ;  /* 0x0000038035347812 */ /* 0x000fe200078ec0ff */
[----:B------:R-:W-:Y:S01]  /*b5a0*/  ULDC.64 UR10, c[0x0][0xae0] ;  /* 0x0002b800000a7ab9 */ /* 0x000fe20000000a00 */
[----:B------:R-:W-:Y:S01]  /*b5b0*/  LOP3.LUT R56, R57, 0x380, RZ, 0xc0, !PT ;  /* 0x0000038039387812 */ /* 0x000fe200078ec0ff */
[----:B------:R-:W5:Y:S01]  /*b5c0*/  LD.E.128 R32, desc[UR52][R32.64] ;  /* 0x0000003420207980 */ /* 0x000f62000c101d00 */
[----:B------:R-:W-:-:S02]  /*b5d0*/  LOP3.LUT R60, R61, 0x380, RZ, 0xc0, !PT ;  /* 0x000003803d3c7812 */ /* 0x000fc400078ec0ff */
[----:B------:R-:W-:Y:S01]  /*b5e0*/  LOP3.LUT R64, R65, 0x380, RZ, 0xc0, !PT ;  /* 0x0000038041407812 */ /* 0x000fe200078ec0ff */
[----:B------:R-:W5:Y:S01]  /*b5f0*/  LD.E.128 R36, desc[UR52][R36.64] ;  /* 0x0000003424247980 */ /* 0x000f62000c101d00 */
[----:B------:R-:W-:Y:S02]  /*b600*/  LOP3.LUT R68, R69, 0x380, RZ, 0xc0, !PT ;  /* 0x0000038045447812 */ /* 0x000fe400078ec0ff */
[----:B------:R-:W-:Y:S01]  /*b610*/  LOP3.LUT R7, R4, 0x380, RZ, 0xc0, !PT ;  /* 0x0000038004077812 */ /* 0x000fe200078ec0ff */
[----:B------:R-:W-:Y:S01]  /*b620*/  IMAD.U32 R21, RZ, RZ, UR4 ;  /* 0x00000004ff157e24 */ /* 0x000fe2000f8e00ff */
[----:B------:R-:W-:Y:S01]  /*b630*/  SHF.R.U64 R52, R52, 0x3, RZ ;  /* 0x0000000334347819 */ /* 0x000fe200000012ff */
[----:B------:R-:W-:Y:S01]  /*b640*/  IMAD R76, R76, UR10, RZ ;  /* 0x0000000a4c4c7c24 */ /* 0x000fe2000f8e02ff */
[----:B------:R-:W-:Y:S01]  /*b650*/  SHF.R.U64 R56, R56, 0x3, RZ ;  /* 0x0000000338387819 */ /* 0x000fe200000012ff */
[----:B------:R-:W-:Y:S01]  /*b660*/  IMAD R77, R77, UR9, R78 ;  /* 0x000000094d4d7c24 */ /* 0x000fe2000f8e024e */
[----:B------:R-:W-:Y:S01]  /*b670*/  SHF.R.U64 R60, R60, 0x3, RZ ;  /* 0x000000033c3c7819 */ /* 0x000fe200000012ff */
[----:B------:R-:W5:Y:S01]  /*b680*/  LD.E.128 R40, desc[UR52][R40.64] ;  /* 0x0000003428287980 */ /* 0x000f62000c101d00 */
[----:B------:R-:W-:-:S02]  /*b690*/  SHF.R.U64 R64, R64, 0x3, RZ ;  /* 0x0000000340407819 */ /* 0x000fc400000012ff */
[----:B------:R-:W-:Y:S01]  /*b6a0*/  SHF.R.U64 R68, R68, 0x3, RZ ;  /* 0x0000000344447819 */ /* 0x000fe200000012ff */
[----:B------:R-:W5:Y:S01]  /*b6b0*/  LD.E.128 R44, desc[UR52][R44.64] ;  /* 0x000000342c2c7980 */ /* 0x000f62000c101d00 */
[----:B------:R-:W-:Y:S01]  /*b6c0*/  SHF.R.U64 R7, R7, 0x3, RZ ;  /* 0x0000000307077819 */ /* 0x000fe200000012ff */
[C---:B------:R-:W-:Y:S01]  /*b6d0*/  IMAD.WIDE.U32 R20, R3.reuse, UR10, R20 ;  /* 0x0000000a03147c25 */ /* 0x040fe2000f8e0014 */
[----:B------:R-:W-:Y:S01]  /*b6e0*/  LOP3.LUT R52, R52, R53, RZ, 0x3c, !PT ;  /* 0x0000003534347212 */ /* 0x000fe200078e3cff */
[----:B------:R-:W5:Y:S01]  /*b6f0*/  LD.E.128 R48, desc[UR52][R48.64] ;  /* 0x0000003430307980 */ /* 0x000f62000c101d00 */
[----:B------:R-:W-:Y:S01]  /*b700*/  LOP3.LUT R56, R56, R57, RZ, 0x3c, !PT ;  /* 0x0000003938387212 */ /* 0x000fe200078e3cff */
        /* <DEDUP_REMOVED lines=10> */
[----:B------:R-:W-:Y:S01]  /*b7b0*/  IMAD.X R69, RZ, RZ, R5, P3 ;  /* 0x000000ffff457224 */ /* 0x000fe200018e0605 */
[----:B------:R-:W-:Y:S01]  /*b7c0*/  ULDC.64 UR10, c[0x0][0xad8] ;  /* 0x0002b600000a7ab9 */ /* 0x000fe20000000a00 */
[----:B------:R-:W-:Y:S01]  /*b7d0*/  IMAD.IADD R21, R21, 0x1, R79 ;  /* 0x0000000115157824 */ /* 0x000fe200078e024f */
[----:B------:R-:W5:Y:S01]  /*b7e0*/  LD.E.128 R4, desc[UR52][R4.64] ;  /* 0x0000003404047980 */ /* 0x000f62000c101d00 */
[----:B------:R-:W-:-:S03]  /*b7f0*/  IMAD R76, R3, UR10, RZ ;  /* 0x0000000a034c7c24 */ /* 0x000fc6000f8e02ff */
        /* <DEDUP_REMOVED lines=17> */
[----:B------:R-:W-:Y:S01]  /*b910*/  VIADD R84, R81, UR42 ;  /* 0x0000002a51547c36 */ /* 0x000fe20008000000 */
[----:B------:R-:W-:-:S02]  /*b920*/  UIADD3 UR8, UR8, 0x22820, URZ ;  /* 0x0002282008087890 */ /* 0x000fc4000fffe03f */
        /* <DEDUP_REMOVED lines=36> */
.L_x_4957:
[----:B------:R-:W-:Y:S05]  /*bb70*/  BSYNC B1 ;  /* 0x0000000000017941 */ /* 0x000fea0003800000 */
.L_x_4956:
[----:B--2---:R2:W3:Y:S01]  /*bb80*/  SHFL.IDX PT, R3, R83, 0x1, 0x181f ;  /* 0x00381f0053037f89 */ /* 0x0044e200000e0000 */
[----:B------:R-:W-:Y:S03]  /*bb90*/  BSSY B1, `(.L_x_4958) ;  /* 0x0000014000017945 */ /* 0x000fe60003800000 */
[----:B0----5:R2:W0:Y:S01]  /*bba0*/  SHFL.IDX PT, R29, R82, 0x1, 0x181f ;  /* 0x00381f00521d7f89 */ /* 0x02142200000e0000 */
[----:B------:R-:W-:Y:S05]  /*bbb0*/  @P1 BRA `(.L_x_4959) ;  /* 0x0000000000441947 */ /* 0x000fea0003800000 */
[----:B------:R-:W-:Y:S02]  /*bbc0*/  ULDC UR4, c[0x0][0xac8] ;  /* 0x0002b20000047ab9 */ /* 0x000fe40000000800 */
[----:B------:R-:W-:Y:S02]  /*bbd0*/  ISETP.GE.AND P4, PT, R0, UR4, PT ;  /* 0x0000000400007c0c */ /* 0x000fe4000bf86270 */
[----:B------:R-:W-:Y:S02]  /*bbe0*/  ISETP.GE.AND P3, PT, R86, UR4, PT ;  /* 0x0000000456007c0c */ /* 0x000fe4000bf66270 */
[----:B------:R-:W-:Y:S02]  /*bbf0*/  ISETP.GE.AND P2, PT, R88, UR4, PT ;  /* 0x0000000458007c0c */ /* 0x000fe4000bf46270 */
[----:B------:R-:W-:-:S07]  /*bc00*/  ISETP.GE.AND P1, PT, R90, UR4, PT ;  /* 0x000000045a007c0c */ /* 0x000fce000bf26270 */
[-C--:B0-----:R-:W-:Y:S02]  /*bc10*/  @!P4 LEA R4, P6, R0, R29.reuse, 0x1 ;  /* 0x0000001d0004c211 */ /* 0x081fe400078c08ff */
        /* <DEDUP_REMOVED lines=11> */
.L_x_4959:
[----:B------:R-:W-:Y:S05]  /*bcd0*/  BSYNC B1 ;  /* 0x0000000000017941 */ /* 0x000fea0003800000 */
.L_x_4958:
[----:B---3--:R3:W0:Y:S01]  /*bce0*/  SHFL.IDX PT, R3, R83, 0x2, 0x181f ;  /* 0x00581f0053037f89 */ /* 0x00862200000e0000 */
[----:B------:R-:W-:Y:S03]  /*bcf0*/  BSSY B1, `(.L_x_4960) ;  /* 0x0000014000017945 */ /* 0x000fe60003800000 */
[----:B----4-:R3:W4:Y:S01]  /*bd00*/  SHFL.IDX PT, R11, R82, 0x2, 0x181f ;  /* 0x00581f00520b7f89 */ /* 0x01072200000e0000 */
        /* <DEDUP_REMOVED lines=18> */
.L_x_4961:
[----:B------:R-:W-:Y:S05]  /*be30*/  BSYNC B1 ;  /* 0x0000000000017941 */ /* 0x000fea0003800000 */
.L_x_4960:
[----:B0-----:R-:W-:Y:S01]  /*be40*/  VIADD R3, R84, 0x60 ;  /* 0x0000006054037836 */ /* 0x001fe20000000000 */
[----:B--23--:R-:W0:Y:S04]  /*be50*/  SHFL.IDX PT, R83, R83, 0x3, 0x181f ;  /* 0x00781f0053537f89 */ /* 0x00ce2800000e0000 */
[----:B------:R-:W-:Y:S01]  /*be60*/  ISETP.GE.AND P0, PT, R3, UR17, PT ;  /* 0x0000001103007c0c */ /* 0x000fe2000bf06270 */
[----:B----4-:R4:W2:-:S12]  /*be70*/  SHFL.IDX PT, R11, R82, 0x3, 0x181f ;  /* 0x00781f00520b7f89 */ /* 0x01089800000e0000 */
[----:B----4-:R-:W-:Y:S05]  /*be80*/  @P0 BRA `(.L_x_4962) ;  /* 0x00000024008c0947 */ /* 0x010fea0003800000 */
[----:B------:R-:W-:Y:S02]  /*be90*/  ULDC UR4, c[0x0][0xac8] ;  /* 0x0002b20000047ab9 */ /* 0x000fe40000000800 */
[----:B------:R-:W-:Y:S02]  /*bea0*/  ISETP.GE.AND P3, PT, R0, UR4, PT ;  /* 0x0000000400007c0c */ /* 0x000fe4000bf66270 */
[----:B------:R-:W-:Y:S02]  /*beb0*/  ISETP.GE.AND P4, PT, R86, UR4, PT ;  /* 0x0000000456007c0c */ /* 0x000fe4000bf86270 */
[----:B------:R-:W-:-:S09]  /*bec0*/  ISETP.GE.AND P5, PT, R88, UR4, PT ;  /* 0x0000000458007c0c */ /* 0x000fd2000bfa6270 */
[-C--:B--2---:R-:W-:Y:S02]  /*bed0*/  @!P3 LEA R4, P0, R0, R11.reuse, 0x1 ;  /* 0x0000000b0004b211 */ /* 0x084fe400078008ff */
[-C--:B------:R-:W-:Y:S02]  /*bee0*/  @!P4 LEA R6, P1, R86, R11.reuse, 0x1 ;  /* 0x0000000b5606c211 */ /* 0x080fe400078208ff */
[----:B------:R-:W-:Y:S02]  /*bef0*/  @!P5 LEA R8, P2, R88, R11, 0x1 ;  /* 0x0000000b5808d211 */ /* 0x000fe400078408ff */
        /* <DEDUP_REMOVED lines=8> */
[----:B----4-:R-:W-:-:S04]  /*bf80*/  LEA R4, P0, R90, R11, 0x1 ;  /* 0x0000000b5a047211 */ /* 0x010fc800078008ff */
[----:B------:R-:W-:-:S05]  /*bf90*/  LEA.HI.X R5, R90, R83, R87, 0x1, P0 ;  /* 0x000000535a057211 */ /* 0x000fca00000f0c57 */
[----:B------:R0:W-:Y:S01]  /*bfa0*/  ST.E.128 desc[UR52][R4.64], R72 ;  /* 0x0000004804007985 */ /* 0x0001e2000c101d34 */
[----:B------:R-:W-:Y:S05]  /*bfb0*/  BRA `(.L_x_4962) ;  /* 0x0000002400407947 */ /* 0x000fea0003800000 */
.L_x_4955:
        /* <DEDUP_REMOVED lines=69> */
[C---:B------:R-:W-:Y:S01]  /*c410*/  VIADD R21, R2.reuse, 0xe0 ;  /* 0x000000e002157836 */ /* 0x040fe20000000000 */
[----:B------:R-:W-:Y:S02]  /*c420*/  ISETP.GE.AND P2, PT, R221, UR4, PT ;  /* 0x00000004dd007c0c */ /* 0x000fe4000bf46270 */
[----:B------:R-:W-:Y:S02]  /*c430*/  ISETP.GE.AND P3, PT, R2, UR4, PT ;  /* 0x0000000402007c0c */ /* 0x000fe4000bf66270 */
        /* <DEDUP_REMOVED lines=133> */
.L_x_4964:
[----:B------:R-:W-:Y:S05]  /*cc90*/  BSYNC B1 ;  /* 0x0000000000017941 */ /* 0x000fea0003800000 */
.L_x_4963:
[----:B--23--:R2:W3:Y:S04]  /*cca0*/  SHFL.IDX PT, R5, R3, 0x1, 0x1c1f ;  /* 0x003c1f0003057f89 */ /* 0x00c4e800000e0000 */
[----:B-1----:R2:W1:Y:S01]  /*ccb0*/  SHFL.IDX PT, R4, R0, 0x1, 0x1c1f ;  /* 0x003c1f0000047f89 */ /* 0x00246200000e0000 */
[----:B------:R-:W-:Y:S05]  /*ccc0*/  @P0 BRA `(.L_x_4962) ;  /* 0x0000001400fc0947 */ /* 0x000fea0003800000 */
[----:B------:R-:W-:Y:S01]  /*ccd0*/  ULDC UR4, c[0x0][0xac8] ;  /* 0x0002b20000047ab9 */ /* 0x000fe20000000800 */
[C---:B------:R-:W-:Y:S01]  /*cce0*/  VIADD R25, R2.reuse, 0xe0 ;  /* 0x000000e002197836 */ /* 0x040fe20000000000 */
[----:B------:R-:W-:Y:S01]  /*ccf0*/  ISETP.GE.AND P5, PT, R221, UR4, PT ;  /* 0x00000004dd007c0c */ /* 0x000fe2000bfa6270 */
[C---:B0-2---:R-:W-:Y:S01]  /*cd00*/  VIADD R3, R2.reuse, 0xf0 ;  /* 0x000000f002037836 */ /* 0x045fe20000000000 */
[----:B------:R-:W-:Y:S02]  /*cd10*/  ISETP.GE.AND P4, PT, R2, UR4, PT ;  /* 0x0000000402007c0c */ /* 0x000fe4000bf86270 */
[----:B------:R-:W-:Y:S02]  /*cd20*/  ISETP.GE.AND P2, PT, R220, UR4, PT ;  /* 0x00000004dc007c0c */ /* 0x000fe4000bf46270 */
[----:B------:R-:W-:Y:S02]  /*cd30*/  ISETP.GE.AND P1, PT, R219, UR4, PT ;  /* 0x00000004db007c0c */ /* 0x000fe4000bf26270 */
[----:B------:R-:W-:-:S02]  /*cd40*/  ISETP.GE.AND P0, PT, R218, UR4, PT ;  /* 0x00000004da007c0c */ /* 0x000fc4000bf06270 */
[----:B------:R-:W-:-:S03]  /*cd50*/  SHF.R.S32.HI R0, RZ, 0x1f, R17 ;  /* 0x0000001fff007819 */ /* 0x000fc60000011411 */
[CC--:B-1----:R-:W-:Y:S02]  /*cd60*/  @!P5 LEA R8, P3, R221.reuse, R4.reuse, 0x2 ;  /* 0x00000004dd08d211 */ /* 0x0c2fe400078610ff */
        /* <DEDUP_REMOVED lines=115> */
[-C--:B------:R-:W-:Y:S02]  /*d4a0*/  @!P3 LEA.HI.X R9, R21, R5.reuse, R0, 0x2, P5 ;  /* 0x000000051509b211 */ /* 0x080fe400028f1400 */
[----:B------:R-:W-:Y:S02]  /*d4b0*/  SHF.R.S32.HI R0, RZ, 0x1f, R3 ;  /* 0x0000001fff007819 */ /* 0x000fe40000011403 */
        /* <DEDUP_REMOVED lines=12> */
.L_x_4953:
        /* <DEDUP_REMOVED lines=33> */
.L_x_4965:
[----:B------:R-:W-:Y:S01]  /*d790*/  USEL UR39, UR39, URZ, !UP0 ;  /* 0x0000003f27277287 */ /* 0x000fe2000c000000 */
[----:B------:R-:W-:Y:S01]  /*d7a0*/  BSSY B1, `(.L_x_4966) ;  /* 0x0000038000017945 */ /* 0x000fe20003800000 */
[----:B------:R-:W-:-:S03]  /*d7b0*/  USEL UR40, UR40, URZ, !UP0 ;  /* 0x0000003f28287287 */ /* 0x000fc6000c000000 */
[----:B------:R-:W-:Y:S09]  /*d7c0*/  @P0 BRA `(.L_x_4967) ;  /* 0x0000000000d40947 */ /* 0x000ff20003800000 */
        /* <DEDUP_REMOVED lines=53> */
.L_x_4967:
[----:B------:R-:W-:Y:S05]  /*db20*/  BSYNC B1 ;  /* 0x0000000000017941 */ /* 0x000fea0003800000 */
.L_x_4966:
        /* <DEDUP_REMOVED lines=14> */
[----:B------:R-:W-:-:S03]  /*dc10*/  UIADD3 UR9, UR9, UR10, URZ ;  /* 0x0000000a09097290 */ /* 0x000fc6000fffe03f */
[----:B------:R-:W-:Y:S01]  /*dc20*/  IMAD R3, R10, 0x20, R13 ;  /* 0x000000200a037824 */ /* 0x000fe200078e020d */
[----:B------:R-:W-:Y:S02]  /*dc30*/  ULDC.64 UR10, c[0x0][0xae8] ;  /* 0x0002ba00000a7ab9 */ /* 0x000fe40000000a00 */
[----:B------:R-:W-:Y:S01]  /*dc40*/  UIMAD.WIDE.U32 UR8, UR41, UR10, UR8 ;  /* 0x0000000a290872a5 */ /* 0x000fe2000f8e0008 */
[----:B------:R-:W-:Y:S01]  /*dc50*/  VIADD R8, R3, UR42 ;  /* 0x0000002a03087c36 */ /* 0x000fe20008000000 */
[----:B-1----:R-:W-:Y:S02]  /*dc60*/  ISETP.NE.AND P0, PT, R11, 0x1, PT ;  /* 0x000000010b00780c */ /* 0x002fe40003f05270 */
[----:B------:R-:W-:Y:S01]  /*dc70*/  UIMAD UR9, UR41, UR11, UR9 ;  /* 0x0000000b290972a4 */ /* 0x000fe2000f8e0209 */
[----:B------:R-:W-:Y:S02]  /*dc80*/  IMAD.MOV.U32 R3, RZ, RZ, R8 ;  /* 0x000000ffff037224 */ /* 0x000fe400078e0008 */
[----:B------:R-:W-:-:S02]  /*dc90*/  ULDC.64 UR10, c[0x0][0xaf0] ;  /* 0x0002bc00000a7ab9 */ /* 0x000fc40000000a00 */
        /* <DEDUP_REMOVED lines=21> */
[----:B-----5:R-:W-:Y:S02]  /*ddf0*/  IMAD R11, R0, R11, RZ ;  /* 0x0000000b000b7224 */ /* 0x020fe400078e02ff */
[----:B------:R-:W-:-:S02]  /*de00*/  IMAD.IADD R5, R5, 0x1, R9 ;  /* 0x0000000105057824 */ /* 0x000fc400078e0209 */
[----:B------:R-:W-:Y:S02]  /*de10*/  IMAD R6, R6, UR8, RZ ;  /* 0x0000000806067c24 */ /* 0x000fe4000f8e02ff */
[----:B------:R-:W-:-:S04]  /*de20*/  IMAD.WIDE.U32 R4, R7, UR8, R4 ;  /* 0x0000000807047c25 */ /* 0x000fc8000f8e0004 */
[----:B------:R-:W-:Y:S01]  /*de30*/  IMAD R9, R7, UR9, R6 ;  /* 0x0000000907097c24 */ /* 0x000fe2000f8e0206 */
[----:B------:R-:W-:Y:S01]  /*de40*/  ULDC.64 UR8, c[0x0][0xa80] ;  /* 0x0002a00000087ab9 */ /* 0x000fe20000000a00 */
[----:B------:R-:W-:Y:S01]  /*de50*/  VIADD R3, R8, 0x40 ;  /* 0x0000004008037836 */ /* 0x000fe20000000000 */
[----:B------:R-:W-:Y:S01]  /*de60*/  LEA R6, P2, R4, UR8, 0x1 ;  /* 0x0000000804067c11 */ /* 0x000fe2000f8408ff */
[----:B------:R-:W-:Y:S02]  /*de70*/  IMAD.IADD R5, R5, 0x1, R9 ;  /* 0x0000000105057824 */ /* 0x000fe400078e0209 */
        /* <DEDUP_REMOVED lines=33> */
.L_x_4969:
[----:B------:R-:W-:Y:S05]  /*e090*/  BSYNC B1 ;  /* 0x0000000000017941 */ /* 0x000fea0003800000 */
.L_x_4968:
        /* <DEDUP_REMOVED lines=21> */
.L_x_4971:
[----:B------:R-:W-:Y:S05]  /*e1f0*/  BSYNC B1 ;  /* 0x0000000000017941 */ /* 0x000fea0003800000 */
.L_x_4970:
        /* <DEDUP_REMOVED lines=21> */
.L_x_4973:
[----:B------:R-:W-:Y:S05]  /*e350*/  BSYNC B1 ;  /* 0x0000000000017941 */ /* 0x000fea0003800000 */
.L_x_4972:
        /* <DEDUP_REMOVED lines=10> */
[----:B---3--:R-:W-:-:S04]  /*e400*/  @!P3 LEA R6, P4, R7, R4, 0x1 ;  /* 0x000000040706b211 */ /* 0x008fc800078808ff */
[-C--:B--2---:R-:W-:Y:S02]  /*e410*/  @!P3 LEA.HI.X R7, R7, R3.reuse, R12, 0x1, P4 ;  /* 0x000000030707b211 */ /* 0x084fe400020f0c0c */
        /* <DEDUP_REMOVED lines=10> */
.L_x_4962:
[----:B------:R-:W-:Y:S05]  /*e4c0*/  BSYNC B0 ;  /* 0x0000000000007941 */ /* 0x000fea0003800000 */
.L_x_4952:
[----:B------:R-:W-:Y:S02]  /*e4d0*/  ULDC UR4, c[0x0][0xc3c] ;  /* 0x00030f0000047ab9 */ /* 0x000fe40000000800 */
[----:B------:R-:W-:-:S06]  /*e4e0*/  UISETP.GE.AND UP0, UPT, UR7, UR4, UPT ;  /* 0x000000040700728c */ /* 0x000fcc000bf06270 */
[----:B------:R-:W-:-:S13]  /*e4f0*/  PLOP3.LUT P0, PT, PT, PT, UP0, 0x80, 0x0 ;  /* 0x000000000000781c */ /* 0x000fda0003f0f008 */
[----:B------:R-:W-:Y:S05]  /*e500*/  @!P0 BRA `(.L_x_4974) ;  /* 0xffffff2800c88947 */ /* 0x000fea000383ffff */
[----:B------:R-:W-:Y:S05]  /*e510*/  EXIT ;  /* 0x000000000000794d */ /* 0x000fea0003800000 */
.L_x_4909:
        /* <DEDUP_REMOVED lines=16> */
.L_x_4975:
        /* <DEDUP_REMOVED lines=43> */
.L_x_4979:
        /* <DEDUP_REMOVED lines=35> */
.L_x_4977:
        /* <DEDUP_REMOVED lines=13> */
.L_x_4980:
        /* <DEDUP_REMOVED lines=46> */
[-C--:B------:R-:W-:Y:S01]  /*eeb0*/  @!P1 IADD3 R3, R3, -R4.reuse, RZ ;  /* 0x8000000403039210 */ /* 0x080fe20007ffe0ff */
        /* <DEDUP_REMOVED lines=15> */
.L_x_4981:
        /* <DEDUP_REMOVED lines=61> */
.L_x_4982:
[----:B------:R-:W-:-:S05]  /*f380*/  LOP3.LUT R17, RZ, R2, RZ, 0x33, !PT ;  /* 0x00000002ff117212 */ /* 0x000fca00078e33ff */
[----:B------:R-:W-:Y:S01]  /*f390*/  IMAD.IADD R17, R6, 0x1, R17 ;  /* 0x0000000106117824 */ /* 0x000fe200078e0211 */
[----:B------:R-:W-:Y:S06]  /*f3a0*/  BRA `(.L_x_4983) ;  /* 0x0000000000147947 */ /* 0x000fec0003800000 */
.L_x_4978:
[----:B------:R-:W-:Y:S01]  /*f3b0*/  ULDC UR4, c[0x0][0xc3c] ;  /* 0x00030f0000047ab9 */ /* 0x000fe20000000800 */
[----:B------:R-:W-:Y:S02]  /*f3c0*/  IMAD.MOV.U32 R17, RZ, RZ, RZ ;  /* 0x000000ffff117224 */ /* 0x000fe400078e00ff */
[----:B------:R-:W-:Y:S02]  /*f3d0*/  IMAD.U32 R16, RZ, RZ, UR6 ;  /* 0x00000006ff107e24 */ /* 0x000fe4000f8e00ff */
[----:B------:R-:W-:Y:S02]  /*f3e0*/  IMAD.MOV.U32 R18, RZ, RZ, RZ ;  /* 0x000000ffff127224 */ /* 0x000fe400078e00ff */
[----:B------:R-:W-:-:S07]  /*f3f0*/  IMAD.U32 R19, RZ, RZ, UR4 ;  /* 0x00000004ff137e24 */ /* 0x000fce000f8e00ff */
.L_x_4983:
[----:B------:R-:W-:-:S13]  /*f400*/  ISETP.NE.AND P0, PT, R7, RZ, PT ;  /* 0x000000ff0700720c */ /* 0x000fda0003f05270 */
[----:B------:R-:W0:Y:S01]  /*f410*/  @!P0 S2R R3, SR_CgaCtaId ;  /* 0x0000000000038919 */ /* 0x000e220000008800 */
[----:B------:R-:W-:-:S04]  /*f420*/  @!P0 MOV R2, 0x400 ;  /* 0x0000040000028802 */ /* 0x000fc80000000f00 */
[----:B0-----:R-:W-:-:S05]  /*f430*/  @!P0 LEA R2, R3, R2, 0x18 ;  /* 0x0000000203028211 */ /* 0x001fca00078ec0ff */
[----:B------:R1:W-:Y:S01]  /*f440*/  @!P0 STS.128 [R2+0x228d0], R16 ;  /* 0x0228d01002008388 */ /* 0x0003e20000000c00 */
[----:B------:R-:W-:Y:S06]  /*f450*/  BAR.ARV 0x5, 0x180 ;  /* 0x0146000000007b1d */ /* 0x000fec0000002000 */
.L_x_4976:
        /* <DEDUP_REMOVED lines=29> */
.L_x_5047:
[----:B0-----:R-:W0:Y:S02]  /*f630*/  LDC.64 R2, c[0x0][0xc88] ;  /* 0x00032200ff027b82 */ /* 0x001e240000000a00 */
[----:B0-----:R-:W-:-:S05]  /*f640*/  IMAD.WIDE R2, R19, 0x4, R2 ;  /* 0x0000000413027825 */ /* 0x001fca00078e0202 */
[----:B--2---:R-:W2:Y:S01]  /*f650*/  LDG.E R25, desc[UR52][R2.64] ;  /* 0x0000003402197981 */ /* 0x004ea2000c1e1900 */
        /* <DEDUP_REMOVED lines=11> */
[----:B------:R0:W-:Y:S01]  /*f710*/  STL [R1+0x8], R0 ;  /* 0x0000080001007387 */ /* 0x0001e20000100800 */
        /* <DEDUP_REMOVED lines=23> */
[----:B--2---:R1:W-:Y:S01]  /*f890*/  @P0 STL [R1], R0 ;  /* 0x0000000001000387 */ /* 0x0043e20000100800 */
[----:B---3--:R-:W-:Y:S05]  /*f8a0*/  @P0 BRA `(.L_x_4985) ;  /* 0x0000000000200947 */ /* 0x008fea0003800000 */
[----:B------:R-:W-:Y:S02]  /*f8b0*/  ULDC UR4, c[0x0][0x288] ;  /* 0x0000a20000047ab9 */ /* 0x000fe40000000800 */
[----:B-1----:R-:W-:-:S05]  /*f8c0*/  IMAD.U32 R0, RZ, RZ, UR4 ;  /* 0x00000004ff007e24 */ /* 0x002fca000f8e00ff */
[----:B------:R0:W-:Y:S01]  /*f8d0*/  STL [R1], R0 ;  /* 0x0000000001007387 */ /* 0x0001e20000100800 */
[----:B------:R-:W-:Y:S05]  /*f8e0*/  @!P2 BRA `(.L_x_4985) ;  /* 0x000000000010a947 */ /* 0x000fea0003800000 */
[----:B------:R-:W2:Y:S04]  /*f8f0*/  LDG.E R5, desc[UR52][R2.64] ;  /* 0x0000003402057981 */ /* 0x000ea8000c1e1900 */
[----:B0-----:R-:W2:Y:S02]  /*f900*/  LDG.E R0, desc[UR52][R2.64+0x4] ;  /* 0x0000043402007981 */ /* 0x001ea4000c1e1900 */
[----:B--2---:R-:W-:-:S05]  /*f910*/  IMAD.IADD R0, R0, 0x1, -R5 ;  /* 0x0000000100007824 */ /* 0x004fca00078e0a05 */
[----:B------:R2:W-:Y:S02]  /*f920*/  STL [R1], R0 ;  /* 0x0000000001007387 */ /* 0x0005e40000100800 */
.L_x_4985:
        /* <DEDUP_REMOVED lines=9> */
.L_x_4986:
        /* <DEDUP_REMOVED lines=9> */
.L_x_4987:
[----:B------:R-:W4:Y:S01]  /*fa50*/  LDL R4, [R1] ;  /* 0x0000000001047983 */ /* 0x000f220000100800 */
[----:B012---:R-:W0:Y:S01]  /*fa60*/  LDC R0, c[0x0][0x448] ;  /* 0x00011200ff007b82 */ /* 0x007e220000000800 */
[----:B-----5:R-:W-:Y:S01]  /*fa70*/  IMAD.IADD R32, R7, 0x1, -R30 ;  /* 0x0000000107207824 */ /* 0x020fe200078e0a1e */
[----:B------:R-:W-:Y:S01]  /*fa80*/  LOP3.LUT R23, R23, 0xfffffdff, RZ, 0xc0, !PT ;  /* 0xfffffdff17177812 */ /* 0x000fe200078ec0ff */
[----:B------:R-:W-:Y:S01]  /*fa90*/  BSSY B0, `(.L_x_4988) ;  /* 0x0000038000007945 */ /* 0x000fe20003800000 */
[----:B0-----:R-:W-:Y:S01]  /*faa0*/  ISETP.NE.AND P0, PT, R0, 0x1, PT ;  /* 0x000000010000780c */ /* 0x001fe20003f05270 */
[----:B------:R-:W-:-:S04]  /*fab0*/  IMAD.SHL.U32 R0, R17, 0x80, RZ ;  /* 0x0000008011007824 */ /* 0x000fc800078e00ff */
[----:B------:R-:W-:-:S08]  /*fac0*/  VIADD R0, R0, 0x7f ;  /* 0x0000007f00007836 */ /* 0x000fd00000000000 */
[----:B---3--:R-:W0:Y:S01]  /*fad0*/  @P0 LDC R3, c[0x0][0x44c] ;  /* 0x00011300ff030b82 */ /* 0x008e220000000800 */
[----:B------:R-:W-:-:S07]  /*fae0*/  @P0 LOP3.LUT R23, R23, 0x200, RZ, 0xfc, !PT ;  /* 0x0000020017170812 */ /* 0x000fce00078efcff */
[----:B------:R-:W1:Y:S01]  /*faf0*/  @P0 LDC R5, c[0x0][0x450] ;  /* 0x00011400ff050b82 */ /* 0x000e620000000800 */
[----:B0-----:R-:W-:-:S05]  /*fb00*/  @P0 IMAD.HI.U32 R2, R0, R3, RZ ;  /* 0x0000000300020227 */ /* 0x001fca00078e00ff */
[----:B-1----:R-:W-:Y:S01]  /*fb10*/  @P0 SHF.R.U32.HI R0, RZ, R5, R2 ;  /* 0x00000005ff000219 */ /* 0x002fe20000011602 */
[----:B------:R-:W-:-:S04]  /*fb20*/  VIADD R2, R32, 0x5f ;  /* 0x0000005f20027836 */ /* 0x000fc80000000000 */
[----:B------:R-:W-:Y:S01]  /*fb30*/  IMAD.HI R2, R2, 0x2aaaaaab, RZ ;  /* 0x2aaaaaab02027827 */ /* 0x000fe200078e02ff */
[----:B----4-:R-:W-:-:S05]  /*fb40*/  IADD3 R3, R32, 0x60, -R4 ;  /* 0x0000006020037810 */ /* 0x010fca0007ffe804 */
[----:B------:R-:W-:Y:S01]  /*fb50*/  IMAD.IADD R0, R3, 0x1, R0 ;  /* 0x0000000103007824 */ /* 0x000fe200078e0200 */
[----:B------:R-:W-:-:S03]  /*fb60*/  SHF.R.U32.HI R3, RZ, 0x1f, R2 ;  /* 0x0000001fff037819 */ /* 0x000fc60000011602 */
[----:B------:R-:W-:Y:S01]  /*fb70*/  IMAD.HI R4, R0, 0x2aaaaaab, RZ ;  /* 0x2aaaaaab00047827 */ /* 0x000fe200078e02ff */
[----:B------:R-:W-:Y:S02]  /*fb80*/  LEA.HI.SX32 R0, R2, R3, 0x1c ;  /* 0x0000000302007211 */ /* 0x000fe400078fe2ff */
[----:B------:R-:W-:Y:S02]  /*fb90*/  LOP3.LUT R2, R18, 0xff000000, RZ, 0xc0, !PT ;  /* 0xff00000012027812 */ /* 0x000fe400078ec0ff */
[----:B------:R-:W-:Y:S02]  /*fba0*/  SHF.R.U32.HI R3, RZ, 0x1f, R4 ;  /* 0x0000001fff037819 */ /* 0x000fe40000011604 */
[----:B------:R-:W-:Y:S02]  /*fbb0*/  SHF.R.U32.HI R2, RZ, 0x8, R2 ;  /* 0x00000008ff027819 */ /* 0x000fe40000011602 */
[----:B------:R-:W-:-:S04]  /*fbc0*/  LEA.HI.SX32 R3, R4, R3, 0x1c ;  /* 0x0000000304037211 */ /* 0x000fc800078fe2ff */
[----:B------:R-:W-:Y:S02]  /*fbd0*/  VIMNMX R0, R0, R3, PT ;  /* 0x0000000300007248 */ /* 0x000fe40003fe0100 */
[----:B------:R-:W-:Y:S02]  /*fbe0*/  LOP3.LUT R3, R18, 0xff0000, RZ, 0xc0, !PT ;  /* 0x00ff000012037812 */ /* 0x000fe400078ec0ff */
[----:B------:R-:W-:Y:S02]  /*fbf0*/  ISETP.GE.AND P0, PT, R0, 0x1, PT ;  /* 0x000000010000780c */ /* 0x000fe40003f06270 */
[----:B------:R-:W-:Y:S01]  /*fc00*/  LEA.HI R3, R3, R2, RZ, 0x10 ;  /* 0x0000000203037211 */ /* 0x000fe200078f80ff */
[----:B------:R-:W-:-:S03]  /*fc10*/  IMAD.MOV.U32 R2, RZ, RZ, RZ ;  /* 0x000000ffff027224 */ /* 0x000fc600078e00ff */
[----:B------:R-:W-:-:S07]  /*fc20*/  LOP3.LUT R29, R3, 0xff, RZ, 0xc0, !PT ;  /* 0x000000ff031d7812 */ /* 0x000fce00078ec0ff */
[----:B------:R-:W-:Y:S05]  /*fc30*/  @!P0 BRA `(.L_x_4989) ;  /* 0x0000000000748947 */ /* 0x000fea0003800000 */
        /* <DEDUP_REMOVED lines=29> */
.L_x_4989:
[----:B------:R-:W-:Y:S05]  /*fe10*/  BSYNC B0 ;  /* 0x0000000000007941 */ /* 0x000fea0003800000 */
.L_x_4988:
        /* <DEDUP_REMOVED lines=23> */
.L_x_4991:
        /* <DEDUP_REMOVED lines=20> */
.L_x_4994:
[----:B------:R-:W-:Y:S05]  /*100d0*/  BSYNC B6 ;  /* 0x0000000000067941 */ /* 0x000fea0003800000 */
.L_x_4993:
        /* <DEDUP_REMOVED lines=20> */
.L_x_4997:
        /* <DEDUP_REMOVED lines=15> */
.L_x_4996:
[----:B------:R-:W-:Y:S05]  /*10310*/  BSYNC B6 ;  /* 0x0000000000067941 */ /* 0x000fea0003800000 */
.L_x_4995:
[----:B------:R-:W0:Y:S01]  /*10320*/  S2R R20, SR_TID.X ;  /* 0x0000000000147919 */ /* 0x000e220000002100 */
[----:B------:R-:W-:Y:S01]  /*10330*/  ULDC.64 UR4, c[0x0][0x9f8] ;  /* 0x00027e0000047ab9 */ /* 0x000fe20000000a00 */
[----:B------:R-:W1:Y:S01]  /*10340*/  LDC R8, c[0x0][0x430] ;  /* 0x00010c00ff087b82 */ /* 0x000e620000000800 */
[----:B------:R-:W-:-:S04]  /*10350*/  ISETP.NE.U32.AND P0, PT, RZ, UR4, PT ;  /* 0x00000004ff007c0c */ /* 0x000fc8000bf05070 */
[----:B------:R-:W-:-:S13]  /*10360*/  ISETP.NE.AND.EX P0, PT, RZ, UR5, PT, P0 ;  /* 0x00000005ff007c0c */ /* 0x000fda000bf05300 */
[----:B------:R-:W-:Y:S01]  /*10370*/  @P0 IADD3 R2, P1, R31, UR4, RZ ;  /* 0x000000041f020c10 */ /* 0x000fe2000ff3e0ff */
[----:B------:R-:W-:-:S03]  /*10380*/  ULDC UR4, c[0x0][0x320] ;  /* 0x0000c80000047ab9 */ /* 0x000fc60000000800 */
[----:B------:R-:W-:-:S05]  /*10390*/  @P0 IADD3.X R3, R33, UR5, RZ, P1, !PT ;  /* 0x0000000521030c10 */ /* 0x000fca0008ffe4ff */
[----:B------:R2:W5:Y:S01]  /*103a0*/  @P0 LDG.E R27, desc[UR52][R2.64] ;  /* 0x00000034021b0981 */ /* 0x000562000c1e1900 */
[----:B------:R-:W-:Y:S01]  /*103b0*/  LOP3.LUT R23, R23, 0xffffffef, RZ, 0xc0, !PT ;  /* 0xffffffef17177812 */ /* 0x000fe200078ec0ff */
[----:B------:R-:W-:Y:S01]  /*103c0*/  UMOV UR5, 0xffffffff ;  /* 0xffffffff00057882 */ /* 0x000fe20000000000 */
[----:B0-----:R-:W-:Y:S01]  /*103d0*/  IMAD.SHL.U32 R20, R20, 0x8, RZ ;  /* 0x0000000814147824 */ /* 0x001fe200078e00ff */
[----:B------:R-:W0:Y:S01]  /*103e0*/  S2R R21, SR_TID.X ;  /* 0x0000000000157919 */ /* 0x000e220000002100 */
[----:B------:R-:W-:Y:S01]  /*103f0*/  LOP3.LUT R23, R23, 0xfffffff7, RZ, 0xc0, !PT ;  /* 0xfffffff717177812 */ /* 0x000fe200078ec0ff */
[----:B------:R-:W-:Y:S02]  /*10400*/  VIADD R0, R35, 0xffffffff ;  /* 0xffffffff23007836 */ /* 0x000fe40000000000 */
[----:B------:R-:W-:-:S04]  /*10410*/  LOP3.LUT R20, R20, 0x38, RZ, 0xc0, !PT ;  /* 0x0000003814147812 */ /* 0x000fc800078ec0ff */
[C---:B------:R-:W-:Y:S02]  /*10420*/  LOP3.LUT R34, R20.reuse, 0x40, RZ, 0xfc, !PT ;  /* 0x0000004014227812 */ /* 0x040fe400078efcff */
[----:B------:R-:W-:Y:S02]  /*10430*/  LOP3.LUT R20, R20, 0x80, RZ, 0xfc, !PT ;  /* 0x0000008014147812 */ /* 0x000fe400078efcff */
[----:B------:R-:W-:Y:S02]  /*10440*/  ISETP.GE.AND P1, PT, R34, UR4, PT ;  /* 0x0000000422007c0c */ /* 0x000fe4000bf26270 */
[----:B------:R-:W-:Y:S02]  /*10450*/  ISETP.GE.AND P0, PT, R20, UR4, PT ;  /* 0x0000000414007c0c */ /* 0x000fe4000bf06270 */
[----:B------:R-:W3:Y:S09]  /*10460*/  S2R R20, SR_TID.X ;  /* 0x0000000000147919 */ /* 0x000ef20000002100 */
[----:B------:R-:W-:Y:S01]  /*10470*/  @P1 LOP3.LUT R23, R23, 0x8, RZ, 0xfc, !PT ;  /* 0x0000000817171812 */ /* 0x000fe200078efcff */
[----:B0-----:R-:W-:-:S05]  /*10480*/  IMAD.SHL.U32 R21, R21, 0x8, RZ ;  /* 0x0000000815157824 */ /* 0x001fca00078e00ff */
[----:B------:R-:W-:-:S04]  /*10490*/  LOP3.LUT R21, R21, 0x38, RZ, 0xc0, !PT ;  /* 0x0000003815157812 */ /* 0x000fc800078ec0ff */
[C---:B------:R-:W-:Y:S02]  /*104a0*/  ISETP.GE.AND P2, PT, R21.reuse, UR4, PT ;  /* 0x0000000415007c0c */ /* 0x040fe4000bf46270 */
[----:B------:R-:W-:Y:S02]  /*104b0*/  LOP3.LUT R21, R21, 0xc0, RZ, 0xfc, !PT ;  /* 0x000000c015157812 */ /* 0x000fe400078efcff */
[----:B---3--:R-:W-:-:S04]  /*104c0*/  LOP3.LUT R20, R20, 0x7f, RZ, 0xc0, !PT ;  /* 0x0000007f14147812 */ /* 0x008fc800078ec0ff */
[----:B------:R-:W-:Y:S02]  /*104d0*/  SHF.R.U32.HI R34, RZ, 0x3, R20 ;  /* 0x00000003ff227819 */ /* 0x000fe40000011614 */
[----:B------:R-:W0:Y:S03]  /*104e0*/  S2R R20, SR_TID.X ;  /* 0x0000000000147919 */ /* 0x000e260000002100 */
[----:B------:R-:W-:-:S04]  /*104f0*/  @P2 LOP3.LUT R23, R23, 0x10, RZ, 0xfc, !PT ;  /* 0x0000001017172812 */ /* 0x000fc800078efcff */
[----:B------:R-:W-:-:S04]  /*10500*/  LOP3.LUT R23, R23, 0xfffffffb, RZ, 0xc0, !PT ;  /* 0xfffffffb17177812 */ /* 0x000fc800078ec0ff */
[----:B------:R-:W-:Y:S02]  /*10510*/  @P0 LOP3.LUT R23, R23, 0x4, RZ, 0xfc, !PT ;  /* 0x0000000417170812 */ /* 0x000fe400078efcff */
[----:B------:R-:W-:Y:S02]  /*10520*/  ISETP.GE.AND P0, PT, R21, UR4, PT ;  /* 0x0000000415007c0c */ /* 0x000fe4000bf06270 */
[----:B------:R-:W-:-:S11]  /*10530*/  LOP3.LUT R23, R23, 0xfffffffd, RZ, 0xc0, !PT ;  /* 0xfffffffd17177812 */ /* 0x000fd600078ec0ff */
[----:B------:R-:W-:Y:S01]  /*10540*/  @P0 LOP3.LUT R23, R23, 0x2, RZ, 0xfc, !PT ;  /* 0x0000000217170812 */ /* 0x000fe200078efcff */
[----:B0-----:R-:W-:-:S05]  /*10550*/  IMAD.SHL.U32 R20, R20, 0x10, RZ ;  /* 0x0000001014147824 */ /* 0x001fca00078e00ff */
[----:B------:R-:W-:-:S05]  /*10560*/  LOP3.LUT R20, R34, 0x70, R20, 0xf8, !PT ;  /* 0x0000007022147812 */ /* 0x000fca00078ef814 */
[----:B------:R-:W-:Y:S01]  /*10570*/  IMAD R35, R0, 0x60, R20 ;  /* 0x0000006000237824 */ /* 0x000fe200078e0214 */
[----:B-12---:R-:W-:Y:S06]  /*10580*/  BRA.DIV UR5, `(.L_x_4998) ;  /* 0x0000004605007947 */ /* 0x006fec000b800000 */
.L_x_5064:
        /* <DEDUP_REMOVED lines=21> */
[----:B------:R-:W-:Y:S01]  /*106e0*/  IMAD.U32 R3, RZ, RZ, UR36 ;  /* 0x00000024ff037e24 */ /* 0x000fe2000f8e00ff */
[----:B------:R-:W-:Y:S02]  /*106f0*/  LOP3.LUT R23, R23, 0xffffffbf, RZ, 0xc0, !PT ;  /* 0xffffffbf17177812 */ /* 0x000fe400078ec0ff */
[----:B0-----:R-:W-:-:S04]  /*10700*/  @!P0 LEA R4, P1, R2, R4, 0x2 ;  /* 0x0000000402048211 */ /* 0x001fc800078210ff */
[----:B------:R-:W-:-:S05]  /*10710*/  @!P0 LEA.HI.X R5, R2, R5, R7, 0x2, P1 ;  /* 0x0000000502058211 */ /* 0x000fca00008f1407 */
[----:B------:R0:W5:Y:S01]  /*10720*/  @!P0 LDG.E R34, desc[UR52][R4.64] ;  /* 0x0000003404228981 */ /* 0x000162000c1e1900 */
[----:B------:R-:W-:Y:S01]  /*10730*/  ISETP.NE.AND P0, PT, R3, 0x3, PT ;  /* 0x000000030300780c */ /* 0x000fe20003f05270 */
[----:B------:R-:W-:Y:S01]  /*10740*/  IMAD.MOV R2, RZ, RZ, -R6 ;  /* 0x000000ffff027224 */ /* 0x000fe200078e0a06 */
[----:B------:R-:W-:Y:S02]  /*10750*/  ISETP.GT.U32.AND P1, PT, R20, 0x5f, PT ;  /* 0x0000005f1400780c */ /* 0x000fe40003f24070 */
[----:B------:R-:W-:Y:S01]  /*10760*/  LOP3.LUT R18, R18, 0xffff, RZ, 0xc0, !PT ;  /* 0x0000ffff12127812 */ /* 0x000fe200078ec0ff */
[----:B------:R-:W-:Y:S01]  /*10770*/  IMAD R35, R8, R2, R35 ;  /* 0x0000000208237224 */ /* 0x000fe200078e0223 */
[----:B------:R-:W-:-:S07]  /*10780*/  SEL R6, RZ, 0x1, P2 ;  /* 0x00000001ff067807 */ /* 0x000fce0001000000 */
[----:B------:R-:W-:-:S04]  /*10790*/  @P0 LOP3.LUT R23, R23, 0x40, RZ, 0xfc, !PT ;  /* 0x0000004017170812 */ /* 0x000fc800078efcff */
[----:B------:R-:W-:-:S04]  /*107a0*/  LOP3.LUT R23, R23, 0xffffffdf, RZ, 0xc0, !PT ;  /* 0xffffffdf17177812 */ /* 0x000fc800078ec0ff */
[----:B------:R-:W-:Y:S01]  /*107b0*/  @P1 LOP3.LUT R23, R23, 0x20, RZ, 0xfc, !PT ;  /* 0x0000002017171812 */ /* 0x000fe200078efcff */
[----:B0-----:R-:W-:Y:S06]  /*107c0*/  @!P0 BRA `(.L_x_4999) ;  /* 0x0000000000048947 */ /* 0x001fec0003800000 */
[----:B------:R-:W-:Y:S01]  /*107d0*/  BPT.TRAP 0x1 ;  /* 0x000000040000795c */ /* 0x000fe20000300000 */
.L_x_4999:
[----:B------:R-:W-:Y:S01]  /*107e0*/  IMAD R32, R0, -0x60, R32 ;  /* 0xffffffa000207824 */ /* 0x000fe200078e0220 */
[----:B------:R-:W-:Y:S01]  /*107f0*/  SHF.L.U32 R0, R26, 0x1f, RZ ;  /* 0x0000001f1a007819 */ /* 0x000fe200000006ff */
[----:B------:R-:W-:Y:S01]  /*10800*/  IMAD R33, R24, 0x8, R22 ;  /* 0x0000000818217824 */ /* 0x000fe200078e0216 */
[----:B------:R-:W-:Y:S03]  /*10810*/  BSSY B0, `(.L_x_5000) ;  /* 0x0000003000007945 */ /* 0x000fe60003800000 */
[----:B------:R-:W0:Y:S02]  /*10820*/  SYNCS.PHASECHK.TRANS64.TRYWAIT P0, [R33+URZ+0x22840], R0 ;  /* 0x02284000210075a7 */ /* 0x000e24000800017f */
[----:B0-----:R-:W-:Y:S05]  /*10830*/  @!P0 BRA `(.L_x_5001) ;  /* 0x0000004000888947 */ /* 0x001fea0003800000 */
.L_x_5065:
[----:B------:R-:W-:Y:S05]  /*10840*/  BSYNC B0 ;  /* 0x0000000000007941 */ /* 0x000fea0003800000 */
.L_x_5000:
        /* <DEDUP_REMOVED lines=81> */
[----:B0-----:R-:W-:-:S04]  /*10d60*/  @P0 LEA R3, P1, R8, R3, 0x1 ;  /* 0x0000000308030211 */ /* 0x001fc800078208ff */
[----:B-1----:R-:W-:-:S04]  /*10d70*/  @P0 IADD3.X R2, RZ, R2, RZ, P1, !PT ;  /* 0x00000002ff020210 */ /* 0x002fc80000ffe4ff */
[----:B------:R-:W-:-:S04]  /*10d80*/  @P0 LOP3.LUT R3, R3, R2, RZ, 0x3c, !PT ;  /* 0x0000000203030212 */ /* 0x000fc800078e3cff */
[----:B------:R-:W-:-:S04]  /*10d90*/  @P0 LOP3.LUT R2, R3, R2, RZ, 0x3c, !PT ;  /* 0x0000000203020212 */ /* 0x000fc800078e3cff */
[----:B------:R-:W-:-:S05]  /*10da0*/  @P0 LOP3.LUT R3, R3, R2, RZ, 0x3c, !PT ;  /* 0x0000000203030212 */ /* 0x000fca00078e3cff */
[----:B--23--:R1:W-:Y:S02]  /*10db0*/  @P0 LDGSTS.E.BYPASS.LTC128B.128 [R7+0x1e400], desc[UR52][R2.64], !P2 ;  /* 0x1e40000002070fae */ /* 0x00c3e4000d101d74 */
.L_x_5079:
        /* <DEDUP_REMOVED lines=10> */
.L_x_5003:
        /* <DEDUP_REMOVED lines=11> */
.L_x_5004:
        /* <DEDUP_REMOVED lines=23> */
[----:B------:R1:W-:Y:S04]  /*11080*/  STL [R1+0x24], R2 ;  /* 0x0000240201007387 */ /* 0x0003e80000100800 */
        /* <DEDUP_REMOVED lines=20> */
.L_x_5006:
[----:B------:R-:W-:Y:S05]  /*111d0*/  BSYNC B6 ;  /* 0x0000000000067941 */ /* 0x000fea0003800000 */
.L_x_5005:
[----:B------:R-:W2:Y:S01]  /*111e0*/  LDL.LU.64 R2, [R1+0x8] ;  /* 0x0000080001027983 */ /* 0x000ea20000300a00 */
[----:B------:R-:W-:Y:S01]  /*111f0*/  ULDC.64 UR4, c[0x0][0x2d8] ;  /* 0x0000b60000047ab9 */ /* 0x000fe20000000a00 */
[----:B------:R-:W1:Y:S02]  /*11200*/  LDC R4, c[0x0][0x448] ;  /* 0x00011200ff047b82 */ /* 0x000e640000000800 */
[----:B------:R-:W3:Y:S04]  /*11210*/  LDL.LU R20, [R1+0x24] ;  /* 0x0000240001147983 */ /* 0x000ee80000300800 */
[----:B------:R-:W4:Y:S04]  /*11220*/  LDL.LU R21, [R1+0x10] ;  /* 0x0000100001157983 */ /* 0x000f280000300800 */
[----:B------:R0:W5:Y:S01]  /*11230*/  LDL R9, [R1] ;  /* 0x0000000001097983 */ /* 0x0001620000100800 */
[----:B-1----:R-:W-:-:S13]  /*11240*/  ISETP.NE.AND P6, PT, R4, 0x1, PT ;  /* 0x000000010400780c */ /* 0x002fda0003fc5270 */
[----:B------:R-:W1:Y:S08]  /*11250*/  @P6 LDC R6, c[0x0][0x44c] ;  /* 0x00011300ff066b82 */ /* 0x000e700000000800 */
[----:B------:R-:W0:Y:S01]  /*11260*/  @P6 LDC R5, c[0x0][0x450] ;  /* 0x00011400ff056b82 */ /* 0x000e220000000800 */
[----:B------:R-:W1:Y:S02]  /*11270*/  S2R R7, SR_TID.X ;  /* 0x0000000000077919 */ /* 0x000e640000002100 */
[----:B-1----:R-:W-:-:S05]  /*11280*/  IMAD.SHL.U32 R7, R7, 0x8, RZ ;  /* 0x0000000807077824 */ /* 0x002fca00078e00ff */
[----:B------:R-:W-:Y:S01]  /*11290*/  LOP3.LUT R7, R7, 0x38, RZ, 0xc0, !PT ;  /* 0x0000003807077812 */ /* 0x000fe200078ec0ff */
[----:B--2---:R-:W-:Y:S02]  /*112a0*/  IMAD.MOV.U32 R3, RZ, RZ, R37 ;  /* 0x000000ffff037224 */ /* 0x004fe400078e0025 */
[----:B------:R-:W-:-:S04]  /*112b0*/  IMAD.WIDE.U32 R2, R18, UR4, R2 ;  /* 0x0000000412027c25 */ /* 0x000fc8000f8e0002 */
[----:B------:R-:W-:Y:S01]  /*112c0*/  IMAD R3, R18, UR5, R3 ;  /* 0x0000000512037c24 */ /* 0x000fe2000f8e0203 */
[----:B------:R-:W-:Y:S02]  /*112d0*/  ULDC.64 UR4, c[0x0][0x2e0] ;  /* 0x0000b80000047ab9 */ /* 0x000fe40000000a00 */
[----:B---3--:R-:W-:Y:S02]  /*112e0*/  IMAD R0, R20, UR4, RZ ;  /* 0x0000000414007c24 */ /* 0x008fe4000f8e02ff */
[----:B------:R-:W1:Y:S01]  /*112f0*/  S2R R20, SR_TID.X ;  /* 0x0000000000147919 */ /* 0x000e620000002100 */
[----:B----4-:R-:W-:-:S04]  /*11300*/  IMAD.WIDE.U32 R2, R21, UR4, R2 ;  /* 0x0000000415027c25 */ /* 0x010fc8000f8e0002 */
[----:B------:R-:W-:Y:S01]  /*11310*/  IMAD R0, R21, UR5, R0 ;  /* 0x0000000515007c24 */ /* 0x000fe2000f8e0200 */
[----:B------:R-:W-:-:S03]  /*11320*/  ULDC.64 UR4, c[0x0][0x2d0] ;  /* 0x0000b40000047ab9 */ /* 0x000fc60000000a00 */
[----:B------:R-:W-:Y:S01]  /*11330*/  IMAD.IADD R3, R3, 0x1, R0 ;  /* 0x0000000103037824 */ /* 0x000fe200078e0200 */
[----:B-1----:R-:W-:-:S04]  /*11340*/  LOP3.LUT R20, R20, 0x7f, RZ, 0xc0, !PT ;  /* 0x0000007f14147812 */ /* 0x002fc800078ec0ff */
[----:B------:R-:W-:Y:S02]  /*11350*/  SHF.R.U32.HI R21, RZ, 0x3, R20 ;  /* 0x00000003ff157819 */ /* 0x000fe40000011614 */
[----:B------:R-:W1:Y:S02]  /*11360*/  S2R R20, SR_TID.X ;  /* 0x0000000000147919 */ /* 0x000e640000002100 */
[----:B-1----:R-:W-:-:S05]  /*11370*/  IMAD.SHL.U32 R20, R20, 0x10, RZ ;  /* 0x0000001014147824 */ /* 0x002fca00078e00ff */
[----:B------:R-:W-:-:S05]  /*11380*/  LOP3.LUT R20, R21, 0x70, R20, 0xf8, !PT ;  /* 0x0000007015147812 */ /* 0x000fca00078ef814 */
[----:B------:R-:W-:-:S04]  /*11390*/  IMAD R0, R17, 0x80, R20 ;  /* 0x0000008011007824 */ /* 0x000fc800078e0214 */
[----:B------:R-:W-:-:S04]  /*113a0*/  @P6 IMAD.HI.U32 R6, R0, R6, RZ ;  /* 0x0000000600066227 */ /* 0x000fc800078e00ff */
[----:B------:R-:W-:Y:S01]  /*113b0*/  IMAD.MOV.U32 R4, RZ, RZ, R0 ;  /* 0x000000ffff047224 */ /* 0x000fe200078e0000 */
[----:B0-----:R-:W-:Y:S02]  /*113c0*/  @P6 SHF.R.U32.HI R4, RZ, R5, R6 ;  /* 0x00000005ff046219 */ /* 0x001fe40000011606 */
[----:B------:R-:W0:Y:S03]  /*113d0*/  LDC R6, c[0x0][0x448] ;  /* 0x00011200ff067b82 */ /* 0x000e260000000800 */
[----:B------:R-:W-:Y:S01]  /*113e0*/  IMAD.MOV R5, RZ, RZ, -R4 ;  /* 0x000000ffff057224 */ /* 0x000fe200078e0a04 */
[----:B------:R-:W1:Y:S01]  /*113f0*/  S2R R20, SR_TID.X ;  /* 0x0000000000147919 */ /* 0x000e620000002100 */
[----:B------:R-:W-:-:S04]  /*11400*/  IMAD.WIDE.U32 R2, R4, UR4, R2 ;  /* 0x0000000404027c25 */ /* 0x000fc8000f8e0002 */
[----:B0-----:R-:W-:Y:S01]  /*11410*/  IMAD R0, R6, R5, R0 ;  /* 0x0000000506007224 */ /* 0x001fe200078e0200 */
[----:B------:R-:W-:-:S05]  /*11420*/  SHF.R.S32.HI R5, RZ, 0x1f, R4 ;  /* 0x0000001fff057819 */ /* 0x000fca0000011404 */
        /* <DEDUP_REMOVED lines=12> */
[----:B-1----:R-:W-:-:S03]  /*114f0*/  LOP3.LUT R20, R20, 0x7f, RZ, 0xc0, !PT ;  /* 0x0000007f14147812 */ /* 0x002fc600078ec0ff */
[----:B------:R-:W-:Y:S01]  /*11500*/  LEA.HI.X R4, R2, UR5, R4, 0x1, P0 ;  /* 0x0000000502047c11 */ /* 0x000fe200080f0c04 */
[----:B------:R-:W-:Y:S01]  /*11510*/  UMOV UR5, 0xffffffff ;  /* 0xffffffff00057882 */ /* 0x000fe20000000000 */
[----:B------:R-:W-:Y:S02]  /*11520*/  ISETP.GE.AND P1, PT, R7, UR4, PT ;  /* 0x0000000407007c0c */ /* 0x000fe4000bf26270 */
[----:B------:R-:W-:Y:S01]  /*11530*/  SHF.R.U32.HI R8, RZ, 0x3, R20 ;  /* 0x00000003ff087819 */ /* 0x000fe20000011614 */
[----:B------:R-:W-:Y:S10]  /*11540*/  BRA.DIV UR5, `(.L_x_5007) ;  /* 0x0000003e05587947 */ /* 0x000ff4000b800000 */
[----:B------:R-:W0:Y:S01]  /*11550*/  SHFL.IDX PT, R3, R0, RZ, 0x181f ;  /* 0x00181fff00037589 */ /* 0x000e2200000e0000 */
[----:B-----5:R-:W-:Y:S02]  /*11560*/  IMAD R5, R9, R6, RZ ;  /* 0x0000000609057224 */ /* 0x020fe400078e02ff */
[----:B------:R-:W-:Y:S01]  /*11570*/  IMAD R17, R17, 0x80, R8 ;  /* 0x0000008011117824 */ /* 0x000fe200078e0208 */
        /* <DEDUP_REMOVED lines=70> */
.L_x_5096:
        /* <DEDUP_REMOVED lines=10> */
.L_x_5008:
        /* <DEDUP_REMOVED lines=18> */
.L_x_5097:
[----:B------:R-:W-:Y:S05]  /*11ba0*/  BSYNC B0 ;  /* 0x0000000000007941 */ /* 0x000fea0003800000 */
.L_x_5009:
[----:B------:R-:W-:-:S05]  /*11bb0*/  IMAD.U32 R0, RZ, RZ, UR36 ;  /* 0x00000024ff007e24 */ /* 0x000fca000f8e00ff */
[----:B------:R-:W-:-:S13]  /*11bc0*/  ISETP.NE.AND P0, PT, R0, 0x3, PT ;  /* 0x000000030000780c */ /* 0x000fda0003f05270 */
[----:B------:R-:W-:Y:S05]  /*11bd0*/  @!P0 BRA `(.L_x_5011) ;  /* 0x0000000000048947 */ /* 0x000fea0003800000 */
[----:B------:R-:W-:Y:S01]  /*11be0*/  BPT.TRAP 0x1 ;  /* 0x000000040000795c */ /* 0x000fe20000300000 */
.L_x_5011:
[----:B------:R-:W-:Y:S01]  /*11bf0*/  SHF.L.U32 R0, R26, 0x1f, RZ ;  /* 0x0000001f1a007819 */ /* 0x000fe200000006ff */
[----:B------:R-:W-:Y:S03]  /*11c00*/  BSSY B0, `(.L_x_5012) ;  /* 0x0000003000007945 */ /* 0x000fe60003800000 */
[----:B------:R-:W1:Y:S02]  /*11c10*/  SYNCS.PHASECHK.TRANS64.TRYWAIT P0, [R33+URZ+0x22860], R0 ;  /* 0x02286000210075a7 */ /* 0x000e64000800017f */
[----:B-1----:R-:W-:Y:S05]  /*11c20*/  @!P0 BRA `(.L_x_5013) ;  /* 0x0000004000548947 */ /* 0x002fea0003800000 */
.L_x_5098:
[----:B------:R-:W-:Y:S05]  /*11c30*/  BSYNC B0 ;  /* 0x0000000000007941 */ /* 0x000fea0003800000 */
.L_x_5012:
        /* <DEDUP_REMOVED lines=93> */
.L_x_5112:
        /* <DEDUP_REMOVED lines=15> */
.L_x_5015:
        /* <DEDUP_REMOVED lines=11> */
.L_x_5016:
[----:B------:R-:W2:Y:S01]  /*123b0*/  LDL.LU R2, [R1+0x14] ;  /* 0x0000140001027983 */ /* 0x000ea20000300800 */
[----:B------:R0:W-:Y:S01]  /*123c0*/  SYNCS.ARRIVE.TRANS64.A1T0 RZ, [R33+URZ+0x22850], RZ ;  /* 0x022850ff21ff79a7 */ /* 0x0001e2000810003f */
[----:B------:R-:W-:Y:S01]  /*123d0*/  BSSY B0, `(.L_x_5017) ;  /* 0x00000dc000007945 */ /* 0x000fe20003800000 */
[----:B--2---:R-:W-:-:S05]  /*123e0*/  VIADD R21, R2, 0xfffffffe ;  /* 0xfffffffe02157836 */ /* 0x004fca0000000000 */
[----:B------:R-:W-:-:S13]  /*123f0*/  ISETP.GE.AND P0, PT, R21, R29, PT ;  /* 0x0000001d1500720c */ /* 0x000fda0003f06270 */
[----:B0-----:R-:W-:Y:S05]  /*12400*/  @!P0 BRA `(.L_x_5018) ;  /* 0x0000000c00608947 */ /* 0x001fea0003800000 */
.L_x_5031:
        /* <DEDUP_REMOVED lines=44> */
.L_x_5019:
[----:B------:R-:W-:Y:S01]  /*126d0*/  IMAD R10, R24, 0x8, R22 ;  /* 0x00000008180a7824 */ /* 0x000fe200078e0216 */
[----:B------:R-:W-:Y:S01]  /*126e0*/  SHF.L.U32 R20, R26, 0x1f, RZ ;  /* 0x0000001f1a147819 */ /* 0x000fe200000006ff */
[----:B------:R-:W-:Y:S01]  /*126f0*/  BSSY B1, `(.L_x_5020) ;  /* 0x0000004000017945 */ /* 0x000fe20003800000 */
[----:B------:R-:W-:Y:S02]  /*12700*/  SHF.R.S32.HI R9, RZ, 0x1f, R5 ;  /* 0x0000001fff097819 */ /* 0x000fe40000011405 */
[----:B------:R-:W0:Y:S02]  /*12710*/  SYNCS.PHASECHK.TRANS64.TRYWAIT P0, [R10+URZ+0x22840], R20 ;  /* 0x022840140a0075a7 */ /* 0x000e24000800017f */
[----:B0-----:R-:W-:Y:S05]  /*12720*/  @!P0 BRA `(.L_x_5021) ;  /* 0x0000003c00f08947 */ /* 0x001fea0003800000 */
.L_x_5113:
[----:B------:R-:W-:Y:S05]  /*12730*/  BSYNC B1 ;  /* 0x0000000000017941 */ /* 0x000fea0003800000 */
.L_x_5020:
        /* <DEDUP_REMOVED lines=49> */
.L_x_5127:
        /* <DEDUP_REMOVED lines=8> */
.L_x_5023:
        /* <DEDUP_REMOVED lines=11> */
.L_x_5024:
[----:B------:R1:W-:Y:S01]  /*12b80*/  SYNCS.ARRIVE.TRANS64.A1T0 RZ, [R10+URZ+0x22830], RZ ;  /* 0x022830ff0aff79a7 */ /* 0x0003e2000810003f */
[----:B------:R-:W-:Y:S05]  /*12b90*/  @!P3 BRA `(.L_x_5025) ;  /* 0x000000000004b947 */ /* 0x000fea0003800000 */
[----:B------:R-:W-:Y:S01]  /*12ba0*/  BPT.TRAP 0x1 ;  /* 0x000000040000795c */ /* 0x000fe20000300000 */
.L_x_5025:
[----:B------:R-:W2:Y:S01]  /*12bb0*/  SYNCS.PHASECHK.TRANS64.TRYWAIT P0, [R10+URZ+0x22860], R20 ;  /* 0x022860140a0075a7 */ /* 0x000ea2000800017f */
[----:B------:R-:W-:Y:S04]  /*12bc0*/  BSSY B1, `(.L_x_5026) ;  /* 0x0000002000017945 */ /* 0x000fe80003800000 */
[----:B--2---:R-:W-:Y:S05]  /*12bd0*/  @!P0 BRA `(.L_x_5027) ;  /* 0x0000004000788947 */ /* 0x004fea0003800000 */
.L_x_5128:
[----:B------:R-:W-:Y:S05]  /*12be0*/  BSYNC B1 ;  /* 0x0000000000017941 */ /* 0x000fea0003800000 */
.L_x_5026:
        /* <DEDUP_REMOVED lines=66> */
.L_x_5142:
        /* <DEDUP_REMOVED lines=11> */
.L_x_5029:
        /* <DEDUP_REMOVED lines=11> */
.L_x_5030:
[----:B------:R0:W-:Y:S01]  /*13170*/  SYNCS.ARRIVE.TRANS64.A1T0 RZ, [R10+URZ+0x22850], RZ ;  /* 0x022850ff0aff79a7 */ /* 0x0001e2000810003f */
[----:B------:R-:W-:Y:S05]  /*13180*/  @P2 BRA `(.L_x_5031) ;  /* 0xfffffff000a02947 */ /* 0x000fea000383ffff */
.L_x_5018:
[----:B------:R-:W-:Y:S05]  /*13190*/  BSYNC B0 ;  /* 0x0000000000007941 */ /* 0x000fea0003800000 */
.L_x_5017:
        /* <DEDUP_REMOVED lines=20> */
.L_x_5033:
[----:B------:R-:W-:Y:S05]  /*132e0*/  BSYNC B0 ;  /* 0x0000000000007941 */ /* 0x000fea0003800000 */
.L_x_5032:
[----:B------:R-:W-:Y:S02]  /*132f0*/  SEL R24, R24, RZ, P0 ;  /* 0x000000ff18187207 */ /* 0x000fe40000000000 */
[----:B------:R-:W-:-:S07]  /*13300*/  LOP3.LUT R26, R26, R5, RZ, 0x3c, !PT ;  /* 0x000000051a1a7212 */ /* 0x000fce00078e3cff */
.L_x_4992:
[----:B------:R-:W-:Y:S05]  /*13310*/  BSYNC B7 ;  /* 0x0000000000077941 */ /* 0x000fea0003800000 */
.L_x_4990:
        /* <DEDUP_REMOVED lines=8> */
[----:B------:R3:W4:Y:S01]  /*133a0*/  LDS.128 R16, [R22+0x228d0] ;  /* 0x0228d00016107984 */ /* 0x0007220000000c00 */
[----:B------:R-:W-:Y:S06]  /*133b0*/  BAR.ARV 0x4, 0x180 ;  /* 0x0106000000007b1d */ /* 0x000fec0000002000 */
[----:B------:R-:W-:Y:S05]  /*133c0*/  BRA `(.L_x_5035) ;  /* 0x0000000c00d47947 */ /* 0x000fea0003800000 */
.L_x_5034:
        /* <DEDUP_REMOVED lines=43> */
.L_x_5152:
[----:B------:R-:W-:Y:S02]  /*13680*/  ULDC UR4, c[0x0][0xc38] ;  /* 0x00030e0000047ab9 */ /* 0x000fe40000000800 */
[----:B------:R-:W-:-:S04]  /*13690*/  IMAD.U32 R5, RZ, RZ, UR4 ;  /* 0x00000004ff057e24 */ /* 0x000fc8000f8e00ff */
[----:B---3--:R-:W-:-:S04]  /*136a0*/  IMAD R14, R14, R5, RZ ;  /* 0x000000050e0e7224 */ /* 0x008fc800078e02ff */
[----:B------:R-:W-:-:S05]  /*136b0*/  IMAD.IADD R7, R7, 0x1, R14 ;  /* 0x0000000107077824 */ /* 0x000fca00078e020e */
[----:B------:R-:W-:-:S13]  /*136c0*/  ISETP.GT.AND P6, PT, R7, R0, PT ;  /* 0x000000000700720c */ /* 0x000fda0003fc4270 */
[----:B------:R-:W-:Y:S05]  /*136d0*/  @P6 BRA `(.L_x_5037) ;  /* 0x0000000000a46947 */ /* 0x000fea0003800000 */
.L_x_5040:
        /* <DEDUP_REMOVED lines=35> */
.L_x_5160:
[----:B------:R-:W-:Y:S02]  /*13910*/  ULDC UR4, c[0x0][0xc38] ;  /* 0x00030e0000047ab9 */ /* 0x000fe40000000800 */
[----:B------:R-:W-:-:S04]  /*13920*/  IMAD.U32 R5, RZ, RZ, UR4 ;  /* 0x00000004ff057e24 */ /* 0x000fc8000f8e00ff */
[----:B---3--:R-:W-:-:S04]  /*13930*/  IMAD R14, R14, R5, RZ ;  /* 0x000000050e0e7224 */ /* 0x008fc800078e02ff */
[----:B------:R-:W-:-:S05]  /*13940*/  IMAD.IADD R7, R14, 0x1, R7 ;  /* 0x000000010e077824 */ /* 0x000fca00078e0207 */
[----:B------:R-:W-:-:S13]  /*13950*/  ISETP.GT.AND P6, PT, R7, R0, PT ;  /* 0x000000000700720c */ /* 0x000fda0003fc4270 */
[----:B------:R-:W-:Y:S05]  /*13960*/  @!P6 BRA `(.L_x_5040) ;  /* 0xfffffffc005ce947 */ /* 0x000fea000383ffff */
.L_x_5037:
        /* <DEDUP_REMOVED lines=8> */
[----:B------:R-:W-:-:S03]  /*139f0*/  IADD3 R19, R12, R19, RZ ;  /* 0x000000130c137210 */ /* 0x000fc60007ffe0ff */
[----:B------:R3:W0:Y:S04]  /*13a00*/  SHFL.IDX PT, R4, R4, R12, 0x1f ;  /* 0x00001f0c04047589 */ /* 0x00062800000e0000 */
.L_x_5165:
[----:B------:R-:W-:-:S13]  /*13a10*/  ISETP.NE.AND P0, PT, R3, RZ, PT ;  /* 0x000000ff0300720c */ /* 0x000fda0003f05270 */
[----:B------:R-:W-:Y:S05]  /*13a20*/  @!P0 BRA `(.L_x_5042) ;  /* 0x0000000000108947 */ /* 0x000fea0003800000 */
[----:B------:R-:W-:Y:S01]  /*13a30*/  UMOV UR4, 0xffffffff ;  /* 0xffffffff00047882 */ /* 0x000fe20000000000 */
[----:B---3--:R-:W-:Y:S02]  /*13a40*/  VIADD R12, R12, 0xffffffff ;  /* 0xffffffff0c0c7836 */ /* 0x008fe40000000000 */
[----:B------:R-:W-:Y:S05]  /*13a50*/  BRA.DIV UR4, `(.L_x_5043) ;  /* 0x0000004604087947 */ /* 0x000fea000b800000 */
[----:B------:R3:W0:Y:S02]  /*13a60*/  SHFL.IDX PT, R6, R2, R12, 0x1f ;  /* 0x00001f0c02067589 */ /* 0x00062400000e0000 */
.L_x_5042:
        /* <DEDUP_REMOVED lines=59> */
.L_x_5044:
        /* <DEDUP_REMOVED lines=60> */
.L_x_5045:
[----:B------:R-:W-:-:S05]  /*141e0*/  LOP3.LUT R2, RZ, R2, RZ, 0x33, !PT ;  /* 0x00000002ff027212 */ /* 0x000fca00078e33ff */
[----:B------:R-:W-:Y:S01]  /*141f0*/  IMAD.IADD R17, R17, 0x1, R2 ;  /* 0x0000000111117824 */ /* 0x000fe200078e0202 */
[----:B------:R-:W-:Y:S06]  /*14200*/  BRA `(.L_x_5046) ;  /* 0x00000000001c7947 */ /* 0x000fec0003800000 */
.L_x_5038:
[----:B------:R-:W-:Y:S01]  /*14210*/  UMOV UR4, URZ ;  /* 0x0000003f00047c82 */ /* 0x000fe20008000000 */
[----:B------:R-:W-:Y:S01]  /*14220*/  UMOV UR5, URZ ;  /* 0x0000003f00057c82 */ /* 0x000fe20008000000 */
[----:B------:R-:W-:Y:S01]  /*14230*/  ULDC UR6, c[0x0][0xc3c] ;  /* 0x00030f0000067ab9 */ /* 0x000fe20000000800 */
[----:B------:R-:W-:Y:S02]  /*14240*/  IMAD.MOV.U32 R16, RZ, RZ, R0 ;  /* 0x000000ffff107224 */ /* 0x000fe400078e0000 */
[----:B------:R-:W-:Y:S02]  /*14250*/  IMAD.U32 R17, RZ, RZ, UR4 ;  /* 0x00000004ff117e24 */ /* 0x000fe4000f8e00ff */
[----:B------:R-:W-:Y:S02]  /*14260*/  IMAD.U32 R18, RZ, RZ, UR5 ;  /* 0x00000005ff127e24 */ /* 0x000fe4000f8e00ff */
[----:B------:R-:W-:-:S07]  /*14270*/  IMAD.U32 R19, RZ, RZ, UR6 ;  /* 0x00000006ff137e24 */ /* 0x000fce000f8e00ff */
.L_x_5046:
        /* <DEDUP_REMOVED lines=10> */
.L_x_5035:
[----:B------:R-:W-:Y:S02]  /*14320*/  ULDC UR4, c[0x0][0xc3c] ;  /* 0x00030f0000047ab9 */ /* 0x000fe40000000800 */
[----:B----4-:R-:W-:-:S13]  /*14330*/  ISETP.GE.AND P0, PT, R19, UR4, PT ;  /* 0x0000000413007c0c */ /* 0x010fda000bf06270 */
[----:B------:R-:W-:Y:S05]  /*14340*/  @!P0 BRA `(.L_x_5047) ;  /* 0xffffffb000b88947 */ /* 0x000fea000383ffff */
[----:B------:R-:W-:Y:S05]  /*14350*/  BSYNC B8 ;  /* 0x0000000000087941 */ /* 0x000fea0003800000 */
.L_x_4984:
[----:B------:R-:W4:Y:S01]  /*14360*/  LDL.LU R0, [R1+0x20] ;  /* 0x0000200001007983 */ /* 0x000f220000300800 */
[----:B------:R-:W-:Y:S01]  /*14370*/  BSSY B0, `(.L_x_5048) ;  /* 0x000000b000007945 */ /* 0x000fe20003800000 */
[----:B------:R-:W5:Y:S01]  /*14380*/  S2R R5, SR_CgaCtaId ;  /* 0x0000000000057919 */ /* 0x000f620000008800 */
[----:B----4-:R-:W-:-:S05]  /*14390*/  VIADD R0, R0, 0x1 ;  /* 0x0000000100007836 */ /* 0x010fca0000000000 */
        /* <DEDUP_REMOVED lines=8> */
.L_x_5168:
[----:B------:R-:W-:Y:S05]  /*14420*/  BSYNC B0 ;  /* 0x0000000000007941 */ /* 0x000fea0003800000 */
.L_x_5048:
[----:B------:R-:W-:-:S03]  /*14430*/  UMOV UR4, 0xffffffff ;  /* 0xffffffff00047882 */ /* 0x000fc60000000000 */
[----:B------:R-:W-:Y:S05]  /*14440*/  BRA.DIV UR4, `(.L_x_5050) ;  /* 0x0000003a04c87947 */ /* 0x000fea000b800000 */
[----:B-1----:R-:W1:Y:S02]  /*14450*/  S2R R0, SR_TID.X ;  /* 0x0000000000007919 */ /* 0x002e640000002100 */
[----:B-1----:R-:W-:-:S04]  /*14460*/  SHF.R.U32.HI R0, RZ, 0x5, R0 ;  /* 0x00000005ff007819 */ /* 0x002fc80000011600 */
[----:B------:R-:W-:-:S05]  /*14470*/  LOP3.LUT R0, R0, 0x3, RZ, 0xc0, !PT ;  /* 0x0000000300007812 */ /* 0x000fca00078ec0ff */
[----:B------:R1:W4:Y:S02]  /*14480*/  SHFL.IDX PT, R14, R0, RZ, 0x1f ;  /* 0x00001fff000e7589 */ /* 0x00032400000e0000 */
.L_x_5171:
[----:B----4-:R-:W-:Y:S01]  /*14490*/  ISETP.NE.AND P0, PT, R14, RZ, PT ;  /* 0x000000ff0e00720c */ /* 0x010fe20003f05270 */
[----:B------:R-:W-:-:S12]  /*144a0*/  BSSY B0, `(.L_x_5051) ;  /* 0x0000024000007945 */ /* 0x000fd80003800000 */
[----:B------:R-:W-:Y:S05]  /*144b0*/  @P0 BRA `(.L_x_5052) ;  /* 0x0000000000880947 */ /* 0x000fea0003800000 */
[----:B------:R-:W-:-:S03]  /*144c0*/  UMOV UR4, 0xffffffff ;  /* 0xffffffff00047882 */ /* 0x000fc60000000000 */
[----:B------:R-:W-:Y:S05]  /*144d0*/  BRA.DIV UR4, `(.L_x_5053) ;  /* 0x0000003a04d87947 */ /* 0x000fea000b800000 */
[----:B------:R-:W-:-:S13]  /*144e0*/  ELECT P6, URZ, PT ;  /* 0x00000000003f782f */ /* 0x000fda00038c0000 */
.L_x_5174:
[----:B------:R-:W-:Y:S05]  /*144f0*/  @!P6 BRA `(.L_x_5052) ;  /* 0x000000000078e947 */ /* 0x000fea0003800000 */
[----:B------:R-:W-:-:S06]  /*14500*/  ULOP3.LUT UR4, UR38, 0x2, URZ, 0xfc, !UPT ;  /* 0x0000000226047892 */ /* 0x000fcc000f8efc3f */
[----:B-1----:R-:W-:-:S05]  /*14510*/  IMAD.U32 R0, RZ, RZ, UR4 ;  /* 0x00000004ff007e24 */ /* 0x002fca000f8e00ff */
[----:B------:R-:W-:-:S13]  /*14520*/  ISETP.NE.AND P0, PT, R0, 0x3, PT ;  /* 0x000000030000780c */ /* 0x000fda0003f05270 */
[----:B------:R-:W-:Y:S05]  /*14530*/  @!P0 BRA `(.L_x_5054) ;  /* 0x0000000000048947 */ /* 0x000fea0003800000 */
[----:B------:R-:W-:Y:S01]  /*14540*/  BPT.TRAP 0x1 ;  /* 0x000000040000795c */ /* 0x000fe20000300000 */
.L_x_5054:
[----:B------:R-:W-:Y:S01]  /*14550*/  IMAD R5, R24, 0x8, R7 ;  /* 0x0000000818057824 */ /* 0x000fe200078e0207 */
[----:B------:R-:W-:Y:S01]  /*14560*/  SHF.L.U32 R0, R26, 0x1f, RZ ;  /* 0x0000001f1a007819 */ /* 0x000fe200000006ff */
[----:B------:R-:W-:-:S03]  /*14570*/  VIADD R24, R24, 0x1 ;  /* 0x0000000118187836 */ /* 0x000fc60000000000 */
[----:B------:R-:W1:Y:S02]  /*14580*/  SYNCS.PHASECHK.TRANS64.TRYWAIT P1, [R5+URZ+0x22840], R0 ;  /* 0x02284000050075a7 */ /* 0x000e64000802017f */
[----:B------:R-:W-:-:S04]  /*14590*/  ISETP.NE.AND P2, PT, R24, 0x2, PT ;  /* 0x000000021800780c */ /* 0x000fc80003f45270 */
[----:B------:R-:W-:Y:S01]  /*145a0*/  SEL R3, RZ, 0x1, P2 ;  /* 0x00000001ff037807 */ /* 0x000fe20001000000 */
[----:B-1----:R-:W-:Y:S08]  /*145b0*/  @!P1 BRA `(.L_x_5055) ;  /* 0x0000003800c09947 */ /* 0x002ff00003800000 */
.L_x_5175:
[----:B------:R-:W-:Y:S02]  /*145c0*/  SEL R24, R24, RZ, P2 ;  /* 0x000000ff18187207 */ /* 0x000fe40001000000 */
[----:B------:R-:W-:Y:S01]  /*145d0*/  LOP3.LUT R2, R26, R3, RZ, 0x3c, !PT ;  /* 0x000000031a027212 */ /* 0x000fe200078e3cff */
[----:B------:R-:W-:Y:S06]  /*145e0*/  @!P0 BRA `(.L_x_5056) ;  /* 0x0000000000048947 */ /* 0x000fec0003800000 */
[----:B------:R-:W-:Y:S01]  /*145f0*/  BPT.TRAP 0x1 ;  /* 0x000000040000795c */ /* 0x000fe20000300000 */
.L_x_5056:
[----:B------:R-:W-:Y:S01]  /*14600*/  IMAD R3, R24, 0x8, R7 ;  /* 0x0000000818037824 */ /* 0x000fe200078e0207 */
[----:B------:R-:W-:-:S04]  /*14610*/  SHF.L.U32 R2, R2, 0x1f, RZ ;  /* 0x0000001f02027819 */ /* 0x000fc800000006ff */
[----:B------:R-:W4:Y:S02]  /*14620*/  SYNCS.PHASECHK.TRANS64.TRYWAIT P1, [R3+URZ+0x22840], R2 ;  /* 0x02284002030075a7 */ /* 0x000f24000802017f */
[----:B----4-:R-:W-:Y:S05]  /*14630*/  @!P1 BRA `(.L_x_5057) ;  /* 0x0000003800b49947 */ /* 0x010fea0003800000 */
.L_x_5176:
[----:B------:R-:W-:Y:S05]  /*14640*/  @!P0 BRA `(.L_x_5058) ;  /* 0x0000000000048947 */ /* 0x000fea0003800000 */
[----:B------:R-:W-:Y:S01]  /*14650*/  BPT.TRAP 0x1 ;  /* 0x000000040000795c */ /* 0x000fe20000300000 */
.L_x_5058:
[----:B------:R-:W5:Y:S02]  /*14660*/  SYNCS.PHASECHK.TRANS64.TRYWAIT P1, [R5+URZ+0x22860], R0 ;  /* 0x02286000050075a7 */ /* 0x000f64000802017f */
[----:B-----5:R-:W-:Y:S05]  /*14670*/  @!P1 BRA `(.L_x_5059) ;  /* 0x0000003800b89947 */ /* 0x020fea0003800000 */
.L_x_5177:
[----:B------:R-:W-:Y:S05]  /*14680*/  @!P0 BRA `(.L_x_5060) ;  /* 0x0000000000048947 */ /* 0x000fea0003800000 */
[----:B------:R-:W-:Y:S01]  /*14690*/  BPT.TRAP 0x1 ;  /* 0x000000040000795c */ /* 0x000fe20000300000 */
.L_x_5060:
[----:B------:R0:W0:Y:S02]  /*146a0*/  SYNCS.PHASECHK.TRANS64.TRYWAIT P0, [R3+URZ+0x22860], R2 ;  /* 0x02286002030075a7 */ /* 0x000024000800017f */
[----:B0-----:R-:W-:Y:S05]  /*146b0*/  @!P0 NANOSLEEP.SYNCS 0x989680 ;  /* 0x009896800000895d */ /* 0x001fea0003900000 */
[----:B------:R-:W0:Y:S02]  /*146c0*/  @!P0 SYNCS.PHASECHK.TRANS64 P0, [R3+URZ+0x22860], R2 ;  /* 0x02286002030085a7 */ /* 0x000e24000800007f */
[----:B0-----:R-:W-:Y:S05]  /*146d0*/  @!P0 BRA `(.L_x_5060) ;  /* 0xfffffffc00f08947 */ /* 0x001fea000383ffff */
.L_x_5052:
[----:B------:R-:W-:Y:S05]  /*146e0*/  BSYNC B0 ;  /* 0x0000000000007941 */ /* 0x000fea0003800000 */
.L_x_5051:
[----:B------:R-:W-:Y:S05]  /*146f0*/  EXIT ;  /* 0x000000000000794d */ /* 0x000fea0003800000 */
.L_x_4917:
[----:B0-----:R0:W1:Y:S02]  /*14700*/  SYNCS.PHASECHK.TRANS64.TRYWAIT P0, [R7+URZ+0x22800], R0 ;  /* 0x02280000070075a7 */ /* 0x001064000800017f */
[----:B-1----:R-:W-:Y:S05]  /*14710*/  @!P0 NANOSLEEP.SYNCS 0x989680 ;  /* 0x009896800000895d */ /* 0x002fea0003900000 */
[----:B------:R-:W1:Y:S02]  /*14720*/  @!P0 SYNCS.PHASECHK.TRANS64 P0, [R7+URZ+0x22800], R0 ;  /* 0x02280000070085a7 */ /* 0x000e64000800007f */
[----:B-1----:R-:W-:Y:S05]  /*14730*/  @!P0 BRA `(.L_x_4917) ;  /* 0xfffffffc00f08947 */ /* 0x002fea000383ffff */
[----:B------:R-:W-:Y:S05]  /*14740*/  BRA `(.L_x_5061) ;  /* 0xfffffed800607947 */ /* 0x000fea000383ffff */
.L_x_4921:
[----:B-1----:R-:W-:-:S04]  /*14750*/  IMAD.U32 R0, RZ, RZ, UR22 ;  /* 0x00000016ff007e24 */ /* 0x002fc8000f8e00ff */
[----:B------:R1:W2:Y:S03]  /*14760*/  SYNCS.PHASECHK.TRANS64.TRYWAIT P1, [R0+URZ+0x22830], R9 ;  /* 0x02283009000075a7 */ /* 0x0002a6000802017f */
[----:B--2---:R-:W-:Y:S05]  /*14770*/  @!P1 NANOSLEEP.SYNCS 0x989680 ;  /* 0x009896800000995d */ /* 0x004fea0003900000 */
[----:B------:R-:W2:Y:S02]  /*14780*/  @!P1 SYNCS.PHASECHK.TRANS64 P1, [R0+URZ+0x22830], R9 ;  /* 0x02283009000095a7 */ /* 0x000ea4000802007f */
[----:B--2---:R-:W-:Y:S05]  /*14790*/  @!P1 BRA `(.L_x_4921) ;  /* 0xfffffffc00ec9947 */ /* 0x004fea000383ffff */
[----:B------:R-:W-:Y:S05]  /*147a0*/  BRA `(.L_x_4920) ;  /* 0xfffffed800887947 */ /* 0x000fea000383ffff */
.L_x_4926:
[----:B-1----:R-:W-:-:S04]  /*147b0*/  IMAD.U32 R10, RZ, RZ, UR22 ;  /* 0x00000016ff0a7e24 */ /* 0x002fc8000f8e00ff */
[----:B------:R1:W2:Y:S03]  /*147c0*/  SYNCS.PHASECHK.TRANS64.TRYWAIT P1, [R10+URZ+0x22850], R9 ;  /* 0x022850090a0075a7 */ /* 0x0002a6000802017f */
[----:B--2---:R-:W-:Y:S05]  /*147d0*/  @!P1 NANOSLEEP.SYNCS 0x989680 ;  /* 0x009896800000995d */ /* 0x004fea0003900000 */
[----:B------:R-:W2:Y:S02]  /*147e0*/  @!P1 SYNCS.PHASECHK.TRANS64 P1, [R10+URZ+0x22850], R9 ;  /* 0x022850090a0095a7 */ /* 0x000ea4000802007f */
[----:B--2---:R-:W-:Y:S05]  /*147f0*/  @!P1 BRA `(.L_x_4926) ;  /* 0xfffffffc00ec9947 */ /* 0x004fea000383ffff */
[----:B------:R-:W-:Y:S05]  /*14800*/  BRA `(.L_x_4925) ;  /* 0xfffffef800147947 */ /* 0x000fea000383ffff */
.L_x_4932:
[----:B-1----:R-:W-:-:S04]  /*14810*/  IMAD.U32 R0, RZ, RZ, UR23 ;  /* 0x00000017ff007e24 */ /* 0x002fc8000f8e00ff */
[----:B------:R1:W2:Y:S03]  /*14820*/  SYNCS.PHASECHK.TRANS64.TRYWAIT P1, [R0+URZ+0x22830], R7 ;  /* 0x02283007000075a7 */ /* 0x0002a6000802017f */
[----:B--2---:R-:W-:Y:S05]  /*14830*/  @!P1 NANOSLEEP.SYNCS 0x989680 ;  /* 0x009896800000995d */ /* 0x004fea0003900000 */
[----:B------:R-:W2:Y:S02]  /*14840*/  @!P1 SYNCS.PHASECHK.TRANS64 P1, [R0+URZ+0x22830], R7 ;  /* 0x02283007000095a7 */ /* 0x000ea4000802007f */
[----:B--2---:R-:W-:Y:S05]  /*14850*/  @!P1 BRA `(.L_x_4932) ;  /* 0xfffffffc00ec9947 */ /* 0x004fea000383ffff */
[----:B------:R-:W-:Y:S05]  /*14860*/  BRA `(.L_x_4931) ;  /* 0xfffffefc00587947 */ /* 0x000fea000383ffff */
.L_x_4937:
[----:B-1----:R-:W-:-:S04]  /*14870*/  IMAD.U32 R8, RZ, RZ, UR23 ;  /* 0x00000017ff087e24 */ /* 0x002fc8000f8e00ff */
[----:B------:R1:W2:Y:S03]  /*14880*/  SYNCS.PHASECHK.TRANS64.TRYWAIT P1, [R8+URZ+0x22850], R7 ;  /* 0x02285007080075a7 */ /* 0x0002a6000802017f */
[----:B--2---:R-:W-:Y:S05]  /*14890*/  @!P1 NANOSLEEP.SYNCS 0x989680 ;  /* 0x009896800000995d */ /* 0x004fea0003900000 */
[----:B------:R-:W2:Y:S02]  /*148a0*/  @!P1 SYNCS.PHASECHK.TRANS64 P1, [R8+URZ+0x22850], R7 ;  /* 0x02285007080095a7 */ /* 0x000ea4000802007f */
[----:B--2---:R-:W-:Y:S05]  /*148b0*/  @!P1 BRA `(.L_x_4937) ;  /* 0xfffffffc00ec9947 */ /* 0x004fea000383ffff */
[----:B------:R-:W-:Y:S05]  /*148c0*/  BRA `(.L_x_4936) ;  /* 0xffffff2000d47947 */ /* 0x000fea000383ffff */
.L_x_4944:
[----:B-1----:R-:W-:-:S04]  /*148d0*/  IMAD.U32 R0, RZ, RZ, UR23 ;  /* 0x00000017ff007e24 */ /* 0x002fc8000f8e00ff */
[----:B------:R1:W2:Y:S03]  /*148e0*/  SYNCS.PHASECHK.TRANS64.TRYWAIT P1, [R0+URZ+0x22830], R7 ;  /* 0x02283007000075a7 */ /* 0x0002a6000802017f */
[----:B--2---:R-:W-:Y:S05]  /*148f0*/  @!P1 NANOSLEEP.SYNCS 0x989680 ;  /* 0x009896800000995d */ /* 0x004fea0003900000 */
[----:B------:R-:W2:Y:S02]  /*14900*/  @!P1 SYNCS.PHASECHK.TRANS64 P1, [R0+URZ+0x22830], R7 ;  /* 0x02283007000095a7 */ /* 0x000ea4000802007f */
[----:B--2---:R-:W-:Y:S05]  /*14910*/  @!P1 BRA `(.L_x_4944) ;  /* 0xfffffffc00ec9947 */ /* 0x004fea000383ffff */
[----:B------:R-:W-:Y:S05]  /*14920*/  BRA `(.L_x_4943) ;  /* 0xffffff2400f07947 */ /* 0x000fea000383ffff */
.L_x_4949:
[----:B-1----:R-:W-:-:S04]  /*14930*/  IMAD.U32 R8, RZ, RZ, UR23 ;  /* 0x00000017ff087e24 */ /* 0x002fc8000f8e00ff */
[----:B------:R1:W2:Y:S03]  /*14940*/  SYNCS.PHASECHK.TRANS64.TRYWAIT P1, [R8+URZ+0x22850], R7 ;  /* 0x02285007080075a7 */ /* 0x0002a6000802017f */
[----:B--2---:R-:W-:Y:S05]  /*14950*/  @!P1 NANOSLEEP.SYNCS 0x989680 ;  /* 0x009896800000995d */ /* 0x004fea0003900000 */
[----:B------:R-:W2:Y:S02]  /*14960*/  @!P1 SYNCS.PHASECHK.TRANS64 P1, [R8+URZ+0x22850], R7 ;  /* 0x02285007080095a7 */ /* 0x000ea4000802007f */
[----:B--2---:R-:W-:Y:S05]  /*14970*/  @!P1 BRA `(.L_x_4949) ;  /* 0xfffffffc00ec9947 */ /* 0x004fea000383ffff */
[----:B------:R-:W-:Y:S05]  /*14980*/  BRA `(.L_x_4948) ;  /* 0xffffff4400907947 */ /* 0x000fea000383ffff */
.L_x_4998:
        /* <DEDUP_REMOVED lines=11> */
.L_x_5063:
[----:B------:R-:W-:Y:S05]  /*14a40*/  BSYNC B0 ;  /* 0x0000000000007941 */ /* 0x000fea0003800000 */
.L_x_5062:
[----:B------:R-:W-:Y:S05]  /*14a50*/  BRA `(.L_x_5064) ;  /* 0xffffffb800cc7947 */ /* 0x000fea000383ffff */
.L_x_5001:
[----:B0-----:R0:W1:Y:S02]  /*14a60*/  SYNCS.PHASECHK.TRANS64.TRYWAIT P0, [R33+URZ+0x22840], R0 ;  /* 0x02284000210075a7 */ /* 0x001064000800017f */
[----:B-1----:R-:W-:Y:S05]  /*14a70*/  @!P0 NANOSLEEP.SYNCS 0x989680 ;  /* 0x009896800000895d */ /* 0x002fea0003900000 */
[----:B------:R-:W1:Y:S02]  /*14a80*/  @!P0 SYNCS.PHASECHK.TRANS64 P0, [R33+URZ+0x22840], R0 ;  /* 0x02284000210085a7 */ /* 0x000e64000800007f */
[----:B-1----:R-:W-:Y:S05]  /*14a90*/  @!P0 BRA `(.L_x_5001) ;  /* 0xfffffffc00f08947 */ /* 0x002fea000383ffff */
[----:B------:R-:W-:Y:S05]  /*14aa0*/  BRA `(.L_x_5065) ;  /* 0xffffffbc00647947 */ /* 0x000fea000383ffff */
.L_x_5002:
        /* <DEDUP_REMOVED lines=8> */
.L_x_5067:
[----:B------:R-:W-:Y:S05]  /*14b30*/  BSYNC B0 ;  /* 0x0000000000007941 */ /* 0x000fea0003800000 */
.L_x_5066:
        /* <DEDUP_REMOVED lines=9> */
.L_x_5068:
[----:B------:R-:W-:Y:S02]  /*14bd0*/  IMAD.MOV.U32 R13, RZ, RZ, R4 ;  /* 0x000000ffff0d7224 */ /* 0x000fe400078e0004 */
[----:B------:R-:W-:Y:S02]  /*14be0*/  IMAD.MOV.U32 R12, RZ, RZ, 0x1 ;  /* 0x00000001ff0c7424 */ /* 0x000fe400078e00ff */
[----:B------:R-:W-:-:S07]  /*14bf0*/  IMAD.MOV.U32 R3, RZ, RZ, R14 ;  /* 0x000000ffff037224 */ /* 0x000fce00078e000e */
[----:B------:R-:W-:Y:S05]  /*14c00*/  WARPSYNC.COLLECTIVE R15, `(.L_x_5069) ;  /* 0x000000000f087348 */ /* 0x000fea0003c00000 */
[----:B------:R0:W1:Y:S02]  /*14c10*/  SHFL.IDX P6, R14, R13, R12, R11 ;  /* 0x0000000c0d0e7389 */ /* 0x00006400000c000b */
[----:B01----:R-:W-:Y:S01]  /*14c20*/  ENDCOLLECTIVE ;  /* 0x000000000000791b */ /* 0x003fe20003800000 */
.L_x_5069:
        /* <DEDUP_REMOVED lines=15> */
.L_x_5070:
[----:B------:R-:W-:Y:S02]  /*14d20*/  @P0 IMAD R7, R5, 0x2, R22 ;  /* 0x0000000205070824 */ /* 0x000fe400078e0216 */
[----:B------:R-:W-:Y:S02]  /*14d30*/  IMAD.MOV.U32 R13, RZ, RZ, R4 ;  /* 0x000000ffff0d7224 */ /* 0x000fe400078e0004 */
[----:B------:R-:W-:Y:S02]  /*14d40*/  IMAD.MOV.U32 R12, RZ, RZ, 0x2 ;  /* 0x00000002ff0c7424 */ /* 0x000fe400078e00ff */
[----:B------:R-:W-:-:S07]  /*14d50*/  IMAD.MOV.U32 R3, RZ, RZ, R14 ;  /* 0x000000ffff037224 */ /* 0x000fce00078e000e */
[----:B------:R-:W-:Y:S05]  /*14d60*/  WARPSYNC.COLLECTIVE R15, `(.L_x_5071) ;  /* 0x000000000f087348 */ /* 0x000fea0003c00000 */
[----:B------:R0:W1:Y:S02]  /*14d70*/  SHFL.IDX P6, R14, R13, R12, R11 ;  /* 0x0000000c0d0e7389 */ /* 0x00006400000c000b */
[----:B01----:R-:W-:Y:S01]  /*14d80*/  ENDCOLLECTIVE ;  /* 0x000000000000791b */ /* 0x003fe20003800000 */
.L_x_5071:
        /* <DEDUP_REMOVED lines=15> */
.L_x_5072:
[----:B------:R-:W-:Y:S02]  /*14e80*/  @P0 IMAD R7, R5, 0x2, R22 ;  /* 0x0000000205070824 */ /* 0x000fe400078e0216 */
[----:B------:R-:W-:Y:S02]  /*14e90*/  IMAD.MOV.U32 R13, RZ, RZ, R4 ;  /* 0x000000ffff0d7224 */ /* 0x000fe400078e0004 */
[----:B------:R-:W-:Y:S02]  /*14ea0*/  IMAD.MOV.U32 R12, RZ, RZ, 0x3 ;  /* 0x00000003ff0c7424 */ /* 0x000fe400078e00ff */
[----:B------:R-:W-:-:S07]  /*14eb0*/  IMAD.MOV.U32 R3, RZ, RZ, R14 ;  /* 0x000000ffff037224 */ /* 0x000fce00078e000e */
[----:B------:R-:W-:Y:S05]  /*14ec0*/  WARPSYNC.COLLECTIVE R15, `(.L_x_5073) ;  /* 0x000000000f087348 */ /* 0x000fea0003c00000 */
[----:B------:R0:W1:Y:S02]  /*14ed0*/  SHFL.IDX P6, R14, R13, R12, R11 ;  /* 0x0000000c0d0e7389 */ /* 0x00006400000c000b */
[----:B01----:R-:W-:Y:S01]  /*14ee0*/  ENDCOLLECTIVE ;  /* 0x000000000000791b */ /* 0x003fe20003800000 */
.L_x_5073:
        /* <DEDUP_REMOVED lines=15> */
.L_x_5074:
[----:B------:R-:W-:Y:S02]  /*14fe0*/  @P0 IMAD R7, R5, 0x2, R22 ;  /* 0x0000000205070824 */ /* 0x000fe400078e0216 */
[----:B------:R-:W-:Y:S02]  /*14ff0*/  IMAD.MOV.U32 R13, RZ, RZ, R4 ;  /* 0x000000ffff0d7224 */ /* 0x000fe400078e0004 */
[----:B------:R-:W-:Y:S02]  /*15000*/  IMAD.MOV.U32 R12, RZ, RZ, 0x4 ;  /* 0x00000004ff0c7424 */ /* 0x000fe400078e00ff */
[----:B------:R-:W-:-:S07]  /*15010*/  IMAD.MOV.U32 R3, RZ, RZ, R14 ;  /* 0x000000ffff037224 */ /* 0x000fce00078e000e */
[----:B------:R-:W-:Y:S05]  /*15020*/  WARPSYNC.COLLECTIVE R15, `(.L_x_5075) ;  /* 0x000000000f087348 */ /* 0x000fea0003c00000 */
[----:B------:R0:W1:Y:S02]  /*15030*/  SHFL.IDX P6, R14, R13, R12, R11 ;  /* 0x0000000c0d0e7389 */ /* 0x00006400000c000b */
[----:B01----:R-:W-:Y:S01]  /*15040*/  ENDCOLLECTIVE ;  /* 0x000000000000791b */ /* 0x003fe20003800000 */
.L_x_5075:
        /* <DEDUP_REMOVED lines=15> */
.L_x_5076:
[----:B------:R-:W-:Y:S02]  /*15140*/  @P0 IMAD R7, R5, 0x2, R22 ;  /* 0x0000000205070824 */ /* 0x000fe400078e0216 */
[----:B------:R-:W-:Y:S02]  /*15150*/  IMAD.MOV.U32 R13, RZ, RZ, R4 ;  /* 0x000000ffff0d7224 */ /* 0x000fe400078e0004 */
[----:B------:R-:W-:Y:S02]  /*15160*/  IMAD.MOV.U32 R12, RZ, RZ, 0x5 ;  /* 0x00000005ff0c7424 */ /* 0x000fe400078e00ff */
[----:B------:R-:W-:-:S07]  /*15170*/  IMAD.MOV.U32 R3, RZ, RZ, R14 ;  /* 0x000000ffff037224 */ /* 0x000fce00078e000e */
[----:B------:R-:W-:Y:S05]  /*15180*/  WARPSYNC.COLLECTIVE R15, `(.L_x_5077) ;  /* 0x000000000f087348 */ /* 0x000fea0003c00000 */
[----:B------:R0:W1:Y:S02]  /*15190*/  SHFL.IDX P6, R14, R13, R12, R11 ;  /* 0x0000000c0d0e7389 */ /* 0x00006400000c000b */
[----:B01----:R-:W-:Y:S01]  /*151a0*/  ENDCOLLECTIVE ;  /* 0x000000000000791b */ /* 0x003fe20003800000 */
.L_x_5077:
        /* <DEDUP_REMOVED lines=10> */
.L_x_5078:
[----:B------:R-:W-:Y:S01]  /*15250*/  @!PT LDS RZ, [RZ] ;  /* 0x00000000fffff984 */ /* 0x000fe20000000800 */
[----:B------:R-:W-:Y:S01]  /*15260*/  @!PT LDS RZ, [RZ] ;  /* 0x00000000fffff984 */ /* 0x000fe20000000800 */
[----:B------:R-:W-:Y:S01]  /*15270*/  @!PT LDS RZ, [RZ] ;  /* 0x00000000fffff984 */ /* 0x000fe20000000800 */
[----:B------:R0:W-:Y:S01]  /*15280*/  @P0 LDGSTS.E.BYPASS.LTC128B.128 [R7+0x1e400], desc[UR52][R2.64], !P2 ;  /* 0x1e40000002070fae */ /* 0x0001e2000d101d74 */
[----:B------:R-:W-:Y:S01]  /*15290*/  IMAD.MOV.U32 R0, RZ, RZ, R14 ;  /* 0x000000ffff007224 */ /* 0x000fe200078e000e */
[----:B------:R-:W-:Y:S06]  /*152a0*/  BRA `(.L_x_5079) ;  /* 0xffffffb800c47947 */ /* 0x000fec000383ffff */
.L_x_5007:
[----:B------:R-:W-:Y:S02]  /*152b0*/  IMAD.MOV.U32 R13, RZ, RZ, R4 ;  /* 0x000000ffff0d7224 */ /* 0x000fe400078e0004 */
[----:B------:R-:W-:Y:S02]  /*152c0*/  IMAD.MOV.U32 R12, RZ, RZ, RZ ;  /* 0x000000ffff0c7224 */ /* 0x000fe400078e00ff */
[----:B------:R-:W-:Y:S02]  /*152d0*/  IMAD.MOV.U32 R11, RZ, RZ, 0x181f ;  /* 0x0000181fff0b7424 */ /* 0x000fe400078e00ff */
[----:B------:R-:W-:Y:S02]  /*152e0*/  IMAD.MOV.U32 R15, RZ, RZ, -0x1 ;  /* 0xffffffffff0f7424 */ /* 0x000fe400078e00ff */
[----:B-----5:R-:W-:Y:S02]  /*152f0*/  IMAD R5, R9, R6, RZ ;  /* 0x0000000609057224 */ /* 0x020fe400078e02ff */
[----:B------:R-:W-:-:S07]  /*15300*/  IMAD R17, R17, 0x80, R8 ;  /* 0x0000008011117824 */ /* 0x000fce00078e0208 */
[----:B------:R-:W-:Y:S05]  /*15310*/  WARPSYNC.COLLECTIVE R15, `(.L_x_5080) ;  /* 0x000000000f087348 */ /* 0x000fea0003c00000 */
[----:B------:R0:W1:Y:S02]  /*15320*/  SHFL.IDX P6, R14, R13, R12, R11 ;  /* 0x0000000c0d0e7389 */ /* 0x00006400000c000b */
[----:B01----:R-:W-:Y:S01]  /*15330*/  ENDCOLLECTIVE ;  /* 0x000000000000791b */ /* 0x003fe20003800000 */
.L_x_5080:
[C---:B------:R-:W-:Y:S01]  /*15340*/  VIADD R6, R17.reuse, 0x10 ;  /* 0x0000001011067836 */ /* 0x040fe20000000000 */
[----:B------:R-:W-:Y:S01]  /*15350*/  ISETP.GE.AND P0, PT, R17, R5, PT ;  /* 0x000000051100720c */ /* 0x000fe20003f06270 */
[----:B------:R-:W-:Y:S02]  /*15360*/  IMAD.MOV.U32 R13, RZ, RZ, R0 ;  /* 0x000000ffff0d7224 */ /* 0x000fe400078e0000 */
[----:B------:R-:W-:-:S10]  /*15370*/  IMAD.MOV.U32 R2, RZ, RZ, R14 ;  /* 0x000000ffff027224 */ /* 0x000fd400078e000e */
[----:B------:R-:W-:Y:S05]  /*15380*/  WARPSYNC.COLLECTIVE R15, `(.L_x_5081) ;  /* 0x000000000f087348 */ /* 0x000fea0003c00000 */
[----:B------:R0:W1:Y:S02]  /*15390*/  SHFL.IDX P6, R14, R13, R12, R11 ;  /* 0x0000000c0d0e7389 */ /* 0x00006400000c000b */
[----:B01----:R-:W-:Y:S01]  /*153a0*/  ENDCOLLECTIVE ;  /* 0x000000000000791b */ /* 0x003fe20003800000 */
.L_x_5081:
[----:B------:R-:W-:Y:S02]  /*153b0*/  IMAD.MOV.U32 R13, RZ, RZ, R4 ;  /* 0x000000ffff0d7224 */ /* 0x000fe400078e0004 */
[----:B------:R-:W-:Y:S02]  /*153c0*/  IMAD.MOV.U32 R12, RZ, RZ, 0x1 ;  /* 0x00000001ff0c7424 */ /* 0x000fe400078e00ff */
[----:B------:R-:W-:-:S07]  /*153d0*/  IMAD.MOV.U32 R3, RZ, RZ, R14 ;  /* 0x000000ffff037224 */ /* 0x000fce00078e000e */
[----:B------:R-:W-:Y:S05]  /*153e0*/  WARPSYNC.COLLECTIVE R15, `(.L_x_5082) ;  /* 0x000000000f087348 */ /* 0x000fea0003c00000 */
[----:B------:R0:W1:Y:S02]  /*153f0*/  SHFL.IDX P6, R14, R13, R12, R11 ;  /* 0x0000000c0d0e7389 */ /* 0x00006400000c000b */
[----:B01----:R-:W-:Y:S01]  /*15400*/  ENDCOLLECTIVE ;  /* 0x000000000000791b */ /* 0x003fe20003800000 */
.L_x_5082:
[----:B------:R-:W-:-:S04]  /*15410*/  @!P0 LEA R3, P2, R7, R3, 0x1 ;  /* 0x0000000307038211 */ /* 0x000fc800078408ff */
[----:B------:R-:W-:-:S04]  /*15420*/  @!P0 IADD3.X R2, RZ, R2, RZ, P2, !PT ;  /* 0x00000002ff028210 */ /* 0x000fc800017fe4ff */
        /* <DEDUP_REMOVED lines=13> */
.L_x_5083:
[----:B------:R-:W-:Y:S02]  /*15500*/  IMAD.MOV.U32 R13, RZ, RZ, R4 ;  /* 0x000000ffff0d7224 */ /* 0x000fe400078e0004 */
[----:B------:R-:W-:Y:S02]  /*15510*/  IMAD.MOV.U32 R12, RZ, RZ, 0x2 ;  /* 0x00000002ff0c7424 */ /* 0x000fe400078e00ff */
[----:B------:R-:W-:-:S07]  /*15520*/  IMAD.MOV.U32 R3, RZ, RZ, R14 ;  /* 0x000000ffff037224 */ /* 0x000fce00078e000e */
[----:B------:R-:W-:Y:S05]  /*15530*/  WARPSYNC.COLLECTIVE R15, `(.L_x_5084) ;  /* 0x000000000f087348 */ /* 0x000fea0003c00000 */
[----:B------:R0:W1:Y:S02]  /*15540*/  SHFL.IDX P6, R14, R13, R12, R11 ;  /* 0x0000000c0d0e7389 */ /* 0x00006400000c000b */
[----:B01----:R-:W-:Y:S01]  /*15550*/  ENDCOLLECTIVE ;  /* 0x000000000000791b */ /* 0x003fe20003800000 */
.L_x_5084:
        /* <DEDUP_REMOVED lines=16> */
.L_x_5085:
[----:B------:R-:W-:Y:S02]  /*15660*/  IMAD.MOV.U32 R13, RZ, RZ, R4 ;  /* 0x000000ffff0d7224 */ /* 0x000fe400078e0004 */
[----:B------:R-:W-:Y:S02]  /*15670*/  IMAD.MOV.U32 R12, RZ, RZ, 0x3 ;  /* 0x00000003ff0c7424 */ /* 0x000fe400078e00ff */
[----:B------:R-:W-:-:S07]  /*15680*/  IMAD.MOV.U32 R3, RZ, RZ, R14 ;  /* 0x000000ffff037224 */ /* 0x000fce00078e000e */
[----:B------:R-:W-:Y:S05]  /*15690*/  WARPSYNC.COLLECTIVE R15, `(.L_x_5086) ;  /* 0x000000000f087348 */ /* 0x000fea0003c00000 */
[----:B------:R0:W1:Y:S02]  /*156a0*/  SHFL.IDX P6, R14, R13, R12, R11 ;  /* 0x0000000c0d0e7389 */ /* 0x00006400000c000b */
[----:B01----:R-:W-:Y:S01]  /*156b0*/  ENDCOLLECTIVE ;  /* 0x000000000000791b */ /* 0x003fe20003800000 */
.L_x_5086:
        /* <DEDUP_REMOVED lines=16> */
.L_x_5087:
[----:B------:R-:W-:Y:S02]  /*157c0*/  IMAD.MOV.U32 R13, RZ, RZ, R4 ;  /* 0x000000ffff0d7224 */ /* 0x000fe400078e0004 */
[----:B------:R-:W-:Y:S02]  /*157d0*/  IMAD.MOV.U32 R12, RZ, RZ, 0x4 ;  /* 0x00000004ff0c7424 */ /* 0x000fe400078e00ff */
[----:B------:R-:W-:-:S07]  /*157e0*/  IMAD.MOV.U32 R3, RZ, RZ, R14 ;  /* 0x000000ffff037224 */ /* 0x000fce00078e000e */
[----:B------:R-:W-:Y:S05]  /*157f0*/  WARPSYNC.COLLECTIVE R15, `(.L_x_5088) ;  /* 0x000000000f087348 */ /* 0x000fea0003c00000 */
[----:B------:R0:W1:Y:S02]  /*15800*/  SHFL.IDX P6, R14, R13, R12, R11 ;  /* 0x0000000c0d0e7389 */ /* 0x00006400000c000b */
[----:B01----:R-:W-:Y:S01]  /*15810*/  ENDCOLLECTIVE ;  /* 0x000000000000791b */ /* 0x003fe20003800000 */
.L_x_5088:
        /* <DEDUP_REMOVED lines=16> */
.L_x_5089:
[----:B------:R-:W-:Y:S02]  /*15920*/  IMAD.MOV.U32 R13, RZ, RZ, R4 ;  /* 0x000000ffff0d7224 */ /* 0x000fe400078e0004 */
[----:B------:R-:W-:Y:S02]  /*15930*/  IMAD.MOV.U32 R12, RZ, RZ, 0x5 ;  /* 0x00000005ff0c7424 */ /* 0x000fe400078e00ff */
[----:B------:R-:W-:-:S07]  /*15940*/  IMAD.MOV.U32 R3, RZ, RZ, R14 ;  /* 0x000000ffff037224 */ /* 0x000fce00078e000e */
[----:B------:R-:W-:Y:S05]  /*15950*/  WARPSYNC.COLLECTIVE R15, `(.L_x_5090) ;  /* 0x000000000f087348 */ /* 0x000fea0003c00000 */
[----:B------:R0:W1:Y:S02]  /*15960*/  SHFL.IDX P6, R14, R13, R12, R11 ;  /* 0x0000000c0d0e7389 */ /* 0x00006400000c000b */
[----:B01----:R-:W-:Y:S01]  /*15970*/  ENDCOLLECTIVE ;  /* 0x000000000000791b */ /* 0x003fe20003800000 */
.L_x_5090:
        /* <DEDUP_REMOVED lines=16> */
.L_x_5091:
[----:B------:R-:W-:Y:S02]  /*15a80*/  IMAD.MOV.U32 R13, RZ, RZ, R4 ;  /* 0x000000ffff0d7224 */ /* 0x000fe400078e0004 */
[----:B------:R-:W-:Y:S02]  /*15a90*/  IMAD.MOV.U32 R12, RZ, RZ, 0x6 ;  /* 0x00000006ff0c7424 */ /* 0x000fe400078e00ff */
[----:B------:R-:W-:-:S07]  /*15aa0*/  IMAD.MOV.U32 R3, RZ, RZ, R14 ;  /* 0x000000ffff037224 */ /* 0x000fce00078e000e */
[----:B------:R-:W-:Y:S05]  /*15ab0*/  WARPSYNC.COLLECTIVE R15, `(.L_x_5092) ;  /* 0x000000000f087348 */ /* 0x000fea0003c00000 */
[----:B------:R0:W1:Y:S02]  /*15ac0*/  SHFL.IDX P6, R14, R13, R12, R11 ;  /* 0x0000000c0d0e7389 */ /* 0x00006400000c000b */
[----:B01----:R-:W-:Y:S01]  /*15ad0*/  ENDCOLLECTIVE ;  /* 0x000000000000791b */ /* 0x003fe20003800000 */
.L_x_5092:
        /* <DEDUP_REMOVED lines=16> */
.L_x_5093:
[----:B------:R-:W-:Y:S02]  /*15be0*/  IMAD.MOV.U32 R13, RZ, RZ, R4 ;  /* 0x000000ffff0d7224 */ /* 0x000fe400078e0004 */
[----:B------:R-:W-:Y:S02]  /*15bf0*/  IMAD.MOV.U32 R12, RZ, RZ, 0x7 ;  /* 0x00000007ff0c7424 */ /* 0x000fe400078e00ff */
[----:B------:R-:W-:-:S07]  /*15c00*/  IMAD.MOV.U32 R3, RZ, RZ, R14 ;  /* 0x000000ffff037224 */ /* 0x000fce00078e000e */
[----:B------:R-:W-:Y:S05]  /*15c10*/  WARPSYNC.COLLECTIVE R15, `(.L_x_5094) ;  /* 0x000000000f087348 */ /* 0x000fea0003c00000 */
[----:B------:R0:W1:Y:S02]  /*15c20*/  SHFL.IDX P6, R14, R13, R12, R11 ;  /* 0x0000000c0d0e7389 */ /* 0x00006400000c000b */
[----:B01----:R-:W-:Y:S01]  /*15c30*/  ENDCOLLECTIVE ;  /* 0x000000000000791b */ /* 0x003fe20003800000 */
.L_x_5094:
        /* <DEDUP_REMOVED lines=14> */
.L_x_5095:
[----:B------:R-:W-:Y:S05]  /*15d20*/  BRA `(.L_x_5096) ;  /* 0xffffffbc002c7947 */ /* 0x000fea000383ffff */
.L_x_5010:
[----:B0-----:R0:W1:Y:S02]  /*15d30*/  SYNCS.PHASECHK.TRANS64.TRYWAIT P0, [R22+URZ+0x22820], R3 ;  /* 0x02282003160075a7 */ /* 0x001064000800017f */
[----:B-1----:R-:W-:Y:S05]  /*15d40*/  @!P0 NANOSLEEP.SYNCS 0x989680 ;  /* 0x009896800000895d */ /* 0x002fea0003900000 */
[----:B------:R-:W1:Y:S02]  /*15d50*/  @!P0 SYNCS.PHASECHK.TRANS64 P0, [R22+URZ+0x22820], R3 ;  /* 0x02282003160085a7 */ /* 0x000e64000800007f */
[----:B-1----:R-:W-:Y:S05]  /*15d60*/  @!P0 BRA `(.L_x_5010) ;  /* 0xfffffffc00f08947 */ /* 0x002fea000383ffff */
[----:B------:R-:W-:Y:S05]  /*15d70*/  BRA `(.L_x_5097) ;  /* 0xffffffbc00887947 */ /* 0x000fea000383ffff */
.L_x_5013:
[----:B-1----:R1:W2:Y:S02]  /*15d80*/  SYNCS.PHASECHK.TRANS64.TRYWAIT P0, [R33+URZ+0x22860], R0 ;  /* 0x02286000210075a7 */ /* 0x0022a4000800017f */
[----:B--2---:R-:W-:Y:S05]  /*15d90*/  @!P0 NANOSLEEP.SYNCS 0x989680 ;  /* 0x009896800000895d */ /* 0x004fea0003900000 */
[----:B------:R-:W2:Y:S02]  /*15da0*/  @!P0 SYNCS.PHASECHK.TRANS64 P0, [R33+URZ+0x22860], R0 ;  /* 0x02286000210085a7 */ /* 0x000ea4000800007f */
[----:B--2---:R-:W-:Y:S05]  /*15db0*/  @!P0 BRA `(.L_x_5013) ;  /* 0xfffffffc00f08947 */ /* 0x004fea000383ffff */
[----:B------:R-:W-:Y:S05]  /*15dc0*/  BRA `(.L_x_5098) ;  /* 0xffffffbc00987947 */ /* 0x000fea000383ffff */
.L_x_5014:
        /* <DEDUP_REMOVED lines=8> */
.L_x_5100:
[----:B------:R-:W-:Y:S05]  /*15e50*/  BSYNC B0 ;  /* 0x0000000000007941 */ /* 0x000fea0003800000 */
.L_x_5099:
        /* <DEDUP_REMOVED lines=13> */
.L_x_5101:
        /* <DEDUP_REMOVED lines=11> */
.L_x_5102:
        /* <DEDUP_REMOVED lines=17> */
.L_x_5103:
[----:B------:R-:W-:Y:S02]  /*160f0*/  IMAD.MOV.U32 R13, RZ, RZ, R6 ;  /* 0x000000ffff0d7224 */ /* 0x000fe400078e0006 */
[----:B------:R-:W-:Y:S01]  /*16100*/  IMAD.MOV.U32 R12, RZ, RZ, 0x2 ;  /* 0x00000002ff0c7424 */ /* 0x000fe200078e00ff */
[----:B------:R-:W-:-:S13]  /*16110*/  IADD3 R2, P4, R14, R0, RZ ;  /* 0x000000000e027210 */ /* 0x000fda0007f9e0ff */
[----:B------:R-:W-:Y:S05]  /*16120*/  WARPSYNC.COLLECTIVE R15, `(.L_x_5104) ;  /* 0x000000000f087348 */ /* 0x000fea0003c00000 */
[----:B------:R0:W1:Y:S02]  /*16130*/  SHFL.IDX P6, R14, R13, R12, R11 ;  /* 0x0000000c0d0e7389 */ /* 0x00006400000c000b */
[----:B01----:R-:W-:Y:S01]  /*16140*/  ENDCOLLECTIVE ;  /* 0x000000000000791b */ /* 0x003fe20003800000 */
.L_x_5104:
        /* <DEDUP_REMOVED lines=17> */
.L_x_5105:
[----:B------:R-:W-:Y:S02]  /*16260*/  IMAD.MOV.U32 R13, RZ, RZ, R6 ;  /* 0x000000ffff0d7224 */ /* 0x000fe400078e0006 */
[----:B------:R-:W-:Y:S01]  /*16270*/  IMAD.MOV.U32 R12, RZ, RZ, 0x3 ;  /* 0x00000003ff0c7424 */ /* 0x000fe200078e00ff */
[----:B------:R-:W-:-:S13]  /*16280*/  IADD3 R2, P4, R14, R0, RZ ;  /* 0x000000000e027210 */ /* 0x000fda0007f9e0ff */
[----:B------:R-:W-:Y:S05]  /*16290*/  WARPSYNC.COLLECTIVE R15, `(.L_x_5106) ;  /* 0x000000000f087348 */ /* 0x000fea0003c00000 */
[----:B------:R0:W1:Y:S02]  /*162a0*/  SHFL.IDX P6, R14, R13, R12, R11 ;  /* 0x0000000c0d0e7389 */ /* 0x00006400000c000b */
[----:B01----:R-:W-:Y:S01]  /*162b0*/  ENDCOLLECTIVE ;  /* 0x000000000000791b */ /* 0x003fe20003800000 */
.L_x_5106:
        /* <DEDUP_REMOVED lines=17> */
.L_x_5107:
[----:B------:R-:W-:Y:S02]  /*163d0*/  IMAD.MOV.U32 R13, RZ, RZ, R6 ;  /* 0x000000ffff0d7224 */ /* 0x000fe400078e0006 */
[----:B------:R-:W-:Y:S01]  /*163e0*/  IMAD.MOV.U32 R12, RZ, RZ, 0x4 ;  /* 0x00000004ff0c7424 */ /* 0x000fe200078e00ff */
[----:B------:R-:W-:-:S13]  /*163f0*/  IADD3 R2, P4, R14, R0, RZ ;  /* 0x000000000e027210 */ /* 0x000fda0007f9e0ff */
[----:B------:R-:W-:Y:S05]  /*16400*/  WARPSYNC.COLLECTIVE R15, `(.L_x_5108) ;  /* 0x000000000f087348 */ /* 0x000fea0003c00000 */
[----:B------:R0:W1:Y:S02]  /*16410*/  SHFL.IDX P6, R14, R13, R12, R11 ;  /* 0x0000000c0d0e7389 */ /* 0x00006400000c000b */
[----:B01----:R-:W-:Y:S01]  /*16420*/  ENDCOLLECTIVE ;  /* 0x000000000000791b */ /* 0x003fe20003800000 */
.L_x_5108:
        /* <DEDUP_REMOVED lines=17> */
.L_x_5109:
[----:B------:R-:W-:Y:S02]  /*16540*/  IMAD.MOV.U32 R13, RZ, RZ, R6 ;  /* 0x000000ffff0d7224 */ /* 0x000fe400078e0006 */
[----:B------:R-:W-:Y:S01]  /*16550*/  IMAD.MOV.U32 R12, RZ, RZ, 0x5 ;  /* 0x00000005ff0c7424 */ /* 0x000fe200078e00ff */
[----:B------:R-:W-:-:S13]  /*16560*/  IADD3 R2, P4, R14, R0, RZ ;  /* 0x000000000e027210 */ /* 0x000fda0007f9e0ff */
[----:B------:R-:W-:Y:S05]  /*16570*/  WARPSYNC.COLLECTIVE R15, `(.L_x_5110) ;  /* 0x000000000f087348 */ /* 0x000fea0003c00000 */
[----:B------:R0:W1:Y:S02]  /*16580*/  SHFL.IDX P6, R14, R13, R12, R11 ;  /* 0x0000000c0d0e7389 */ /* 0x00006400000c000b */
[----:B01----:R-:W-:Y:S01]  /*16590*/  ENDCOLLECTIVE ;  /* 0x000000000000791b */ /* 0x003fe20003800000 */
.L_x_5110:
        /* <DEDUP_REMOVED lines=12> */
.L_x_5111:
        /* <DEDUP_REMOVED lines=9> */
.L_x_5021:
[----:B0-----:R0:W1:Y:S02]  /*166f0*/  SYNCS.PHASECHK.TRANS64.TRYWAIT P0, [R10+URZ+0x22840], R20 ;  /* 0x022840140a0075a7 */ /* 0x001064000800017f */
[----:B-1----:R-:W-:Y:S05]  /*16700*/  @!P0 NANOSLEEP.SYNCS 0x989680 ;  /* 0x009896800000895d */ /* 0x002fea0003900000 */
[----:B------:R-:W1:Y:S02]  /*16710*/  @!P0 SYNCS.PHASECHK.TRANS64 P0, [R10+URZ+0x22840], R20 ;  /* 0x022840140a0085a7 */ /* 0x000e64000800007f */
[----:B-1----:R-:W-:Y:S05]  /*16720*/  @!P0 BRA `(.L_x_5021) ;  /* 0xfffffffc00f08947 */ /* 0x002fea000383ffff */
[----:B------:R-:W-:Y:S05]  /*16730*/  BRA `(.L_x_5113) ;  /* 0xffffffbc00fc7947 */ /* 0x000fea000383ffff */
.L_x_5022:
        /* <DEDUP_REMOVED lines=8> */
.L_x_5115:
[----:B------:R-:W-:Y:S05]  /*167c0*/  BSYNC B1 ;  /* 0x0000000000017941 */ /* 0x000fea0003800000 */
.L_x_5114:
        /* <DEDUP_REMOVED lines=9> */
.L_x_5116:
[----:B------:R-:W-:Y:S02]  /*16860*/  IMAD.MOV.U32 R13, RZ, RZ, R8 ;  /* 0x000000ffff0d7224 */ /* 0x000fe400078e0008 */
[----:B------:R-:W-:Y:S02]  /*16870*/  IMAD.MOV.U32 R12, RZ, RZ, 0x1 ;  /* 0x00000001ff0c7424 */ /* 0x000fe400078e00ff */
[----:B------:R-:W-:-:S07]  /*16880*/  IMAD.MOV.U32 R2, RZ, RZ, R14 ;  /* 0x000000ffff027224 */ /* 0x000fce00078e000e */
[----:B------:R-:W-:Y:S05]  /*16890*/  WARPSYNC.COLLECTIVE R15, `(.L_x_5117) ;  /* 0x000000000f087348 */ /* 0x000fea0003c00000 */
[----:B------:R0:W1:Y:S02]  /*168a0*/  SHFL.IDX P6, R14, R13, R12, R11 ;  /* 0x0000000c0d0e7389 */ /* 0x00006400000c000b */
[----:B01----:R-:W-:Y:S01]  /*168b0*/  ENDCOLLECTIVE ;  /* 0x000000000000791b */ /* 0x003fe20003800000 */
.L_x_5117:
        /* <DEDUP_REMOVED lines=11> */
.L_x_5118:
[----:B------:R-:W-:Y:S02]  /*16970*/  IMAD.MOV.U32 R13, RZ, RZ, R8 ;  /* 0x000000ffff0d7224 */ /* 0x000fe400078e0008 */
[----:B------:R-:W-:Y:S02]  /*16980*/  IMAD.MOV.U32 R12, RZ, RZ, 0x2 ;  /* 0x00000002ff0c7424 */ /* 0x000fe400078e00ff */
[----:B------:R-:W-:-:S07]  /*16990*/  IMAD.MOV.U32 R2, RZ, RZ, R14 ;  /* 0x000000ffff027224 */ /* 0x000fce00078e000e */
[----:B------:R-:W-:Y:S05]  /*169a0*/  WARPSYNC.COLLECTIVE R15, `(.L_x_5119) ;  /* 0x000000000f087348 */ /* 0x000fea0003c00000 */
[----:B------:R0:W1:Y:S02]  /*169b0*/  SHFL.IDX P6, R14, R13, R12, R11 ;  /* 0x0000000c0d0e7389 */ /* 0x00006400000c000b */
[----:B01----:R-:W-:Y:S01]  /*169c0*/  ENDCOLLECTIVE ;  /* 0x000000000000791b */ /* 0x003fe20003800000 */
.L_x_5119:
        /* <DEDUP_REMOVED lines=11> */
.L_x_5120:
[----:B------:R-:W-:Y:S02]  /*16a80*/  IMAD.MOV.U32 R13, RZ, RZ, R8 ;  /* 0x000000ffff0d7224 */ /* 0x000fe400078e0008 */
[----:B------:R-:W-:Y:S02]  /*16a90*/  IMAD.MOV.U32 R12, RZ, RZ, 0x3 ;  /* 0x00000003ff0c7424 */ /* 0x000fe400078e00ff */
[----:B------:R-:W-:-:S07]  /*16aa0*/  IMAD.MOV.U32 R2, RZ, RZ, R14 ;  /* 0x000000ffff027224 */ /* 0x000fce00078e000e */
[----:B------:R-:W-:Y:S05]  /*16ab0*/  WARPSYNC.COLLECTIVE R15, `(.L_x_5121) ;  /* 0x000000000f087348 */ /* 0x000fea0003c00000 */
[----:B------:R0:W1:Y:S02]  /*16ac0*/  SHFL.IDX P6, R14, R13, R12, R11 ;  /* 0x0000000c0d0e7389 */ /* 0x00006400000c000b */
[----:B01----:R-:W-:Y:S01]  /*16ad0*/  ENDCOLLECTIVE ;  /* 0x000000000000791b */ /* 0x003fe20003800000 */
.L_x_5121:
        /* <DEDUP_REMOVED lines=11> */
.L_x_5122:
[----:B------:R-:W-:Y:S02]  /*16b90*/  IMAD.MOV.U32 R13, RZ, RZ, R8 ;  /* 0x000000ffff0d7224 */ /* 0x000fe400078e0008 */
[----:B------:R-:W-:Y:S02]  /*16ba0*/  IMAD.MOV.U32 R12, RZ, RZ, 0x4 ;  /* 0x00000004ff0c7424 */ /* 0x000fe400078e00ff */
[----:B------:R-:W-:-:S07]  /*16bb0*/  IMAD.MOV.U32 R2, RZ, RZ, R14 ;  /* 0x000000ffff027224 */ /* 0x000fce00078e000e */
[----:B------:R-:W-:Y:S05]  /*16bc0*/  WARPSYNC.COLLECTIVE R15, `(.L_x_5123) ;  /* 0x000000000f087348 */ /* 0x000fea0003c00000 */
[----:B------:R0:W1:Y:S02]  /*16bd0*/  SHFL.IDX P6, R14, R13, R12, R11 ;  /* 0x0000000c0d0e7389 */ /* 0x00006400000c000b */
[----:B01----:R-:W-:Y:S01]  /*16be0*/  ENDCOLLECTIVE ;  /* 0x000000000000791b */ /* 0x003fe20003800000 */
.L_x_5123:
[----:B------:R-:W-:-:S05]  /*16bf0*/  IADD3 R2, P0, R2, R0, RZ ;  /* 0x0000000002027210 */ /* 0x000fca0007f1e0ff */
        /* <DEDUP_REMOVED lines=10> */
.L_x_5124:
[----:B------:R-:W-:Y:S02]  /*16ca0*/  IMAD.MOV.U32 R13, RZ, RZ, R8 ;  /* 0x000000ffff0d7224 */ /* 0x000fe400078e0008 */
[----:B------:R-:W-:Y:S02]  /*16cb0*/  IMAD.MOV.U32 R12, RZ, RZ, 0x5 ;  /* 0x00000005ff0c7424 */ /* 0x000fe400078e00ff */
[----:B------:R-:W-:-:S07]  /*16cc0*/  IMAD.MOV.U32 R2, RZ, RZ, R14 ;  /* 0x000000ffff027224 */ /* 0x000fce00078e000e */
[----:B------:R-:W-:Y:S05]  /*16cd0*/  WARPSYNC.COLLECTIVE R15, `(.L_x_5125) ;  /* 0x000000000f087348 */ /* 0x000fea0003c00000 */
[----:B------:R0:W1:Y:S02]  /*16ce0*/  SHFL.IDX P6, R14, R13, R12, R11 ;  /* 0x0000000c0d0e7389 */ /* 0x00006400000c000b */
[----:B01----:R-:W-:Y:S01]  /*16cf0*/  ENDCOLLECTIVE ;  /* 0x000000000000791b */ /* 0x003fe20003800000 */
.L_x_5125:
        /* <DEDUP_REMOVED lines=11> */
.L_x_5126:
[----:B------:R-:W-:Y:S05]  /*16db0*/  BRA `(.L_x_5127) ;  /* 0xffffffbc00247947 */ /* 0x000fea000383ffff */
.L_x_5027:
[----:B--2---:R2:W3:Y:S02]  /*16dc0*/  SYNCS.PHASECHK.TRANS64.TRYWAIT P0, [R10+URZ+0x22860], R20 ;  /* 0x022860140a0075a7 */ /* 0x0044e4000800017f */
[----:B---3--:R-:W-:Y:S05]  /*16dd0*/  @!P0 NANOSLEEP.SYNCS 0x989680 ;  /* 0x009896800000895d */ /* 0x008fea0003900000 */
[----:B------:R-:W3:Y:S02]  /*16de0*/  @!P0 SYNCS.PHASECHK.TRANS64 P0, [R10+URZ+0x22860], R20 ;  /* 0x022860140a0085a7 */ /* 0x000ee4000800007f */
[----:B---3--:R-:W-:Y:S05]  /*16df0*/  @!P0 BRA `(.L_x_5027) ;  /* 0xfffffffc00f08947 */ /* 0x008fea000383ffff */
[----:B------:R-:W-:Y:S05]  /*16e00*/  BRA `(.L_x_5128) ;  /* 0xffffffbc00747947 */ /* 0x000fea000383ffff */
.L_x_5028:
        /* <DEDUP_REMOVED lines=8> */
.L_x_5130:
[----:B------:R-:W-:Y:S05]  /*16e90*/  BSYNC B1 ;  /* 0x0000000000017941 */ /* 0x000fea0003800000 */
.L_x_5129:
        /* <DEDUP_REMOVED lines=9> */
.L_x_5131:
[----:B------:R-:W-:Y:S02]  /*16f30*/  IMAD.MOV.U32 R13, RZ, RZ, R25 ;  /* 0x000000ffff0d7224 */ /* 0x000fe400078e0019 */
[----:B------:R-:W-:Y:S01]  /*16f40*/  IMAD.MOV.U32 R12, RZ, RZ, 0x1 ;  /* 0x00000001ff0c7424 */ /* 0x000fe200078e00ff */
[----:B------:R-:W-:-:S13]  /*16f50*/  IADD3 R2, P0, R14, R0, RZ ;  /* 0x000000000e027210 */ /* 0x000fda0007f1e0ff */
[----:B------:R-:W-:Y:S05]  /*16f60*/  WARPSYNC.COLLECTIVE R15, `(.L_x_5132) ;  /* 0x000000000f087348 */ /* 0x000fea0003c00000 */
[----:B------:R0:W1:Y:S02]  /*16f70*/  SHFL.IDX P6, R14, R13, R12, R11 ;  /* 0x0000000c0d0e7389 */ /* 0x00006400000c000b */
[----:B01----:R-:W-:Y:S01]  /*16f80*/  ENDCOLLECTIVE ;  /* 0x000000000000791b */ /* 0x003fe20003800000 */
.L_x_5132:
        /* <DEDUP_REMOVED lines=13> */
.L_x_5133:
[----:B------:R-:W-:Y:S02]  /*17060*/  IMAD.MOV.U32 R13, RZ, RZ, R25 ;  /* 0x000000ffff0d7224 */ /* 0x000fe400078e0019 */
[----:B------:R-:W-:Y:S01]  /*17070*/  IMAD.MOV.U32 R12, RZ, RZ, 0x2 ;  /* 0x00000002ff0c7424 */ /* 0x000fe200078e00ff */
[----:B------:R-:W-:-:S13]  /*17080*/  IADD3 R2, P0, R14, R0, RZ ;  /* 0x000000000e027210 */ /* 0x000fda0007f1e0ff */
[----:B------:R-:W-:Y:S05]  /*17090*/  WARPSYNC.COLLECTIVE R15, `(.L_x_5134) ;  /* 0x000000000f087348 */ /* 0x000fea0003c00000 */
[----:B------:R0:W1:Y:S02]  /*170a0*/  SHFL.IDX P6, R14, R13, R12, R11 ;  /* 0x0000000c0d0e7389 */ /* 0x00006400000c000b */
[----:B01----:R-:W-:Y:S01]  /*170b0*/  ENDCOLLECTIVE ;  /* 0x000000000000791b */ /* 0x003fe20003800000 */
.L_x_5134:
        /* <DEDUP_REMOVED lines=13> */
.L_x_5135:
[----:B------:R-:W-:Y:S02]  /*17190*/  IMAD.MOV.U32 R13, RZ, RZ, R25 ;  /* 0x000000ffff0d7224 */ /* 0x000fe400078e0019 */
[----:B------:R-:W-:Y:S02]  /*171a0*/  IMAD.MOV.U32 R12, RZ, RZ, 0x3 ;  /* 0x00000003ff0c7424 */ /* 0x000fe400078e00ff */
[----:B------:R-:W-:-:S07]  /*171b0*/  IMAD.MOV.U32 R8, RZ, RZ, R14 ;  /* 0x000000ffff087224 */ /* 0x000fce00078e000e */
[----:B------:R-:W-:Y:S05]  /*171c0*/  WARPSYNC.COLLECTIVE R15, `(.L_x_5136) ;  /* 0x000000000f087348 */ /* 0x000fea0003c00000 */
[----:B------:R0:W1:Y:S02]  /*171d0*/  SHFL.IDX P6, R14, R13, R12, R11 ;  /* 0x0000000c0d0e7389 */ /* 0x00006400000c000b */
[----:B01----:R-:W-:Y:S01]  /*171e0*/  ENDCOLLECTIVE ;  /* 0x000000000000791b */ /* 0x003fe20003800000 */
.L_x_5136:
        /* <DEDUP_REMOVED lines=14> */
.L_x_5137:
[----:B------:R-:W-:Y:S02]  /*172d0*/  IMAD.MOV.U32 R13, RZ, RZ, R25 ;  /* 0x000000ffff0d7224 */ /* 0x000fe400078e0019 */
[----:B------:R-:W-:Y:S01]  /*172e0*/  IMAD.MOV.U32 R12, RZ, RZ, 0x4 ;  /* 0x00000004ff0c7424 */ /* 0x000fe200078e00ff */
[----:B------:R-:W-:-:S13]  /*172f0*/  IADD3 R2, P0, R14, R0, RZ ;  /* 0x000000000e027210 */ /* 0x000fda0007f1e0ff */
[----:B------:R-:W-:Y:S05]  /*17300*/  WARPSYNC.COLLECTIVE R15, `(.L_x_5138) ;  /* 0x000000000f087348 */ /* 0x000fea0003c00000 */
[----:B------:R0:W1:Y:S02]  /*17310*/  SHFL.IDX P6, R14, R13, R12, R11 ;  /* 0x0000000c0d0e7389 */ /* 0x00006400000c000b */
[----:B01----:R-:W-:Y:S01]  /*17320*/  ENDCOLLECTIVE ;  /* 0x000000000000791b */ /* 0x003fe20003800000 */
.L_x_5138:
        /* <DEDUP_REMOVED lines=13> */
.L_x_5139:
[----:B------:R-:W-:Y:S02]  /*17400*/  IMAD.MOV.U32 R13, RZ, RZ, R25 ;  /* 0x000000ffff0d7224 */ /* 0x000fe400078e0019 */
[----:B------:R-:W-:Y:S01]  /*17410*/  IMAD.MOV.U32 R12, RZ, RZ, 0x5 ;  /* 0x00000005ff0c7424 */ /* 0x000fe200078e00ff */
[----:B------:R-:W-:-:S13]  /*17420*/  IADD3 R2, P0, R14, R0, RZ ;  /* 0x000000000e027210 */ /* 0x000fda0007f1e0ff */
[----:B------:R-:W-:Y:S05]  /*17430*/  WARPSYNC.COLLECTIVE R15, `(.L_x_5140) ;  /* 0x000000000f087348 */ /* 0x000fea0003c00000 */
[----:B------:R0:W1:Y:S02]  /*17440*/  SHFL.IDX P6, R14, R13, R12, R11 ;  /* 0x0000000c0d0e7389 */ /* 0x00006400000c000b */
[----:B01----:R-:W-:Y:S01]  /*17450*/  ENDCOLLECTIVE ;  /* 0x000000000000791b */ /* 0x003fe20003800000 */
.L_x_5140:
        /* <DEDUP_REMOVED lines=13> */
.L_x_5141:
[----:B------:R-:W-:Y:S05]  /*17530*/  BRA `(.L_x_5142) ;  /* 0xffffffb800b47947 */ /* 0x000fea000383ffff */
.L_x_5036:
        /* <DEDUP_REMOVED lines=8> */
.L_x_5144:
[----:B------:R-:W-:Y:S05]  /*175c0*/  BSYNC B0 ;  /* 0x0000000000007941 */ /* 0x000fea0003800000 */
.L_x_5143:
        /* <DEDUP_REMOVED lines=9> */
.L_x_5145:
        /* <DEDUP_REMOVED lines=24> */
.L_x_5146:
[----:B------:R-:W-:Y:S01]  /*177e0*/  IMAD.MOV.U32 R12, RZ, RZ, 0x2 ;  /* 0x00000002ff0c7424 */ /* 0x000fe200078e00ff */
[----:B------:R-:W-:-:S05]  /*177f0*/  SEL R14, R14, RZ, P1 ;  /* 0x000000ff0e0e7207 */ /* 0x000fca0000800000 */
[----:B------:R-:W-:-:S04]  /*17800*/  IMAD.IADD R5, R13, 0x1, R14 ;  /* 0x000000010d057824 */ /* 0x000fc800078e020e */
[----:B------:R-:W-:-:S07]  /*17810*/  IMAD.MOV.U32 R13, RZ, RZ, R5 ;  /* 0x000000ffff0d7224 */ /* 0x000fce00078e0005 */
[----:B------:R-:W-:Y:S05]  /*17820*/  WARPSYNC.COLLECTIVE R15, `(.L_x_5147) ;  /* 0x000000000f087348 */ /* 0x000fea0003c00000 */
[----:B------:R0:W1:Y:S02]  /*17830*/  SHFL.UP P6, R14, R13, R12, R11 ;  /* 0x0400000c0d0e7389 */ /* 0x00006400000c000b */
[----:B01----:R-:W-:Y:S01]  /*17840*/  ENDCOLLECTIVE ;  /* 0x000000000000791b */ /* 0x003fe20003800000 */
.L_x_5147:
[----:B------:R-:W-:Y:S01]  /*17850*/  IMAD.MOV.U32 R12, RZ, RZ, 0x4 ;  /* 0x00000004ff0c7424 */ /* 0x000fe200078e00ff */
[----:B------:R-:W-:-:S05]  /*17860*/  SEL R2, R14, RZ, P2 ;  /* 0x000000ff0e027207 */ /* 0x000fca0001000000 */
[----:B------:R-:W-:-:S04]  /*17870*/  IMAD.IADD R2, R5, 0x1, R2 ;  /* 0x0000000105027824 */ /* 0x000fc800078e0202 */
[----:B------:R-:W-:-:S07]  /*17880*/  IMAD.MOV.U32 R13, RZ, RZ, R2 ;  /* 0x000000ffff0d7224 */ /* 0x000fce00078e0002 */
[----:B------:R-:W-:Y:S05]  /*17890*/  WARPSYNC.COLLECTIVE R15, `(.L_x_5148) ;  /* 0x000000000f087348 */ /* 0x000fea0003c00000 */
[----:B------:R0:W1:Y:S02]  /*178a0*/  SHFL.UP P6, R14, R13, R12, R11 ;  /* 0x0400000c0d0e7389 */ /* 0x00006400000c000b */
[----:B01----:R-:W-:Y:S01]  /*178b0*/  ENDCOLLECTIVE ;  /* 0x000000000000791b */ /* 0x003fe20003800000 */
.L_x_5148:
[----:B------:R-:W-:Y:S01]  /*178c0*/  IMAD.MOV.U32 R12, RZ, RZ, 0x8 ;  /* 0x00000008ff0c7424 */ /* 0x000fe200078e00ff */
[----:B------:R-:W-:-:S05]  /*178d0*/  SEL R3, R14, RZ, P3 ;  /* 0x000000ff0e037207 */ /* 0x000fca0001800000 */
[----:B------:R-:W-:-:S04]  /*178e0*/  IMAD.IADD R3, R2, 0x1, R3 ;  /* 0x0000000102037824 */ /* 0x000fc800078e0203 */
[----:B------:R-:W-:-:S07]  /*178f0*/  IMAD.MOV.U32 R13, RZ, RZ, R3 ;  /* 0x000000ffff0d7224 */ /* 0x000fce00078e0003 */
[----:B------:R-:W-:Y:S05]  /*17900*/  WARPSYNC.COLLECTIVE R15, `(.L_x_5149) ;  /* 0x000000000f087348 */ /* 0x000fea0003c00000 */
[----:B------:R0:W1:Y:S02]  /*17910*/  SHFL.UP P6, R14, R13, R12, R11 ;  /* 0x0400000c0d0e7389 */ /* 0x00006400000c000b */
[----:B01----:R-:W-:Y:S01]  /*17920*/  ENDCOLLECTIVE ;  /* 0x000000000000791b */ /* 0x003fe20003800000 */
.L_x_5149:
[----:B------:R-:W-:Y:S01]  /*17930*/  IMAD.MOV.U32 R12, RZ, RZ, 0x10 ;  /* 0x00000010ff0c7424 */ /* 0x000fe200078e00ff */
[----:B------:R-:W-:-:S05]  /*17940*/  SEL R14, R14, RZ, P4 ;  /* 0x000000ff0e0e7207 */ /* 0x000fca0002000000 */
[----:B------:R-:W-:-:S04]  /*17950*/  IMAD.IADD R5, R3, 0x1, R14 ;  /* 0x0000000103057824 */ /* 0x000fc800078e020e */
[----:B------:R-:W-:-:S07]  /*17960*/  IMAD.MOV.U32 R13, RZ, RZ, R5 ;  /* 0x000000ffff0d7224 */ /* 0x000fce00078e0005 */
[----:B------:R-:W-:Y:S05]  /*17970*/  WARPSYNC.COLLECTIVE R15, `(.L_x_5150) ;  /* 0x000000000f087348 */ /* 0x000fea0003c00000 */
[----:B------:R0:W1:Y:S02]  /*17980*/  SHFL.UP P6, R14, R13, R12, R11 ;  /* 0x0400000c0d0e7389 */ /* 0x00006400000c000b */
[----:B01----:R-:W-:Y:S01]  /*17990*/  ENDCOLLECTIVE ;  /* 0x000000000000791b */ /* 0x003fe20003800000 */
.L_x_5150:
        /* <DEDUP_REMOVED lines=8> */
.L_x_5151:
[----:B------:R-:W-:Y:S05]  /*17a20*/  BRA `(.L_x_5152) ;  /* 0xffffffbc00147947 */ /* 0x000fea000383ffff */
.L_x_5039:
[----:B------:R-:W-:Y:S01]  /*17a30*/  BSSY B0, `(.L_x_5153) ;  /* 0x0000007000007945 */ /* 0x000fe20003800000 */
[----:B------:R-:W-:Y:S02]  /*17a40*/  IMAD.MOV.U32 R12, RZ, RZ, 0x1 ;  /* 0x00000001ff0c7424 */ /* 0x000fe400078e00ff */
[----:B------:R-:W-:Y:S02]  /*17a50*/  IMAD.MOV.U32 R11, RZ, RZ, RZ ;  /* 0x000000ffff0b7224 */ /* 0x000fe400078e00ff */
[----:B------:R-:W-:-:S07]  /*17a60*/  IMAD.MOV.U32 R15, RZ, RZ, -0x1 ;  /* 0xffffffffff0f7424 */ /* 0x000fce00078e00ff */
[----:B01----:R-:W-:Y:S05]  /*17a70*/  WARPSYNC.COLLECTIVE R15, `(.L_x_5154) ;  /* 0x000000000f087348 */ /* 0x003fea0003c00000 */
[----:B------:R2:W3:Y:S02]  /*17a80*/  SHFL.UP P6, R14, R13, R12, R11 ;  /* 0x0400000c0d0e7389 */ /* 0x0004e400000c000b */
[----:B0123--:R-:W-:Y:S01]  /*17a90*/  ENDCOLLECTIVE ;  /* 0x000000000000791b */ /* 0x00ffe20003800000 */
.L_x_5154:
[----:B------:R-:W-:Y:S05]  /*17aa0*/  BSYNC B0 ;  /* 0x0000000000007941 */ /* 0x000fea0003800000 */
.L_x_5153:
        /* <DEDUP_REMOVED lines=8> */
.L_x_5155:
[----:B------:R-:W-:Y:S01]  /*17b30*/  IMAD.MOV.U32 R12, RZ, RZ, 0x4 ;  /* 0x00000004ff0c7424 */ /* 0x000fe200078e00ff */
[----:B------:R-:W-:-:S05]  /*17b40*/  SEL R2, R14, RZ, P2 ;  /* 0x000000ff0e027207 */ /* 0x000fca0001000000 */
[----:B------:R-:W-:-:S04]  /*17b50*/  IMAD.IADD R2, R13, 0x1, R2 ;  /* 0x000000010d027824 */ /* 0x000fc800078e0202 */
[----:B------:R-:W-:-:S07]  /*17b60*/  IMAD.MOV.U32 R13, RZ, RZ, R2 ;  /* 0x000000ffff0d7224 */ /* 0x000fce00078e0002 */
[----:B------:R-:W-:Y:S05]  /*17b70*/  WARPSYNC.COLLECTIVE R15, `(.L_x_5156) ;  /* 0x000000000f087348 */ /* 0x000fea0003c00000 */
[----:B------:R0:W1:Y:S02]  /*17b80*/  SHFL.UP P6, R14, R13, R12, R11 ;  /* 0x0400000c0d0e7389 */ /* 0x00006400000c000b */
[----:B01----:R-:W-:Y:S01]  /*17b90*/  ENDCOLLECTIVE ;  /* 0x000000000000791b */ /* 0x003fe20003800000 */
.L_x_5156:
[----:B------:R-:W-:Y:S01]  /*17ba0*/  IMAD.MOV.U32 R12, RZ, RZ, 0x8 ;  /* 0x00000008ff0c7424 */ /* 0x000fe200078e00ff */
[----:B------:R-:W-:-:S05]  /*17bb0*/  SEL R3, R14, RZ, P3 ;  /* 0x000000ff0e037207 */ /* 0x000fca0001800000 */
[----:B------:R-:W-:-:S04]  /*17bc0*/  IMAD.IADD R3, R2, 0x1, R3 ;  /* 0x0000000102037824 */ /* 0x000fc800078e0203 */
[----:B------:R-:W-:-:S07]  /*17bd0*/  IMAD.MOV.U32 R13, RZ, RZ, R3 ;  /* 0x000000ffff0d7224 */ /* 0x000fce00078e0003 */
[----:B------:R-:W-:Y:S05]  /*17be0*/  WARPSYNC.COLLECTIVE R15, `(.L_x_5157) ;  /* 0x000000000f087348 */ /* 0x000fea0003c00000 */
[----:B------:R0:W1:Y:S02]  /*17bf0*/  SHFL.UP P6, R14, R13, R12, R11 ;  /* 0x0400000c0d0e7389 */ /* 0x00006400000c000b */
[----:B01----:R-:W-:Y:S01]  /*17c00*/  ENDCOLLECTIVE ;  /* 0x000000000000791b */ /* 0x003fe20003800000 */
.L_x_5157:
[----:B------:R-:W-:Y:S01]  /*17c10*/  IMAD.MOV.U32 R12, RZ, RZ, 0x10 ;  /* 0x00000010ff0c7424 */ /* 0x000fe200078e00ff */
[----:B------:R-:W-:-:S05]  /*17c20*/  SEL R14, R14, RZ, P4 ;  /* 0x000000ff0e0e7207 */ /* 0x000fca0002000000 */
[----:B------:R-:W-:-:S04]  /*17c30*/  IMAD.IADD R5, R3, 0x1, R14 ;  /* 0x0000000103057824 */ /* 0x000fc800078e020e */
[----:B------:R-:W-:-:S07]  /*17c40*/  IMAD.MOV.U32 R13, RZ, RZ, R5 ;  /* 0x000000ffff0d7224 */ /* 0x000fce00078e0005 */
[----:B------:R-:W-:Y:S05]  /*17c50*/  WARPSYNC.COLLECTIVE R15, `(.L_x_5158) ;  /* 0x000000000f087348 */ /* 0x000fea0003c00000 */
[----:B------:R0:W1:Y:S02]  /*17c60*/  SHFL.UP P6, R14, R13, R12, R11 ;  /* 0x0400000c0d0e7389 */ /* 0x00006400000c000b */
[----:B01----:R-:W-:Y:S01]  /*17c70*/  ENDCOLLECTIVE ;  /* 0x000000000000791b */ /* 0x003fe20003800000 */
.L_x_5158:
        /* <DEDUP_REMOVED lines=8> */
.L_x_5159:
[----:B------:R-:W-:Y:S05]  /*17d00*/  BRA `(.L_x_5160) ;  /* 0xffffffbc00007947 */ /* 0x000fea000383ffff */
.L_x_5041:
[----:B------:R-:W-:Y:S01]  /*17d10*/  BSSY B0, `(.L_x_5161) ;  /* 0x0000006000007945 */ /* 0x000fe20003800000 */
[----:B------:R-:W-:Y:S01]  /*17d20*/  PLOP3.LUT P6, PT, P6, PT, PT, 0x8, 0x0 ;  /* 0x000000000000781c */ /* 0x000fe200037ce170 */
[----:B------:R-:W-:-:S12]  /*17d30*/  IMAD.MOV.U32 R15, RZ, RZ, -0x1 ;  /* 0xffffffffff0f7424 */ /* 0x000fd800078e00ff */
[----:B012---:R-:W-:Y:S05]  /*17d40*/  WARPSYNC.COLLECTIVE R15, `(.L_x_5162) ;  /* 0x000000000f087348 */ /* 0x007fea0003c00000 */
[----:B------:R-:W-:Y:S01]  /*17d50*/  VOTE.ANY R14, PT, P6 ;  /* 0x00000000000e7806 */ /* 0x000fe200030e0100 */
[----:B012---:R-:W-:Y:S06]  /*17d60*/  ENDCOLLECTIVE ;  /* 0x000000000000791b */ /* 0x007fec0003800000 */
.L_x_5162:
[----:B------:R-:W-:Y:S05]  /*17d70*/  BSYNC B0 ;  /* 0x0000000000007941 */ /* 0x000fea0003800000 */
.L_x_5161:
        /* <DEDUP_REMOVED lines=8> */
.L_x_5163:
[----:B------:R-:W-:Y:S02]  /*17e00*/  IMAD.IADD R19, R12, 0x1, R19 ;  /* 0x000000010c137824 */ /* 0x000fe400078e0213 */
[----:B------:R-:W-:Y:S02]  /*17e10*/  IMAD.MOV.U32 R13, RZ, RZ, R4 ;  /* 0x000000ffff0d7224 */ /* 0x000fe400078e0004 */
[----:B------:R-:W-:-:S07]  /*17e20*/  IMAD.MOV.U32 R17, RZ, RZ, R14 ;  /* 0x000000ffff117224 */ /* 0x000fce00078e000e */
[----:B------:R-:W-:Y:S05]  /*17e30*/  WARPSYNC.COLLECTIVE R15, `(.L_x_5164) ;  /* 0x000000000f087348 */ /* 0x000fea0003c00000 */
[----:B------:R0:W1:Y:S02]  /*17e40*/  SHFL.IDX P6, R14, R13, R12, R11 ;  /* 0x0000000c0d0e7389 */ /* 0x00006400000c000b */
[----:B01----:R-:W-:Y:S01]  /*17e50*/  ENDCOLLECTIVE ;  /* 0x000000000000791b */ /* 0x003fe20003800000 */
.L_x_5164:
[----:B------:R-:W-:Y:S01]  /*17e60*/  IMAD.MOV.U32 R4, RZ, RZ, R14 ;  /* 0x000000ffff047224 */ /* 0x000fe200078e000e */
[----:B------:R-:W-:Y:S06]  /*17e70*/  BRA `(.L_x_5165) ;  /* 0xffffffb800e47947 */ /* 0x000fec000383ffff */
.L_x_5043:
[----:B------:R-:W-:Y:S01]  /*17e80*/  BSSY B0, `(.L_x_5166) ;  /* 0x0000007000007945 */ /* 0x000fe20003800000 */
[----:B------:R-:W-:Y:S02]  /*17e90*/  IMAD.MOV.U32 R13, RZ, RZ, R2 ;  /* 0x000000ffff0d7224 */ /* 0x000fe400078e0002 */
[----:B------:R-:W-:Y:S02]  /*17ea0*/  IMAD.MOV.U32 R11, RZ, RZ, 0x1f ;  /* 0x0000001fff0b7424 */ /* 0x000fe400078e00ff */
[----:B------:R-:W-:-:S07]  /*17eb0*/  IMAD.MOV.U32 R15, RZ, RZ, -0x1 ;  /* 0xffffffffff0f7424 */ /* 0x000fce00078e00ff */
[----:B012-4-:R-:W-:Y:S05]  /*17ec0*/  WARPSYNC.COLLECTIVE R15, `(.L_x_5167) ;  /* 0x000000000f087348 */ /* 0x017fea0003c00000 */
[----:B------:R3:W0:Y:S02]  /*17ed0*/  SHFL.IDX P6, R14, R13, R12, R11 ;  /* 0x0000000c0d0e7389 */ /* 0x00062400000c000b */
[----:B01234-:R-:W-:Y:S01]  /*17ee0*/  ENDCOLLECTIVE ;  /* 0x000000000000791b */ /* 0x01ffe20003800000 */
.L_x_5167:
[----:B------:R-:W-:Y:S05]  /*17ef0*/  BSYNC B0 ;  /* 0x0000000000007941 */ /* 0x000fea0003800000 */
.L_x_5166:
[----:B------:R-:W-:Y:S01]  /*17f00*/  IMAD.MOV.U32 R6, RZ, RZ, R14 ;  /* 0x000000ffff067224 */ /* 0x000fe200078e000e */
[----:B------:R-:W-:Y:S06]  /*17f10*/  BRA `(.L_x_5042) ;  /* 0xffffffb800d47947 */ /* 0x000fec000383ffff */
.L_x_5049:
[----:B-1----:R1:W4:Y:S02]  /*17f20*/  SYNCS.PHASECHK.TRANS64.TRYWAIT P0, [R7+URZ+0x22820], R0 ;  /* 0x02282000070075a7 */ /* 0x002324000800017f */
[----:B----4-:R-:W-:Y:S05]  /*17f30*/  @!P0 NANOSLEEP.SYNCS 0x989680 ;  /* 0x009896800000895d */ /* 0x010fea0003900000 */
[----:B------:R-:W4:Y:S02]  /*17f40*/  @!P0 SYNCS.PHASECHK.TRANS64 P0, [R7+URZ+0x22820], R0 ;  /* 0x02282000070085a7 */ /* 0x000f24000800007f */
[----:B----4-:R-:W-:Y:S05]  /*17f50*/  @!P0 BRA `(.L_x_5049) ;  /* 0xfffffffc00f08947 */ /* 0x010fea000383ffff */
[----:B------:R-:W-:Y:S05]  /*17f60*/  BRA `(.L_x_5168) ;  /* 0xffffffc4002c7947 */ /* 0x000fea000383ffff */
.L_x_5050:
        /* <DEDUP_REMOVED lines=11> */
.L_x_5170:
[----:B------:R-:W-:Y:S05]  /*18020*/  BSYNC B0 ;  /* 0x0000000000007941 */ /* 0x000fea0003800000 */
.L_x_5169:
[----:B------:R-:W-:Y:S05]  /*18030*/  BRA `(.L_x_5171) ;  /* 0xffffffc400147947 */ /* 0x000fea000383ffff */
.L_x_5053:
[----:B------:R-:W-:Y:S01]  /*18040*/  BSSY B1, `(.L_x_5172) ;  /* 0x0000006000017945 */ /* 0x000fe20003800000 */
[----:B------:R-:W-:-:S07]  /*18050*/  IMAD.MOV.U32 R15, RZ, RZ, -0x1 ;  /* 0xffffffffff0f7424 */ /* 0x000fce00078e00ff */
[----:B0123--:R-:W-:Y:S05]  /*18060*/  WARPSYNC.COLLECTIVE R15, `(.L_x_5173) ;  /* 0x000000000f0c7348 */ /* 0x00ffea0003c00000 */
[----:B------:R-:W-:Y:S02]  /*18070*/  ELECT P6, UR62, PT ;  /* 0x00000000003e782f */ /* 0x000fe400038c0000 */
[----:B------:R-:W-:Y:S01]  /*18080*/  MOV R14, UR62 ;  /* 0x0000003e000e7c02 */ /* 0x000fe20008000f00 */
[----:B0123--:R-:W-:Y:S10]  /*18090*/  ENDCOLLECTIVE ;  /* 0x000000000000791b */ /* 0x00fff40003800000 */
.L_x_5173:
[----:B------:R-:W-:Y:S05]  /*180a0*/  BSYNC B1 ;  /* 0x0000000000017941 */ /* 0x000fea0003800000 */
.L_x_5172:
[----:B------:R-:W-:Y:S05]  /*180b0*/  BRA `(.L_x_5174) ;  /* 0xffffffc4000c7947 */ /* 0x000fea000383ffff */
.L_x_5055:
[----:B-1----:R1:W4:Y:S02]  /*180c0*/  SYNCS.PHASECHK.TRANS64.TRYWAIT P1, [R5+URZ+0x22840], R0 ;  /* 0x02284000050075a7 */ /* 0x002324000802017f */
[----:B----4-:R-:W-:Y:S05]  /*180d0*/  @!P1 NANOSLEEP.SYNCS 0x989680 ;  /* 0x009896800000995d */ /* 0x010fea0003900000 */
[----:B------:R-:W4:Y:S02]  /*180e0*/  @!P1 SYNCS.PHASECHK.TRANS64 P1, [R5+URZ+0x22840], R0 ;  /* 0x02284000050095a7 */ /* 0x000f24000802007f */
[----:B----4-:R-:W-:Y:S05]  /*180f0*/  @!P1 BRA `(.L_x_5055) ;  /* 0xfffffffc00f09947 */ /* 0x010fea000383ffff */
[----:B------:R-:W-:Y:S05]  /*18100*/  BRA `(.L_x_5175) ;  /* 0xffffffc4002c7947 */ /* 0x000fea000383ffff */
.L_x_5057:
[----:B----4-:R4:W0:Y:S02]  /*18110*/  SYNCS.PHASECHK.TRANS64.TRYWAIT P1, [R3+URZ+0x22840], R2 ;  /* 0x02284002030075a7 */ /* 0x010824000802017f */
[----:B0-----:R-:W-:Y:S05]  /*18120*/  @!P1 NANOSLEEP.SYNCS 0x989680 ;  /* 0x009896800000995d */ /* 0x001fea0003900000 */
[----:B------:R-:W0:Y:S02]  /*18130*/  @!P1 SYNCS.PHASECHK.TRANS64 P1, [R3+URZ+0x22840], R2 ;  /* 0x02284002030095a7 */ /* 0x000e24000802007f */
[----:B0-----:R-:W-:Y:S05]  /*18140*/  @!P1 BRA `(.L_x_5057) ;  /* 0xfffffffc00f09947 */ /* 0x001fea000383ffff */
[----:B------:R-:W-:Y:S05]  /*18150*/  BRA `(.L_x_5176) ;  /* 0xffffffc400387947 */ /* 0x000fea000383ffff */
.L_x_5059:
[----:B------:R0:W0:Y:S02]  /*18160*/  SYNCS.PHASECHK.TRANS64.TRYWAIT P1, [R5+URZ+0x22860], R0 ;  /* 0x02286000050075a7 */ /* 0x000024000802017f */
[----:B0-----:R-:W-:Y:S05]  /*18170*/  @!P1 NANOSLEEP.SYNCS 0x989680 ;  /* 0x009896800000995d */ /* 0x001fea0003900000 */
[----:B------:R-:W0:Y:S02]  /*18180*/  @!P1 SYNCS.PHASECHK.TRANS64 P1, [R5+URZ+0x22860], R0 ;  /* 0x02286000050095a7 */ /* 0x000e24000802007f */
[----:B0-----:R-:W-:Y:S05]  /*18190*/  @!P1 BRA `(.L_x_5059) ;  /* 0xfffffffc00f09947 */ /* 0x001fea000383ffff */
[----:B------:R-:W-:Y:S05]  /*181a0*/  BRA `(.L_x_5177) ;  /* 0xffffffc400347947 */ /* 0x000fea000383ffff */
.L_x_5178:
        /* <DEDUP_REMOVED lines=13> */
.L_x_6573:


//--------------------- .text._ZN7cutlass13device_kernelIN5flash11enable_sm90INS1_16FlashAttnFwdSm90INS1_25CollectiveMainloopFwdSm90ILi2EN4cute5tupleIJNS5_1CILi1EEES8_S8_EEENS6_IJNS7_ILi128EEENS7_ILi96EEENS7_ILi64EEEEEELi256ENS_10bfloat16_tEfNS_4arch4Sm90ELb1ELb0ELb1ELb1ELb1ELb1ELb0ELb1ELb0ELb1ELb1ELb0EEENS1_21CollectiveEpilogueFwdINS6_IJSA_NS7_ILi256EEESB_EEES9_SE_SG_Li256ELb1ELb1ELb1ELb0EEENS1_36VarlenDynamicPersistentTileSchedulerILi128ELi96ELi256ELi128ELb1ELb1ELb1ELb1ELb1ELb1EEEEEEEEEvNT_6ParamsE --------------------------
	.section	.text._ZN7cutlass13device_kernelIN5flash11enable_sm90INS1_16FlashAttnFwdSm90INS1_25CollectiveMainloopFwdSm90ILi2EN4cute5tupleIJNS5_1CILi1EEES8_S8_EEENS6_IJNS7_ILi128EEENS7_ILi96EEENS7_ILi64EEEEEELi256ENS_10bfloat16_tEfNS_4arch4Sm90ELb1ELb0ELb1ELb1ELb1ELb1ELb0ELb1ELb0ELb1ELb1ELb0EEENS1_21CollectiveEpilogueFwdINS6_IJSA_NS7_ILi256EEESB_EEES9_SE_SG_Li256ELb1ELb1ELb1ELb0EEENS1_36VarlenDynamicPersistentTileSchedulerILi128ELi96ELi256ELi128ELb1ELb1ELb1ELb1ELb1ELb1EEEEEEEEEvNT_6ParamsE,"ax",@progbits
	.align	128
.text._ZN7cutlass13device_kernelIN5flash11enable_sm90INS1_16FlashAttnFwdSm90INS1_25CollectiveMainloopFwdSm90ILi2EN4cute5tupleIJNS5_1CILi1EEES8_S8_EEENS6_IJNS7_ILi128EEENS7_ILi96EEENS7_ILi64EEEEEELi256ENS_10bfloat16_tEfNS_4arch4Sm90ELb1ELb0ELb1ELb1ELb1ELb1ELb0ELb1ELb0ELb1ELb1ELb0EEENS1_21CollectiveEpilogueFwdINS6_IJSA_NS7_ILi256EEESB_EEES9_SE_SG_Li256ELb1ELb1ELb1ELb0EEENS1_36VarlenDynamicPersistentTileSchedulerILi128ELi96ELi256ELi128ELb1ELb1ELb1ELb1ELb1ELb1EEEEEEEEEvNT_6ParamsE:
        .type           _ZN7cutlass13device_kernelIN5flash11enable_sm90INS1_16FlashAttnFwdSm90INS1_25CollectiveMainloopFwdSm90ILi2EN4cute5tupleIJNS5_1CILi1EEES8_S8_EEENS6_IJNS7_ILi128EEENS7_ILi96EEENS7_ILi64EEEEEELi256ENS_10bfloat16_tEfNS_4arch4Sm90ELb1ELb0ELb1ELb1ELb1ELb1ELb0ELb1ELb0ELb1ELb1ELb0EEENS1_21CollectiveEpilogueFwdINS6_IJSA_NS7_ILi256EEESB_EEES9_SE_SG_Li256ELb1ELb1ELb1ELb0EEENS1_36VarlenDynamicPersistentTileSchedulerILi128ELi96ELi256ELi128ELb1ELb1ELb1ELb1ELb1ELb1EEEEEEEEEvNT_6ParamsE,@function
        .size           _ZN7cutlass13device_kernelIN5flash11enable_sm90INS1_16FlashAttnFwdSm90INS1_25CollectiveMainloopFwdSm90ILi2EN4cute5tupleIJNS5_1CILi1EEES8_S8_EEENS6_IJNS7_ILi128EEENS7_ILi96EEENS7_ILi64EEEEEELi256ENS_10bfloat16_tEfNS_4arch4Sm90ELb1ELb0ELb1ELb1ELb1ELb1ELb0ELb1ELb0ELb1ELb1ELb0EEENS1_21CollectiveEpilogueFwdINS6_IJSA_NS7_ILi256EEESB_EEES9_SE_SG_Li256ELb1ELb1ELb1ELb0EEENS1_36VarlenDynamicPersistentTileSchedulerILi128ELi96ELi256ELi128ELb1ELb1ELb1ELb1ELb1ELb1EEEEEEEEEvNT_6ParamsE,(.L_x_6574 - _ZN7cutlass13device_kernelIN5flash11enable_sm90INS1_16FlashAttnFwdSm90INS1_25CollectiveMainloopFwdSm90ILi2EN4cute5tupleIJNS5_1CILi1EEES8_S8_EEENS6_IJNS7_ILi128EEENS7_ILi96EEENS7_ILi64EEEEEELi256ENS_10bfloat16_tEfNS_4arch4Sm90ELb1ELb0ELb1ELb1ELb1ELb1ELb0ELb1ELb0ELb1ELb1ELb0EEENS1_21CollectiveEpilogueFwdINS6_IJSA_NS7_ILi256EEESB_EEES9_SE_SG_Li256ELb1ELb1ELb1ELb0EEENS1_36VarlenDynamicPersistentTileSchedulerILi128ELi96ELi256ELi128ELb1ELb1ELb1ELb1ELb1ELb1EEEEEEEEEvNT_6ParamsE)
        .other          _ZN7cutlass13device_kernelIN5flash11enable_sm90INS1_16FlashAttnFwdSm90INS1_25CollectiveMainloopFwdSm90ILi2EN4cute5tupleIJNS5_1CILi1EEES8_S8_EEENS6_IJNS7_ILi128EEENS7_ILi96EEENS7_ILi64EEEEEELi256ENS_10bfloat16_tEfNS_4arch4Sm90ELb1ELb0ELb1ELb1ELb1ELb1ELb0ELb1ELb0ELb1ELb1ELb0EEENS1_21CollectiveEpilogueFwdINS6_IJSA_NS7_ILi256EEESB_EEES9_SE_SG_Li256ELb1ELb1ELb1ELb0EEENS1_36VarlenDynamicPersistentTileSchedulerILi128ELi96ELi256ELi128ELb1ELb1ELb1ELb1ELb1ELb1EEEEEEEEEvNT_6ParamsE,@"STO_CUDA_ENTRY STV_DEFAULT"
_ZN7cutlass13device_kernelIN5flash11enable_sm90INS1_16FlashAttnFwdSm90INS1_25CollectiveMainloopFwdSm90ILi2EN4cute5tupleIJNS5_1CILi1EEES8_S8_EEENS6_IJNS7_ILi128EEENS7_ILi96EEENS7_ILi64EEEEEELi256ENS_10bfloat16_tEfNS_4arch4Sm90ELb1ELb0ELb1ELb1ELb1ELb1ELb0ELb1ELb0ELb1ELb1ELb0EEENS1_21CollectiveEpilogueFwdINS6_IJSA_NS7_ILi256EEESB_EEES9_SE_SG_Li256ELb1ELb1ELb1ELb0EEENS1_36VarlenDynamicPersistentTileSchedulerILi128ELi96ELi256ELi128ELb1ELb1ELb1ELb1ELb1ELb1EEEEEEEEEvNT_6ParamsE:
        /* <DEDUP_REMOVED lines=18> */
.L_x_5180:
[----:B------:R-:W-:Y:S05]  /*0120*/  BSYNC B0 ;  /* 0x0000000000007941 */ /* 0x000fea0003800000 */
.L_x_5179:
        /* <DEDUP_REMOVED lines=41> */
.L_x_5181:
        /* <DEDUP_REMOVED lines=22> */
.L_x_5182:
        /* <DEDUP_REMOVED lines=18> */
.L_x_5183:
        /* <DEDUP_REMOVED lines=22> */
.L_x_5184:
        /* <DEDUP_REMOVED lines=22> */
.L_x_5185:
        /* <DEDUP_REMOVED lines=8> */
.L_x_5188:
        /* <DEDUP_REMOVED lines=48> */
[CC--:B------:R-:W-:Y:S02]  /*0c80*/  LEA.HI R2, R3.reuse, R0.reuse, RZ, 0x5 ;  /* 0x0000000003027211 */ /* 0x0c0fe400078f28ff */
[----:B------:R-:W-:Y:S01]  /*0c90*/  LEA.HI R3, R3, R0, RZ, 0x3 ;  /* 0x0000000003037211 */ /* 0x000fe200078f18ff */
[----:B------:R-:W-:Y:S01]  /*0ca0*/  IMAD.IADD R12, R11, 0x1, -R12 ;  /* 0x000000010b0c7824 */ /* 0x000fe200078e0a0c */
[----:B------:R-:W-:Y:S02]  /*0cb0*/  SHF.R.S32.HI R9, RZ, 0x5, R9 ;  /* 0x00000005ff097819 */ /* 0x000fe40000011409 */
[----:B------:R-:W-:-:S02]  /*0cc0*/  LOP3.LUT R5, R4, 0x3fffff0, RZ, 0xc0, !PT ;  /* 0x03fffff004057812 */ /* 0x000fc400078ec0ff */
[----:B------:R-:W-:Y:S01]  /*0cd0*/  LOP3.LUT R7, R3, 0xfffffff8, RZ, 0xc0, !PT ;  /* 0xfffffff803077812 */ /* 0x000fe200078ec0ff */
[----:B------:R-:W-:Y:S01]  /*0ce0*/  IMAD R9, R9, 0x10, R12 ;  /* 0x0000001009097824 */ /* 0x000fe200078e020c */
[----:B------:R-:W-:Y:S01]  /*0cf0*/  LOP3.LUT R3, R202, 0xfffffffc, RZ, 0xc0, !PT ;  /* 0xfffffffcca037812 */ /* 0x000fe200078ec0ff */
[----:B------:R-:W-:Y:S01]  /*0d00*/  IMAD.IADD R5, R0, 0x1, -R5 ;  /* 0x0000000100057824 */ /* 0x000fe200078e0a05 */
[----:B------:R-:W-:Y:S01]  /*0d10*/  SHF.R.S32.HI R16, RZ, 0x5, R2 ;  /* 0x00000005ff107819 */ /* 0x000fe20000011402 */
[----:B------:R-:W-:Y:S01]  /*0d20*/  IMAD R8, R8, 0x40, R9 ;  /* 0x0000004008087824 */ /* 0x000fe200078e0209 */
[----:B------:R-:W-:Y:S01]  /*0d30*/  SHF.R.S32.HI R202, RZ, 0x2, R202 ;  /* 0x00000002ffca7819 */ /* 0x000fe200000114ca */
[----:B------:R-:W-:Y:S01]  /*0d40*/  IMAD.IADD R3, R0, 0x1, -R3 ;  /* 0x0000000100037824 */ /* 0x000fe200078e0a03 */
[----:B------:R-:W-:Y:S01]  /*0d50*/  LOP3.LUT R10, R10, 0x7ffffffc, RZ, 0xc0, !PT ;  /* 0x7ffffffc0a0a7812 */ /* 0x000fe200078ec0ff */
[----:B------:R0:W-:Y:S01]  /*0d60*/  STL [R1+0x38], R16 ;  /* 0x0000381001007387 */ /* 0x0001e20000100800 */
[----:B------:R-:W-:-:S02]  /*0d70*/  IMAD R5, R16, 0x10, R5 ;  /* 0x0000001010057824 */ /* 0x000fc400078e0205 */
[----:B------:R-:W-:Y:S01]  /*0d80*/  VIADD R9, R202, 0x40 ;  /* 0x00000040ca097836 */ /* 0x000fe20000000000 */
[----:B------:R-:W-:Y:S01]  /*0d90*/  STL [R1+0x160], R8 ;  /* 0x0001600801007387 */ /* 0x000fe20000100800 */
[----:B------:R-:W-:Y:S01]  /*0da0*/  IMAD.IADD R208, R0, 0x1, -R7 ;  /* 0x0000000100d07824 */ /* 0x000fe200078e0a07 */
[----:B------:R-:W-:Y:S01]  /*0db0*/  LEA.HI R0, R3, R3, RZ, 0x1 ;  /* 0x0000000303007211 */ /* 0x000fe200078f08ff */
[----:B------:R-:W-:Y:S01]  /*0dc0*/  IMAD.MOV.U32 R7, RZ, RZ, R15 ;  /* 0x000000ffff077224 */ /* 0x000fe200078e000f */
[----:B------:R-:W-:Y:S01]  /*0dd0*/  SHF.R.S32.HI R4, RZ, 0x1f, R9 ;  /* 0x0000001fff047819 */ /* 0x000fe20000011409 */
[----:B------:R-:W-:Y:S01]  /*0de0*/  IMAD.SHL.U32 R2, R9, 0x40, RZ ;  /* 0x0000004009027824 */ /* 0x000fe200078e00ff */
[----:B------:R-:W-:Y:S01]  /*0df0*/  LOP3.LUT R0, R0, 0x1ffffffe, RZ, 0xc0, !PT ;  /* 0x1ffffffe00007812 */ /* 0x000fe200078ec0ff */
[C---:B0-----:R-:W-:Y:S01]  /*0e00*/  IMAD.SHL.U32 R16, R3.reuse, 0x8, RZ ;  /* 0x0000000803107824 */ /* 0x041fe200078e00ff */
[----:B------:R-:W-:Y:S01]  /*0e10*/  LEA.HI R4, R4, R9, RZ, 0x3 ;  /* 0x0000000904047211 */ /* 0x000fe200078f18ff */
[----:B------:R-:W-:Y:S01]  /*0e20*/  STL [R1+0x54], RZ ;  /* 0x000054ff01007387 */ /* 0x000fe20000100800 */
[----:B------:R-:W-:-:S02]  /*0e30*/  IMAD.SHL.U32 R200, R3, 0x4, RZ ;  /* 0x0000000403c87824 */ /* 0x000fc400078e00ff */
[C---:B------:R-:W-:Y:S01]  /*0e40*/  VIADD R212, R16.reuse, 0x40 ;  /* 0x0000004010d47836 */ /* 0x040fe20000000000 */
[C---:B------:R-:W-:Y:S01]  /*0e50*/  IADD3 R211, R16.reuse, 0x60, RZ ;  /* 0x0000006010d37810 */ /* 0x040fe20007ffe0ff */
        /* <DEDUP_REMOVED lines=8> */
[----:B------:R-:W-:Y:S01]  /*0ee0*/  IMAD.SHL.U32 R4, R4, 0x40, RZ ;  /* 0x0000004004047824 */ /* 0x000fe200078e00ff */
[----:B------:R0:W-:Y:S01]  /*0ef0*/  STL [R1+0x24], R24 ;  /* 0x0000241801007387 */ /* 0x0001e20000100800 */
[----:B------:R-:W-:Y:S01]  /*0f00*/  IMAD.IADD R0, R3, 0x1, -R0 ;  /* 0x0000000103007824 */ /* 0x000fe200078e0a00 */
[----:B------:R-:W-:Y:S01]  /*0f10*/  LOP3.LUT R3, R2, 0x1c0, RZ, 0xc0, !PT ;  /* 0x000001c002037812 */ /* 0x000fe200078ec0ff */
[----:B------:R-:W-:Y:S01]  /*0f20*/  IMAD.SHL.U32 R208, R208, 0x8, RZ ;  /* 0x00000008d0d07824 */ /* 0x000fe200078e00ff */
[----:B------:R1:W-:Y:S01]  /*0f30*/  STL [R1+0x20], R21 ;  /* 0x0000201501007387 */ /* 0x0003e20000100800 */
[----:B------:R-:W-:Y:S01]  /*0f40*/  LOP3.LUT R4, R4, 0xfffffe00, RZ, 0xc0, !PT ;  /* 0xfffffe0004047812 */ /* 0x000fe200078ec0ff */
[----:B------:R-:W-:Y:S01]  /*0f50*/  IMAD.IADD R10, R20, 0x1, -R10 ;  /* 0x00000001140a7824 */ /* 0x000fe200078e0a0a */
[----:B------:R-:W-:Y:S01]  /*0f60*/  SHF.R.U32.HI R12, RZ, 0x3, R3 ;  /* 0x00000003ff0c7819 */ /* 0x000fe20000011603 */
[----:B------:R2:W-:Y:S01]  /*0f70*/  STL [R1+0x1c], R15 ;  /* 0x00001c0f01007387 */ /* 0x0005e20000100800 */
[----:B------:R-:W-:Y:S01]  /*0f80*/  LOP3.LUT R3, R3, 0x38, R16, 0xf8, !PT ;  /* 0x0000003803037812 */ /* 0x000fe200078ef810 */
[----:B------:R-:W-:Y:S01]  /*0f90*/  IMAD R11, R5, 0x8, R6 ;  /* 0x00000008050b7824 */ /* 0x000fe200078e0206 */
[----:B0-----:R-:W-:Y:S01]  /*0fa0*/  SHF.R.S32.HI R24, RZ, 0x1f, R209 ;  /* 0x0000001fff187819 */ /* 0x001fe200000114d1 */
[----:B------:R-:W-:Y:S01]  /*0fb0*/  IMAD.SHL.U32 R45, R10, 0x2, RZ ;  /* 0x000000020a2d7824 */ /* 0x000fe200078e00ff */
[----:B------:R-:W-:Y:S01]  /*0fc0*/  SHF.R.S32.HI R9, RZ, 0x1f, R208 ;  /* 0x0000001fff097819 */ /* 0x000fe200000114d0 */
[----:B------:R-:W-:Y:S01]  /*0fd0*/  VIADD R9, R208, 0xc0 ;  /* 0x000000c0d0097836 */ /* 0x000fe20000000000 */
[----:B-1----:R-:W-:Y:S01]  /*0fe0*/  SHF.R.S32.HI R21, RZ, 0x1f, R214 ;  /* 0x0000001fff157819 */ /* 0x002fe200000114d6 */
[----:B------:R-:W-:Y:S01]  /*0ff0*/  STL [R1+0x18], R24 ;  /* 0x0000181801007387 */ /* 0x000fe20000100800 */
[C---:B------:R-:W-:Y:S01]  /*1000*/  VIADD R44, R45.reuse, 0x8 ;  /* 0x000000082d2c7836 */ /* 0x040fe20000000000 */
[----:B--2---:R-:W-:Y:S01]  /*1010*/  SHF.R.S32.HI R15, RZ, 0x1f, R213 ;  /* 0x0000001fff0f7819 */ /* 0x004fe200000114d5 */
[----:B------:R-:W-:Y:S01]  /*1020*/  VIADD R43, R45, 0x10 ;  /* 0x000000102d2b7836 */ /* 0x000fe20000000000 */
[----:B------:R-:W-:Y:S01]  /*1030*/  STL [R1+0x10], R21 ;  /* 0x0000101501007387 */ /* 0x000fe20000100800 */
[----:B------:R-:W-:Y:S01]  /*1040*/  SHF.R.S32.HI R10, RZ, 0x1f, R9 ;  /* 0x0000001fff0a7819 */ /* 0x000fe20000011409 */
[----:B------:R-:W-:Y:S01]  /*1050*/  IMAD.SHL.U32 R9, R11, 0x8, RZ ;  /* 0x000000080b097824 */ /* 0x000fe200078e00ff */
[C---:B------:R-:W-:Y:S01]  /*1060*/  IADD3 R28, R45.reuse, 0x88, RZ ;  /* 0x000000882d1c7810 */ /* 0x040fe20007ffe0ff */
        /* <DEDUP_REMOVED lines=9> */
[----:B------:R-:W-:Y:S01]  /*1100*/  STL [R1+0x164], R9 ;  /* 0x0001640901007387 */ /* 0x000fe20000100800 */
[C---:B------:R-:W-:Y:S01]  /*1110*/  VIADD R36, R45.reuse, 0x48 ;  /* 0x000000482d247836 */ /* 0x040fe20000000000 */
[----:B0-----:R-:W-:Y:S01]  /*1120*/  LOP3.LUT R4, R4, R3, R12, 0xf6, !PT ;  /* 0x0000000304047212 */ /* 0x001fe200078ef60c */
[----:B------:R-:W-:-:S02]  /*1130*/  VIADD R35, R45, 0x50 ;  /* 0x000000502d237836 */ /* 0x000fc40000000000 */
[C---:B------:R-:W-:Y:S02]  /*1140*/  VIADD R34, R45.reuse, 0x58 ;  /* 0x000000582d227836 */ /* 0x040fe40000000000 */
        /* <DEDUP_REMOVED lines=9> */
[----:B------:R-:W-:Y:S01]  /*11e0*/  IMAD.MOV.U32 R6, RZ, RZ, R14 ;  /* 0x000000ffff067224 */ /* 0x000fe200078e000e */
[----:B------:R0:W-:Y:S01]  /*11f0*/  STL [R1+0xd0], R43 ;  /* 0x0000d02b01007387 */ /* 0x0001e20000100800 */
[C---:B------:R-:W-:Y:S02]  /*1200*/  VIADD R27, R45.reuse, 0x90 ;  /* 0x000000902d1b7836 */ /* 0x040fe40000000000 */
[----:B------:R-:W-:Y:S01]  /*1210*/  IMAD.MOV.U32 R5, RZ, RZ, R13 ;  /* 0x000000ffff057224 */ /* 0x000fe200078e000d */
[----:B------:R-:W-:Y:S01]  /*1220*/  STL [R1+0xcc], R42 ;  /* 0x0000cc2a01007387 */ /* 0x000fe20000100800 */
[C---:B------:R-:W-:Y:S02]  /*1230*/  VIADD R14, R208.reuse, 0x40 ;  /* 0x00000040d00e7836 */ /* 0x040fe40000000000 */
        /* <DEDUP_REMOVED lines=28> */
[----:B------:R-:W-:Y:S01]  /*1400*/  IMAD R0, R0, 0x8, R8 ;  /* 0x0000000800007824 */ /* 0x000fe200078e0208 */
[----:B------:R1:W-:Y:S01]  /*1410*/  STL [R1+0xac], R34 ;  /* 0x0000ac2201007387 */ /* 0x0003e20000100800 */
[----:B------:R-:W-:-:S02]  /*1420*/  VIADD R2, R16, 0x20 ;  /* 0x0000002010027836 */ /* 0x000fc40000000000 */
[----:B------:R-:W-:Y:S01]  /*1430*/  VIADD R207, R200, 0x10 ;  /* 0x00000010c8cf7836 */ /* 0x000fe20000000000 */
[----:B------:R-:W-:Y:S01]  /*1440*/  STL [R1+0xa8], R33 ;  /* 0x0000a82101007387 */ /* 0x000fe20000100800 */
[----:B0-----:R-:W-:-:S03]  /*1450*/  SHF.R.S32.HI R35, RZ, 0x1f, R35 ;  /* 0x0000001fff237819 */ /* 0x001fc60000011423 */
[----:B------:R0:W-:Y:S01]  /*1460*/  STL [R1+0xa4], R32 ;  /* 0x0000a42001007387 */ /* 0x0001e20000100800 */
[----:B------:R-:W-:Y:S02]  /*1470*/  SHF.R.S32.HI R205, RZ, 0x1f, R2 ;  /* 0x0000001fffcd7819 */ /* 0x000fe40000011402 */
[----:B-1----:R-:W-:Y:S01]  /*1480*/  SHF.R.S32.HI R34, RZ, 0x1f, R34 ;  /* 0x0000001fff227819 */ /* 0x002fe20000011422 */
        /* <DEDUP_REMOVED lines=73> */
.L_x_5361:
[----:B01-3--:R-:W0:Y:S02]  /*1920*/  LDC.64 R8, c[0x0][0xc88] ;  /* 0x00032200ff087b82 */ /* 0x00be240000000a00 */
[----:B0-----:R-:W-:-:S05]  /*1930*/  IMAD.WIDE R8, R7, 0x4, R8 ;  /* 0x0000000407087825 */ /* 0x001fca00078e0208 */
[----:B--2--5:R-:W2:Y:S01]  /*1940*/  LDG.E R34, desc[UR42][R8.64] ;  /* 0x0000002a08227981 */ /* 0x024ea2000c1e1900 */
[----:B------:R-:W-:Y:S05]  /*1950*/  YIELD ;  /* 0x0000000000007946 */ /* 0x000fea0003800000 */
[----:B------:R-:W-:Y:S01]  /*1960*/  ULDC.64 UR4, c[0x0][0xa28] ;  /* 0x00028a0000047ab9 */ /* 0x000fe20000000a00 */
[----:B------:R-:W-:Y:S01]  /*1970*/  ULDC.64 UR8, c[0x0][0xa18] ;  /* 0x0002860000087ab9 */ /* 0x000fe20000000a00 */
[----:B------:R-:W-:Y:S01]  /*1980*/  ISETP.NE.U32.AND P1, PT, RZ, UR4, PT ;  /* 0x00000004ff007c0c */ /* 0x000fe2000bf25070 */
[----:B-1--4-:R-:W-:Y:S01]  /*1990*/  IMAD.MOV.U32 R4, RZ, RZ, RZ ;  /* 0x000000ffff047224 */ /* 0x012fe200078e00ff */
[----:B------:R-:W-:Y:S01]  /*19a0*/  ULDC.64 UR6, c[0x0][0xa08] ;  /* 0x0002820000067ab9 */ /* 0x000fe20000000a00 */
[----:B------:R-:W-:Y:S01]  /*19b0*/  IMAD.MOV.U32 R32, RZ, RZ, RZ ;  /* 0x000000ffff207224 */ /* 0x000fe200078e00ff */
[----:B------:R-:W-:-:S02]  /*19c0*/  ISETP.NE.AND.EX P1, PT, RZ, UR5, PT, P1 ;  /* 0x00000005ff007c0c */ /* 0x000fc4000bf25310 */
[----:B------:R-:W-:-:S04]  /*19d0*/  ISETP.NE.U32.AND P0, PT, RZ, UR6, PT ;  /* 0x00000006ff007c0c */ /* 0x000fc8000bf05070 */
[----:B------:R-:W-:Y:S02]  /*19e0*/  ISETP.NE.AND.EX P0, PT, RZ, UR7, PT, P0 ;  /* 0x00000007ff007c0c */ /* 0x000fe4000bf05300 */
[----:B--2---:R-:W-:Y:S01]  /*19f0*/  SHF.R.S32.HI R0, RZ, 0x1f, R34 ;  /* 0x0000001fff007819 */ /* 0x004fe20000011422 */
[----:B------:R-:W-:-:S04]  /*1a00*/  IMAD.SHL.U32 R36, R34, 0x4, RZ ;  /* 0x0000000422247824 */ /* 0x000fc800078e00ff */
[C---:B------:R-:W-:Y:S01]  /*1a10*/  @P1 LEA R10, P2, R34.reuse, UR4, 0x2 ;  /* 0x00000004220a1c11 */ /* 0x040fe2000f8410ff */
[----:B------:R-:W-:Y:S01]  /*1a20*/  STL [R1+0x48], R34 ;  /* 0x0000482201007387 */ /* 0x000fe20000100800 */
[C-C-:B------:R-:W-:Y:S02]  /*1a30*/  SHF.L.U64.HI R35, R34.reuse, 0x2, R0.reuse ;  /* 0x0000000222237819 */ /* 0x140fe40000010200 */
[----:B------:R-:W-:Y:S01]  /*1a40*/  @P1 LEA.HI.X R11, R34, UR5, R0, 0x2, P2 ;  /* 0x00000005220b1c11 */ /* 0x000fe200090f1400 */
[----:B------:R-:W-:Y:S01]  /*1a50*/  ULDC UR4, c[0x0][0x288] ;  /* 0x0000a20000047ab9 */ /* 0x000fe20000000800 */
[----:B------:R-:W-:Y:S01]  /*1a60*/  ISETP.NE.U32.AND P2, PT, RZ, UR8, PT ;  /* 0x00000008ff007c0c */ /* 0x000fe2000bf45070 */
[----:B------:R0:W-:Y:S01]  /*1a70*/  STL [R1+0xd8], R0 ;  /* 0x0000d80001007387 */ /* 0x0001e20000100800 */
[----:B------:R-:W-:Y:S02]  /*1a80*/  IADD3 R8, P3, R36, UR6, RZ ;  /* 0x0000000624087c10 */ /* 0x000fe4000ff7e0ff */
[----:B------:R-:W-:Y:S01]  /*1a90*/  ISETP.NE.AND.EX P2, PT, RZ, UR9, PT, P2 ;  /* 0x00000009ff007c0c */ /* 0x000fe2000bf45320 */
[----:B------:R1:W5:Y:S01]  /*1aa0*/  @P1 LDG.E R4, desc[UR42][R10.64] ;  /* 0x0000002a0a041981 */ /* 0x000362000c1e1900 */
[----:B------:R-:W-:-:S03]  /*1ab0*/  IADD3.X R9, R35, UR7, RZ, P3, !PT ;  /* 0x0000000723097c10 */ /* 0x000fc60009ffe4ff */
[----:B------:R2:W-:Y:S01]  /*1ac0*/  STL [R1+0x4c], R36 ;  /* 0x00004c2401007387 */ /* 0x0005e20000100800 */
[----:B0-----:R-:W-:Y:S01]  /*1ad0*/  IMAD.U32 R0, RZ, RZ, UR4 ;  /* 0x00000004ff007e24 */ /* 0x001fe2000f8e00ff */
[----:B------:R-:W-:Y:S02]  /*1ae0*/  ULDC.64 UR4, c[0x0][0x418] ;  /* 0x0001060000047ab9 */ /* 0x000fe40000000a00 */
[----:B------:R2:W5:Y:S04]  /*1af0*/  @P0 LDG.E R32, desc[UR42][R8.64] ;  /* 0x0000002a08200981 */ /* 0x000568000c1e1900 */
[----:B-1----:R-:W-:Y:S01]  /*1b00*/  @P2 IADD3 R10, P1, R36, UR8, RZ ;  /* 0x00000008240a2c10 */ /* 0x002fe2000ff3e0ff */
[----:B------:R2:W-:Y:S03]  /*1b10*/  STL [R1+0x50], R35 ;  /* 0x0000502301007387 */ /* 0x0005e60000100800 */
[----:B------:R-:W-:-:S05]  /*1b20*/  @P2 IADD3.X R11, R35, UR9, RZ, P1, !PT ;  /* 0x00000009230b2c10 */ /* 0x000fca0008ffe4ff */
[----:B------:R-:W3:Y:S01]  /*1b30*/  @P2 LDG.E R0, desc[UR42][R10.64] ;  /* 0x0000002a0a002981 */ /* 0x000ee2000c1e1900 */
        /* <DEDUP_REMOVED lines=9> */
[----:B---3--:R2:W-:Y:S01]  /*1bd0*/  STL [R1+0x8], R0 ;  /* 0x0000080001007387 */ /* 0x0085e20000100800 */
[----:B------:R-:W-:Y:S01]  /*1be0*/  IMAD.MOV.U32 R13, RZ, RZ, R0 ;  /* 0x000000ffff0d7224 */ /* 0x000fe200078e0000 */
[----:B------:R-:W-:Y:S06]  /*1bf0*/  @P2 BRA `(.L_x_5190) ;  /* 0x0000000000282947 */ /* 0x000fec0003800000 */
[----:B------:R-:W-:Y:S02]  /*1c00*/  ULDC.64 UR4, c[0x0][0xa00] ;  /* 0x0002800000047ab9 */ /* 0x000fe40000000a00 */
[----:B------:R-:W-:-:S04]  /*1c10*/  ISETP.NE.U32.AND P1, PT, RZ, UR4, PT ;  /* 0x00000004ff007c0c */ /* 0x000fc8000bf25070 */
[----:B------:R-:W-:-:S13]  /*1c20*/  ISETP.NE.AND.EX P1, PT, RZ, UR5, PT, P1 ;  /* 0x00000005ff007c0c */ /* 0x000fda000bf25310 */
[----:B------:R-:W-:Y:S05]  /*1c30*/  @!P1 BRA `(.L_x_5190) ;  /* 0x0000000000189947 */ /* 0x000fea0003800000 */
[----:B------:R-:W0:Y:S02]  /*1c40*/  LDC.64 R10, c[0x0][0xa00] ;  /* 0x00028000ff0a7b82 */ /* 0x000e240000000a00 */
[----:B0-----:R-:W-:-:S05]  /*1c50*/  IMAD.WIDE R10, R34, 0x4, R10 ;  /* 0x00000004220a7825 */ /* 0x001fca00078e020a */
[----:B--2---:R-:W2:Y:S04]  /*1c60*/  LDG.E R0, desc[UR42][R10.64] ;  /* 0x0000002a0a007981 */ /* 0x004ea8000c1e1900 */
[----:B------:R-:W2:Y:S02]  /*1c70*/  LDG.E R3, desc[UR42][R10.64+0x4] ;  /* 0x0000042a0a037981 */ /* 0x000ea4000c1e1900 */
[----:B--2---:R-:W-:-:S05]  /*1c80*/  IMAD.IADD R13, R3, 0x1, -R0 ;  /* 0x00000001030d7824 */ /* 0x004fca00078e0a00 */
[----:B------:R0:W-:Y:S02]  /*1c90*/  STL [R1+0x8], R13 ;  /* 0x0000080d01007387 */ /* 0x0001e40000100800 */
.L_x_5190:
[----:B------:R-:W-:Y:S01]  /*1ca0*/  ULDC.64 UR4, c[0x0][0xa20] ;  /* 0x0002880000047ab9 */ /* 0x000fe20000000a00 */
[C---:B------:R-:W-:Y:S02]  /*1cb0*/  LOP3.LUT R3, R6.reuse, 0xff000000, RZ, 0xc0, !PT ;  /* 0xff00000006037812 */ /* 0x040fe400078ec0ff */
[----:B------:R-:W-:Y:S02]  /*1cc0*/  ISETP.NE.U32.AND P1, PT, RZ, UR4, PT ;  /* 0x00000004ff007c0c */ /* 0x000fe4000bf25070 */
[C---:B--2---:R-:W-:Y:S02]  /*1cd0*/  LOP3.LUT R0, R6.reuse, 0xff0000, RZ, 0xc0, !PT ;  /* 0x00ff000006007812 */ /* 0x044fe400078ec0ff */
[----:B------:R-:W-:Y:S02]  /*1ce0*/  ISETP.NE.AND.EX P1, PT, RZ, UR5, PT, P1 ;  /* 0x00000005ff007c0c */ /* 0x000fe4000bf25310 */
[----:B------:R-:W-:Y:S02]  /*1cf0*/  SHF.R.U32.HI R3, RZ, 0x8, R3 ;  /* 0x00000008ff037819 */ /* 0x000fe40000011603 */
[----:B------:R-:W-:-:S02]  /*1d00*/  LOP3.LUT R203, R6, 0xffff, RZ, 0xc0, !PT ;  /* 0x0000ffff06cb7812 */ /* 0x000fc400078ec0ff */
[----:B------:R-:W-:-:S07]  /*1d10*/  LEA.HI R10, R0, R3, RZ, 0x10 ;  /* 0x00000003000a7211 */ /* 0x000fce00078f80ff */
[----:B------:R-:W-:Y:S05]  /*1d20*/  @!P1 BRA `(.L_x_5191) ;  /* 0x0000000000109947 */ /* 0x000fea0003800000 */
[----:B------:R-:W-:-:S04]  /*1d30*/  IADD3 R6, P0, R36, UR4, RZ ;  /* 0x0000000424067c10 */ /* 0x000fc8000ff1e0ff */
[----:B------:R-:W-:-:S05]  /*1d40*/  IADD3.X R7, R35, UR5, RZ, P0, !PT ;  /* 0x0000000523077c10 */ /* 0x000fca00087fe4ff */
[----:B------:R1:W5:Y:S01]  /*1d50*/  LDG.E R33, desc[UR42][R6.64] ;  /* 0x0000002a06217981 */ /* 0x000362000c1e1900 */
[----:B------:R-:W-:Y:S05]  /*1d60*/  BRA `(.L_x_5192) ;  /* 0x0000000000107947 */ /* 0x000fea0003800000 */
.L_x_5191:
[----:B------:R-:W-:Y:S05]  /*1d70*/  @!P0 BRA `(.L_x_5192) ;  /* 0x00000000000c8947 */ /* 0x000fea0003800000 */
[----:B------:R-:W2:Y:S04]  /*1d80*/  LDG.E R0, desc[UR42][R8.64] ;  /* 0x0000002a08007981 */ /* 0x000ea8000c1e1900 */
[----:B------:R-:W2:Y:S02]  /*1d90*/  LDG.E R33, desc[UR42][R8.64+0x4] ;  /* 0x0000042a08217981 */ /* 0x000ea4000c1e1900 */
[----:B--2---:R-:W-:-:S07]  /*1da0*/  IMAD.IADD R33, R33, 0x1, -R0 ;  /* 0x0000000121217824 */ /* 0x004fce00078e0a00 */
.L_x_5192:
[----:B------:R-:W-:Y:S01]  /*1db0*/  ULDC.64 UR4, c[0x0][0xa10] ;  /* 0x0002840000047ab9 */ /* 0x000fe20000000a00 */
[----:B------:R-:W2:Y:S01]  /*1dc0*/  LDC R8, c[0x0][0x448] ;  /* 0x00011200ff087b82 */ /* 0x000ea20000000800 */
[----:B------:R-:W-:-:S04]  /*1dd0*/  ISETP.NE.U32.AND P0, PT, RZ, UR4, PT ;  /* 0x00000004ff007c0c */ /* 0x000fc8000bf05070 */
[----:B------:R-:W-:Y:S01]  /*1de0*/  ISETP.NE.AND.EX P0, PT, RZ, UR5, PT, P0 ;  /* 0x00000005ff007c0c */ /* 0x000fe2000bf05300 */
[----:B------:R-:W-:-:S12]  /*1df0*/  ULDC.64 UR4, c[0x0][0xa30] ;  /* 0x00028c0000047ab9 */ /* 0x000fd80000000a00 */
[----:B-1----:R-:W1:Y:S02]  /*1e00*/  @P0 LDC.64 R6, c[0x0][0xa10] ;  /* 0x00028400ff060b82 */ /* 0x002e640000000a00 */
[----:B-1----:R-:W-:-:S05]  /*1e10*/  @P0 IMAD.WIDE R6, R34, 0x4, R6 ;  /* 0x0000000422060825 */ /* 0x002fca00078e0206 */
[----:B------:R-:W3:Y:S04]  /*1e20*/  @P0 LDG.E R0, desc[UR42][R6.64] ;  /* 0x0000002a06000981 */ /* 0x000ee8000c1e1900 */
[----:B------:R1:W3:Y:S01]  /*1e30*/  @P0 LDG.E R3, desc[UR42][R6.64+0x4] ;  /* 0x0000042a06030981 */ /* 0x0002e2000c1e1900 */
[----:B------:R-:W-:Y:S01]  /*1e40*/  ISETP.NE.U32.AND P1, PT, RZ, UR4, PT ;  /* 0x00000004ff007c0c */ /* 0x000fe2000bf25070 */
[----:B-----5:R-:W-:-:S03]  /*1e50*/  IMAD.MOV.U32 R24, RZ, RZ, R33 ;  /* 0x000000ffff187224 */ /* 0x020fc600078e0021 */
[----:B------:R-:W-:-:S13]  /*1e60*/  ISETP.NE.AND.EX P1, PT, RZ, UR5, PT, P1 ;  /* 0x00000005ff007c0c */ /* 0x000fda000bf25310 */
[----:B-1----:R-:W-:-:S04]  /*1e70*/  @P1 IADD3 R6, P2, R36, UR4, RZ ;  /* 0x0000000424061c10 */ /* 0x002fc8000ff5e0ff */
[----:B------:R-:W-:-:S05]  /*1e80*/  @P1 IADD3.X R7, R35, UR5, RZ, P2, !PT ;  /* 0x0000000523071c10 */ /* 0x000fca00097fe4ff */
[----:B------:R1:W5:Y:S01]  /*1e90*/  @P1 LDG.E R24, desc[UR42][R6.64] ;  /* 0x0000002a06181981 */ /* 0x000362000c1e1900 */
[----:B--2---:R-:W-:Y:S01]  /*1ea0*/  ISETP.NE.AND P1, PT, R8, 0x1, PT ;  /* 0x000000010800780c */ /* 0x004fe20003f25270 */
[----:B------:R-:W-:Y:S01]  /*1eb0*/  IMAD.SHL.U32 R5, R5, 0x80, RZ ;  /* 0x0000008005057824 */ /* 0x000fe200078e00ff */
[----:B------:R-:W-:Y:S01]  /*1ec0*/  BSSY B0, `(.L_x_5193) ;  /* 0x0000039000007945 */ /* 0x000fe20003800000 */
[----:B------:R-:W-:-:S03]  /*1ed0*/  IMAD.IADD R12, R33, 0x1, -R4 ;  /* 0x00000001210c7824 */ /* 0x000fc600078e0a04 */
[----:B------:R2:W-:Y:S07]  /*1ee0*/  STL [R1+0x4], R5 ;  /* 0x0000040501007387 */ /* 0x0005ee0000100800 */
[----:B------:R-:W4:Y:S01]  /*1ef0*/  @P1 LDC R8, c[0x0][0x44c] ;  /* 0x00011300ff081b82 */ /* 0x000f220000000800 */
[----:B--2---:R-:W-:-:S07]  /*1f00*/  VIADD R5, R5, 0x7f ;  /* 0x0000007f05057836 */ /* 0x004fce0000000000 */
[----:B------:R-:W2:Y:S01]  /*1f10*/  @P1 LDC R9, c[0x0][0x450] ;  /* 0x00011400ff091b82 */ /* 0x000ea20000000800 */
[----:B---3--:R-:W-:Y:S02]  /*1f20*/  @P0 IMAD.IADD R25, R3, 0x1, -R0 ;  /* 0x0000000103190824 */ /* 0x008fe400078e0a00 */
[----:B----4-:R-:W-:-:S03]  /*1f30*/  @P1 IMAD.HI.U32 R0, R5, R8, RZ ;  /* 0x0000000805001227 */ /* 0x010fc600078e00ff */
[----:B-1----:R-:W-:Y:S02]  /*1f40*/  IADD3 R6, R12, R25, RZ ;  /* 0x000000190c067210 */ /* 0x002fe40007ffe0ff */
[----:B--2---:R-:W-:Y:S02]  /*1f50*/  @P1 SHF.R.U32.HI R5, RZ, R9, R0 ;  /* 0x00000009ff051219 */ /* 0x004fe40000011600 */
[C---:B------:R-:W-:Y:S01]  /*1f60*/  IADD3 R31, R6.reuse, 0x60, -R13 ;  /* 0x00000060061f7810 */ /* 0x040fe20007ffe80d */
[----:B------:R-:W-:Y:S01]  /*1f70*/  VIADD R0, R6, 0x5f ;  /* 0x0000005f06007836 */ /* 0x000fe20000000000 */
[----:B------:R1:W-:Y:S01]  /*1f80*/  STL [R1+0x28], R6 ;  /* 0x0000280601007387 */ /* 0x0003e20000100800 */
[----:B0-----:R-:W-:Y:S02]  /*1f90*/  LOP3.LUT R13, R10, 0xff, RZ, 0xc0, !PT ;  /* 0x000000ff0a0d7812 */ /* 0x001fe400078ec0ff */
[----:B------:R-:W-:Y:S02]  /*1fa0*/  IMAD.IADD R5, R31, 0x1, R5 ;  /* 0x000000011f057824 */ /* 0x000fe400078e0205 */
[----:B------:R-:W-:Y:S01]  /*1fb0*/  IMAD.HI R0, R0, 0x2aaaaaab, RZ ;  /* 0x2aaaaaab00007827 */ /* 0x000fe200078e02ff */
[----:B------:R0:W-:Y:S03]  /*1fc0*/  STL [R1+0x58], R13 ;  /* 0x0000580d01007387 */ /* 0x0001e60000100800 */
[----:B------:R-:W-:Y:S01]  /*1fd0*/  IMAD.HI R5, R5, 0x2aaaaaab, RZ ;  /* 0x2aaaaaab05057827 */ /* 0x000fe200078e02ff */
[----:B------:R-:W-:-:S02]  /*1fe0*/  SHF.R.U32.HI R3, RZ, 0x1f, R0 ;  /* 0x0000001fff037819 */ /* 0x000fc40000011600 */
[----:B-1----:R-:W-:Y:S02]  /*1ff0*/  SHF.R.U32.HI R6, RZ, 0x10, R10 ;  /* 0x00000010ff067819 */ /* 0x002fe4000001160a */
[----:B------:R-:W-:Y:S02]  /*2000*/  SHF.R.U32.HI R4, RZ, 0x1f, R5 ;  /* 0x0000001fff047819 */ /* 0x000fe40000011605 */
[----:B------:R-:W-:Y:S01]  /*2010*/  LEA.HI.SX32 R30, R0, R3, 0x1c ;  /* 0x00000003001e7211 */ /* 0x000fe200078fe2ff */
[----:B------:R0:W-:Y:S01]  /*2020*/  STL [R1+0x44], R6 ;  /* 0x0000440601007387 */ /* 0x0001e20000100800 */
[----:B------:R-:W-:Y:S01]  /*2030*/  LEA.HI.SX32 R5, R5, R4, 0x1c ;  /* 0x0000000405057211 */ /* 0x000fe200078fe2ff */
[----:B------:R-:W-:-:S03]  /*2040*/  IMAD.MOV.U32 R0, RZ, RZ, RZ ;  /* 0x000000ffff007224 */ /* 0x000fc600078e00ff */
[----:B------:R-:W-:-:S04]  /*2050*/  VIMNMX R9, R30, R5, PT ;  /* 0x000000051e097248 */ /* 0x000fc80003fe0100 */
[----:B------:R-:W-:-:S13]  /*2060*/  ISETP.GE.AND P0, PT, R9, 0x1, PT ;  /* 0x000000010900780c */ /* 0x000fda0003f06270 */
        /* <DEDUP_REMOVED lines=30> */
.L_x_5194:
[----:B------:R-:W-:Y:S05]  /*2250*/  BSYNC B0 ;  /* 0x0000000000007941 */ /* 0x000fea0003800000 */
.L_x_5193:
        /* <DEDUP_REMOVED lines=37> */
.L_x_5197:
[----:B------:R-:W-:Y:S05]  /*24b0*/  BSYNC B6 ;  /* 0x0000000000067941 */ /* 0x000fea0003800000 */
.L_x_5196:
        /* <DEDUP_REMOVED lines=20> */
.L_x_5199:
[----:B------:R-:W-:Y:S05]  /*2600*/  BSYNC B6 ;  /* 0x0000000000067941 */ /* 0x000fea0003800000 */
.L_x_5198:
[----:B------:R-:W-:Y:S01]  /*2610*/  ULDC.64 UR4, c[0x0][0x9f8] ;  /* 0x00027e0000047ab9 */ /* 0x000fe20000000a00 */
[----:B------:R-:W0:Y:S01]  /*2620*/  S2R R7, SR_TID.X ;  /* 0x0000000000077919 */ /* 0x000e220000002100 */
[----:B------:R-:W-:Y:S01]  /*2630*/  ISETP.NE.U32.AND P0, PT, RZ, UR4, PT ;  /* 0x00000004ff007c0c */ /* 0x000fe2000bf05070 */
[----:B------:R-:W-:Y:S01]  /*2640*/  IMAD.MOV.U32 R0, RZ, RZ, R34 ;  /* 0x000000ffff007224 */ /* 0x000fe200078e0022 */
[----:B------:R-:W1:Y:S08]  /*2650*/  LDC.64 R48, c[0x0][0x3f8] ;  /* 0x0000fe00ff307b82 */ /* 0x000e700000000a00 */
[----:B------:R-:W2:Y:S01]  /*2660*/  LDC.64 R54, c[0x0][0x408] ;  /* 0x00010200ff367b82 */ /* 0x000ea20000000a00 */
[----:B------:R-:W-:Y:S01]  /*2670*/  ISETP.NE.AND.EX P0, PT, RZ, UR5, PT, P0 ;  /* 0x00000005ff007c0c */ /* 0x000fe2000bf05300 */
[----:B------:R-:W3:Y:S06]  /*2680*/  LDL R34, [R1+0x3c] ;  /* 0x00003c0001227983 */ /* 0x000eec0000100800 */
[----:B------:R-:W4:Y:S06]  /*2690*/  LDC R61, c[0x0][0x3f4] ;  /* 0x0000fd00ff3d7b82 */ /* 0x000f2c0000000800 */
[----:B------:R-:W-:Y:S01]  /*26a0*/  @P0 IADD3 R4, P1, R36, UR4, RZ ;  /* 0x0000000424040c10 */ /* 0x000fe2000ff3e0ff */
[----:B------:R-:W-:-:S03]  /*26b0*/  ULDC UR4, c[0x0][0x320] ;  /* 0x0000c80000047ab9 */ /* 0x000fc60000000800 */
[----:B------:R-:W-:Y:S02]  /*26c0*/  @P0 IADD3.X R5, R35, UR5, RZ, P1, !PT ;  /* 0x0000000523050c10 */ /* 0x000fe40008ffe4ff */
[----:B------:R-:W-:-:S03]  /*26d0*/  ISETP.GE.AND P1, PT, R2, UR4, PT ;  /* 0x0000000402007c0c */ /* 0x000fc6000bf26270 */
[----:B------:R0:W3:Y:S01]  /*26e0*/  @P0 LDG.E R0, desc[UR42][R4.64] ;  /* 0x0000002a04000981 */ /* 0x0000e2000c1e1900 */
[----:B------:R-:W-:Y:S02]  /*26f0*/  SEL R6, RZ, 0xffffffff, P1 ;  /* 0xffffffffff067807 */ /* 0x000fe40000800000 */
[----:B------:R-:W-:Y:S02]  /*2700*/  ISETP.GE.AND P0, PT, R16, UR4, PT ;  /* 0x0000000410007c0c */ /* 0x000fe4000bf06270 */
[----:B------:R-:W-:Y:S01]  /*2710*/  ISETP.GE.AND P1, PT, R211, UR4, PT ;  /* 0x00000004d3007c0c */ /* 0x000fe2000bf26270 */
[----:B------:R-:W-:Y:S01]  /*2720*/  IMAD.SHL.U32 R6, R6, 0x2, RZ ;  /* 0x0000000206067824 */ /* 0x000fe200078e00ff */
[----:B------:R-:W-:Y:S02]  /*2730*/  SEL R3, RZ, 0x1, P0 ;  /* 0x00000001ff037807 */ /* 0x000fe40000000000 */
[----:B------:R-:W-:Y:S02]  /*2740*/  ISETP.GE.AND P0, PT, R212, UR4, PT ;  /* 0x00000004d4007c0c */ /* 0x000fe4000bf06270 */
[----:B------:R-:W-:-:S02]  /*2750*/  LOP3.LUT R3, R6, 0x2, R3, 0xe2, !PT ;  /* 0x0000000206037812 */ /* 0x000fc400078ee203 */
[----:B0-----:R-:W-:Y:S02]  /*2760*/  SEL R4, RZ, 0x4, P0 ;  /* 0x00000004ff047807 */ /* 0x001fe40000000000 */
[----:B------:R-:W-:Y:S02]  /*2770*/  SEL R5, RZ, 0x8, P1 ;  /* 0x00000008ff057807 */ /* 0x000fe40000800000 */
[----:B------:R-:W-:Y:S02]  /*2780*/  ISETP.GE.AND P0, PT, R210, UR4, PT ;  /* 0x00000004d2007c0c */ /* 0x000fe4000bf06270 */
[----:B------:R-:W-:Y:S01]  /*2790*/  ISETP.GE.AND P1, PT, R209, UR4, PT ;  /* 0x00000004d1007c0c */ /* 0x000fe2000bf26270 */
[----:B------:R-:W-:Y:S01]  /*27a0*/  VIADD R12, R7, 0xffffff80 ;  /* 0xffffff80070c7836 */ /* 0x000fe20000000000 */
[----:B------:R-:W-:Y:S02]  /*27b0*/  LOP3.LUT R4, R5, R3, R4, 0xfe, !PT ;  /* 0x0000000305047212 */ /* 0x000fe400078efe04 */
[----:B------:R-:W-:-:S02]  /*27c0*/  SEL R5, RZ, 0x10, P0 ;  /* 0x00000010ff057807 */ /* 0x000fc40000000000 */
[----:B------:R-:W-:-:S04]  /*27d0*/  SEL R6, RZ, 0x20, P1 ;  /* 0x00000020ff067807 */ /* 0x000fc80000800000 */
[----:B------:R-:W-:Y:S02]  /*27e0*/  LOP3.LUT R4, R6, R4, R5, 0xfe, !PT ;  /* 0x0000000406047212 */ /* 0x000fe400078efe05 */
[----:B------:R-:W-:Y:S02]  /*27f0*/  SHF.R.S32.HI R5, RZ, 0x1f, R12 ;  /* 0x0000001fff057819 */ /* 0x000fe4000001140c */
[----:B------:R-:W-:Y:S02]  /*2800*/  SHF.R.S32.HI R7, RZ, 0x1f, R202 ;  /* 0x0000001fff077819 */ /* 0x000fe400000114ca */
[----:B------:R-:W-:-:S03]  /*2810*/  LEA.HI R14, R5, R12, RZ, 0x2 ;  /* 0x0000000c050e7211 */ /* 0x000fc600078f10ff */
[C---:B-1----:R-:W-:Y:S01]  /*2820*/  IMAD R6, R7.reuse, R48, RZ ;  /* 0x0000003007067224 */ /* 0x042fe200078e02ff */
[----:B------:R-:W-:Y:S01]  /*2830*/  LOP3.LUT R13, R14, 0xfffffffc, RZ, 0xc0, !PT ;  /* 0xfffffffc0e0d7812 */ /* 0x000fe200078ec0ff */
[----:B--2---:R-:W-:Y:S01]  /*2840*/  IMAD R7, R7, R54, RZ ;  /* 0x0000003607077224 */ /* 0x004fe200078e02ff */
[----:B------:R-:W-:-:S03]  /*2850*/  SHF.R.S32.HI R201, RZ, 0x1f, R200 ;  /* 0x0000001fffc97819 */ /* 0x000fc600000114c8 */
[----:B------:R-:W-:Y:S02]  /*2860*/  IMAD.IADD R15, R12, 0x1, -R13 ;  /* 0x000000010c0f7824 */ /* 0x000fe400078e0a0d */
[C---:B------:R-:W-:Y:S01]  /*2870*/  IMAD R13, R202.reuse, R55, R7 ;  /* 0x00000037ca0d7224 */ /* 0x040fe200078e0207 */
[----:B-----5:R-:W-:Y:S01]  /*2880*/  SHF.R.S32.HI R7, RZ, 0x1f, R24 ;  /* 0x0000001fff077819 */ /* 0x020fe20000011418 */
[C---:B------:R-:W-:Y:S02]  /*2890*/  IMAD R11, R202.reuse, R49, R6 ;  /* 0x00000031ca0b7224 */ /* 0x040fe400078e0206 */
[----:B------:R-:W-:-:S04]  /*28a0*/  IMAD.WIDE.U32 R8, R202, R48, R200 ;  /* 0x00000030ca087225 */ /* 0x000fc800078e00c8 */
[----:B------:R-:W-:-:S04]  /*28b0*/  IMAD.WIDE.U32 R20, R202, R48, R16 ;  /* 0x00000030ca147225 */ /* 0x000fc800078e0010 */
[----:B------:R-:W-:Y:S02]  /*28c0*/  IMAD R6, R7, R48, RZ ;  /* 0x0000003007067224 */ /* 0x000fe400078e02ff */
[----:B------:R-:W-:Y:S02]  /*28d0*/  IMAD.IADD R9, R9, 0x1, R11 ;  /* 0x0000000109097824 */ /* 0x000fe400078e020b */
[----:B------:R-:W-:Y:S02]  /*28e0*/  IMAD.IADD R21, R11, 0x1, R21 ;  /* 0x000000010b157824 */ /* 0x000fe400078e0215 */
[----:B------:R-:W-:Y:S02]  /*28f0*/  IMAD R11, R24, R49, R6 ;  /* 0x00000031180b7224 */ /* 0x000fe400078e0206 */
[----:B------:R-:W2:Y:S01]  /*2900*/  LDL R6, [R1+0x38] ;  /* 0x0000380001067983 */ /* 0x000ea20000100800 */
[----:B------:R-:W0:Y:S01]  /*2910*/  S2R R35, SR_TID.X ;  /* 0x0000000000237919 */ /* 0x000e220000002100 */
[----:B------:R-:W-:-:S02]  /*2920*/  ISETP.GE.AND P0, PT, R214, UR4, PT ;  /* 0x00000004d6007c0c */ /* 0x000fc4000bf06270 */
[----:B------:R-:W-:Y:S02]  /*2930*/  ISETP.GE.AND P1, PT, R213, UR4, PT ;  /* 0x00000004d5007c0c */ /* 0x000fe4000bf26270 */
[----:B------:R-:W-:Y:S02]  /*2940*/  SEL R5, RZ, 0x40, P0 ;  /* 0x00000040ff057807 */ /* 0x000fe40000000000 */
[----:B------:R-:W-:Y:S02]  /*2950*/  SEL R10, RZ, 0x7fff80, P1 ;  /* 0x007fff80ff0a7807 */ /* 0x000fe40000800000 */
[----:B----4-:R-:W-:Y:S02]  /*2960*/  ISETP.GE.AND P0, PT, R16, R61, PT ;  /* 0x0000003d1000720c */ /* 0x010fe40003f06270 */
[----:B------:R-:W-:Y:S02]  /*2970*/  LOP3.LUT R10, R10, R4, R5, 0xfe, !PT ;  /* 0x000000040a0a7212 */ /* 0x000fe400078efe05 */
[----:B------:R-:W-:-:S05]  /*2980*/  SEL R5, R61, RZ, P0 ;  /* 0x000000ff3d057207 */ /* 0x000fca0000000000 */
[----:B------:R-:W-:Y:S02]  /*2990*/  IMAD.IADD R5, R16, 0x1, R5 ;  /* 0x0000000110057824 */ /* 0x000fe400078e0205 */
[----:B------:R-:W-:-:S03]  /*29a0*/  IMAD.WIDE.U32 R50, R202, R54, R200 ;  /* 0x00000036ca327225 */ /* 0x000fc600078e00c8 */
[----:B------:R-:W-:Y:S02]  /*29b0*/  SHF.R.S32.HI R4, RZ, 0x1f, R5 ;  /* 0x0000001fff047819 */ /* 0x000fe40000011405 */
[----:B0-----:R-:W-:-:S04]  /*29c0*/  SHF.R.U32.HI R35, RZ, 0x7, R35 ;  /* 0x00000007ff237819 */ /* 0x001fc80000011623 */
[C---:B------:R-:W-:Y:S01]  /*29d0*/  ISETP.NE.AND P6, PT, R35.reuse, 0x1, PT ;  /* 0x000000012300780c */ /* 0x040fe20003fc5270 */
[----:B------:R-:W-:Y:S02]  /*29e0*/  VIADD R60, R35, 0x8 ;  /* 0x00000008233c7836 */ /* 0x000fe40000000000 */
[C---:B------:R-:W-:Y:S02]  /*29f0*/  VIADD R35, R202.reuse, 0x40 ;  /* 0x00000040ca237836 */ /* 0x040fe40000000000 */
[----:B------:R-:W-:Y:S01]  /*2a00*/  IMAD.WIDE.U32 R52, R202, R54, R16 ;  /* 0x00000036ca347225 */ /* 0x000fe200078e0010 */
[----:B------:R-:W-:-:S03]  /*2a10*/  LEA.HI R4, R4, R5, RZ, 0x3 ;  /* 0x0000000504047211 */ /* 0x000fc600078f18ff */
[----:B------:R-:W-:Y:S01]  /*2a20*/  IMAD.SHL.U32 R35, R35, 0x40, RZ ;  /* 0x0000004023237824 */ /* 0x000fe200078e00ff */
[C---:B------:R-:W-:Y:S01]  /*2a30*/  SHF.L.U64.HI R56, R48.reuse, 0x6, R49 ;  /* 0x0000000630387819 */ /* 0x040fe20000010231 */
[----:B------:R-:W-:Y:S02]  /*2a40*/  IMAD.IADD R51, R51, 0x1, R13 ;  /* 0x0000000133337824 */ /* 0x000fe400078e020d */
[----:B------:R-:W-:Y:S01]  /*2a50*/  IMAD.IADD R53, R13, 0x1, R53 ;  /* 0x000000010d357824 */ /* 0x000fe200078e0235 */
[----:B------:R-:W-:Y:S01]  /*2a60*/  SHF.R.S32.HI R13, RZ, 0x1f, R14 ;  /* 0x0000001fff0d7819 */ /* 0x000fe2000001140e */
[----:B------:R-:W-:Y:S02]  /*2a70*/  IMAD R5, R49, 0x60, RZ ;  /* 0x0000006031057824 */ /* 0x000fe400078e02ff */
[----:B------:R-:W-:Y:S02]  /*2a80*/  IMAD.SHL.U32 R57, R48, 0x40, RZ ;  /* 0x0000004030397824 */ /* 0x000fe400078e00ff */
[----:B------:R-:W-:Y:S01]  /*2a90*/  IMAD.WIDE.U32 R8, R24, R48, R8 ;  /* 0x0000003018087225 */ /* 0x000fe200078e0008 */
[----:B------:R-:W-:-:S03]  /*2aa0*/  LOP3.LUT R35, R35, 0x1c0, RZ, 0xc0, !PT ;  /* 0x000001c023237812 */ /* 0x000fc600078ec0ff */
[----:B------:R-:W-:-:S04]  /*2ab0*/  IMAD.WIDE.U32 R20, R24, R48, R20 ;  /* 0x0000003018147225 */ /* 0x000fc800078e0014 */
[----:B------:R-:W-:Y:S01]  /*2ac0*/  IMAD.WIDE.U32 R48, R48, 0x60, RZ ;  /* 0x0000006030307825 */ /* 0x000fe200078e00ff */
[----:B------:R-:W-:-:S03]  /*2ad0*/  LEA.HI R13, R13, R202, RZ, 0x3 ;  /* 0x000000ca0d0d7211 */ /* 0x000fc600078f18ff */
[----:B------:R-:W-:Y:S01]  /*2ae0*/  IMAD.IADD R62, R49, 0x1, R5 ;  /* 0x00000001313e7824 */ /* 0x000fe200078e0205 */
[----:B------:R-:W-:Y:S02]  /*2af0*/  LOP3.LUT R5, R35, 0x38, R4, 0xf8, !PT ;  /* 0x0000003823057812 */ /* 0x000fe400078ef804 */
[C---:B------:R-:W-:Y:S02]  /*2b00*/  IADD3 R35, R202.reuse, 0x40, RZ ;  /* 0x00000040ca237810 */ /* 0x040fe40007ffe0ff */
[----:B------:R-:W-:Y:S01]  /*2b10*/  LOP3.LUT R13, R13, 0xfffffff8, RZ, 0xc0, !PT ;  /* 0xfffffff80d0d7812 */ /* 0x000fe200078ec0ff */
[----:B------:R-:W-:Y:S05]  /*2b20*/  @!P6 WARPSYNC.ALL ;  /* 0x000000000000e948 */ /* 0x000fea0003800000 */
[----:B------:R-:W-:Y:S01]  /*2b30*/  IMAD.SHL.U32 R35, R35, 0x40, RZ ;  /* 0x0000004023237824 */ /* 0x000fe200078e00ff */
[----:B------:R-:W-:Y:S01]  /*2b40*/  ULDC UR4, c[0x0][0x2f4] ;  /* 0x0000bd0000047ab9 */ /* 0x000fe20000000800 */
[----:B------:R-:W-:Y:S01]  /*2b50*/  IMAD.IADD R13, R202, 0x1, -R13 ;  /* 0x00000001ca0d7824 */ /* 0x000fe200078e0a0d */
[----:B------:R-:W-:Y:S01]  /*2b60*/  ISETP.GE.AND P2, PT, R2, UR4, PT ;  /* 0x0000000402007c0c */ /* 0x000fe2000bf46270 */
[----:B------:R-:W-:Y:S01]  /*2b70*/  IMAD R7, R7, R54, RZ ;  /* 0x0000003607077224 */ /* 0x000fe200078e02ff */
[----:B------:R-:W-:Y:S01]  /*2b80*/  LOP3.LUT R35, R35, 0x1c0, RZ, 0xc0, !PT ;  /* 0x000001c023237812 */ /* 0x000fe200078ec0ff */
[----:B------:R-:W-:-:S02]  /*2b90*/  IMAD.SHL.U32 R73, R13, 0x40, RZ ;  /* 0x000000400d497824 */ /* 0x000fc400078e00ff */
[C---:B------:R-:W-:Y:S01]  /*2ba0*/  IMAD R7, R24.reuse, R55, R7 ;  /* 0x0000003718077224 */ /* 0x040fe200078e0207 */
[----:B------:R-:W-:Y:S01]  /*2bb0*/  SHF.R.U32.HI R35, RZ, 0x3, R35 ;  /* 0x00000003ff237819 */ /* 0x000fe20000011623 */
[----:B------:R-:W-:Y:S01]  /*2bc0*/  IMAD.WIDE.U32 R50, R24, R54, R50 ;  /* 0x0000003618327225 */ /* 0x000fe200078e0032 */
[----:B------:R-:W-:-:S03]  /*2bd0*/  LOP3.LUT R73, R73, 0x1c0, RZ, 0xc0, !PT ;  /* 0x000001c049497812 */ /* 0x000fc600078ec0ff */
[----:B------:R-:W-:Y:S01]  /*2be0*/  IMAD.WIDE.U32 R52, R24, R54, R52 ;  /* 0x0000003618347225 */ /* 0x000fe200078e0034 */
[----:B------:R-:W-:Y:S02]  /*2bf0*/  LOP3.LUT R5, R5, R35, RZ, 0x3c, !PT ;  /* 0x0000002305057212 */ /* 0x000fe400078e3cff */
[----:B------:R-:W-:Y:S01]  /*2c00*/  LOP3.LUT R23, R23, 0xfffffffe, RZ, 0xc0, !PT ;  /* 0xfffffffe17177812 */ /* 0x000fe200078ec0ff */
[----:B------:R-:W-:Y:S01]  /*2c10*/  IMAD.IADD R67, R51, 0x1, R7 ;  /* 0x0000000133437824 */ /* 0x000fe200078e0207 */
[----:B------:R-:W-:Y:S01]  /*2c20*/  SHF.R.U32.HI R76, RZ, 0x3, R73 ;  /* 0x00000003ff4c7819 */ /* 0x000fe20000011649 */
[----:B------:R-:W-:Y:S01]  /*2c30*/  IMAD.IADD R68, R7, 0x1, R53 ;  /* 0x0000000107447824 */ /* 0x000fe200078e0235 */
[----:B------:R-:W-:Y:S01]  /*2c40*/  LOP3.LUT R7, R73, 0x18, R16, 0xf8, !PT ;  /* 0x0000001849077812 */ /* 0x000fe200078ef810 */
[----:B------:R-:W-:Y:S01]  /*2c50*/  IMAD.MOV.U32 R75, RZ, RZ, 0x20 ;  /* 0x00000020ff4b7424 */ /* 0x000fe200078e00ff */
[----:B------:R-:W-:Y:S02]  /*2c60*/  @P2 LOP3.LUT R23, R23, 0x1, RZ, 0xfc, !PT ;  /* 0x0000000117172812 */ /* 0x000fe400078efcff */
[----:B------:R-:W-:-:S02]  /*2c70*/  LOP3.LUT P2, RZ, R13, 0x4, RZ, 0xc0, !PT ;  /* 0x000000040dff7812 */ /* 0x000fc4000784c0ff */
[----:B------:R-:W-:Y:S02]  /*2c80*/  PRMT R84, R10, 0x8880, RZ ;  /* 0x000088800a547816 */ /* 0x000fe400000000ff */
[----:B------:R-:W-:Y:S01]  /*2c90*/  LOP3.LUT R7, R7, R76, RZ, 0x3c, !PT ;  /* 0x0000004c07077212 */ /* 0x000fe200078e3cff */
[----:B------:R-:W-:Y:S01]  /*2ca0*/  IMAD R63, R55, 0x60, RZ ;  /* 0x00000060373f7824 */ /* 0x000fe200078e02ff */
[C---:B------:R-:W-:Y:S01]  /*2cb0*/  SHF.L.U64.HI R58, R54.reuse, 0x6, R55 ;  /* 0x00000006363a7819 */ /* 0x040fe20000010237 */
[----:B------:R-:W-:Y:S01]  /*2cc0*/  IMAD.SHL.U32 R59, R54, 0x40, RZ ;  /* 0x00000040363b7824 */ /* 0x000fe200078e00ff */
[----:B------:R-:W-:Y:S01]  /*2cd0*/  PRMT R84, R84, 0x7710, RZ ;  /* 0x0000771054547816 */ /* 0x000fe200000000ff */
[----:B------:R-:W-:Y:S01]  /*2ce0*/  IMAD.WIDE.U32 R54, R54, 0x60, RZ ;  /* 0x0000006036367825 */ /* 0x000fe200078e00ff */
        /* <DEDUP_REMOVED lines=14> */
[----:B------:R-:W-:Y:S01]  /*2dd0*/  SHF.R.S32.HI R69, RZ, 0x3, R4 ;  /* 0x00000003ff457819 */ /* 0x000fe20000011404 */
[----:B------:R-:W-:Y:S01]  /*2de0*/  @!P6 BAR.SYNC.DEFER_BLOCKING 0x9, 0x100 ;  /* 0x024400000000eb1d */ /* 0x000fe20000010000 */
[----:B------:R-:W-:Y:S02]  /*2df0*/  ISETP.GE.AND P1, PT, R16, UR4, PT ;  /* 0x0000000410007c0c */ /* 0x000fe4000bf26270 */
[----:B------:R-:W-:Y:S02]  /*2e00*/  SHF.R.S32.HI R72, RZ, 0x1f, R70 ;  /* 0x0000001fff487819 */ /* 0x000fe40000011446 */
[----:B------:R-:W-:Y:S01]  /*2e10*/  LOP3.LUT R84, R84, 0x40, RZ, 0xc0, !PT ;  /* 0x0000004054547812 */ /* 0x000fe200078ec0ff */
[----:B---3--:R-:W-:Y:S01]  /*2e20*/  IMAD.IADD R74, R34, 0x1, R5 ;  /* 0x00000001224a7824 */ /* 0x008fe200078e0205 */
[----:B------:R-:W-:-:S04]  /*2e30*/  LOP3.LUT R5, R73, 0x38, R4, 0xf8, !PT ;  /* 0x0000003849057812 */ /* 0x000fc800078ef804 */
[----:B------:R-:W-:Y:S02]  /*2e40*/  LOP3.LUT R5, R5, R76, RZ, 0x3c, !PT ;  /* 0x0000004c05057212 */ /* 0x000fe400078e3cff */
[----:B------:R-:W-:Y:S01]  /*2e50*/  SHF.R.S32.HI R71, RZ, 0x1f, R0 ;  /* 0x0000001fff477819 */ /* 0x000fe20000011400 */
[C---:B--2---:R-:W-:Y:S02]  /*2e60*/  IMAD R82, R6.reuse, 0x200, R7 ;  /* 0x0000020006527824 */ /* 0x044fe400078e0207 */
[----:B------:R-:W-:Y:S02]  /*2e70*/  IMAD R85, R6, 0x200, R5 ;  /* 0x0000020006557824 */ /* 0x000fe400078e0205 */
[----:B------:R-:W-:-:S07]  /*2e80*/  IMAD.IADD R86, R75, 0x1, R82 ;  /* 0x000000014b567824 */ /* 0x000fce00078e0252 */
.L_x_5253:
        /* <DEDUP_REMOVED lines=97> */
.L_x_5204:
[----:B------:R-:W-:Y:S05]  /*34a0*/  BSYNC B1 ;  /* 0x0000000000017941 */ /* 0x000fea0003800000 */
.L_x_5203:
[----:B0-----:R-:W-:Y:S01]  /*34b0*/  VIADD R12, R202, 0x40 ;  /* 0x00000040ca0c7836 */ /* 0x001fe20000000000 */
[----:B------:R-:W-:Y:S01]  /*34c0*/  BSSY B1, `(.L_x_5205) ;  /* 0x000001c000017945 */ /* 0x000fe20003800000 */
[----:B------:R-:W-:Y:S02]  /*34d0*/  CS2R R36, SRZ ;  /* 0x0000000000247805 */ /* 0x000fe4000001ff00 */
[----:B------:R-:W-:Y:S01]  /*34e0*/  CS2R R34, SRZ ;  /* 0x0000000000227805 */ /* 0x000fe2000001ff00 */
[----:B-----5:R-:W-:Y:S01]  /*34f0*/  IMAD.MOV.U32 R13, RZ, RZ, R40 ;  /* 0x000000ffff0d7224 */ /* 0x020fe200078e0028 */
        /* <DEDUP_REMOVED lines=24> */
.L_x_5206:
[----:B------:R-:W-:Y:S05]  /*3680*/  BSYNC B1 ;  /* 0x0000000000017941 */ /* 0x000fea0003800000 */
.L_x_5205:
        /* <DEDUP_REMOVED lines=17> */
[----:B------:R-:W-:-:S02]  /*37a0*/  PRMT R100, R100, 0x5410, R4 ;  /* 0x0000541064647816 */ /* 0x000fc40000000004 */
[----:B------:R-:W-:Y:S02]  /*37b0*/  MOV R4, R32 ;  /* 0x0000002000047202 */ /* 0x000fe40000000f00 */
        /* <DEDUP_REMOVED lines=15> */
.L_x_5207:
[----:B------:R-:W-:Y:S01]  /*38b0*/  IMAD R87, R18, 0x8, R19 ;  /* 0x0000000812577824 */ /* 0x000fe200078e0213 */
[----:B------:R-:W-:Y:S01]  /*38c0*/  SHF.L.U32 R95, R206, 0x1f, RZ ;  /* 0x0000001fce5f7819 */ /* 0x000fe200000006ff */
[----:B------:R-:W-:Y:S03]  /*38d0*/  BSSY B1, `(.L_x_5208) ;  /* 0x0000003000017945 */ /* 0x000fe60003800000 */
[----:B------:R-:W0:Y:S02]  /*38e0*/  SYNCS.PHASECHK.TRANS64.TRYWAIT P5, [R87+URZ+0x22890], R95 ;  /* 0x0228905f570075a7 */ /* 0x000e2400080a017f */
[----:B0-----:R-:W-:Y:S05]  /*38f0*/  @!P5 BRA `(.L_x_5209) ;  /* 0x000001b800fcd947 */ /* 0x001fea0003800000 */
.L_x_5486:
[----:B------:R-:W-:Y:S05]  /*3900*/  BSYNC B1 ;  /* 0x0000000000017941 */ /* 0x000fea0003800000 */
.L_x_5208:
[----:B------:R-:W-:-:S03]  /*3910*/  UMOV UR4, 0xffffffff ;  /* 0xffffffff00047882 */ /* 0x000fc60000000000 */
[----:B------:R-:W-:Y:S05]  /*3920*/  BRA.DIV UR4, `(.L_x_5210) ;  /* 0x000001be04047947 */ /* 0x000fea000b800000 */
[----:B------:R1:W2:Y:S04]  /*3930*/  SHFL.IDX PT, R99, R97, RZ, 0x1c1f ;  /* 0x001c1fff61637589 */ /* 0x0002a800000e0000 */
[----:B------:R1:W3:Y:S02]  /*3940*/  SHFL.IDX PT, R14, R96, RZ, 0x1c1f ;  /* 0x001c1fff600e7589 */ /* 0x0002e400000e0000 */
.L_x_5490:
        /* <DEDUP_REMOVED lines=19> */
[----:B------:R-:W-:Y:S02]  /*3a80*/  LOP3.LUT R109, R11, 0xffff0000, RZ, 0xc0, !PT ;  /* 0xffff00000b6d7812 */ /* 0x000fe400078ec0ff */
[----:B------:R-:W-:Y:S01]  /*3a90*/  SHF.R.U32.HI R45, RZ, 0x10, R45 ;  /* 0x00000010ff2d7819 */ /* 0x000fe2000001162d */
[----:B------:R-:W-:Y:S01]  /*3aa0*/  FMUL.FTZ R5, R110, R47 ;  /* 0x0000002f6e057220 */ /* 0x000fe20000410000 */
[----:B------:R-:W-:Y:S01]  /*3ab0*/  PRMT R46, R102, 0x5432, R46 ;  /* 0x00005432662e7816 */ /* 0x000fe2000000002e */
[-C--:B------:R-:W-:Y:S02]  /*3ac0*/  FMUL.FTZ R110, R110, R109.reuse ;  /* 0x0000006d6e6e7220 */ /* 0x080fe40000410000 */
[C---:B------:R-:W-:Y:S02]  /*3ad0*/  FFMA.FTZ R44, R108.reuse, R109, -R5 ;  /* 0x0000006d6c2c7223 */ /* 0x040fe40000010805 */
[----:B------:R-:W-:Y:S01]  /*3ae0*/  FFMA.FTZ R5, R108, R47, R110 ;  /* 0x0000002f6c057223 */ /* 0x000fe2000001006e */
[----:B------:R-:W-:Y:S01]  /*3af0*/  PRMT R47, R111, 0x5410, R45 ;  /* 0x000054106f2f7816 */ /* 0x000fe2000000002d */
[----:B------:R-:W-:Y:S01]  /*3b00*/  IMAD.U32 R45, R46, 0x10000, RZ ;  /* 0x000100002e2d7824 */ /* 0x000fe200078e00ff */
[C---:B------:R-:W-:Y:S01]  /*3b10*/  LOP3.LUT R110, R6.reuse, 0xffff0000, RZ, 0xc0, !PT ;  /* 0xffff0000066e7812 */ /* 0x040fe200078ec0ff */
[----:B------:R-:W-:Y:S01]  /*3b20*/  IMAD.U32 R108, R6, 0x10000, RZ ;  /* 0x00010000066c7824 */ /* 0x000fe200078e00ff */
[----:B------:R-:W-:Y:S01]  /*3b30*/  LOP3.LUT R46, R46, 0xffff0000, RZ, 0xc0, !PT ;  /* 0xffff00002e2e7812 */ /* 0x000fe200078ec0ff */
[C---:B------:R-:W-:Y:S01]  /*3b40*/  IMAD.U32 R109, R47.reuse, 0x10000, RZ ;  /* 0x000100002f6d7824 */ /* 0x040fe200078e00ff */
[----:B------:R-:W-:Y:S01]  /*3b50*/  LOP3.LUT R47, R47, 0xffff0000, RZ, 0xc0, !PT ;  /* 0xffff00002f2f7812 */ /* 0x000fe200078ec0ff */
[C---:B------:R-:W-:Y:S01]  /*3b60*/  FMUL.FTZ R111, R110.reuse, R45 ;  /* 0x0000002d6e6f7220 */ /* 0x040fe20000410000 */
[----:B------:R-:W-:Y:S01]  /*3b70*/  F2FP.BF16.F32.PACK_AB R5, R5, R44 ;  /* 0x0000002c0505723e */ /* 0x000fe200000010ff */
[----:B------:R-:W-:-:S02]  /*3b80*/  FMUL.FTZ R110, R110, R109 ;  /* 0x0000006d6e6e7220 */ /* 0x000fc40000410000 */
[C---:B------:R-:W-:Y:S01]  /*3b90*/  FFMA.FTZ R6, R108.reuse, R109, -R111 ;  /* 0x0000006d6c067223 */ /* 0x040fe2000001086f */
[C---:B------:R-:W-:Y:S01]  /*3ba0*/  LOP3.LUT R109, R7.reuse, 0xffff0000, RZ, 0xc0, !PT ;  /* 0xffff0000076d7812 */ /* 0x040fe200078ec0ff */
[----:B------:R-:W-:Y:S01]  /*3bb0*/  FFMA.FTZ R45, R108, R45, R110 ;  /* 0x0000002d6c2d7223 */ /* 0x000fe2000001006e */
[----:B------:R-:W-:-:S03]  /*3bc0*/  IMAD.U32 R108, R7, 0x10000, RZ ;  /* 0x00010000076c7824 */ /* 0x000fc600078e00ff */
[C---:B------:R-:W-:Y:S01]  /*3bd0*/  FMUL.FTZ R7, R109.reuse, R46 ;  /* 0x0000002e6d077220 */ /* 0x040fe20000410000 */
[-C--:B------:R-:W-:Y:S01]  /*3be0*/  FMUL.FTZ R109, R109, R47.reuse ;  /* 0x0000002f6d6d7220 */ /* 0x080fe20000410000 */
[----:B------:R-:W-:Y:S02]  /*3bf0*/  F2FP.BF16.F32.PACK_AB R6, R45, R6 ;  /* 0x000000062d06723e */ /* 0x000fe400000010ff */
[----:B------:R-:W-:Y:S01]  /*3c00*/  FFMA.FTZ R7, R108, R47, -R7 ;  /* 0x0000002f6c077223 */ /* 0x000fe20000010807 */
[----:B------:R-:W-:Y:S01]  /*3c10*/  IMAD.U32 R47, R11, 0x10000, RZ ;  /* 0x000100000b2f7824 */ /* 0x000fe200078e00ff */
[----:B------:R-:W-:Y:S01]  /*3c20*/  LOP3.LUT R11, R4, 0xffff0000, RZ, 0xc0, !PT ;  /* 0xffff0000040b7812 */ /* 0x000fe200078ec0ff */
[----:B------:R-:W-:Y:S01]  /*3c30*/  FFMA.FTZ R46, R108, R46, R109 ;  /* 0x0000002e6c2e7223 */ /* 0x000fe2000001006d */
[----:B------:R-:W-:-:S03]  /*3c40*/  IMAD.U32 R4, R4, 0x10000, RZ ;  /* 0x0001000004047824 */ /* 0x000fc600078e00ff */
[C---:B------:R-:W-:Y:S01]  /*3c50*/  FMUL.FTZ R109, R11.reuse, R15 ;  /* 0x0000000f0b6d7220 */ /* 0x040fe20000410000 */
[----:B------:R-:W-:Y:S01]  /*3c60*/  FMUL.FTZ R108, R11, R47 ;  /* 0x0000002f0b6c7220 */ /* 0x000fe20000410000 */
[----:B------:R-:W-:Y:S02]  /*3c70*/  F2FP.BF16.F32.PACK_AB R7, R46, R7 ;  /* 0x000000072e07723e */ /* 0x000fe400000010ff */
[C---:B------:R-:W-:Y:S01]  /*3c80*/  FFMA.FTZ R109, R4.reuse, R47, -R109 ;  /* 0x0000002f046d7223 */ /* 0x040fe2000001086d */
[----:B------:R-:W-:-:S05]  /*3c90*/  FFMA.FTZ R108, R4, R15, R108 ;  /* 0x0000000f046c7223 */ /* 0x000fca000001006c */
[----:B------:R-:W-:-:S07]  /*3ca0*/  F2FP.BF16.F32.PACK_AB R4, R108, R109 ;  /* 0x0000006d6c04723e */ /* 0x000fce00000010ff */
.L_x_5216:
[----:B------:R-:W-:Y:S05]  /*3cb0*/  BSYNC B3 ;  /* 0x0000000000037941 */ /* 0x000fea0003800000 */
.L_x_5215:
[----:B0-----:R4:W-:Y:S02]  /*3cc0*/  ST.E.128 desc[UR42][R12.64], R4 ;  /* 0x000000040c007985 */ /* 0x0019e4000c101d2a */
.L_x_5214:
[----:B------:R-:W-:Y:S05]  /*3cd0*/  BSYNC B2 ;  /* 0x0000000000027941 */ /* 0x000fea0003800000 */
.L_x_5213:
        /* <DEDUP_REMOVED lines=22> */
[----:B------:R-:W-:Y:S01]  /*3e40*/  PRMT R44, R101, 0x5432, R44 ;  /* 0x00005432652c7816 */ /* 0x000fe2000000002c */
[C---:B------:R-:W-:Y:S01]  /*3e50*/  FFMA.FTZ R5, R40.reuse, R41, -R5 ;  /* 0x0000002928057223 */ /* 0x040fe20000010805 */
[----:B------:R-:W-:Y:S01]  /*3e60*/  PRMT R15, R113, 0x5410, R45 ;  /* 0x00005410710f7816 */ /* 0x000fe2000000002d */
[----:B------:R-:W-:Y:S01]  /*3e70*/  FFMA.FTZ R40, R40, R42, R43 ;  /* 0x0000002a28287223 */ /* 0x000fe2000001002b */
[----:B------:R-:W-:Y:S01]  /*3e80*/  LOP3.LUT R42, R6, 0xffff0000, RZ, 0xc0, !PT ;  /* 0xffff0000062a7812 */ /* 0x000fe200078ec0ff */
[C---:B------:R-:W-:Y:S01]  /*3e90*/  IMAD.U32 R45, R44.reuse, 0x10000, RZ ;  /* 0x000100002c2d7824 */ /* 0x040fe200078e00ff */
[----:B------:R-:W-:Y:S01]  /*3ea0*/  LOP3.LUT R44, R44, 0xffff0000, RZ, 0xc0, !PT ;  /* 0xffff00002c2c7812 */ /* 0x000fe200078ec0ff */
[C---:B------:R-:W-:Y:S01]  /*3eb0*/  IMAD.U32 R43, R15.reuse, 0x10000, RZ ;  /* 0x000100000f2b7824 */ /* 0x040fe200078e00ff */
[----:B------:R-:W-:Y:S01]  /*3ec0*/  LOP3.LUT R15, R15, 0xffff0000, RZ, 0xc0, !PT ;  /* 0xffff00000f0f7812 */ /* 0x000fe200078ec0ff */
[----:B------:R-:W-:-:S02]  /*3ed0*/  IMAD.U32 R41, R6, 0x10000, RZ ;  /* 0x0001000006297824 */ /* 0x000fc400078e00ff */
[C---:B------:R-:W-:Y:S01]  /*3ee0*/  FMUL.FTZ R6, R42.reuse, R45 ;  /* 0x0000002d2a067220 */ /* 0x040fe20000410000 */
[----:B------:R-:W-:Y:S01]  /*3ef0*/  FMUL.FTZ R42, R42, R43 ;  /* 0x0000002b2a2a7220 */ /* 0x000fe20000410000 */
[----:B------:R-:W-:Y:S02]  /*3f00*/  F2FP.BF16.F32.PACK_AB R5, R40, R5 ;  /* 0x000000052805723e */ /* 0x000fe400000010ff */
[----:B------:R-:W-:Y:S01]  /*3f10*/  FFMA.FTZ R6, R41, R43, -R6 ;  /* 0x0000002b29067223 */ /* 0x000fe20000010806 */
[----:B------:R-:W-:Y:S01]  /*3f20*/  LOP3.LUT R43, R7, 0xffff0000, RZ, 0xc0, !PT ;  /* 0xffff0000072b7812 */ /* 0x000fe200078ec0ff */
[----:B------:R-:W-:Y:S01]  /*3f30*/  FFMA.FTZ R41, R41, R45, R42 ;  /* 0x0000002d29297223 */ /* 0x000fe2000001002a */
[----:B------:R-:W-:Y:S02]  /*3f40*/  IMAD.U32 R42, R7, 0x10000, RZ ;  /* 0x00010000072a7824 */ /* 0x000fe400078e00ff */
[C---:B------:R-:W-:Y:S01]  /*3f50*/  IMAD.U32 R7, R4.reuse, 0x10000, RZ ;  /* 0x0001000004077824 */ /* 0x040fe200078e00ff */
[----:B------:R-:W-:Y:S01]  /*3f60*/  LOP3.LUT R4, R4, 0xffff0000, RZ, 0xc0, !PT ;  /* 0xffff000004047812 */ /* 0x000fe200078ec0ff */
[C---:B------:R-:W-:Y:S01]  /*3f70*/  FMUL.FTZ R45, R43.reuse, R44 ;  /* 0x0000002c2b2d7220 */ /* 0x040fe20000410000 */
[----:B------:R-:W-:Y:S01]  /*3f80*/  FMUL.FTZ R43, R43, R15 ;  /* 0x0000000f2b2b7220 */ /* 0x000fe20000410000 */
[----:B------:R-:W-:-:S02]  /*3f90*/  F2FP.BF16.F32.PACK_AB R6, R41, R6 ;  /* 0x000000062906723e */ /* 0x000fc400000010ff */
[----:B------:R-:W-:Y:S01]  /*3fa0*/  FFMA.FTZ R45, R42, R15, -R45 ;  /* 0x0000000f2a2d7223 */ /* 0x000fe2000001082d */
[C---:B------:R-:W-:Y:S01]  /*3fb0*/  FMUL.FTZ R46, R4.reuse, R14 ;  /* 0x0000000e042e7220 */ /* 0x040fe20000410000 */
[-C--:B------:R-:W-:Y:S01]  /*3fc0*/  FMUL.FTZ R15, R4, R11.reuse ;  /* 0x0000000b040f7220 */ /* 0x080fe20000410000 */
[----:B------:R-:W-:Y:S02]  /*3fd0*/  FFMA.FTZ R42, R42, R44, R43 ;  /* 0x0000002c2a2a7223 */ /* 0x000fe4000001002b */
[C---:B------:R-:W-:Y:S01]  /*3fe0*/  FFMA.FTZ R46, R7.reuse, R11, -R46 ;  /* 0x0000000b072e7223 */ /* 0x040fe2000001082e */
[----:B------:R-:W-:Y:S02]  /*3ff0*/  FFMA.FTZ R15, R7, R14, R15 ;  /* 0x0000000e070f7223 */ /* 0x000fe4000001000f */
[----:B------:R-:W-:-:S03]  /*4000*/  F2FP.BF16.F32.PACK_AB R7, R42, R45 ;  /* 0x0000002d2a07723e */ /* 0x000fc600000010ff */
[----:B------:R-:W-:-:S07]  /*4010*/  F2FP.BF16.F32.PACK_AB R4, R15, R46 ;  /* 0x0000002e0f04723e */ /* 0x000fce00000010ff */
.L_x_5218:
[----:B------:R-:W-:Y:S05]  /*4020*/  BSYNC B2 ;  /* 0x0000000000027941 */ /* 0x000fea0003800000 */
.L_x_5217:
[----:B0-----:R0:W-:Y:S02]  /*4030*/  ST.E.128 desc[UR42][R12.64], R4 ;  /* 0x000000040c007985 */ /* 0x0011e4000c101d2a */
.L_x_5212:
[----:B------:R-:W-:Y:S05]  /*4040*/  BSYNC B1 ;  /* 0x0000000000017941 */ /* 0x000fea0003800000 */
.L_x_5211:
[----:B------:R-:W-:-:S03]  /*4050*/  UMOV UR4, 0xffffffff ;  /* 0xffffffff00047882 */ /* 0x000fc60000000000 */
[----:B------:R-:W-:Y:S05]  /*4060*/  BRA.DIV UR4, `(.L_x_5219) ;  /* 0x000001b6047c7947 */ /* 0x000fea000b800000 */
[----:B-1----:R-:W1:Y:S04]  /*4070*/  SHFL.IDX PT, R97, R97, 0x1, 0x1c1f ;  /* 0x003c1f0061617f89 */ /* 0x002e6800000e0000 */
[----:B---3--:R3:W0:Y:S02]  /*4080*/  SHFL.IDX PT, R14, R96, 0x1, 0x1c1f ;  /* 0x003c1f00600e7f89 */ /* 0x00862400000e0000 */
.L_x_5494:
        /* <DEDUP_REMOVED lines=13> */
[----:B------:R-:W-:Y:S02]  /*4160*/  SHF.R.U32.HI R38, RZ, 0x10, R39 ;  /* 0x00000010ff267819 */ /* 0x000fe40000011627 */
[----:B------:R-:W-:Y:S01]  /*4170*/  PRMT R106, R106, 0x5410, R15 ;  /* 0x000054106a6a7816 */ /* 0x000fe2000000000f */
[----:B------:R-:W-:Y:S01]  /*4180*/  IMAD.U32 R15, R5, 0x10000, RZ ;  /* 0x00010000050f7824 */ /* 0x000fe200078e00ff */
[----:B------:R-:W-:-:S02]  /*4190*/  PRMT R104, R104, 0x5410, R41 ;  /* 0x0000541068687816 */ /* 0x000fc40000000029 */
[----:B------:R-:W-:Y:S02]  /*41a0*/  PRMT R105, R105, 0x5410, R36 ;  /* 0x0000541069697816 */ /* 0x000fe40000000024 */
[----:B------:R-:W-:Y:S02]  /*41b0*/  PRMT R107, R107, 0x5410, R38 ;  /* 0x000054106b6b7816 */ /* 0x000fe40000000026 */
[----:B------:R-:W-:Y:S01]  /*41c0*/  LOP3.LUT R36, R5, 0xffff0000, RZ, 0xc0, !PT ;  /* 0xffff000005247812 */ /* 0x000fe200078ec0ff */
[----:B------:R-:W-:Y:S01]  /*41d0*/  IMAD.U32 R5, R4, 0x10000, RZ ;  /* 0x0001000004057824 */ /* 0x000fe200078e00ff */
[----:B------:R-:W-:Y:S01]  /*41e0*/  LOP3.LUT R39, R106, 0xffff0000, RZ, 0xc0, !PT ;  /* 0xffff00006a277812 */ /* 0x000fe200078ec0ff */
[----:B------:R-:W-:Y:S01]  /*41f0*/  IMAD.U32 R42, R107, 0x10000, RZ ;  /* 0x000100006b2a7824 */ /* 0x000fe200078e00ff */
[----:B------:R-:W-:Y:S01]  /*4200*/  LOP3.LUT R38, R104, 0xffff0000, RZ, 0xc0, !PT ;  /* 0xffff000068267812 */ /* 0x000fe200078ec0ff */
[----:B------:R-:W-:Y:S01]  /*4210*/  IMAD.U32 R106, R106, 0x10000, RZ ;  /* 0x000100006a6a7824 */ /* 0x000fe200078e00ff */
[----:B------:R-:W-:Y:S01]  /*4220*/  LOP3.LUT R37, R6, 0xffff0000, RZ, 0xc0, !PT ;  /* 0xffff000006257812 */ /* 0x000fe200078ec0ff */
[CC--:B------:R-:W-:Y:S01]  /*4230*/  FMUL.FTZ R44, R36.reuse, R39.reuse ;  /* 0x00000027242c7220 */ /* 0x0c0fe20000410000 */
[----:B------:R-:W-:Y:S01]  /*4240*/  SHF.L.U32 R40, R105, 0x10, RZ ;  /* 0x0000001069287819 */ /* 0x000fe200000006ff */
[-C--:B------:R-:W-:Y:S01]  /*4250*/  FMUL.FTZ R36, R36, R38.reuse ;  /* 0x0000002624247220 */ /* 0x080fe20000410000 */
[----:B------:R-:W-:Y:S01]  /*4260*/  LOP3.LUT R6, R7, 0xffff0000, RZ, 0xc0, !PT ;  /* 0xffff000007067812 */ /* 0x000fe200078ec0ff */
[----:B------:R-:W-:Y:S01]  /*4270*/  FFMA.FTZ R44, R15, R38, -R44 ;  /* 0x000000260f2c7223 */ /* 0x000fe2000001082c */
[----:B------:R-:W-:Y:S01]  /*4280*/  LOP3.LUT R107, R107, 0xffff0000, RZ, 0xc0, !PT ;  /* 0xffff00006b6b7812 */ /* 0x000fe200078ec0ff */
[----:B------:R-:W-:Y:S01]  /*4290*/  FFMA.FTZ R15, R15, R39, R36 ;  /* 0x000000270f0f7223 */ /* 0x000fe20000010024 */
[----:B------:R-:W-:Y:S01]  /*42a0*/  FMUL.FTZ R36, R37, R40 ;  /* 0x0000002825247220 */ /* 0x000fe20000410000 */
[----:B------:R-:W-:Y:S01]  /*42b0*/  LOP3.LUT R105, R105, 0xffff0000, RZ, 0xc0, !PT ;  /* 0xffff000069697812 */ /* 0x000fe200078ec0ff */
[----:B------:R-:W-:Y:S01]  /*42c0*/  FMUL.FTZ R46, R37, R42 ;  /* 0x0000002a252e7220 */ /* 0x000fe20000410000 */
[----:B------:R-:W-:Y:S01]  /*42d0*/  LOP3.LUT R4, R4, 0xffff0000, RZ, 0xc0, !PT ;  /* 0xffff000004047812 */ /* 0x000fe200078ec0ff */
[----:B------:R-:W-:-:S02]  /*42e0*/  IMAD.U32 R104, R104, 0x10000, RZ ;  /* 0x0001000068687824 */ /* 0x000fc400078e00ff */
[C---:B------:R-:W-:Y:S01]  /*42f0*/  FFMA.FTZ R37, R11.reuse, R42, R36 ;  /* 0x0000002a0b257223 */ /* 0x040fe20000010024 */
[----:B------:R-:W-:Y:S01]  /*4300*/  FFMA.FTZ R46, R11, R40, -R46 ;  /* 0x000000280b2e7223 */ /* 0x000fe2000001082e */
[C---:B------:R-:W-:Y:S01]  /*4310*/  FMUL.FTZ R36, R6.reuse, R107 ;  /* 0x0000006b06247220 */ /* 0x040fe20000410000 */
[-C--:B------:R-:W-:Y:S01]  /*4320*/  FMUL.FTZ R38, R6, R105.reuse ;  /* 0x0000006906267220 */ /* 0x080fe20000410000 */
[----:B------:R-:W-:Y:S02]  /*4330*/  IMAD.U32 R7, R7, 0x10000, RZ ;  /* 0x0001000007077824 */ /* 0x000fe400078e00ff */
[C---:B------:R-:W-:Y:S01]  /*4340*/  FMUL.FTZ R6, R4.reuse, R106 ;  /* 0x0000006a04067220 */ /* 0x040fe20000410000 */
[----:B------:R-:W-:Y:S01]  /*4350*/  FMUL.FTZ R11, R4, R104 ;  /* 0x00000068040b7220 */ /* 0x000fe20000410000 */
[----:B------:R-:W-:Y:S01]  /*4360*/  F2FP.BF16.F32.PACK_AB R46, R37, R46 ;  /* 0x0000002e252e723e */ /* 0x000fe200000010ff */
[----:B------:R-:W-:Y:S01]  /*4370*/  FFMA.FTZ R36, R7, R105, -R36 ;  /* 0x0000006907247223 */ /* 0x000fe20000010824 */
[C---:B------:R-:W-:Y:S01]  /*4380*/  FFMA.FTZ R6, R5.reuse, R104, -R6 ;  /* 0x0000006805067223 */ /* 0x040fe20000010806 */
[----:B------:R-:W-:Y:S01]  /*4390*/  FFMA.FTZ R11, R5, R106, R11 ;  /* 0x0000006a050b7223 */ /* 0x000fe2000001000b */
[----:B------:R-:W-:Y:S01]  /*43a0*/  FFMA.FTZ R7, R7, R107, R38 ;  /* 0x0000006b07077223 */ /* 0x000fe20000010026 */
[----:B------:R-:W-:-:S03]  /*43b0*/  F2FP.BF16.F32.PACK_AB R5, R15, R44 ;  /* 0x0000002c0f05723e */ /* 0x000fc600000010ff */
[----:B------:R-:W-:Y:S01]  /*43c0*/  F2FP.BF16.F32.PACK_AB R4, R11, R6 ;  /* 0x000000060b04723e */ /* 0x000fe200000010ff */
[----:B------:R-:W-:Y:S01]  /*43d0*/  IMAD.MOV.U32 R6, RZ, RZ, R46 ;  /* 0x000000ffff067224 */ /* 0x000fe200078e002e */
[----:B------:R-:W-:-:S07]  /*43e0*/  F2FP.BF16.F32.PACK_AB R7, R7, R36 ;  /* 0x000000240707723e */ /* 0x000fce00000010ff */
.L_x_5224:
[----:B------:R-:W-:Y:S05]  /*43f0*/  BSYNC B2 ;  /* 0x0000000000027941 */ /* 0x000fea0003800000 */
.L_x_5223:
[----:B----4-:R0:W-:Y:S02]  /*4400*/  ST.E.128 desc[UR42][R12.64], R4 ;  /* 0x000000040c007985 */ /* 0x0101e4000c101d2a */
.L_x_5222:
[----:B------:R-:W-:Y:S05]  /*4410*/  BSYNC B1 ;  /* 0x0000000000017941 */ /* 0x000fea0003800000 */
.L_x_5221:
        /* <DEDUP_REMOVED lines=54> */
.L_x_5226:
[----:B------:R-:W-:Y:S05]  /*4780*/  BSYNC B1 ;  /* 0x0000000000017941 */ /* 0x000fea0003800000 */
.L_x_5225:
[----:B----4-:R0:W-:Y:S01]  /*4790*/  ST.E.128 desc[UR42][R12.64], R4 ;  /* 0x000000040c007985 */ /* 0x0101e2000c101d2a */
[----:B------:R-:W-:Y:S05]  /*47a0*/  BRA `(.L_x_5220) ;  /* 0x0000001800607947 */ /* 0x000fea0003800000 */
.L_x_5202:
        /* <DEDUP_REMOVED lines=67> */
[----:B------:R-:W-:-:S02]  /*4be0*/  MOV R12, R43 ;  /* 0x0000002b000c7202 */ /* 0x000fc40000000f00 */
[----:B------:R-:W-:Y:S02]  /*4bf0*/  PRMT R114, R11, 0x7610, R114 ;  /* 0x000076100b727816 */ /* 0x000fe40000000072 */
[----:B------:R-:W-:Y:S02]  /*4c00*/  PRMT R115, R12, 0x7610, R115 ;  /* 0x000076100c737816 */ /* 0x000fe40000000073 */
[----:B------:R-:W-:Y:S02]  /*4c10*/  PRMT R116, R13, 0x7610, R116 ;  /* 0x000076100d747816 */ /* 0x000fe40000000074 */
[----:B------:R-:W-:Y:S01]  /*4c20*/  PRMT R117, R14, 0x7610, R117 ;  /* 0x000076100e757816 */ /* 0x000fe20000000075 */
[----:B------:R-:W-:Y:S06]  /*4c30*/  @!P3 BRA `(.L_x_5227) ;  /* 0x000000000004b947 */ /* 0x000fec0003800000 */
[----:B------:R-:W-:Y:S01]  /*4c40*/  BPT.TRAP 0x1 ;  /* 0x000000040000795c */ /* 0x000fe20000300000 */
.L_x_5227:
[----:B------:R-:W-:Y:S01]  /*4c50*/  IMAD R87, R18, 0x8, R19 ;  /* 0x0000000812577824 */ /* 0x000fe200078e0213 */
[----:B------:R-:W-:Y:S01]  /*4c60*/  SHF.L.U32 R95, R206, 0x1f, RZ ;  /* 0x0000001fce5f7819 */ /* 0x000fe200000006ff */
[----:B------:R-:W0:Y:S01]  /*4c70*/  LDC R98, c[0x0][0x2f4] ;  /* 0x0000bd00ff627b82 */ /* 0x000e220000000800 */
[----:B------:R-:W-:Y:S02]  /*4c80*/  BSSY B1, `(.L_x_5228) ;  /* 0x0000003000017945 */ /* 0x000fe40003800000 */
[----:B------:R-:W1:Y:S02]  /*4c90*/  SYNCS.PHASECHK.TRANS64.TRYWAIT P4, [R87+URZ+0x22890], R95 ;  /* 0x0228905f570075a7 */ /* 0x000e64000808017f */
[----:B-1----:R-:W-:Y:S05]  /*4ca0*/  @!P4 BRA `(.L_x_5229) ;  /* 0x000001a800b4c947 */ /* 0x002fea0003800000 */
.L_x_5495:
[----:B------:R-:W-:Y:S05]  /*4cb0*/  BSYNC B1 ;  /* 0x0000000000017941 */ /* 0x000fea0003800000 */
.L_x_5228:
[----:B------:R-:W-:Y:S01]  /*4cc0*/  UMOV UR4, 0xffffffff ;  /* 0xffffffff00047882 */ /* 0x000fe20000000000 */
[----:B0-----:R-:W-:Y:S02]  /*4cd0*/  IMAD.IADD R102, R98, 0x1, -R61 ;  /* 0x0000000162667824 */ /* 0x001fe400078e0a3d */
[----:B------:R-:W-:Y:S05]  /*4ce0*/  BRA.DIV UR4, `(.L_x_5230) ;  /* 0x000001aa04b87947 */ /* 0x000fea000b800000 */
[----:B------:R0:W2:Y:S04]  /*4cf0*/  SHFL.IDX PT, R99, R97, RZ, 0x1c1f ;  /* 0x001c1fff61637589 */ /* 0x0000a800000e0000 */
[----:B------:R0:W3:Y:S02]  /*4d00*/  SHFL.IDX PT, R100, R96, RZ, 0x1c1f ;  /* 0x001c1fff60647589 */ /* 0x0000e400000e0000 */
.L_x_5499:
        /* <DEDUP_REMOVED lines=24> */
[----:B------:R-:W-:Y:S01]  /*4e90*/  SHF.R.U32.HI R104, RZ, 0x10, R5 ;  /* 0x00000010ff687819 */ /* 0x000fe20000011605 */
[----:B--2---:R-:W-:Y:S01]  /*4ea0*/  IMAD.U32 R106, R13, 0x10000, RZ ;  /* 0x000100000d6a7824 */ /* 0x004fe200078e00ff */
[C---:B------:R-:W-:Y:S02]  /*4eb0*/  PRMT R105, R101.reuse, 0x5410, R105 ;  /* 0x0000541065697816 */ /* 0x040fe40000000069 */
[----:B------:R-:W-:Y:S02]  /*4ec0*/  PRMT R104, R101, 0x5432, R104 ;  /* 0x0000543265687816 */ /* 0x000fe40000000068 */
[----:B------:R-:W-:Y:S01]  /*4ed0*/  SHF.R.U64 R5, R4, 0x10, R5 ;  /* 0x0000001004057819 */ /* 0x000fe20000001205 */
[C---:B------:R-:W-:Y:S01]  /*4ee0*/  IMAD.U32 R101, R105.reuse, 0x10000, RZ ;  /* 0x0001000069657824 */ /* 0x040fe200078e00ff */
[----:B------:R-:W-:Y:S01]  /*4ef0*/  SHF.R.U64 R4, R32, 0x10, R33 ;  /* 0x0000001020047819 */ /* 0x000fe20000001221 */
[----:B------:R-:W-:Y:S01]  /*4f00*/  IMAD.U32 R103, R104, 0x10000, RZ ;  /* 0x0001000068677824 */ /* 0x000fe200078e00ff */
[----:B------:R-:W-:Y:S01]  /*4f10*/  LOP3.LUT R32, R105, 0xffff0000, RZ, 0xc0, !PT ;  /* 0xffff000069207812 */ /* 0x000fe200078ec0ff */
[C---:B------:R-:W-:Y:S01]  /*4f20*/  FMUL.FTZ R107, R108.reuse, R101 ;  /* 0x000000656c6b7220 */ /* 0x040fe20000410000 */
[----:B------:R-:W-:Y:S01]  /*4f30*/  LOP3.LUT R33, R45, 0xffff0000, RZ, 0xc0, !PT ;  /* 0xffff00002d217812 */ /* 0x000fe200078ec0ff */
[-C--:B------:R-:W-:Y:S01]  /*4f40*/  FMUL.FTZ R108, R108, R103.reuse ;  /* 0x000000676c6c7220 */ /* 0x080fe20000410000 */
[----:B------:R-:W-:Y:S01]  /*4f50*/  LOP3.LUT R104, R104, 0xffff0000, RZ, 0xc0, !PT ;  /* 0xffff000068687812 */ /* 0x000fe200078ec0ff */
[C---:B------:R-:W-:Y:S01]  /*4f60*/  FFMA.FTZ R103, R106.reuse, R103, -R107 ;  /* 0x000000676a677223 */ /* 0x040fe2000001086b */
[----:B------:R-:W-:Y:S01]  /*4f70*/  SHF.R.U32.HI R45, RZ, 0x10, R35 ;  /* 0x00000010ff2d7819 */ /* 0x000fe20000011623 */
[----:B------:R-:W-:Y:S01]  /*4f80*/  FFMA.FTZ R101, R106, R101, R108 ;  /* 0x000000656a657223 */ /* 0x000fe2000001006c */
[----:B------:R-:W-:Y:S01]  /*4f90*/  SHF.R.U32.HI R105, RZ, 0x10, R7 ;  /* 0x00000010ff697819 */ /* 0x000fe20000011607 */
[----:B------:R-:W-:Y:S01]  /*4fa0*/  FMUL.FTZ R106, R33, R32 ;  /* 0x00000020216a7220 */ /* 0x000fe20000410000 */
[----:B------:R-:W-:Y:S01]  /*4fb0*/  LOP3.LUT R13, R13, 0xffff0000, RZ, 0xc0, !PT ;  /* 0xffff00000d0d7812 */ /* 0x000fe200078ec0ff */
[----:B------:R-:W-:Y:S01]  /*4fc0*/  FMUL.FTZ R33, R33, R104 ;  /* 0x0000006821217220 */ /* 0x000fe20000410000 */
[----:B------:R-:W-:Y:S01]  /*4fd0*/  PRMT R45, R119, 0x5410, R45 ;  /* 0x00005410772d7816 */ /* 0x000fe2000000002d */
[----:B------:R-:W-:Y:S01]  /*4fe0*/  IMAD.U32 R108, R47, 0x10000, RZ ;  /* 0x000100002f6c7824 */ /* 0x000fe200078e00ff */
[C---:B------:R-:W-:Y:S01]  /*4ff0*/  PRMT R105, R110.reuse, 0x5410, R105 ;  /* 0x000054106e697816 */ /* 0x040fe20000000069 */
[C---:B------:R-:W-:Y:S01]  /*5000*/  FFMA.FTZ R32, R13.reuse, R32, R33 ;  /* 0x000000200d207223 */ /* 0x040fe20000010021 */
[----:B------:R-:W-:Y:S01]  /*5010*/  FFMA.FTZ R104, R13, R104, -R106 ;  /* 0x000000680d687223 */ /* 0x000fe2000001086a */
[----:B------:R-:W-:Y:S01]  /*5020*/  IMAD.U32 R33, R45, 0x10000, RZ ;  /* 0x000100002d217824 */ /* 0x000fe200078e00ff */
[----:B------:R-:W-:Y:S01]  /*5030*/  PRMT R4, R110, 0x5432, R4 ;  /* 0x000054326e047816 */ /* 0x000fe20000000004 */
[----:B------:R-:W-:Y:S01]  /*5040*/  IMAD.U32 R13, R105, 0x10000, RZ ;  /* 0x00010000690d7824 */ /* 0x000fe200078e00ff */
[----:B------:R-:W-:Y:S01]  /*5050*/  LOP3.LUT R45, R45, 0xffff0000, RZ, 0xc0, !PT ;  /* 0xffff00002d2d7812 */ /* 0x000fe200078ec0ff */
[----:B------:R-:W-:Y:S01]  /*5060*/  FMUL.FTZ R107, R108, R33 ;  /* 0x000000216c6b7220 */ /* 0x000fe20000410000 */
[----:B------:R-:W-:-:S02]  /*5070*/  IMAD.U32 R106, R15, 0x10000, RZ ;  /* 0x000100000f6a7824 */ /* 0x000fc400078e00ff */
[----:B------:R-:W-:Y:S01]  /*5080*/  FMUL.FTZ R108, R108, R13 ;  /* 0x0000000d6c6c7220 */ /* 0x000fe20000410000 */
[----:B------:R-:W-:Y:S02]  /*5090*/  LOP3.LUT R110, R47, 0xffff0000, RZ, 0xc0, !PT ;  /* 0xffff00002f6e7812 */ /* 0x000fe400078ec0ff */
[----:B------:R-:W-:Y:S01]  /*50a0*/  LOP3.LUT R105, R105, 0xffff0000, RZ, 0xc0, !PT ;  /* 0xffff000069697812 */ /* 0x000fe200078ec0ff */
[----:B------:R-:W-:Y:S01]  /*50b0*/  FFMA.FTZ R33, R106, R33, R108 ;  /* 0x000000216a217223 */ /* 0x000fe2000001006c */
[----:B------:R-:W-:Y:S01]  /*50c0*/  PRMT R5, R112, 0x5410, R5 ;  /* 0x0000541070057816 */ /* 0x000fe20000000005 */
[----:B------:R-:W-:Y:S01]  /*50d0*/  FFMA.FTZ R13, R106, R13, -R107 ;  /* 0x0000000d6a0d7223 */ /* 0x000fe2000001086b */
[----:B------:R-:W-:Y:S01]  /*50e0*/  LOP3.LUT R108, R15, 0xffff0000, RZ, 0xc0, !PT ;  /* 0xffff00000f6c7812 */ /* 0x000fe200078ec0ff */
[C---:B------:R-:W-:Y:S01]  /*50f0*/  FMUL.FTZ R15, R110.reuse, R45 ;  /* 0x0000002d6e0f7220 */ /* 0x040fe20000410000 */
[-C--:B------:R-:W-:Y:S01]  /*5100*/  FMUL.FTZ R110, R110, R105.reuse ;  /* 0x000000696e6e7220 */ /* 0x080fe20000410000 */
[----:B------:R-:W-:Y:S01]  /*5110*/  IMAD.U32 R112, R44, 0x10000, RZ ;  /* 0x000100002c707824 */ /* 0x000fe200078e00ff */
[----:B------:R-:W-:Y:S01]  /*5120*/  SHF.R.U64 R6, R6, 0x10, R7 ;  /* 0x0000001006067819 */ /* 0x000fe20000001207 */
[----:B------:R-:W-:Y:S01]  /*5130*/  FFMA.FTZ R106, R108, R105, -R15 ;  /* 0x000000696c6a7223 */ /* 0x000fe2000001080f */
[C---:B------:R-:W-:Y:S01]  /*5140*/  IMAD.U32 R47, R5.reuse, 0x10000, RZ ;  /* 0x00010000052f7824 */ /* 0x040fe200078e00ff */
[----:B------:R-:W-:Y:S01]  /*5150*/  LOP3.LUT R44, R44, 0xffff0000, RZ, 0xc0, !PT ;  /* 0xffff00002c2c7812 */ /* 0x000fe200078ec0ff */
[----:B------:R-:W-:Y:S01]  /*5160*/  FFMA.FTZ R108, R108, R45, R110 ;  /* 0x0000002d6c6c7223 */ /* 0x000fe2000001006e */
[C---:B------:R-:W-:Y:S01]  /*5170*/  LOP3.LUT R7, R4.reuse, 0xffff0000, RZ, 0xc0, !PT ;  /* 0xffff000004077812 */ /* 0x040fe200078ec0ff */
[----:B------:R-:W-:Y:S01]  /*5180*/  IMAD.U32 R45, R4, 0x10000, RZ ;  /* 0x00010000042d7824 */ /* 0x000fe200078e00ff */
[----:B------:R-:W-:Y:S01]  /*5190*/  LOP3.LUT R5, R5, 0xffff0000, RZ, 0xc0, !PT ;  /* 0xffff000005057812 */ /* 0x000fe200078ec0ff */
[----:B------:R-:W-:Y:S01]  /*51a0*/  IMAD.U32 R110, R12, 0x10000, RZ ;  /* 0x000100000c6e7824 */ /* 0x000fe200078e00ff */
[----:B------:R-:W-:Y:S01]  /*51b0*/  SHF.R.U64 R34, R34, 0x10, R35 ;  /* 0x0000001022227819 */ /* 0x000fe20000001223 */
[----:B------:R-:W-:Y:S01]  /*51c0*/  FMUL.FTZ R35, R44, R7 ;  /* 0x000000072c237220 */ /* 0x000fe20000410000 */
[----:B------:R-:W-:Y:S01]  /*51d0*/  LOP3.LUT R12, R12, 0xffff0000, RZ, 0xc0, !PT ;  /* 0xffff00000c0c7812 */ /* 0x000fe200078ec0ff */
[----:B------:R-:W-:Y:S01]  /*51e0*/  FMUL.FTZ R15, R112, R45 ;  /* 0x0000002d700f7220 */ /* 0x000fe20000410000 */
[----:B------:R-:W-:Y:S01]  /*51f0*/  FMUL.FTZ R44, R44, R5 ;  /* 0x000000052c2c7220 */ /* 0x000fe20000410000 */
[----:B------:R-:W-:Y:S01]  /*5200*/  PRMT R34, R111, 0x5432, R34 ;  /* 0x000054326f227816 */ /* 0x000fe20000000022 */
[----:B------:R-:W-:Y:S01]  /*5210*/  FMUL.FTZ R112, R112, R47 ;  /* 0x0000002f70707220 */ /* 0x000fe20000410000 */
[----:B------:R-:W-:Y:S01]  /*5220*/  PRMT R6, R109, 0x5432, R6 ;  /* 0x000054326d067816 */ /* 0x000fe20000000006 */
[C---:B------:R-:W-:Y:S01]  /*5230*/  FFMA.FTZ R4, R12.reuse, R5, -R35 ;  /* 0x000000050c047223 */ /* 0x040fe20000010823 */
[----:B------:R-:W-:Y:S01]  /*5240*/  FFMA.FTZ R12, R12, R7, R44 ;  /* 0x000000070c0c7223 */ /* 0x000fe2000001002c */
[C---:B------:R-:W-:Y:S01]  /*5250*/  FFMA.FTZ R15, R110.reuse, R47, -R15 ;  /* 0x0000002f6e0f7223 */ /* 0x040fe2000001080f */
[----:B------:R-:W-:Y:S01]  /*5260*/  FFMA.FTZ R45, R110, R45, R112 ;  /* 0x0000002d6e2d7223 */ /* 0x000fe20000010070 */
[C---:B------:R-:W-:Y:S01]  /*5270*/  IMAD.U32 R7, R46.reuse, 0x10000, RZ ;  /* 0x000100002e077824 */ /* 0x040fe200078e00ff */
        /* <DEDUP_REMOVED lines=11> */
[----:B------:R-:W-:Y:S01]  /*5330*/  LOP3.LUT R5, R14, 0xffff0000, RZ, 0xc0, !PT ;  /* 0xffff00000e057812 */ /* 0x000fe200078ec0ff */
[C---:B------:R-:W-:Y:S01]  /*5340*/  FMUL.FTZ R14, R47.reuse, R34 ;  /* 0x000000222f0e7220 */ /* 0x040fe20000410000 */
[-C--:B------:R-:W-:Y:S01]  /*5350*/  FMUL.FTZ R47, R47, R6.reuse ;  /* 0x000000062f2f7220 */ /* 0x080fe20000410000 */
[----:B------:R-:W-:Y:S01]  /*5360*/  F2FP.BF16.F32.PACK_AB R106, R106, R13 ;  /* 0x0000000d6a6a723e */ /* 0x000fe200000010ff */
[----:B------:R-:W-:Y:S02]  /*5370*/  IMAD.MOV.U32 R13, RZ, RZ, R103 ;  /* 0x000000ffff0d7224 */ /* 0x000fe400078e0067 */
[C---:B------:R-:W-:Y:S01]  /*5380*/  FFMA.FTZ R6, R5.reuse, R6, -R14 ;  /* 0x0000000605067223 */ /* 0x040fe2000001080e */
[----:B------:R-:W-:Y:S01]  /*5390*/  FFMA.FTZ R34, R5, R34, R47 ;  /* 0x0000002205227223 */ /* 0x000fe2000001002f */
[----:B------:R-:W-:-:S02]  /*53a0*/  F2FP.BF16.F32.PACK_AB R32, R32, R101 ;  /* 0x000000652020723e */ /* 0x000fc400000010ff */
[----:B------:R-:W-:Y:S01]  /*53b0*/  F2FP.BF16.F32.PACK_AB R4, R4, R15 ;  /* 0x0000000f0404723e */ /* 0x000fe200000010ff */
[----:B------:R-:W-:Y:S01]  /*53c0*/  IMAD.MOV.U32 R15, RZ, RZ, R106 ;  /* 0x000000ffff0f7224 */ /* 0x000fe200078e006a */
[----:B------:R-:W-:Y:S01]  /*53d0*/  F2FP.BF16.F32.PACK_AB R44, R12, R45 ;  /* 0x0000002d0c2c723e */ /* 0x000fe200000010ff */
[----:B------:R-:W-:Y:S01]  /*53e0*/  IMAD.MOV.U32 R45, RZ, RZ, R32 ;  /* 0x000000ffff2d7224 */ /* 0x000fe200078e0020 */
[----:B------:R-:W-:Y:S01]  /*53f0*/  F2FP.BF16.F32.PACK_AB R47, R108, R33 ;  /* 0x000000216c2f723e */ /* 0x000fe200000010ff */
[----:B------:R-:W-:Y:S01]  /*5400*/  IMAD.MOV.U32 R12, RZ, RZ, R4 ;  /* 0x000000ffff0c7224 */ /* 0x000fe200078e0004 */
[----:B------:R-:W-:Y:S02]  /*5410*/  F2FP.BF16.F32.PACK_AB R14, R6, R35 ;  /* 0x00000023060e723e */ /* 0x000fe400000010ff */
[----:B------:R-:W-:-:S07]  /*5420*/  F2FP.BF16.F32.PACK_AB R46, R34, R7 ;  /* 0x00000007222e723e */ /* 0x000fce00000010ff */
.L_x_5234:
[----:B------:R-:W-:Y:S05]  /*5430*/  BSYNC B2 ;  /* 0x0000000000027941 */ /* 0x000fea0003800000 */
.L_x_5233:
[C---:B------:R-:W-:Y:S01]  /*5440*/  ISETP.GE.AND P4, PT, R11.reuse, R98, PT ;  /* 0x000000620b00720c */ /* 0x040fe20003f86270 */
[----:B------:R-:W-:Y:S01]  /*5450*/  IMAD.MOV.U32 R4, RZ, RZ, R100 ;  /* 0x000000ffff047224 */ /* 0x000fe200078e0064 */
[----:B------:R-:W-:Y:S01]  /*5460*/  MOV R5, R99 ;  /* 0x0000006300057202 */ /* 0x000fe20000000f00 */
[----:B--2---:R4:W-:Y:S10]  /*5470*/  ST.E.128 desc[UR42][R88.64], R12 ;  /* 0x0000000c58007985 */ /* 0x0049f4000c101d2a */
[----:B------:R-:W-:-:S05]  /*5480*/  @!P4 IMAD.WIDE R4, R11, 0x2, R4 ;  /* 0x000000020b04c825 */ /* 0x000fca00078e0204 */
[----:B---3--:R4:W-:Y:S02]  /*5490*/  @!P4 ST.E.128 desc[UR42][R4.64], R44 ;  /* 0x0000002c0400c985 */ /* 0x0089e4000c101d2a */
.L_x_5232:
[----:B------:R-:W-:Y:S05]  /*54a0*/  BSYNC B1 ;  /* 0x0000000000017941 */ /* 0x000fea0003800000 */
.L_x_5231:
[----:B------:R-:W-:-:S03]  /*54b0*/  UMOV UR4, 0xffffffff ;  /* 0xffffffff00047882 */ /* 0x000fc60000000000 */
[----:B------:R-:W-:Y:S05]  /*54c0*/  BRA.DIV UR4, `(.L_x_5235) ;  /* 0x000001a6040c7947 */ /* 0x000fea000b800000 */
[----:B0-----:R-:W0:Y:S04]  /*54d0*/  SHFL.IDX PT, R97, R97, 0x1, 0x1c1f ;  /* 0x003c1f0061617f89 */ /* 0x001e2800000e0000 */
[----:B------:R-:W0:Y:S02]  /*54e0*/  SHFL.IDX PT, R96, R96, 0x1, 0x1c1f ;  /* 0x003c1f0060607f89 */ /* 0x000e2400000e0000 */
.L_x_5503:
        /* <DEDUP_REMOVED lines=32> */
[----:B0-----:R-:W-:Y:S01]  /*56f0*/  IMAD.U32 R45, R7, 0x10000, RZ ;  /* 0x00010000072d7824 */ /* 0x001fe200078e00ff */
[----:B------:R-:W-:Y:S02]  /*5700*/  SHF.R.U64 R35, R42, 0x10, R43 ;  /* 0x000000102a237819 */ /* 0x000fe4000000122b */
[----:B------:R-:W-:Y:S02]  /*5710*/  SHF.R.U32.HI R37, RZ, 0x10, R37 ;  /* 0x00000010ff257819 */ /* 0x000fe40000011625 */
[----:B------:R-:W-:Y:S02]  /*5720*/  SHF.R.U32.HI R42, RZ, 0x10, R43 ;  /* 0x00000010ff2a7819 */ /* 0x000fe4000001162b */
[----:B------:R-:W-:-:S02]  /*5730*/  SHF.R.U64 R36, R38, 0x10, R39 ;  /* 0x0000001026247819 */ /* 0x000fc40000001227 */
[----:B------:R-:W-:Y:S01]  /*5740*/  SHF.R.U32.HI R38, RZ, 0x10, R39 ;  /* 0x00000010ff267819 */ /* 0x000fe20000011627 */
[----:B------:R-:W-:Y:S01]  /*5750*/  IMAD.U32 R39, R13, 0x10000, RZ ;  /* 0x000100000d277824 */ /* 0x000fe200078e00ff */
[----:B------:R-:W-:Y:S02]  /*5760*/  PRMT R117, R117, 0x5410, R44 ;  /* 0x0000541075757816 */ /* 0x000fe4000000002c */
[----:B------:R-:W-:Y:S01]  /*5770*/  PRMT R118, R118, 0x5410, R37 ;  /* 0x0000541076767816 */ /* 0x000fe20000000025 */
[----:B------:R-:W-:Y:S01]  /*5780*/  IMAD.U32 R37, R5, 0x10000, RZ ;  /* 0x0001000005257824 */ /* 0x000fe200078e00ff */
[----:B------:R-:W-:Y:S01]  /*5790*/  PRMT R115, R115, 0x5410, R42 ;  /* 0x0000541073737816 */ /* 0x000fe2000000002a */
[----:B------:R-:W-:Y:S01]  /*57a0*/  IMAD.U32 R88, R117, 0x10000, RZ ;  /* 0x0001000075587824 */ /* 0x000fe200078e00ff */
[----:B------:R-:W-:Y:S02]  /*57b0*/  PRMT R111, R111, 0x5410, R38 ;  /* 0x000054106f6f7816 */ /* 0x000fe40000000026 */
[----:B------:R-:W-:Y:S01]  /*57c0*/  SHF.R.U64 R41, R40, 0x10, R41 ;  /* 0x0000001028297819 */ /* 0x000fe20000001229 */
[C---:B------:R-:W-:Y:S01]  /*57d0*/  IMAD.U32 R40, R118.reuse, 0x10000, RZ ;  /* 0x0001000076287824 */ /* 0x040fe200078e00ff */
[----:B------:R-:W-:Y:S01]  /*57e0*/  LOP3.LUT R46, R13, 0xffff0000, RZ, 0xc0, !PT ;  /* 0xffff00000d2e7812 */ /* 0x000fe200078ec0ff */
[----:B------:R-:W-:Y:S01]  /*57f0*/  IMAD.U32 R42, R115, 0x10000, RZ ;  /* 0x00010000732a7824 */ /* 0x000fe200078e00ff */
[----:B------:R-:W-:Y:S01]  /*5800*/  LOP3.LUT R117, R117, 0xffff0000, RZ, 0xc0, !PT ;  /* 0xffff000075757812 */ /* 0x000fe200078ec0ff */
[----:B------:R-:W-:Y:S01]  /*5810*/  IMAD.U32 R38, R111, 0x10000, RZ ;  /* 0x000100006f267824 */ /* 0x000fe200078e00ff */
[----:B------:R-:W-:Y:S01]  /*5820*/  LOP3.LUT R89, R118, 0xffff0000, RZ, 0xc0, !PT ;  /* 0xffff000076597812 */ /* 0x000fe200078ec0ff */
[----:B---3--:R-:W-:Y:S01]  /*5830*/  FMUL.FTZ R100, R39, R88 ;  /* 0x0000005827647220 */ /* 0x008fe20000410000 */
[----:B------:R-:W-:Y:S01]  /*5840*/  PRMT R109, R109, 0x5410, R36 ;  /* 0x000054106d6d7816 */ /* 0x000fe20000000024 */
[----:B------:R-:W-:Y:S01]  /*5850*/  FMUL.FTZ R43, R39, R40 ;  /* 0x00000028272b7220 */ /* 0x000fe20000410000 */
[----:B------:R-:W-:Y:S01]  /*5860*/  LOP3.LUT R44, R5, 0xffff0000, RZ, 0xc0, !PT ;  /* 0xffff0000052c7812 */ /* 0x000fe200078ec0ff */
[----:B------:R-:W-:Y:S01]  /*5870*/  FMUL.FTZ R36, R47, R42 ;  /* 0x0000002a2f247220 */ /* 0x000fe20000410000 */
[C---:B--2---:R-:W-:Y:S01]  /*5880*/  FMUL.FTZ R99, R46.reuse, R117 ;  /* 0x000000752e637220 */ /* 0x044fe20000410000 */
[----:B------:R-:W-:Y:S01]  /*5890*/  PRMT R113, R113, 0x5410, R34 ;  /* 0x0000541071717816 */ /* 0x000fe20000000022 */
[-C--:B------:R-:W-:Y:S01]  /*58a0*/  FMUL.FTZ R46, R46, R89.reuse ;  /* 0x000000592e2e7220 */ /* 0x080fe20000410000 */
[----:B------:R-:W-:Y:S01]  /*58b0*/  PRMT R116, R116, 0x5410, R41 ;  /* 0x0000541074747816 */ /* 0x000fe20000000029 */
[----:B------:R-:W-:Y:S01]  /*58c0*/  FMUL.FTZ R47, R47, R38 ;  /* 0x000000262f2f7220 */ /* 0x000fe20000410000 */
[C---:B------:R-:W-:Y:S01]  /*58d0*/  FFMA.FTZ R39, R37.reuse, R40, -R100 ;  /* 0x0000002825277223 */ /* 0x040fe20000010864 */
[----:B------:R-:W-:Y:S01]  /*58e0*/  PRMT R114, R114, 0x5410, R35 ;  /* 0x0000541072727816 */ /* 0x000fe20000000023 */
[----:B------:R-:W-:Y:S01]  /*58f0*/  FFMA.FTZ R37, R37, R88, R43 ;  /* 0x0000005825257223 */ /* 0x000fe2000001002b */
[----:B------:R-:W-:Y:S01]  /*5900*/  FFMA.FTZ R35, R45, R38, -R36 ;  /* 0x000000262d237223 */ /* 0x000fe20000010824 */
[----:B------:R-:W-:Y:S01]  /*5910*/  LOP3.LUT R15, R15, 0xffff0000, RZ, 0xc0, !PT ;  /* 0xffff00000f0f7812 */ /* 0x000fe200078ec0ff */
[C---:B------:R-:W-:Y:S01]  /*5920*/  FFMA.FTZ R34, R44.reuse, R89, -R99 ;  /* 0x000000592c227223 */ /* 0x040fe20000010863 */
[----:B------:R-:W-:Y:S01]  /*5930*/  LOP3.LUT R88, R115, 0xffff0000, RZ, 0xc0, !PT ;  /* 0xffff000073587812 */ /* 0x000fe200078ec0ff */
[----:B------:R-:W-:Y:S01]  /*5940*/  FFMA.FTZ R44, R44, R117, R46 ;  /* 0x000000752c2c7223 */ /* 0x000fe2000001002e */
[----:B------:R-:W-:Y:S01]  /*5950*/  LOP3.LUT R36, R111, 0xffff0000, RZ, 0xc0, !PT ;  /* 0xffff00006f247812 */ /* 0x000fe200078ec0ff */
[----:B------:R-:W-:Y:S01]  /*5960*/  FFMA.FTZ R45, R45, R42, R47 ;  /* 0x0000002a2d2d7223 */ /* 0x000fe2000001002f */
[----:B------:R-:W-:Y:S01]  /*5970*/  IMAD.U32 R13, R12, 0x10000, RZ ;  /* 0x000100000c0d7824 */ /* 0x000fe200078e00ff */
[----:B------:R-:W-:Y:S01]  /*5980*/  LOP3.LUT R43, R7, 0xffff0000, RZ, 0xc0, !PT ;  /* 0xffff0000072b7812 */ /* 0x000fe200078ec0ff */
[----:B------:R-:W-:-:S02]  /*5990*/  IMAD.U32 R42, R113, 0x10000, RZ ;  /* 0x00010000712a7824 */ /* 0x000fc400078e00ff */
[C---:B------:R-:W-:Y:S01]  /*59a0*/  FMUL.FTZ R38, R15.reuse, R88 ;  /* 0x000000580f267220 */ /* 0x040fe20000410000 */
[----:B------:R-:W-:Y:S02]  /*59b0*/  IMAD.U32 R46, R116, 0x10000, RZ ;  /* 0x00010000742e7824 */ /* 0x000fe400078e00ff */
[----:B------:R-:W-:Y:S01]  /*59c0*/  FMUL.FTZ R102, R15, R36 ;  /* 0x000000240f667220 */ /* 0x000fe20000410000 */
[----:B------:R-:W-:Y:S01]  /*59d0*/  IMAD.U32 R5, R4, 0x10000, RZ ;  /* 0x0001000004057824 */ /* 0x000fe200078e00ff */
[----:B------:R-:W-:Y:S01]  /*59e0*/  LOP3.LUT R12, R12, 0xffff0000, RZ, 0xc0, !PT ;  /* 0xffff00000c0c7812 */ /* 0x000fe200078ec0ff */
[C---:B------:R-:W-:Y:S01]  /*59f0*/  FMUL.FTZ R100, R13.reuse, R46 ;  /* 0x0000002e0d647220 */ /* 0x040fe20000410000 */
[----:B------:R-:W-:Y:S01]  /*5a00*/  LOP3.LUT R15, R116, 0xffff0000, RZ, 0xc0, !PT ;  /* 0xffff0000740f7812 */ /* 0x000fe200078ec0ff */
[----:B------:R-:W-:Y:S01]  /*5a10*/  FMUL.FTZ R41, R13, R42 ;  /* 0x0000002a0d297220 */ /* 0x000fe20000410000 */
[----:B------:R-:W-:Y:S01]  /*5a20*/  LOP3.LUT R113, R113, 0xffff0000, RZ, 0xc0, !PT ;  /* 0xffff000071717812 */ /* 0x000fe200078ec0ff */
[C---:B------:R-:W-:Y:S01]  /*5a30*/  IMAD.U32 R7, R6.reuse, 0x10000, RZ ;  /* 0x0001000006077824 */ /* 0x040fe200078e00ff */
[----:B------:R-:W-:Y:S01]  /*5a40*/  LOP3.LUT R40, R6, 0xffff0000, RZ, 0xc0, !PT ;  /* 0xffff000006287812 */ /* 0x000fe200078ec0ff */
[----:B------:R-:W-:Y:S01]  /*5a50*/  FFMA.FTZ R36, R43, R36, -R38 ;  /* 0x000000242b247223 */ /* 0x000fe20000010826 */
[----:B------:R-:W-:Y:S01]  /*5a60*/  LOP3.LUT R4, R4, 0xffff0000, RZ, 0xc0, !PT ;  /* 0xffff000004047812 */ /* 0x000fe200078ec0ff */
[----:B------:R-:W-:-:S02]  /*5a70*/  IMAD.U32 R6, R14, 0x10000, RZ ;  /* 0x000100000e067824 */ /* 0x000fc400078e00ff */
[----:B------:R-:W-:Y:S01]  /*5a80*/  FFMA.FTZ R38, R43, R88, R102 ;  /* 0x000000582b267223 */ /* 0x000fe20000010066 */
[C---:B------:R-:W-:Y:S01]  /*5a90*/  FFMA.FTZ R13, R5.reuse, R42, -R100 ;  /* 0x0000002a050d7223 */ /* 0x040fe20000010864 */
[----:B------:R-:W-:Y:S01]  /*5aa0*/  FFMA.FTZ R46, R5, R46, R41 ;  /* 0x0000002e052e7223 */ /* 0x000fe20000010029 */
[----:B------:R-:W-:Y:S01]  /*5ab0*/  LOP3.LUT R14, R14, 0xffff0000, RZ, 0xc0, !PT ;  /* 0xffff00000e0e7812 */ /* 0x000fe200078ec0ff */
[----:B------:R-:W-:Y:S01]  /*5ac0*/  FMUL.FTZ R43, R12, R15 ;  /* 0x0000000f0c2b7220 */ /* 0x000fe20000410000 */
[C---:B------:R-:W-:Y:S01]  /*5ad0*/  IMAD.U32 R5, R109.reuse, 0x10000, RZ ;  /* 0x000100006d057824 */ /* 0x040fe200078e00ff */
[----:B------:R-:W-:Y:S01]  /*5ae0*/  LOP3.LUT R41, R114, 0xffff0000, RZ, 0xc0, !PT ;  /* 0xffff000072297812 */ /* 0x000fe200078ec0ff */
[-C--:B------:R-:W-:Y:S01]  /*5af0*/  FMUL.FTZ R47, R12, R113.reuse ;  /* 0x000000710c2f7220 */ /* 0x080fe20000410000 */
[----:B------:R-:W-:Y:S01]  /*5b00*/  LOP3.LUT R109, R109, 0xffff0000, RZ, 0xc0, !PT ;  /* 0xffff00006d6d7812 */ /* 0x000fe200078ec0ff */
[----:B------:R-:W-:Y:S02]  /*5b10*/  IMAD.U32 R12, R114, 0x10000, RZ ;  /* 0x00010000720c7824 */ /* 0x000fe400078e00ff */
[C---:B------:R-:W-:Y:S01]  /*5b20*/  FFMA.FTZ R42, R4.reuse, R113, -R43 ;  /* 0x00000071042a7223 */ /* 0x040fe2000001082b */
[----:B------:R-:W-:Y:S01]  /*5b30*/  FFMA.FTZ R47, R4, R15, R47 ;  /* 0x0000000f042f7223 */ /* 0x000fe2000001002f */
[----:B------:R-:W-:Y:S01]  /*5b40*/  FMUL.FTZ R43, R14, R41 ;  /* 0x000000290e2b7220 */ /* 0x000fe20000410000 */
[CC--:B------:R-:W-:Y:S01]  /*5b50*/  FMUL.FTZ R4, R6.reuse, R12.reuse ;  /* 0x0000000c06047220 */ /* 0x0c0fe20000410000 */
[----:B------:R-:W-:Y:S01]  /*5b60*/  FMUL.FTZ R15, R6, R5 ;  /* 0x00000005060f7220 */ /* 0x000fe20000410000 */
[-C--:B------:R-:W-:Y:S01]  /*5b70*/  FMUL.FTZ R14, R14, R109.reuse ;  /* 0x0000006d0e0e7220 */ /* 0x080fe20000410000 */
[C---:B------:R-:W-:Y:S01]  /*5b80*/  FFMA.FTZ R43, R40.reuse, R109, -R43 ;  /* 0x0000006d282b7223 */ /* 0x040fe2000001082b */
[C---:B------:R-:W-:Y:S01]  /*5b90*/  FFMA.FTZ R4, R7.reuse, R5, -R4 ;  /* 0x0000000507047223 */ /* 0x040fe20000010804 */
[----:B------:R-:W-:Y:S01]  /*5ba0*/  FFMA.FTZ R15, R7, R12, R15 ;  /* 0x0000000c070f7223 */ /* 0x000fe2000001000f */
[----:B------:R-:W-:Y:S01]  /*5bb0*/  FFMA.FTZ R14, R40, R41, R14 ;  /* 0x00000029280e7223 */ /* 0x000fe2000001000e */
[----:B------:R-:W-:-:S02]  /*5bc0*/  F2FP.BF16.F32.PACK_AB R37, R44, R37 ;  /* 0x000000252c25723e */ /* 0x000fc400000010ff */
        /* <DEDUP_REMOVED lines=8> */
[----:B------:R-:W-:-:S02]  /*5c50*/  F2FP.BF16.F32.PACK_AB R7, R36, R35 ;  /* 0x000000232407723e */ /* 0x000fc400000010ff */
[----:B------:R-:W-:-:S07]  /*5c60*/  F2FP.BF16.F32.PACK_AB R12, R47, R46 ;  /* 0x0000002e2f0c723e */ /* 0x000fce00000010ff */
.L_x_5237:
[----:B------:R-:W-:Y:S05]  /*5c70*/  BSYNC B1 ;  /* 0x0000000000017941 */ /* 0x000fea0003800000 */
.L_x_5236:
[----:B------:R-:W-:Y:S01]  /*5c80*/  ISETP.GE.AND P2, PT, R11, R98, PT ;  /* 0x000000620b00720c */ /* 0x000fe20003f46270 */
[----:B0-----:R0:W-:Y:S02]  /*5c90*/  ST.E.128 desc[UR42][R32.64], R4 ;  /* 0x0000000420007985 */ /* 0x0011e4000c101d2a */
[----:B0-----:R-:W-:Y:S01]  /*5ca0*/  IMAD.MOV.U32 R4, RZ, RZ, R96 ;  /* 0x000000ffff047224 */ /* 0x001fe200078e0060 */
[----:B------:R-:W-:-:S09]  /*5cb0*/  MOV R5, R97 ;  /* 0x0000006100057202 */ /* 0x000fd20000000f00 */
[----:B------:R-:W-:Y:S05]  /*5cc0*/  @P2 BRA `(.L_x_5220) ;  /* 0x0000000400182947 */ /* 0x000fea0003800000 */
[----:B------:R-:W-:-:S05]  /*5cd0*/  IMAD.WIDE R4, R11, 0x2, R4 ;  /* 0x000000020b047825 */ /* 0x000fca00078e0204 */
[----:B----4-:R0:W-:Y:S01]  /*5ce0*/  ST.E.128 desc[UR42][R4.64], R12 ;  /* 0x0000000c04007985 */ /* 0x0101e2000c101d2a */
[----:B------:R-:W-:Y:S05]  /*5cf0*/  BRA `(.L_x_5220) ;  /* 0x00000004000c7947 */ /* 0x000fea0003800000 */
.L_x_5201:
[----:B------:R-:W-:-:S06]  /*5d00*/  UISETP.NE.AND UP0, UPT, UR44, 0x3, UPT ;  /* 0x000000032c00788c */ /* 0x000fcc000bf05270 */
[----:B------:R-:W-:-:S13]  /*5d10*/  PLOP3.LUT P3, PT, PT, PT, UP0, 0x80, 0x0 ;  /* 0x000000000000781c */ /* 0x000fda0003f6f008 */
[----:B------:R-:W-:Y:S05]  /*5d20*/  @!P3 BRA `(.L_x_5238) ;  /* 0x000000000004b947 */ /* 0x000fea0003800000 */
[----:B------:R-:W-:Y:S01]  /*5d30*/  BPT.TRAP 0x1 ;  /* 0x000000040000795c */ /* 0x000fe20000300000 */
.L_x_5238:
[----:B------:R-:W-:Y:S01]  /*5d40*/  IMAD R87, R18, 0x8, R19 ;  /* 0x0000000812577824 */ /* 0x000fe200078e0213 */
[----:B------:R-:W-:Y:S01]  /*5d50*/  SHF.L.U32 R95, R206, 0x1f, RZ ;  /* 0x0000001fce5f7819 */ /* 0x000fe200000006ff */
[----:B------:R-:W-:Y:S01]  /*5d60*/  BSSY B1, `(.L_x_5239) ;  /* 0x0000004000017945 */ /* 0x000fe20003800000 */
[----:B------:R-:W-:Y:S02]  /*5d70*/  SHF.R.S32.HI R92, RZ, 0x1f, R91 ;  /* 0x0000001fff5c7819 */ /* 0x000fe4000001145b */
[----:B------:R-:W0:Y:S02]  /*5d80*/  SYNCS.PHASECHK.TRANS64.TRYWAIT P2, [R87+URZ+0x22890], R95 ;  /* 0x0228905f570075a7 */ /* 0x000e24000804017f */
[----:B0-----:R-:W-:Y:S05]  /*5d90*/  @!P2 BRA `(.L_x_5240) ;  /* 0x0000019c0024a947 */ /* 0x001fea0003800000 */
.L_x_5504:
[----:B------:R-:W-:Y:S05]  /*5da0*/  BSYNC B1 ;  /* 0x0000000000017941 */ /* 0x000fea0003800000 */
.L_x_5239:
        /* <DEDUP_REMOVED lines=25> */
.L_x_5508:
        /* <DEDUP_REMOVED lines=13> */
.L_x_5243:
[----:B------:R-:W-:Y:S05]  /*6010*/  BSYNC B1 ;  /* 0x0000000000017941 */ /* 0x000fea0003800000 */
.L_x_5242:
[----:B------:R-:W-:-:S03]  /*6020*/  UMOV UR4, 0xffffffff ;  /* 0xffffffff00047882 */ /* 0x000fc60000000000 */
[----:B------:R-:W-:Y:S05]  /*6030*/  BRA.DIV UR4, `(.L_x_5244) ;  /* 0x0000019a04dc7947 */ /* 0x000fea000b800000 */
[----:B--2-4-:R2:W4:Y:S04]  /*6040*/  SHFL.IDX PT, R5, R33, 0x1, 0x1c1f ;  /* 0x003c1f0021057f89 */ /* 0x01452800000e0000 */
[----:B---3--:R2:W3:Y:S02]  /*6050*/  SHFL.IDX PT, R7, R32, 0x1, 0x1c1f ;  /* 0x003c1f0020077f89 */ /* 0x0084e400000e0000 */
.L_x_5512:
        /* <DEDUP_REMOVED lines=13> */
.L_x_5220:
[----:B------:R-:W-:Y:S05]  /*6130*/  BSYNC B0 ;  /* 0x0000000000007941 */ /* 0x000fea0003800000 */
.L_x_5200:
        /* <DEDUP_REMOVED lines=17> */
.L_x_5246:
[----:B------:R-:W-:Y:S05]  /*6250*/  BSYNC B0 ;  /* 0x0000000000007941 */ /* 0x000fea0003800000 */
.L_x_5245:
[----:B------:R-:W3:Y:S01]  /*6260*/  SYNCS.PHASECHK.TRANS64.TRYWAIT P3, [R87+URZ+0x228b0], R95 ;  /* 0x0228b05f570075a7 */ /* 0x000ee2000806017f */
[----:B------:R-:W-:Y:S04]  /*6270*/  BSSY B0, `(.L_x_5247) ;  /* 0x0000002000007945 */ /* 0x000fe80003800000 */
[----:B---3--:R-:W-:Y:S05]  /*6280*/  @!P3 BRA `(.L_x_5248) ;  /* 0x000001980094b947 */ /* 0x008fea0003800000 */
.L_x_5513:
[----:B------:R-:W-:Y:S05]  /*6290*/  BSYNC B0 ;  /* 0x0000000000007941 */ /* 0x000fea0003800000 */
.L_x_5247:
        /* <DEDUP_REMOVED lines=73> */
.L_x_5250:
[----:B------:R-:W-:Y:S05]  /*6730*/  BSYNC B0 ;  /* 0x0000000000007941 */ /* 0x000fea0003800000 */
.L_x_5249:
        /* <DEDUP_REMOVED lines=46> */
.L_x_5252:
[----:B------:R-:W-:Y:S05]  /*6a20*/  BSYNC B0 ;  /* 0x0000000000007941 */ /* 0x000fea0003800000 */
.L_x_5251:
        /* <DEDUP_REMOVED lines=23> */
.L_x_5195:
[----:B------:R-:W3:Y:S01]  /*6ba0*/  LDL R5, [R1+0x4] ;  /* 0x0000040001057983 */ /* 0x000ee20000100800 */
[----:B------:R-:W0:Y:S01]  /*6bb0*/  LDC R0, c[0x0][0x448] ;  /* 0x00011200ff007b82 */ /* 0x000e220000000800 */
[----:B------:R-:W-:Y:S01]  /*6bc0*/  IMAD.MOV.U32 R176, RZ, RZ, RZ ;  /* 0x000000ffffb07224 */ /* 0x000fe200078e00ff */
[----:B0-----:R-:W-:-:S13]  /*6bd0*/  ISETP.NE.AND P1, PT, R0, 0x1, PT ;  /* 0x000000010000780c */ /* 0x001fda0003f25270 */
[----:B------:R-:W0:Y:S08]  /*6be0*/  @P1 LDC R3, c[0x0][0x44c] ;  /* 0x00011300ff031b82 */ /* 0x000e300000000800 */
[----:B------:R-:W4:Y:S01]  /*6bf0*/  @P1 LDC R4, c[0x0][0x450] ;  /* 0x00011400ff041b82 */ /* 0x000f220000000800 */
[----:B---3--:R-:W-:-:S04]  /*6c00*/  VIADD R0, R5, 0x7f ;  /* 0x0000007f05007836 */ /* 0x008fc80000000000 */
[----:B0-----:R-:W-:-:S05]  /*6c10*/  @P1 IMAD.HI.U32 R3, R0, R3, RZ ;  /* 0x0000000300031227 */ /* 0x001fca00078e00ff */
[----:B----4-:R-:W-:-:S05]  /*6c20*/  @P1 SHF.R.U32.HI R0, RZ, R4, R3 ;  /* 0x00000004ff001219 */ /* 0x010fca0000011603 */
[----:B------:R-:W-:-:S04]  /*6c30*/  IMAD.IADD R0, R31, 0x1, R0 ;  /* 0x000000011f007824 */ /* 0x000fc800078e0200 */
[----:B------:R-:W-:-:S05]  /*6c40*/  IMAD.HI R0, R0, 0x2aaaaaab, RZ ;  /* 0x2aaaaaab00007827 */ /* 0x000fca00078e02ff */
[----:B------:R-:W-:-:S04]  /*6c50*/  SHF.R.U32.HI R3, RZ, 0x1f, R0 ;  /* 0x0000001fff037819 */ /* 0x000fc80000011600 */
[----:B------:R-:W-:-:S04]  /*6c60*/  LEA.HI.SX32 R3, R0, R3, 0x1c ;  /* 0x0000000300037211 */ /* 0x000fc800078fe2ff */
[----:B------:R-:W-:-:S04]  /*6c70*/  VIMNMX R9, R30, R3, PT ;  /* 0x000000031e097248 */ /* 0x000fc80003fe0100 */
[----:B------:R-:W-:Y:S01]  /*6c80*/  ISETP.GE.AND P1, PT, R9, 0x1, PT ;  /* 0x000000010900780c */ /* 0x000fe20003f26270 */
[----:B------:R-:W-:-:S12]  /*6c90*/  @P0 BRA `(.L_x_5254) ;  /* 0x00000000000c0947 */ /* 0x000fd80003800000 */
[----:B------:R-:W0:Y:S01]  /*6ca0*/  FENCE.VIEW.ASYNC.G ;  /* 0x00000000000073c6 */ /* 0x000e220000000100 */
[----:B------:R-:W-:Y:S05]  /*6cb0*/  WARPSYNC.ALL ;  /* 0x0000000000007948 */ /* 0x000fea0003800000 */
[----:B0-----:R-:W-:Y:S06]  /*6cc0*/  BAR.ARV 0xc, 0x180 ;  /* 0x0306000000007b1d */ /* 0x001fec0000002000 */
.L_x_5254:
[----:B------:R-:W-:Y:S04]  /*6cd0*/  BSSY B0, `(.L_x_5255) ;  /* 0x0000020000007945 */ /* 0x000fe80003800000 */
        /* <DEDUP_REMOVED lines=31> */
.L_x_5256:
[----:B------:R-:W-:Y:S05]  /*6ed0*/  BSYNC B0 ;  /* 0x0000000000007941 */ /* 0x000fea0003800000 */
.L_x_5255:
[----:B------:R-:W3:Y:S01]  /*6ee0*/  LDL R0, [R1+0x58] ;  /* 0x0000580001007983 */ /* 0x000ee20000100800 */
        /* <DEDUP_REMOVED lines=28> */
[----:B--2---:R-:W-:Y:S02]  /*70b0*/  CS2R R98, SRZ ;  /* 0x0000000000627805 */ /* 0x004fe4000001ff00 */
[----:B------:R-:W-:-:S02]  /*70c0*/  CS2R R96, SRZ ;  /* 0x0000000000607805 */ /* 0x000fc4000001ff00 */
[----:B------:R-:W-:Y:S02]  /*70d0*/  CS2R R94, SRZ ;  /* 0x00000000005e7805 */ /* 0x000fe4000001ff00 */
[----:B------:R-:W-:Y:S02]  /*70e0*/  CS2R R92, SRZ ;  /* 0x00000000005c7805 */ /* 0x000fe4000001ff00 */
[----:B------:R-:W-:Y:S02]  /*70f0*/  CS2R R90, SRZ ;  /* 0x00000000005a7805 */ /* 0x000fe4000001ff00 */
[----:B------:R-:W-:Y:S02]  /*7100*/  CS2R R88, SRZ ;  /* 0x0000000000587805 */ /* 0x000fe4000001ff00 */
[----:B-1----:R-:W-:Y:S02]  /*7110*/  CS2R R86, SRZ ;  /* 0x0000000000567805 */ /* 0x002fe4000001ff00 */
        /* <DEDUP_REMOVED lines=20> */
[----:B-----5:R-:W-:Y:S02]  /*7260*/  CS2R R44, SRZ ;  /* 0x00000000002c7805 */ /* 0x020fe4000001ff00 */
        /* <DEDUP_REMOVED lines=23> */
.L_x_5516:
        /* <DEDUP_REMOVED lines=13> */
[----:B------:R-:W-:Y:S01]  /*74b0*/  MOV R4, UR4 ;  /* 0x0000000400047c02 */ /* 0x000fe20008000f00 */
[----:B------:R-:W-:Y:S01]  /*74c0*/  IMAD.U32 R5, RZ, RZ, UR5 ;  /* 0x00000005ff057e24 */ /* 0x000fe2000f8e00ff */
[----:B------:R-:W-:Y:S01]  /*74d0*/  ULDC.64 UR4, c[0x4][0x38] ;  /* 0x01000e0000047ab9 */ /* 0x000fe20000000a00 */
[----:B------:R-:W1:Y:S01]  /*74e0*/  LDC.64 R14, c[0x4][R14] ;  /* 0x010000000e0e7b82 */ /* 0x000e620000000a00 */
        /* <DEDUP_REMOVED lines=9> */
.L_x_5260:
[----:B------:R-:W-:Y:S05]  /*7580*/  BSYNC B6 ;  /* 0x0000000000067941 */ /* 0x000fea0003800000 */
.L_x_5259:
        /* <DEDUP_REMOVED lines=13> */
.L_x_5264:
[----:B--2---:R2:W3:Y:S02]  /*7660*/  SYNCS.PHASECHK.TRANS64.TRYWAIT P0, [R19+URZ+0x22800], R0 ;  /* 0x02280000130075a7 */ /* 0x0044e4000800017f */
[----:B---3--:R-:W-:Y:S05]  /*7670*/  @!P0 NANOSLEEP.SYNCS 0x989680 ;  /* 0x009896800000895d */ /* 0x008fea0003900000 */
[----:B------:R-:W3:Y:S02]  /*7680*/  @!P0 SYNCS.PHASECHK.TRANS64 P0, [R19+URZ+0x22800], R0 ;  /* 0x02280000130085a7 */ /* 0x000ee4000800007f */
[----:B---3--:R-:W-:Y:S05]  /*7690*/  @!P0 BRA `(.L_x_5264) ;  /* 0xfffffffc00f08947 */ /* 0x008fea000383ffff */
.L_x_5263:
[----:B------:R-:W-:Y:S05]  /*76a0*/  BSYNC B0 ;  /* 0x0000000000007941 */ /* 0x000fea0003800000 */
.L_x_5262:
[----:B------:R-:W-:Y:S05]  /*76b0*/  BRA `(.L_x_5265) ;  /* 0x0000002c00c07947 */ /* 0x000fea0003800000 */
.L_x_5261:
        /* <DEDUP_REMOVED lines=30> */
.L_x_5267:
[----:B------:R-:W-:Y:S05]  /*78a0*/  BSYNC B6 ;  /* 0x0000000000067941 */ /* 0x000fea0003800000 */
.L_x_5266:
[----:B------:R-:W2:Y:S01]  /*78b0*/  LDL R37, [R1+0x4] ;  /* 0x0000040001257983 */ /* 0x000ea20000100800 */
[----:B------:R-:W-:Y:S01]  /*78c0*/  LEA.HI R33, R33, R28, RZ, 0x2 ;  /* 0x0000001c21217211 */ /* 0x000fe200078f10ff */
[----:B------:R-:W-:Y:S01]  /*78d0*/  ULDC.U8 UR4, c[0x0][0x410] ;  /* 0x0001040000047ab9 */ /* 0x000fe20000000000 */
[----:B------:R-:W-:Y:S01]  /*78e0*/  BSSY B0, `(.L_x_5268) ;  /* 0x00002c5000007945 */ /* 0x000fe20003800000 */
[----:B------:R-:W-:Y:S02]  /*78f0*/  ISETP.NE.AND P0, PT, RZ, UR4, PT ;  /* 0x00000004ff007c0c */ /* 0x000fe4000bf05270 */
[----:B------:R-:W-:Y:S02]  /*7900*/  SHF.R.S32.HI R3, RZ, 0x1f, R33 ;  /* 0x0000001fff037819 */ /* 0x000fe40000011421 */
[----:B------:R-:W-:Y:S02]  /*7910*/  LOP3.LUT R33, R33, 0xfffffffc, RZ, 0xc0, !PT ;  /* 0xfffffffc21217812 */ /* 0x000fe400078ec0ff */
[----:B------:R-:W-:-:S03]  /*7920*/  LEA.HI R3, R3, R202, RZ, 0x3 ;  /* 0x000000ca03037211 */ /* 0x000fc600078f18ff */
[----:B------:R-:W-:Y:S01]  /*7930*/  IMAD.IADD R7, R28, 0x1, -R33 ;  /* 0x000000011c077824 */ /* 0x000fe200078e0a21 */
[----:B------:R-:W-:-:S05]  /*7940*/  LOP3.LUT R3, R3, 0xfffffff8, RZ, 0xc0, !PT ;  /* 0xfffffff803037812 */ /* 0x000fca00078ec0ff */
[C---:B------:R-:W-:Y:S02]  /*7950*/  IMAD.IADD R33, R202.reuse, 0x1, -R3 ;  /* 0x00000001ca217824 */ /* 0x040fe400078e0a03 */
[----:B--2---:R-:W-:Y:S01]  /*7960*/  IMAD.IADD R40, R202, 0x1, R37 ;  /* 0x00000001ca287824 */ /* 0x004fe200078e0225 */
        /* <DEDUP_REMOVED lines=34> */
.L_x_5522:
[----:B------:R-:W5:Y:S01]  /*7b90*/  LDL R4, [R1+0x8] ;  /* 0x0000080001047983 */ /* 0x000f620000100800 */
[----:B------:R-:W-:Y:S01]  /*7ba0*/  BSSY B1, `(.L_x_5271) ;  /* 0x000001e000017945 */ /* 0x000fe20003800000 */
[----:B------:R-:W-:Y:S02]  /*7bb0*/  CS2R R24, SRZ ;  /* 0x0000000000187805 */ /* 0x000fe4000001ff00 */
[----:B------:R-:W-:Y:S02]  /*7bc0*/  CS2R R26, SRZ ;  /* 0x00000000001a7805 */ /* 0x000fe4000001ff00 */
[----:B------:R-:W-:Y:S02]  /*7bd0*/  CS2R R20, SRZ ;  /* 0x0000000000147805 */ /* 0x000fe4000001ff00 */
[----:B------:R-:W-:Y:S01]  /*7be0*/  CS2R R28, SRZ ;  /* 0x00000000001c7805 */ /* 0x000fe2000001ff00 */
[----:B-----5:R-:W-:-:S05]  /*7bf0*/  IMAD R35, R4, R35, RZ ;  /* 0x0000002304237224 */ /* 0x020fca00078e02ff */
[----:B------:R-:W-:-:S13]  /*7c00*/  ISETP.GE.AND P0, PT, R40, R35, PT ;  /* 0x000000232800720c */ /* 0x000fda0003f06270 */
[----:B------:R-:W-:Y:S05]  /*7c10*/  @P0 BRA `(.L_x_5272) ;  /* 0x0000000000580947 */ /* 0x000fea0003800000 */
[----:B------:R-:W-:Y:S01]  /*7c20*/  ULDC UR4, c[0x0][0x3f4] ;  /* 0x0000fd0000047ab9 */ /* 0x000fe20000000800 */
[----:B--2---:R-:W-:Y:S01]  /*7c30*/  MOV R5, R0 ;  /* 0x0000000000057202 */ /* 0x004fe20000000f00 */
[----:B---3--:R-:W-:Y:S01]  /*7c40*/  IMAD.MOV.U32 R4, RZ, RZ, R3 ;  /* 0x000000ffff047224 */ /* 0x008fe200078e0003 */
[----:B------:R-:W-:Y:S02]  /*7c50*/  ISETP.GE.AND P2, PT, R200, UR4, PT ;  /* 0x00000004c8007c0c */ /* 0x000fe4000bf46270 */
[----:B------:R-:W-:Y:S02]  /*7c60*/  CS2R R26, SRZ ;  /* 0x00000000001a7805 */ /* 0x000fe4000001ff00 */
[----:B------:R-:W-:Y:S01]  /*7c70*/  ISETP.GE.AND P3, PT, R207, UR4, PT ;  /* 0x00000004cf007c0c */ /* 0x000fe2000bf66270 */
[----:B----4-:R-:W-:-:S08]  /*7c80*/  IMAD.MOV.U32 R9, RZ, RZ, R7 ;  /* 0x000000ffff097224 */ /* 0x010fd000078e0007 */
[----:B------:R-:W-:-:S04]  /*7c90*/  @!P2 IMAD.WIDE R4, R200, 0x2, R4 ;  /* 0x00000002c804a825 */ /* 0x000fc800078e0204 */
[C---:B------:R-:W-:Y:S01]  /*7ca0*/  @!P3 SHF.L.U64.HI R11, R207.reuse, 0x1, R36 ;  /* 0x00000001cf0bb819 */ /* 0x040fe20000010224 */
[----:B------:R-:W-:Y:S01]  /*7cb0*/  @!P3 IMAD.SHL.U32 R6, R207, 0x2, RZ ;  /* 0x00000002cf06b824 */ /* 0x000fe200078e00ff */
[----:B------:R2:W5:Y:S01]  /*7cc0*/  @!P2 LD.E.64 R26, desc[UR42][R4.64] ;  /* 0x0000002a041aa980 */ /* 0x000562000c101b00 */
[----:B------:R-:W-:Y:S02]  /*7cd0*/  CS2R R28, SRZ ;  /* 0x00000000001c7805 */ /* 0x000fe4000001ff00 */
[----:B------:R-:W-:Y:S02]  /*7ce0*/  CS2R R24, SRZ ;  /* 0x0000000000187805 */ /* 0x000fe4000001ff00 */
[----:B------:R-:W-:Y:S02]  /*7cf0*/  CS2R R20, SRZ ;  /* 0x0000000000147805 */ /* 0x000fe4000001ff00 */
        /* <DEDUP_REMOVED lines=8> */
.L_x_5272:
[----:B------:R-:W-:Y:S05]  /*7d80*/  BSYNC B1 ;  /* 0x0000000000017941 */ /* 0x000fea0003800000 */
.L_x_5271:
        /* <DEDUP_REMOVED lines=19> */
.L_x_5528:
        /* <DEDUP_REMOVED lines=35> */
.L_x_5275:
[----:B------:R-:W-:Y:S05]  /*80f0*/  BSYNC B1 ;  /* 0x0000000000017941 */ /* 0x000fea0003800000 */
.L_x_5274:
[----:B0---4-:R-:W4:Y:S01]  /*8100*/  LDL R7, [R1+0x38] ;  /* 0x0000380001077983 */ /* 0x011f220000100800 */
[----:B------:R-:W0:Y:S01]  /*8110*/  SYNCS.PHASECHK.TRANS64.TRYWAIT P0, [R19+URZ+0x22800], R34 ;  /* 0x02280022130075a7 */ /* 0x000e22000800017f */
[C---:B--2---:R-:W-:Y:S01]  /*8120*/  IMAD.SHL.U32 R0, R33.reuse, 0x40, RZ ;  /* 0x0000004021007824 */ /* 0x044fe200078e00ff */
[----:B------:R-:W-:Y:S01]  /*8130*/  LOP3.LUT P2, RZ, R33, 0x4, RZ, 0xc0, !PT ;  /* 0x0000000421ff7812 */ /* 0x000fe2000784c0ff */
[----:B-----5:R-:W-:Y:S01]  /*8140*/  IMAD.MOV.U32 R4, RZ, RZ, R8 ;  /* 0x000000ffff047224 */ /* 0x020fe200078e0008 */
[----:B------:R-:W-:Y:S01]  /*8150*/  VIADDMNMX R31, R35, -R37, 0x80, PT ;  /* 0x00000080231f7446 */ /* 0x000fe20003800925 */
[----:B------:R-:W-:Y:S01]  /*8160*/  IMAD.MOV.U32 R5, RZ, RZ, R13 ;  /* 0x000000ffff057224 */ /* 0x000fe200078e000d */
[----:B---3--:R-:W-:Y:S01]  /*8170*/  LOP3.LUT R3, R0, 0x1c0, RZ, 0xc0, !PT ;  /* 0x000001c000037812 */ /* 0x008fe200078ec0ff */
[----:B------:R-:W-:Y:S01]  /*8180*/  IMAD.MOV.U32 R6, RZ, RZ, R14 ;  /* 0x000000ffff067224 */ /* 0x000fe200078e000e */
[----:B------:R-:W-:Y:S01]  /*8190*/  PRMT R33, R4, 0x7610, R33 ;  /* 0x0000761004217816 */ /* 0x000fe20000000021 */
[----:B------:R-:W-:Y:S01]  /*81a0*/  IMAD.MOV.U32 R4, RZ, RZ, R12 ;  /* 0x000000ffff047224 */ /* 0x000fe200078e000c */
[----:B------:R-:W-:Y:S01]  /*81b0*/  LOP3.LUT R0, R3, 0x18, R16, 0xf8, !PT ;  /* 0x0000001803007812 */ /* 0x000fe200078ef810 */
[----:B------:R-:W-:Y:S01]  /*81c0*/  BSSY B1, `(.L_x_5276) ;  /* 0x0000012000017945 */ /* 0x000fe20003800000 */
[----:B------:R-:W-:-:S02]  /*81d0*/  SHF.R.U32.HI R3, RZ, 0x3, R3 ;  /* 0x00000003ff037819 */ /* 0x000fc40000011603 */
[----:B------:R-:W-:Y:S01]  /*81e0*/  PRMT R45, R4, 0x7610, R45 ;  /* 0x00007610042d7816 */ /* 0x000fe2000000002d */
[----:B------:R-:W-:Y:S01]  /*81f0*/  IMAD.MOV.U32 R4, RZ, RZ, R15 ;  /* 0x000000ffff047224 */ /* 0x000fe200078e000f */
[----:B------:R-:W-:Y:S01]  /*8200*/  LOP3.LUT R0, R0, R3, RZ, 0x3c, !PT ;  /* 0x0000000300007212 */ /* 0x000fe200078e3cff */
[----:B------:R-:W-:Y:S01]  /*8210*/  IMAD.MOV.U32 R3, RZ, RZ, R9 ;  /* 0x000000ffff037224 */ /* 0x000fe200078e0009 */
[----:B------:R-:W-:Y:S02]  /*8220*/  PRMT R33, R33, 0x5410, R6 ;  /* 0x0000541021217816 */ /* 0x000fe40000000006 */
[----:B------:R-:W-:Y:S02]  /*8230*/  PRMT R46, R4, 0x7610, R46 ;  /* 0x00007610042e7816 */ /* 0x000fe4000000002e */
[----:B-1----:R-:W-:Y:S02]  /*8240*/  PRMT R30, R3, 0x5410, R5 ;  /* 0x00005410031e7816 */ /* 0x002fe40000000005 */
[----:B------:R-:W-:-:S02]  /*8250*/  MOV R5, R10 ;  /* 0x0000000a00057202 */ /* 0x000fc40000000f00 */
[----:B------:R-:W-:Y:S02]  /*8260*/  ISETP.GE.AND P1, PT, R202, R31, PT ;  /* 0x0000001fca00720c */ /* 0x000fe40003f26270 */
[----:B------:R-:W-:Y:S01]  /*8270*/  PRMT R47, R5, 0x7610, R47 ;  /* 0x00007610052f7816 */ /* 0x000fe2000000002f */
[----:B------:R-:W-:Y:S02]  /*8280*/  IMAD.MOV.U32 R5, RZ, RZ, R11 ;  /* 0x000000ffff057224 */ /* 0x000fe400078e000b */
[----:B----4-:R-:W-:-:S04]  /*8290*/  IMAD R0, R7, 0x200, R0 ;  /* 0x0000020007007824 */ /* 0x010fc800078e0200 */
[----:B------:R-:W-:-:S04]  /*82a0*/  IMAD R3, R0, 0x2, R19 ;  /* 0x0000000200037824 */ /* 0x000fc800078e0213 */
[C---:B------:R-:W-:Y:S02]  /*82b0*/  VIADD R4, R3.reuse, 0x18400 ;  /* 0x0001840003047836 */ /* 0x040fe40000000000 */
[----:B------:R-:W-:Y:S01]  /*82c0*/  VIADD R0, R3, 0x18440 ;  /* 0x0001844003007836 */ /* 0x000fe20000000000 */
[----:B0-----:R-:W-:Y:S06]  /*82d0*/  @!P0 BRA `(.L_x_5277) ;  /* 0x0000017c00a08947 */ /* 0x001fec0003800000 */
.L_x_5529:
[----:B------:R-:W-:Y:S05]  /*82e0*/  BSYNC B1 ;  /* 0x0000000000017941 */ /* 0x000fea0003800000 */
.L_x_5276:
[----:B------:R-:W-:Y:S01]  /*82f0*/  BSSY B1, `(.L_x_5278) ;  /* 0x0000067000017945 */ /* 0x000fe20003800000 */
[----:B------:R-:W-:Y:S01]  /*8300*/  PRMT R45, R45, 0x5410, R5 ;  /* 0x000054102d2d7816 */ /* 0x000fe20000000005 */
[----:B------:R-:W-:Y:S02]  /*8310*/  @P2 VIADD R0, R4, 0xffffffc0 ;  /* 0xffffffc004002836 */ /* 0x000fe40000000000 */
[----:B------:R-:W-:Y:S05]  /*8320*/  @P1 BRA `(.L_x_5279) ;  /* 0x00000004008c1947 */ /* 0x000fea0003800000 */
[----:B------:R-:W1:Y:S01]  /*8330*/  LDC R4, c[0x0][0x3f4] ;  /* 0x0000fd00ff047b82 */ /* 0x000e620000000800 */
[----:B------:R-:W-:Y:S01]  /*8340*/  BSSY B2, `(.L_x_5280) ;  /* 0x0000032000027945 */ /* 0x000fe20003800000 */
[-C--:B-1----:R-:W-:Y:S02]  /*8350*/  ISETP.GE.AND P0, PT, R200, R4.reuse, PT ;  /* 0x00000004c800720c */ /* 0x082fe40003f06270 */
[----:B------:R-:W-:-:S11]  /*8360*/  ISETP.GE.AND P1, PT, R207, R4, PT ;  /* 0x00000004cf00720c */ /* 0x000fd60003f26270 */
[----:B------:R-:W-:Y:S05]  /*8370*/  @P0 BRA `(.L_x_5281) ;  /* 0x0000000000b80947 */ /* 0x000fea0003800000 */
[----:B------:R-:W1:Y:S01]  /*8380*/  LDS.128 R4, [R3+0x18400] ;  /* 0x0184000003047984 */ /* 0x000e620000000c00 */
[----:B------:R-:W-:Y:S02]  /*8390*/  SHF.R.U32.HI R38, RZ, 0x10, R29 ;  /* 0x00000010ff267819 */ /* 0x000fe4000001161d */
[--C-:B------:R-:W-:Y:S02]  /*83a0*/  SHF.R.U32.HI R35, RZ, 0x10, R27.reuse ;  /* 0x00000010ff237819 */ /* 0x100fe4000001161b */
[----:B0-----:R-:W-:Y:S02]  /*83b0*/  SHF.R.U64 R34, R26, 0x10, R27 ;  /* 0x000000101a227819 */ /* 0x001fe4000000121b */
[----:B------:R-:W-:Y:S02]  /*83c0*/  PRMT R38, R41, 0x5432, R38 ;  /* 0x0000543229267816 */ /* 0x000fe40000000026 */
[C---:B------:R-:W-:Y:S02]  /*83d0*/  PRMT R35, R39.reuse, 0x5410, R35 ;  /* 0x0000541027237816 */ /* 0x040fe40000000023 */
[----:B------:R-:W-:Y:S01]  /*83e0*/  PRMT R34, R39, 0x5432, R34 ;  /* 0x0000543227227816 */ /* 0x000fe20000000022 */
[----:B------:R-:W-:Y:S01]  /*83f0*/  IMAD.U32 R39, R38, 0x10000, RZ ;  /* 0x0001000026277824 */ /* 0x000fe200078e00ff */
[----:B------:R-:W-:Y:S01]  /*8400*/  SHF.R.U64 R37, R28, 0x10, R29 ;  /* 0x000000101c257819 */ /* 0x000fe2000000121d */
[----:B------:R-:W-:Y:S01]  /*8410*/  IMAD.U32 R36, R35, 0x10000, RZ ;  /* 0x0001000023247824 */ /* 0x000fe200078e00ff */
[----:B------:R-:W-:-:S02]  /*8420*/  LOP3.LUT R38, R38, 0xffff0000, RZ, 0xc0, !PT ;  /* 0xffff000026267812 */ /* 0x000fc400078ec0ff */
[----:B------:R-:W-:Y:S02]  /*8430*/  PRMT R37, R41, 0x5410, R37 ;  /* 0x0000541029257816 */ /* 0x000fe40000000025 */
[----:B------:R-:W-:Y:S02]  /*8440*/  LOP3.LUT R35, R35, 0xffff0000, RZ, 0xc0, !PT ;  /* 0xffff000023237812 */ /* 0x000fe400078ec0ff */
[C---:B-1----:R-:W-:Y:S01]  /*8450*/  LOP3.LUT R27, R6.reuse, 0xffff0000, RZ, 0xc0, !PT ;  /* 0xffff0000061b7812 */ /* 0x042fe200078ec0ff */
        /* <DEDUP_REMOVED lines=32> */
.L_x_5281:
[----:B------:R-:W-:Y:S05]  /*8660*/  BSYNC B2 ;  /* 0x0000000000027941 */ /* 0x000fea0003800000 */
.L_x_5280:
[----:B------:R-:W-:Y:S05]  /*8670*/  @P1 BRA `(.L_x_5279) ;  /* 0x0000000000b81947 */ /* 0x000fea0003800000 */
[----:B-1----:R-:W1:Y:S01]  /*8680*/  LDS.128 R4, [R0] ;  /* 0x0000000000047984 */ /* 0x002e620000000c00 */
[----:B0-----:R-:W-:Y:S02]  /*8690*/  SHF.R.U32.HI R34, RZ, 0x10, R21 ;  /* 0x00000010ff227819 */ /* 0x001fe40000011615 */
        /* <DEDUP_REMOVED lines=44> */
.L_x_5279:
[----:B------:R-:W-:Y:S05]  /*8960*/  BSYNC B1 ;  /* 0x0000000000017941 */ /* 0x000fea0003800000 */
.L_x_5278:
        /* <DEDUP_REMOVED lines=32> */
[----:B------:R-:W-:Y:S01]  /*8b70*/  IMAD.U32 R7, R5, 0x10000, RZ ;  /* 0x0001000005077824 */ /* 0x000fe200078e00ff */
[----:B------:R-:W-:Y:S01]  /*8b80*/  SHF.L.U32 R13, R20, 0x10, RZ ;  /* 0x00000010140d7819 */ /* 0x000fe200000006ff */
[----:B------:R-:W-:Y:S01]  /*8b90*/  FMUL.FTZ R31, R15, R21 ;  /* 0x000000150f1f7220 */ /* 0x000fe20000410000 */
[----:B------:R-:W-:Y:S01]  /*8ba0*/  LOP3.LUT R4, R4, 0xffff0000, RZ, 0xc0, !PT ;  /* 0xffff000004047812 */ /* 0x000fe200078ec0ff */
[----:B------:R-:W-:Y:S01]  /*8bb0*/  IMAD.U32 R15, R25, 0x10000, RZ ;  /* 0x00010000190f7824 */ /* 0x000fe200078e00ff */
[----:B------:R-:W-:Y:S01]  /*8bc0*/  LOP3.LUT R5, R5, 0xffff0000, RZ, 0xc0, !PT ;  /* 0xffff000005057812 */ /* 0x000fe200078ec0ff */
[----:B------:R-:W-:Y:S01]  /*8bd0*/  FFMA.FTZ R26, R14, R26, R31 ;  /* 0x0000001a0e1a7223 */ /* 0x000fe2000001001f */
[----:B------:R-:W-:Y:S01]  /*8be0*/  LOP3.LUT R12, R25, 0xffff0000, RZ, 0xc0, !PT ;  /* 0xffff0000190c7812 */ /* 0x000fe200078ec0ff */
[----:B------:R-:W-:Y:S01]  /*8bf0*/  FMUL.FTZ R21, R4, R15 ;  /* 0x0000000f04157220 */ /* 0x000fe20000410000 */
[----:B------:R-:W-:Y:S01]  /*8c00*/  LOP3.LUT R20, R20, 0xffff0000, RZ, 0xc0, !PT ;  /* 0xffff000014147812 */ /* 0x000fe200078ec0ff */
[----:B------:R-:W-:-:S02]  /*8c10*/  FMUL.FTZ R14, R4, R13 ;  /* 0x0000000d040e7220 */ /* 0x000fc40000410000 */
[C---:B------:R-:W-:Y:S01]  /*8c20*/  FMUL.FTZ R24, R5.reuse, R12 ;  /* 0x0000000c05187220 */ /* 0x040fe20000410000 */
[C---:B------:R-:W-:Y:S01]  /*8c30*/  FFMA.FTZ R4, R6.reuse, R13, -R21 ;  /* 0x0000000d06047223 */ /* 0x040fe20000010815 */
[-C--:B------:R-:W-:Y:S01]  /*8c40*/  FMUL.FTZ R25, R5, R20.reuse ;  /* 0x0000001405197220 */ /* 0x080fe20000410000 */
[----:B------:R-:W-:Y:S01]  /*8c50*/  FFMA.FTZ R15, R6, R15, R14 ;  /* 0x0000000f060f7223 */ /* 0x000fe2000001000e */
[C---:B------:R-:W-:Y:S01]  /*8c60*/  FFMA.FTZ R5, R7.reuse, R20, -R24 ;  /* 0x0000001407057223 */ /* 0x040fe20000010818 */
[----:B------:R-:W-:Y:S01]  /*8c70*/  F2FP.BF16.F32.PACK_AB R6, R28, R29 ;  /* 0x0000001d1c06723e */ /* 0x000fe200000010ff */
[----:B------:R-:W-:Y:S01]  /*8c80*/  FFMA.FTZ R12, R7, R12, R25 ;  /* 0x0000000c070c7223 */ /* 0x000fe20000010019 */
[----:B------:R-:W-:Y:S02]  /*8c90*/  F2FP.BF16.F32.PACK_AB R7, R26, R27 ;  /* 0x0000001b1a07723e */ /* 0x000fe400000010ff */
[----:B------:R-:W-:Y:S02]  /*8ca0*/  F2FP.BF16.F32.PACK_AB R4, R15, R4 ;  /* 0x000000040f04723e */ /* 0x000fe400000010ff */
[----:B------:R-:W-:-:S05]  /*8cb0*/  F2FP.BF16.F32.PACK_AB R5, R12, R5 ;  /* 0x000000050c05723e */ /* 0x000fca00000010ff */
[----:B------:R1:W-:Y:S02]  /*8cc0*/  STS.128 [R3+0x1a400], R4 ;  /* 0x01a4000403007388 */ /* 0x0003e40000000c00 */
.L_x_5284:
[----:B------:R-:W-:Y:S05]  /*8cd0*/  BSYNC B1 ;  /* 0x0000000000017941 */ /* 0x000fea0003800000 */
.L_x_5283:
[----:B------:R-:W-:Y:S05]  /*8ce0*/  @P1 BRA `(.L_x_5282) ;  /* 0x0000001800101947 */ /* 0x000fea0003800000 */
[----:B-1----:R-:W1:Y:S01]  /*8cf0*/  LDS.128 R4, [R0+0x2000] ;  /* 0x0020000000047984 */ /* 0x002e620000000c00 */
[--C-:B------:R-:W-:Y:S02]  /*8d00*/  SHF.R.U64 R8, R8, 0x10, R9.reuse ;  /* 0x0000001008087819 */ /* 0x100fe40000001209 */
[----:B------:R-:W-:Y:S02]  /*8d10*/  SHF.R.U32.HI R9, RZ, 0x10, R9 ;  /* 0x00000010ff097819 */ /* 0x000fe40000011609 */
[----:B------:R-:W-:Y:S02]  /*8d20*/  SHF.R.U32.HI R12, RZ, 0x10, R11 ;  /* 0x00000010ff0c7819 */ /* 0x000fe4000001160b */
[----:B------:R-:W-:Y:S02]  /*8d30*/  PRMT R30, R30, 0x5410, R9 ;  /* 0x000054101e1e7816 */ /* 0x000fe40000000009 */
[----:B------:R-:W-:Y:S02]  /*8d40*/  PRMT R12, R45, 0x5432, R12 ;  /* 0x000054322d0c7816 */ /* 0x000fe4000000000c */
[----:B------:R-:W-:Y:S01]  /*8d50*/  SHF.R.U64 R3, R10, 0x10, R11 ;  /* 0x000000100a037819 */ /* 0x000fe2000000120b */
[----:B------:R-:W-:Y:S01]  /*8d60*/  IMAD.U32 R14, R30, 0x10000, RZ ;  /* 0x000100001e0e7824 */ /* 0x000fe200078e00ff */
[----:B------:R-:W-:Y:S01]  /*8d70*/  PRMT R33, R33, 0x5410, R8 ;  /* 0x0000541021217816 */ /* 0x000fe20000000008 */
[----:B------:R-:W-:Y:S01]  /*8d80*/  IMAD.U32 R13, R12, 0x10000, RZ ;  /* 0x000100000c0d7824 */ /* 0x000fe200078e00ff */
[----:B------:R-:W-:-:S02]  /*8d90*/  LOP3.LUT R30, R30, 0xffff0000, RZ, 0xc0, !PT ;  /* 0xffff00001e1e7812 */ /* 0x000fc400078ec0ff */
[----:B------:R-:W-:Y:S02]  /*8da0*/  LOP3.LUT R12, R12, 0xffff0000, RZ, 0xc0, !PT ;  /* 0xffff00000c0c7812 */ /* 0x000fe400078ec0ff */
[----:B------:R-:W-:Y:S02]  /*8db0*/  PRMT R11, R47, 0x5410, R3 ;  /* 0x000054102f0b7816 */ /* 0x000fe40000000003 */
[C---:B-1----:R-:W-:Y:S01]  /*8dc0*/  LOP3.LUT R9, R6.reuse, 0xffff0000, RZ, 0xc0, !PT ;  /* 0xffff000006097812 */ /* 0x042fe200078ec0ff */
        /* <DEDUP_REMOVED lines=10> */
[----:B------:R-:W-:Y:S01]  /*8e70*/  IMAD.U32 R6, R5, 0x10000, RZ ;  /* 0x0001000005067824 */ /* 0x000fe200078e00ff */
[----:B------:R-:W-:Y:S01]  /*8e80*/  LOP3.LUT R4, R4, 0xffff0000, RZ, 0xc0, !PT ;  /* 0xffff000004047812 */ /* 0x000fe200078ec0ff */
[----:B------:R-:W-:Y:S01]  /*8e90*/  IMAD.U32 R8, R33, 0x10000, RZ ;  /* 0x0001000021087824 */ /* 0x000fe200078e00ff */
[----:B------:R-:W-:Y:S01]  /*8ea0*/  LOP3.LUT R5, R5, 0xffff0000, RZ, 0xc0, !PT ;  /* 0xffff000005057812 */ /* 0x000fe200078ec0ff */
[----:B------:R-:W-:Y:S01]  /*8eb0*/  IMAD.U32 R7, R11, 0x10000, RZ ;  /* 0x000100000b077824 */ /* 0x000fe200078e00ff */
[----:B------:R-:W-:Y:S01]  /*8ec0*/  LOP3.LUT R33, R33, 0xffff0000, RZ, 0xc0, !PT ;  /* 0xffff000021217812 */ /* 0x000fe200078ec0ff */
[C---:B------:R-:W-:Y:S01]  /*8ed0*/  FFMA.FTZ R21, R10.reuse, R12, -R21 ;  /* 0x0000000c0a157223 */ /* 0x040fe20000010815 */
[----:B------:R-:W-:Y:S01]  /*8ee0*/  LOP3.LUT R11, R11, 0xffff0000, RZ, 0xc0, !PT ;  /* 0xffff00000b0b7812 */ /* 0x000fe200078ec0ff */
[----:B------:R-:W-:Y:S01]  /*8ef0*/  FFMA.FTZ R30, R10, R30, R9 ;  /* 0x0000001e0a1e7223 */ /* 0x000fe20000010009 */
[CC--:B------:R-:W-:Y:S01]  /*8f00*/  FMUL.FTZ R10, R4.reuse, R8.reuse ;  /* 0x00000008040a7220 */ /* 0x0c0fe20000410000 */
        /* <DEDUP_REMOVED lines=13> */
.L_x_5269:
        /* <DEDUP_REMOVED lines=28> */
[----:B------:R-:W2:Y:S01]  /*91a0*/  LDL R7, [R1+0x8] ;  /* 0x0000080001077983 */ /* 0x000ea20000100800 */
[----:B------:R-:W1:Y:S03]  /*91b0*/  LDC R39, c[0x0][0x3f4] ;  /* 0x0000fd00ff277b82 */ /* 0x000e660000000800 */
[----:B------:R-:W3:Y:S04]  /*91c0*/  SHFL.IDX PT, R3, R36, RZ, 0x1c1f ;  /* 0x001c1fff24037589 */ /* 0x000ee800000e0000 */
[----:B------:R-:W4:Y:S04]  /*91d0*/  SHFL.IDX PT, R0, R26, RZ, 0x1c1f ;  /* 0x001c1fff1a007589 */ /* 0x000f2800000e0000 */
[----:B------:R-:W5:Y:S04]  /*91e0*/  SHFL.IDX PT, R14, R37, RZ, 0x1c1f ;  /* 0x001c1fff250e7589 */ /* 0x000f6800000e0000 */
[----:B------:R-:W0:Y:S01]  /*91f0*/  SHFL.IDX PT, R4, R24, RZ, 0x1c1f ;  /* 0x001c1fff18047589 */ /* 0x000e2200000e0000 */
[----:B-1----:R-:W-:Y:S01]  /*9200*/  ISETP.GE.AND P0, PT, R16, R39, PT ;  /* 0x000000271000720c */ /* 0x002fe20003f06270 */
[----:B--2---:R-:W-:-:S05]  /*9210*/  IMAD R25, R7, R6, RZ ;  /* 0x0000000607197224 */ /* 0x004fca00078e02ff */
[----:B------:R-:W-:-:S13]  /*9220*/  ISETP.GE.OR P1, PT, R40, R25, P0 ;  /* 0x000000192800720c */ /* 0x000fda0000726670 */
[C---:B------:R-:W-:Y:S01]  /*9230*/  @!P1 IMAD.SHL.U32 R5, R16.reuse, 0x2, RZ ;  /* 0x0000000210059824 */ /* 0x040fe200078e00ff */
[----:B------:R-:W-:-:S04]  /*9240*/  @!P1 SHF.L.U64.HI R7, R16, 0x1, R17 ;  /* 0x0000000110079819 */ /* 0x000fc80000010211 */
[----:B---3--:R-:W-:-:S05]  /*9250*/  @!P1 IADD3 R8, P2, R3, R5, RZ ;  /* 0x0000000503089210 */ /* 0x008fca0007f5e0ff */
[----:B----4-:R-:W-:-:S06]  /*9260*/  @!P1 IMAD.X R9, R0, 0x1, R7, P2 ;  /* 0x0000000100099824 */ /* 0x010fcc00010e0607 */
[----:B------:R-:W2:Y:S01]  /*9270*/  @!P1 LD.E.128 R8, desc[UR42][R8.64] ;  /* 0x0000002a08089980 */ /* 0x000ea2000c101d00 */
[----:B-----5:R-:W-:-:S05]  /*9280*/  @!P1 IADD3 R14, P2, R14, R5, RZ ;  /* 0x000000050e0e9210 */ /* 0x020fca0007f5e0ff */
[----:B0-----:R-:W-:Y:S02]  /*9290*/  @!P1 IMAD.X R5, R4, 0x1, R7, P2 ;  /* 0x0000000104059824 */ /* 0x001fe400010e0607 */
[----:B------:R-:W-:-:S06]  /*92a0*/  @!P1 IMAD.MOV.U32 R4, RZ, RZ, R14 ;  /* 0x000000ffff049224 */ /* 0x000fcc00078e000e */
[----:B------:R-:W3:Y:S01]  /*92b0*/  @!P1 LD.E.128 R4, desc[UR42][R4.64] ;  /* 0x0000002a04049980 */ /* 0x000ee2000c101d00 */
[----:B------:R-:W-:Y:S02]  /*92c0*/  CS2R R20, SRZ ;  /* 0x0000000000147805 */ /* 0x000fe4000001ff00 */
[----:B------:R-:W-:Y:S02]  /*92d0*/  CS2R R30, SRZ ;  /* 0x00000000001e7805 */ /* 0x000fe4000001ff00 */
[----:B------:R-:W-:Y:S01]  /*92e0*/  CS2R R28, SRZ ;  /* 0x00000000001c7805 */ /* 0x000fe2000001ff00 */
[----:B------:R-:W0:Y:S01]  /*92f0*/  SHFL.IDX PT, R14, R37, 0x1, 0x1c1f ;  /* 0x003c1f00250e7f89 */ /* 0x000e2200000e0000 */
[----:B------:R-:W-:-:S03]  /*9300*/  CS2R R34, SRZ ;  /* 0x0000000000227805 */ /* 0x000fc6000001ff00 */
[----:B------:R-:W1:Y:S01]  /*9310*/  SHFL.IDX PT, R24, R24, 0x1, 0x1c1f ;  /* 0x003c1f0018187f89 */ /* 0x000e6200000e0000 */
        /* <DEDUP_REMOVED lines=12> */
[----:B------:R3:W4:Y:S01]  /*93e0*/  SHFL.IDX PT, R3, R36, 0x1, 0x1c1f ;  /* 0x003c1f0024037f89 */ /* 0x00072200000e0000 */
[----:B------:R-:W-:Y:S01]  /*93f0*/  @!P1 IMAD.MOV.U32 R34, RZ, RZ, R6 ;  /* 0x000000ffff229224 */ /* 0x000fe200078e0006 */
[----:B------:R-:W-:Y:S01]  /*9400*/  MOV R4, R30 ;  /* 0x0000001e00047202 */ /* 0x000fe20000000f00 */
[----:B------:R-:W-:Y:S01]  /*9410*/  @!P1 IMAD.MOV.U32 R35, RZ, RZ, R7 ;  /* 0x000000ffff239224 */ /* 0x000fe200078e0007 */
[----:B------:R-:W-:Y:S01]  /*9420*/  PRMT R38, R8, 0x7610, R38 ;  /* 0x0000761008267816 */ /* 0x000fe20000000026 */
[----:B------:R-:W-:Y:S02]  /*9430*/  IMAD.MOV.U32 R5, RZ, RZ, R31 ;  /* 0x000000ffff057224 */ /* 0x000fe400078e001f */
[----:B------:R-:W-:-:S02]  /*9440*/  IMAD.MOV.U32 R9, RZ, RZ, R29 ;  /* 0x000000ffff097224 */ /* 0x000fc400078e001d */
[----:B------:R-:W-:Y:S01]  /*9450*/  IMAD.MOV.U32 R6, RZ, RZ, R34 ;  /* 0x000000ffff067224 */ /* 0x000fe200078e0022 */
[----:B------:R-:W-:Y:S01]  /*9460*/  PRMT R41, R4, 0x5410, R5 ;  /* 0x0000541004297816 */ /* 0x000fe20000000005 */
[----:B------:R-:W-:Y:S01]  /*9470*/  IMAD.MOV.U32 R7, RZ, RZ, R35 ;  /* 0x000000ffff077224 */ /* 0x000fe200078e0023 */
[----:B---3--:R-:W-:Y:S02]  /*9480*/  PRMT R36, R9, 0x7610, R36 ;  /* 0x0000761009247816 */ /* 0x008fe40000000024 */
[----:B------:R-:W-:Y:S02]  /*9490*/  CS2R R4, SRZ ;  /* 0x0000000000047805 */ /* 0x000fe4000001ff00 */
[----:B01----:R-:W-:-:S07]  /*94a0*/  PRMT R45, R7, 0x5410, R6 ;  /* 0x00005410072d7816 */ /* 0x003fce0000000006 */
.L_x_5539:
[----:B------:R-:W3:Y:S01]  /*94b0*/  LDL R7, [R1+0x54] ;  /* 0x0000540001077983 */ /* 0x000ee20000100800 */
[----:B------:R-:W-:Y:S01]  /*94c0*/  VIADD R40, R40, 0x40 ;  /* 0x0000004028287836 */ /* 0x000fe20000000000 */
[----:B------:R-:W-:Y:S01]  /*94d0*/  BSSY B1, `(.L_x_5286) ;  /* 0x0000016000017945 */ /* 0x000fe20003800000 */
[----:B------:R-:W-:Y:S02]  /*94e0*/  CS2R R8, SRZ ;  /* 0x0000000000087805 */ /* 0x000fe4000001ff00 */
[----:B------:R-:W-:Y:S02]  /*94f0*/  CS2R R10, SRZ ;  /* 0x00000000000a7805 */ /* 0x000fe4000001ff00 */
[----:B------:R-:W-:Y:S02]  /*9500*/  ISETP.GE.AND P1, PT, R40, R25, PT ;  /* 0x000000192800720c */ /* 0x000fe40003f26270 */
[----:B---3--:R-:W-:-:S04]  /*9510*/  LEA.HI R6, R7, R7, RZ, 0x1 ;  /* 0x0000000707067211 */ /* 0x008fc800078f08ff */
        /* <DEDUP_REMOVED lines=11> */
[-C--:B----4-:R-:W-:Y:S02]  /*95d0*/  IADD3 R8, P1, R3, R4.reuse, RZ ;  /* 0x0000000403087210 */ /* 0x090fe40007f3e0ff */
[----:B------:R-:W-:-:S03]  /*95e0*/  IADD3 R4, P2, R14, R4, RZ ;  /* 0x000000040e047210 */ /* 0x000fc60007f5e0ff */
[--C-:B--2---:R-:W-:Y:S02]  /*95f0*/  IMAD.X R9, R0, 0x1, R5.reuse, P1 ;  /* 0x0000000100097824 */ /* 0x104fe400008e0605 */
[----:B------:R-:W-:-:S04]  /*9600*/  IMAD.X R5, R24, 0x1, R5, P2 ;  /* 0x0000000118057824 */ /* 0x000fc800010e0605 */
[----:B------:R-:W5:Y:S04]  /*9610*/  LD.E.128 R8, desc[UR42][R8.64] ;  /* 0x0000002a08087980 */ /* 0x000f68000c101d00 */
[----:B------:R-:W5:Y:S02]  /*9620*/  LD.E.128 R4, desc[UR42][R4.64] ;  /* 0x0000002a04047980 */ /* 0x000f64000c101d00 */
.L_x_5287:
[----:B------:R-:W-:Y:S05]  /*9630*/  BSYNC B1 ;  /* 0x0000000000017941 */ /* 0x000fea0003800000 */
.L_x_5286:
[----:B--2---:R-:W2:Y:S01]  /*9640*/  LDL R0, [R1+0x4] ;  /* 0x0000040001007983 */ /* 0x004ea20000100800 */
[----:B------:R-:W0:Y:S01]  /*9650*/  SYNCS.PHASECHK.TRANS64.TRYWAIT P1, [R19+URZ+0x22800], R12 ;  /* 0x0228000c130075a7 */ /* 0x000e22000802017f */
[----:B----45:R-:W-:Y:S01]  /*9660*/  IMAD.MOV.U32 R3, RZ, RZ, R5 ;  /* 0x000000ffff037224 */ /* 0x030fe200078e0005 */
[----:B------:R-:W-:Y:S01]  /*9670*/  BSSY B1, `(.L_x_5288) ;  /* 0x0000013000017945 */ /* 0x000fe20003800000 */
[----:B------:R-:W-:Y:S02]  /*9680*/  VIADD R13, R202, 0x40 ;  /* 0x00000040ca0d7836 */ /* 0x000fe40000000000 */
[----:B------:R-:W-:Y:S01]  /*9690*/  IMAD.MOV.U32 R14, RZ, RZ, R9 ;  /* 0x000000ffff0e7224 */ /* 0x000fe200078e0009 */
[----:B------:R-:W-:Y:S01]  /*96a0*/  PRMT R55, R3, 0x7610, R55 ;  /* 0x0000761003377816 */ /* 0x000fe20000000037 */
[----:B------:R-:W-:-:S03]  /*96b0*/  IMAD.MOV.U32 R3, RZ, RZ, R7 ;  /* 0x000000ffff037224 */ /* 0x000fc600078e0007 */
[----:B------:R-:W-:Y:S02]  /*96c0*/  PRMT R58, R14, 0x7610, R58 ;  /* 0x000076100e3a7816 */ /* 0x000fe4000000003a */
[----:B--2---:R-:W-:Y:S01]  /*96d0*/  VIADDMNMX R25, R25, -R0, 0x80, PT ;  /* 0x0000008019197446 */ /* 0x004fe20003800900 */
[----:B------:R-:W-:-:S03]  /*96e0*/  IMAD.MOV.U32 R0, RZ, RZ, R4 ;  /* 0x000000ffff007224 */ /* 0x000fc600078e0004 */
[-C--:B------:R-:W-:Y:S02]  /*96f0*/  ISETP.GE.OR P2, PT, R202, R25.reuse, P0 ;  /* 0x00000019ca00720c */ /* 0x080fe40000746670 */
        /* <DEDUP_REMOVED lines=8> */
[----:B------:R-:W-:Y:S01]  /*9780*/  PRMT R57, R13, 0x7610, R57 ;  /* 0x000076100d397816 */ /* 0x000fe20000000039 */
[----:B0-----:R-:W-:Y:S06]  /*9790*/  @!P1 BRA `(.L_x_5289) ;  /* 0x0000016c00ec9947 */ /* 0x001fec0003800000 */
.L_x_5540:
[----:B------:R-:W-:Y:S05]  /*97a0*/  BSYNC B1 ;  /* 0x0000000000017941 */ /* 0x000fea0003800000 */
.L_x_5288:
[----:B------:R-:W-:Y:S04]  /*97b0*/  BSSY B1, `(.L_x_5290) ;  /* 0x000006b000017945 */ /* 0x000fe80003800000 */
[----:B------:R-:W-:Y:S05]  /*97c0*/  @P2 BRA `(.L_x_5291) ;  /* 0x0000000400a42947 */ /* 0x000fea0003800000 */
[----:B------:R-:W2:Y:S01]  /*97d0*/  LDL R15, [R1+0x38] ;  /* 0x00003800010f7983 */ /* 0x000ea20000100800 */
[----:B------:R-:W-:Y:S01]  /*97e0*/  IMAD.SHL.U32 R33, R33, 0x40, RZ ;  /* 0x0000004021217824 */ /* 0x000fe200078e00ff */
[----:B------:R-:W-:Y:S01]  /*97f0*/  SHF.R.U64 R43, R30, 0x10, R31 ;  /* 0x000000101e2b7819 */ /* 0x000fe2000000121f */
[----:B------:R-:W-:Y:S01]  /*9800*/  IMAD.IADD R13, R16, 0x1, R39 ;  /* 0x00000001100d7824 */ /* 0x000fe200078e0227 */
[--C-:B------:R-:W-:Y:S02]  /*9810*/  SHF.R.U64 R46, R34, 0x10, R35.reuse ;  /* 0x00000010222e7819 */ /* 0x100fe40000001223 */
[----:B------:R-:W-:Y:S02]  /*9820*/  LOP3.LUT R33, R33, 0x1c0, RZ, 0xc0, !PT ;  /* 0x000001c021217812 */ /* 0x000fe400078ec0ff */
[----:B------:R-:W-:Y:S02]  /*9830*/  SHF.R.U32.HI R47, RZ, 0x10, R35 ;  /* 0x00000010ff2f7819 */ /* 0x000fe40000011623 */
[----:B------:R-:W-:-:S02]  /*9840*/  SHF.R.U32.HI R14, RZ, 0x3, R33 ;  /* 0x00000003ff0e7819 */ /* 0x000fc40000011621 */
[C---:B------:R-:W-:Y:S02]  /*9850*/  LOP3.LUT R13, R33.reuse, 0x38, R13, 0xf8, !PT ;  /* 0x00000038210d7812 */ /* 0x040fe400078ef80d */
[----:B0-----:R-:W-:Y:S02]  /*9860*/  LOP3.LUT R12, R33, 0x38, R16, 0xf8, !PT ;  /* 0x00000038210c7812 */ /* 0x001fe400078ef810 */
[-C--:B------:R-:W-:Y:S02]  /*9870*/  LOP3.LUT R13, R13, R14.reuse, RZ, 0x3c, !PT ;  /* 0x0000000e0d0d7212 */ /* 0x080fe400078e3cff */
[----:B------:R-:W-:Y:S02]  /*9880*/  LOP3.LUT R12, R12, R14, RZ, 0x3c, !PT ;  /* 0x0000000e0c0c7212 */ /* 0x000fe400078e3cff */
[----:B------:R-:W-:Y:S02]  /*9890*/  SHF.R.U64 R40, R20, 0x10, R21 ;  /* 0x0000001014287819 */ /* 0x000fe40000001215 */
[----:B------:R-:W-:-:S02]  /*98a0*/  PRMT R43, R41, 0x5410, R43 ;  /* 0x00005410292b7816 */ /* 0x000fc4000000002b */
[C---:B------:R-:W-:Y:S02]  /*98b0*/  PRMT R46, R45.reuse, 0x5432, R46 ;  /* 0x000054322d2e7816 */ /* 0x040fe4000000002e */
[----:B------:R-:W-:Y:S02]  /*98c0*/  PRMT R47, R45, 0x5410, R47 ;  /* 0x000054102d2f7816 */ /* 0x000fe4000000002f */
[----:B------:R-:W-:Y:S02]  /*98d0*/  SHF.R.U32.HI R44, RZ, 0x10, R31 ;  /* 0x00000010ff2c7819 */ /* 0x000fe4000001161f */
[----:B------:R-:W-:Y:S02]  /*98e0*/  PRMT R40, R38, 0x5432, R40 ;  /* 0x0000543226287816 */ /* 0x000fe40000000028 */
[----:B------:R-:W-:Y:S02]  /*98f0*/  SHF.L.U32 R45, R43, 0x10, RZ ;  /* 0x000000102b2d7819 */ /* 0x000fe400000006ff */
        /* <DEDUP_REMOVED lines=86> */
.L_x_5291:
[----:B------:R-:W-:Y:S05]  /*9e60*/  BSYNC B1 ;  /* 0x0000000000017941 */ /* 0x000fea0003800000 */
.L_x_5290:
        /* <DEDUP_REMOVED lines=17> */
[----:B------:R-:W-:Y:S02]  /*9f80*/  PRMT R21, R57, 0x5410, R21 ;  /* 0x0000541039157816 */ /* 0x000fe40000000015 */
[----:B------:R-:W-:Y:S01]  /*9f90*/  SHF.R.U32.HI R29, RZ, 0x10, R9 ;  /* 0x00000010ff1d7819 */ /* 0x000fe20000011609 */
[----:B------:R-:W-:Y:S01]  /*9fa0*/  IMAD.U32 R34, R33, 0x10000, RZ ;  /* 0x0001000021227824 */ /* 0x000fe200078e00ff */
[----:B------:R-:W-:-:S02]  /*9fb0*/  SHF.R.U64 R30, R10, 0x10, R11 ;  /* 0x000000100a1e7819 */ /* 0x000fc4000000120b */
[----:B------:R-:W-:Y:S02]  /*9fc0*/  SHF.R.U32.HI R31, RZ, 0x10, R11 ;  /* 0x00000010ff1f7819 */ /* 0x000fe4000001160b */
[----:B------:R-:W-:Y:S02]  /*9fd0*/  SHF.R.U32.HI R35, RZ, 0x10, R5 ;  /* 0x00000010ff237819 */ /* 0x000fe40000011605 */
[----:B------:R-:W-:Y:S01]  /*9fe0*/  SHF.R.U32.HI R38, RZ, 0x10, R7 ;  /* 0x00000010ff267819 */ /* 0x000fe20000011607 */
[----:B------:R-:W-:Y:S01]  /*9ff0*/  IMAD.U32 R28, R21, 0x10000, RZ ;  /* 0x00010000151c7824 */ /* 0x000fe200078e00ff */
[C---:B------:R-:W-:Y:S02]  /*a000*/  PRMT R30, R3.reuse, 0x5432, R30 ;  /* 0x00005432031e7816 */ /* 0x040fe4000000001e */
        /* <DEDUP_REMOVED lines=16> */
[C---:B------:R-:W-:Y:S01]  /*a110*/  FMUL.FTZ R40, R9.reuse, R34 ;  /* 0x0000002209287220 */ /* 0x040fe20000410000 */
[-C--:B------:R-:W-:Y:S01]  /*a120*/  FMUL.FTZ R42, R9, R28.reuse ;  /* 0x0000001c092a7220 */ /* 0x080fe20000410000 */
[----:B------:R-:W-:Y:S02]  /*a130*/  IMAD.U32 R11, R25, 0x10000, RZ ;  /* 0x00010000190b7824 */ /* 0x000fe400078e00ff */
[----:B------:R-:W-:Y:S01]  /*a140*/  FFMA.FTZ R40, R3, R28, -R40 ;  /* 0x0000001c03287223 */ /* 0x000fe20000010828 */
[----:B------:R-:W-:Y:S02]  /*a150*/  IMAD.U32 R28, R29, 0x10000, RZ ;  /* 0x000100001d1c7824 */ /* 0x000fe400078e00ff */
[----:B------:R-:W-:Y:S01]  /*a160*/  FFMA.FTZ R42, R3, R34, R42 ;  /* 0x00000022032a7223 */ /* 0x000fe2000001002a */
[----:B------:R-:W-:Y:S02]  /*a170*/  IMAD.U32 R20, R27, 0x10000, RZ ;  /* 0x000100001b147824 */ /* 0x000fe400078e00ff */
[----:B------:R-:W-:-:S02]  /*a180*/  IMAD.U32 R9, R38, 0x10000, RZ ;  /* 0x0001000026097824 */ /* 0x000fc400078e00ff */
[----:B------:R-:W-:Y:S01]  /*a190*/  FMUL.FTZ R44, R11, R36 ;  /* 0x000000240b2c7220 */ /* 0x000fe20000410000 */
[----:B------:R-:W-:Y:S01]  /*a1a0*/  IMAD.U32 R5, R13, 0x10000, RZ ;  /* 0x000100000d057824 */ /* 0x000fe200078e00ff */
[----:B------:R-:W-:Y:S01]  /*a1b0*/  SHF.L.U32 R3, R31, 0x10, RZ ;  /* 0x000000101f037819 */ /* 0x000fe200000006ff */
        /* <DEDUP_REMOVED lines=55> */
.L_x_5282:
[----:B------:R-:W-:Y:S05]  /*a530*/  BSYNC B0 ;  /* 0x0000000000007941 */ /* 0x000fea0003800000 */
.L_x_5268:
        /* <DEDUP_REMOVED lines=8> */
.L_x_5265:
[----:B-123--:R-:W1:Y:S01]  /*a5c0*/  S2R R0, SR_TID.X ;  /* 0x0000000000007919 */ /* 0x00ee620000002100 */
[----:B------:R-:W-:Y:S05]  /*a5d0*/  WARPSYNC.ALL ;  /* 0x0000000000007948 */ /* 0x000fea0003800000 */
[----:B-1----:R-:W-:-:S05]  /*a5e0*/  SHF.R.U32.HI R0, RZ, 0x7, R0 ;  /* 0x00000007ff007819 */ /* 0x002fca0000011600 */
[----:B------:R-:W-:Y:S02]  /*a5f0*/  VIADD R72, R0, 0x8 ;  /* 0x0000000800487836 */ /* 0x000fe40000000000 */
[----:B------:R-:W-:-:S03]  /*a600*/  IMAD.U32 R0, RZ, RZ, UR44 ;  /* 0x0000002cff007e24 */ /* 0x000fc6000f8e00ff */
[----:B------:R1:W-:Y:S02]  /*a610*/  BAR.SYNC.DEFER_BLOCKING R72, 0x100 ;  /* 0x000400480000751d */ /* 0x0003e40000010000 */
[----:B------:R-:W-:-:S13]  /*a620*/  ISETP.NE.AND P0, PT, R0, 0x3, PT ;  /* 0x000000030000780c */ /* 0x000fda0003f05270 */
[----:B-1----:R-:W-:Y:S05]  /*a630*/  @!P0 BRA `(.L_x_5292) ;  /* 0x0000000000048947 */ /* 0x002fea0003800000 */
[----:B------:R-:W-:Y:S01]  /*a640*/  BPT.TRAP 0x1 ;  /* 0x000000040000795c */ /* 0x000fe20000300000 */
.L_x_5292:
[----:B0-----:R-:W-:Y:S01]  /*a650*/  IMAD R13, R22, 0x8, R19 ;  /* 0x00000008160d7824 */ /* 0x001fe200078e0213 */
[----:B------:R-:W-:-:S04]  /*a660*/  SHF.L.U32 R74, R204, 0x1f, RZ ;  /* 0x0000001fcc4a7819 */ /* 0x000fc800000006ff */
[----:B------:R0:W1:Y:S01]  /*a670*/  SYNCS.PHASECHK.TRANS64.TRYWAIT P1, [R13+URZ+0x22830], R74 ;  /* 0x0228304a0d0075a7 */ /* 0x000062000802017f */
[----:B------:R-:W-:Y:S05]  /*a680*/  @!P0 BRA `(.L_x_5293) ;  /* 0x0000000000048947 */ /* 0x000fea0003800000 */
[----:B------:R-:W-:Y:S01]  /*a690*/  BPT.TRAP 0x1 ;  /* 0x000000040000795c */ /* 0x000fe20000300000 */
.L_x_5293:
[----:B------:R-:W-:Y:S01]  /*a6a0*/  VIADD R0, R19, 0x1c400 ;  /* 0x0001c40013007836 */ /* 0x000fe20000000000 */
[----:B------:R-:W-:Y:S01]  /*a6b0*/  LOP3.LUT R4, R32, 0x10000, RZ, 0xfc, !PT ;  /* 0x0001000020047812 */ /* 0x000fe200078efcff */
[----:B------:R-:W-:-:S03]  /*a6c0*/  IMAD.MOV.U32 R5, RZ, RZ, 0x40000040 ;  /* 0x40000040ff057424 */ /* 0x000fc600078e00ff */
[----:B------:R-:W-:-:S04]  /*a6d0*/  SHF.R.U32.HI R0, RZ, 0x4, R0 ;  /* 0x00000004ff007819 */ /* 0x000fc80000011600 */
[----:B------:R-:W-:-:S04]  /*a6e0*/  LOP3.LUT R0, R0, 0x3fff, RZ, 0xc0, !PT ;  /* 0x00003fff00007812 */ /* 0x000fc800078ec0ff */
[----:B------:R-:W-:-:S05]  /*a6f0*/  LOP3.LUT R0, R0, 0x10000, RZ, 0xfc, !PT ;  /* 0x0001000000007812 */ /* 0x000fca00078efcff */
[----:B------:R2:W-:Y:S01]  /*a700*/  STL [R1], R0 ;  /* 0x0000000001007387 */ /* 0x0005e20000100800 */
[----:B-1----:R-:W-:Y:S05]  /*a710*/  @P1 BRA `(.L_x_5294) ;  /* 0x0000000000081947 */ /* 0x002fea0003800000 */
[----:B------:R-:W1:Y:S02]  /*a720*/  SYNCS.PHASECHK.TRANS64.TRYWAIT P1, [R13+URZ+0x22830], R74 ;  /* 0x0228304a0d0075a7 */ /* 0x000e64000802017f */
[----:B-1----:R-:W-:Y:S05]  /*a730*/  @!P1 BRA `(.L_x_5295) ;  /* 0x0000016000189947 */ /* 0x002fea0003800000 */
.L_x_5294:
[----:B--2---:R-:W2:Y:S01]  /*a740*/  LDL R0, [R1] ;  /* 0x0000000001007983 */ /* 0x004ea20000100800 */
[----:B------:R-:W-:Y:S01]  /*a750*/  IMAD.MOV.U32 R15, RZ, RZ, 0x40000040 ;  /* 0x40000040ff0f7424 */ /* 0x000fe200078e00ff */
[----:B------:R-:W-:Y:S05]  /*a760*/  WARPSYNC.ALL ;  /* 0x0000000000007948 */ /* 0x000fea0003800000 */
[C---:B------:R-:W-:Y:S01]  /*a770*/  R2UR UR4, R4.reuse ;  /* 0x00000000040472ca */ /* 0x040fe200000e0000 */
[----:B------:R-:W-:Y:S01]  /*a780*/  WARPGROUP.ARRIVE ;  /* 0x00000000000079c5 */ /* 0x000fe20000000000 */
[----:B------:R-:W-:Y:S01]  /*a790*/  R2UR UR5, R5 ;  /* 0x00000000050572ca */ /* 0x000fe200000e0000 */
[----:B------:R-:W-:Y:S01]  /*a7a0*/  VIADD R10, R4, 0x2 ;  /* 0x00000002040a7836 */ /* 0x000fe20000000000 */
[----:B------:R-:W-:Y:S01]  /*a7b0*/  R2UR UR7, R15 ;  /* 0x000000000f0772ca */ /* 0x000fe200000e0000 */
[----:B------:R-:W-:-:S02]  /*a7c0*/  IMAD.MOV.U32 R11, RZ, RZ, 0x40000040 ;  /* 0x40000040ff0b7424 */ /* 0x000fc400078e00ff */
[----:B------:R-:W-:Y:S02]  /*a7d0*/  IMAD.MOV.U32 R7, RZ, RZ, 0x40000040 ;  /* 0x40000040ff077424 */ /* 0x000fe400078e00ff */
[----:B------:R-:W-:Y:S02]  /*a7e0*/  VIADD R8, R4, 0x4 ;  /* 0x0000000404087836 */ /* 0x000fe40000000000 */
[----:B------:R-:W-:Y:S02]  /*a7f0*/  IMAD.MOV.U32 R9, RZ, RZ, 0x40000040 ;  /* 0x40000040ff097424 */ /* 0x000fe400078e00ff */
[----:B------:R-:W-:Y:S02]  /*a800*/  IMAD.MOV.U32 R15, RZ, RZ, 0x40000040 ;  /* 0x40000040ff0f7424 */ /* 0x000fe400078e00ff */
[----:B--2---:R-:W-:Y:S02]  /*a810*/  IMAD R14, R22, 0x300, R0 ;  /* 0x00000300160e7824 */ /* 0x004fe400078e0200 */
[----:B------:R-:W2:Y:S02]  /*a820*/  S2R R0, SR_TID.X ;  /* 0x0000000000007919 */ /* 0x000ea40000002100 */
        /* <DEDUP_REMOVED lines=10> */
[----:B--2---:R-:W-:-:S04]  /*a8d0*/  SHF.R.U32.HI R0, RZ, 0x7, R0 ;  /* 0x00000007ff007819 */ /* 0x004fc80000011600 */
[----:B------:R-:W-:Y:S01]  /*a8e0*/  IADD3 R12, -R0, 0xb, RZ ;  /* 0x0000000b000c7810 */ /* 0x000fe20007ffe1ff */
[----:B------:R-:W-:Y:S02]  /*a8f0*/  WARPGROUP.DEPBAR.LE gsb0, 0x0 ;  /* 0x00008000000079c5 */ /* 0x000fe40000010000 */
[----:B------:R-:W-:-:S06]  /*a900*/  WARPGROUP.ARRIVE ;  /* 0x00000000000079c5 */ /* 0x000fcc0000000000 */
[----:B------:R-:W-:Y:S01]  /*a910*/  HGMMA.64x96x16.F32.BF16 R24, gdesc[UR4], R24, gsb0 ;  /* 0x01600000041879f0 */ /* 0x000fe20008001818 */
[----:B------:R-:W-:Y:S02]  /*a920*/  R2UR UR4, R8 ;  /* 0x00000000080472ca */ /* 0x000fe400000e0000 */
[----:B------:R-:W-:Y:S02]  /*a930*/  R2UR UR5, R9 ;  /* 0x00000000090572ca */ /* 0x000fe400000e0000 */
[----:B------:R-:W-:Y:S01]  /*a940*/  R2UR UR6, R6 ;  /* 0x00000000060672ca */ /* 0x000fe200000e0000 */
[----:B------:R-:W-:Y:S01]  /*a950*/  VIADD R6, R4, 0x6 ;  /* 0x0000000604067836 */ /* 0x000fe20000000000 */
[----:B------:R-:W-:Y:S01]  /*a960*/  R2UR UR7, R7 ;  /* 0x00000000070772ca */ /* 0x000fe200000e0000 */
[----:B------:R-:W-:Y:S01]  /*a970*/  IMAD.MOV.U32 R7, RZ, RZ, 0x40000040 ;  /* 0x40000040ff077424 */ /* 0x000fe200078e00ff */
[----:B------:R-:W-:Y:S02]  /*a980*/  WARPGROUP.DEPBAR.LE gsb0, 0x0 ;  /* 0x00008000000079c5 */ /* 0x000fe40000010000 */
[----:B------:R-:W-:-:S09]  /*a990*/  WARPGROUP.ARRIVE ;  /* 0x00000000000079c5 */ /* 0x000fd20000000000 */
        /* <DEDUP_REMOVED lines=12> */
.L_x_5296:
[----:B------:R-:W3:Y:S01]  /*aa60*/  LDL R21, [R1+0x4] ;  /* 0x0000040001157983 */ /* 0x000ee20000100800 */
[----:B------:R-:W-:Y:S01]  /*aa70*/  ULDC UR4, c[0x0][0x9d8] ;  /* 0x0002760000047ab9 */ /* 0x000fe20000000800 */
[----:B------:R-:W4:Y:S02]  /*aa80*/  LDC R80, c[0x0][0x448] ;  /* 0x00011200ff507b82 */ /* 0x000f240000000800 */
[----:B------:R-:W3:Y:S01]  /*aa90*/  LDL R3, [R1+0x40] ;  /* 0x0000400001037983 */ /* 0x000ee20000100800 */
[----:B------:R-:W-:-:S03]  /*aaa0*/  FMUL.FTZ R75, R24, UR4 ;  /* 0x00000004184b7c20 */ /* 0x000fc60008410000 */
[----:B------:R-:W5:Y:S01]  /*aab0*/  LDL R82, [R1+0x28] ;  /* 0x0000280001527983 */ /* 0x000f620000100800 */
[----:B------:R-:W-:Y:S01]  /*aac0*/  FMUL.FTZ R24, R34, UR4 ;  /* 0x0000000422187c20 */ /* 0x000fe20008410000 */
[----:B------:R-:W-:Y:S01]  /*aad0*/  FMUL.FTZ R79, R32, UR4 ;  /* 0x00000004204f7c20 */ /* 0x000fe20008410000 */
[----:B------:R-:W-:Y:S01]  /*aae0*/  FMUL.FTZ R76, R28, UR4 ;  /* 0x000000041c4c7c20 */ /* 0x000fe20008410000 */
[----:B------:R-:W2:Y:S01]  /*aaf0*/  LDL R34, [R1+0x30] ;  /* 0x0000300001227983 */ /* 0x000ea20000100800 */
[----:B------:R-:W-:Y:S01]  /*ab00*/  FMUL.FTZ R20, R30, UR4 ;  /* 0x000000041e147c20 */ /* 0x000fe20008410000 */
[----:B------:R-:W-:Y:S01]  /*ab10*/  FMUL.FTZ R42, R42, UR4 ;  /* 0x000000042a2a7c20 */ /* 0x000fe20008410000 */
[----:B------:R-:W-:Y:S01]  /*ab20*/  FMUL.FTZ R77, R29, UR4 ;  /* 0x000000041d4d7c20 */ /* 0x000fe20008410000 */
[----:B------:R-:W2:Y:S01]  /*ab30*/  LDL R32, [R1+0x8] ;  /* 0x0000080001207983 */ /* 0x000ea20000100800 */
[----:B------:R-:W-:Y:S01]  /*ab40*/  FMUL.FTZ R0, R26, UR4 ;  /* 0x000000041a007c20 */ /* 0x000fe20008410000 */
[----:B------:R-:W-:Y:S01]  /*ab50*/  FMUL.FTZ R14, R27, UR4 ;  /* 0x000000041b0e7c20 */ /* 0x000fe20008410000 */
[----:B------:R-:W-:Y:S01]  /*ab60*/  FMUL.FTZ R15, R31, UR4 ;  /* 0x000000041f0f7c20 */ /* 0x000fe20008410000 */
[----:B------:R-:W-:Y:S01]  /*ab70*/  LOP3.LUT R23, R23, 0xfffffffe, RZ, 0xc0, !PT ;  /* 0xfffffffe17177812 */ /* 0x000fe200078ec0ff */
[----:B------:R-:W-:Y:S01]  /*ab80*/  FMUL.FTZ R73, R25, UR4 ;  /* 0x0000000419497c20 */ /* 0x000fe20008410000 */
[----:B------:R-:W-:Y:S01]  /*ab90*/  FMUL.FTZ R43, R43, UR4 ;  /* 0x000000042b2b7c20 */ /* 0x000fe20008410000 */
[----:B------:R-:W-:Y:S01]  /*aba0*/  FMUL.FTZ R47, R47, UR4 ;  /* 0x000000042f2f7c20 */ /* 0x000fe20008410000 */
[----:B------:R-:W-:Y:S01]  /*abb0*/  FMUL.FTZ R46, R46, UR4 ;  /* 0x000000042e2e7c20 */ /* 0x000fe20008410000 */
[----:B------:R-:W-:Y:S01]  /*abc0*/  FMUL.FTZ R50, R50, UR4 ;  /* 0x0000000432327c20 */ /* 0x000fe20008410000 */
[----:B----4-:R-:W-:Y:S01]  /*abd0*/  ISETP.NE.AND P1, PT, R80, 0x1, PT ;  /* 0x000000015000780c */ /* 0x010fe20003f25270 */
[----:B------:R5:W-:Y:S01]  /*abe0*/  MUFU.TANH R29, R42 ;  /* 0x0000002a001d7308 */ /* 0x000be20000002400 */
[----:B------:R-:W-:Y:S01]  /*abf0*/  FMUL.FTZ R25, R35, UR4 ;  /* 0x0000000423197c20 */ /* 0x000fe20008410000 */
[----:B------:R-:W-:Y:S01]  /*ac00*/  FMUL.FTZ R78, R33, UR4 ;  /* 0x00000004214e7c20 */ /* 0x000fe20008410000 */
[----:B------:R-:W-:Y:S01]  /*ac10*/  FMUL.FTZ R54, R54, UR4 ;  /* 0x0000000436367c20 */ /* 0x000fe20008410000 */
[----:B------:R-:W-:Y:S01]  /*ac20*/  FMUL.FTZ R81, R36, UR4 ;  /* 0x0000000424517c20 */ /* 0x000fe20008410000 */
[----:B------:R-:W-:-:S03]  /*ac30*/  ULDC UR37, c[0x0][0x988] ;  /* 0x0002620000257ab9 */ /* 0x000fc60000000800 */
[----:B------:R-:W4:Y:S04]  /*ac40*/  MUFU.TANH R0, R0 ;  /* 0x0000000000007308 */ /* 0x000f280000002400 */
[----:B------:R-:W0:Y:S04]  /*ac50*/  @P1 LDC R28, c[0x0][0x44c] ;  /* 0x00011300ff1c1b82 */ /* 0x000e280000000800 */
[----:B------:R-:W1:Y:S04]  /*ac60*/  MUFU.TANH R14, R14 ;  /* 0x0000000e000e7308 */ /* 0x000e680000002400 */
[----:B------:R-:W4:Y:S04]  /*ac70*/  @P1 LDC R30, c[0x0][0x450] ;  /* 0x00011400ff1e1b82 */ /* 0x000f280000000800 */
[----:B------:R-:W1:Y:S01]  /*ac80*/  MUFU.TANH R20, R20 ;  /* 0x0000001400147308 */ /* 0x000e620000002400 */
[----:B------:R-:W-:Y:S01]  /*ac90*/  @P1 LOP3.LUT R23, R23, 0x1, RZ, 0xfc, !PT ;  /* 0x0000000117171812 */ /* 0x000fe200078efcff */
[----:B------:R-:W-:-:S06]  /*aca0*/  FMUL.FTZ R27, R38, UR4 ;  /* 0x00000004261b7c20 */ /* 0x000fcc0008410000 */
[----:B------:R-:W1:Y:S01]  /*acb0*/  MUFU.TANH R15, R15 ;  /* 0x0000000f000f7308 */ /* 0x000e620000002400 */
[----:B------:R-:W-:-:S07]  /*acc0*/  FMUL.FTZ R26, R39, UR4 ;  /* 0x00000004271a7c20 */ /* 0x000fce0008410000 */
[----:B------:R-:W1:Y:S08]  /*acd0*/  MUFU.TANH R24, R24 ;  /* 0x0000001800187308 */ /* 0x000e700000002400 */
[----:B------:R-:W1:Y:S01]  /*ace0*/  MUFU.TANH R25, R25 ;  /* 0x0000001900197308 */ /* 0x000e620000002400 */
[----:B------:R-:W-:-:S07]  /*acf0*/  FMUL.FTZ R38, R41, UR4 ;  /* 0x0000000429267c20 */ /* 0x000fce0008410000 */
[----:B------:R-:W1:Y:S08]  /*ad00*/  MUFU.TANH R27, R27 ;  /* 0x0000001b001b7308 */ /* 0x000e700000002400 */
[----:B------:R-:W-:Y:S08]  /*ad10*/  MUFU.TANH R31, R47 ;  /* 0x0000002f001f7308 */ /* 0x000ff00000002400 */
[----:B------:R-:W1:Y:S01]  /*ad20*/  MUFU.TANH R26, R26 ;  /* 0x0000001a001a7308 */ /* 0x000e620000002400 */
[----:B------:R-:W-:-:S07]  /*ad30*/  FMUL.FTZ R80, R37, UR4 ;  /* 0x0000000425507c20 */ /* 0x000fce0008410000 */
[----:B------:R-:W-:Y:S08]  /*ad40*/  MUFU.TANH R46, R46 ;  /* 0x0000002e002e7308 */ /* 0x000ff00000002400 */
[----:B------:R-:W-:Y:S01]  /*ad50*/  MUFU.TANH R33, R50 ;  /* 0x0000003200217308 */ /* 0x000fe20000002400 */
[----:B------:R-:W-:Y:S01]  /*ad60*/  FMUL.FTZ R55, R55, UR4 ;  /* 0x0000000437377c20 */ /* 0x000fe20008410000 */
[----:B------:R-:W-:-:S06]  /*ad70*/  FMUL.FTZ R58, R58, UR4 ;  /* 0x000000043a3a7c20 */ /* 0x000fcc0008410000 */
[----:B------:R-:W-:Y:S01]  /*ad80*/  MUFU.TANH R36, R54 ;  /* 0x0000003600247308 */ /* 0x000fe20000002400 */
[----:B------:R-:W-:Y:S01]  /*ad90*/  FMUL.FTZ R59, R59, UR4 ;  /* 0x000000043b3b7c20 */ /* 0x000fe20008410000 */
[----:B------:R-:W-:Y:S01]  /*ada0*/  FMUL.FTZ R62, R62, UR4 ;  /* 0x000000043e3e7c20 */ /* 0x000fe20008410000 */
[----:B------:R-:W-:-:S05]  /*adb0*/  FMUL.FTZ R63, R63, UR4 ;  /* 0x000000043f3f7c20 */ /* 0x000fca0008410000 */
[----:B------:R-:W-:Y:S01]  /*adc0*/  MUFU.TANH R59, R59 ;  /* 0x0000003b003b7308 */ /* 0x000fe20000002400 */
[----:B------:R-:W-:-:S07]  /*add0*/  FMUL.FTZ R66, R66, UR4 ;  /* 0x0000000442427c20 */ /* 0x000fce0008410000 */
[----:B------:R-:W-:Y:S01]  /*ade0*/  MUFU.TANH R62, R62 ;  /* 0x0000003e003e7308 */ /* 0x000fe20000002400 */
[----:B------:R-:W-:Y:S01]  /*adf0*/  FMUL.FTZ R67, R67, UR4 ;  /* 0x0000000443437c20 */ /* 0x000fe20008410000 */
[----:B------:R-:W-:-:S06]  /*ae00*/  FMUL.FTZ R70, R70, UR4 ;  /* 0x0000000446467c20 */ /* 0x000fcc0008410000 */
[----:B------:R-:W-:Y:S01]  /*ae10*/  MUFU.TANH R66, R66 ;  /* 0x0000004200427308 */ /* 0x000fe20000002400 */
[----:B------:R-:W-:-:S07]  /*ae20*/  FMUL.FTZ R71, R71, UR4 ;  /* 0x0000000447477c20 */ /* 0x000fce0008410000 */
[----:B------:R-:W-:Y:S08]  /*ae30*/  MUFU.TANH R70, R70 ;  /* 0x0000004600467308 */ /* 0x000ff00000002400 */
[----:B------:R-:W-:Y:S08]  /*ae40*/  MUFU.TANH R71, R71 ;  /* 0x0000004700477308 */ /* 0x000ff00000002400 */
[----:B------:R-:W-:Y:S08]  /*ae50*/  MUFU.TANH R75, R75 ;  /* 0x0000004b004b7308 */ /* 0x000ff00000002400 */
[----:B------:R-:W-:Y:S08]  /*ae60*/  MUFU.TANH R73, R73 ;  /* 0x0000004900497308 */ /* 0x000ff00000002400 */
[----:B------:R-:W-:Y:S08]  /*ae70*/  MUFU.TANH R76, R76 ;  /* 0x0000004c004c7308 */ /* 0x000ff00000002400 */
[----:B------:R-:W-:Y:S08]  /*ae80*/  MUFU.TANH R77, R77 ;  /* 0x0000004d004d7308 */ /* 0x000ff00000002400 */
[----:B------:R-:W-:Y:S01]  /*ae90*/  MUFU.TANH R79, R79 ;  /* 0x0000004f004f7308 */ /* 0x000fe20000002400 */
[----:B---3--:R-:W-:-:S07]  /*aea0*/  IMAD.IADD R21, R3, 0x1, R21 ;  /* 0x0000000103157824 */ /* 0x008fce00078e0215 */
[----:B------:R-:W-:Y:S01]  /*aeb0*/  MUFU.TANH R78, R78 ;  /* 0x0000004e004e7308 */ /* 0x000fe20000002400 */
[----:B0-----:R-:W-:-:S05]  /*aec0*/  @P1 IMAD.HI.U32 R3, R21, R28, RZ ;  /* 0x0000001c15031227 */ /* 0x001fca00078e00ff */
[----:B----4-:R-:W-:Y:S01]  /*aed0*/  @P1 SHF.R.U32.HI R21, RZ, R30, R3 ;  /* 0x0000001eff151219 */ /* 0x010fe20000011603 */
[----:B-----5:R-:W-:Y:S01]  /*aee0*/  IMAD R42, R176, -0x60, R82 ;  /* 0xffffffa0b02a7824 */ /* 0x020fe200078e0252 */
[----:B------:R-:W-:Y:S03]  /*aef0*/  MUFU.TANH R81, R81 ;  /* 0x0000005100517308 */ /* 0x000fe60000002400 */
[----:B------:R-:W0:Y:S01]  /*af00*/  SHFL.IDX PT, R3, R21, 0x1, 0x1c1f ;  /* 0x003c1f0015037f89 */ /* 0x000e2200000e0000 */
[C-C-:B--2---:R-:W-:Y:S02]  /*af10*/  IADD3 R83, -R34.reuse, 0x61, R42.reuse ;  /* 0x0000006122537810 */ /* 0x144fe40007ffe12a */
[----:B------:R-:W-:-:S03]  /*af20*/  IADD3 R42, -R34, 0x60, R42 ;  /* 0x00000060222a7810 */ /* 0x000fc60007ffe12a */
[----:B------:R-:W-:Y:S01]  /*af30*/  IMAD.IADD R83, R83, 0x1, -R32 ;  /* 0x0000000153537824 */ /* 0x000fe200078e0a20 */
[----:B------:R1:W2:Y:S01]  /*af40*/  MUFU.TANH R30, R43 ;  /* 0x0000002b001e7308 */ /* 0x0002a20000002400 */
[----:B------:R-:W-:-:S03]  /*af50*/  FMUL.FTZ R28, R51, UR4 ;  /* 0x00000004331c7c20 */ /* 0x000fc60008410000 */
[----:B0-----:R-:W-:-:S04]  /*af60*/  VIADDMNMX R3, R3, R83, R42, PT ;  /* 0x0000005303037246 */ /* 0x001fc8000380012a */
[C---:B------:R-:W-:Y:S02]  /*af70*/  ISETP.GT.AND P1, PT, R3.reuse, RZ, PT ;  /* 0x000000ff0300720c */ /* 0x040fe40003f24270 */
[C---:B------:R-:W-:Y:S02]  /*af80*/  ISETP.GT.AND P2, PT, R3.reuse, 0x1, PT ;  /* 0x000000010300780c */ /* 0x040fe40003f44270 */
[C---:B------:R-:W-:Y:S02]  /*af90*/  ISETP.GT.AND P3, PT, R3.reuse, 0x8, PT ;  /* 0x000000080300780c */ /* 0x040fe40003f64270 */
[----:B------:R-:W-:Y:S02]  /*afa0*/  FSEL R51, R0, -INF , P1 ;  /* 0xff80000000337808 */ /* 0x000fe40000800000 */
[----:B-1----:R-:W-:Y:S02]  /*afb0*/  FSEL R43, R14, -INF , P2 ;  /* 0xff8000000e2b7808 */ /* 0x002fe40001000000 */
[----:B------:R-:W-:-:S02]  /*afc0*/  ISETP.GT.AND P1, PT, R3, 0x9, PT ;  /* 0x000000090300780c */ /* 0x000fc40003f24270 */
[----:B------:R-:W-:Y:S02]  /*afd0*/  FSEL R47, R20, -INF , P3 ;  /* 0xff800000142f7808 */ /* 0x000fe40001800000 */
[----:B------:R-:W-:Y:S02]  /*afe0*/  FMNMX.FTZ R0, R51, R43, !PT ;  /* 0x0000002b33007209 */ /* 0x000fe40007810000 */
[----:B------:R-:W-:Y:S02]  /*aff0*/  ISETP.GT.AND P2, PT, R3, 0x10, PT ;  /* 0x000000100300780c */ /* 0x000fe40003f44270 */
[----:B------:R-:W-:Y:S02]  /*b000*/  FSEL R41, R15, -INF , P1 ;  /* 0xff8000000f297808 */ /* 0x000fe40000800000 */
[----:B------:R-:W-:Y:S02]  /*b010*/  FMNMX.FTZ R0, R47, R0, !PT ;  /* 0x000000002f007209 */ /* 0x000fe40007810000 */
        /* <DEDUP_REMOVED lines=14> */
[----:B------:R-:W-:Y:S01]  /*b100*/  FMNMX.FTZ R0, R24, R15, !PT ;  /* 0x0000000f18007209 */ /* 0x000fe20007810000 */
[----:B------:R-:W0:Y:S01]  /*b110*/  MUFU.TANH R28, R28 ;  /* 0x0000001c001c7308 */ /* 0x000e220000002400 */
[----:B------:R-:W-:Y:S02]  /*b120*/  ISETP.GT.AND P2, PT, R3, 0x28, PT ;  /* 0x000000280300780c */ /* 0x000fe40003f44270 */
[----:B--2---:R-:W-:Y:S02]  /*b130*/  FSEL R20, R30, -INF , P1 ;  /* 0xff8000001e147808 */ /* 0x004fe40000800000 */
[----:B------:R-:W-:Y:S02]  /*b140*/  FMNMX.FTZ R15, R25, R0, !PT ;  /* 0x00000000190f7209 */ /* 0x000fe40007810000 */
[----:B------:R-:W-:-:S02]  /*b150*/  ISETP.GT.AND P1, PT, R3, 0x29, PT ;  /* 0x000000290300780c */ /* 0x000fc40003f24270 */
[----:B------:R-:W-:Y:S02]  /*b160*/  FSEL R29, R46, -INF , P2 ;  /* 0xff8000002e1d7808 */ /* 0x000fe40001000000 */
[----:B------:R-:W-:Y:S01]  /*b170*/  FMNMX.FTZ R0, R20, R15, !PT ;  /* 0x0000000f14007209 */ /* 0x000fe20007810000 */
[----:B------:R-:W1:Y:S01]  /*b180*/  MUFU.TANH R34, R55 ;  /* 0x0000003700227308 */ /* 0x000e620000002400 */
[----:B------:R-:W-:Y:S02]  /*b190*/  ISETP.GT.AND P2, PT, R3, 0x30, PT ;  /* 0x000000300300780c */ /* 0x000fe40003f44270 */
[----:B------:R-:W-:Y:S02]  /*b1a0*/  FSEL R31, R31, -INF , P1 ;  /* 0xff8000001f1f7808 */ /* 0x000fe40000800000 */
[----:B------:R-:W-:Y:S02]  /*b1b0*/  FMNMX.FTZ R0, R29, R0, !PT ;  /* 0x000000001d007209 */ /* 0x000fe40007810000 */
[----:B------:R-:W-:Y:S01]  /*b1c0*/  ISETP.GT.AND P1, PT, R3, 0x31, PT ;  /* 0x000000310300780c */ /* 0x000fe20003f24270 */
[----:B------:R-:W2:Y:S01]  /*b1d0*/  MUFU.TANH R32, R58 ;  /* 0x0000003a00207308 */ /* 0x000ea20000002400 */
[----:B------:R-:W-:-:S02]  /*b1e0*/  FSEL R33, R33, -INF , P2 ;  /* 0xff80000021217808 */ /* 0x000fc40001000000 */
[----:B------:R-:W-:Y:S02]  /*b1f0*/  FMNMX.FTZ R0, R31, R0, !PT ;  /* 0x000000001f007209 */ /* 0x000fe40007810000 */
[----:B------:R-:W-:Y:S02]  /*b200*/  ISETP.GT.AND P2, PT, R3, 0x38, PT ;  /* 0x000000380300780c */ /* 0x000fe40003f44270 */
[----:B0-----:R-:W-:Y:S02]  /*b210*/  FSEL R35, R28, -INF , P1 ;  /* 0xff8000001c237808 */ /* 0x001fe40000800000 */
[----:B------:R-:W-:Y:S02]  /*b220*/  FMNMX.FTZ R0, R33, R0, !PT ;  /* 0x0000000021007209 */ /* 0x000fe40007810000 */
[----:B------:R-:W-:Y:S02]  /*b230*/  ISETP.GT.AND P1, PT, R3, 0x39, PT ;  /* 0x000000390300780c */ /* 0x000fe40003f24270 */
[----:B------:R-:W-:-:S02]  /*b240*/  FSEL R36, R36, -INF , P2 ;  /* 0xff80000024247808 */ /* 0x000fc40001000000 */
[----:B------:R-:W-:Y:S01]  /*b250*/  FMNMX.FTZ R15, R35, R0, !PT ;  /* 0x00000000230f7209 */ /* 0x000fe20007810000 */
[----:B------:R-:W0:Y:S01]  /*b260*/  MUFU.TANH R26, R63 ;  /* 0x0000003f001a7308 */ /* 0x000e220000002400 */
[C---:B------:R-:W-:Y:S02]  /*b270*/  ISETP.GT.AND P2, PT, R3.reuse, 0x40, PT ;  /* 0x000000400300780c */ /* 0x040fe40003f44270 */
[----:B-1----:R-:W-:Y:S02]  /*b280*/  FSEL R34, R34, -INF , P1 ;  /* 0xff80000022227808 */ /* 0x002fe40000800000 */
[----:B------:R-:W-:Y:S02]  /*b290*/  FMNMX.FTZ R15, R36, R15, !PT ;  /* 0x0000000f240f7209 */ /* 0x000fe40007810000 */
[----:B------:R-:W-:Y:S02]  /*b2a0*/  ISETP.GT.AND P1, PT, R3, 0x41, PT ;  /* 0x000000410300780c */ /* 0x000fe40003f24270 */
[----:B--2---:R-:W-:-:S02]  /*b2b0*/  FSEL R32, R32, -INF , P2 ;  /* 0xff80000020207808 */ /* 0x004fc40001000000 */
[----:B------:R-:W-:Y:S01]  /*b2c0*/  FMNMX.FTZ R15, R34, R15, !PT ;  /* 0x0000000f220f7209 */ /* 0x000fe20007810000 */
[----:B------:R-:W1:Y:S01]  /*b2d0*/  MUFU.TANH R14, R67 ;  /* 0x00000043000e7308 */ /* 0x000e620000002400 */
[----:B------:R-:W-:Y:S02]  /*b2e0*/  ISETP.GT.AND P2, PT, R3, 0x48, PT ;  /* 0x000000480300780c */ /* 0x000fe40003f44270 */
[----:B------:R-:W-:Y:S02]  /*b2f0*/  FSEL R30, R59, -INF , P1 ;  /* 0xff8000003b1e7808 */ /* 0x000fe40000800000 */
[----:B------:R-:W-:Y:S02]  /*b300*/  FMNMX.FTZ R15, R32, R15, !PT ;  /* 0x0000000f200f7209 */ /* 0x000fe40007810000 */
[----:B------:R-:W-:Y:S02]  /*b310*/  ISETP.GT.AND P1, PT, R3, 0x49, PT ;  /* 0x000000490300780c */ /* 0x000fe40003f24270 */
[----:B------:R-:W-:-:S02]  /*b320*/  FSEL R28, R62, -INF , P2 ;  /* 0xff8000003e1c7808 */ /* 0x000fc40001000000 */
[----:B------:R-:W-:Y:S02]  /*b330*/  FMNMX.FTZ R15, R30, R15, !PT ;  /* 0x0000000f1e0f7209 */ /* 0x000fe40007810000 */
[C---:B------:R-:W-:Y:S02]  /*b340*/  ISETP.GT.AND P2, PT, R3.reuse, 0x50, PT ;  /* 0x000000500300780c */ /* 0x040fe40003f44270 */
[----:B0-----:R-:W-:Y:S02]  /*b350*/  FSEL R26, R26, -INF , P1 ;  /* 0xff8000001a1a7808 */ /* 0x001fe40000800000 */
[----:B------:R-:W-:Y:S02]  /*b360*/  FMNMX.FTZ R55, R28, R15, !PT ;  /* 0x0000000f1c377209 */ /* 0x000fe40007810000 */
[----:B------:R-:W-:Y:S02]  /*b370*/  ISETP.GT.AND P1, PT, R3, 0x51, PT ;  /* 0x000000510300780c */ /* 0x000fe40003f24270 */
[----:B------:R-:W-:-:S02]  /*b380*/  FSEL R15, R66, -INF , P2 ;  /* 0xff800000420f7808 */ /* 0x000fc40001000000 */
[----:B------:R-:W-:Y:S02]  /*b390*/  FMNMX.FTZ R0, R26, R55, !PT ;  /* 0x000000371a007209 */ /* 0x000fe40007810000 */
[----:B------:R-:W-:Y:S02]  /*b3a0*/  ISETP.GT.AND P2, PT, R3, 0x58, PT ;  /* 0x000000580300780c */ /* 0x000fe40003f44270 */
[----:B-1----:R-:W-:Y:S02]  /*b3b0*/  FSEL R14, R14, -INF , P1 ;  /* 0xff8000000e0e7808 */ /* 0x002fe40000800000 */
[----:B------:R-:W-:Y:S01]  /*b3c0*/  FMNMX.FTZ R55, R15, R0, !PT ;  /* 0x000000000f377209 */ /* 0x000fe20007810000 */
[----:B------:R-:W-:Y:S01]  /*b3d0*/  FMUL.FTZ R46, R44, UR4 ;  /* 0x000000042c2e7c20 */ /* 0x000fe20008410000 */
[----:B------:R-:W-:Y:S02]  /*b3e0*/  ISETP.GT.AND P1, PT, R3, 0x59, PT ;  /* 0x000000590300780c */ /* 0x000fe40003f24270 */
[----:B------:R-:W-:-:S02]  /*b3f0*/  FSEL R3, R70, -INF , P2 ;  /* 0xff80000046037808 */ /* 0x000fc40001000000 */
[----:B------:R-:W-:Y:S02]  /*b400*/  FMNMX.FTZ R44, R14, R55, !PT ;  /* 0x000000370e2c7209 */ /* 0x000fe40007810000 */
[----:B------:R-:W-:Y:S02]  /*b410*/  FSEL R0, R71, -INF , P1 ;  /* 0xff80000047007808 */ /* 0x000fe40000800000 */
[----:B------:R-:W-:-:S04]  /*b420*/  FMNMX.FTZ R55, R3, R44, !PT ;  /* 0x0000002c03377209 */ /* 0x000fc80007810000 */
[----:B------:R-:W-:-:S05]  /*b430*/  FMNMX.FTZ R55, R0, R55, !PT ;  /* 0x0000003700377209 */ /* 0x000fca0007810000 */
[----:B------:R-:W0:Y:S04]  /*b440*/  SHFL.BFLY PT, R44, R55, 0x2, 0x1f ;  /* 0x0c401f00372c7f89 */ /* 0x000e2800000e0000 */
[----:B------:R-:W1:Y:S01]  /*b450*/  SHFL.IDX PT, R21, R21, RZ, 0x1c1f ;  /* 0x001c1fff15157589 */ /* 0x000e6200000e0000 */
[----:B0-----:R-:W-:-:S05]  /*b460*/  FMNMX.FTZ R44, R55, R44, !PT ;  /* 0x0000002c372c7209 */ /* 0x001fca0007810000 */
[----:B------:R-:W0:Y:S01]  /*b470*/  SHFL.BFLY PT, R63, R44, 0x1, 0x1f ;  /* 0x0c201f002c3f7f89 */ /* 0x000e2200000e0000 */
[----:B-1----:R-:W-:-:S04]  /*b480*/  VIADDMNMX R83, R21, R83, R42, PT ;  /* 0x0000005315537246 */ /* 0x002fc8000380012a */
[C---:B------:R-:W-:Y:S02]  /*b490*/  ISETP.GT.AND P1, PT, R83.reuse, RZ, PT ;  /* 0x000000ff5300720c */ /* 0x040fe40003f24270 */
[C---:B------:R-:W-:Y:S02]  /*b4a0*/  ISETP.GT.AND P2, PT, R83.reuse, 0x1, PT ;  /* 0x000000015300780c */ /* 0x040fe40003f44270 */
[----:B------:R-:W-:Y:S02]  /*b4b0*/  ISETP.GT.AND P3, PT, R83, 0x8, PT ;  /* 0x000000085300780c */ /* 0x000fe40003f64270 */
[----:B------:R-:W-:Y:S02]  /*b4c0*/  FSEL R75, R75, -INF , P1 ;  /* 0xff8000004b4b7808 */ /* 0x000fe40000800000 */
[----:B------:R-:W-:Y:S01]  /*b4d0*/  FSEL R42, R73, -INF , P2 ;  /* 0xff800000492a7808 */ /* 0x000fe20001000000 */
[----:B------:R-:W-:Y:S01]  /*b4e0*/  FMUL.FTZ R54, R56, UR4 ;  /* 0x0000000438367c20 */ /* 0x000fe20008410000 */
[----:B------:R-:W-:Y:S01]  /*b4f0*/  FMUL.FTZ R56, R61, UR4 ;  /* 0x000000043d387c20 */ /* 0x000fe20008410000 */
[----:B------:R-:W-:Y:S01]  /*b500*/  ISETP.GT.AND P1, PT, R83, 0x9, PT ;  /* 0x000000095300780c */ /* 0x000fe20003f24270 */
[----:B------:R-:W-:Y:S01]  /*b510*/  FMUL.FTZ R40, R40, UR4 ;  /* 0x0000000428287c20 */ /* 0x000fe20008410000 */
[----:B------:R-:W-:-:S02]  /*b520*/  FSEL R76, R76, -INF , P3 ;  /* 0xff8000004c4c7808 */ /* 0x000fc40001800000 */
[----:B------:R-:W-:Y:S01]  /*b530*/  FMNMX.FTZ R61, R75, R42, !PT ;  /* 0x0000002a4b3d7209 */ /* 0x000fe20007810000 */
[----:B------:R-:W1:Y:S01]  /*b540*/  MUFU.TANH R80, R80 ;  /* 0x0000005000507308 */ /* 0x000e620000002400 */
[----:B------:R-:W-:Y:S02]  /*b550*/  ISETP.GT.AND P2, PT, R83, 0x10, PT ;  /* 0x000000105300780c */ /* 0x000fe40003f44270 */
[----:B0-----:R-:W-:Y:S02]  /*b560*/  FMNMX.FTZ R21, R44, R63, !PT ;  /* 0x0000003f2c157209 */ /* 0x001fe40007810000 */
[----:B------:R-:W-:Y:S02]  /*b570*/  FSEL R77, R77, -INF , P1 ;  /* 0xff8000004d4d7808 */ /* 0x000fe40000800000 */
[----:B------:R-:W-:Y:S01]  /*b580*/  FMNMX.FTZ R44, R76, R61, !PT ;  /* 0x0000003d4c2c7209 */ /* 0x000fe20007810000 */
[----:B------:R-:W0:Y:S01]  /*b590*/  MUFU.TANH R40, R40 ;  /* 0x0000002800287308 */ /* 0x000e220000002400 */
[----:B------:R-:W-:Y:S01]  /*b5a0*/  ISETP.GT.AND P3, PT, R83, 0x11, PT ;  /* 0x000000115300780c */ /* 0x000fe20003f64270 */
[----:B------:R-:W-:Y:S01]  /*b5b0*/  FMUL.FTZ R62, R21, UR37 ;  /* 0x00000025153e7c20 */ /* 0x000fe20008410000 */
[----:B------:R-:W-:-:S02]  /*b5c0*/  FSEL R79, R79, -INF , P2 ;  /* 0xff8000004f4f7808 */ /* 0x000fc40001000000 */
[----:B------:R-:W-:Y:S02]  /*b5d0*/  FMNMX.FTZ R44, R77, R44, !PT ;  /* 0x0000002c4d2c7209 */ /* 0x000fe40007810000 */
[----:B------:R-:W-:Y:S01]  /*b5e0*/  FSETP.NEU.FTZ.AND P4, PT, R21, -INF , PT ;  /* 0xff8000001500780b */ /* 0x000fe20003f9d000 */
[----:B------:R-:W2:Y:S01]  /*b5f0*/  MUFU.TANH R38, R38 ;  /* 0x0000002600267308 */ /* 0x000ea20000002400 */
[----:B------:R-:W-:Y:S01]  /*b600*/  ISETP.GT.AND P1, PT, R83, 0x18, PT ;  /* 0x000000185300780c */ /* 0x000fe20003f24270 */
[----:B------:R-:W-:Y:S01]  /*b610*/  FMUL.FTZ R45, R45, UR4 ;  /* 0x000000042d2d7c20 */ /* 0x000fe20008410000 */
[----:B------:R-:W-:Y:S02]  /*b620*/  FSEL R78, R78, -INF , P3 ;  /* 0xff8000004e4e7808 */ /* 0x000fe40001800000 */
[----:B------:R-:W-:Y:S02]  /*b630*/  FMNMX.FTZ R61, R79, R44, !PT ;  /* 0x0000002c4f3d7209 */ /* 0x000fe40007810000 */
[----:B------:R-:W-:Y:S01]  /*b640*/  FSEL R44, R62, RZ, P4 ;  /* 0x000000ff3e2c7208 */ /* 0x000fe20002000000 */
[----:B------:R-:W3:Y:S01]  /*b650*/  MUFU.TANH R46, R46 ;  /* 0x0000002e002e7308 */ /* 0x000ee20000002400 */
[----:B------:R-:W-:Y:S01]  /*b660*/  ISETP.GT.AND P2, PT, R83, 0x19, PT ;  /* 0x000000195300780c */ /* 0x000fe20003f44270 */
[----:B------:R-:W-:Y:S01]  /*b670*/  FMUL.FTZ R50, R48, UR4 ;  /* 0x0000000430327c20 */ /* 0x000fe20008410000 */
[----:B------:R-:W-:-:S02]  /*b680*/  FSEL R81, R81, -INF , P1 ;  /* 0xff80000051517808 */ /* 0x000fc40000800000 */
[----:B------:R-:W-:Y:S01]  /*b690*/  FMNMX.FTZ R62, R78, R61, !PT ;  /* 0x0000003d4e3e7209 */ /* 0x000fe20007810000 */
[----:B------:R-:W-:Y:S01]  /*b6a0*/  FFMA.FTZ R153, R51, UR37, -R44 ;  /* 0x0000002533997c23 */ /* 0x000fe2000801082c */
[----:B------:R-:W-:Y:S01]  /*b6b0*/  ISETP.GT.AND P1, PT, R83, 0x20, PT ;  /* 0x000000205300780c */ /* 0x000fe20003f24270 */
[----:B------:R-:W4:Y:S01]  /*b6c0*/  MUFU.TANH R45, R45 ;  /* 0x0000002d002d7308 */ /* 0x000f220000002400 */
[----:B-1----:R-:W-:Y:S01]  /*b6d0*/  FSEL R80, R80, -INF , P2 ;  /* 0xff80000050507808 */ /* 0x002fe20001000000 */
[----:B------:R-:W-:Y:S01]  /*b6e0*/  FMUL.FTZ R48, R49, UR4 ;  /* 0x0000000431307c20 */ /* 0x000fe20008410000 */
[----:B------:R-:W-:Y:S01]  /*b6f0*/  FMNMX.FTZ R51, R81, R62, !PT ;  /* 0x0000003e51337209 */ /* 0x000fe20007810000 */
[----:B------:R-:W-:Y:S01]  /*b700*/  FMUL.FTZ R49, R52, UR4 ;  /* 0x0000000434317c20 */ /* 0x000fe20008410000 */
[----:B------:R-:W-:Y:S02]  /*b710*/  ISETP.GT.AND P2, PT, R83, 0x21, PT ;  /* 0x000000215300780c */ /* 0x000fe40003f44270 */
[----:B0-----:R-:W-:Y:S01]  /*b720*/  FSEL R40, R40, -INF , P1 ;  /* 0xff80000028287808 */ /* 0x001fe20000800000 */
[----:B------:R-:W0:Y:S01]  /*b730*/  MUFU.TANH R50, R50 ;  /* 0x0000003200327308 */ /* 0x000e220000002400 */
[----:B------:R-:W-:Y:S01]  /*b740*/  FMNMX.FTZ R51, R80, R51, !PT ;  /* 0x0000003350337209 */ /* 0x000fe20007810000 */
[----:B------:R-:W-:Y:S01]  /*b750*/  FMUL.FTZ R52, R53, UR4 ;  /* 0x0000000435347c20 */ /* 0x000fe20008410000 */
[----:B------:R-:W-:-:S02]  /*b760*/  ISETP.GT.AND P1, PT, R83, 0x28, PT ;  /* 0x000000285300780c */ /* 0x000fc40003f24270 */
[----:B--2---:R-:W-:Y:S02]  /*b770*/  FSEL R38, R38, -INF , P2 ;  /* 0xff80000026267808 */ /* 0x004fe40001000000 */
[----:B------:R-:W-:Y:S01]  /*b780*/  FMNMX.FTZ R51, R40, R51, !PT ;  /* 0x0000003328337209 */ /* 0x000fe20007810000 */
[----:B------:R-:W1:Y:S01]  /*b790*/  MUFU.TANH R48, R48 ;  /* 0x0000003000307308 */ /* 0x000e620000002400 */
[----:B------:R-:W-:Y:S01]  /*b7a0*/  FFMA.FTZ R61, R43, UR37, -R44 ;  /* 0x000000252b3d7c23 */ /* 0x000fe2000801082c */
[C---:B------:R-:W-:Y:S02]  /*b7b0*/  ISETP.GT.AND P2, PT, R83.reuse, 0x29, PT ;  /* 0x000000295300780c */ /* 0x040fe40003f44270 */
[----:B---3--:R-:W-:Y:S02]  /*b7c0*/  FSEL R43, R46, -INF , P1 ;  /* 0xff8000002e2b7808 */ /* 0x008fe40000800000 */
[----:B------:R-:W-:Y:S02]  /*b7d0*/  FMNMX.FTZ R62, R38, R51, !PT ;  /* 0x00000033263e7209 */ /* 0x000fe40007810000 */
[----:B------:R-:W2:Y:S01]  /*b7e0*/  MUFU.TANH R49, R49 ;  /* 0x0000003100317308 */ /* 0x000ea20000002400 */
[----:B------:R-:W-:Y:S01]  /*b7f0*/  ISETP.GT.AND P1, PT, R83, 0x30, PT ;  /* 0x000000305300780c */ /* 0x000fe20003f24270 */
[----:B------:R-:W-:Y:S01]  /*b800*/  FMUL.FTZ R53, R57, UR4 ;  /* 0x0000000439357c20 */ /* 0x000fe20008410000 */
[----:B----4-:R-:W-:-:S02]  /*b810*/  FSEL R45, R45, -INF , P2 ;  /* 0xff8000002d2d7808 */ /* 0x010fc40001000000 */
[----:B------:R-:W-:-:S03]  /*b820*/  FMNMX.FTZ R62, R43, R62, !PT ;  /* 0x0000003e2b3e7209 */ /* 0x000fc60007810000 */
[----:B------:R-:W3:Y:S01]  /*b830*/  MUFU.TANH R52, R52 ;  /* 0x0000003400347308 */ /* 0x000ee20000002400 */
[----:B------:R-:W-:Y:S01]  /*b840*/  FFMA.FTZ R155, R47, UR37, -R44 ;  /* 0x000000252f9b7c23 */ /* 0x000fe2000801082c */
[----:B------:R-:W-:Y:S01]  /*b850*/  ISETP.GT.AND P2, PT, R83, 0x31, PT ;  /* 0x000000315300780c */ /* 0x000fe20003f44270 */
[----:B------:R-:W-:Y:S01]  /*b860*/  FMUL.FTZ R55, R60, UR4 ;  /* 0x000000043c377c20 */ /* 0x000fe20008410000 */
[----:B0-----:R-:W-:Y:S02]  /*b870*/  FSEL R47, R50, -INF , P1 ;  /* 0xff800000322f7808 */ /* 0x001fe40000800000 */
[----:B------:R-:W-:Y:S02]  /*b880*/  FMNMX.FTZ R62, R45, R62, !PT ;  /* 0x0000003e2d3e7209 */ /* 0x000fe40007810000 */
[----:B------:R-:W0:Y:S01]  /*b890*/  MUFU.TANH R54, R54 ;  /* 0x0000003600367308 */ /* 0x000e220000002400 */
[----:B------:R-:W-:Y:S02]  /*b8a0*/  ISETP.GT.AND P1, PT, R83, 0x38, PT ;  /* 0x000000385300780c */ /* 0x000fe40003f24270 */
[----:B-1----:R-:W-:-:S02]  /*b8b0*/  FSEL R48, R48, -INF , P2 ;  /* 0xff80000030307808 */ /* 0x002fc40001000000 */
[----:B------:R-:W-:-:S03]  /*b8c0*/  FMNMX.FTZ R51, R47, R62, !PT ;  /* 0x0000003e2f337209 */ /* 0x000fc60007810000 */
[----:B------:R-:W1:Y:S01]  /*b8d0*/  MUFU.TANH R53, R53 ;  /* 0x0000003500357308 */ /* 0x000e620000002400 */
[----:B------:R-:W-:Y:S01]  /*b8e0*/  FFMA.FTZ R50, R41, UR37, -R44 ;  /* 0x0000002529327c23 */ /* 0x000fe2000801082c */
[----:B------:R-:W-:Y:S01]  /*b8f0*/  ISETP.GT.AND P2, PT, R83, 0x39, PT ;  /* 0x000000395300780c */ /* 0x000fe20003f44270 */
[----:B------:R-:W-:Y:S01]  /*b900*/  FMUL.FTZ R58, R64, UR4 ;  /* 0x00000004403a7c20 */ /* 0x000fe20008410000 */
[----:B--2---:R-:W-:Y:S02]  /*b910*/  FSEL R41, R49, -INF , P1 ;  /* 0xff80000031297808 */ /* 0x004fe40000800000 */
[----:B------:R-:W-:Y:S02]  /*b920*/  FMNMX.FTZ R62, R48, R51, !PT ;  /* 0x00000033303e7209 */ /* 0x000fe40007810000 */
[----:B------:R-:W2:Y:S01]  /*b930*/  MUFU.TANH R55, R55 ;  /* 0x0000003700377308 */ /* 0x000ea20000002400 */
[----:B------:R-:W-:Y:S01]  /*b940*/  ISETP.GT.AND P1, PT, R83, 0x40, PT ;  /* 0x000000405300780c */ /* 0x000fe20003f24270 */
[----:B------:R-:W-:Y:S01]  /*b950*/  FMUL.FTZ R57, R65, UR4 ;  /* 0x0000000441397c20 */ /* 0x000fe20008410000 */
[----:B---3--:R-:W-:-:S02]  /*b960*/  FSEL R49, R52, -INF , P2 ;  /* 0xff80000034317808 */ /* 0x008fc40001000000 */
        /* <DEDUP_REMOVED lines=8> */
[----:B------:R-:W-:Y:S01]  /*b9f0*/  ISETP.GT.AND P1, PT, R83, 0x48, PT ;  /* 0x000000485300780c */ /* 0x000fe20003f24270 */
[----:B------:R-:W-:Y:S01]  /*ba00*/  FMUL.FTZ R60, R69, UR4 ;  /* 0x00000004453c7c20 */ /* 0x000fe20008410000 */
[----:B-1----:R-:W-:-:S02]  /*ba10*/  FSEL R51, R53, -INF , P2 ;  /* 0xff80000035337808 */ /* 0x002fc40001000000 */
[----:B------:R-:W-:-:S03]  /*ba20*/  FMNMX.FTZ R62, R39, R62, !PT ;  /* 0x0000003e273e7209 */ /* 0x000fc60007810000 */
[----:B------:R-:W1:Y:S01]  /*ba30*/  MUFU.TANH R57, R57 ;  /* 0x0000003900397308 */ /* 0x000e620000002400 */
[----:B------:R-:W-:Y:S01]  /*ba40*/  FFMA.FTZ R52, R37, UR37, -R44 ;  /* 0x0000002525347c23 */ /* 0x000fe2000801082c */
[----:B------:R-:W-:Y:S02]  /*ba50*/  ISETP.GT.AND P2, PT, R83, 0x49, PT ;  /* 0x000000495300780c */ /* 0x000fe40003f44270 */
[----:B--2---:R-:W-:Y:S02]  /*ba60*/  FSEL R37, R55, -INF , P1 ;  /* 0xff80000037257808 */ /* 0x004fe40000800000 */
[----:B------:R-:W-:Y:S02]  /*ba70*/  FMNMX.FTZ R62, R51, R62, !PT ;  /* 0x0000003e333e7209 */ /* 0x000fe40007810000 */
[----:B------:R-:W2:Y:S01]  /*ba80*/  MUFU.TANH R59, R59 ;  /* 0x0000003b003b7308 */ /* 0x000ea20000002400 */
[----:B------:R-:W-:Y:S02]  /*ba90*/  ISETP.GT.AND P1, PT, R83, 0x50, PT ;  /* 0x000000505300780c */ /* 0x000fe40003f24270 */
[----:B---3--:R-:W-:-:S02]  /*baa0*/  FSEL R53, R56, -INF , P2 ;  /* 0xff80000038357808 */ /* 0x008fc40001000000 */
[----:B------:R-:W-:-:S03]  /*bab0*/  FMNMX.FTZ R62, R37, R62, !PT ;  /* 0x0000003e253e7209 */ /* 0x000fc60007810000 */
[----:B------:R-:W3:Y:S01]  /*bac0*/  MUFU.TANH R60, R60 ;  /* 0x0000003c003c7308 */ /* 0x000ee20000002400 */
[--C-:B------:R-:W-:Y:S01]  /*bad0*/  FFMA.FTZ R171, R27, UR37, -R44.reuse ;  /* 0x000000251bab7c23 */ /* 0x100fe2000801082c */
[----:B------:R-:W-:Y:S02]  /*bae0*/  ISETP.GT.AND P2, PT, R83, 0x51, PT ;  /* 0x000000515300780c */ /* 0x000fe40003f44270 */
[----:B0-----:R-:W-:Y:S02]  /*baf0*/  FSEL R58, R58, -INF , P1 ;  /* 0xff8000003a3a7808 */ /* 0x001fe40000800000 */
[----:B------:R-:W-:Y:S01]  /*bb00*/  FMNMX.FTZ R27, R53, R62, !PT ;  /* 0x0000003e351b7209 */ /* 0x000fe20007810000 */
[----:B------:R-:W-:Y:S01]  /*bb10*/  FFMA.FTZ R54, R24, UR37, -R44 ;  /* 0x0000002518367c23 */ /* 0x000fe2000801082c */
[----:B------:R-:W-:Y:S02]  /*bb20*/  ISETP.GT.AND P1, PT, R83, 0x58, PT ;  /* 0x000000585300780c */ /* 0x000fe40003f24270 */
[----:B-1----:R-:W-:-:S02]  /*bb30*/  FSEL R57, R57, -INF , P2 ;  /* 0xff80000039397808 */ /* 0x002fc40001000000 */
[----:B------:R-:W-:Y:S02]  /*bb40*/  FMNMX.FTZ R24, R58, R27, !PT ;  /* 0x0000001b3a187209 */ /* 0x000fe40007810000 */
[----:B------:R-:W-:Y:S02]  /*bb50*/  ISETP.GT.AND P2, PT, R83, 0x59, PT ;  /* 0x000000595300780c */ /* 0x000fe40003f44270 */
[----:B--2---:R-:W-:Y:S02]  /*bb60*/  FSEL R59, R59, -INF , P1 ;  /* 0xff8000003b3b7808 */ /* 0x004fe40000800000 */
[----:B------:R-:W-:Y:S02]  /*bb70*/  FMNMX.FTZ R24, R57, R24, !PT ;  /* 0x0000001839187209 */ /* 0x000fe40007810000 */
[----:B---3--:R-:W-:Y:S02]  /*bb80*/  FSEL R27, R60, -INF , P2 ;  /* 0xff8000003c1b7808 */ /* 0x008fe40001000000 */
[----:B------:R-:W-:-:S04]  /*bb90*/  FMNMX.FTZ R24, R59, R24, !PT ;  /* 0x000000183b187209 */ /* 0x000fc80007810000 */
[----:B------:R-:W-:Y:S01]  /*bba0*/  FMNMX.FTZ R24, R27, R24, !PT ;  /* 0x000000181b187209 */ /* 0x000fe20007810000 */
[----:B------:R-:W-:-:S04]  /*bbb0*/  FFMA.FTZ R165, R25, UR37, -R44 ;  /* 0x0000002519a57c23 */ /* 0x000fc8000801082c */
[----:B------:R-:W0:Y:S01]  /*bbc0*/  SHFL.BFLY PT, R25, R24, 0x2, 0x1f ;  /* 0x0c401f0018197f89 */ /* 0x000e2200000e0000 */
[----:B------:R-:W-:Y:S01]  /*bbd0*/  FFMA.FTZ R56, R20, UR37, -R44 ;  /* 0x0000002514387c23 */ /* 0x000fe2000801082c */
[----:B0-----:R-:W-:-:S05]  /*bbe0*/  FMNMX.FTZ R25, R24, R25, !PT ;  /* 0x0000001918197209 */ /* 0x001fca0007810000 */
[----:B------:R-:W0:Y:S01]  /*bbf0*/  SHFL.BFLY PT, R20, R25, 0x1, 0x1f ;  /* 0x0c201f0019147f89 */ /* 0x000e2200000e0000 */
[--C-:B------:R-:W-:Y:S01]  /*bc00*/  FFMA.FTZ R159, R28, UR37, -R44.reuse ;  /* 0x000000251c9f7c23 */ /* 0x100fe2000801082c */
[----:B------:R-:W-:Y:S01]  /*bc10*/  FFMA.FTZ R175, R3, UR37, -R44 ;  /* 0x0000002503af7c23 */ /* 0x000fe2000801082c */
[----:B0-----:R-:W-:-:S04]  /*bc20*/  FMNMX.FTZ R20, R25, R20, !PT ;  /* 0x0000001419147209 */ /* 0x001fc80007810000 */
[C---:B------:R-:W-:Y:S01]  /*bc30*/  FSETP.NEU.FTZ.AND P1, PT, R20.reuse, -INF , PT ;  /* 0xff8000001400780b */ /* 0x040fe20003f3d000 */
[----:B------:R-:W-:-:S05]  /*bc40*/  FMUL.FTZ R28, R20, UR37 ;  /* 0x00000025141c7c20 */ /* 0x000fca0008410000 */
[----:B------:R-:W-:-:S05]  /*bc50*/  FSEL R28, R28, RZ, P1 ;  /* 0x000000ff1c1c7208 */ /* 0x000fca0000800000 */
[--C-:B------:R-:W-:Y:S01]  /*bc60*/  FFMA.FTZ R152, R75, UR37, -R28.reuse ;  /* 0x000000254b987c23 */ /* 0x100fe2000801081c */
[--C-:B------:R-:W-:Y:S01]  /*bc70*/  FFMA.FTZ R3, R42, UR37, -R28.reuse ;  /* 0x000000252a037c23 */ /* 0x100fe2000801081c */
[----:B------:R-:W-:Y:S01]  /*bc80*/  FFMA.FTZ R154, R76, UR37, -R28 ;  /* 0x000000254c9a7c23 */ /* 0x000fe2000801081c */
[----:B------:R-:W-:Y:S01]  /*bc90*/  MUFU.EX2 R153, R153 ;  /* 0x0000009900997308 */ /* 0x000fe20000000800 */
[----:B------:R-:W-:Y:S01]  /*bca0*/  FFMA.FTZ R173, R15, UR37, -R44 ;  /* 0x000000250fad7c23 */ /* 0x000fe2000801082c */
[----:B------:R-:W-:-:S06]  /*bcb0*/  FFMA.FTZ R15, R77, UR37, -R28 ;  /* 0x000000254d0f7c23 */ /* 0x000fcc000801081c */
[----:B------:R-:W-:Y:S01]  /*bcc0*/  MUFU.EX2 R152, R152 ;  /* 0x0000009800987308 */ /* 0x000fe20000000800 */
[----:B------:R-:W-:-:S07]  /*bcd0*/  FFMA.FTZ R168, R79, UR37, -R28 ;  /* 0x000000254fa87c23 */ /* 0x000fce000801081c */
[----:B------:R-:W0:Y:S08]  /*bce0*/  MUFU.EX2 R3, R3 ;  /* 0x0000000300037308 */ /* 0x000e300000000800 */
[----:B------:R-:W1:Y:S01]  /*bcf0*/  MUFU.EX2 R46, R61 ;  /* 0x0000003d002e7308 */ /* 0x000e620000000800 */
[----:B------:R-:W-:-:S07]  /*bd00*/  FFMA.FTZ R25, R78, UR37, -R28 ;  /* 0x000000254e197c23 */ /* 0x000fce000801081c */
[----:B------:R-:W2:Y:S08]  /*bd10*/  MUFU.EX2 R154, R154 ;  /* 0x0000009a009a7308 */ /* 0x000eb00000000800 */
[----:B------:R-:W3:Y:S01]  /*bd20*/  MUFU.EX2 R155, R155 ;  /* 0x0000009b009b7308 */ /* 0x000ee20000000800 */
[----:B------:R-:W-:-:S07]  /*bd30*/  FFMA.FTZ R170, R81, UR37, -R28 ;  /* 0x0000002551aa7c23 */ /* 0x000fce000801081c */
[----:B------:R-:W4:Y:S01]  /*bd40*/  MUFU.EX2 R15, R15 ;  /* 0x0000000f000f7308 */ /* 0x000f220000000800 */
[----:B------:R-:W-:-:S07]  /*bd50*/  FFMA.FTZ R166, R43, UR37, -R28 ;  /* 0x000000252ba67c23 */ /* 0x000fce000801081c */
[----:B------:R-:W5:Y:S01]  /*bd60*/  MUFU.EX2 R50, R50 ;  /* 0x0000003200327308 */ /* 0x000f620000000800 */
[--C-:B------:R-:W-:Y:S01]  /*bd70*/  FFMA.FTZ R167, R29, UR37, -R44.reuse ;  /* 0x000000251da77c23 */ /* 0x100fe2000801082c */
[--C-:B------:R-:W-:Y:S01]  /*bd80*/  FFMA.FTZ R161, R33, UR37, -R44.reuse ;  /* 0x0000002521a17c23 */ /* 0x100fe2000801082c */
[----:B------:R-:W-:-:S05]  /*bd90*/  FFMA.FTZ R24, R34, UR37, -R44 ;  /* 0x0000002522187c23 */ /* 0x000fca000801082c */
[----:B------:R-:W5:Y:S01]  /*bda0*/  MUFU.EX2 R168, R168 ;  /* 0x000000a800a87308 */ /* 0x000f620000000800 */
[----:B0-----:R-:W-:Y:S01]  /*bdb0*/  FADD.FTZ R43, R152, R3 ;  /* 0x00000003982b7221 */ /* 0x001fe20000010000 */
[----:B------:R-:W-:Y:S01]  /*bdc0*/  FFMA.FTZ R157, R32, UR37, -R44 ;  /* 0x00000025209d7c23 */ /* 0x000fe2000801082c */
[----:B------:R-:W-:-:S05]  /*bdd0*/  FFMA.FTZ R29, R80, UR37, -R28 ;  /* 0x00000025501d7c23 */ /* 0x000fca000801081c */
[----:B------:R-:W0:Y:S01]  /*bde0*/  MUFU.EX2 R169, R169 ;  /* 0x000000a900a97308 */ /* 0x000e220000000800 */
[----:B------:R-:W-:Y:S01]  /*bdf0*/  FFMA.FTZ R33, R45, UR37, -R28 ;  /* 0x000000252d217c23 */ /* 0x000fe2000801081c */
[----:B-1----:R-:W-:Y:S01]  /*be00*/  FADD.FTZ R34, R153, R46 ;  /* 0x0000002e99227221 */ /* 0x002fe20000010000 */
[----:B------:R-:W-:Y:S02]  /*be10*/  VIADD R32, R13, 0x22840 ;  /* 0x000228400d207836 */ /* 0x000fe40000000000 */
[----:B------:R-:W-:Y:S01]  /*be20*/  FFMA.FTZ R163, R36, UR37, -R44 ;  /* 0x0000002524a37c23 */ /* 0x000fe2000801082c */
[----:B------:R-:W-:Y:S02]  /*be30*/  IMAD.U32 R45, RZ, RZ, UR41 ;  /* 0x00000029ff2d7e24 */ /* 0x000fe4000f8e00ff */
[----:B------:R-:W1:Y:S01]  /*be40*/  MUFU.EX2 R25, R25 ;  /* 0x0000001900197308 */ /* 0x000e620000000800 */
[----:B--2---:R-:W-:Y:S01]  /*be50*/  FADD.FTZ R36, R154, R43 ;  /* 0x0000002b9a247221 */ /* 0x004fe20000010000 */
[--C-:B------:R-:W-:Y:S01]  /*be60*/  FFMA.FTZ R156, R39, UR37, -R28.reuse ;  /* 0x00000025279c7c23 */ /* 0x100fe2000801081c */
[----:B------:R-:W-:-:S05]  /*be70*/  FFMA.FTZ R164, R40, UR37, -R28 ;  /* 0x0000002528a47c23 */ /* 0x000fca000801081c */
[----:B------:R-:W2:Y:S01]  /*be80*/  MUFU.EX2 R52, R52 ;  /* 0x0000003400347308 */ /* 0x000ea20000000800 */
[----:B---3--:R-:W-:Y:S01]  /*be90*/  FADD.FTZ R39, R155, R34 ;  /* 0x000000229b277221 */ /* 0x008fe20000010000 */
[----:B------:R-:W-:Y:S01]  /*bea0*/  PRMT R32, R45, 0x654, R32 ;  /* 0x000006542d207816 */ /* 0x000fe20000000020 */
[----:B------:R-:W-:-:S05]  /*beb0*/  FFMA.FTZ R60, R31, UR37, -R44 ;  /* 0x000000251f3c7c23 */ /* 0x000fca000801082c */
[----:B------:R-:W3:Y:S01]  /*bec0*/  MUFU.EX2 R170, R170 ;  /* 0x000000aa00aa7308 */ /* 0x000ee20000000800 */
[----:B----4-:R-:W-:Y:S01]  /*bed0*/  FADD.FTZ R43, R15, R36 ;  /* 0x000000240f2b7221 */ /* 0x010fe20000010000 */
[----:B------:R-:W-:Y:S01]  /*bee0*/  FFMA.FTZ R31, R38, UR37, -R28 ;  /* 0x00000025261f7c23 */ /* 0x000fe2000801081c */
[----:B-----5:R-:W-:Y:S01]  /*bef0*/  FADD.FTZ R34, R50, R39 ;  /* 0x0000002732227221 */ /* 0x020fe20000010000 */
[----:B------:R4:W-:Y:S04]  /*bf00*/  SYNCS.ARRIVE.TRANS64.RED.A1T0 RZ, [R32+URZ], RZ ;  /* 0x000000ff20ff79a7 */ /* 0x0009e8000810043f */
[----:B------:R-:W5:Y:S08]  /*bf10*/  MUFU.EX2 R171, R171 ;  /* 0x000000ab00ab7308 */ /* 0x000f700000000800 */
[----:B------:R-:W5:Y:S01]  /*bf20*/  MUFU.EX2 R29, R29 ;  /* 0x0000001d001d7308 */ /* 0x000f620000000800 */
[----:B----4-:R-:W-:Y:S01]  /*bf30*/  FADD.FTZ R32, R168, R43 ;  /* 0x0000002ba8207221 */ /* 0x010fe20000010000 */
[----:B0-----:R-:W-:-:S06]  /*bf40*/  FADD.FTZ R43, R169, R34 ;  /* 0x00000022a92b7221 */ /* 0x001fcc0000010000 */
[----:B------:R-:W0:Y:S01]  /*bf50*/  MUFU.EX2 R54, R54 ;  /* 0x0000003600367308 */ /* 0x000e220000000800 */
[----:B-1----:R-:W-:Y:S01]  /*bf60*/  FADD.FTZ R45, R25, R32 ;  /* 0x00000020192d7221 */ /* 0x002fe20000010000 */
[----:B--2---:R-:W-:-:S06]  /*bf70*/  FADD.FTZ R32, R52, R43 ;  /* 0x0000002b34207221 */ /* 0x004fcc0000010000 */
[----:B------:R-:W1:Y:S08]  /*bf80*/  MUFU.EX2 R164, R164 ;  /* 0x000000a400a47308 */ /* 0x000e700000000800 */
[----:B------:R-:W2:Y:S01]  /*bf90*/  MUFU.EX2 R165, R165 ;  /* 0x000000a500a57308 */ /* 0x000ea20000000800 */
[----:B------:R-:W-:Y:S01]  /*bfa0*/  FFMA.FTZ R158, R37, UR37, -R28 ;  /* 0x00000025259e7c23 */ /* 0x000fe2000801081c */
[----:B---3--:R-:W-:-:S06]  /*bfb0*/  FADD.FTZ R34, R170, R45 ;  /* 0x0000002daa227221 */ /* 0x008fcc0000010000 */
[----:B------:R-:W3:Y:S01]  /*bfc0*/  MUFU.EX2 R31, R31 ;  /* 0x0000001f001f7308 */ /* 0x000ee20000000800 */
[----:B------:R-:W-:Y:S01]  /*bfd0*/  FFMA.FTZ R160, R47, UR37, -R28 ;  /* 0x000000252fa07c23 */ /* 0x000fe2000801081c */
[----:B-----5:R-:W-:-:S06]  /*bfe0*/  FADD.FTZ R37, R171, R32 ;  /* 0x00000020ab257221 */ /* 0x020fcc0000010000 */
[----:B------:R-:W4:Y:S01]  /*bff0*/  MUFU.EX2 R56, R56 ;  /* 0x0000003800387308 */ /* 0x000f220000000800 */
[----:B------:R-:W-:Y:S01]  /*c000*/  FFMA.FTZ R62, R35, UR37, -R44 ;  /* 0x00000025233e7c23 */ /* 0x000fe2000801082c */
[----:B------:R-:W-:-:S06]  /*c010*/  FADD.FTZ R43, R29, R34 ;  /* 0x000000221d2b7221 */ /* 0x000fcc0000010000 */
[----:B------:R-:W5:Y:S01]  /*c020*/  MUFU.EX2 R166, R166 ;  /* 0x000000a600a67308 */ /* 0x000f620000000800 */
[----:B------:R-:W-:Y:S01]  /*c030*/  FFMA.FTZ R35, R48, UR37, -R28 ;  /* 0x0000002530237c23 */ /* 0x000fe2000801081c */
[----:B0-----:R-:W-:-:S06]  /*c040*/  FADD.FTZ R32, R54, R37 ;  /* 0x0000002536207221 */ /* 0x001fcc0000010000 */
[----:B------:R-:W0:Y:S01]  /*c050*/  MUFU.EX2 R167, R167 ;  /* 0x000000a700a77308 */ /* 0x000e220000000800 */
[----:B-1----:R-:W-:Y:S01]  /*c060*/  FADD.FTZ R34, R164, R43 ;  /* 0x0000002ba4227221 */ /* 0x002fe20000010000 */
[----:B------:R-:W-:-:S06]  /*c070*/  FFMA.FTZ R162, R41, UR37, -R28 ;  /* 0x0000002529a27c23 */ /* 0x000fcc000801081c */
[----:B------:R-:W1:Y:S01]  /*c080*/  MUFU.EX2 R33, R33 ;  /* 0x0000002100217308 */ /* 0x000e620000000800 */
[----:B--2---:R-:W-:-:S07]  /*c090*/  FADD.FTZ R37, R165, R32 ;  /* 0x00000020a5257221 */ /* 0x004fce0000010000 */
[----:B------:R-:W2:Y:S01]  /*c0a0*/  MUFU.EX2 R60, R60 ;  /* 0x0000003c003c7308 */ /* 0x000ea20000000800 */
[----:B---3--:R-:W-:Y:S01]  /*c0b0*/  FADD.FTZ R43, R31, R34 ;  /* 0x000000221f2b7221 */ /* 0x008fe20000010000 */
[----:B------:R-:W-:-:S06]  /*c0c0*/  FFMA.FTZ R41, R49, UR37, -R28 ;  /* 0x0000002531297c23 */ /* 0x000fcc000801081c */
[----:B------:R-:W3:Y:S01]  /*c0d0*/  MUFU.EX2 R160, R160 ;  /* 0x000000a000a07308 */ /* 0x000ee20000000800 */
[----:B----4-:R-:W-:-:S07]  /*c0e0*/  FADD.FTZ R32, R56, R37 ;  /* 0x0000002538207221 */ /* 0x010fce0000010000 */
[----:B------:R-:W4:Y:S01]  /*c0f0*/  MUFU.EX2 R161, R161 ;  /* 0x000000a100a17308 */ /* 0x000f220000000800 */
[----:B-----5:R-:W-:Y:S01]  /*c100*/  FADD.FTZ R34, R166, R43 ;  /* 0x0000002ba6227221 */ /* 0x020fe20000010000 */
[----:B0-----:R-:W-:-:S06]  /*c110*/  FADD.FTZ R37, R167, R32 ;  /* 0x00000020a7257221 */ /* 0x001fcc0000010000 */
[----:B------:R-:W0:Y:S08]  /*c120*/  MUFU.EX2 R35, R35 ;  /* 0x0000002300237308 */ /* 0x000e300000000800 */
[----:B------:R-:W5:Y:S01]  /*c130*/  MUFU.EX2 R62, R62 ;  /* 0x0000003e003e7308 */ /* 0x000f620000000800 */
[----:B-1----:R-:W-:Y:S01]  /*c140*/  FADD.FTZ R43, R33, R34 ;  /* 0x00000022212b7221 */ /* 0x002fe20000010000 */
[----:B------:R-:W-:-:S06]  /*c150*/  FFMA.FTZ R39, R51, UR37, -R28 ;  /* 0x0000002533277c23 */ /* 0x000fcc000801081c */
[----:B------:R-:W1:Y:S01]  /*c160*/  MUFU.EX2 R162, R162 ;  /* 0x000000a200a27308 */ /* 0x000e620000000800 */
[----:B--2---:R-:W-:Y:S01]  /*c170*/  FADD.FTZ R32, R60, R37 ;  /* 0x000000253c207221 */ /* 0x004fe20000010000 */
[----:B------:R-:W-:-:S06]  /*c180*/  FFMA.FTZ R30, R30, UR37, -R44 ;  /* 0x000000251e1e7c23 */ /* 0x000fcc000801082c */
[----:B------:R-:W2:Y:S01]  /*c190*/  MUFU.EX2 R163, R163 ;  /* 0x000000a300a37308 */ /* 0x000ea20000000800 */
[----:B---3--:R-:W-:Y:S01]  /*c1a0*/  FADD.FTZ R34, R160, R43 ;  /* 0x0000002ba0227221 */ /* 0x008fe20000010000 */
[----:B----4-:R-:W-:-:S06]  /*c1b0*/  FADD.FTZ R37, R161, R32 ;  /* 0x00000020a1257221 */ /* 0x010fcc0000010000 */
[----:B------:R-:W3:Y:S08]  /*c1c0*/  MUFU.EX2 R41, R41 ;  /* 0x0000002900297308 */ /* 0x000ef00000000800 */
[----:B------:R-:W4:Y:S01]  /*c1d0*/  MUFU.EX2 R24, R24 ;  /* 0x0000001800187308 */ /* 0x000f220000000800 */
[----:B0-----:R-:W-:Y:S01]  /*c1e0*/  FADD.FTZ R43, R35, R34 ;  /* 0x00000022232b7221 */ /* 0x001fe20000010000 */
[----:B-----5:R-:W-:-:S06]  /*c1f0*/  FADD.FTZ R32, R62, R37 ;  /* 0x000000253e207221 */ /* 0x020fcc0000010000 */
[----:B------:R-:W0:Y:S01]  /*c200*/  MUFU.EX2 R156, R156 ;  /* 0x0000009c009c7308 */ /* 0x000e220000000800 */
[----:B------:R-:W-:-:S07]  /*c210*/  FFMA.FTZ R26, R26, UR37, -R44 ;  /* 0x000000251a1a7c23 */ /* 0x000fce000801082c */
[----:B------:R-:W5:Y:S01]  /*c220*/  MUFU.EX2 R157, R157 ;  /* 0x0000009d009d7308 */ /* 0x000f620000000800 */
[----:B------:R-:W-:Y:S01]  /*c230*/  FFMA.FTZ R53, R53, UR37, -R28 ;  /* 0x0000002535357c23 */ /* 0x000fe2000801081c */
[----:B-1----:R-:W-:Y:S01]  /*c240*/  FADD.FTZ R34, R162, R43 ;  /* 0x0000002ba2227221 */ /* 0x002fe20000010000 */
[----:B------:R-:W-:-:S05]  /*c250*/  F2FP.BF16.F32.PACK_AB R152, R3, R152 ;  /* 0x000000980398723e */ /* 0x000fca00000010ff */
[----:B------:R-:W1:Y:S01]  /*c260*/  MUFU.EX2 R39, R39 ;  /* 0x0000002700277308 */ /* 0x000e620000000800 */
[--C-:B------:R-:W-:Y:S01]  /*c270*/  FFMA.FTZ R58, R58, UR37, -R28.reuse ;  /* 0x000000253a3a7c23 */ /* 0x100fe2000801081c */
[--C-:B------:R-:W-:Y:S01]  /*c280*/  FFMA.FTZ R57, R57, UR37, -R28.reuse ;  /* 0x0000002539397c23 */ /* 0x100fe2000801081c */
[----:B------:R-:W-:-:S05]  /*c290*/  FFMA.FTZ R59, R59, UR37, -R28 ;  /* 0x000000253b3b7c23 */ /* 0x000fca000801081c */
[----:B------:R-:W1:Y:S01]  /*c2a0*/  MUFU.EX2 R30, R30 ;  /* 0x0000001e001e7308 */ /* 0x000e620000000800 */
[----:B--2---:R-:W-:Y:S01]  /*c2b0*/  FADD.FTZ R3, R163, R32 ;  /* 0x00000020a3037221 */ /* 0x004fe20000010000 */
[----:B------:R-:W-:Y:S01]  /*c2c0*/  FFMA.FTZ R28, R27, UR37, -R28 ;  /* 0x000000251b1c7c23 */ /* 0x000fe2000801081c */
[----:B------:R-:W-:-:S05]  /*c2d0*/  F2FP.BF16.F32.PACK_AB R154, R15, R154 ;  /* 0x0000009a0f9a723e */ /* 0x000fca00000010ff */
[----:B------:R-:W2:Y:S01]  /*c2e0*/  MUFU.EX2 R158, R158 ;  /* 0x0000009e009e7308 */ /* 0x000ea20000000800 */
[----:B---3--:R-:W-:Y:S01]  /*c2f0*/  FADD.FTZ R15, R41, R34 ;  /* 0x00000022290f7221 */ /* 0x008fe20000010000 */
[----:B----4-:R-:W-:-:S06]  /*c300*/  FADD.FTZ R32, R24, R3 ;  /* 0x0000000318207221 */ /* 0x010fcc0000010000 */
[----:B------:R-:W3:Y:S01]  /*c310*/  MUFU.EX2 R159, R159 ;  /* 0x0000009f009f7308 */ /* 0x000ee20000000800 */
[----:B------:R-:W-:Y:S01]  /*c320*/  FFMA.FTZ R14, R14, UR37, -R44 ;  /* 0x000000250e0e7c23 */ /* 0x000fe2000801082c */
[----:B0-----:R-:W-:-:S06]  /*c330*/  FADD.FTZ R34, R156, R15 ;  /* 0x0000000f9c227221 */ /* 0x001fcc0000010000 */
[----:B------:R-:W0:Y:S01]  /*c340*/  MUFU.EX2 R27, R53 ;  /* 0x00000035001b7308 */ /* 0x000e220000000800 */
[----:B-----5:R-:W-:-:S07]  /*c350*/  FADD.FTZ R3, R157, R32 ;  /* 0x000000209d037221 */ /* 0x020fce0000010000 */
[----:B------:R-:W4:Y:S01]  /*c360*/  MUFU.EX2 R26, R26 ;  /* 0x0000001a001a7308 */ /* 0x000f220000000800 */
[----:B-1----:R-:W-:Y:S01]  /*c370*/  FADD.FTZ R15, R39, R34 ;  /* 0x00000022270f7221 */ /* 0x002fe20000010000 */
[----:B------:R-:W-:-:S06]  /*c380*/  FADD.FTZ R32, R30, R3 ;  /* 0x000000031e207221 */ /* 0x000fcc0000010000 */
[----:B------:R-:W-:Y:S08]  /*c390*/  MUFU.EX2 R173, R173 ;  /* 0x000000ad00ad7308 */ /* 0x000ff00000000800 */
[----:B------:R-:W1:Y:S01]  /*c3a0*/  MUFU.EX2 R58, R58 ;  /* 0x0000003a003a7308 */ /* 0x000e620000000800 */
[----:B------:R-:W-:Y:S01]  /*c3b0*/  FFMA.FTZ R0, R0, UR37, -R44 ;  /* 0x0000002500007c23 */ /* 0x000fe2000801082c */
[----:B--2---:R-:W-:Y:S01]  /*c3c0*/  FADD.FTZ R34, R158, R15 ;  /* 0x0000000f9e227221 */ /* 0x004fe20000010000 */
[----:B---3--:R-:W-:-:S05]  /*c3d0*/  FADD.FTZ R3, R159, R32 ;  /* 0x000000209f037221 */ /* 0x008fca0000010000 */
[----:B------:R-:W-:Y:S08]  /*c3e0*/  MUFU.EX2 R14, R14 ;  /* 0x0000000e000e7308 */ /* 0x000ff00000000800 */
[----:B------:R-:W2:Y:S01]  /*c3f0*/  MUFU.EX2 R57, R57 ;  /* 0x0000003900397308 */ /* 0x000ea20000000800 */
[----:B0-----:R-:W-:Y:S01]  /*c400*/  FADD.FTZ R15, R27, R34 ;  /* 0x000000221b0f7221 */ /* 0x001fe20000010000 */
[----:B----4-:R-:W-:-:S06]  /*c410*/  FADD.FTZ R34, R26, R3 ;  /* 0x000000031a227221 */ /* 0x010fcc0000010000 */
[----:B------:R-:W-:Y:S08]  /*c420*/  MUFU.EX2 R175, R175 ;  /* 0x000000af00af7308 */ /* 0x000ff00000000800 */
[----:B------:R-:W0:Y:S01]  /*c430*/  MUFU.EX2 R59, R59 ;  /* 0x0000003b003b7308 */ /* 0x000e220000000800 */
[----:B------:R-:W-:Y:S01]  /*c440*/  F2FP.BF16.F32.PACK_AB R163, R24, R163 ;  /* 0x000000a318a3723e */ /* 0x000fe200000010ff */
[----:B-1----:R-:W-:Y:S01]  /*c450*/  FADD.FTZ R24, R58, R15 ;  /* 0x0000000f3a187221 */ /* 0x002fe20000010000 */
[----:B------:R-:W-:-:S05]  /*c460*/  FADD.FTZ R3, R173, R34 ;  /* 0x00000022ad037221 */ /* 0x000fca0000010000 */
[----:B------:R-:W1:Y:S08]  /*c470*/  MUFU.EX2 R28, R28 ;  /* 0x0000001c001c7308 */ /* 0x000e700000000800 */
[----:B------:R-:W3:Y:S01]  /*c480*/  MUFU.EX2 R32, R0 ;  /* 0x0000000000207308 */ /* 0x000ee20000000800 */
[----:B------:R-:W-:Y:S01]  /*c490*/  F2FP.BF16.F32.PACK_AB R157, R30, R157 ;  /* 0x0000009d1e9d723e */ /* 0x000fe200000010ff */
[----:B--2---:R-:W-:Y:S01]  /*c4a0*/  FADD.FTZ R24, R57, R24 ;  /* 0x0000001839187221 */ /* 0x004fe20000010000 */
[----:B------:R-:W-:-:S03]  /*c4b0*/  FADD.FTZ R30, R14, R3 ;  /* 0x000000030e1e7221 */ /* 0x000fc60000010000 */
[----:B0-----:R-:W-:Y:S01]  /*c4c0*/  FADD.FTZ R3, R59, R24 ;  /* 0x000000183b037221 */ /* 0x001fe20000010000 */
[----:B------:R-:W-:Y:S01]  /*c4d0*/  FADD.FTZ R15, R175, R30 ;  /* 0x0000001eaf0f7221 */ /* 0x000fe20000010000 */
[----:B------:R-:W-:Y:S02]  /*c4e0*/  F2FP.BF16.F32.PACK_AB R153, R46, R153 ;  /* 0x000000992e99723e */ /* 0x000fe400000010ff */
[----:B------:R-:W-:Y:S01]  /*c4f0*/  F2FP.BF16.F32.PACK_AB R155, R50, R155 ;  /* 0x0000009b329b723e */ /* 0x000fe200000010ff */
[----:B-1----:R-:W-:Y:S01]  /*c500*/  FADD.FTZ R3, R28, R3 ;  /* 0x000000031c037221 */ /* 0x002fe20000010000 */
[----:B------:R-:W-:Y:S02]  /*c510*/  F2FP.BF16.F32.PACK_AB R169, R52, R169 ;  /* 0x000000a934a9723e */ /* 0x000fe400000010ff */
[----:B------:R-:W-:Y:S02]  /*c520*/  F2FP.BF16.F32.PACK_AB R171, R54, R171 ;  /* 0x000000ab36ab723e */ /* 0x000fe400000010ff */
[----:B------:R-:W-:Y:S01]  /*c530*/  F2FP.BF16.F32.PACK_AB R165, R56, R165 ;  /* 0x000000a538a5723e */ /* 0x000fe200000010ff */
[----:B---3--:R-:W-:Y:S01]  /*c540*/  FADD.FTZ R0, R32, R15 ;  /* 0x0000000f20007221 */ /* 0x008fe20000010000 */
        /* <DEDUP_REMOVED lines=14> */
[----:B------:R-:W-:Y:S01]  /*c630*/  F2FP.BF16.F32.PACK_AB R175, R32, R175 ;  /* 0x000000af20af723e */ /* 0x000fe200000010ff */
[----:B------:R-:W-:Y:S06]  /*c640*/  @!P0 BRA `(.L_x_5297) ;  /* 0x0000000000048947 */ /* 0x000fec0003800000 */
[----:B------:R-:W-:Y:S01]  /*c650*/  BPT.TRAP 0x1 ;  /* 0x000000040000795c */ /* 0x000fe20000300000 */
.L_x_5297:
[----:B------:R0:W1:Y:S01]  /*c660*/  SYNCS.PHASECHK.TRANS64.TRYWAIT P1, [R13+URZ+0x22850], R74 ;  /* 0x0228504a0d0075a7 */ /* 0x000062000802017f */
[----:B------:R-:W-:Y:S05]  /*c670*/  @!P0 BRA `(.L_x_5298) ;  /* 0x0000000000048947 */ /* 0x000fea0003800000 */
[----:B------:R-:W-:Y:S01]  /*c680*/  BPT.TRAP 0x1 ;  /* 0x000000040000795c */ /* 0x000fe20000300000 */
.L_x_5298:
[----:B------:R-:W-:Y:S04]  /*c690*/  BSSY B0, `(.L_x_5299) ;  /* 0x0000004000007945 */ /* 0x000fe80003800000 */
[----:B-1----:R-:W-:Y:S05]  /*c6a0*/  @P1 BRA `(.L_x_5300) ;  /* 0x0000000000081947 */ /* 0x002fea0003800000 */
[----:B------:R-:W1:Y:S02]  /*c6b0*/  SYNCS.PHASECHK.TRANS64.TRYWAIT P1, [R13+URZ+0x22850], R74 ;  /* 0x0228504a0d0075a7 */ /* 0x000e64000802017f */
[----:B-1----:R-:W-:Y:S05]  /*c6c0*/  @!P1 BRA `(.L_x_5301) ;  /* 0x0000014000489947 */ /* 0x002fea0003800000 */
.L_x_5300:
[----:B------:R-:W-:Y:S05]  /*c6d0*/  BSYNC B0 ;  /* 0x0000000000007941 */ /* 0x000fea0003800000 */
.L_x_5299:
[----:B------:R-:W-:Y:S05]  /*c6e0*/  WARPSYNC.ALL ;  /* 0x0000000000007948 */ /* 0x000fea0003800000 */
[----:B------:R-:W-:Y:S01]  /*c6f0*/  R2UR UR4, R19 ;  /* 0x00000000130472ca */ /* 0x000fe200000e0000 */
[----:B------:R0:W-:Y:S01]  /*c700*/  BAR.SYNC.DEFER_BLOCKING R72, 0x100 ;  /* 0x000400480000751d */ /* 0x0001e20000010000 */
[----:B------:R-:W-:Y:S02]  /*c710*/  IMAD.MOV.U32 R15, RZ, RZ, 0xc00 ;  /* 0x00000c00ff0f7424 */ /* 0x000fe400078e00ff */
[----:B------:R-:W-:Y:S02]  /*c720*/  IMAD.MOV.U32 R27, RZ, RZ, 0x40000040 ;  /* 0x40000040ff1b7424 */ /* 0x000fe400078e00ff */
[----:B------:R-:W-:-:S02]  /*c730*/  IMAD.MOV.U32 R25, RZ, RZ, 0x40000040 ;  /* 0x40000040ff197424 */ /* 0x000fc400078e00ff */
[----:B------:R-:W-:Y:S01]  /*c740*/  IMAD.MOV.U32 R29, RZ, RZ, 0x40000040 ;  /* 0x40000040ff1d7424 */ /* 0x000fe200078e00ff */
[----:B------:R-:W-:Y:S02]  /*c750*/  R2UR UR11, R27 ;  /* 0x000000001b0b72ca */ /* 0x000fe400000e0000 */
[----:B------:R-:W-:Y:S02]  /*c760*/  R2UR UR15, R25 ;  /* 0x00000000190f72ca */ /* 0x000fe400000e0000 */
[----:B------:R-:W-:Y:S01]  /*c770*/  UIADD3 UR4, UR4, 0x400, URZ ;  /* 0x0000040004047890 */ /* 0x000fe2000fffe03f */
[----:B------:R-:W-:Y:S02]  /*c780*/  R2UR UR19, R27 ;  /* 0x000000001b1372ca */ /* 0x000fe400000e0000 */
[----:B------:R-:W-:Y:S01]  /*c790*/  R2UR UR23, R29 ;  /* 0x000000001d1772ca */ /* 0x000fe200000e0000 */
[----:B------:R-:W-:-:S04]  /*c7a0*/  USHF.R.U32.HI UR4, URZ, 0x4, UR4 ;  /* 0x000000043f047899 */ /* 0x000fc80008011604 */
        /* <DEDUP_REMOVED lines=9> */
[----:B------:R-:W-:Y:S02]  /*c840*/  R2UR UR10, R26 ;  /* 0x000000001a0a72ca */ /* 0x000fe400000e0000 */
[C---:B------:R-:W-:Y:S01]  /*c850*/  IADD3 R26, R14.reuse, 0x180, RZ ;  /* 0x000001800e1a7810 */ /* 0x040fe20007ffe0ff */
[----:B------:R-:W-:Y:S01]  /*c860*/  VIADD R14, R14, 0x280 ;  /* 0x000002800e0e7836 */ /* 0x000fe20000000000 */
[----:B------:R-:W-:-:S02]  /*c870*/  R2UR UR14, R24 ;  /* 0x00000000180e72ca */ /* 0x000fc400000e0000 */
[----:B------:R-:W-:Y:S02]  /*c880*/  R2UR UR18, R26 ;  /* 0x000000001a1272ca */ /* 0x000fe400000e0000 */
[----:B------:R-:W-:Y:S02]  /*c890*/  R2UR UR22, R28 ;  /* 0x000000001c1672ca */ /* 0x000fe400000e0000 */
[----:B01----:R-:W-:Y:S01]  /*c8a0*/  WARPGROUP.ARRIVE ;  /* 0x00000000000079c5 */ /* 0x003fe20000000000 */
[----:B------:R-:W-:Y:S02]  /*c8b0*/  R2UR UR26, R14 ;  /* 0x000000000e1a72ca */ /* 0x000fe400000e0000 */
[----:B------:R-:W-:-:S03]  /*c8c0*/  R2UR UR27, R15 ;  /* 0x000000000f1b72ca */ /* 0x000fc600000e0000 */
        /* <DEDUP_REMOVED lines=24> */
.L_x_5302:
[----:B------:R-:W2:Y:S01]  /*ca50*/  LDL R15, [R1+0x4] ;  /* 0x00000400010f7983 */ /* 0x000ea20000100800 */
[----:B------:R-:W0:Y:S03]  /*ca60*/  LDC R14, c[0x0][0x448] ;  /* 0x00011200ff0e7b82 */ /* 0x000e260000000800 */
[----:B------:R-:W3:Y:S04]  /*ca70*/  LDL R154, [R1+0x8] ;  /* 0x00000800019a7983 */ /* 0x000ee80000100800 */
[----:B------:R-:W3:Y:S04]  /*ca80*/  LDL R153, [R1+0x28] ;  /* 0x0000280001997983 */ /* 0x000ee80000100800 */
[----:B------:R-:W4:Y:S01]  /*ca90*/  LDL R152, [R1+0x34] ;  /* 0x0000340001987983 */ /* 0x000f220000100800 */
[----:B------:R-:W-:Y:S01]  /*caa0*/  VIADD R13, R13, 0x22860 ;  /* 0x000228600d0d7836 */ /* 0x000fe20000000000 */
[----:B------:R-:W-:Y:S01]  /*cab0*/  ULDC UR45, c[0x0][0x9d8] ;  /* 0x00027600002d7ab9 */ /* 0x000fe20000000800 */
[----:B------:R-:W-:Y:S01]  /*cac0*/  ULDC UR46, c[0x0][0x9d8] ;  /* 0x00027600002e7ab9 */ /* 0x000fe20000000800 */
[----:B------:R-:W-:Y:S01]  /*cad0*/  ULDC UR39, c[0x0][0x988] ;  /* 0x0002620000277ab9 */ /* 0x000fe20000000800 */
[----:B------:R-:W-:Y:S01]  /*cae0*/  ULDC UR40, c[0x0][0x988] ;  /* 0x0002620000287ab9 */ /* 0x000fe20000000800 */
[----:B0-----:R-:W-:Y:S01]  /*caf0*/  ISETP.NE.AND P1, PT, R14, 0x1, PT ;  /* 0x000000010e00780c */ /* 0x001fe20003f25270 */
[----:B------:R-:W-:-:S05]  /*cb00*/  IMAD.U32 R14, RZ, RZ, UR41 ;  /* 0x00000029ff0e7e24 */ /* 0x000fca000f8e00ff */
[----:B------:R-:W-:-:S04]  /*cb10*/  PRMT R13, R14, 0x654, R13 ;  /* 0x000006540e0d7816 */ /* 0x000fc8000000000d */
[----:B------:R0:W-:Y:S03]  /*cb20*/  SYNCS.ARRIVE.TRANS64.RED.A1T0 RZ, [R13+URZ], RZ ;  /* 0x000000ff0dff79a7 */ /* 0x0001e6000810043f */
[----:B------:R-:W2:Y:S08]  /*cb30*/  @P1 LDC R14, c[0x0][0x44c] ;  /* 0x00011300ff0e1b82 */ /* 0x000eb00000000800 */
[----:B0-----:R-:W0:Y:S01]  /*cb40*/  @P1 LDC R13, c[0x0][0x450] ;  /* 0x00011400ff0d1b82 */ /* 0x001e220000000800 */
[----:B--2---:R-:W-:-:S05]  /*cb50*/  @P1 IMAD.HI.U32 R14, R15, R14, RZ ;  /* 0x0000000e0f0e1227 */ /* 0x004fca00078e00ff */
[----:B0-----:R-:W-:-:S04]  /*cb60*/  @P1 SHF.R.U32.HI R15, RZ, R13, R14 ;  /* 0x0000000dff0f1219 */ /* 0x001fc8000001160e */
[----:B---3--:R-:W-:-:S05]  /*cb70*/  IADD3 R13, R15, R153, -R154 ;  /* 0x000000990f0d7210 */ /* 0x008fca0007ffe89a */
[----:B------:R-:W-:-:S05]  /*cb80*/  IMAD.HI R13, R13, 0x2aaaaaab, RZ ;  /* 0x2aaaaaab0d0d7827 */ /* 0x000fca00078e02ff */
[----:B------:R-:W-:-:S04]  /*cb90*/  SHF.R.U32.HI R14, RZ, 0x1f, R13 ;  /* 0x0000001fff0e7819 */ /* 0x000fc8000001160d */
[----:B------:R-:W-:Y:S01]  /*cba0*/  LEA.HI.SX32 R14, R13, R14, 0x1c ;  /* 0x0000000e0d0e7211 */ /* 0x000fe200078fe2ff */
[----:B------:R-:W-:-:S03]  /*cbb0*/  VIADD R13, R176, 0xfffffffe ;  /* 0xfffffffeb00d7836 */ /* 0x000fc60000000000 */
[----:B----4-:R-:W-:-:S04]  /*cbc0*/  VIMNMX R152, R152, R14, !PT ;  /* 0x0000000e98987248 */ /* 0x010fc80007fe0100 */
[----:B------:R-:W-:Y:S01]  /*cbd0*/  ISETP.GE.AND P1, PT, R13, R152, PT ;  /* 0x000000980d00720c */ /* 0x000fe20003f26270 */
[----:B------:R0:W-:-:S12]  /*cbe0*/  STL [R1+0x14], R152 ;  /* 0x0000149801007387 */ /* 0x0001d80000100800 */
[----:B0-----:R-:W-:Y:S05]  /*cbf0*/  @!P1 BRA `(.L_x_5303) ;  /* 0x0000002c00389947 */ /* 0x001fea0003800000 */
[----:B------:R-:W-:Y:S02]  /*cc00*/  IMAD.MOV.U32 R216, RZ, RZ, R21 ;  /* 0x000000ffffd87224 */ /* 0x000fe400078e0015 */
[----:B------:R-:W-:-:S07]  /*cc10*/  IMAD.MOV.U32 R215, RZ, RZ, R20 ;  /* 0x000000ffffd77224 */ /* 0x000fce00078e0014 */
.L_x_5315:
[----:B------:R-:W-:Y:S01]  /*cc20*/  VIADD R22, R22, 0x1 ;  /* 0x0000000116167836 */ /* 0x000fe20000000000 */
[----:B------:R-:W-:Y:S05]  /*cc30*/  YIELD ;  /* 0x0000000000007946 */ /* 0x000fea0003800000 */
[----:B------:R-:W-:-:S04]  /*cc40*/  ISETP.NE.AND P1, PT, R22, 0x2, PT ;  /* 0x000000021600780c */ /* 0x000fc80003f25270 */
[----:B------:R-:W-:Y:S02]  /*cc50*/  SEL R12, RZ, 0x1, P1 ;  /* 0x00000001ff0c7807 */ /* 0x000fe40000800000 */
[----:B------:R-:W-:Y:S02]  /*cc60*/  SEL R22, R22, RZ, P1 ;  /* 0x000000ff16167207 */ /* 0x000fe40000800000 */
[----:B------:R-:W-:Y:S01]  /*cc70*/  LOP3.LUT R204, R204, R12, RZ, 0x3c, !PT ;  /* 0x0000000ccccc7212 */ /* 0x000fe200078e3cff */
[----:B------:R-:W-:Y:S06]  /*cc80*/  @!P0 BRA `(.L_x_5304) ;  /* 0x0000000000048947 */ /* 0x000fec0003800000 */
[----:B------:R-:W-:Y:S01]  /*cc90*/  BPT.TRAP 0x1 ;  /* 0x000000040000795c */ /* 0x000fe20000300000 */
.L_x_5304:
[----:B------:R-:W-:Y:S01]  /*cca0*/  IMAD R14, R22, 0x8, R19 ;  /* 0x00000008160e7824 */ /* 0x000fe200078e0213 */
[----:B------:R-:W-:-:S04]  /*ccb0*/  SHF.L.U32 R15, R204, 0x1f, RZ ;  /* 0x0000001fcc0f7819 */ /* 0x000fc800000006ff */
[----:B------:R0:W1:Y:S01]  /*ccc0*/  SYNCS.PHASECHK.TRANS64.TRYWAIT P1, [R14+URZ+0x22830], R15 ;  /* 0x0228300f0e0075a7 */ /* 0x000062000802017f */
[----:B------:R-:W-:Y:S05]  /*ccd0*/  @!P0 BRA `(.L_x_5305) ;  /* 0x0000000000048947 */ /* 0x000fea0003800000 */
[----:B------:R-:W-:Y:S01]  /*cce0*/  BPT.TRAP 0x1 ;  /* 0x000000040000795c */ /* 0x000fe20000300000 */
.L_x_5305:
[----:B------:R-:W2:Y:S01]  /*ccf0*/  LDL R12, [R1] ;  /* 0x00000000010c7983 */ /* 0x000ea20000100800 */
[----:B------:R-:W-:Y:S02]  /*cd00*/  IMAD.MOV.U32 R155, RZ, RZ, 0x40000040 ;  /* 0x40000040ff9b7424 */ /* 0x000fe400078e00ff */
[----:B--2---:R-:W-:Y:S01]  /*cd10*/  IMAD R154, R22, 0x300, R12 ;  /* 0x00000300169a7824 */ /* 0x004fe200078e020c */
[----:B-1----:R-:W-:Y:S06]  /*cd20*/  @P1 BRA `(.L_x_5306) ;  /* 0x0000000000081947 */ /* 0x002fec0003800000 */
[----:B------:R-:W1:Y:S02]  /*cd30*/  SYNCS.PHASECHK.TRANS64.TRYWAIT P1, [R14+URZ+0x22830], R15 ;  /* 0x0228300f0e0075a7 */ /* 0x000e64000802017f */
[----:B-1----:R-:W-:Y:S05]  /*cd40*/  @!P1 BRA `(.L_x_5307) ;  /* 0x0000013800bc9947 */ /* 0x002fea0003800000 */
.L_x_5306:
        /* <DEDUP_REMOVED lines=41> */
.L_x_5308:
[----:B------:R-:W3:Y:S01]  /*cfe0*/  LDL R218, [R1+0x4] ;  /* 0x0000040001da7983 */ /* 0x000ee20000100800 */
[----:B------:R-:W4:Y:S03]  /*cff0*/  LDC R21, c[0x0][0x448] ;  /* 0x00011200ff157b82 */ /* 0x000f260000000800 */
[----:B------:R-:W3:Y:S01]  /*d000*/  LDL R20, [R1+0x40] ;  /* 0x0000400001147983 */ /* 0x000ee20000100800 */
[----:B------:R-:W-:-:S03]  /*d010*/  FMUL.FTZ R219, R178, UR46 ;  /* 0x0000002eb2db7c20 */ /* 0x000fc60008410000 */
[----:B------:R-:W5:Y:S01]  /*d020*/  LDL R178, [R1+0x30] ;  /* 0x0000300001b27983 */ /* 0x000f620000100800 */
[----:B------:R-:W-:-:S03]  /*d030*/  FMUL.FTZ R221, R174, UR46 ;  /* 0x0000002eaedd7c20 */ /* 0x000fc60008410000 */
[----:B------:R-:W2:Y:S01]  /*d040*/  LDL R174, [R1+0x28] ;  /* 0x0000280001ae7983 */ /* 0x000ea20000100800 */
[----:B----4-:R-:W-:-:S13]  /*d050*/  ISETP.NE.AND P1, PT, R21, 0x1, PT ;  /* 0x000000011500780c */ /* 0x010fda0003f25270 */
[----:B------:R-:W4:Y:S08]  /*d060*/  @P1 LDC R217, c[0x0][0x44c] ;  /* 0x00011300ffd91b82 */ /* 0x000f300000000800 */
[----:B------:R-:W0:Y:S01]  /*d070*/  @P1 LDC R21, c[0x0][0x450] ;  /* 0x00011400ff151b82 */ /* 0x000e220000000800 */
[----:B---3--:R-:W-:Y:S02]  /*d080*/  IMAD.IADD R20, R20, 0x1, R218 ;  /* 0x0000000114147824 */ /* 0x008fe400078e02da */
[----:B------:R-:W-:Y:S01]  /*d090*/  FMUL.FTZ R218, R162, UR46 ;  /* 0x0000002ea2da7c20 */ /* 0x000fe20008410000 */
[----:B------:R-:W-:-:S02]  /*d0a0*/  FMUL.FTZ R162, R173, UR46 ;  /* 0x0000002eada27c20 */ /* 0x000fc40008410000 */
[----:B------:R-:W2:Y:S01]  /*d0b0*/  LDL R173, [R1+0x8] ;  /* 0x0000080001ad7983 */ /* 0x000ea20000100800 */
[----:B----4-:R-:W-:-:S05]  /*d0c0*/  @P1 IMAD.HI.U32 R217, R20, R217, RZ ;  /* 0x000000d914d91227 */ /* 0x010fca00078e00ff */
[----:B0-----:R-:W-:Y:S01]  /*d0d0*/  @P1 SHF.R.U32.HI R20, RZ, R21, R217 ;  /* 0x00000015ff141219 */ /* 0x001fe200000116d9 */
[----:B------:R-:W-:Y:S01]  /*d0e0*/  FMUL.FTZ R21, R152, UR46 ;  /* 0x0000002e98157c20 */ /* 0x000fe20008410000 */
[----:B------:R-:W-:Y:S01]  /*d0f0*/  FMUL.FTZ R152, R153, UR46 ;  /* 0x0000002e99987c20 */ /* 0x000fe20008410000 */
[----:B------:R-:W-:Y:S01]  /*d100*/  FMUL.FTZ R153, R156, UR46 ;  /* 0x0000002e9c997c20 */ /* 0x000fe20008410000 */
[----:B------:R-:W-:Y:S01]  /*d110*/  FMUL.FTZ R156, R161, UR46 ;  /* 0x0000002ea19c7c20 */ /* 0x000fe20008410000 */
[----:B------:R-:W-:Y:S02]  /*d120*/  FMUL.FTZ R161, R172, UR46 ;  /* 0x0000002eaca17c20 */ /* 0x000fe40008410000 */
[----:B------:R-:W0:Y:S01]  /*d130*/  SHFL.IDX PT, R172, R20, RZ, 0x1c1f ;  /* 0x001c1fff14ac7589 */ /* 0x000e2200000e0000 */
[----:B------:R-:W-:Y:S01]  /*d140*/  FMUL.FTZ R220, R175, UR46 ;  /* 0x0000002eafdc7c20 */ /* 0x000fe20008410000 */
[----:B------:R-:W-:Y:S02]  /*d150*/  FMUL.FTZ R175, R176, UR46 ;  /* 0x0000002eb0af7c20 */ /* 0x000fe40008410000 */
[----:B------:R3:W4:Y:S01]  /*d160*/  SHFL.IDX PT, R176, R20, 0x1, 0x1c1f ;  /* 0x003c1f0014b07f89 */ /* 0x00072200000e0000 */
[----:B------:R-:W-:Y:S01]  /*d170*/  FMUL.FTZ R229, R154, UR46 ;  /* 0x0000002e9ae57c20 */ /* 0x000fe20008410000 */
[----:B------:R-:W-:Y:S01]  /*d180*/  FMUL.FTZ R154, R157, UR46 ;  /* 0x0000002e9d9a7c20 */ /* 0x000fe20008410000 */
[----:B------:R-:W-:Y:S01]  /*d190*/  FMUL.FTZ R228, R155, UR46 ;  /* 0x0000002e9be47c20 */ /* 0x000fe20008410000 */
[----:B---3--:R-:W-:Y:S01]  /*d1a0*/  IMAD R20, R13, -0x60, RZ ;  /* 0xffffffa00d147824 */ /* 0x008fe200078e02ff */
[----:B------:R-:W3:Y:S01]  /*d1b0*/  MUFU.TANH R152, R152 ;  /* 0x0000009800987308 */ /* 0x000ee20000002400 */
[----:B------:R-:W-:Y:S01]  /*d1c0*/  FMUL.FTZ R227, R158, UR46 ;  /* 0x0000002e9ee37c20 */ /* 0x000fe20008410000 */
[----:B------:R-:W-:Y:S01]  /*d1d0*/  FMUL.FTZ R155, R160, UR46 ;  /* 0x0000002ea09b7c20 */ /* 0x000fe20008410000 */
[----:B------:R-:W-:Y:S01]  /*d1e0*/  FMUL.FTZ R157, R164, UR46 ;  /* 0x0000002ea49d7c20 */ /* 0x000fe20008410000 */
[----:B-----5:R-:W-:Y:S01]  /*d1f0*/  IADD3 R20, -R178, 0x1, R20 ;  /* 0x00000001b2147810 */ /* 0x020fe20007ffe114 */
[----:B------:R-:W-:-:S03]  /*d200*/  FMUL.FTZ R158, R165, UR46 ;  /* 0x0000002ea59e7c20 */ /* 0x000fc60008410000 */
[----:B------:R-:W5:Y:S01]  /*d210*/  MUFU.TANH R21, R21 ;  /* 0x0000001500157308 */ /* 0x000f620000002400 */
[----:B------:R-:W-:Y:S01]  /*d220*/  FMUL.FTZ R226, R159, UR46 ;  /* 0x0000002e9fe27c20 */ /* 0x000fe20008410000 */
[----:B------:R-:W-:Y:S01]  /*d230*/  FMUL.FTZ R160, R169, UR46 ;  /* 0x0000002ea9a07c20 */ /* 0x000fe20008410000 */
[----:B------:R-:W-:-:S05]  /*d240*/  FMUL.FTZ R159, R168, UR46 ;  /* 0x0000002ea89f7c20 */ /* 0x000fca0008410000 */
[----:B------:R-:W1:Y:S08]  /*d250*/  MUFU.TANH R153, R153 ;  /* 0x0000009900997308 */ /* 0x000e700000002400 */
[----:B------:R-:W1:Y:S01]  /*d260*/  MUFU.TANH R154, R154 ;  /* 0x0000009a009a7308 */ /* 0x000e620000002400 */
[----:B------:R-:W-:Y:S01]  /*d270*/  FMUL.FTZ R225, R163, UR46 ;  /* 0x0000002ea3e17c20 */ /* 0x000fe20008410000 */
[----:B------:R-:W-:-:S06]  /*d280*/  FMUL.FTZ R164, R180, UR46 ;  /* 0x0000002eb4a47c20 */ /* 0x000fcc0008410000 */
[----:B------:R-:W1:Y:S01]  /*d290*/  MUFU.TANH R156, R156 ;  /* 0x0000009c009c7308 */ /* 0x000e620000002400 */
[----:B------:R-:W-:-:S07]  /*d2a0*/  FMUL.FTZ R163, R181, UR46 ;  /* 0x0000002eb5a37c20 */ /* 0x000fce0008410000 */
[----:B------:R-:W1:Y:S08]  /*d2b0*/  MUFU.TANH R155, R155 ;  /* 0x0000009b009b7308 */ /* 0x000e700000002400 */
[----:B------:R-:W1:Y:S01]  /*d2c0*/  MUFU.TANH R157, R157 ;  /* 0x0000009d009d7308 */ /* 0x000e620000002400 */
[----:B------:R-:W-:-:S07]  /*d2d0*/  FMUL.FTZ R177, R177, UR46 ;  /* 0x0000002eb1b17c20 */ /* 0x000fce0008410000 */
[----:B------:R-:W1:Y:S01]  /*d2e0*/  MUFU.TANH R158, R158 ;  /* 0x0000009e009e7308 */ /* 0x000e620000002400 */
[----:B------:R-:W-:Y:S01]  /*d2f0*/  FMUL.FTZ R169, R186, UR46 ;  /* 0x0000002ebaa97c20 */ /* 0x000fe20008410000 */
[----:B------:R-:W-:Y:S01]  /*d300*/  FMUL.FTZ R165, R184, UR46 ;  /* 0x0000002eb8a57c20 */ /* 0x000fe20008410000 */
[----:B------:R-:W-:-:S05]  /*d310*/  FMUL.FTZ R186, R188, UR46 ;  /* 0x0000002ebcba7c20 */ /* 0x000fca0008410000 */
[----:B------:R-:W1:Y:S01]  /*d320*/  MUFU.TANH R160, R160 ;  /* 0x000000a000a07308 */ /* 0x000e620000002400 */
[----:B------:R-:W-:Y:S01]  /*d330*/  FMUL.FTZ R217, R167, UR46 ;  /* 0x0000002ea7d97c20 */ /* 0x000fe20008410000 */
[----:B------:R-:W-:-:S06]  /*d340*/  FMUL.FTZ R167, R182, UR46 ;  /* 0x0000002eb6a77c20 */ /* 0x000fcc0008410000 */
[----:B------:R-:W1:Y:S01]  /*d350*/  MUFU.TANH R159, R159 ;  /* 0x0000009f009f7308 */ /* 0x000e620000002400 */
[----:B------:R-:W-:-:S07]  /*d360*/  FMUL.FTZ R168, R183, UR46 ;  /* 0x0000002eb7a87c20 */ /* 0x000fce0008410000 */
[----:B------:R-:W1:Y:S01]  /*d370*/  MUFU.TANH R161, R161 ;  /* 0x000000a100a17308 */ /* 0x000e620000002400 */
[----:B------:R-:W-:-:S07]  /*d380*/  FMUL.FTZ R183, R185, UR46 ;  /* 0x0000002eb9b77c20 */ /* 0x000fce0008410000 */
[----:B------:R-:W1:Y:S01]  /*d390*/  MUFU.TANH R162, R162 ;  /* 0x000000a200a27308 */ /* 0x000e620000002400 */
[----:B------:R-:W-:Y:S01]  /*d3a0*/  FMUL.FTZ R224, R166, UR46 ;  /* 0x0000002ea6e07c20 */ /* 0x000fe20008410000 */
[----:B------:R-:W-:-:S06]  /*d3b0*/  FMUL.FTZ R166, R179, UR46 ;  /* 0x0000002eb3a67c20 */ /* 0x000fcc0008410000 */
        /* <DEDUP_REMOVED lines=11> */
[----:B------:R-:W-:-:S07]  /*d470*/  FMUL.FTZ R199, R199, UR46 ;  /* 0x0000002ec7c77c20 */ /* 0x000fce0008410000 */
[----:B------:R-:W1:Y:S01]  /*d480*/  MUFU.TANH R218, R218 ;  /* 0x000000da00da7308 */ /* 0x000e620000002400 */
[----:B------:R-:W-:-:S07]  /*d490*/  FMUL.FTZ R223, R170, UR46 ;  /* 0x0000002eaadf7c20 */ /* 0x000fce0008410000 */
        /* <DEDUP_REMOVED lines=8> */
[----:B--2---:R-:W-:-:S05]  /*d520*/  IADD3 R173, -R173, R20, R174 ;  /* 0x00000014adad7210 */ /* 0x004fca0007ffe1ae */
[C---:B0-----:R-:W-:Y:S02]  /*d530*/  IMAD.IADD R20, R173.reuse, 0x1, R172 ;  /* 0x00000001ad147824 */ /* 0x041fe400078e02ac */
[----:B----4-:R-:W-:-:S03]  /*d540*/  IMAD.IADD R176, R173, 0x1, R176 ;  /* 0x00000001adb07824 */ /* 0x010fc600078e02b0 */
[C---:B------:R-:W-:Y:S02]  /*d550*/  ISETP.GT.AND P3, PT, R20.reuse, 0x1, PT ;  /* 0x000000011400780c */ /* 0x040fe40003f64270 */
[C---:B------:R-:W-:Y:S02]  /*d560*/  ISETP.GT.AND P2, PT, R20.reuse, RZ, PT ;  /* 0x000000ff1400720c */ /* 0x040fe40003f44270 */
[C---:B------:R-:W-:Y:S02]  /*d570*/  ISETP.GT.AND P4, PT, R20.reuse, 0x8, PT ;  /* 0x000000081400780c */ /* 0x040fe40003f84270 */
[----:B------:R-:W-:Y:S02]  /*d580*/  ISETP.GT.AND P1, PT, R20, 0x9, PT ;  /* 0x000000091400780c */ /* 0x000fe40003f24270 */
[----:B---3--:R-:W-:Y:S02]  /*d590*/  FSEL R173, R152, -INF , P3 ;  /* 0xff80000098ad7808 */ /* 0x008fe40001800000 */
[----:B-----5:R-:W-:-:S02]  /*d5a0*/  FSEL R181, R21, -INF , P2 ;  /* 0xff80000015b57808 */ /* 0x020fc40001000000 */
[C---:B------:R-:W-:Y:S02]  /*d5b0*/  ISETP.GT.AND P3, PT, R20.reuse, 0x11, PT ;  /* 0x000000111400780c */ /* 0x040fe40003f64270 */
[----:B-1----:R-:W-:Y:S02]  /*d5c0*/  FSEL R182, R153, -INF , P4 ;  /* 0xff80000099b67808 */ /* 0x002fe40002000000 */
[C---:B------:R-:W-:Y:S02]  /*d5d0*/  ISETP.GT.AND P2, PT, R20.reuse, 0x10, PT ;  /* 0x000000101400780c */ /* 0x040fe40003f44270 */
[----:B------:R-:W-:Y:S02]  /*d5e0*/  ISETP.GT.AND P4, PT, R20, 0x18, PT ;  /* 0x000000181400780c */ /* 0x000fe40003f84270 */
[----:B------:R-:W-:Y:S02]  /*d5f0*/  FSEL R174, R154, -INF , P1 ;  /* 0xff8000009aae7808 */ /* 0x000fe40000800000 */
[----:B------:R-:W-:-:S02]  /*d600*/  ISETP.GT.AND P1, PT, R20, 0x19, PT ;  /* 0x000000191400780c */ /* 0x000fc40003f24270 */
[----:B------:R-:W-:Y:S02]  /*d610*/  FSEL R156, R156, -INF , P3 ;  /* 0xff8000009c9c7808 */ /* 0x000fe40001800000 */
[----:B------:R-:W-:Y:S02]  /*d620*/  FSEL R180, R155, -INF , P2 ;  /* 0xff8000009bb47808 */ /* 0x000fe40001000000 */
[C---:B------:R-:W-:Y:S02]  /*d630*/  ISETP.GT.AND P3, PT, R20.reuse, 0x21, PT ;  /* 0x000000211400780c */ /* 0x040fe40003f64270 */
[----:B------:R-:W-:Y:S02]  /*d640*/  FSEL R179, R157, -INF , P4 ;  /* 0xff8000009db37808 */ /* 0x000fe40002000000 */
[C---:B------:R-:W-:Y:S02]  /*d650*/  ISETP.GT.AND P2, PT, R20.reuse, 0x20, PT ;  /* 0x000000201400780c */ /* 0x040fe40003f44270 */
[----:B------:R-:W-:-:S02]  /*d660*/  ISETP.GT.AND P4, PT, R20, 0x28, PT ;  /* 0x000000281400780c */ /* 0x000fc40003f84270 */
[----:B------:R-:W-:Y:S02]  /*d670*/  FSEL R157, R158, -INF , P1 ;  /* 0xff8000009e9d7808 */ /* 0x000fe40000800000 */
[----:B------:R-:W-:Y:S02]  /*d680*/  ISETP.GT.AND P1, PT, R20, 0x29, PT ;  /* 0x000000291400780c */ /* 0x000fe40003f24270 */
[----:B------:R-:W-:Y:S02]  /*d690*/  FSEL R158, R160, -INF , P3 ;  /* 0xff800000a09e7808 */ /* 0x000fe40001800000 */
[----:B------:R-:W-:Y:S02]  /*d6a0*/  FSEL R178, R159, -INF , P2 ;  /* 0xff8000009fb27808 */ /* 0x000fe40001000000 */
[----:B------:R-:W-:Y:S02]  /*d6b0*/  FSEL R160, R161, -INF , P4 ;  /* 0xff800000a1a07808 */ /* 0x000fe40002000000 */
[----:B------:R-:W-:-:S02]  /*d6c0*/  ISETP.GT.AND P2, PT, R20, 0x30, PT ;  /* 0x000000301400780c */ /* 0x000fc40003f44270 */
[----:B------:R-:W-:Y:S02]  /*d6d0*/  ISETP.GT.AND P4, PT, R20, 0x38, PT ;  /* 0x000000381400780c */ /* 0x000fe40003f84270 */
[----:B------:R-:W-:Y:S02]  /*d6e0*/  FSEL R154, R162, -INF , P1 ;  /* 0xff800000a29a7808 */ /* 0x000fe40000800000 */
[C---:B------:R-:W-:Y:S02]  /*d6f0*/  ISETP.GT.AND P1, PT, R20.reuse, 0x39, PT ;  /* 0x000000391400780c */ /* 0x040fe40003f24270 */
[----:B------:R-:W-:Y:S02]  /*d700*/  ISETP.GT.AND P3, PT, R20, 0x31, PT ;  /* 0x000000311400780c */ /* 0x000fe40003f64270 */
[----:B------:R-:W-:Y:S02]  /*d710*/  FSEL R175, R175, -INF , P2 ;  /* 0xff800000afaf7808 */ /* 0x000fe40001000000 */
[----:B------:R-:W-:-:S02]  /*d720*/  FSEL R159, R164, -INF , P4 ;  /* 0xff800000a49f7808 */ /* 0x000fc40002000000 */
[C---:B------:R-:W-:Y:S02]  /*d730*/  ISETP.GT.AND P2, PT, R20.reuse, 0x40, PT ;  /* 0x000000401400780c */ /* 0x040fe40003f44270 */
[----:B------:R-:W-:Y:S02]  /*d740*/  ISETP.GT.AND P4, PT, R20, 0x48, PT ;  /* 0x000000481400780c */ /* 0x000fe40003f84270 */
[----:B------:R-:W-:Y:S02]  /*d750*/  FSEL R155, R163, -INF , P1 ;  /* 0xff800000a39b7808 */ /* 0x000fe40000800000 */
[----:B------:R-:W-:Y:S02]  /*d760*/  ISETP.GT.AND P1, PT, R176, RZ, PT ;  /* 0x000000ffb000720c */ /* 0x000fe40003f24270 */
[----:B------:R-:W-:Y:S02]  /*d770*/  FSEL R177, R177, -INF , P3 ;  /* 0xff800000b1b17808 */ /* 0x000fe40001800000 */
[----:B------:R-:W-:-:S02]  /*d780*/  ISETP.GT.AND P3, PT, R20, 0x41, PT ;  /* 0x000000411400780c */ /* 0x000fc40003f64270 */
[----:B------:R-:W-:Y:S02]  /*d790*/  FSEL R162, R165, -INF , P2 ;  /* 0xff800000a5a27808 */ /* 0x000fe40001000000 */
[----:B------:R-:W-:Y:S02]  /*d7a0*/  FSEL R152, R186, -INF , P4 ;  /* 0xff800000ba987808 */ /* 0x000fe40002000000 */
[C---:B------:R-:W-:Y:S02]  /*d7b0*/  ISETP.GT.AND P2, PT, R176.reuse, 0x1, PT ;  /* 0x00000001b000780c */ /* 0x040fe40003f44270 */
[----:B------:R-:W-:Y:S02]  /*d7c0*/  FSEL R186, R229, -INF , P1 ;  /* 0xff800000e5ba7808 */ /* 0x000fe40000800000 */
[----:B------:R-:W-:Y:S02]  /*d7d0*/  FSEL R161, R183, -INF , P3 ;  /* 0xff800000b7a17808 */ /* 0x000fe40001800000 */
[----:B------:R-:W-:-:S02]  /*d7e0*/  ISETP.GT.AND P3, PT, R176, 0x8, PT ;  /* 0x00000008b000780c */ /* 0x000fc40003f64270 */
[----:B------:R-:W-:Y:S02]  /*d7f0*/  FSEL R153, R228, -INF , P2 ;  /* 0xff800000e4997808 */ /* 0x000fe40001000000 */
[----:B------:R-:W-:Y:S01]  /*d800*/  FMNMX.FTZ R21, R186, R216, !PT ;  /* 0x000000d8ba157209 */ /* 0x000fe20007810000 */
[----:B------:R0:W-:Y:S01]  /*d810*/  MUFU.TANH R172, R199 ;  /* 0x000000c700ac7308 */ /* 0x0001e20000002400 */
[C---:B------:R-:W-:Y:S02]  /*d820*/  ISETP.GT.AND P4, PT, R176.reuse, 0x9, PT ;  /* 0x00000009b000780c */ /* 0x040fe40003f84270 */
[----:B------:R-:W-:Y:S02]  /*d830*/  FMNMX.FTZ R21, R153, R21, !PT ;  /* 0x0000001599157209 */ /* 0x000fe40007810000 */
[----:B------:R-:W-:Y:S02]  /*d840*/  ISETP.GT.AND P1, PT, R176, 0x10, PT ;  /* 0x00000010b000780c */ /* 0x000fe40003f24270 */
[----:B0-----:R-:W-:-:S02]  /*d850*/  FSEL R199, R227, -INF , P3 ;  /* 0xff800000e3c77808 */ /* 0x001fc40001800000 */
[----:B------:R-:W-:Y:S02]  /*d860*/  FSEL R198, R226, -INF , P4 ;  /* 0xff800000e2c67808 */ /* 0x000fe40002000000 */
[----:B------:R-:W-:Y:S02]  /*d870*/  FMNMX.FTZ R21, R199, R21, !PT ;  /* 0x00000015c7157209 */ /* 0x000fe40007810000 */
[----:B------:R-:W-:Y:S02]  /*d880*/  ISETP.GT.AND P2, PT, R176, 0x11, PT ;  /* 0x00000011b000780c */ /* 0x000fe40003f44270 */
[----:B------:R-:W-:Y:S02]  /*d890*/  FSEL R218, R218, -INF , P1 ;  /* 0xff800000dada7808 */ /* 0x000fe40000800000 */
[----:B------:R-:W-:Y:S01]  /*d8a0*/  FMNMX.FTZ R21, R198, R21, !PT ;  /* 0x00000015c6157209 */ /* 0x000fe20007810000 */
[----:B------:R-:W0:Y:S01]  /*d8b0*/  MUFU.TANH R222, R222 ;  /* 0x000000de00de7308 */ /* 0x000e220000002400 */
[----:B------:R-:W-:-:S02]  /*d8c0*/  ISETP.GT.AND P3, PT, R176, 0x18, PT ;  /* 0x00000018b000780c */ /* 0x000fc40003f64270 */
[----:B------:R-:W-:Y:S02]  /*d8d0*/  FSEL R194, R225, -INF , P2 ;  /* 0xff800000e1c27808 */ /* 0x000fe40001000000 */
[----:B------:R-:W-:Y:S01]  /*d8e0*/  FMNMX.FTZ R21, R218, R21, !PT ;  /* 0x00000015da157209 */ /* 0x000fe20007810000 */
[----:B------:R-:W-:Y:S01]  /*d8f0*/  FMUL.FTZ R188, R191, UR46 ;  /* 0x0000002ebfbc7c20 */ /* 0x000fe20008410000 */
[----:B------:R-:W-:Y:S01]  /*d900*/  ISETP.GT.AND P4, PT, R176, 0x19, PT ;  /* 0x00000019b000780c */ /* 0x000fe20003f84270 */
[----:B------:R-:W1:Y:S01]  /*d910*/  MUFU.TANH R221, R221 ;  /* 0x000000dd00dd7308 */ /* 0x000e620000002400 */
[----:B------:R-:W-:Y:S02]  /*d920*/  FSEL R191, R224, -INF , P3 ;  /* 0xff800000e0bf7808 */ /* 0x000fe40001800000 */
[----:B------:R-:W-:Y:S02]  /*d930*/  FMNMX.FTZ R21, R194, R21, !PT ;  /* 0x00000015c2157209 */ /* 0x000fe40007810000 */
[----:B------:R-:W-:-:S02]  /*d940*/  ISETP.GT.AND P1, PT, R176, 0x20, PT ;  /* 0x00000020b000780c */ /* 0x000fc40003f24270 */
[----:B------:R-:W-:Y:S01]  /*d950*/  FSEL R217, R217, -INF , P4 ;  /* 0xff800000d9d97808 */ /* 0x000fe20002000000 */
[----:B------:R-:W2:Y:S01]  /*d960*/  MUFU.TANH R220, R220 ;  /* 0x000000dc00dc7308 */ /* 0x000ea20000002400 */
[----:B------:R-:W-:Y:S01]  /*d970*/  FMNMX.FTZ R21, R191, R21, !PT ;  /* 0x00000015bf157209 */ /* 0x000fe20007810000 */
[----:B------:R-:W-:Y:S01]  /*d980*/  FMUL.FTZ R184, R195, UR46 ;  /* 0x0000002ec3b87c20 */ /* 0x000fe20008410000 */
[----:B------:R-:W-:Y:S02]  /*d990*/  ISETP.GT.AND P2, PT, R176, 0x21, PT ;  /* 0x00000021b000780c */ /* 0x000fe40003f44270 */
[----:B------:R-:W-:Y:S02]  /*d9a0*/  FSEL R195, R223, -INF , P1 ;  /* 0xff800000dfc37808 */ /* 0x000fe40000800000 */
[----:B------:R-:W-:Y:S01]  /*d9b0*/  FMNMX.FTZ R21, R217, R21, !PT ;  /* 0x00000015d9157209 */ /* 0x000fe20007810000 */
[----:B------:R-:W3:Y:S01]  /*d9c0*/  MUFU.TANH R219, R219 ;  /* 0x000000db00db7308 */ /* 0x000ee20000002400 */
[----:B------:R-:W-:Y:S01]  /*d9d0*/  FMUL.FTZ R171, R190, UR46 ;  /* 0x0000002ebeab7c20 */ /* 0x000fe20008410000 */
[----:B------:R-:W-:-:S02]  /*d9e0*/  ISETP.GT.AND P3, PT, R176, 0x28, PT ;  /* 0x00000028b000780c */ /* 0x000fc40003f64270 */
[----:B0-----:R-:W-:Y:S02]  /*d9f0*/  FSEL R190, R222, -INF , P2 ;  /* 0xff800000debe7808 */ /* 0x001fe40001000000 */
[----:B------:R-:W-:Y:S02]  /*da00*/  FMNMX.FTZ R21, R195, R21, !PT ;  /* 0x00000015c3157209 */ /* 0x000fe40007810000 */
[----:B------:R-:W0:Y:S01]  /*da10*/  MUFU.TANH R166, R166 ;  /* 0x000000a600a67308 */ /* 0x000e220000002400 */
[----:B------:R-:W-:Y:S02]  /*da20*/  ISETP.GT.AND P4, PT, R176, 0x29, PT ;  /* 0x00000029b000780c */ /* 0x000fe40003f84270 */
[----:B-1----:R-:W-:Y:S02]  /*da30*/  FSEL R163, R221, -INF , P3 ;  /* 0xff800000dda37808 */ /* 0x002fe40001800000 */
[----:B------:R-:W-:-:S03]  /*da40*/  FMNMX.FTZ R21, R190, R21, !PT ;  /* 0x00000015be157209 */ /* 0x000fc60007810000 */
[----:B------:R-:W1:Y:S01]  /*da50*/  MUFU.TANH R167, R167 ;  /* 0x000000a700a77308 */ /* 0x000e620000002400 */
[----:B------:R-:W-:Y:S02]  /*da60*/  ISETP.GT.AND P1, PT, R176, 0x30, PT ;  /* 0x00000030b000780c */ /* 0x000fe40003f24270 */
[----:B--2---:R-:W-:Y:S02]  /*da70*/  FSEL R164, R220, -INF , P4 ;  /* 0xff800000dca47808 */ /* 0x004fe40002000000 */
[----:B------:R-:W-:-:S03]  /*da80*/  FMNMX.FTZ R21, R163, R21, !PT ;  /* 0x00000015a3157209 */ /* 0x000fc60007810000 */
[----:B------:R-:W2:Y:S01]  /*da90*/  MUFU.TANH R168, R168 ;  /* 0x000000a800a87308 */ /* 0x000ea20000002400 */
[----:B------:R-:W-:Y:S02]  /*daa0*/  ISETP.GT.AND P2, PT, R176, 0x31, PT ;  /* 0x00000031b000780c */ /* 0x000fe40003f44270 */
[----:B---3--:R-:W-:Y:S02]  /*dab0*/  FSEL R165, R219, -INF , P1 ;  /* 0xff800000dba57808 */ /* 0x008fe40000800000 */
[----:B------:R-:W-:-:S03]  /*dac0*/  FMNMX.FTZ R21, R164, R21, !PT ;  /* 0x00000015a4157209 */ /* 0x000fc60007810000 */
[----:B------:R-:W3:Y:S01]  /*dad0*/  MUFU.TANH R169, R169 ;  /* 0x000000a900a97308 */ /* 0x000ee20000002400 */
[----:B------:R-:W-:Y:S02]  /*dae0*/  ISETP.GT.AND P3, PT, R176, 0x38, PT ;  /* 0x00000038b000780c */ /* 0x000fe40003f64270 */
[----:B0-----:R-:W-:Y:S02]  /*daf0*/  FSEL R166, R166, -INF , P2 ;  /* 0xff800000a6a67808 */ /* 0x001fe40001000000 */
[----:B------:R-:W-:-:S03]  /*db00*/  FMNMX.FTZ R21, R165, R21, !PT ;  /* 0x00000015a5157209 */ /* 0x000fc60007810000 */
        /* <DEDUP_REMOVED lines=23> */
[----:B------:R-:W-:Y:S02]  /*dc80*/  FMNMX.FTZ R21, R171, R21, !PT ;  /* 0x00000015ab157209 */ /* 0x000fe40007810000 */
[----:B------:R-:W-:Y:S02]  /*dc90*/  ISETP.GT.AND P2, PT, R176, 0x51, PT ;  /* 0x00000051b000780c */ /* 0x000fe40003f44270 */
[----:B---3--:R-:W-:Y:S02]  /*dca0*/  FSEL R187, R187, -INF , P1 ;  /* 0xff800000bbbb7808 */ /* 0x008fe40000800000 */
[----:B------:R-:W-:-:S02]  /*dcb0*/  FMNMX.FTZ R21, R188, R21, !PT ;  /* 0x00000015bc157209 */ /* 0x000fc40007810000 */
[----:B------:R-:W-:Y:S02]  /*dcc0*/  ISETP.GT.AND P3, PT, R176, 0x58, PT ;  /* 0x00000058b000780c */ /* 0x000fe40003f64270 */
[----:B0-----:R-:W-:Y:S02]  /*dcd0*/  FSEL R184, R184, -INF , P2 ;  /* 0xff800000b8b87808 */ /* 0x001fe40001000000 */
[----:B------:R-:W-:Y:S02]  /*dce0*/  FMNMX.FTZ R21, R187, R21, !PT ;  /* 0x00000015bb157209 */ /* 0x000fe40007810000 */
[----:B------:R-:W-:Y:S02]  /*dcf0*/  ISETP.GT.AND P4, PT, R176, 0x59, PT ;  /* 0x00000059b000780c */ /* 0x000fe40003f84270 */
[----:B-1----:R-:W-:Y:S02]  /*dd00*/  FSEL R185, R185, -INF , P3 ;  /* 0xff800000b9b97808 */ /* 0x002fe40001800000 */
[----:B------:R-:W-:-:S02]  /*dd10*/  FMNMX.FTZ R21, R184, R21, !PT ;  /* 0x00000015b8157209 */ /* 0x000fc40007810000 */
[----:B------:R-:W-:Y:S02]  /*dd20*/  FSEL R172, R172, -INF , P4 ;  /* 0xff800000acac7808 */ /* 0x000fe40002000000 */
[C---:B------:R-:W-:Y:S02]  /*dd30*/  ISETP.GT.AND P1, PT, R20.reuse, 0x49, PT ;  /* 0x000000491400780c */ /* 0x040fe40003f24270 */
[C---:B------:R-:W-:Y:S02]  /*dd40*/  ISETP.GT.AND P2, PT, R20.reuse, 0x50, PT ;  /* 0x000000501400780c */ /* 0x040fe40003f44270 */
[C---:B------:R-:W-:Y:S02]  /*dd50*/  ISETP.GT.AND P3, PT, R20.reuse, 0x51, PT ;  /* 0x000000511400780c */ /* 0x040fe40003f64270 */
[C---:B------:R-:W-:Y:S02]  /*dd60*/  ISETP.GT.AND P4, PT, R20.reuse, 0x58, PT ;  /* 0x000000581400780c */ /* 0x040fe40003f84270 */
[----:B------:R-:W-:-:S02]  /*dd70*/  ISETP.GT.AND P5, PT, R20, 0x59, PT ;  /* 0x000000591400780c */ /* 0x000fc40003fa4270 */
[----:B------:R-:W-:-:S04]  /*dd80*/  FMNMX.FTZ R20, R185, R21, !PT ;  /* 0x00000015b9147209 */ /* 0x000fc80007810000 */
[----:B------:R-:W-:-:S05]  /*dd90*/  FMNMX.FTZ R20, R172, R20, !PT ;  /* 0x00000014ac147209 */ /* 0x000fca0007810000 */
[----:B------:R-:W0:Y:S02]  /*dda0*/  SHFL.BFLY PT, R21, R20, 0x2, 0x1f ;  /* 0x0c401f0014157f89 */ /* 0x000e2400000e0000 */
[----:B0-----:R-:W-:-:S05]  /*ddb0*/  FMNMX.FTZ R21, R20, R21, !PT ;  /* 0x0000001514157209 */ /* 0x001fca0007810000 */
[----:B------:R-:W0:Y:S01]  /*ddc0*/  SHFL.BFLY PT, R20, R21, 0x1, 0x1f ;  /* 0x0c201f0015147f89 */ /* 0x000e2200000e0000 */
[----:B------:R-:W-:Y:S01]  /*ddd0*/  UMOV UR37, UR40 ;  /* 0x0000002800257c82 */ /* 0x000fe20008000000 */
[----:B------:R-:W-:Y:S01]  /*dde0*/  FMUL.FTZ R189, R189, UR46 ;  /* 0x0000002ebdbd7c20 */ /* 0x000fe20008410000 */
[----:B0-----:R-:W-:-:S04]  /*ddf0*/  FMNMX.FTZ R21, R21, R20, !PT ;  /* 0x0000001415157209 */ /* 0x001fc80007810000 */
[C---:B------:R-:W-:Y:S01]  /*de00*/  FSETP.NEU.FTZ.AND P6, PT, R21.reuse, -INF , PT ;  /* 0xff8000001500780b */ /* 0x040fe20003fdd000 */
[----:B------:R-:W-:-:S03]  /*de10*/  FMUL.FTZ R176, R21, UR37 ;  /* 0x0000002515b07c20 */ /* 0x000fc60008410000 */
[----:B------:R-:W-:Y:S02]  /*de20*/  FSEL R20, R21, RZ, P6 ;  /* 0x000000ff15147208 */ /* 0x000fe40003000000 */
[----:B------:R-:W-:-:S03]  /*de30*/  FSEL R176, R176, RZ, P6 ;  /* 0x000000ffb0b07208 */ /* 0x000fc60003000000 */
[----:B------:R-:W-:Y:S02]  /*de40*/  FADD.FTZ R20, -R20, R216 ;  /* 0x000000d814147221 */ /* 0x000fe40000010100 */
[--C-:B------:R-:W-:Y:S02]  /*de50*/  FFMA.FTZ R186, R186, UR37, -R176.reuse ;  /* 0x00000025baba7c23 */ /* 0x100fe400080108b0 */
[----:B------:R-:W-:Y:S01]  /*de60*/  FMUL.FTZ R20, R20, UR37 ;  /* 0x0000002514147c20 */ /* 0x000fe20008410000 */
[----:B------:R0:W-:Y:S01]  /*de70*/  MUFU.TANH R183, R189 ;  /* 0x000000bd00b77308 */ /* 0x0001e20000002400 */
        /* <DEDUP_REMOVED lines=23> */
[----:B------:R-:W-:Y:S08]  /*dff0*/  MUFU.EX2 R195, R186 ;  /* 0x000000ba00c37308 */ /* 0x000ff00000000800 */
[----:B------:R-:W0:Y:S02]  /*e000*/  MUFU.EX2 R176, R20 ;  /* 0x0000001400b07308 */ /* 0x000e240000000800 */
[----:B0-----:R-:W-:Y:S01]  /*e010*/  FFMA.FTZ R186, R176, R0, R195 ;  /* 0x00000000b0ba7223 */ /* 0x001fe200000100c3 */
[----:B------:R-:W-:-:S04]  /*e020*/  FMNMX.FTZ R0, R181, R215, !PT ;  /* 0x000000d7b5007209 */ /* 0x000fc80007810000 */
[----:B------:R-:W-:-:S04]  /*e030*/  FMNMX.FTZ R0, R173, R0, !PT ;  /* 0x00000000ad007209 */ /* 0x000fc80007810000 */
[----:B------:R-:W-:-:S04]  /*e040*/  FMNMX.FTZ R0, R182, R0, !PT ;  /* 0x00000000b6007209 */ /* 0x000fc80007810000 */
[----:B------:R-:W-:-:S04]  /*e050*/  FMNMX.FTZ R0, R174, R0, !PT ;  /* 0x00000000ae007209 */ /* 0x000fc80007810000 */
[----:B------:R-:W-:-:S04]  /*e060*/  FMNMX.FTZ R0, R180, R0, !PT ;  /* 0x00000000b4007209 */ /* 0x000fc80007810000 */
[----:B------:R-:W-:-:S04]  /*e070*/  FMNMX.FTZ R0, R156, R0, !PT ;  /* 0x000000009c007209 */ /* 0x000fc80007810000 */
[----:B------:R-:W-:-:S04]  /*e080*/  FMNMX.FTZ R0, R179, R0, !PT ;  /* 0x00000000b3007209 */ /* 0x000fc80007810000 */
[----:B------:R-:W-:Y:S01]  /*e090*/  FMNMX.FTZ R0, R157, R0, !PT ;  /* 0x000000009d007209 */ /* 0x000fe20007810000 */
[----:B------:R-:W0:Y:S03]  /*e0a0*/  MUFU.EX2 R153, R153 ;  /* 0x0000009900997308 */ /* 0x000e260000000800 */
[----:B------:R-:W-:-:S04]  /*e0b0*/  FMNMX.FTZ R0, R178, R0, !PT ;  /* 0x00000000b2007209 */ /* 0x000fc80007810000 */
[----:B------:R-:W-:-:S04]  /*e0c0*/  FMNMX.FTZ R0, R158, R0, !PT ;  /* 0x000000009e007209 */ /* 0x000fc80007810000 */
[----:B------:R-:W-:-:S04]  /*e0d0*/  FMNMX.FTZ R0, R160, R0, !PT ;  /* 0x00000000a0007209 */ /* 0x000fc80007810000 */
[----:B------:R-:W-:-:S04]  /*e0e0*/  FMNMX.FTZ R0, R154, R0, !PT ;  /* 0x000000009a007209 */ /* 0x000fc80007810000 */
[----:B------:R-:W-:Y:S01]  /*e0f0*/  FMNMX.FTZ R0, R175, R0, !PT ;  /* 0x00000000af007209 */ /* 0x000fe20007810000 */
[C---:B0-----:R-:W-:Y:S01]  /*e100*/  FADD.FTZ R186, R153.reuse, R186 ;  /* 0x000000ba99ba7221 */ /* 0x041fe20000010000 */
[----:B------:R-:W-:Y:S01]  /*e110*/  F2FP.BF16.F32.PACK_AB R153, R153, R195 ;  /* 0x000000c39999723e */ /* 0x000fe200000010ff */
[----:B------:R-:W-:Y:S01]  /*e120*/  FMUL.FTZ R195, R192, UR46 ;  /* 0x0000002ec0c37c20 */ /* 0x000fe20008410000 */
[----:B------:R-:W-:Y:S01]  /*e130*/  FMNMX.FTZ R20, R177, R0, !PT ;  /* 0x00000000b1147209 */ /* 0x000fe20007810000 */
[----:B------:R-:W-:-:S03]  /*e140*/  FMUL.FTZ R193, R193, UR46 ;  /* 0x0000002ec1c17c20 */ /* 0x000fc60008410000 */
[----:B------:R-:W-:Y:S01]  /*e150*/  FMNMX.FTZ R20, R159, R20, !PT ;  /* 0x000000149f147209 */ /* 0x000fe20007810000 */
[----:B------:R-:W0:Y:S03]  /*e160*/  MUFU.TANH R195, R195 ;  /* 0x000000c300c37308 */ /* 0x000e260000002400 */
[----:B------:R-:W-:Y:S01]  /*e170*/  FMNMX.FTZ R192, R155, R20, !PT ;  /* 0x000000149bc07209 */ /* 0x000fe20007810000 */
[----:B------:R-:W-:Y:S01]  /*e180*/  FMUL.FTZ R196, R196, UR46 ;  /* 0x0000002ec4c47c20 */ /* 0x000fe20008410000 */
[----:B------:R-:W-:Y:S02]  /*e190*/  FMUL.FTZ R198, R197, UR46 ;  /* 0x0000002ec5c67c20 */ /* 0x000fe40008410000 */
[----:B------:R-:W-:Y:S01]  /*e1a0*/  FMNMX.FTZ R192, R162, R192, !PT ;  /* 0x000000c0a2c07209 */ /* 0x000fe20007810000 */
[----:B------:R-:W1:Y:S03]  /*e1b0*/  MUFU.TANH R0, R193 ;  /* 0x000000c100007308 */ /* 0x000e660000002400 */
[----:B------:R-:W-:-:S05]  /*e1c0*/  FMNMX.FTZ R192, R161, R192, !PT ;  /* 0x000000c0a1c07209 */ /* 0x000fca0007810000 */
[----:B------:R1:W2:Y:S01]  /*e1d0*/  MUFU.TANH R20, R196 ;  /* 0x000000c400147308 */ /* 0x0002a20000002400 */
[----:B------:R-:W-:Y:S02]  /*e1e0*/  FSEL R183, R183, -INF , P1 ;  /* 0xff800000b7b77808 */ /* 0x000fe40000800000 */
[----:B------:R-:W-:-:S05]  /*e1f0*/  FMNMX.FTZ R192, R152, R192, !PT ;  /* 0x000000c098c07209 */ /* 0x000fca0007810000 */
[----:B------:R-:W3:Y:S01]  /*e200*/  MUFU.TANH R198, R198 ;  /* 0x000000c600c67308 */ /* 0x000ee20000002400 */
[----:B0-----:R-:W-:Y:S02]  /*e210*/  FSEL R195, R195, -INF , P2 ;  /* 0xff800000c3c37808 */ /* 0x001fe40001000000 */
[----:B------:R-:W-:Y:S02]  /*e220*/  FMNMX.FTZ R192, R183, R192, !PT ;  /* 0x000000c0b7c07209 */ /* 0x000fe40007810000 */
[----:B-1----:R-:W-:Y:S02]  /*e230*/  FSEL R196, R0, -INF , P3 ;  /* 0xff80000000c47808 */ /* 0x002fe40001800000 */
[----:B------:R-:W-:Y:S02]  /*e240*/  FMNMX.FTZ R192, R195, R192, !PT ;  /* 0x000000c0c3c07209 */ /* 0x000fe40007810000 */
[----:B--2---:R-:W-:Y:S02]  /*e250*/  FSEL R197, R20, -INF , P4 ;  /* 0xff80000014c57808 */ /* 0x004fe40002000000 */
[----:B------:R-:W-:-:S04]  /*e260*/  FMNMX.FTZ R192, R196, R192, !PT ;  /* 0x000000c0c4c07209 */ /* 0x000fc80007810000 */
[----:B------:R-:W-:Y:S02]  /*e270*/  FMNMX.FTZ R20, R197, R192, !PT ;  /* 0x000000c0c5147209 */ /* 0x000fe40007810000 */
[----:B---3--:R-:W-:-:S04]  /*e280*/  FSEL R198, R198, -INF , P5 ;  /* 0xff800000c6c67808 */ /* 0x008fc80002800000 */
[----:B------:R-:W-:-:S05]  /*e290*/  FMNMX.FTZ R20, R198, R20, !PT ;  /* 0x00000014c6147209 */ /* 0x000fca0007810000 */
[----:B------:R-:W0:Y:S02]  /*e2a0*/  SHFL.BFLY PT, R0, R20, 0x2, 0x1f ;  /* 0x0c401f0014007f89 */ /* 0x000e2400000e0000 */
[----:B0-----:R-:W-:-:S05]  /*e2b0*/  FMNMX.FTZ R20, R20, R0, !PT ;  /* 0x0000000014147209 */ /* 0x001fca0007810000 */
[----:B------:R-:W0:Y:S01]  /*e2c0*/  SHFL.BFLY PT, R0, R20, 0x1, 0x1f ;  /* 0x0c201f0014007f89 */ /* 0x000e2200000e0000 */
[----:B------:R-:W1:Y:S08]  /*e2d0*/  MUFU.EX2 R199, R199 ;  /* 0x000000c700c77308 */ /* 0x000e700000000800 */
[----:B------:R-:W2:Y:S08]  /*e2e0*/  MUFU.EX2 R216, R216 ;  /* 0x000000d800d87308 */ /* 0x000eb00000000800 */
[----:B------:R3:W-:Y:S01]  /*e2f0*/  MUFU.EX2 R192, R217 ;  /* 0x000000d900c07308 */ /* 0x0007e20000000800 */
[----:B0-----:R-:W-:-:S07]  /*e300*/  FMNMX.FTZ R20, R20, R0, !PT ;  /* 0x0000000014147209 */ /* 0x001fce0007810000 */
[----:B------:R0:W4:Y:S01]  /*e310*/  MUFU.EX2 R193, R218 ;  /* 0x000000da00c17308 */ /* 0x0001220000000800 */
[C---:B------:R-:W-:Y:S01]  /*e320*/  FSETP.NEU.FTZ.AND P1, PT, R20.reuse, -INF , PT ;  /* 0xff8000001400780b */ /* 0x040fe20003f3d000 */
[----:B---3--:R-:W-:-:S03]  /*e330*/  FMUL.FTZ R217, R20, UR37 ;  /* 0x0000002514d97c20 */ /* 0x008fc60008410000 */
[----:B------:R-:W-:-:S03]  /*e340*/  FSEL R0, R20, RZ, P1 ;  /* 0x000000ff14007208 */ /* 0x000fc60000800000 */
[----:B------:R-:W3:Y:S01]  /*e350*/  MUFU.EX2 R194, R194 ;  /* 0x000000c200c27308 */ /* 0x000ee20000000800 */
[----:B------:R-:W-:Y:S01]  /*e360*/  FSEL R217, R217, RZ, P1 ;  /* 0x000000ffd9d97208 */ /* 0x000fe20000800000 */
[----:B-1----:R-:W-:Y:S01]  /*e370*/  FADD.FTZ R186, R199, R186 ;  /* 0x000000bac7ba7221 */ /* 0x002fe20000010000 */
[----:B------:R-:W-:-:S03]  /*e380*/  FADD.FTZ R215, -R0, R215 ;  /* 0x000000d700d77221 */ /* 0x000fc60000010100 */
[--C-:B------:R-:W-:Y:S01]  /*e390*/  FFMA.FTZ R178, R178, UR37, -R217.reuse ;  /* 0x00000025b2b27c23 */ /* 0x100fe200080108d9 */
[--C-:B------:R-:W-:Y:S01]  /*e3a0*/  FFMA.FTZ R219, R175, UR37, -R217.reuse ;  /* 0x00000025afdb7c23 */ /* 0x100fe200080108d9 */
[----:B------:R-:W1:Y:S01]  /*e3b0*/  MUFU.EX2 R191, R191 ;  /* 0x000000bf00bf7308 */ /* 0x000e620000000800 */
[--C-:B0-----:R-:W-:Y:S01]  /*e3c0*/  FFMA.FTZ R218, R154, UR37, -R217.reuse ;  /* 0x000000259ada7c23 */ /* 0x101fe200080108d9 */
[--C-:B------:R-:W-:Y:S01]  /*e3d0*/  FFMA.FTZ R181, R181, UR37, -R217.reuse ;  /* 0x00000025b5b57c23 */ /* 0x100fe200080108d9 */
[--C-:B------:R-:W-:Y:S01]  /*e3e0*/  FFMA.FTZ R182, R182, UR37, -R217.reuse ;  /* 0x00000025b6b67c23 */ /* 0x100fe200080108d9 */
[--C-:B------:R-:W-:Y:S01]  /*e3f0*/  FFMA.FTZ R174, R174, UR37, -R217.reuse ;  /* 0x00000025aeae7c23 */ /* 0x100fe200080108d9 */
[----:B------:R-:W-:-:S03]  /*e400*/  FFMA.FTZ R180, R180, UR37, -R217 ;  /* 0x00000025b4b47c23 */ /* 0x000fc600080108d9 */
        /* <DEDUP_REMOVED lines=9> */
[--C-:B0-----:R-:W-:Y:S01]  /*e4a0*/  FFMA.FTZ R188, R173, UR37, -R217.reuse ;  /* 0x00000025adbc7c23 */ /* 0x101fe200080108d9 */
[--C-:B------:R-:W-:Y:S01]  /*e4b0*/  FFMA.FTZ R162, R162, UR37, -R217.reuse ;  /* 0x00000025a2a27c23 */ /* 0x100fe200080108d9 */
[--C-:B------:R-:W-:Y:S01]  /*e4c0*/  FFMA.FTZ R220, R152, UR37, -R217.reuse ;  /* 0x0000002598dc7c23 */ /* 0x100fe200080108d9 */
[--C-:B------:R-:W-:Y:S01]  /*e4d0*/  FFMA.FTZ R183, R183, UR37, -R217.reuse ;  /* 0x00000025b7b77c23 */ /* 0x100fe200080108d9 */
[--C-:B------:R-:W-:Y:S01]  /*e4e0*/  FFMA.FTZ R195, R195, UR37, -R217.reuse ;  /* 0x00000025c3c37c23 */ /* 0x100fe200080108d9 */
[--C-:B------:R-:W-:Y:S01]  /*e4f0*/  FFMA.FTZ R196, R196, UR37, -R217.reuse ;  /* 0x00000025c4c47c23 */ /* 0x100fe200080108d9 */
[--C-:B------:R-:W-:Y:S01]  /*e500*/  FFMA.FTZ R197, R197, UR37, -R217.reuse ;  /* 0x00000025c5c57c23 */ /* 0x100fe200080108d9 */
[----:B------:R0:W-:Y:S01]  /*e510*/  MUFU.EX2 R173, R187 ;  /* 0x000000bb00ad7308 */ /* 0x0001e20000000800 */
[--C-:B-----5:R-:W-:Y:S01]  /*e520*/  FFMA.FTZ R185, R161, UR37, -R217.reuse ;  /* 0x00000025a1b97c23 */ /* 0x120fe200080108d9 */
[--C-:B------:R-:W-:Y:S01]  /*e530*/  FFMA.FTZ R198, R198, UR37, -R217.reuse ;  /* 0x00000025c6c67c23 */ /* 0x100fe200080108d9 */
[----:B--2---:R-:W-:Y:S01]  /*e540*/  FADD.FTZ R186, R216, R186 ;  /* 0x000000bad8ba7221 */ /* 0x004fe20000010000 */
[----:B0-----:R-:W-:-:S04]  /*e550*/  FFMA.FTZ R187, R155, UR37, -R217 ;  /* 0x000000259bbb7c23 */ /* 0x001fc800080108d9 */
[----:B------:R0:W-:Y:S01]  /*e560*/  MUFU.EX2 R217, R178 ;  /* 0x000000b200d97308 */ /* 0x0001e20000000800 */
[----:B----4-:R-:W-:Y:S01]  /*e570*/  FADD.FTZ R186, R193, R186 ;  /* 0x000000bac1ba7221 */ /* 0x010fe20000010000 */
[----:B0-----:R-:W-:-:S06]  /*e580*/  FMUL.FTZ R178, R215, UR37 ;  /* 0x00000025d7b27c20 */ /* 0x001fcc0008410000 */
[----:B------:R-:W0:Y:S01]  /*e590*/  MUFU.EX2 R189, R189 ;  /* 0x000000bd00bd7308 */ /* 0x000e220000000800 */
[----:B---3--:R-:W-:-:S07]  /*e5a0*/  FADD.FTZ R186, R194, R186 ;  /* 0x000000bac2ba7221 */ /* 0x008fce0000010000 */
[----:B------:R-:W-:Y:S01]  /*e5b0*/  MUFU.EX2 R152, R181 ;  /* 0x000000b500987308 */ /* 0x000fe20000000800 */
[----:B-1----:R-:W-:-:S07]  /*e5c0*/  FADD.FTZ R186, R191, R186 ;  /* 0x000000babfba7221 */ /* 0x002fce0000010000 */
[----:B------:R-:W1:Y:S01]  /*e5d0*/  MUFU.EX2 R178, R178 ;  /* 0x000000b200b27308 */ /* 0x000e620000000800 */
[----:B------:R-:W-:-:S07]  /*e5e0*/  FADD.FTZ R186, R192, R186 ;  /* 0x000000bac0ba7221 */ /* 0x000fce0000010000 */
[----:B------:R-:W2:Y:S08]  /*e5f0*/  MUFU.EX2 R188, R188 ;  /* 0x000000bc00bc7308 */ /* 0x000eb00000000800 */
[----:B------:R-:W3:Y:S08]  /*e600*/  MUFU.EX2 R182, R182 ;  /* 0x000000b600b67308 */ /* 0x000ef00000000800 */
[----:B------:R-:W4:Y:S08]  /*e610*/  MUFU.EX2 R174, R174 ;  /* 0x000000ae00ae7308 */ /* 0x000f300000000800 */
[----:B------:R0:W-:Y:S08]  /*e620*/  MUFU.EX2 R221, R158 ;  /* 0x0000009e00dd7308 */ /* 0x0001f00000000800 */
[----:B------:R-:W5:Y:S01]  /*e630*/  MUFU.EX2 R190, R190 ;  /* 0x000000be00be7308 */ /* 0x000f620000000800 */
[----:B0-----:R-:W-:-:S07]  /*e640*/  FADD.FTZ R158, R189, R186 ;  /* 0x000000babd9e7221 */ /* 0x001fce0000010000 */
[----:B------:R-:W0:Y:S08]  /*e650*/  MUFU.EX2 R180, R180 ;  /* 0x000000b400b47308 */ /* 0x000e300000000800 */
[----:B------:R1:W-:Y:S02]  /*e660*/  MUFU.EX2 R186, R154 ;  /* 0x0000009a00ba7308 */ /* 0x0003e40000000800 */
[----:B-1----:R-:W-:-:S06]  /*e670*/  FFMA.FTZ R154, R178, R3, R152 ;  /* 0x00000003b29a7223 */ /* 0x002fcc0000010098 */
[----:B------:R-:W1:Y:S01]  /*e680*/  MUFU.EX2 R156, R156 ;  /* 0x0000009c009c7308 */ /* 0x000e620000000800 */
[----:B--2---:R-:W-:-:S04]  /*e690*/  FADD.FTZ R154, R188, R154 ;  /* 0x0000009abc9a7221 */ /* 0x004fc80000010000 */
[----:B---3--:R-:W-:-:S03]  /*e6a0*/  FADD.FTZ R154, R182, R154 ;  /* 0x0000009ab69a7221 */ /* 0x008fc60000010000 */
[----:B------:R-:W2:Y:S01]  /*e6b0*/  MUFU.EX2 R179, R179 ;  /* 0x000000b300b37308 */ /* 0x000ea20000000800 */
[----:B----4-:R-:W-:Y:S01]  /*e6c0*/  FADD.FTZ R154, R174, R154 ;  /* 0x0000009aae9a7221 */ /* 0x010fe20000010000 */
[----:B-----5:R-:W-:-:S06]  /*e6d0*/  FADD.FTZ R3, R190, R158 ;  /* 0x0000009ebe037221 */ /* 0x020fcc0000010000 */
[----:B------:R-:W3:Y:S01]  /*e6e0*/  MUFU.EX2 R181, R157 ;  /* 0x0000009d00b57308 */ /* 0x000ee20000000800 */
[----:B0-----:R-:W-:-:S04]  /*e6f0*/  FADD.FTZ R158, R180, R154 ;  /* 0x0000009ab49e7221 */ /* 0x001fc80000010000 */
[----:B-1----:R-:W-:-:S03]  /*e700*/  FADD.FTZ R158, R156, R158 ;  /* 0x0000009e9c9e7221 */ /* 0x002fc60000010000 */
[----:B------:R-:W0:Y:S01]  /*e710*/  MUFU.EX2 R163, R163 ;  /* 0x000000a300a37308 */ /* 0x000e220000000800 */
[----:B--2---:R-:W-:-:S07]  /*e720*/  FADD.FTZ R158, R179, R158 ;  /* 0x0000009eb39e7221 */ /* 0x004fce0000010000 */
[----:B------:R1:W-:Y:S01]  /*e730*/  MUFU.EX2 R222, R160 ;  /* 0x000000a000de7308 */ /* 0x0003e20000000800 */
[----:B---3--:R-:W-:-:S07]  /*e740*/  FADD.FTZ R158, R181, R158 ;  /* 0x0000009eb59e7221 */ /* 0x008fce0000010000 */
[----:B------:R-:W2:Y:S01]  /*e750*/  MUFU.EX2 R164, R164 ;  /* 0x000000a400a47308 */ /* 0x000ea20000000800 */
[----:B-1----:R-:W-:-:S07]  /*e760*/  FADD.FTZ R160, R217, R158 ;  /* 0x0000009ed9a07221 */ /* 0x002fce0000010000 */
[----:B------:R-:W1:Y:S01]  /*e770*/  MUFU.EX2 R218, R218 ;  /* 0x000000da00da7308 */ /* 0x000e620000000800 */
[----:B------:R-:W-:-:S07]  /*e780*/  F2FP.BF16.F32.PACK_AB R152, R188, R152 ;  /* 0x00000098bc98723e */ /* 0x000fce00000010ff */
[----:B------:R-:W3:Y:S01]  /*e790*/  MUFU.EX2 R165, R165 ;  /* 0x000000a500a57308 */ /* 0x000ee20000000800 */
[----:B------:R-:W-:Y:S01]  /*e7a0*/  F2FP.BF16.F32.PACK_AB R154, R174, R182 ;  /* 0x000000b6ae9a723e */ /* 0x000fe200000010ff */
[----:B0-----:R-:W-:-:S06]  /*e7b0*/  FADD.FTZ R174, R163, R3 ;  /* 0x00000003a3ae7221 */ /* 0x001fcc0000010000 */
[----:B------:R-:W0:Y:S08]  /*e7c0*/  MUFU.EX2 R219, R219 ;  /* 0x000000db00db7308 */ /* 0x000e300000000800 */
[----:B------:R-:W4:Y:S01]  /*e7d0*/  MUFU.EX2 R166, R166 ;  /* 0x000000a600a67308 */ /* 0x000f220000000800 */
[----:B--2---:R-:W-:-:S07]  /*e7e0*/  FADD.FTZ R174, R164, R174 ;  /* 0x000000aea4ae7221 */ /* 0x004fce0000010000 */
[----:B------:R-:W2:Y:S08]  /*e7f0*/  MUFU.EX2 R177, R177 ;  /* 0x000000b100b17308 */ /* 0x000eb00000000800 */
[----:B------:R5:W-:Y:S08]  /*e800*/  MUFU.EX2 R188, R162 ;  /* 0x000000a200bc7308 */ /* 0x000bf00000000800 */
[----:B------:R-:W2:Y:S01]  /*e810*/  MUFU.EX2 R167, R167 ;  /* 0x000000a700a77308 */ /* 0x000ea20000000800 */
[----:B-----5:R-:W-:-:S04]  /*e820*/  FADD.FTZ R162, R221, R160 ;  /* 0x000000a0dda27221 */ /* 0x020fc80000010000 */
[----:B------:R-:W-:-:S03]  /*e830*/  FADD.FTZ R162, R222, R162 ;  /* 0x000000a2dea27221 */ /* 0x000fc60000010000 */
[----:B------:R-:W5:Y:S01]  /*e840*/  MUFU.EX2 R168, R168 ;  /* 0x000000a800a87308 */ /* 0x000f620000000800 */
[----:B-1----:R-:W-:Y:S01]  /*e850*/  FADD.FTZ R3, R218, R162 ;  /* 0x000000a2da037221 */ /* 0x002fe20000010000 */
[----:B---3--:R-:W-:-:S06]  /*e860*/  FADD.FTZ R174, R165, R174 ;  /* 0x000000aea5ae7221 */ /* 0x008fcc0000010000 */
[----:B------:R-:W1:Y:S01]  /*e870*/  MUFU.EX2 R187, R187 ;  /* 0x000000bb00bb7308 */ /* 0x000e620000000800 */
[----:B0-----:R-:W-:Y:S01]  /*e880*/  FADD.FTZ R3, R219, R3 ;  /* 0x00000003db037221 */ /* 0x001fe20000010000 */
[----:B----4-:R-:W-:-:S06]  /*e890*/  FADD.FTZ R174, R166, R174 ;  /* 0x000000aea6ae7221 */ /* 0x010fcc0000010000 */
[----:B------:R-:W0:Y:S01]  /*e8a0*/  MUFU.EX2 R169, R169 ;  /* 0x000000a900a97308 */ /* 0x000e220000000800 */
[----:B--2---:R-:W-:Y:S01]  /*e8b0*/  FADD.FTZ R3, R177, R3 ;  /* 0x00000003b1037221 */ /* 0x004fe20000010000 */
[----:B------:R-:W-:-:S06]  /*e8c0*/  FADD.FTZ R174, R167, R174 ;  /* 0x000000aea7ae7221 */ /* 0x000fcc0000010000 */
[----:B------:R-:W2:Y:S01]  /*e8d0*/  MUFU.EX2 R170, R170 ;  /* 0x000000aa00aa7308 */ /* 0x000ea20000000800 */
[----:B------:R-:W-:Y:S01]  /*e8e0*/  F2FP.BF16.F32.PACK_AB R163, R164, R163 ;  /* 0x000000a3a4a3723e */ /* 0x000fe200000010ff */
[----:B------:R-:W-:Y:S01]  /*e8f0*/  FADD.FTZ R3, R186, R3 ;  /* 0x00000003ba037221 */ /* 0x000fe20000010000 */
[----:B------:R-:W-:-:S05]  /*e900*/  F2FP.BF16.F32.PACK_AB R164, R177, R219 ;  /* 0x000000dbb1a4723e */ /* 0x000fca00000010ff */
[----:B------:R-:W3:Y:S01]  /*e910*/  MUFU.EX2 R185, R185 ;  /* 0x000000b900b97308 */ /* 0x000ee20000000800 */
[----:B-----5:R-:W-:-:S07]  /*e920*/  FADD.FTZ R177, R168, R174 ;  /* 0x000000aea8b17221 */ /* 0x020fce0000010000 */
[----:B------:R-:W4:Y:S01]  /*e930*/  MUFU.EX2 R171, R171 ;  /* 0x000000ab00ab7308 */ /* 0x000f220000000800 */
[----:B-1----:R-:W-:Y:S01]  /*e940*/  FADD.FTZ R3, R187, R3 ;  /* 0x00000003bb037221 */ /* 0x002fe20000010000 */
[----:B0-----:R-:W-:-:S06]  /*e950*/  FADD.FTZ R177, R169, R177 ;  /* 0x000000b1a9b17221 */ /* 0x001fcc0000010000 */
[----:B------:R-:W0:Y:S01]  /*e960*/  MUFU.EX2 R220, R220 ;  /* 0x000000dc00dc7308 */ /* 0x000e220000000800 */
[----:B------:R-:W-:Y:S01]  /*e970*/  FADD.FTZ R3, R188, R3 ;  /* 0x00000003bc037221 */ /* 0x000fe20000010000 */
[----:B--2---:R-:W-:-:S06]  /*e980*/  FADD.FTZ R177, R170, R177 ;  /* 0x000000b1aab17221 */ /* 0x004fcc0000010000 */
[----:B------:R-:W1:Y:S01]  /*e990*/  MUFU.EX2 R183, R183 ;  /* 0x000000b700b77308 */ /* 0x000e620000000800 */
[----:B---3--:R-:W-:Y:S01]  /*e9a0*/  FADD.FTZ R3, R185, R3 ;  /* 0x00000003b9037221 */ /* 0x008fe20000010000 */
[----:B----4-:R-:W-:-:S06]  /*e9b0*/  FADD.FTZ R177, R171, R177 ;  /* 0x000000b1abb17221 */ /* 0x010fcc0000010000 */
[----:B------:R-:W2:Y:S01]  /*e9c0*/  MUFU.EX2 R195, R195 ;  /* 0x000000c300c37308 */ /* 0x000ea20000000800 */
[----:B0-----:R-:W-:Y:S01]  /*e9d0*/  FADD.FTZ R3, R220, R3 ;  /* 0x00000003dc037221 */ /* 0x001fe20000010000 */
[----:B------:R-:W-:-:S06]  /*e9e0*/  F2FP.BF16.F32.PACK_AB R158, R181, R179 ;  /* 0x000000b3b59e723e */ /* 0x000fcc00000010ff */
[----:B------:R-:W-:Y:S01]  /*e9f0*/  MUFU.EX2 R184, R184 ;  /* 0x000000b800b87308 */ /* 0x000fe20000000800 */
[----:B------:R-:W-:-:S07]  /*ea00*/  FADD.FTZ R179, R0, R177 ;  /* 0x000000b100b37221 */ /* 0x000fce0000010000 */
[----:B------:R-:W0:Y:S01]  /*ea10*/  MUFU.EX2 R196, R196 ;  /* 0x000000c400c47308 */ /* 0x000e220000000800 */
[----:B-1----:R-:W-:-:S07]  /*ea20*/  FADD.FTZ R3, R183, R3 ;  /* 0x00000003b7037221 */ /* 0x002fce0000010000 */
[----:B------:R-:W1:Y:S01]  /*ea30*/  MUFU.EX2 R174, R197 ;  /* 0x000000c500ae7308 */ /* 0x000e620000000800 */
[----:B------:R-:W-:Y:S02]  /*ea40*/  VIADD R155, R14, 0x22840 ;  /* 0x000228400e9b7836 */ /* 0x000fe40000000000 */
[----:B--2---:R-:W-:Y:S01]  /*ea50*/  FADD.FTZ R3, R195, R3 ;  /* 0x00000003c3037221 */ /* 0x004fe20000010000 */
[----:B------:R-:W-:-:S04]  /*ea60*/  IMAD.U32 R157, RZ, RZ, UR41 ;  /* 0x00000029ff9d7e24 */ /* 0x000fc8000f8e00ff */
[----:B------:R-:W2:Y:S01]  /*ea70*/  MUFU.EX2 R198, R198 ;  /* 0x000000c600c67308 */ /* 0x000ea20000000800 */
[----:B------:R-:W-:-:S07]  /*ea80*/  FADD.FTZ R179, R173, R179 ;  /* 0x000000b3adb37221 */ /* 0x000fce0000010000 */
[----:B------:R-:W3:Y:S01]  /*ea90*/  MUFU.EX2 R177, R172 ;  /* 0x000000ac00b17308 */ /* 0x000ee20000000800 */
[----:B------:R-:W-:Y:S01]  /*eaa0*/  F2FP.BF16.F32.PACK_AB R171, R0, R171 ;  /* 0x000000ab00ab723e */ /* 0x000fe200000010ff */
[----:B0-----:R-:W-:Y:S01]  /*eab0*/  FADD.FTZ R3, R196, R3 ;  /* 0x00000003c4037221 */ /* 0x001fe20000010000 */
[----:B------:R-:W-:Y:S01]  /*eac0*/  FADD.FTZ R0, R184, R179 ;  /* 0x000000b3b8007221 */ /* 0x000fe20000010000 */
[----:B------:R-:W-:Y:S02]  /*ead0*/  PRMT R155, R157, 0x654, R155 ;  /* 0x000006549d9b7816 */ /* 0x000fe4000000009b */
[----:B-1----:R-:W-:Y:S01]  /*eae0*/  FADD.FTZ R3, R174, R3 ;  /* 0x00000003ae037221 */ /* 0x002fe20000010000 */
[----:B------:R-:W-:Y:S01]  /*eaf0*/  FADD.FTZ R0, R175, R0 ;  /* 0x00000000af007221 */ /* 0x000fe20000010000 */
[----:B------:R0:W-:Y:S01]  /*eb00*/  SYNCS.ARRIVE.TRANS64.RED.A1T0 RZ, [R155+URZ], RZ ;  /* 0x000000ff9bff79a7 */ /* 0x0001e2000810043f */
[----:B------:R-:W-:Y:S01]  /*eb10*/  F2FP.BF16.F32.PACK_AB R165, R166, R165 ;  /* 0x000000a5a6a5723e */ /* 0x000fe200000010ff */
[----:B--2---:R-:W-:Y:S01]  /*eb20*/  FADD.FTZ R3, R198, R3 ;  /* 0x00000003c6037221 */ /* 0x004fe20000010000 */
[----:B------:R-:W-:Y:S01]  /*eb30*/  F2FP.BF16.F32.PACK_AB R167, R168, R167 ;  /* 0x000000a7a8a7723e */ /* 0x000fe200000010ff */
[-C--:B------:R-:W-:Y:S01]  /*eb40*/  FMUL.FTZ R24, R24, R178.reuse ;  /* 0x000000b218187220 */ /* 0x080fe20000410000 */
[----:B------:R-:W-:Y:S01]  /*eb50*/  F2FP.BF16.F32.PACK_AB R169, R170, R169 ;  /* 0x000000a9aaa9723e */ /* 0x000fe200000010ff */
[-C--:B------:R-:W-:Y:S01]  /*eb60*/  FMUL.FTZ R25, R25, R178.reuse ;  /* 0x000000b219197220 */ /* 0x080fe20000410000 */
[----:B------:R-:W-:Y:S01]  /*eb70*/  F2FP.BF16.F32.PACK_AB R157, R194, R193 ;  /* 0x000000c1c29d723e */ /* 0x000fe200000010ff */
[-C--:B------:R-:W-:Y:S01]  /*eb80*/  FMUL.FTZ R28, R28, R178.reuse ;  /* 0x000000b21c1c7220 */ /* 0x080fe20000410000 */
[----:B0-----:R-:W-:Y:S01]  /*eb90*/  F2FP.BF16.F32.PACK_AB R155, R216, R199 ;  /* 0x000000c7d89b723e */ /* 0x001fe200000010ff */
[----:B---3--:R-:W-:Y:S01]  /*eba0*/  FADD.FTZ R0, R177, R0 ;  /* 0x00000000b1007221 */ /* 0x008fe20000010000 */
[----:B------:R-:W-:Y:S01]  /*ebb0*/  F2FP.BF16.F32.PACK_AB R159, R192, R191 ;  /* 0x000000bfc09f723e */ /* 0x000fe200000010ff */
[-C--:B------:R-:W-:Y:S01]  /*ebc0*/  FMUL.FTZ R29, R29, R178.reuse ;  /* 0x000000b21d1d7220 */ /* 0x080fe20000410000 */
[----:B------:R-:W-:Y:S01]  /*ebd0*/  F2FP.BF16.F32.PACK_AB R161, R190, R189 ;  /* 0x000000bdbea1723e */ /* 0x000fe200000010ff */
[----:B------:R-:W-:Y:S01]  /*ebe0*/  FMUL.FTZ R32, R32, R178 ;  /* 0x000000b220207220 */ /* 0x000fe20000410000 */
[----:B------:R-:W-:Y:S01]  /*ebf0*/  F2FP.BF16.F32.PACK_AB R156, R156, R180 ;  /* 0x000000b49c9c723e */ /* 0x000fe200000010ff */
[-C--:B------:R-:W-:Y:S01]  /*ec00*/  FMUL.FTZ R33, R33, R178.reuse ;  /* 0x000000b221217220 */ /* 0x080fe20000410000 */
[----:B------:R-:W-:Y:S01]  /*ec10*/  F2FP.BF16.F32.PACK_AB R160, R221, R217 ;  /* 0x000000d9dda0723e */ /* 0x000fe200000010ff */
[----:B------:R-:W-:Y:S01]  /*ec20*/  FMUL.FTZ R36, R36, R178 ;  /* 0x000000b224247220 */ /* 0x000fe20000410000 */
[----:B------:R-:W-:Y:S01]  /*ec30*/  F2FP.BF16.F32.PACK_AB R162, R218, R222 ;  /* 0x000000dedaa2723e */ /* 0x000fe200000010ff */
[----:B------:R-:W-:Y:S01]  /*ec40*/  FMUL.FTZ R37, R37, R178 ;  /* 0x000000b225257220 */ /* 0x000fe20000410000 */
[----:B------:R-:W-:Y:S01]  /*ec50*/  F2FP.BF16.F32.PACK_AB R166, R187, R186 ;  /* 0x000000babba6723e */ /* 0x000fe200000010ff */
[----:B------:R-:W-:Y:S01]  /*ec60*/  FMUL.FTZ R40, R40, R178 ;  /* 0x000000b228287220 */ /* 0x000fe20000410000 */
[----:B------:R-:W-:Y:S01]  /*ec70*/  F2FP.BF16.F32.PACK_AB R168, R185, R188 ;  /* 0x000000bcb9a8723e */ /* 0x000fe200000010ff */
[----:B------:R-:W-:Y:S01]  /*ec80*/  FMUL.FTZ R41, R41, R178 ;  /* 0x000000b229297220 */ /* 0x000fe20000410000 */
[----:B------:R-:W-:Y:S01]  /*ec90*/  F2FP.BF16.F32.PACK_AB R170, R183, R220 ;  /* 0x000000dcb7aa723e */ /* 0x000fe200000010ff */
[-C--:B------:R-:W-:Y:S01]  /*eca0*/  FMUL.FTZ R44, R44, R178.reuse ;  /* 0x000000b22c2c7220 */ /* 0x080fe20000410000 */
[----:B------:R-:W-:Y:S01]  /*ecb0*/  F2FP.BF16.F32.PACK_AB R172, R196, R195 ;  /* 0x000000c3c4ac723e */ /* 0x000fe200000010ff */
[-C--:B------:R-:W-:Y:S01]  /*ecc0*/  FMUL.FTZ R45, R45, R178.reuse ;  /* 0x000000b22d2d7220 */ /* 0x080fe20000410000 */
[----:B------:R-:W-:Y:S01]  /*ecd0*/  F2FP.BF16.F32.PACK_AB R173, R184, R173 ;  /* 0x000000adb8ad723e */ /* 0x000fe200000010ff */
[----:B------:R-:W-:Y:S01]  /*ece0*/  FMUL.FTZ R48, R48, R178 ;  /* 0x000000b230307220 */ /* 0x000fe20000410000 */
[----:B------:R-:W-:Y:S01]  /*ecf0*/  F2FP.BF16.F32.PACK_AB R174, R198, R174 ;  /* 0x000000aec6ae723e */ /* 0x000fe200000010ff */
[-C--:B------:R-:W-:Y:S01]  /*ed00*/  FMUL.FTZ R49, R49, R178.reuse ;  /* 0x000000b231317220 */ /* 0x080fe20000410000 */
[----:B------:R-:W-:Y:S01]  /*ed10*/  F2FP.BF16.F32.PACK_AB R175, R177, R175 ;  /* 0x000000afb1af723e */ /* 0x000fe200000010ff */
        /* <DEDUP_REMOVED lines=114> */
[----:B------:R-:W-:Y:S06]  /*f440*/  @!P0 BRA `(.L_x_5309) ;  /* 0x0000000000048947 */ /* 0x000fec0003800000 */
[----:B------:R-:W-:Y:S01]  /*f450*/  BPT.TRAP 0x1 ;  /* 0x000000040000795c */ /* 0x000fe20000300000 */
.L_x_5309:
[----:B------:R0:W1:Y:S01]  /*f460*/  SYNCS.PHASECHK.TRANS64.TRYWAIT P1, [R14+URZ+0x22850], R15 ;  /* 0x0228500f0e0075a7 */ /* 0x000062000802017f */
[----:B------:R-:W-:Y:S05]  /*f470*/  @!P0 BRA `(.L_x_5310) ;  /* 0x0000000000048947 */ /* 0x000fea0003800000 */
[----:B------:R-:W-:Y:S01]  /*f480*/  BPT.TRAP 0x1 ;  /* 0x000000040000795c */ /* 0x000fe20000300000 */
.L_x_5310:
[----:B------:R-:W-:Y:S04]  /*f490*/  BSSY B0, `(.L_x_5311) ;  /* 0x0000004000007945 */ /* 0x000fe80003800000 */
[----:B-1----:R-:W-:Y:S05]  /*f4a0*/  @P1 BRA `(.L_x_5312) ;  /* 0x0000000000081947 */ /* 0x002fea0003800000 */
[----:B------:R-:W1:Y:S02]  /*f4b0*/  SYNCS.PHASECHK.TRANS64.TRYWAIT P1, [R14+URZ+0x22850], R15 ;  /* 0x0228500f0e0075a7 */ /* 0x000e64000802017f */
[----:B-1----:R-:W-:Y:S05]  /*f4c0*/  @!P1 BRA `(.L_x_5313) ;  /* 0x0000011000f09947 */ /* 0x002fea0003800000 */
.L_x_5312:
[----:B------:R-:W-:Y:S05]  /*f4d0*/  BSYNC B0 ;  /* 0x0000000000007941 */ /* 0x000fea0003800000 */
.L_x_5311:
        /* <DEDUP_REMOVED lines=19> */
[----:B------:R-:W-:Y:S02]  /*f610*/  R2UR UR7, R153 ;  /* 0x00000000990772ca */ /* 0x000fe400000e0000 */
[----:B------:R-:W-:-:S14]  /*f620*/  MOV R153, 0x40000040 ;  /* 0x4000004000997802 */ /* 0x000fdc0000000f00 */
        /* <DEDUP_REMOVED lines=33> */
.L_x_5314:
[----:B------:R-:W2:Y:S01]  /*f840*/  LDL R152, [R1+0x14] ;  /* 0x0000140001987983 */ /* 0x000ea20000100800 */
[----:B------:R-:W-:Y:S02]  /*f850*/  VIADD R14, R14, 0x22860 ;  /* 0x000228600e0e7836 */ /* 0x000fe40000000000 */
[----:B------:R-:W-:Y:S02]  /*f860*/  IMAD.U32 R15, RZ, RZ, UR41 ;  /* 0x00000029ff0f7e24 */ /* 0x000fe4000f8e00ff */
[----:B------:R-:W-:Y:S02]  /*f870*/  IMAD.MOV.U32 R216, RZ, RZ, R21 ;  /* 0x000000ffffd87224 */ /* 0x000fe400078e0015 */
[----:B------:R-:W-:Y:S01]  /*f880*/  IMAD.MOV.U32 R215, RZ, RZ, R20 ;  /* 0x000000ffffd77224 */ /* 0x000fe200078e0014 */
[----:B------:R-:W-:-:S04]  /*f890*/  PRMT R14, R15, 0x654, R14 ;  /* 0x000006540f0e7816 */ /* 0x000fc8000000000e */
[----:B------:R0:W-:Y:S01]  /*f8a0*/  SYNCS.ARRIVE.TRANS64.RED.A1T0 RZ, [R14+URZ], RZ ;  /* 0x000000ff0eff79a7 */ /* 0x0001e2000810043f */
[C---:B--2---:R-:W-:Y:S01]  /*f8b0*/  ISETP.GT.AND P1, PT, R13.reuse, R152, PT ;  /* 0x000000980d00720c */ /* 0x044fe20003f24270 */
[----:B------:R-:W-:-:S12]  /*f8c0*/  VIADD R13, R13, 0xffffffff ;  /* 0xffffffff0d0d7836 */ /* 0x000fd80000000000 */
[----:B0-----:R-:W-:Y:S05]  /*f8d0*/  @P1 BRA `(.L_x_5315) ;  /* 0xffffffd000d01947 */ /* 0x001fea000383ffff */
.L_x_5303:
[----:B------:R-:W2:Y:S02]  /*f8e0*/  LDL R14, [R1+0x34] ;  /* 0x00003400010e7983 */ /* 0x000ea40000100800 */
[----:B--2---:R-:W-:-:S13]  /*f8f0*/  ISETP.GE.AND P1, PT, R13, R14, PT ;  /* 0x0000000e0d00720c */ /* 0x004fda0003f26270 */
[----:B------:R-:W-:Y:S05]  /*f900*/  @!P1 BRA `(.L_x_5316) ;  /* 0x0000002400549947 */ /* 0x000fea0003800000 */
[----:B------:R-:W-:Y:S02]  /*f910*/  IMAD.MOV.U32 R215, RZ, RZ, R21 ;  /* 0x000000ffffd77224 */ /* 0x000fe400078e0015 */
[----:B------:R-:W-:-:S07]  /*f920*/  IMAD.MOV.U32 R216, RZ, RZ, R20 ;  /* 0x000000ffffd87224 */ /* 0x000fce00078e0014 */
.L_x_5328:
        /* <DEDUP_REMOVED lines=8> */
.L_x_5317:
[----:B------:R-:W-:Y:S01]  /*f9b0*/  IMAD R14, R22, 0x8, R19 ;  /* 0x00000008160e7824 */ /* 0x000fe200078e0213 */
[----:B------:R-:W-:-:S04]  /*f9c0*/  SHF.L.U32 R15, R204, 0x1f, RZ ;  /* 0x0000001fcc0f7819 */ /* 0x000fc800000006ff */
[----:B------:R0:W1:Y:S01]  /*f9d0*/  SYNCS.PHASECHK.TRANS64.TRYWAIT P1, [R14+URZ+0x22830], R15 ;  /* 0x0228300f0e0075a7 */ /* 0x000062000802017f */
[----:B------:R-:W-:Y:S05]  /*f9e0*/  @!P0 BRA `(.L_x_5318) ;  /* 0x0000000000048947 */ /* 0x000fea0003800000 */
[----:B------:R-:W-:Y:S01]  /*f9f0*/  BPT.TRAP 0x1 ;  /* 0x000000040000795c */ /* 0x000fe20000300000 */
.L_x_5318:
[----:B------:R-:W2:Y:S01]  /*fa00*/  LDL R12, [R1] ;  /* 0x00000000010c7983 */ /* 0x000ea20000100800 */
[----:B------:R-:W-:Y:S02]  /*fa10*/  IMAD.MOV.U32 R155, RZ, RZ, 0x40000040 ;  /* 0x40000040ff9b7424 */ /* 0x000fe400078e00ff */
[----:B--2---:R-:W-:Y:S01]  /*fa20*/  IMAD R154, R22, 0x300, R12 ;  /* 0x00000300169a7824 */ /* 0x004fe200078e020c */
[----:B-1----:R-:W-:Y:S06]  /*fa30*/  @P1 BRA `(.L_x_5319) ;  /* 0x0000000000081947 */ /* 0x002fec0003800000 */
[----:B------:R-:W1:Y:S02]  /*fa40*/  SYNCS.PHASECHK.TRANS64.TRYWAIT P1, [R14+URZ+0x22830], R15 ;  /* 0x0228300f0e0075a7 */ /* 0x000e64000802017f */
[----:B-1----:R-:W-:Y:S05]  /*fa50*/  @!P1 BRA `(.L_x_5320) ;  /* 0x0000010c00a09947 */ /* 0x002fea0003800000 */
.L_x_5319:
        /* <DEDUP_REMOVED lines=41> */
.L_x_5321:
        /* <DEDUP_REMOVED lines=32> */
[----:B------:R-:W-:Y:S01]  /*fef0*/  UMOV UR37, UR39 ;  /* 0x0000002700257c82 */ /* 0x000fe20008000000 */
        /* <DEDUP_REMOVED lines=222> */
[----:B------:R-:W1:Y:S08]  /*10ce0*/  MUFU.EX2 R157, R157 ;  /* 0x0000009d009d7308 */ /* 0x000e700000000800 */
[----:B------:R-:W2:Y:S08]  /*10cf0*/  MUFU.EX2 R161, R161 ;  /* 0x000000a100a17308 */ /* 0x000eb00000000800 */
[----:B------:R-:W-:Y:S01]  /*10d00*/  MUFU.EX2 R195, R172 ;  /* 0x000000ac00c37308 */ /* 0x000fe20000000800 */
[----:B-1----:R-:W-:Y:S01]  /*10d10*/  FADD.FTZ R156, R157, R156 ;  /* 0x0000009c9d9c7221 */ /* 0x002fe20000010000 */
[----:B0-----:R-:W-:-:S03]  /*10d20*/  FMNMX.FTZ R21, R21, R194, !PT ;  /* 0x000000c215157209 */ /* 0x001fc60007810000 */
[----:B------:R-:W-:Y:S02]  /*10d30*/  FADD.FTZ R156, R198, R156 ;  /* 0x0000009cc69c7221 */ /* 0x000fe40000010000 */
[----:B------:R-:W0:Y:S01]  /*10d40*/  SHFL.BFLY PT, R216, R21, 0x1, 0x1f ;  /* 0x0c201f0015d87f89 */ /* 0x000e2200000e0000 */
[----:B------:R-:W1:Y:S01]  /*10d50*/  MUFU.EX2 R194, R164 ;  /* 0x000000a400c27308 */ /* 0x000e620000000800 */
[----:B--2---:R-:W-:-:S07]  /*10d60*/  FADD.FTZ R156, R161, R156 ;  /* 0x0000009ca19c7221 */ /* 0x004fce0000010000 */
[----:B------:R-:W2:Y:S08]  /*10d70*/  MUFU.EX2 R164, R165 ;  /* 0x000000a500a47308 */ /* 0x000eb00000000800 */
[----:B------:R3:W-:Y:S01]  /*10d80*/  MUFU.EX2 R165, R168 ;  /* 0x000000a800a57308 */ /* 0x0007e20000000800 */
[----:B-1----:R-:W-:Y:S01]  /*10d90*/  FADD.FTZ R156, R194, R156 ;  /* 0x0000009cc29c7221 */ /* 0x002fe20000010000 */
[----:B0-----:R-:W-:-:S06]  /*10da0*/  FMNMX.FTZ R21, R21, R216, !PT ;  /* 0x000000d815157209 */ /* 0x001fcc0007810000 */
[----:B------:R-:W-:Y:S01]  /*10db0*/  MUFU.EX2 R172, R189 ;  /* 0x000000bd00ac7308 */ /* 0x000fe20000000800 */
[----:B--2---:R-:W-:Y:S01]  /*10dc0*/  FADD.FTZ R156, R164, R156 ;  /* 0x0000009ca49c7221 */ /* 0x004fe20000010000 */
[C---:B---3--:R-:W-:Y:S01]  /*10dd0*/  FMUL.FTZ R168, R21.reuse, UR37 ;  /* 0x0000002515a87c20 */ /* 0x048fe20008410000 */
[----:B------:R-:W-:-:S03]  /*10de0*/  FADD.FTZ R169, -R21, R215 ;  /* 0x000000d715a97221 */ /* 0x000fc60000010100 */
[--C-:B------:R-:W-:Y:S01]  /*10df0*/  FFMA.FTZ R219, R219, UR37, -R168.reuse ;  /* 0x00000025dbdb7c23 */ /* 0x100fe200080108a8 */
[----:B------:R-:W-:Y:S01]  /*10e00*/  FMUL.FTZ R169, R169, UR37 ;  /* 0x00000025a9a97c20 */ /* 0x000fe20008410000 */
        /* <DEDUP_REMOVED lines=29> */
[C---:B------:R-:W-:Y:S01]  /*10fe0*/  FADD.FTZ R156, R165.reuse, R156 ;  /* 0x0000009ca59c7221 */ /* 0x040fe20000010000 */
[----:B------:R-:W-:Y:S01]  /*10ff0*/  F2FP.BF16.F32.PACK_AB R164, R165, R164 ;  /* 0x000000a4a5a4723e */ /* 0x000fe200000010ff */
[-C--:B------:R-:W-:Y:S01]  /*11000*/  FMUL.FTZ R26, R26, R178.reuse ;  /* 0x000000b21a1a7220 */ /* 0x080fe20000410000 */
[-C--:B------:R-:W-:Y:S01]  /*11010*/  FMUL.FTZ R27, R27, R178.reuse ;  /* 0x000000b21b1b7220 */ /* 0x080fe20000410000 */
[----:B------:R-:W-:Y:S01]  /*11020*/  FADD.FTZ R156, R160, R156 ;  /* 0x0000009ca09c7221 */ /* 0x000fe20000010000 */
        /* <DEDUP_REMOVED lines=42> */
[----:B---3--:R-:W-:-:S02]  /*112d0*/  VIADD R153, R14, 0x22840 ;  /* 0x000228400e997836 */ /* 0x008fc40000000000 */
[-C--:B------:R-:W-:Y:S01]  /*112e0*/  FMUL.FTZ R95, R95, R178.reuse ;  /* 0x000000b25f5f7220 */ /* 0x080fe20000410000 */
[-C--:B------:R-:W-:Y:S01]  /*112f0*/  FMUL.FTZ R98, R98, R178.reuse ;  /* 0x000000b262627220 */ /* 0x080fe20000410000 */
[-C--:B------:R-:W-:Y:S01]  /*11300*/  FMUL.FTZ R99, R99, R178.reuse ;  /* 0x000000b263637220 */ /* 0x080fe20000410000 */
[-C--:B------:R-:W-:Y:S01]  /*11310*/  FMUL.FTZ R102, R102, R178.reuse ;  /* 0x000000b266667220 */ /* 0x080fe20000410000 */
[----:B------:R-:W-:Y:S01]  /*11320*/  PRMT R153, R168, 0x654, R153 ;  /* 0x00000654a8997816 */ /* 0x000fe20000000099 */
[C---:B0-----:R-:W-:Y:S01]  /*11330*/  FADD.FTZ R168, R155.reuse, R0 ;  /* 0x000000009ba87221 */ /* 0x041fe20000010000 */
[----:B------:R-:W-:Y:S01]  /*11340*/  MUFU.EX2 R163, R163 ;  /* 0x000000a300a37308 */ /* 0x000fe20000000800 */
[----:B------:R-:W-:Y:S01]  /*11350*/  F2FP.BF16.F32.PACK_AB R155, R155, R217 ;  /* 0x000000d99b9b723e */ /* 0x000fe200000010ff */
[----:B------:R0:W-:Y:S01]  /*11360*/  SYNCS.ARRIVE.TRANS64.RED.A1T0 RZ, [R153+URZ], RZ ;  /* 0x000000ff99ff79a7 */ /* 0x0001e2000810043f */
[----:B-1----:R-:W-:Y:S01]  /*11370*/  FADD.FTZ R169, R158, R168 ;  /* 0x000000a89ea97221 */ /* 0x002fe20000010000 */
[----:B------:R-:W-:Y:S01]  /*11380*/  F2FP.BF16.F32.PACK_AB R168, R198, R157 ;  /* 0x0000009dc6a8723e */ /* 0x000fe200000010ff */
[-C--:B------:R-:W-:Y:S01]  /*11390*/  FMUL.FTZ R103, R103, R178.reuse ;  /* 0x000000b267677220 */ /* 0x080fe20000410000 */
[-C--:B------:R-:W-:Y:S01]  /*113a0*/  FMUL.FTZ R106, R106, R178.reuse ;  /* 0x000000b26a6a7220 */ /* 0x080fe20000410000 */
[-C--:B------:R-:W-:Y:S01]  /*113b0*/  FMUL.FTZ R107, R107, R178.reuse ;  /* 0x000000b26b6b7220 */ /* 0x080fe20000410000 */
[----:B------:R-:W-:Y:S01]  /*113c0*/  MUFU.EX2 R166, R166 ;  /* 0x000000a600a67308 */ /* 0x000fe20000000800 */
[-C--:B------:R-:W-:Y:S01]  /*113d0*/  FMUL.FTZ R110, R110, R178.reuse ;  /* 0x000000b26e6e7220 */ /* 0x080fe20000410000 */
[----:B0-----:R-:W-:Y:S01]  /*113e0*/  F2FP.BF16.F32.PACK_AB R153, R218, R219 ;  /* 0x000000dbda99723e */ /* 0x001fe200000010ff */
        /* <DEDUP_REMOVED lines=21> */
[----:B------:R1:W3:Y:S01]  /*11540*/  MUFU.EX2 R167, R171 ;  /* 0x000000ab00a77308 */ /* 0x0002e20000000800 */
[C---:B--2---:R-:W-:Y:S01]  /*11550*/  FADD.FTZ R170, R159.reuse, R169 ;  /* 0x000000a99faa7221 */ /* 0x044fe20000010000 */
[----:B------:R-:W-:Y:S01]  /*11560*/  F2FP.BF16.F32.PACK_AB R169, R159, R158 ;  /* 0x0000009e9fa9723e */ /* 0x000fe200000010ff */
[----:B------:R-:W-:Y:S01]  /*11570*/  FMUL.FTZ R150, R150, R178 ;  /* 0x000000b296967220 */ /* 0x000fe20000410000 */
[----:B0-----:R-:W-:Y:S01]  /*11580*/  F2FP.BF16.F32.PACK_AB R165, R189, R166 ;  /* 0x000000a6bda5723e */ /* 0x001fe200000010ff */
[----:B------:R-:W-:Y:S01]  /*11590*/  FADD.FTZ R158, R162, R170 ;  /* 0x000000aaa29e7221 */ /* 0x000fe20000010000 */
[----:B------:R-:W-:Y:S01]  /*115a0*/  F2FP.BF16.F32.PACK_AB R170, R194, R161 ;  /* 0x000000a1c2aa723e */ /* 0x000fe200000010ff */
[----:B------:R-:W-:Y:S01]  /*115b0*/  FMUL.FTZ R151, R151, R178 ;  /* 0x000000b297977220 */ /* 0x000fe20000410000 */
[----:B------:R-:W0:Y:S01]  /*115c0*/  MUFU.EX2 R173, R173 ;  /* 0x000000ad00ad7308 */ /* 0x000e220000000800 */
[C---:B------:R-:W-:Y:S01]  /*115d0*/  FADD.FTZ R158, R163.reuse, R158 ;  /* 0x0000009ea39e7221 */ /* 0x040fe20000010000 */
[----:B-1----:R-:W-:-:S03]  /*115e0*/  F2FP.BF16.F32.PACK_AB R171, R163, R162 ;  /* 0x000000a2a3ab723e */ /* 0x002fc600000010ff */
[----:B------:R-:W-:Y:S01]  /*115f0*/  FADD.FTZ R158, R166, R158 ;  /* 0x0000009ea69e7221 */ /* 0x000fe20000010000 */
[----:B------:R-:W-:Y:S02]  /*11600*/  F2FP.BF16.F32.PACK_AB R166, R195, R160 ;  /* 0x000000a0c3a6723e */ /* 0x000fe400000010ff */
[----:B------:R-:W1:Y:S01]  /*11610*/  MUFU.EX2 R174, R174 ;  /* 0x000000ae00ae7308 */ /* 0x000e620000000800 */
[----:B------:R-:W-:-:S04]  /*11620*/  FADD.FTZ R158, R189, R158 ;  /* 0x0000009ebd9e7221 */ /* 0x000fc80000010000 */
[----:B---3--:R-:W-:Y:S01]  /*11630*/  FADD.FTZ R158, R167, R158 ;  /* 0x0000009ea79e7221 */ /* 0x008fe20000010000 */
[C---:B------:R-:W-:Y:S02]  /*11640*/  F2FP.BF16.F32.PACK_AB R167, R215.reuse, R167 ;  /* 0x000000a7d7a7723e */ /* 0x040fe400000010ff */
[----:B------:R-:W2:Y:S01]  /*11650*/  MUFU.EX2 R177, R177 ;  /* 0x000000b100b17308 */ /* 0x000ea20000000800 */
[----:B------:R-:W-:Y:S01]  /*11660*/  FADD.FTZ R158, R215, R158 ;  /* 0x0000009ed79e7221 */ /* 0x000fe20000010000 */
[----:B0-----:R-:W-:Y:S01]  /*11670*/  FADD.FTZ R156, R173, R156 ;  /* 0x0000009cad9c7221 */ /* 0x001fe20000010000 */
[----:B------:R-:W-:Y:S02]  /*11680*/  F2FP.BF16.F32.PACK_AB R160, R197, R173 ;  /* 0x000000adc5a0723e */ /* 0x000fe400000010ff */
[----:B------:R-:W-:Y:S01]  /*11690*/  FADD.FTZ R158, R3, R158 ;  /* 0x0000009e039e7221 */ /* 0x000fe20000010000 */
[----:B------:R-:W-:Y:S02]  /*116a0*/  FADD.FTZ R156, R197, R156 ;  /* 0x0000009cc59c7221 */ /* 0x000fe40000010000 */
        /* <DEDUP_REMOVED lines=51> */
.L_x_5322:
[----:B------:R0:W1:Y:S01]  /*119e0*/  SYNCS.PHASECHK.TRANS64.TRYWAIT P1, [R14+URZ+0x22850], R15 ;  /* 0x0228500f0e0075a7 */ /* 0x000062000802017f */
[----:B------:R-:W-:Y:S05]  /*119f0*/  @!P0 BRA `(.L_x_5323) ;  /* 0x0000000000048947 */ /* 0x000fea0003800000 */
[----:B------:R-:W-:Y:S01]  /*11a00*/  BPT.TRAP 0x1 ;  /* 0x000000040000795c */ /* 0x000fe20000300000 */
.L_x_5323:
[----:B------:R-:W-:Y:S04]  /*11a10*/  BSSY B0, `(.L_x_5324) ;  /* 0x0000004000007945 */ /* 0x000fe80003800000 */
[----:B-1----:R-:W-:Y:S05]  /*11a20*/  @P1 BRA `(.L_x_5325) ;  /* 0x0000000000081947 */ /* 0x002fea0003800000 */
[----:B------:R-:W1:Y:S02]  /*11a30*/  SYNCS.PHASECHK.TRANS64.TRYWAIT P1, [R14+URZ+0x22850], R15 ;  /* 0x0228500f0e0075a7 */ /* 0x000e64000802017f */
[----:B-1----:R-:W-:Y:S05]  /*11a40*/  @!P1 BRA `(.L_x_5326) ;  /* 0x000000ec00b89947 */ /* 0x002fea0003800000 */
.L_x_5325:
[----:B------:R-:W-:Y:S05]  /*11a50*/  BSYNC B0 ;  /* 0x0000000000007941 */ /* 0x000fea0003800000 */
.L_x_5324:
        /* <DEDUP_REMOVED lines=17> */
[----:B------:R-:W-:Y:S02]  /*11b70*/  R2UR UR6, R152 ;  /* 0x00000000980672ca */ /* 0x000fe400000e0000 */
[----:B------:R-:W-:Y:S01]  /*11b80*/  R2UR UR7, R153 ;  /* 0x00000000990772ca */ /* 0x000fe200000e0000 */
[----:B------:R-:W-:Y:S01]  /*11b90*/  IMAD.MOV.U32 R153, RZ, RZ, 0x40000040 ;  /* 0x40000040ff997424 */ /* 0x000fe200078e00ff */
[----:B------:R-:W-:-:S14]  /*11ba0*/  IADD3 R152, R176, 0x100, RZ ;  /* 0x00000100b0987810 */ /* 0x000fdc0007ffe0ff */
        /* <DEDUP_REMOVED lines=33> */
.L_x_5327:
        /* <DEDUP_REMOVED lines=10> */
.L_x_5316:
[----:B------:R-:W2:Y:S01]  /*11e60*/  LDL.LU R14, [R1+0x54] ;  /* 0x00005400010e7983 */ /* 0x000ea20000300800 */
        /* <DEDUP_REMOVED lines=14> */
[----:B------:R-:W0:Y:S08]  /*11f50*/  @P0 MUFU.LG2 R5, R4 ;  /* 0x0000000400050308 */ /* 0x000e300000000c00 */
[----:B------:R3:W4:Y:S02]  /*11f60*/  @P0 MUFU.RCP R3, R4 ;  /* 0x0000000400030308 */ /* 0x0007240000001000 */
[----:B---3--:R-:W-:-:S02]  /*11f70*/  IMAD.U32 R4, RZ, RZ, UR37 ;  /* 0x00000025ff047e24 */ /* 0x008fc4000f8e00ff */
[----:B0-----:R-:W-:Y:S02]  /*11f80*/  @P0 FMUL.FTZ R5, R5, 0.69314718246459960938 ;  /* 0x3f31721805050820 */ /* 0x001fe40000410000 */
[----:B------:R-:W-:-:S04]  /*11f90*/  @P0 FMUL.FTZ R4, R4, 0.69314718246459960938 ;  /* 0x3f31721804040820 */ /* 0x000fc80000410000 */
[----:B------:R-:W-:Y:S01]  /*11fa0*/  @P0 FFMA.FTZ R155, R4, R20, R5 ;  /* 0x00000014049b0223 */ /* 0x000fe20000010005 */
[-C--:B----4-:R-:W-:Y:S01]  /*11fb0*/  FMUL.FTZ R152, R24, R3.reuse ;  /* 0x0000000318987220 */ /* 0x090fe20000410000 */
        /* <DEDUP_REMOVED lines=68> */
[----:B------:R-:W-:-:S03]  /*12400*/  FMUL.FTZ R149, R149, R3 ;  /* 0x0000000395957220 */ /* 0x000fc60000410000 */
[----:B------:R-:W0:Y:S08]  /*12410*/  @P0 MUFU.RCP R0, R4 ;  /* 0x0000000400000308 */ /* 0x000e300000001000 */
[----:B------:R3:W4:Y:S02]  /*12420*/  @P0 MUFU.LG2 R5, R4 ;  /* 0x0000000400050308 */ /* 0x0007240000000c00 */
[----:B---3--:R-:W-:-:S02]  /*12430*/  IMAD.U32 R4, RZ, RZ, UR37 ;  /* 0x00000025ff047e24 */ /* 0x008fc4000f8e00ff */
[-C--:B0-----:R-:W-:Y:S01]  /*12440*/  FMUL.FTZ R26, R26, R0.reuse ;  /* 0x000000001a1a7220 */ /* 0x081fe20000410000 */
[-C--:B------:R-:W-:Y:S01]  /*12450*/  FMUL.FTZ R27, R27, R0.reuse ;  /* 0x000000001b1b7220 */ /* 0x080fe20000410000 */
[-C--:B------:R-:W-:Y:S01]  /*12460*/  FMUL.FTZ R30, R30, R0.reuse ;  /* 0x000000001e1e7220 */ /* 0x080fe20000410000 */
[----:B------:R-:W-:Y:S01]  /*12470*/  @P0 FMUL.FTZ R4, R4, 0.69314718246459960938 ;  /* 0x3f31721804040820 */ /* 0x000fe20000410000 */
[-C--:B------:R-:W-:Y:S01]  /*12480*/  FMUL.FTZ R31, R31, R0.reuse ;  /* 0x000000001f1f7220 */ /* 0x080fe20000410000 */
[-C--:B------:R-:W-:Y:S01]  /*12490*/  FMUL.FTZ R34, R34, R0.reuse ;  /* 0x0000000022227220 */ /* 0x080fe20000410000 */
[-C--:B------:R-:W-:Y:S01]  /*124a0*/  FMUL.FTZ R35, R35, R0.reuse ;  /* 0x0000000023237220 */ /* 0x080fe20000410000 */
[----:B----4-:R-:W-:Y:S01]  /*124b0*/  @P0 FMUL.FTZ R5, R5, 0.69314718246459960938 ;  /* 0x3f31721805050820 */ /* 0x010fe20000410000 */
        /* <DEDUP_REMOVED lines=58> */
[----:B------:R-:W-:Y:S01]  /*12860*/  SEL R0, RZ, 0x1, P1 ;  /* 0x00000001ff007807 */ /* 0x000fe20000800000 */
[----:B------:R-:W-:Y:S01]  /*12870*/  @P0 FFMA.FTZ R154, R4, R21, R5 ;  /* 0x00000015049a0223 */ /* 0x000fe20000010005 */
[----:B------:R-:W-:-:S02]  /*12880*/  PLOP3.LUT P0, PT, PT, PT, PT, 0x8, 0x0 ;  /* 0x000000000000781c */ /* 0x000fc40003f0e170 */
[----:B------:R-:W-:Y:S01]  /*12890*/  LOP3.LUT R204, R204, R0, RZ, 0x3c, !PT ;  /* 0x00000000cccc7212 */ /* 0x000fe200078e3cff */
[----:B--2---:R-:W-:-:S05]  /*128a0*/  VIADD R14, R14, 0x1 ;  /* 0x000000010e0e7836 */ /* 0x004fca0000000000 */
[----:B------:R1:W-:Y:S05]  /*128b0*/  STL [R1+0x54], R14 ;  /* 0x0000540e01007387 */ /* 0x0003ea0000100800 */
.L_x_5257:
[----:B------:R-:W-:Y:S05]  /*128c0*/  WARPSYNC.ALL ;  /* 0x0000000000007948 */ /* 0x000fea0003800000 */
[----:B------:R-:W0:Y:S08]  /*128d0*/  S2UR UR41, SR_CgaCtaId ;  /* 0x00000000002979c3 */ /* 0x000e300000008800 */
[----:B------:R-:W-:Y:S06]  /*128e0*/  BAR.SYNC.DEFER_BLOCKING 0x5, 0x180 ;  /* 0x0146000000007b1d */ /* 0x000fec0000010000 */
[----:B------:R-:W-:Y:S01]  /*128f0*/  UMOV UR4, 0x400 ;  /* 0x0000040000047882 */ /* 0x000fe20000000000 */
[----:B------:R-:W-:Y:S01]  /*12900*/  BSSY B0, `(.L_x_5329) ;  /* 0x000052a000007945 */ /* 0x000fe20003800000 */
[----:B0-----:R-:W-:-:S06]  /*12910*/  ULEA UR4, UR41, UR4, 0x18 ;  /* 0x0000000429047291 */ /* 0x001fcc000f8ec03f */
        /* <DEDUP_REMOVED lines=9> */
[----:B-1----:R-:W-:Y:S01]  /*129b0*/  F2FP.BF16.F32.PACK_AB R12, R33, R32 ;  /* 0x00000020210c723e */ /* 0x002fe200000010ff */
[----:B------:R-:W2:Y:S01]  /*129c0*/  LDL.LU R157, [R1+0x4c] ;  /* 0x00004c00019d7983 */ /* 0x000ea20000300800 */
[----:B------:R-:W-:Y:S02]  /*129d0*/  F2FP.BF16.F32.PACK_AB R13, R35, R34 ;  /* 0x00000022230d723e */ /* 0x000fe400000010ff */
[----:B------:R-:W-:Y:S01]  /*129e0*/  F2FP.BF16.F32.PACK_AB R14, R37, R36 ;  /* 0x00000024250e723e */ /* 0x000fe200000010ff */
[----:B------:R-:W2:Y:S01]  /*129f0*/  LDL.LU R156, [R1+0x50] ;  /* 0x00005000019c7983 */ /* 0x000ea20000300800 */
[----:B------:R-:W-:-:S02]  /*12a00*/  MOV R20, R19 ;  /* 0x0000001300147202 */ /* 0x000fc40000000f00 */
        /* <DEDUP_REMOVED lines=92> */
[----:B------:R-:W-:-:S04]  /*12fd0*/  LOP3.LUT R3, R8, 0x380, RZ, 0xc0, !PT ;  /* 0x0000038008037812 */ /* 0x000fc800078ec0ff */
[----:B------:R-:W-:Y:S02]  /*12fe0*/  SHF.R.U64 R3, R3, 0x3, RZ ;  /* 0x0000000303037819 */ /* 0x000fe400000012ff */
[----:B------:R-:W-:Y:S02]  /*12ff0*/  IADD3.X R9, RZ, R25, RZ, P0, !PT ;  /* 0x00000019ff097210 */ /* 0x000fe400007fe4ff */
[----:B------:R-:W-:Y:S02]  /*13000*/  LOP3.LUT R8, R3, R8, RZ, 0x3c, !PT ;  /* 0x0000000803087212 */ /* 0x000fe400078e3cff */
[----:B------:R-:W-:Y:S02]  /*13010*/  F2FP.BF16.F32.PACK_AB R10, R93, R92 ;  /* 0x0000005c5d0a723e */ /* 0x000fe400000010ff */
[----:B------:R-:W-:Y:S02]  /*13020*/  MOV R3, R8 ;  /* 0x0000000800037202 */ /* 0x000fe40000000f00 */
[----:B------:R-:W-:-:S02]  /*13030*/  F2FP.BF16.F32.PACK_AB R8, R89, R88 ;  /* 0x000000585908723e */ /* 0x000fc400000010ff */
        /* <DEDUP_REMOVED lines=70> */
[----:B--2---:R-:W-:Y:S01]  /*134a0*/  LOP3.LUT R4, R3, 0x380, RZ, 0xc0, !PT ;  /* 0x0000038003047812 */ /* 0x004fe200078ec0ff */
        /* <DEDUP_REMOVED lines=14> */
[----:B------:R-:W-:-:S07]  /*13590*/  IADD3.X R11, R156, UR5, RZ, P0, !PT ;  /* 0x000000059c0b7c10 */ /* 0x000fce00087fe4ff */
        /* <DEDUP_REMOVED lines=18> */
.L_x_5331:
        /* <DEDUP_REMOVED lines=27> */
[----:B------:R-:W-:Y:S02]  /*13870*/  IMAD.IADD R156, R163, 0x1, R160 ;  /* 0x00000001a39c7824 */ /* 0x000fe400078e02a0 */
        /* <DEDUP_REMOVED lines=25> */
[----:B------:R-:W-:Y:S04]  /*13a10*/  SHFL.IDX PT, R12, R14, 0x1, 0x1c1f ;  /* 0x003c1f000e0c7f89 */ /* 0x000fe800000e0000 */
[----:B------:R1:W2:Y:S01]  /*13a20*/  SHFL.IDX PT, R13, R0, 0x1, 0x1c1f ;  /* 0x003c1f00000d7f89 */ /* 0x0002a200000e0000 */
[----:B------:R-:W-:Y:S01]  /*13a30*/  LOP3.LUT P0, RZ, R161, 0x3, RZ, 0xc0, !PT ;  /* 0x00000003a1ff7812 */ /* 0x000fe2000780c0ff */
[----:B------:R-:W-:-:S02]  /*13a40*/  VIADD R24, R25, 0x8 ;  /* 0x0000000819187836 */ /* 0x000fc40000000000 */
[----:B-1----:R-:W-:-:S05]  /*13a50*/  IMAD R0, R9, R158, RZ ;  /* 0x0000009e09007224 */ /* 0x002fca00078e02ff */
        /* <DEDUP_REMOVED lines=17> */
[----:B------:R-:W-:Y:S02]  /*13b70*/  IADD3 R33, P2, R20, 0x2000, RZ ;  /* 0x0000200014217810 */ /* 0x000fe40007f5e0ff */
[----:B------:R-:W-:Y:S02]  /*13b80*/  SHF.R.U64 R44, R44, 0x3, RZ ;  /* 0x000000032c2c7819 */ /* 0x000fe400000012ff */
[----:B------:R-:W-:-:S02]  /*13b90*/  IADD3 R37, P3, R20, 0x3000, RZ ;  /* 0x0000300014257810 */ /* 0x000fc40007f7e0ff */
[----:B------:R-:W-:Y:S01]  /*13ba0*/  LOP3.LUT R44, R44, R45, RZ, 0x3c, !PT ;  /* 0x0000002d2c2c7212 */ /* 0x000fe200078e3cff */
[----:B------:R-:W-:Y:S01]  /*13bb0*/  IMAD.X R45, RZ, RZ, R21, P5 ;  /* 0x000000ffff2d7224 */ /* 0x000fe200028e0615 */
[C---:B------:R-:W-:Y:S02]  /*13bc0*/  IADD3 R65, P5, R20.reuse, 0xa000, RZ ;  /* 0x0000a00014417810 */ /* 0x040fe40007fbe0ff */
[----:B------:R-:W-:Y:S02]  /*13bd0*/  IADD3 R41, P4, R20, 0x4000, RZ ;  /* 0x0000400014297810 */ /* 0x000fe40007f9e0ff */
[----:B------:R-:W-:Y:S01]  /*13be0*/  LOP3.LUT R64, R65, 0x380, RZ, 0xc0, !PT ;  /* 0x0000038041407812 */ /* 0x000fe200078ec0ff */
[----:B------:R-:W-:Y:S01]  /*13bf0*/  IMAD R3, R3, UR4, RZ ;  /* 0x0000000403037c24 */ /* 0x000fe2000f8e02ff */
[----:B------:R-:W-:Y:S01]  /*13c00*/  LOP3.LUT R28, R29, 0x380, RZ, 0xc0, !PT ;  /* 0x000003801d1c7812 */ /* 0x000fe200078ec0ff */
[----:B------:R-:W5:Y:S01]  /*13c10*/  LD.E.128 R44, desc[UR42][R44.64] ;  /* 0x0000002a2c2c7980 */ /* 0x000f62000c101d00 */
[----:B------:R-:W-:-:S02]  /*13c20*/  LOP3.LUT R32, R33, 0x380, RZ, 0xc0, !PT ;  /* 0x0000038021207812 */ /* 0x000fc400078ec0ff */
[----:B------:R-:W-:Y:S02]  /*13c30*/  LOP3.LUT R36, R37, 0x380, RZ, 0xc0, !PT ;  /* 0x0000038025247812 */ /* 0x000fe400078ec0ff */
[----:B------:R-:W-:Y:S02]  /*13c40*/  LOP3.LUT R40, R41, 0x380, RZ, 0xc0, !PT ;  /* 0x0000038029287812 */ /* 0x000fe400078ec0ff */
[----:B------:R-:W-:Y:S02]  /*13c50*/  SHF.R.U64 R64, R64, 0x3, RZ ;  /* 0x0000000340407819 */ /* 0x000fe400000012ff */
[----:B------:R-:W-:Y:S02]  /*13c60*/  SHF.R.U64 R28, R28, 0x3, RZ ;  /* 0x000000031c1c7819 */ /* 0x000fe400000012ff */
[----:B------:R-:W-:Y:S02]  /*13c70*/  SHF.R.U64 R32, R32, 0x3, RZ ;  /* 0x0000000320207819 */ /* 0x000fe400000012ff */
[----:B------:R-:W-:-:S02]  /*13c80*/  SHF.R.U64 R36, R36, 0x3, RZ ;  /* 0x0000000324247819 */ /* 0x000fc400000012ff */
        /* <DEDUP_REMOVED lines=11> */
[----:B------:R-:W-:Y:S01]  /*13d40*/  IADD3 R14, P5, R20, 0xf000, RZ ;  /* 0x0000f000140e7810 */ /* 0x000fe20007fbe0ff */
[----:B------:R-:W-:Y:S01]  /*13d50*/  IMAD R3, R8, UR5, R3 ;  /* 0x0000000508037c24 */ /* 0x000fe2000f8e0203 */
[C---:B------:R-:W-:Y:S01]  /*13d60*/  IADD3 R49, P0, R20.reuse, 0x6000, RZ ;  /* 0x0000600014317810 */ /* 0x040fe20007f1e0ff */
[----:B------:R-:W5:Y:S01]  /*13d70*/  LD.E.128 R28, desc[UR42][R28.64] ;  /* 0x0000002a1c1c7980 */ /* 0x000f62000c101d00 */
[C---:B------:R-:W-:Y:S01]  /*13d80*/  IADD3 R53, P2, R20.reuse, 0x7000, RZ ;  /* 0x0000700014357810 */ /* 0x040fe20007f5e0ff */
[----:B------:R-:W-:Y:S01]  /*13d90*/  IMAD.X R85, RZ, RZ, R21, P5 ;  /* 0x000000ffff557224 */ /* 0x000fe200028e0615 */
        /* <DEDUP_REMOVED lines=11> */
[----:B------:R-:W-:-:S02]  /*13e50*/  SHF.R.U64 R9, R9, 0x3, RZ ;  /* 0x0000000309097819 */ /* 0x000fc400000012ff */
[----:B------:R-:W-:Y:S02]  /*13e60*/  SHF.R.U64 R48, R48, 0x3, RZ ;  /* 0x0000000330307819 */ /* 0x000fe400000012ff */
[----:B------:R-:W-:Y:S02]  /*13e70*/  SHF.R.U64 R52, R52, 0x3, RZ ;  /* 0x0000000334347819 */ /* 0x000fe400000012ff */
[----:B------:R-:W-:Y:S02]  /*13e80*/  SHF.R.U64 R56, R56, 0x3, RZ ;  /* 0x0000000338387819 */ /* 0x000fe400000012ff */
[----:B------:R-:W-:Y:S02]  /*13e90*/  SHF.R.U64 R60, R60, 0x3, RZ ;  /* 0x000000033c3c7819 */ /* 0x000fe400000012ff */
[----:B------:R-:W-:Y:S02]  /*13ea0*/  LOP3.LUT R84, R9, R14, RZ, 0x3c, !PT ;  /* 0x0000000e09547212 */ /* 0x000fe400078e3cff */
[----:B------:R-:W-:Y:S01]  /*13eb0*/  LOP3.LUT R48, R48, R49, RZ, 0x3c, !PT ;  /* 0x0000003130307212 */ /* 0x000fe200078e3cff */
[----:B------:R-:W0:Y:S01]  /*13ec0*/  @P1 LDC R14, c[0x0][0xbf0] ;  /* 0x0002fc00ff0e1b82 */ /* 0x000e220000000800 */
[----:B------:R-:W-:Y:S01]  /*13ed0*/  LOP3.LUT R52, R52, R53, RZ, 0x3c, !PT ;  /* 0x0000003534347212 */ /* 0x000fe200078e3cff */
[--C-:B------:R-:W-:Y:S01]  /*13ee0*/  IMAD.X R49, RZ, RZ, R21.reuse, P0 ;  /* 0x000000ffff317224 */ /* 0x100fe200000e0615 */
[----:B------:R-:W-:Y:S01]  /*13ef0*/  LOP3.LUT R56, R56, R57, RZ, 0x3c, !PT ;  /* 0x0000003938387212 */ /* 0x000fe200078e3cff */
[--C-:B------:R-:W-:Y:S01]  /*13f00*/  IMAD.X R53, RZ, RZ, R21.reuse, P2 ;  /* 0x000000ffff357224 */ /* 0x100fe200010e0615 */
[----:B------:R-:W-:Y:S01]  /*13f10*/  LOP3.LUT R60, R60, R61, RZ, 0x3c, !PT ;  /* 0x0000003d3c3c7212 */ /* 0x000fe200078e3cff */
[----:B------:R-:W-:Y:S01]  /*13f20*/  IMAD.X R61, RZ, RZ, R21, P4 ;  /* 0x000000ffff3d7224 */ /* 0x000fe200020e0615 */
[----:B------:R-:W-:Y:S01]  /*13f30*/  IADD3.X R57, RZ, R21, RZ, P3, !PT ;  /* 0x00000015ff397210 */ /* 0x000fe20001ffe4ff */
[----:B------:R-:W-:Y:S01]  /*13f40*/  IMAD.WIDE.U32 R8, R8, UR4, RZ ;  /* 0x0000000408087c25 */ /* 0x000fe2000f8e00ff */
[C---:B------:R-:W-:Y:S01]  /*13f50*/  IADD3 R69, P0, R20.reuse, 0xb000, RZ ;  /* 0x0000b00014457810 */ /* 0x040fe20007f1e0ff */
[----:B------:R-:W-:Y:S01]  /*13f60*/  ULDC.64 UR4, c[0x0][0xae8] ;  /* 0x0002ba0000047ab9 */ /* 0x000fe20000000a00 */
[C---:B------:R-:W-:Y:S01]  /*13f70*/  IADD3 R73, P2, R20.reuse, 0xc000, RZ ;  /* 0x0000c00014497810 */ /* 0x040fe20007f5e0ff */
[----:B------:R-:W5:Y:S01]  /*13f80*/  LD.E.128 R48, desc[UR42][R48.64] ;  /* 0x0000002a30307980 */ /* 0x000f62000c101d00 */
[----:B------:R-:W-:-:S02]  /*13f90*/  IADD3 R77, P3, R20, 0xd000, RZ ;  /* 0x0000d000144d7810 */ /* 0x000fc40007f7e0ff */
[----:B------:R-:W-:Y:S02]  /*13fa0*/  IADD3 R81, P4, R20, 0xe000, RZ ;  /* 0x0000e00014517810 */ /* 0x000fe40007f9e0ff */
[----:B------:R-:W-:Y:S01]  /*13fb0*/  LOP3.LUT R12, R12, 0xfffffff8, RZ, 0xc0, !PT ;  /* 0xfffffff80c0c7812 */ /* 0x000fe200078ec0ff */
[----:B------:R-:W-:Y:S01]  /*13fc0*/  IMAD.IADD R9, R9, 0x1, R3 ;  /* 0x0000000109097824 */ /* 0x000fe200078e0203 */
[----:B------:R-:W-:Y:S01]  /*13fd0*/  LOP3.LUT R68, R69, 0x380, RZ, 0xc0, !PT ;  /* 0x0000038045447812 */ /* 0x000fe200078ec0ff */
[----:B------:R-:W5:Y:S01]  /*13fe0*/  LD.E.128 R52, desc[UR42][R52.64] ;  /* 0x0000002a34347980 */ /* 0x000f62000c101d00 */
[----:B------:R-:W-:Y:S01]  /*13ff0*/  LOP3.LUT R72, R73, 0x380, RZ, 0xc0, !PT ;  /* 0x0000038049487812 */ /* 0x000fe200078ec0ff */
[----:B------:R-:W-:Y:S01]  /*14000*/  IMAD.IADD R3, R11, 0x1, -R12 ;  /* 0x000000010b037824 */ /* 0x000fe200078e0a0c */
[----:B------:R-:W-:Y:S01]  /*14010*/  LOP3.LUT R76, R77, 0x380, RZ, 0xc0, !PT ;  /* 0x000003804d4c7812 */ /* 0x000fe200078ec0ff */
[----:B------:R-:W5:Y:S01]  /*14020*/  LD.E.128 R56, desc[UR42][R56.64] ;  /* 0x0000002a38387980 */ /* 0x000f62000c101d00 */
[----:B------:R-:W-:-:S02]  /*14030*/  LOP3.LUT R80, R81, 0x380, RZ, 0xc0, !PT ;  /* 0x0000038051507812 */ /* 0x000fc400078ec0ff */
[----:B------:R-:W-:Y:S01]  /*14040*/  LOP3.LUT R25, R20, 0x380, RZ, 0xc0, !PT ;  /* 0x0000038014197812 */ /* 0x000fe200078ec0ff */
[----:B------:R-:W-:Y:S01]  /*14050*/  IMAD R3, R3, 0x20, R10 ;  /* 0x0000002003037824 */ /* 0x000fe200078e020a */
[----:B------:R-:W-:Y:S01]  /*14060*/  SHF.R.U64 R68, R68, 0x3, RZ ;  /* 0x0000000344447819 */ /* 0x000fe200000012ff */
[----:B------:R-:W5:Y:S01]  /*14070*/  LD.E.128 R60, desc[UR42][R60.64] ;  /* 0x0000002a3c3c7980 */ /* 0x000f62000c101d00 */
[----:B------:R-:W-:Y:S02]  /*14080*/  SHF.R.U64 R72, R72, 0x3, RZ ;  /* 0x0000000348487819 */ /* 0x000fe400000012ff */
[----:B------:R-:W-:Y:S01]  /*14090*/  SHF.R.U64 R76, R76, 0x3, RZ ;  /* 0x000000034c4c7819 */ /* 0x000fe200000012ff */
[----:B------:R-:W5:Y:S01]  /*140a0*/  LD.E.128 R84, desc[UR42][R84.64] ;  /* 0x0000002a54547980 */ /* 0x000f62000c101d00 */
[----:B------:R-:W-:Y:S02]  /*140b0*/  SHF.R.U64 R80, R80, 0x3, RZ ;  /* 0x0000000350507819 */ /* 0x000fe400000012ff */
[----:B------:R-:W-:Y:S01]  /*140c0*/  SHF.R.U64 R25, R25, 0x3, RZ ;  /* 0x0000000319197819 */ /* 0x000fe200000012ff */
[----:B------:R-:W-:Y:S01]  /*140d0*/  IMAD.WIDE.U32 R8, R203, UR4, R8 ;  /* 0x00000004cb087c25 */ /* 0x000fe2000f8e0008 */
        /* <DEDUP_REMOVED lines=9> */
[----:B------:R-:W-:Y:S01]  /*14170*/  SHF.R.S32.HI R13, RZ, 0x1f, R4 ;  /* 0x0000001fff0d7819 */ /* 0x000fe20000011404 */
[----:B------:R-:W-:Y:S01]  /*14180*/  IMAD.MOV.U32 R25, RZ, RZ, R21 ;  /* 0x000000ffff197224 */ /* 0x000fe200078e0015 */
[----:B------:R-:W5:Y:S01]  /*14190*/  LD.E.128 R68, desc[UR42][R68.64] ;  /* 0x0000002a44447980 */ /* 0x000f62000c101d00 */
[----:B------:R-:W-:-:S02]  /*141a0*/  IMAD.IADD R12, R160, 0x1, R3 ;  /* 0x00000001a00c7824 */ /* 0x000fc400078e0203 */
[----:B------:R-:W-:Y:S01]  /*141b0*/  IMAD R9, R203, UR5, R9 ;  /* 0x00000005cb097c24 */ /* 0x000fe2000f8e0209 */
[----:B------:R-:W-:Y:S01]  /*141c0*/  ULDC.64 UR4, c[0x0][0xaf0] ;  /* 0x0002bc0000047ab9 */ /* 0x000fe20000000a00 */
[----:B-1----:R-:W-:Y:S01]  /*141d0*/  @P1 IMAD.HI.U32 R3, R12, R15, RZ ;  /* 0x0000000f0c031227 */ /* 0x002fe200078e00ff */
[----:B------:R-:W5:Y:S03]  /*141e0*/  LD.E.128 R24, desc[UR42][R24.64] ;  /* 0x0000002a18187980 */ /* 0x000f66000c101d00 */
[----:B------:R-:W-:Y:S01]  /*141f0*/  IMAD R13, R13, UR4, RZ ;  /* 0x000000040d0d7c24 */ /* 0x000fe2000f8e02ff */
[----:B------:R-:W5:Y:S01]  /*14200*/  LD.E.128 R72, desc[UR42][R72.64] ;  /* 0x0000002a48487980 */ /* 0x000f62000c101d00 */
[----:B------:R-:W-:-:S03]  /*14210*/  IMAD.MOV.U32 R11, RZ, RZ, R12 ;  /* 0x000000ffff0b7224 */ /* 0x000fc600078e000c */
[----:B------:R-:W5:Y:S01]  /*14220*/  LD.E.128 R76, desc[UR42][R76.64] ;  /* 0x0000002a4c4c7980 */ /* 0x000f62000c101d00 */
[----:B------:R-:W-:-:S03]  /*14230*/  IMAD R13, R4, UR5, R13 ;  /* 0x00000005040d7c24 */ /* 0x000fc6000f8e020d */
[----:B------:R-:W5:Y:S01]  /*14240*/  LD.E.128 R80, desc[UR42][R80.64] ;  /* 0x0000002a50507980 */ /* 0x000f62000c101d00 */
[----:B------:R-:W-:Y:S01]  /*14250*/  IMAD.WIDE.U32 R8, R4, UR4, R8 ;  /* 0x0000000404087c25 */ /* 0x000fe2000f8e0008 */
[----:B0-----:R-:W-:Y:S01]  /*14260*/  @P1 SHF.R.U32.HI R11, RZ, R14, R3 ;  /* 0x0000000eff0b1219 */ /* 0x001fe20000011603 */
[----:B------:R-:W-:Y:S01]  /*14270*/  ULDC.64 UR4, c[0x0][0xae0] ;  /* 0x0002b80000047ab9 */ /* 0x000fe20000000a00 */
[----:B------:R-:W-:Y:S01]  /*14280*/  @!PT LDS RZ, [RZ] ;  /* 0x00000000fffff984 */ /* 0x000fe20000000800 */
[----:B------:R-:W-:Y:S01]  /*14290*/  @!PT LDS RZ, [RZ] ;  /* 0x00000000fffff984 */ /* 0x000fe20000000800 */
[----:B------:R-:W-:Y:S01]  /*142a0*/  @!PT LDS RZ, [RZ] ;  /* 0x00000000fffff984 */ /* 0x000fe20000000800 */
[----:B------:R-:W-:Y:S01]  /*142b0*/  @!PT LDS RZ, [RZ] ;  /* 0x00000000fffff984 */ /* 0x000fe20000000800 */
[----:B------:R0:W-:Y:S06]  /*142c0*/  MEMBAR.ALL.CTA ;  /* 0x0000000000007992 */ /* 0x0001ec0000008000 */
[----:B0-----:R-:W0:Y:S01]  /*142d0*/  FENCE.VIEW.ASYNC.S ;  /* 0x00000000000073c6 */ /* 0x001e220000000000 */
[----:B------:R-:W-:Y:S01]  /*142e0*/  IMAD.IADD R9, R9, 0x1, R13 ;  /* 0x0000000109097824 */ /* 0x000fe200078e020d */
[--C-:B------:R-:W-:Y:S01]  /*142f0*/  SHF.R.S32.HI R3, RZ, 0x1f, R11.reuse ;  /* 0x0000001fff037819 */ /* 0x100fe2000001140b */
[----:B------:R-:W-:-:S04]  /*14300*/  IMAD.MOV R13, RZ, RZ, -R11 ;  /* 0x000000ffff0d7224 */ /* 0x000fc800078e0a0b */
[----:B------:R-:W-:Y:S02]  /*14310*/  IMAD R4, R3, UR4, RZ ;  /* 0x0000000403047c24 */ /* 0x000fe4000f8e02ff */
[----:B------:R-:W-:Y:S02]  /*14320*/  IMAD R13, R158, R13, R12 ;  /* 0x0000000d9e0d7224 */ /* 0x000fe400078e020c */
[----:B------:R-:W-:-:S04]  /*14330*/  IMAD.WIDE.U32 R8, R11, UR4, R8 ;  /* 0x000000040b087c25 */ /* 0x000fc8000f8e0008 */
[----:B------:R-:W-:Y:S02]  /*14340*/  VIADD R3, R19, 0x22820 ;  /* 0x0002282013037836 */ /* 0x000fe40000000000 */
[----:B------:R-:W-:Y:S01]  /*14350*/  IMAD R11, R11, UR5, R4 ;  /* 0x000000050b0b7c24 */ /* 0x000fe2000f8e0204 */
[----:B------:R-:W-:Y:S01]  /*14360*/  SHF.R.S32.HI R4, RZ, 0x1f, R13 ;  /* 0x0000001fff047819 */ /* 0x000fe2000001140d */
[----:B------:R-:W-:Y:S01]  /*14370*/  ULDC.64 UR4, c[0x0][0xad8] ;  /* 0x0002b60000047ab9 */ /* 0x000fe20000000a00 */
[----:B------:R-:W-:Y:S01]  /*14380*/  PRMT R3, RZ, 0x654, R3 ;  /* 0x00000654ff037816 */ /* 0x000fe20000000003 */
[----:B------:R-:W-:Y:S02]  /*14390*/  IMAD.IADD R9, R9, 0x1, R11 ;  /* 0x0000000109097824 */ /* 0x000fe400078e020b */
[----:B------:R-:W-:Y:S01]  /*143a0*/  IMAD R4, R4, UR4, RZ ;  /* 0x0000000404047c24 */ /* 0x000fe2000f8e02ff */
[----:B0-----:R0:W-:Y:S01]  /*143b0*/  SYNCS.ARRIVE.TRANS64.RED.A1T0 RZ, [R3+URZ], RZ ;  /* 0x000000ff03ff79a7 */ /* 0x0011e2000810043f */
[----:B------:R-:W-:-:S04]  /*143c0*/  IMAD.WIDE.U32 R8, R13, UR4, R8 ;  /* 0x000000040d087c25 */ /* 0x000fc8000f8e0008 */
[----:B0-----:R-:W-:Y:S01]  /*143d0*/  IMAD R3, R13, UR5, R4 ;  /* 0x000000050d037c24 */ /* 0x001fe2000f8e0204 */
        /* <DEDUP_REMOVED lines=8> */
.L_x_5543:
        /* <DEDUP_REMOVED lines=14> */
[----:B------:R-:W-:Y:S01]  /*14540*/  VIADD R89, R208, 0xc0 ;  /* 0x000000c0d0597836 */ /* 0x000fe20000000000 */
[----:B------:R-:W-:-:S02]  /*14550*/  SHF.R.S32.HI R12, RZ, 0x1f, R208 ;  /* 0x0000001fff0c7819 */ /* 0x000fc400000114d0 */
[----:B------:R-:W-:Y:S02]  /*14560*/  SHF.R.S32.HI R92, RZ, 0x1f, R92 ;  /* 0x0000001fff5c7819 */ /* 0x000fe4000001145c */
[----:B------:R-:W-:Y:S02]  /*14570*/  SHF.R.S32.HI R91, RZ, 0x1f, R91 ;  /* 0x0000001fff5b7819 */ /* 0x000fe4000001145b */
[CC--:B--2---:R-:W-:Y:S02]  /*14580*/  @!P3 LEA R8, P5, R208.reuse, R14.reuse, 0x1 ;  /* 0x0000000ed008b211 */ /* 0x0c4fe400078a08ff */
[-C--:B------:R-:W-:Y:S02]  /*14590*/  @!P2 LEA R10, P4, R15, R14.reuse, 0x1 ;  /* 0x0000000e0f0aa211 */ /* 0x080fe400078808ff */
[----:B-1----:R-:W-:Y:S02]  /*145a0*/  @!P3 LEA.HI.X R9, R208, R3, R12, 0x1, P5 ;  /* 0x00000003d009b211 */ /* 0x002fe400028f0c0c */
[----:B------:R-:W-:-:S02]  /*145b0*/  @!P1 LEA R12, P5, R90, R14, 0x1 ;  /* 0x0000000e5a0c9211 */ /* 0x000fc400078a08ff */
[-C--:B------:R-:W-:Y:S01]  /*145c0*/  @!P2 LEA.HI.X R11, R15, R3.reuse, R92, 0x1, P4 ;  /* 0x000000030f0ba211 */ /* 0x080fe200020f0c5c */
        /* <DEDUP_REMOVED lines=8> */
.L_x_5335:
[----:B------:R-:W-:Y:S05]  /*14650*/  BSYNC B1 ;  /* 0x0000000000017941 */ /* 0x000fea0003800000 */
.L_x_5334:
[----:B------:R-:W-:-:S03]  /*14660*/  UMOV UR4, 0xffffffff ;  /* 0xffffffff00047882 */ /* 0x000fc60000000000 */
[----:B------:R-:W-:Y:S05]  /*14670*/  BRA.DIV UR4, `(.L_x_5336) ;  /* 0x000000c204f47947 */ /* 0x000fea000b800000 */
[----:B-1----:R1:W4:Y:S04]  /*14680*/  SHFL.IDX PT, R3, R20, 0x1, 0x181f ;  /* 0x00381f0014037f89 */ /* 0x00232800000e0000 */
[----:B--23--:R1:W2:Y:S02]  /*14690*/  SHFL.IDX PT, R14, R4, 0x1, 0x181f ;  /* 0x00381f00040e7f89 */ /* 0x00c2a400000e0000 */
.L_x_5547:
[----:B------:R-:W-:Y:S01]  /*146a0*/  VIADD R9, R21, 0x20 ;  /* 0x0000002015097836 */ /* 0x000fe20000000000 */
[----:B------:R-:W-:Y:S04]  /*146b0*/  BSSY B1, `(.L_x_5337) ;  /* 0x000001e000017945 */ /* 0x000fe80003800000 */
[----:B------:R-:W-:-:S13]  /*146c0*/  ISETP.GE.AND P0, PT, R9, R0, PT ;  /* 0x000000000900720c */ /* 0x000fda0003f06270 */
[----:B------:R-:W-:Y:S05]  /*146d0*/  @P0 BRA `(.L_x_5338) ;  /* 0x00000000006c0947 */ /* 0x000fea0003800000 */
[C---:B------:R-:W-:Y:S01]  /*146e0*/  VIADD R15, R208.reuse, 0x40 ;  /* 0x00000040d00f7836 */ /* 0x040fe20000000000 */
[----:B------:R-:W-:Y:S01]  /*146f0*/  ULDC UR4, c[0x0][0xac8] ;  /* 0x0002b20000047ab9 */ /* 0x000fe20000000800 */
[C---:B-----5:R-:W-:Y:S01]  /*14700*/  VIADD R26, R208.reuse, 0x80 ;  /* 0x00000080d01a7836 */ /* 0x060fe20000000000 */
[C---:B------:R-:W-:Y:S01]  /*14710*/  ISETP.GE.AND P3, PT, R208.reuse, UR4, PT ;  /* 0x00000004d0007c0c */ /* 0x040fe2000bf66270 */
[C---:B------:R-:W-:Y:S01]  /*14720*/  VIADD R24, R208.reuse, 0xc0 ;  /* 0x000000c0d0187836 */ /* 0x040fe20000000000 */
[----:B------:R-:W-:Y:S01]  /*14730*/  ISETP.GE.AND P2, PT, R15, UR4, PT ;  /* 0x000000040f007c0c */ /* 0x000fe2000bf46270 */
[----:B------:R-:W-:Y:S01]  /*14740*/  VIADD R40, R208, 0x40 ;  /* 0x00000040d0287836 */ /* 0x000fe20000000000 */
[----:B------:R-:W-:Y:S01]  /*14750*/  ISETP.GE.AND P1, PT, R26, UR4, PT ;  /* 0x000000041a007c0c */ /* 0x000fe2000bf26270 */
[----:B------:R-:W-:Y:S01]  /*14760*/  VIADD R27, R208, 0x80 ;  /* 0x00000080d01b7836 */ /* 0x000fe20000000000 */
[----:B------:R-:W-:Y:S02]  /*14770*/  ISETP.GE.AND P0, PT, R24, UR4, PT ;  /* 0x0000000418007c0c */ /* 0x000fe4000bf06270 */
[----:B------:R-:W-:-:S02]  /*14780*/  SHF.R.S32.HI R12, RZ, 0x1f, R208 ;  /* 0x0000001fff0c7819 */ /* 0x000fc400000114d0 */
[----:B------:R-:W-:Y:S02]  /*14790*/  SHF.R.S32.HI R40, RZ, 0x1f, R40 ;  /* 0x0000001fff287819 */ /* 0x000fe40000011428 */
[C---:B------:R-:W-:Y:S02]  /*147a0*/  IADD3 R25, R208.reuse, 0xc0, RZ ;  /* 0x000000c0d0197810 */ /* 0x040fe40007ffe0ff */
[CC--:B--2---:R-:W-:Y:S02]  /*147b0*/  @!P3 LEA R8, P5, R208.reuse, R14.reuse, 0x1 ;  /* 0x0000000ed008b211 */ /* 0x0c4fe400078a08ff */
[-C--:B------:R-:W-:Y:S02]  /*147c0*/  @!P2 LEA R10, P4, R15, R14.reuse, 0x1 ;  /* 0x0000000e0f0aa211 */ /* 0x080fe400078808ff */
[----:B----4-:R-:W-:Y:S02]  /*147d0*/  @!P3 LEA.HI.X R9, R208, R3, R12, 0x1, P5 ;  /* 0x00000003d009b211 */ /* 0x010fe400028f0c0c */
[----:B------:R-:W-:-:S02]  /*147e0*/  @!P1 LEA R12, P5, R26, R14, 0x1 ;  /* 0x0000000e1a0c9211 */ /* 0x000fc400078a08ff */
[----:B------:R-:W-:Y:S01]  /*147f0*/  SHF.R.S32.HI R27, RZ, 0x1f, R27 ;  /* 0x0000001fff1b7819 */ /* 0x000fe2000001141b */
[----:B------:R3:W-:Y:S01]  /*14800*/  @!P3 ST.E.128 desc[UR42][R8.64], R28 ;  /* 0x0000001c0800b985 */ /* 0x0007e2000c101d2a */
[-C--:B------:R-:W-:Y:S02]  /*14810*/  @!P2 LEA.HI.X R11, R15, R3.reuse, R40, 0x1, P4 ;  /* 0x000000030f0ba211 */ /* 0x080fe400020f0c28 */
[----:B------:R-:W-:Y:S02]  /*14820*/  SHF.R.S32.HI R25, RZ, 0x1f, R25 ;  /* 0x0000001fff197819 */ /* 0x000fe40000011419 */
[----:B------:R-:W-:Y:S01]  /*14830*/  @!P0 LEA R14, P4, R24, R14, 0x1 ;  /* 0x0000000e180e8211 */ /* 0x000fe200078808ff */
[----:B------:R3:W-:Y:S01]  /*14840*/  @!P2 ST.E.128 desc[UR42][R10.64], R44 ;  /* 0x0000002c0a00a985 */ /* 0x0007e2000c101d2a */
[-C--:B------:R-:W-:Y:S02]  /*14850*/  @!P1 LEA.HI.X R13, R26, R3.reuse, R27, 0x1, P5 ;  /* 0x000000031a0d9211 */ /* 0x080fe400028f0c1b */
[----:B------:R-:W-:-:S03]  /*14860*/  @!P0 LEA.HI.X R15, R24, R3, R25, 0x1, P4 ;  /* 0x00000003180f8211 */ /* 0x000fc600020f0c19 */
[----:B------:R3:W-:Y:S04]  /*14870*/  @!P1 ST.E.128 desc[UR42][R12.64], R60 ;  /* 0x0000003c0c009985 */ /* 0x0007e8000c101d2a */
[----:B------:R3:W-:Y:S02]  /*14880*/  @!P0 ST.E.128 desc[UR42][R14.64], R76 ;  /* 0x0000004c0e008985 */ /* 0x0007e4000c101d2a */
.L_x_5338:
[----:B------:R-:W-:Y:S05]  /*14890*/  BSYNC B1 ;  /* 0x0000000000017941 */ /* 0x000fea0003800000 */
.L_x_5337:
[----:B------:R-:W-:-:S03]  /*148a0*/  UMOV UR4, 0xffffffff ;  /* 0xffffffff00047882 */ /* 0x000fc60000000000 */
[----:B------:R-:W-:Y:S05]  /*148b0*/  BRA.DIV UR4, `(.L_x_5339) ;  /* 0x000000c204ac7947 */ /* 0x000fea000b800000 */
[----:B----4-:R4:W0:Y:S04]  /*148c0*/  SHFL.IDX PT, R3, R20, 0x2, 0x181f ;  /* 0x00581f0014037f89 */ /* 0x01082800000e0000 */
[----:B--23--:R4:W2:Y:S02]  /*148d0*/  SHFL.IDX PT, R14, R4, 0x2, 0x181f ;  /* 0x00581f00040e7f89 */ /* 0x00c8a400000e0000 */
.L_x_5551:
        /* <DEDUP_REMOVED lines=20> */
[----:B0-----:R-:W-:Y:S02]  /*14a20*/  @!P3 LEA.HI.X R9, R208, R3, R12, 0x1, P5 ;  /* 0x00000003d009b211 */ /* 0x001fe400028f0c0c */
[----:B------:R-:W-:-:S02]  /*14a30*/  @!P1 LEA R12, P5, R26, R14, 0x1 ;  /* 0x0000000e1a0c9211 */ /* 0x000fc400078a08ff */
[-C--:B------:R-:W-:Y:S01]  /*14a40*/  @!P2 LEA.HI.X R11, R15, R3.reuse, R28, 0x1, P4 ;  /* 0x000000030f0ba211 */ /* 0x080fe200020f0c1c */
[----:B------:R3:W-:Y:S01]  /*14a50*/  @!P3 ST.E.128 desc[UR42][R8.64], R32 ;  /* 0x000000200800b985 */ /* 0x0007e2000c101d2a */
[----:B------:R-:W-:Y:S02]  /*14a60*/  SHF.R.S32.HI R25, RZ, 0x1f, R25 ;  /* 0x0000001fff197819 */ /* 0x000fe40000011419 */
[----:B------:R-:W-:Y:S01]  /*14a70*/  @!P0 LEA R14, P4, R24, R14, 0x1 ;  /* 0x0000000e180e8211 */ /* 0x000fe200078808ff */
[----:B------:R3:W-:Y:S01]  /*14a80*/  @!P2 ST.E.128 desc[UR42][R10.64], R48 ;  /* 0x000000300a00a985 */ /* 0x0007e2000c101d2a */
[-C--:B------:R-:W-:Y:S02]  /*14a90*/  @!P1 LEA.HI.X R13, R26, R3.reuse, R27, 0x1, P5 ;  /* 0x000000031a0d9211 */ /* 0x080fe400028f0c1b */
[----:B------:R-:W-:-:S03]  /*14aa0*/  @!P0 LEA.HI.X R15, R24, R3, R25, 0x1, P4 ;  /* 0x00000003180f8211 */ /* 0x000fc600020f0c19 */
[----:B------:R3:W-:Y:S04]  /*14ab0*/  @!P1 ST.E.128 desc[UR42][R12.64], R64 ;  /* 0x000000400c009985 */ /* 0x0007e8000c101d2a */
[----:B------:R3:W-:Y:S02]  /*14ac0*/  @!P0 ST.E.128 desc[UR42][R14.64], R80 ;  /* 0x000000500e008985 */ /* 0x0007e4000c101d2a */
.L_x_5341:
[----:B------:R-:W-:Y:S05]  /*14ad0*/  BSYNC B1 ;  /* 0x0000000000017941 */ /* 0x000fea0003800000 */
.L_x_5340:
[----:B------:R-:W-:-:S03]  /*14ae0*/  UMOV UR4, 0xffffffff ;  /* 0xffffffff00047882 */ /* 0x000fc60000000000 */
[----:B------:R-:W-:Y:S05]  /*14af0*/  BRA.DIV UR4, `(.L_x_5342) ;  /* 0x000000c204647947 */ /* 0x000fea000b800000 */
[----:B0-----:R0:W0:Y:S04]  /*14b00*/  SHFL.IDX PT, R3, R20, 0x3, 0x181f ;  /* 0x00781f0014037f89 */ /* 0x00102800000e0000 */
[----:B--23--:R2:W3:Y:S02]  /*14b10*/  SHFL.IDX PT, R14, R4, 0x3, 0x181f ;  /* 0x00781f00040e7f89 */ /* 0x00c4e400000e0000 */
.L_x_5555:
[----:B------:R-:W-:-:S05]  /*14b20*/  VIADD R9, R21, 0x60 ;  /* 0x0000006015097836 */ /* 0x000fca0000000000 */
[----:B------:R-:W-:-:S13]  /*14b30*/  ISETP.GE.AND P0, PT, R9, R0, PT ;  /* 0x000000000900720c */ /* 0x000fda0003f06270 */
[----:B------:R-:W-:Y:S05]  /*14b40*/  @P0 BRA `(.L_x_5343) ;  /* 0x0000003000140947 */ /* 0x000fea0003800000 */
[C---:B01--4-:R-:W-:Y:S01]  /*14b50*/  VIADD R20, R208.reuse, 0x40 ;  /* 0x00000040d0147836 */ /* 0x053fe20000000000 */
[----:B------:R-:W-:Y:S01]  /*14b60*/  ULDC UR4, c[0x0][0xac8] ;  /* 0x0002b20000047ab9 */ /* 0x000fe20000000800 */
[C---:B--2---:R-:W-:Y:S01]  /*14b70*/  VIADD R4, R208.reuse, 0x80 ;  /* 0x00000080d0047836 */ /* 0x044fe20000000000 */
[C---:B------:R-:W-:Y:S01]  /*14b80*/  ISETP.GE.AND P3, PT, R208.reuse, UR4, PT ;  /* 0x00000004d0007c0c */ /* 0x040fe2000bf66270 */
[----:B-----5:R-:W-:Y:S01]  /*14b90*/  VIADD R24, R208, 0x40 ;  /* 0x00000040d0187836 */ /* 0x020fe20000000000 */
        /* <DEDUP_REMOVED lines=9> */
[-C--:B------:R-:W-:Y:S02]  /*14c30*/  @!P3 LEA.HI.X R9, R208, R3.reuse, R25, 0x1, P0 ;  /* 0x00000003d009b211 */ /* 0x080fe400000f0c19 */
        /* <DEDUP_REMOVED lines=14> */
.L_x_5332:
[----:B0-----:R-:W0:Y:S01]  /*14d20*/  @P1 LDC R11, c[0x0][0xbec] ;  /* 0x0002fb00ff0b1b82 */ /* 0x001e220000000800 */
[----:B------:R-:W-:Y:S01]  /*14d30*/  ULDC.64 UR4, c[0x0][0xb08] ;  /* 0x0002c20000047ab9 */ /* 0x000fe20000000a00 */
[----:B------:R-:W-:Y:S02]  /*14d40*/  IMAD.MOV.U32 R10, RZ, RZ, R156 ;  /* 0x000000ffff0a7224 */ /* 0x000fe400078e009c */
[----:B------:R-:W-:-:S04]  /*14d50*/  IMAD R3, R3, UR4, RZ ;  /* 0x0000000403037c24 */ /* 0x000fc8000f8e02ff */
[----:B------:R-:W1:Y:S01]  /*14d60*/  @P1 LDC R9, c[0x0][0xbf0] ;  /* 0x0002fc00ff091b82 */ /* 0x000e620000000800 */
[----:B------:R-:W-:Y:S02]  /*14d70*/  IMAD R3, R8, UR5, R3 ;  /* 0x0000000508037c24 */ /* 0x000fe4000f8e0203 */
[----:B0-----:R-:W-:-:S05]  /*14d80*/  @P1 IMAD.HI.U32 R11, R156, R11, RZ ;  /* 0x0000000b9c0b1227 */ /* 0x001fca00078e00ff */
[----:B-1----:R-:W-:Y:S01]  /*14d90*/  @P1 SHF.R.U32.HI R10, RZ, R9, R11 ;  /* 0x00000009ff0a1219 */ /* 0x002fe2000001160b */
        /* <DEDUP_REMOVED lines=23> */
[----:B------:R-:W-:Y:S01]  /*14f10*/  IMAD.IADD R9, R9, 0x1, R4 ;  /* 0x0000000109097824 */ /* 0x000fe200078e0204 */
[----:B------:R-:W-:Y:S02]  /*14f20*/  SHF.R.S32.HI R4, RZ, 0x1f, R3 ;  /* 0x0000001fff047819 */ /* 0x000fe40000011403 */
[----:B------:R-:W-:Y:S01]  /*14f30*/  PRMT R10, RZ, 0x654, R10 ;  /* 0x00000654ff0a7816 */ /* 0x000fe2000000000a */
[----:B------:R-:W-:-:S03]  /*14f40*/  IMAD.WIDE.U32 R8, R3, UR4, R8 ;  /* 0x0000000403087c25 */ /* 0x000fc6000f8e0008 */
[----:B------:R0:W-:Y:S01]  /*14f50*/  SYNCS.ARRIVE.TRANS64.RED.A1T0 RZ, [R10+URZ], RZ ;  /* 0x000000ff0aff79a7 */ /* 0x0001e2000810043f */
        /* <DEDUP_REMOVED lines=10> */
.L_x_5558:
        /* <DEDUP_REMOVED lines=28> */
[----:B------:R1:W-:Y:S04]  /*151c0*/  @!P0 ST.E.64 desc[UR42][R8.64], R28 ;  /* 0x0000001c08008985 */ /* 0x0003e8000c101b2a */
[----:B------:R-:W5:Y:S04]  /*151d0*/  LDL R13, [R1+0xb8] ;  /* 0x0000b800010d7983 */ /* 0x000f680000100800 */
[----:B-1----:R-:W4:Y:S01]  /*151e0*/  LDL R28, [R1+0x140] ;  /* 0x00014000011c7983 */ /* 0x002f220000100800 */
[----:B------:R-:W-:-:S02]  /*151f0*/  ISETP.GE.AND P0, PT, R10, UR4, PT ;  /* 0x000000040a007c0c */ /* 0x000fc4000bf06270 */
[----:B------:R-:W-:Y:S01]  /*15200*/  ISETP.GE.AND P1, PT, R14, UR4, PT ;  /* 0x000000040e007c0c */ /* 0x000fe2000bf26270 */
[----:B------:R-:W5:Y:S10]  /*15210*/  LDL R29, [R1+0x9c] ;  /* 0x00009c00011d7983 */ /* 0x000f740000100800 */
[----:B------:R-:W-:-:S04]  /*15220*/  @!P0 LEA R8, P2, R10, R12, 0x2 ;  /* 0x0000000c0a088211 */ /* 0x000fc800078410ff */
[----:B------:R-:W-:Y:S02]  /*15230*/  @!P0 LEA.HI.X R9, R10, R20, R158, 0x2, P2 ;  /* 0x000000140a098211 */ /* 0x000fe400010f149e */
[----:B------:R-:W5:Y:S04]  /*15240*/  LDL R10, [R1+0xb4] ;  /* 0x0000b400010a7983 */ /* 0x000f680000100800 */
[----:B------:R1:W-:Y:S01]  /*15250*/  @!P0 ST.E.64 desc[UR42][R8.64], R32 ;  /* 0x0000002008008985 */ /* 0x0003e2000c101b2a */
[----:B------:R-:W-:Y:S02]  /*15260*/  ISETP.GE.AND P0, PT, R11, UR4, PT ;  /* 0x000000040b007c0c */ /* 0x000fe4000bf06270 */
[C---:B-1----:R-:W-:Y:S01]  /*15270*/  @!P1 LEA R8, P2, R14.reuse, R12, 0x2 ;  /* 0x0000000c0e089211 */ /* 0x042fe200078410ff */
[----:B------:R-:W5:Y:S03]  /*15280*/  LDL R33, [R1+0xb0] ;  /* 0x0000b00001217983 */ /* 0x000f660000100800 */
[----:B------:R-:W-:Y:S01]  /*15290*/  @!P1 LEA.HI.X R9, R14, R20, R157, 0x2, P2 ;  /* 0x000000140e099211 */ /* 0x000fe200010f149d */
[----:B------:R-:W5:Y:S04]  /*152a0*/  LDL R32, [R1+0x130] ;  /* 0x0001300001207983 */ /* 0x000f680000100800 */
[----:B------:R1:W-:Y:S01]  /*152b0*/  @!P1 ST.E.64 desc[UR42][R8.64], R36 ;  /* 0x0000002408009985 */ /* 0x0003e2000c101b2a */
[----:B------:R-:W-:-:S03]  /*152c0*/  ISETP.GE.AND P1, PT, R155, UR4, PT ;  /* 0x000000049b007c0c */ /* 0x000fc6000bf26270 */
[----:B------:R-:W5:Y:S01]  /*152d0*/  LDL R14, [R1+0x13c] ;  /* 0x00013c00010e7983 */ /* 0x000f620000100800 */
[----:B-1----:R-:W-:-:S03]  /*152e0*/  @!P0 LEA R8, P2, R11, R12, 0x2 ;  /* 0x0000000c0b088211 */ /* 0x002fc600078410ff */
[----:B------:R-:W5:Y:S01]  /*152f0*/  LDL R36, [R1+0x120] ;  /* 0x0001200001247983 */ /* 0x000f620000100800 */
[----:B------:R-:W-:-:S03]  /*15300*/  @!P0 LEA.HI.X R9, R11, R20, R15, 0x2, P2 ;  /* 0x000000140b098211 */ /* 0x000fc600010f140f */
[----:B------:R-:W5:Y:S04]  /*15310*/  LDL R37, [R1+0x98] ;  /* 0x0000980001257983 */ /* 0x000f680000100800 */
[----:B------:R1:W-:Y:S01]  /*15320*/  @!P0 ST.E.64 desc[UR42][R8.64], R40 ;  /* 0x0000002808008985 */ /* 0x0003e2000c101b2a */
[----:B------:R-:W-:-:S03]  /*15330*/  ISETP.GE.AND P0, PT, R154, UR4, PT ;  /* 0x000000049a007c0c */ /* 0x000fc6000bf06270 */
[----:B------:R-:W5:Y:S04]  /*15340*/  LDL R11, [R1+0x138] ;  /* 0x00013800010b7983 */ /* 0x000f680000100800 */
[----:B------:R-:W5:Y:S01]  /*15350*/  LDL R15, [R1+0xa4] ;  /* 0x0000a400010f7983 */ /* 0x000f620000100800 */
[----:B-1----:R-:W-:-:S03]  /*15360*/  @!P1 LEA R8, P2, R155, R12, 0x2 ;  /* 0x0000000c9b089211 */ /* 0x002fc600078410ff */
[----:B------:R-:W5:Y:S01]  /*15370*/  LDL R40, [R1+0x134] ;  /* 0x0001340001287983 */ /* 0x000f620000100800 */
[----:B------:R-:W-:-:S03]  /*15380*/  @!P1 LEA.HI.X R9, R155, R20, R156, 0x2, P2 ;  /* 0x000000149b099211 */ /* 0x000fc600010f149c */
[----:B------:R-:W5:Y:S04]  /*15390*/  LDL R41, [R1+0xa0] ;  /* 0x0000a00001297983 */ /* 0x000f680000100800 */
[----:B------:R1:W-:Y:S02]  /*153a0*/  @!P1 ST.E.64 desc[UR42][R8.64], R44 ;  /* 0x0000002c08009985 */ /* 0x0003e4000c101b2a */
[----:B-1----:R-:W-:Y:S02]  /*153b0*/  @!P0 LEA R8, P2, R154, R12, 0x2 ;  /* 0x0000000c9a088211 */ /* 0x002fe400078410ff */
[----:B------:R-:W5:Y:S04]  /*153c0*/  LDL R45, [R1+0x12c] ;  /* 0x00012c00012d7983 */ /* 0x000f680000100800 */
[----:B------:R-:W5:Y:S01]  /*153d0*/  LDL R44, [R1+0x124] ;  /* 0x00012400012c7983 */ /* 0x000f620000100800 */
[----:B--2---:R-:W-:-:S02]  /*153e0*/  ISETP.GE.AND P1, PT, R21, UR4, PT ;  /* 0x0000000415007c0c */ /* 0x004fc4000bf26270 */
[----:B---3--:R-:W-:-:S05]  /*153f0*/  @!P0 LEA.HI.X R9, R154, R20, R153, 0x2, P2 ;  /* 0x000000149a098211 */ /* 0x008fca00010f1499 */
[----:B------:R1:W-:Y:S06]  /*15400*/  @!P0 ST.E.64 desc[UR42][R8.64], R48 ;  /* 0x0000003008008985 */ /* 0x0003ec000c101b2a */
[C---:B-1----:R-:W-:Y:S01]  /*15410*/  @!P1 LEA R8, P2, R21.reuse, R12, 0x2 ;  /* 0x0000000c15089211 */ /* 0x042fe200078410ff */
[----:B------:R-:W2:Y:S03]  /*15420*/  LDL R49, [R1+0x7c] ;  /* 0x00007c0001317983 */ /* 0x000ea60000100800 */
[----:B----4-:R-:W-:Y:S01]  /*15430*/  @!P1 LEA.HI.X R9, R21, R20, R28, 0x2, P2 ;  /* 0x0000001415099211 */ /* 0x010fe200010f141c */
[----:B------:R-:W3:Y:S04]  /*15440*/  LDL R48, [R1+0xf8] ;  /* 0x0000f80001307983 */ /* 0x000ee80000100800 */
[----:B------:R-:W4:Y:S01]  /*15450*/  LDL R28, [R1+0x128] ;  /* 0x00012800011c7983 */ /* 0x000f220000100800 */
[----:B-----5:R-:W-:-:S03]  /*15460*/  ISETP.GE.AND P0, PT, R13, UR4, PT ;  /* 0x000000040d007c0c */ /* 0x020fc6000bf06270 */
[----:B------:R1:W-:Y:S04]  /*15470*/  @!P1 ST.E.64 desc[UR42][R8.64], R52 ;  /* 0x0000003408009985 */ /* 0x0003e8000c101b2a */
[----:B------:R-:W5:Y:S01]  /*15480*/  LDL R21, [R1+0x90] ;  /* 0x0000900001157983 */ /* 0x000f620000100800 */
[----:B------:R-:W-:-:S05]  /*15490*/  ISETP.GE.AND P1, PT, R10, UR4, PT ;  /* 0x000000040a007c0c */ /* 0x000fca000bf26270 */
[----:B-1----:R-:W-:Y:S01]  /*154a0*/  @!P0 LEA R8, P2, R13, R12, 0x2 ;  /* 0x0000000c0d088211 */ /* 0x002fe200078410ff */
[----:B------:R-:W2:Y:S04]  /*154b0*/  LDL R53, [R1+0x80] ;  /* 0x0000800001357983 */ /* 0x000ea80000100800 */
[----:B------:R-:W3:Y:S01]  /*154c0*/  LDL R52, [R1+0x100] ;  /* 0x0001000001347983 */ /* 0x000ee20000100800 */
[----:B------:R-:W-:Y:S02]  /*154d0*/  ISETP.GE.AND P3, PT, R33, UR4, PT ;  /* 0x0000000421007c0c */ /* 0x000fe4000bf66270 */
[----:B------:R-:W-:Y:S02]  /*154e0*/  @!P0 LEA.HI.X R9, R13, R20, R14, 0x2, P2 ;  /* 0x000000140d098211 */ /* 0x000fe400010f140e */
[----:B------:R-:W5:Y:S04]  /*154f0*/  LDL R14, [R1+0x94] ;  /* 0x00009400010e7983 */ /* 0x000f680000100800 */
[----:B------:R1:W-:Y:S01]  /*15500*/  @!P0 ST.E.64 desc[UR42][R8.64], R56 ;  /* 0x0000003808008985 */ /* 0x0003e2000c101b2a */
[----:B------:R-:W-:-:S03]  /*15510*/  ISETP.GE.AND P2, PT, R25, UR4, PT ;  /* 0x0000000419007c0c */ /* 0x000fc6000bf46270 */
[----:B------:R-:W2:Y:S01]  /*15520*/  LDL R13, [R1+0x8c] ;  /* 0x00008c00010d7983 */ /* 0x000ea20000100800 */
[----:B-1----:R-:W-:-:S03]  /*15530*/  @!P1 LEA R8, P0, R10, R12, 0x2 ;  /* 0x0000000c0a089211 */ /* 0x002fc600078010ff */
[----:B------:R-:W3:Y:S01]  /*15540*/  LDL R56, [R1+0x104] ;  /* 0x0001040001387983 */ /* 0x000ee20000100800 */
[----:B------:R-:W-:-:S05]  /*15550*/  @!P1 LEA.HI.X R9, R10, R20, R11, 0x2, P0 ;  /* 0x000000140a099211 */ /* 0x000fca00000f140b */
[----:B------:R1:W-:Y:S01]  /*15560*/  @!P1 ST.E.64 desc[UR42][R8.64], R60 ;  /* 0x0000003c08009985 */ /* 0x0003e2000c101b2a */
[----:B------:R-:W-:Y:S02]  /*15570*/  ISETP.GE.AND P1, PT, R15, UR4, PT ;  /* 0x000000040f007c0c */ /* 0x000fe4000bf26270 */
[-C--:B------:R-:W-:Y:S02]  /*15580*/  @!P2 LEA R10, P5, R25, R12.reuse, 0x2 ;  /* 0x0000000c190aa211 */ /* 0x080fe400078a10ff */
[----:B-1----:R-:W-:-:S04]  /*15590*/  @!P3 LEA R8, P4, R33, R12, 0x2 ;  /* 0x0000000c2108b211 */ /* 0x002fc800078810ff */
[-C--:B------:R-:W-:Y:S02]  /*155a0*/  @!P3 LEA.HI.X R9, R33, R20.reuse, R40, 0x2, P4 ;  /* 0x000000142109b211 */ /* 0x080fe400020f1428 */
[----:B------:R-:W3:Y:S01]  /*155b0*/  LDL R33, [R1+0x118] ;  /* 0x0001180001217983 */ /* 0x000ee20000100800 */
[----:B------:R-:W-:-:S03]  /*155c0*/  @!P2 LEA.HI.X R11, R25, R20, R32, 0x2, P5 ;  /* 0x00000014190ba211 */ /* 0x000fc600028f1420 */
[----:B------:R-:W3:Y:S01]  /*155d0*/  LDL R40, [R1+0x11c] ;  /* 0x00011c0001287983 */ /* 0x000ee20000100800 */
[----:B------:R-:W-:-:S03]  /*155e0*/  ISETP.GE.AND P0, PT, R152, UR4, PT ;  /* 0x0000000498007c0c */ /* 0x000fc6000bf06270 */
[----:B------:R-:W-:Y:S04]  /*155f0*/  @!P3 ST.E.64 desc[UR42][R8.64], R64 ;  /* 0x000000400800b985 */ /* 0x000fe8000c101b2a */
[----:B------:R1:W-:Y:S01]  /*15600*/  @!P2 ST.E.64 desc[UR42][R10.64], R68 ;  /* 0x000000440a00a985 */ /* 0x0003e2000c101b2a */
[----:B------:R-:W-:-:S03]  /*15610*/  ISETP.GE.AND P2, PT, R29, UR4, PT ;  /* 0x000000041d007c0c */ /* 0x000fc6000bf46270 */
[----:B------:R-:W3:Y:S04]  /*15620*/  LDL R32, [R1+0x88] ;  /* 0x0000880001207983 */ /* 0x000ee80000100800 */
[----:B------:R-:W3:Y:S01]  /*15630*/  LDL R25, [R1+0x84] ;  /* 0x0000840001197983 */ /* 0x000ee20000100800 */
[-C--:B-1----:R-:W-:Y:S02]  /*15640*/  @!P1 LEA R10, P5, R15, R12.reuse, 0x2 ;  /* 0x0000000c0f0a9211 */ /* 0x082fe400078a10ff */
[----:B------:R-:W-:-:S04]  /*15650*/  @!P0 LEA R8, P4, R152, R12, 0x2 ;  /* 0x0000000c98088211 */ /* 0x000fc800078810ff */
[-C--:B------:R-:W-:Y:S02]  /*15660*/  @!P0 LEA.HI.X R9, R152, R20.reuse, R45, 0x2, P4 ;  /* 0x0000001498098211 */ /* 0x080fe400020f142d */
[----:B------:R-:W-:Y:S01]  /*15670*/  ISETP.GE.AND P3, PT, R41, UR4, PT ;  /* 0x0000000429007c0c */ /* 0x000fe2000bf66270 */
[----:B------:R-:W3:Y:S04]  /*15680*/  LDL R45, [R1+0x74] ;  /* 0x00007400012d7983 */ /* 0x000ee80000100800 */
[----:B------:R-:W-:Y:S01]  /*15690*/  @!P0 ST.E.64 desc[UR42][R8.64], R72 ;  /* 0x0000004808008985 */ /* 0x000fe2000c101b2a */
[----:B----4-:R-:W-:-:S03]  /*156a0*/  @!P1 LEA.HI.X R11, R15, R20, R28, 0x2, P5 ;  /* 0x000000140f0b9211 */ /* 0x010fc600028f141c */
[----:B------:R-:W4:Y:S04]  /*156b0*/  LDL R15, [R1+0x110] ;  /* 0x00011000010f7983 */ /* 0x000f280000100800 */
[----:B------:R-:W4:Y:S04]  /*156c0*/  LDL R28, [R1+0x114] ;  /* 0x00011400011c7983 */ /* 0x000f280000100800 */
[----:B------:R1:W-:Y:S02]  /*156d0*/  @!P1 ST.E.64 desc[UR42][R10.64], R76 ;  /* 0x0000004c0a009985 */ /* 0x0003e4000c101b2a */
[----:B-1----:R-:W-:-:S04]  /*156e0*/  @!P2 LEA R10, P5, R29, R12, 0x2 ;  /* 0x0000000c1d0aa211 */ /* 0x002fc800078a10ff */
[----:B------:R-:W-:Y:S02]  /*156f0*/  @!P2 LEA.HI.X R11, R29, R20, R36, 0x2, P5 ;  /* 0x000000141d0ba211 */ /* 0x000fe400028f1424 */
[----:B------:R-:W4:Y:S04]  /*15700*/  LDL R36, [R1+0x10c] ;  /* 0x00010c0001247983 */ /* 0x000f280000100800 */
[----:B------:R-:W4:Y:S01]  /*15710*/  LDL R29, [R1+0x108] ;  /* 0x00010800011d7983 */ /* 0x000f220000100800 */
[----:B------:R-:W-:Y:S02]  /*15720*/  @!P3 LEA R8, P4, R41, R12, 0x2 ;  /* 0x0000000c2908b211 */ /* 0x000fe400078810ff */
[----:B------:R-:W-:Y:S02]  /*15730*/  ISETP.GE.AND P0, PT, R37, UR4, PT ;  /* 0x0000000425007c0c */ /* 0x000fe4000bf06270 */
[----:B------:R-:W-:-:S02]  /*15740*/  @!P3 LEA.HI.X R9, R41, R20, R44, 0x2, P4 ;  /* 0x000000142909b211 */ /* 0x000fc400020f142c */
[----:B------:R-:W4:Y:S01]  /*15750*/  LDL R41, [R1+0x70] ;  /* 0x0000700001297983 */ /* 0x000f220000100800 */
[----:B-----5:R-:W-:-:S03]  /*15760*/  ISETP.GE.AND P1, PT, R14, UR4, PT ;  /* 0x000000040e007c0c */ /* 0x020fc6000bf26270 */
[----:B------:R-:W-:Y:S04]  /*15770*/  @!P3 ST.E.64 desc[UR42][R8.64], R80 ;  /* 0x000000500800b985 */ /* 0x000fe8000c101b2a */
[----:B------:R1:W-:Y:S01]  /*15780*/  @!P2 ST.E.64 desc[UR42][R10.64], R84 ;  /* 0x000000540a00a985 */ /* 0x0003e2000c101b2a */
[----:B--2---:R-:W-:-:S03]  /*15790*/  ISETP.GE.AND P2, PT, R13, UR4, PT ;  /* 0x000000040d007c0c */ /* 0x004fc6000bf46270 */
[----:B------:R-:W2:Y:S02]  /*157a0*/  LDL R44, [R1+0xf4] ;  /* 0x0000f400012c7983 */ /* 0x000ea40000100800 */
[CC--:B-1----:R-:W-:Y:S02]  /*157b0*/  @!P1 LEA R10, P5, R14.reuse, R12.reuse, 0x2 ;  /* 0x0000000c0e0a9211 */ /* 0x0c2fe400078a10ff */
[----:B------:R-:W-:Y:S02]  /*157c0*/  @!P0 LEA R8, P4, R37, R12, 0x2 ;  /* 0x0000000c25088211 */ /* 0x000fe400078810ff */
[----:B------:R-:W-:Y:S02]  /*157d0*/  ISETP.GE.AND P3, PT, R21, UR4, PT ;  /* 0x0000000415007c0c */ /* 0x000fe4000bf66270 */
[-C--:B---3--:R-:W-:Y:S02]  /*157e0*/  @!P1 LEA.HI.X R11, R14, R20.reuse, R33, 0x2, P5 ;  /* 0x000000140e0b9211 */ /* 0x088fe400028f1421 */
[----:B------:R-:W3:Y:S01]  /*157f0*/  LDL R14, [R1+0x78] ;  /* 0x00007800010e7983 */ /* 0x000ee20000100800 */
[----:B------:R-:W-:-:S03]  /*15800*/  @!P0 LEA.HI.X R9, R37, R20, R40, 0x2, P4 ;  /* 0x0000001425098211 */ /* 0x000fc600020f1428 */
[----:B------:R-:W5:Y:S04]  /*15810*/  LDL R37, [R1+0x6c] ;  /* 0x00006c0001257983 */ /* 0x000f680000100800 */
[----:B------:R-:W-:Y:S04]  /*15820*/  @!P0 ST.E.64 desc[UR42][R8.64], R88 ;  /* 0x0000005808008985 */ /* 0x000fe8000c101b2a */
[----:B------:R1:W-:Y:S01]  /*15830*/  @!P1 ST.E.64 desc[UR42][R10.64], R92 ;  /* 0x0000005c0a009985 */ /* 0x0003e2000c101b2a */
[----:B------:R-:W-:-:S03]  /*15840*/  ISETP.GE.AND P0, PT, R32, UR4, PT ;  /* 0x0000000420007c0c */ /* 0x000fc6000bf06270 */
[----:B------:R-:W2:Y:S04]  /*15850*/  LDL R33, [R1+0x68] ;  /* 0x0000680001217983 */ /* 0x000ea80000100800 */
[----:B------:R-:W2:Y:S01]  /*15860*/  LDL R40, [R1+0xf0] ;  /* 0x0000f00001287983 */ /* 0x000ea20000100800 */
[-C--:B-1----:R-:W-:Y:S02]  /*15870*/  @!P2 LEA R10, P5, R13, R12.reuse, 0x2 ;  /* 0x0000000c0d0aa211 */ /* 0x082fe400078a10ff */
[----:B------:R-:W-:Y:S02]  /*15880*/  @!P3 LEA R8, P4, R21, R12, 0x2 ;  /* 0x0000000c1508b211 */ /* 0x000fe400078810ff */
[----:B------:R-:W-:Y:S02]  /*15890*/  ISETP.GE.AND P1, PT, R25, UR4, PT ;  /* 0x0000000419007c0c */ /* 0x000fe4000bf26270 */
[----:B----4-:R-:W-:-:S02]  /*158a0*/  @!P2 LEA.HI.X R11, R13, R20, R15, 0x2, P5 ;  /* 0x000000140d0ba211 */ /* 0x010fc400028f140f */
[----:B------:R-:W4:Y:S04]  /*158b0*/  LDL R15, [R1+0xfc] ;  /* 0x0000fc00010f7983 */ /* 0x000f280000100800 */
[----:B------:R-:W2:Y:S01]  /*158c0*/  LDL R13, [R1+0x64] ;  /* 0x00006400010d7983 */ /* 0x000ea20000100800 */
[----:B------:R-:W-:-:S03]  /*158d0*/  @!P3 LEA.HI.X R9, R21, R20, R28, 0x2, P4 ;  /* 0x000000141509b211 */ /* 0x000fc600020f141c */
[----:B------:R-:W2:Y:S04]  /*158e0*/  LDL R28, [R1+0x60] ;  /* 0x00006000011c7983 */ /* 0x000ea80000100800 */
[----:B------:R-:W2:Y:S04]  /*158f0*/  LDL R21, [R1+0x5c] ;  /* 0x00005c0001157983 */ /* 0x000ea80000100800 */
[----:B------:R1:W-:Y:S04]  /*15900*/  @!P3 ST.E.64 desc[UR42][R8.64], R96 ;  /* 0x000000600800b985 */ /* 0x0003e8000c101b2a */
[----:B------:R0:W-:Y:S01]  /*15910*/  @!P2 ST.E.64 desc[UR42][R10.64], R100 ;  /* 0x000000640a00a985 */ /* 0x0001e2000c101b2a */
[----:B-1----:R-:W-:-:S04]  /*15920*/  @!P0 LEA R8, P5, R32, R12, 0x2 ;  /* 0x0000000c20088211 */ /* 0x002fc800078a10ff */
[----:B------:R-:W-:Y:S02]  /*15930*/  @!P0 LEA.HI.X R9, R32, R20, R36, 0x2, P5 ;  /* 0x0000001420098211 */ /* 0x000fe400028f1424 */
[C---:B0-----:R-:W-:Y:S01]  /*15940*/  @!P1 LEA R10, P2, R25.reuse, R12, 0x2 ;  /* 0x0000000c190a9211 */ /* 0x041fe200078410ff */
[----:B------:R-:W2:Y:S04]  /*15950*/  LDL R36, [R1+0xec] ;  /* 0x0000ec0001247983 */ /* 0x000ea80000100800 */
[----:B------:R-:W2:Y:S01]  /*15960*/  LDL R32, [R1+0xe8] ;  /* 0x0000e80001207983 */ /* 0x000ea20000100800 */
[----:B------:R-:W-:-:S03]  /*15970*/  @!P1 LEA.HI.X R11, R25, R20, R29, 0x2, P2 ;  /* 0x00000014190b9211 */ /* 0x000fc600010f141d */
[----:B------:R-:W2:Y:S04]  /*15980*/  LDL R29, [R1+0xe4] ;  /* 0x0000e400011d7983 */ /* 0x000ea80000100800 */
[----:B------:R-:W2:Y:S01]  /*15990*/  LDL R25, [R1+0xe0] ;  /* 0x0000e00001197983 */ /* 0x000ea20000100800 */
[----:B------:R-:W-:Y:S02]  /*159a0*/  ISETP.GE.AND P3, PT, R53, UR4, PT ;  /* 0x0000000435007c0c */ /* 0x000fe4000bf66270 */
        /* <DEDUP_REMOVED lines=9> */
[----:B------:R0:W-:Y:S01]  /*15a40*/  @!P3 ST.E.64 desc[UR42][R8.64], R112 ;  /* 0x000000700800b985 */ /* 0x0001e2000c101b2a */
[----:B---3--:R-:W-:-:S03]  /*15a50*/  ISETP.GE.AND P2, PT, R14, UR4, PT ;  /* 0x000000040e007c0c */ /* 0x008fc6000bf46270 */
[----:B------:R1:W-:Y:S01]  /*15a60*/  @!P4 ST.E.64 desc[UR42][R10.64], R116 ;  /* 0x000000740a00c985 */ /* 0x0003e2000c101b2a */
[----:B-----5:R-:W-:-:S09]  /*15a70*/  ISETP.GE.AND P4, PT, R37, UR4, PT ;  /* 0x0000000425007c0c */ /* 0x020fd2000bf86270 */
[-C--:B0-----:R-:W-:Y:S02]  /*15a80*/  @!P2 LEA R8, P3, R14, R12.reuse, 0x2 ;  /* 0x0000000c0e08a211 */ /* 0x081fe400078610ff */
[----:B-1----:R-:W-:-:S04]  /*15a90*/  @!P1 LEA R10, P5, R45, R12, 0x2 ;  /* 0x0000000c2d0a9211 */ /* 0x002fc800078a10ff */
[-C--:B------:R-:W-:Y:S02]  /*15aa0*/  @!P1 LEA.HI.X R11, R45, R20.reuse, R48, 0x2, P5 ;  /* 0x000000142d0b9211 */ /* 0x080fe400028f1430 */
[----:B----4-:R-:W-:Y:S02]  /*15ab0*/  @!P2 LEA.HI.X R9, R14, R20, R15, 0x2, P3 ;  /* 0x000000140e09a211 */ /* 0x010fe400018f140f */
[----:B------:R-:W-:-:S03]  /*15ac0*/  @!P0 LEA R14, P3, R41, R12, 0x2 ;  /* 0x0000000c290e8211 */ /* 0x000fc600078610ff */
[----:B------:R0:W-:Y:S01]  /*15ad0*/  @!P2 ST.E.64 desc[UR42][R8.64], R120 ;  /* 0x000000780800a985 */ /* 0x0001e2000c101b2a */
[----:B--2---:R-:W-:Y:S02]  /*15ae0*/  ISETP.GE.AND P2, PT, R33, UR4, PT ;  /* 0x0000000421007c0c */ /* 0x004fe4000bf46270 */
        /* <DEDUP_REMOVED lines=10> */
[----:B--2---:R-:W-:Y:S02]  /*15b90*/  @!P3 LEA R14, P4, R13, R12, 0x2 ;  /* 0x0000000c0d0eb211 */ /* 0x004fe400078810ff */
[-C--:B------:R-:W-:Y:S02]  /*15ba0*/  @!P2 LEA.HI.X R11, R33, R20.reuse, R36, 0x2, P5 ;  /* 0x00000014210ba211 */ /* 0x080fe400028f1424 */
[----:B------:R-:W-:Y:S02]  /*15bb0*/  @!P3 LEA.HI.X R15, R13, R20, R32, 0x2, P4 ;  /* 0x000000140d0fb211 */ /* 0x000fe400020f1420 */
        /* <DEDUP_REMOVED lines=8> */
.L_x_5346:
[----:B------:R-:W-:Y:S05]  /*15c40*/  BSYNC B1 ;  /* 0x0000000000017941 */ /* 0x000fea0003800000 */
.L_x_5345:
[----:B------:R-:W-:-:S03]  /*15c50*/  UMOV UR4, 0xffffffff ;  /* 0xffffffff00047882 */ /* 0x000fc60000000000 */
[----:B------:R-:W-:Y:S05]  /*15c60*/  BRA.DIV UR4, `(.L_x_5347) ;  /* 0x000000b204887947 */ /* 0x000fea000b800000 */
[----:B0-----:R-:W0:Y:S04]  /*15c70*/  SHFL.IDX PT, R4, R4, 0x1, 0x1c1f ;  /* 0x003c1f0004047f89 */ /* 0x001e2800000e0000 */
[----:B------:R-:W4:Y:S02]  /*15c80*/  SHFL.IDX PT, R3, R3, 0x1, 0x1c1f ;  /* 0x003c1f0003037f89 */ /* 0x000f2400000e0000 */
.L_x_5562:
        /* <DEDUP_REMOVED lines=44> */
[----:B-1----:R-:W2:Y:S01]  /*15f50*/  LDL R20, [R1+0x5c] ;  /* 0x00005c0001147983 */ /* 0x002ea20000100800 */
[----:B-----5:R-:W-:Y:S01]  /*15f60*/  ISETP.GE.AND P2, PT, R68, UR4, PT ;  /* 0x0000000444007c0c */ /* 0x020fe2000bf46270 */
[----:B----4-:R-:W-:-:S02]  /*15f70*/  IMAD.MOV.U32 R60, RZ, RZ, R57 ;  /* 0x000000ffff3c7224 */ /* 0x010fc400078e0039 */
[----:B------:R-:W-:Y:S01]  /*15f80*/  IMAD.MOV.U32 R57, RZ, RZ, R56 ;  /* 0x000000ffff397224 */ /* 0x000fe200078e0038 */
[----:B------:R-:W-:Y:S01]  /*15f90*/  ISETP.GE.AND P3, PT, R84, UR4, PT ;  /* 0x0000000454007c0c */ /* 0x000fe2000bf66270 */
[----:B------:R-:W-:Y:S01]  /*15fa0*/  IMAD.MOV.U32 R56, RZ, RZ, R53 ;  /* 0x000000ffff387224 */ /* 0x000fe200078e0035 */
[----:B------:R-:W-:Y:S01]  /*15fb0*/  MOV R53, R52 ;  /* 0x0000003400357202 */ /* 0x000fe20000000f00 */
[----:B------:R-:W-:Y:S02]  /*15fc0*/  IMAD.MOV.U32 R52, RZ, RZ, R48 ;  /* 0x000000ffff347224 */ /* 0x000fe400078e0030 */
[----:B------:R-:W-:Y:S02]  /*15fd0*/  IMAD.MOV.U32 R48, RZ, RZ, R32 ;  /* 0x000000ffff307224 */ /* 0x000fe400078e0020 */
[----:B---3--:R-:W-:Y:S02]  /*15fe0*/  IMAD.MOV.U32 R32, RZ, RZ, R13 ;  /* 0x000000ffff207224 */ /* 0x008fe400078e000d */
[----:B------:R-:W-:-:S02]  /*15ff0*/  IMAD.MOV.U32 R13, RZ, RZ, R11 ;  /* 0x000000ffff0d7224 */ /* 0x000fc400078e000b */
[----:B------:R-:W-:Y:S02]  /*16000*/  IMAD.MOV.U32 R11, RZ, RZ, R10 ;  /* 0x000000ffff0b7224 */ /* 0x000fe400078e000a */
[----:B------:R-:W-:Y:S02]  /*16010*/  IMAD.MOV.U32 R10, RZ, RZ, R9 ;  /* 0x000000ffff0a7224 */ /* 0x000fe400078e0009 */
[----:B0-----:R-:W-:Y:S02]  /*16020*/  @!P2 IMAD.MOV.U32 R9, RZ, RZ, R4 ;  /* 0x000000ffff09a224 */ /* 0x001fe400078e0004 */
[----:B------:R-:W-:Y:S02]  /*16030*/  IMAD.MOV.U32 R61, RZ, RZ, R8 ;  /* 0x000000ffff3d7224 */ /* 0x000fe400078e0008 */
[----:B------:R-:W-:Y:S02]  /*16040*/  @!P2 IMAD.MOV.U32 R8, RZ, RZ, R3 ;  /* 0x000000ffff08a224 */ /* 0x000fe400078e0003 */
[----:B------:R-:W-:-:S02]  /*16050*/  IMAD.MOV.U32 R72, RZ, RZ, R64 ;  /* 0x000000ffff487224 */ /* 0x000fc400078e0040 */
[----:B------:R-:W-:Y:S02]  /*16060*/  IMAD.MOV.U32 R64, RZ, RZ, R60 ;  /* 0x000000ffff407224 */ /* 0x000fe400078e003c */
[----:B------:R-:W-:Y:S02]  /*16070*/  IMAD.MOV.U32 R60, RZ, RZ, R56 ;  /* 0x000000ffff3c7224 */ /* 0x000fe400078e0038 */
[----:B------:R-:W-:Y:S02]  /*16080*/  IMAD.MOV.U32 R56, RZ, RZ, R52 ;  /* 0x000000ffff387224 */ /* 0x000fe400078e0034 */
[----:B------:R-:W-:Y:S01]  /*16090*/  IMAD.MOV.U32 R52, RZ, RZ, R10 ;  /* 0x000000ffff347224 */ /* 0x000fe200078e000a */
[----:B------:R-:W-:Y:S01]  /*160a0*/  @!P3 LEA R10, P4, R84, R3, 0x2 ;  /* 0x00000003540ab211 */ /* 0x000fe200078810ff */
[----:B------:R-:W-:-:S04]  /*160b0*/  @!P2 IMAD.WIDE R8, R68, 0x4, R8 ;  /* 0x000000044408a825 */ /* 0x000fc800078e0208 */
[----:B------:R-:W-:Y:S02]  /*160c0*/  IMAD.MOV.U32 R68, RZ, RZ, R65 ;  /* 0x000000ffff447224 */ /* 0x000fe400078e0041 */
[----:B------:R-:W-:Y:S02]  /*160d0*/  IMAD.MOV.U32 R65, RZ, RZ, R48 ;  /* 0x000000ffff417224 */ /* 0x000fe400078e0030 */
[----:B------:R-:W-:Y:S01]  /*160e0*/  IMAD.MOV.U32 R48, RZ, RZ, R11 ;  /* 0x000000ffff307224 */ /* 0x000fe200078e000b */
[----:B------:R-:W-:Y:S02]  /*160f0*/  @!P3 LEA.HI.X R11, R84, R4, R93, 0x2, P4 ;  /* 0x00000004540bb211 */ /* 0x000fe400020f145d */
[----:B------:R-:W3:Y:S01]  /*16100*/  LDL R93, [R1+0x150] ;  /* 0x00015000015d7983 */ /* 0x000ee20000100800 */
[C---:B------:R-:W-:Y:S02]  /*16110*/  ISETP.GE.AND P1, PT, R77.reuse, UR4, PT ;  /* 0x000000044d007c0c */ /* 0x040fe4000bf26270 */
[----:B------:R-:W-:Y:S01]  /*16120*/  ISETP.GE.AND P0, PT, R88, UR4, PT ;  /* 0x0000000458007c0c */ /* 0x000fe2000bf06270 */
[----:B------:R0:W-:Y:S04]  /*16130*/  @!P2 ST.E.64 desc[UR42][R8.64], R26 ;  /* 0x0000001a0800a985 */ /* 0x0001e8000c101b2a */
[----:B------:R1:W-:Y:S04]  /*16140*/  @!P3 ST.E.64 desc[UR42][R10.64], R30 ;  /* 0x0000001e0a00b985 */ /* 0x0003e8000c101b2a */
[----:B------:R-:W4:Y:S02]  /*16150*/  LDL R84, [R1+0xac] ;  /* 0x0000ac0001547983 */ /* 0x000f240000100800 */
[----:B0-----:R-:W-:-:S04]  /*16160*/  @!P1 LEA R8, P5, R77, R3, 0x2 ;  /* 0x000000034d089211 */ /* 0x001fc800078a10ff */
[-C--:B------:R-:W-:Y:S02]  /*16170*/  @!P1 LEA.HI.X R9, R77, R4.reuse, R80, 0x2, P5 ;  /* 0x000000044d099211 */ /* 0x080fe400028f1450 */
[----:B------:R-:W5:Y:S01]  /*16180*/  LDL R80, [R1+0x14c] ;  /* 0x00014c0001507983 */ /* 0x000f620000100800 */
[C---:B-1----:R-:W-:Y:S02]  /*16190*/  @!P0 LEA R10, P4, R88.reuse, R3, 0x2 ;  /* 0x00000003580a8211 */ /* 0x042fe400078810ff */
[----:B------:R-:W-:Y:S01]  /*161a0*/  ISETP.GE.AND P2, PT, R73, UR4, PT ;  /* 0x0000000449007c0c */ /* 0x000fe2000bf46270 */
[----:B------:R-:W2:Y:S01]  /*161b0*/  LDL R77, [R1+0xa8] ;  /* 0x0000a800014d7983 */ /* 0x000ea20000100800 */
[----:B---3--:R-:W-:-:S03]  /*161c0*/  @!P0 LEA.HI.X R11, R88, R4, R93, 0x2, P4 ;  /* 0x00000004580b8211 */ /* 0x008fc600020f145d */
[----:B------:R-:W3:Y:S04]  /*161d0*/  LDL R88, [R1+0x144] ;  /* 0x0001440001587983 */ /* 0x000ee80000100800 */
[----:B------:R0:W-:Y:S01]  /*161e0*/  @!P1 ST.E.64 desc[UR42][R8.64], R34 ;  /* 0x0000002208009985 */ /* 0x0001e2000c101b2a */
[----:B------:R-:W-:-:S03]  /*161f0*/  ISETP.GE.AND P1, PT, R76, UR4, PT ;  /* 0x000000044c007c0c */ /* 0x000fc6000bf26270 */
[----:B------:R-:W4:Y:S01]  /*16200*/  LDL R93, [R1+0x148] ;  /* 0x00014800015d7983 */ /* 0x000f220000100800 */
[----:B0-----:R-:W-:-:S04]  /*16210*/  @!P2 LEA R8, P5, R73, R3, 0x2 ;  /* 0x000000034908a211 */ /* 0x001fc800078a10ff */
[----:B-----5:R-:W-:Y:S01]  /*16220*/  @!P2 LEA.HI.X R9, R73, R4, R80, 0x2, P5 ;  /* 0x000000044909a211 */ /* 0x020fe200028f1450 */
[----:B------:R-:W-:Y:S04]  /*16230*/  @!P0 ST.E.64 desc[UR42][R10.64], R38 ;  /* 0x000000260a008985 */ /* 0x000fe8000c101b2a */
[----:B------:R0:W-:Y:S01]  /*16240*/  @!P2 ST.E.64 desc[UR42][R8.64], R42 ;  /* 0x0000002a0800a985 */ /* 0x0001e2000c101b2a */
[----:B------:R-:W-:-:S03]  /*16250*/  ISETP.GE.AND P3, PT, R92, UR4, PT ;  /* 0x000000045c007c0c */ /* 0x000fc6000bf66270 */
[----:B------:R-:W5:Y:S04]  /*16260*/  LDL R73, [R1+0xa0] ;  /* 0x0000a00001497983 */ /* 0x000f680000100800 */
[----:B------:R-:W5:Y:S01]  /*16270*/  LDL R80, [R1+0xa4] ;  /* 0x0000a40001507983 */ /* 0x000f620000100800 */
[----:B0-----:R-:W-:-:S04]  /*16280*/  @!P1 LEA R8, P5, R76, R3, 0x2 ;  /* 0x000000034c089211 */ /* 0x001fc800078a10ff */
[-C--:B---3--:R-:W-:Y:S02]  /*16290*/  @!P1 LEA.HI.X R9, R76, R4.reuse, R88, 0x2, P5 ;  /* 0x000000044c099211 */ /* 0x088fe400028f1458 */
[----:B------:R-:W3:Y:S01]  /*162a0*/  LDL R88, [R1+0x13c] ;  /* 0x00013c0001587983 */ /* 0x000ee20000100800 */
[C---:B------:R-:W-:Y:S02]  /*162b0*/  ISETP.GE.AND P2, PT, R81.reuse, UR4, PT ;  /* 0x0000000451007c0c */ /* 0x040fe4000bf46270 */
[CC--:B------:R-:W-:Y:S01]  /*162c0*/  @!P3 LEA R10, P4, R92.reuse, R3.reuse, 0x2 ;  /* 0x000000035c0ab211 */ /* 0x0c0fe200078810ff */
[----:B------:R-:W5:Y:S03]  /*162d0*/  LDL R76, [R1+0x9c] ;  /* 0x00009c00014c7983 */ /* 0x000f660000100800 */
[----:B----4-:R-:W-:Y:S02]  /*162e0*/  @!P3 LEA.HI.X R11, R92, R4, R93, 0x2, P4 ;  /* 0x000000045c0bb211 */ /* 0x010fe400020f145d */
[----:B------:R-:W4:Y:S04]  /*162f0*/  LDL R92, [R1+0x140] ;  /* 0x00014000015c7983 */ /* 0x000f280000100800 */
[----:B------:R-:W-:Y:S04]  /*16300*/  @!P3 ST.E.64 desc[UR42][R10.64], R46 ;  /* 0x0000002e0a00b985 */ /* 0x000fe8000c101b2a */
[----:B------:R0:W-:Y:S02]  /*16310*/  @!P1 ST.E.64 desc[UR42][R8.64], R50 ;  /* 0x0000003208009985 */ /* 0x0001e4000c101b2a */
[----:B0-----:R-:W-:-:S04]  /*16320*/  @!P2 LEA R8, P5, R81, R3, 0x2 ;  /* 0x000000035108a211 */ /* 0x001fc800078a10ff */
[----:B---3--:R-:W-:Y:S02]  /*16330*/  @!P2 LEA.HI.X R9, R81, R4, R88, 0x2, P5 ;  /* 0x000000045109a211 */ /* 0x008fe400028f1458 */
[----:B------:R-:W3:Y:S01]  /*16340*/  LDL R81, [R1+0x134] ;  /* 0x0001340001517983 */ /* 0x000ee20000100800 */
[----:B------:R-:W-:Y:S02]  /*16350*/  ISETP.GE.AND P0, PT, R89, UR4, PT ;  /* 0x0000000459007c0c */ /* 0x000fe4000bf06270 */
[----:B------:R-:W-:Y:S01]  /*16360*/  ISETP.GE.AND P1, PT, R69, UR4, PT ;  /* 0x0000000445007c0c */ /* 0x000fe2000bf26270 */
[----:B------:R-:W5:Y:S10]  /*16370*/  LDL R88, [R1+0x138] ;  /* 0x0001380001587983 */ /* 0x000f740000100800 */
[----:B------:R-:W-:-:S04]  /*16380*/  @!P0 LEA R10, P4, R89, R3, 0x2 ;  /* 0x00000003590a8211 */ /* 0x000fc800078810ff */
[----:B----4-:R-:W-:-:S05]  /*16390*/  @!P0 LEA.HI.X R11, R89, R4, R92, 0x2, P4 ;  /* 0x00000004590b8211 */ /* 0x010fca00020f145c */
[----:B------:R-:W-:Y:S04]  /*163a0*/  @!P0 ST.E.64 desc[UR42][R10.64], R54 ;  /* 0x000000360a008985 */ /* 0x000fe8000c101b2a */
[----:B------:R0:W-:Y:S02]  /*163b0*/  @!P2 ST.E.64 desc[UR42][R8.64], R58 ;  /* 0x0000003a0800a985 */ /* 0x0001e4000c101b2a */
[----:B0-----:R-:W-:-:S04]  /*163c0*/  @!P1 LEA R8, P5, R69, R3, 0x2 ;  /* 0x0000000345089211 */ /* 0x001fc800078a10ff */
[----:B---3--:R-:W-:Y:S02]  /*163d0*/  @!P1 LEA.HI.X R9, R69, R4, R81, 0x2, P5 ;  /* 0x0000000445099211 */ /* 0x008fe400028f1451 */
[----:B------:R-:W3:Y:S01]  /*163e0*/  LDL R81, [R1+0x12c] ;  /* 0x00012c0001517983 */ /* 0x000ee20000100800 */
[----:B------:R-:W-:Y:S02]  /*163f0*/  ISETP.GE.AND P3, PT, R85, UR4, PT ;  /* 0x0000000455007c0c */ /* 0x000fe4000bf66270 */
[----:B--2---:R-:W-:-:S11]  /*16400*/  ISETP.GE.AND P2, PT, R77, UR4, PT ;  /* 0x000000044d007c0c */ /* 0x004fd6000bf46270 */
[----:B------:R-:W-:-:S04]  /*16410*/  @!P3 LEA R10, P4, R85, R3, 0x2 ;  /* 0x00000003550ab211 */ /* 0x000fc800078810ff */
[----:B-----5:R-:W-:Y:S02]  /*16420*/  @!P3 LEA.HI.X R11, R85, R4, R88, 0x2, P4 ;  /* 0x00000004550bb211 */ /* 0x020fe400020f1458 */
[----:B------:R-:W2:Y:S04]  /*16430*/  LDL R85, [R1+0x130] ;  /* 0x0001300001557983 */ /* 0x000ea80000100800 */
[----:B------:R-:W-:Y:S04]  /*16440*/  @!P3 ST.E.64 desc[UR42][R10.64], R62 ;  /* 0x0000003e0a00b985 */ /* 0x000fe8000c101b2a */
[----:B------:R0:W-:Y:S02]  /*16450*/  @!P1 ST.E.64 desc[UR42][R8.64], R66 ;  /* 0x0000004208009985 */ /* 0x0001e4000c101b2a */
[----:B0-----:R-:W-:-:S04]  /*16460*/  @!P2 LEA R8, P5, R77, R3, 0x2 ;  /* 0x000000034d08a211 */ /* 0x001fc800078a10ff */
[----:B---3--:R-:W-:Y:S02]  /*16470*/  @!P2 LEA.HI.X R9, R77, R4, R81, 0x2, P5 ;  /* 0x000000044d09a211 */ /* 0x008fe400028f1451 */
[----:B------:R-:W3:Y:S01]  /*16480*/  LDL R77, [R1+0x124] ;  /* 0x00012400014d7983 */ /* 0x000ee20000100800 */
[C---:B------:R-:W-:Y:S02]  /*16490*/  ISETP.GE.AND P0, PT, R84.reuse, UR4, PT ;  /* 0x0000000454007c0c */ /* 0x040fe4000bf06270 */
[----:B------:R-:W-:Y:S01]  /*164a0*/  ISETP.GE.AND P1, PT, R73, UR4, PT ;  /* 0x0000000449007c0c */ /* 0x000fe2000bf26270 */
[----:B------:R-:W4:Y:S10]  /*164b0*/  LDL R81, [R1+0x128] ;  /* 0x0001280001517983 */ /* 0x000f340000100800 */
[----:B------:R-:W-:-:S04]  /*164c0*/  @!P0 LEA R10, P4, R84, R3, 0x2 ;  /* 0x00000003540a8211 */ /* 0x000fc800078810ff */
[----:B--2---:R-:W-:Y:S01]  /*164d0*/  @!P0 LEA.HI.X R11, R84, R4, R85, 0x2, P4 ;  /* 0x00000004540b8211 */ /* 0x004fe200020f1455 */
[----:B------:R-:W-:Y:S02]  /*164e0*/  IMAD.MOV.U32 R69, RZ, RZ, R68 ;  /* 0x000000ffff457224 */ /* 0x000fe400078e0044 */
[----:B------:R-:W2:Y:S04]  /*164f0*/  LDL R68, [R1+0x94] ;  /* 0x0000940001447983 */ /* 0x000ea80000100800 */
[----:B------:R-:W-:Y:S04]  /*16500*/  @!P0 ST.E.64 desc[UR42][R10.64], R70 ;  /* 0x000000460a008985 */ /* 0x000fe8000c101b2a */
[----:B------:R0:W-:Y:S02]  /*16510*/  @!P2 ST.E.64 desc[UR42][R8.64], R74 ;  /* 0x0000004a0800a985 */ /* 0x0001e4000c101b2a */
[----:B0-----:R-:W-:-:S04]  /*16520*/  @!P1 LEA R8, P5, R73, R3, 0x2 ;  /* 0x0000000349089211 */ /* 0x001fc800078a10ff */
[----:B---3--:R-:W-:Y:S02]  /*16530*/  @!P1 LEA.HI.X R9, R73, R4, R77, 0x2, P5 ;  /* 0x0000000449099211 */ /* 0x008fe400028f144d */
[----:B------:R-:W3:Y:S01]  /*16540*/  LDL R77, [R1+0x120] ;  /* 0x00012000014d7983 */ /* 0x000ee20000100800 */
[----:B------:R-:W-:-:S03]  /*16550*/  IMAD.MOV.U32 R73, RZ, RZ, R69 ;  /* 0x000000ffff497224 */ /* 0x000fc600078e0045 */
[----:B------:R-:W5:Y:S01]  /*16560*/  LDL R69, [R1+0x118] ;  /* 0x0001180001457983 */ /* 0x000f620000100800 */
[----:B------:R-:W-:Y:S02]  /*16570*/  ISETP.GE.AND P3, PT, R80, UR4, PT ;  /* 0x0000000450007c0c */ /* 0x000fe4000bf66270 */
[----:B------:R-:W-:Y:S02]  /*16580*/  ISETP.GE.AND P0, PT, R76, UR4, PT ;  /* 0x000000044c007c0c */ /* 0x000fe4000bf06270 */
[----:B------:R-:W-:-:S09]  /*16590*/  ISETP.GE.AND P2, PT, R72, UR4, PT ;  /* 0x0000000448007c0c */ /* 0x000fd2000bf46270 */
[----:B------:R-:W-:-:S04]  /*165a0*/  @!P3 LEA R10, P4, R80, R3, 0x2 ;  /* 0x00000003500ab211 */ /* 0x000fc800078810ff */
[----:B----4-:R-:W-:-:S05]  /*165b0*/  @!P3 LEA.HI.X R11, R80, R4, R81, 0x2, P4 ;  /* 0x00000004500bb211 */ /* 0x010fca00020f1451 */
[----:B------:R0:W-:Y:S01]  /*165c0*/  @!P3 ST.E.64 desc[UR42][R10.64], R78 ;  /* 0x0000004e0a00b985 */ /* 0x0001e2000c101b2a */
[----:B--2---:R-:W-:-:S03]  /*165d0*/  ISETP.GE.AND P3, PT, R68, UR4, PT ;  /* 0x0000000444007c0c */ /* 0x004fc6000bf66270 */
[----:B------:R1:W-:Y:S01]  /*165e0*/  @!P1 ST.E.64 desc[UR42][R8.64], R82 ;  /* 0x0000005208009985 */ /* 0x0003e2000c101b2a */
[----:B------:R-:W-:Y:S02]  /*165f0*/  ISETP.GE.AND P1, PT, R64, UR4, PT ;  /* 0x0000000440007c0c */ /* 0x000fe4000bf26270 */
[-C--:B0-----:R-:W-:Y:S02]  /*16600*/  @!P0 LEA R10, P4, R76, R3.reuse, 0x2 ;  /* 0x000000034c0a8211 */ /* 0x081fe400078810ff */
[----:B-1----:R-:W-:-:S04]  /*16610*/  @!P2 LEA R8, P5, R72, R3, 0x2 ;  /* 0x000000034808a211 */ /* 0x002fc800078a10ff */
[-C--:B------:R-:W-:Y:S02]  /*16620*/  @!P2 LEA.HI.X R9, R72, R4.reuse, R73, 0x2, P5 ;  /* 0x000000044809a211 */ /* 0x080fe400028f1449 */
[----:B---3--:R-:W-:-:S05]  /*16630*/  @!P0 LEA.HI.X R11, R76, R4, R77, 0x2, P4 ;  /* 0x000000044c0b8211 */ /* 0x008fca00020f144d */
[----:B------:R0:W-:Y:S01]  /*16640*/  @!P0 ST.E.64 desc[UR42][R10.64], R86 ;  /* 0x000000560a008985 */ /* 0x0001e2000c101b2a */
[----:B------:R-:W-:-:S03]  /*16650*/  ISETP.GE.AND P0, PT, R60, UR4, PT ;  /* 0x000000043c007c0c */ /* 0x000fc6000bf06270 */
[----:B------:R1:W-:Y:S01]  /*16660*/  @!P2 ST.E.64 desc[UR42][R8.64], R90 ;  /* 0x0000005a0800a985 */ /* 0x0003e2000c101b2a */
[----:B------:R-:W-:Y:S02]  /*16670*/  ISETP.GE.AND P2, PT, R56, UR4, PT ;  /* 0x0000000438007c0c */ /* 0x000fe4000bf46270 */
[-C--:B0-----:R-:W-:Y:S02]  /*16680*/  @!P3 LEA R10, P4, R68, R3.reuse, 0x2 ;  /* 0x00000003440ab211 */ /* 0x081fe400078810ff */
[----:B-1----:R-:W-:Y:S02]  /*16690*/  @!P1 LEA R8, P5, R64, R3, 0x2 ;  /* 0x0000000340089211 */ /* 0x002fe400078a10ff */
[-C--:B-----5:R-:W-:Y:S02]  /*166a0*/  @!P3 LEA.HI.X R11, R68, R4.reuse, R69, 0x2, P4 ;  /* 0x00000004440bb211 */ /* 0x0a0fe400020f1445 */
[----:B------:R-:W-:Y:S02]  /*166b0*/  @!P1 LEA.HI.X R9, R64, R4, R65, 0x2, P5 ;  /* 0x0000000440099211 */ /* 0x000fe400028f1441 */
[----:B------:R-:W-:Y:S01]  /*166c0*/  ISETP.GE.AND P4, PT, R52, UR4, PT ;  /* 0x0000000434007c0c */ /* 0x000fe2000bf86270 */
[----:B------:R0:W-:Y:S01]  /*166d0*/  @!P3 ST.E.64 desc[UR42][R10.64], R94 ;  /* 0x0000005e0a00b985 */ /* 0x0001e2000c101b2a */
[----:B------:R-:W-:-:S03]  /*166e0*/  ISETP.GE.AND P3, PT, R48, UR4, PT ;  /* 0x0000000430007c0c */ /* 0x000fc6000bf66270 */
[----:B------:R1:W-:Y:S01]  /*166f0*/  @!P1 ST.E.64 desc[UR42][R8.64], R98 ;  /* 0x0000006208009985 */ /* 0x0003e2000c101b2a */
[-C--:B0-----:R-:W-:Y:S02]  /*16700*/  @!P0 LEA R10, P5, R60, R3.reuse, 0x2 ;  /* 0x000000033c0a8211 */ /* 0x081fe400078a10ff */
[----:B-1----:R-:W-:Y:S02]  /*16710*/  @!P2 LEA R8, P1, R56, R3, 0x2 ;  /* 0x000000033808a211 */ /* 0x002fe400078210ff */
[-C--:B------:R-:W-:Y:S02]  /*16720*/  @!P0 LEA.HI.X R11, R60, R4.reuse, R61, 0x2, P5 ;  /* 0x000000043c0b8211 */ /* 0x080fe400028f143d */
[----:B------:R-:W-:Y:S02]  /*16730*/  @!P2 LEA.HI.X R9, R56, R4, R57, 0x2, P1 ;  /* 0x000000043809a211 */ /* 0x000fe400008f1439 */
[----:B------:R-:W-:Y:S01]  /*16740*/  ISETP.GE.AND P1, PT, R12, UR4, PT ;  /* 0x000000040c007c0c */ /* 0x000fe2000bf26270 */
[----:B------:R0:W-:Y:S04]  /*16750*/  @!P0 ST.E.64 desc[UR42][R10.64], R102 ;  /* 0x000000660a008985 */ /* 0x0001e8000c101b2a */
[----:B------:R1:W-:Y:S01]  /*16760*/  @!P2 ST.E.64 desc[UR42][R8.64], R106 ;  /* 0x0000006a0800a985 */ /* 0x0003e2000c101b2a */
[----:B------:R-:W-:-:S02]  /*16770*/  ISETP.GE.AND P2, PT, R44, UR4, PT ;  /* 0x000000042c007c0c */ /* 0x000fc4000bf46270 */
[-C--:B0-----:R-:W-:Y:S02]  /*16780*/  @!P4 LEA R10, P0, R52, R3.reuse, 0x2 ;  /* 0x00000003340ac211 */ /* 0x081fe400078010ff */
[----:B-1----:R-:W-:Y:S02]  /*16790*/  @!P3 LEA R8, P5, R48, R3, 0x2 ;  /* 0x000000033008b211 */ /* 0x002fe400078a10ff */
[-C--:B------:R-:W-:Y:S02]  /*167a0*/  @!P4 LEA.HI.X R11, R52, R4.reuse, R53, 0x2, P0 ;  /* 0x00000004340bc211 */ /* 0x080fe400000f1435 */
[----:B------:R-:W-:Y:S02]  /*167b0*/  ISETP.GE.AND P0, PT, R40, UR4, PT ;  /* 0x0000000428007c0c */ /* 0x000fe4000bf06270 */
[----:B------:R-:W-:Y:S01]  /*167c0*/  @!P3 LEA.HI.X R9, R48, R4, R49, 0x2, P5 ;  /* 0x000000043009b211 */ /* 0x000fe200028f1431 */
[----:B------:R0:W-:Y:S04]  /*167d0*/  @!P4 ST.E.64 desc[UR42][R10.64], R110 ;  /* 0x0000006e0a00c985 */ /* 0x0001e8000c101b2a */
[----:B------:R1:W-:Y:S01]  /*167e0*/  @!P3 ST.E.64 desc[UR42][R8.64], R114 ;  /* 0x000000720800b985 */ /* 0x0003e2000c101b2a */
[----:B------:R-:W-:-:S02]  /*167f0*/  ISETP.GE.AND P3, PT, R36, UR4, PT ;  /* 0x0000000424007c0c */ /* 0x000fc4000bf66270 */
[-C--:B0-----:R-:W-:Y:S02]  /*16800*/  @!P1 LEA R10, P4, R12, R3.reuse, 0x2 ;  /* 0x000000030c0a9211 */ /* 0x081fe400078810ff */
[-C--:B-1----:R-:W-:Y:S02]  /*16810*/  @!P2 LEA R8, P5, R44, R3.reuse, 0x2 ;  /* 0x000000032c08a211 */ /* 0x082fe400078a10ff */
[-C--:B------:R-:W-:Y:S02]  /*16820*/  @!P1 LEA.HI.X R11, R12, R4.reuse, R13, 0x2, P4 ;  /* 0x000000040c0b9211 */ /* 0x080fe400020f140d */
[----:B------:R-:W-:Y:S02]  /*16830*/  @!P0 LEA R12, P4, R40, R3, 0x2 ;  /* 0x00000003280c8211 */ /* 0x000fe400078810ff */
[----:B------:R-:W-:Y:S01]  /*16840*/  @!P2 LEA.HI.X R9, R44, R4, R45, 0x2, P5 ;  /* 0x000000042c09a211 */ /* 0x000fe200028f142d */
[----:B------:R-:W-:Y:S01]  /*16850*/  @!P1 ST.E.64 desc[UR42][R10.64], R118 ;  /* 0x000000760a009985 */ /* 0x000fe2000c101b2a */
[----:B------:R-:W-:-:S02]  /*16860*/  ISETP.GE.AND P1, PT, R32, UR4, PT ;  /* 0x0000000420007c0c */ /* 0x000fc4000bf26270 */
        /* <DEDUP_REMOVED lines=28> */
.L_x_5330:
[----:B------:R-:W3:Y:S01]  /*16a30*/  LDL.LU R10, [R1+0x4c] ;  /* 0x00004c00010a7983 */ /* 0x000ee20000300800 */
[----:B------:R-:W-:Y:S01]  /*16a40*/  ULDC.64 UR6, c[0x0][0xc08] ;  /* 0x0003020000067ab9 */ /* 0x000fe20000000a00 */
[----:B------:R-:W-:Y:S02]  /*16a50*/  ULDC.64 UR4, c[0x0][0xc00] ;  /* 0x0003000000047ab9 */ /* 0x000fe40000000a00 */
[----:B------:R-:W4:Y:S04]  /*16a60*/  LDL.LU R0, [R1+0x50] ;  /* 0x0000500001007983 */ /* 0x000f280000300800 */
[----:B--2---:R-:W2:Y:S01]  /*16a70*/  LDL R4, [R1+0x44] ;  /* 0x0000440001047983 */ /* 0x004ea20000100800 */
[----:B------:R-:W-:Y:S01]  /*16a80*/  ISETP.NE.U32.AND P1, PT, RZ, UR6, PT ;  /* 0x00000006ff007c0c */ /* 0x000fe2000bf25070 */
[----:B------:R-:W-:Y:S01]  /*16a90*/  IMAD.MOV.U32 R3, RZ, RZ, RZ ;  /* 0x000000ffff037224 */ /* 0x000fe200078e00ff */
[----:B------:R-:W-:-:S02]  /*16aa0*/  ISETP.NE.U32.AND P0, PT, RZ, UR4, PT ;  /* 0x00000004ff007c0c */ /* 0x000fc4000bf05070 */
[----:B------:R-:W-:Y:S02]  /*16ab0*/  ISETP.NE.AND.EX P1, PT, RZ, UR7, PT, P1 ;  /* 0x00000007ff007c0c */ /* 0x000fe4000bf25310 */
[----:B------:R-:W-:Y:S01]  /*16ac0*/  ISETP.NE.AND.EX P0, PT, RZ, UR5, PT, P0 ;  /* 0x00000005ff007c0c */ /* 0x000fe2000bf05300 */
[----:B------:R-:W1:Y:S01]  /*16ad0*/  S2R R35, SR_TID.X ;  /* 0x0000000000237919 */ /* 0x000e620000002100 */
        /* <DEDUP_REMOVED lines=9> */
[----:B-1----:R-:W-:-:S05]  /*16b70*/  VIADD R0, R35, 0xffffff80 ;  /* 0xffffff8023007836 */ /* 0x002fca0000000000 */
[----:B------:R-:W-:-:S07]  /*16b80*/  ISETP.GT.AND P3, PT, R0, 0x7f, PT ;  /* 0x0000007f0000780c */ /* 0x000fce0003f64270 */
[----:B------:R-:W1:Y:S02]  /*16b90*/  @!P2 LDC R4, c[0x0][0xad4] ;  /* 0x0002b500ff04ab82 */ /* 0x000e640000000800 */
[----:B-1----:R3:W-:Y:S01]  /*16ba0*/  @!P2 STL [R1+0x44], R4 ;  /* 0x000044040100a387 */ /* 0x0027e20000100800 */
[----:B------:R-:W-:Y:S01]  /*16bb0*/  ISETP.GT.AND P2, PT, R4, 0x1, PT ;  /* 0x000000010400780c */ /* 0x000fe20003f44270 */
[----:B------:R-:W-:-:S12]  /*16bc0*/  @P1 BRA `(.L_x_5348) ;  /* 0x0000000000101947 */ /* 0x000fd80003800000 */
[----:B------:R-:W-:Y:S05]  /*16bd0*/  @!P0 BRA `(.L_x_5348) ;  /* 0x00000000000c8947 */ /* 0x000fea0003800000 */
[----:B---3--:R-:W2:Y:S04]  /*16be0*/  LDG.E R11, desc[UR42][R8.64] ;  /* 0x0000002a080b7981 */ /* 0x008ea8000c1e1900 */
[----:B-----5:R-:W2:Y:S02]  /*16bf0*/  LDG.E R26, desc[UR42][R8.64+0x4] ;  /* 0x0000042a081a7981 */ /* 0x020ea4000c1e1900 */
[----:B--2---:R-:W-:-:S07]  /*16c00*/  IMAD.IADD R26, R26, 0x1, -R11 ;  /* 0x000000011a1a7824 */ /* 0x004fce00078e0a0b */
.L_x_5348:
[----:B---3--:R-:W2:Y:S04]  /*16c10*/  LDL.LU R8, [R1+0x48] ;  /* 0x0000480001087983 */ /* 0x008ea80000300800 */
[----:B------:R-:W3:Y:S01]  /*16c20*/  LDL.LU R0, [R1+0xd8] ;  /* 0x0000d80001007983 */ /* 0x000ee20000300800 */
[----:B------:R-:W-:Y:S01]  /*16c30*/  BSSY B1, `(.L_x_5349) ;  /* 0x0000037000017945 */ /* 0x000fe20003800000 */
[----:B-----5:R-:W-:Y:S02]  /*16c40*/  SHF.R.S32.HI R28, RZ, 0x1f, R3 ;  /* 0x0000001fff1c7819 */ /* 0x020fe40000011403 */
[----:B--2---:R-:W-:Y:S02]  /*16c50*/  SEL R33, R8, RZ, !P0 ;  /* 0x000000ff08217207 */ /* 0x004fe40004000000 */
[----:B---3--:R-:W-:Y:S01]  /*16c60*/  SEL R30, R0, RZ, !P0 ;  /* 0x000000ff001e7207 */ /* 0x008fe20004000000 */
[----:B------:R-:W-:Y:S06]  /*16c70*/  @P3 BRA `(.L_x_5350) ;  /* 0x0000000000c83947 */ /* 0x000fec0003800000 */
[----:B------:R-:W2:Y:S01]  /*16c80*/  LDL R8, [R1+0x4] ;  /* 0x0000040001087983 */ /* 0x000ea20000100800 */
[----:B------:R-:W1:Y:S02]  /*16c90*/  LDC R37, c[0x0][0xbe8] ;  /* 0x0002fa00ff257b82 */ /* 0x000e640000000800 */
[----:B-1----:R-:W-:Y:S01]  /*16ca0*/  IMAD R0, R26, R37, RZ ;  /* 0x000000251a007224 */ /* 0x002fe200078e02ff */
[----:B--2---:R-:W-:-:S04]  /*16cb0*/  IADD3 R35, R8, -0x80, R35 ;  /* 0xffffff8008237810 */ /* 0x004fc80007ffe023 */
[----:B------:R-:W-:-:S13]  /*16cc0*/  ISETP.GE.AND P0, PT, R35, R0, PT ;  /* 0x000000002300720c */ /* 0x000fda0003f06270 */
[----:B------:R-:W-:Y:S05]  /*16cd0*/  @P0 BRA `(.L_x_5350) ;  /* 0x0000000000b00947 */ /* 0x000fea0003800000 */
[----:B------:R-:W2:Y:S01]  /*16ce0*/  LDL.LU R32, [R1+0x58] ;  /* 0x0000580001207983 */ /* 0x000ea20000300800 */
[----:B------:R-:W-:Y:S01]  /*16cf0*/  ISETP.GT.AND P0, PT, R4, 0x1, PT ;  /* 0x000000010400780c */ /* 0x000fe20003f04270 */
[----:B------:R-:W-:Y:S01]  /*16d00*/  IMAD.MOV.U32 R4, RZ, RZ, 0x9b8 ;  /* 0x000009b8ff047424 */ /* 0x000fe200078e00ff */
[----:B------:R-:W-:Y:S01]  /*16d10*/  ISETP.NE.AND P1, PT, R37, 0x1, PT ;  /* 0x000000012500780c */ /* 0x000fe20003f25270 */
[----:B------:R-:W1:Y:S01]  /*16d20*/  LDC.64 R14, c[0x0][0xba8] ;  /* 0x0002ea00ff0e7b82 */ /* 0x000e620000000a00 */
[----:B------:R-:W-:Y:S02]  /*16d30*/  IMAD.MOV.U32 R27, RZ, RZ, R35 ;  /* 0x000000ffff1b7224 */ /* 0x000fe400078e0023 */
        /* <DEDUP_REMOVED lines=24> */
[----:B------:R-:W-:Y:S02]  /*16ec0*/  IADD3.X R0, R31, R29, R28, P1, P3 ;  /* 0x0000001d1f007210 */ /* 0x000fe40000fe641c */
[----:B------:R-:W-:Y:S02]  /*16ed0*/  IADD3 R10, P0, P1, R27, R20, R10 ;  /* 0x000000141b0a7210 */ /* 0x000fe4000791e00a */
[----:B------:R-:W-:Y:S02]  /*16ee0*/  IADD3 R21, R11, R21, RZ ;  /* 0x000000150b157210 */ /* 0x000fe40007ffe0ff */
        /* <DEDUP_REMOVED lines=11> */
.L_x_5350:
[----:B------:R-:W-:Y:S05]  /*16fa0*/  BSYNC B1 ;  /* 0x0000000000017941 */ /* 0x000fea0003800000 */
.L_x_5349:
[----:B------:R-:W-:Y:S05]  /*16fb0*/  @P2 BRA `(.L_x_5343) ;  /* 0x0000000800f82947 */ /* 0x000fea0003800000 */
[----:B------:R-:W2:Y:S01]  /*16fc0*/  LDL R24, [R1+0x4] ;  /* 0x0000040001187983 */ /* 0x000ea20000100800 */
[----:B------:R-:W3:Y:S01]  /*16fd0*/  LDC R21, c[0x0][0xbe8] ;  /* 0x0002fa00ff157b82 */ /* 0x000ee20000000800 */
[----:B------:R-:W-:Y:S01]  /*16fe0*/  ULDC.64 UR4, c[0x0][0xaa0] ;  /* 0x0002a80000047ab9 */ /* 0x000fe20000000a00 */
[----:B------:R-:W4:Y:S01]  /*16ff0*/  S2R R0, SR_TID.X ;  /* 0x0000000000007919 */ /* 0x000f220000002100 */
[----:B---3--:R-:W-:Y:S01]  /*17000*/  ISETP.NE.AND P0, PT, R21, 0x1, PT ;  /* 0x000000011500780c */ /* 0x008fe20003f05270 */
[----:B----4-:R-:W-:Y:S02]  /*17010*/  VIADD R4, R0, 0xffffff80 ;  /* 0xffffff8000047836 */ /* 0x010fe40000000000 */
[----:B------:R-:W-:-:S10]  /*17020*/  IMAD R0, R28, UR4, RZ ;  /* 0x000000041c007c24 */ /* 0x000fd4000f8e02ff */
[----:B------:R-:W3:Y:S01]  /*17030*/  @P0 LDC R13, c[0x0][0xbec] ;  /* 0x0002fb00ff0d0b82 */ /* 0x000ee20000000800 */
[----:B-1----:R-:W-:Y:S01]  /*17040*/  SHF.R.S32.HI R9, RZ, 0x1f, R4 ;  /* 0x0000001fff097819 */ /* 0x002fe20000011404 */
[----:B------:R-:W-:-:S03]  /*17050*/  IMAD R11, R3, UR5, R0 ;  /* 0x00000005030b7c24 */ /* 0x000fc6000f8e0200 */
[----:B------:R-:W-:Y:S01]  /*17060*/  LEA.HI R0, R9, R4, RZ, 0x3 ;  /* 0x0000000409007211 */ /* 0x000fe200078f18ff */
[----:B------:R-:W-:Y:S02]  /*17070*/  IMAD.WIDE.U32 R8, R3, UR4, RZ ;  /* 0x0000000403087c25 */ /* 0x000fe4000f8e00ff */
[----:B------:R-:W1:Y:S01]  /*17080*/  @P0 LDC R15, c[0x0][0xbf0] ;  /* 0x0002fc00ff0f0b82 */ /* 0x000e620000000800 */
[----:B------:R-:W-:Y:S01]  /*17090*/  ULDC.64 UR4, c[0x0][0xae8] ;  /* 0x0002ba0000047ab9 */ /* 0x000fe20000000a00 */
[----:B------:R-:W-:Y:S01]  /*170a0*/  LOP3.LUT R3, R0, 0xfffffff8, RZ, 0xc0, !PT ;  /* 0xfffffff800037812 */ /* 0x000fe200078ec0ff */
[----:B------:R-:W-:Y:S01]  /*170b0*/  IMAD.IADD R9, R9, 0x1, R11 ;  /* 0x0000000109097824 */ /* 0x000fe200078e020b */
[----:B------:R-:W-:-:S03]  /*170c0*/  SHF.R.S32.HI R20, RZ, 0x3, R0 ;  /* 0x00000003ff147819 */ /* 0x000fc60000011400 */
[----:B------:R-:W-:Y:S02]  /*170d0*/  IMAD.IADD R3, R4, 0x1, -R3 ;  /* 0x0000000104037824 */ /* 0x000fe400078e0a03 */
[----:B------:R-:W-:-:S04]  /*170e0*/  IMAD.WIDE.U32 R8, R203, UR4, R8 ;  /* 0x00000004cb087c25 */ /* 0x000fc8000f8e0008 */
[----:B------:R-:W-:Y:S02]  /*170f0*/  IMAD R0, R3, 0x20, R20 ;  /* 0x0000002003007824 */ /* 0x000fe400078e0214 */
[----:B------:R-:W-:Y:S01]  /*17100*/  IMAD R9, R203, UR5, R9 ;  /* 0x00000005cb097c24 */ /* 0x000fe2000f8e0209 */
[----:B------:R-:W-:Y:S02]  /*17110*/  ULDC.64 UR4, c[0x0][0xaf0] ;  /* 0x0002bc0000047ab9 */ /* 0x000fe40000000a00 */
[----:B------:R-:W-:Y:S02]  /*17120*/  IMAD R4, R30, UR4, RZ ;  /* 0x000000041e047c24 */ /* 0x000fe4000f8e02ff */
[----:B------:R-:W-:-:S04]  /*17130*/  IMAD.WIDE.U32 R8, R33, UR4, R8 ;  /* 0x0000000421087c25 */ /* 0x000fc8000f8e0008 */
[----:B------:R-:W-:Y:S01]  /*17140*/  IMAD R11, R33, UR5, R4 ;  /* 0x00000005210b7c24 */ /* 0x000fe2000f8e0204 */
[----:B------:R-:W-:-:S03]  /*17150*/  ULDC.64 UR4, c[0x0][0xae0] ;  /* 0x0002b80000047ab9 */ /* 0x000fc60000000a00 */
[----:B------:R-:W-:Y:S02]  /*17160*/  IMAD.IADD R9, R9, 0x1, R11 ;  /* 0x0000000109097824 */ /* 0x000fe400078e020b */
[----:B--2---:R-:W-:-:S04]  /*17170*/  IMAD.IADD R10, R24, 0x1, R0 ;  /* 0x00000001180a7824 */ /* 0x004fc800078e0200 */
[----:B---3--:R-:W-:-:S04]  /*17180*/  @P0 IMAD.HI.U32 R0, R10, R13, RZ ;  /* 0x0000000d0a000227 */ /* 0x008fc800078e00ff */
[----:B------:R-:W-:Y:S01]  /*17190*/  IMAD.MOV.U32 R3, RZ, RZ, R10 ;  /* 0x000000ffff037224 */ /* 0x000fe200078e000a */
[----:B-1----:R-:W-:-:S04]  /*171a0*/  @P0 SHF.R.U32.HI R3, RZ, R15, R0 ;  /* 0x0000000fff030219 */ /* 0x002fc80000011600 */
        /* <DEDUP_REMOVED lines=20> */
.L_x_5565:
[----:B------:R-:W-:Y:S01]  /*172f0*/  IMAD R21, R26, R21, RZ ;  /* 0x000000151a157224 */ /* 0x000fe200078e02ff */
[----:B------:R-:W-:Y:S01]  /*17300*/  BSSY B1, `(.L_x_5352) ;  /* 0x000001f000017945 */ /* 0x000fe20003800000 */
[----:B------:R-:W-:-:S05]  /*17310*/  IMAD.IADD R20, R20, 0x1, R24 ;  /* 0x0000000114147824 */ /* 0x000fca00078e0218 */
        /* <DEDUP_REMOVED lines=10> */
[----:B------:R-:W-:Y:S01]  /*173c0*/  VIADD R28, R208, 0x80 ;  /* 0x00000080d01c7836 */ /* 0x000fe20000000000 */
[----:B------:R-:W-:Y:S01]  /*173d0*/  ISETP.GE.AND P0, PT, R24, UR4, PT ;  /* 0x0000000418007c0c */ /* 0x000fe2000bf06270 */
[----:B------:R-:W-:Y:S01]  /*173e0*/  VIADD R25, R208, 0xc0 ;  /* 0x000000c0d0197836 */ /* 0x000fe20000000000 */
[----:B------:R-:W-:-:S02]  /*173f0*/  SHF.R.S32.HI R14, RZ, 0x1f, R208 ;  /* 0x0000001fff0e7819 */ /* 0x000fc400000114d0 */
[----:B------:R-:W-:Y:S02]  /*17400*/  SHF.R.S32.HI R29, RZ, 0x1f, R29 ;  /* 0x0000001fff1d7819 */ /* 0x000fe4000001141d */
[----:B------:R-:W-:Y:S02]  /*17410*/  SHF.R.S32.HI R28, RZ, 0x1f, R28 ;  /* 0x0000001fff1c7819 */ /* 0x000fe4000001141c */
[-C--:B---3--:R-:W-:Y:S02]  /*17420*/  @!P3 LEA R10, P5, R208, R9.reuse, 0x1 ;  /* 0x00000009d00ab211 */ /* 0x088fe400078a08ff */
        /* <DEDUP_REMOVED lines=12> */
.L_x_5353:
[----:B------:R-:W-:Y:S05]  /*174f0*/  BSYNC B1 ;  /* 0x0000000000017941 */ /* 0x000fea0003800000 */
.L_x_5352:
[----:B------:R-:W-:-:S03]  /*17500*/  UMOV UR4, 0xffffffff ;  /* 0xffffffff00047882 */ /* 0x000fc60000000000 */
[----:B------:R-:W-:Y:S05]  /*17510*/  BRA.DIV UR4, `(.L_x_5354) ;  /* 0x0000009a04e07947 */ /* 0x000fea000b800000 */
[----:B--2---:R2:W0:Y:S04]  /*17520*/  SHFL.IDX PT, R3, R4, 0x1, 0x181f ;  /* 0x00381f0004037f89 */ /* 0x00442800000e0000 */
[----:B---34-:R2:W3:Y:S02]  /*17530*/  SHFL.IDX PT, R9, R0, 0x1, 0x181f ;  /* 0x00381f0000097f89 */ /* 0x0184e400000e0000 */
.L_x_5569:
        /* <DEDUP_REMOVED lines=25> */
[----:B------:R-:W-:Y:S01]  /*176d0*/  @!P0 LEA R8, P4, R24, R9, 0x1 ;  /* 0x0000000918088211 */ /* 0x000fe200078808ff */
[----:B------:R4:W-:Y:S01]  /*176e0*/  @!P2 ST.E.128 desc[UR42][R12.64], RZ ;  /* 0x000000ff0c00a985 */ /* 0x0009e2000c101d2a */
[-C--:B------:R-:W-:Y:S02]  /*176f0*/  @!P1 LEA.HI.X R15, R26, R3.reuse, R27, 0x1, P5 ;  /* 0x000000031a0f9211 */ /* 0x080fe400028f0c1b */
[----:B------:R-:W-:-:S03]  /*17700*/  @!P0 LEA.HI.X R9, R24, R3, R25, 0x1, P4 ;  /* 0x0000000318098211 */ /* 0x000fc600020f0c19 */
[----:B------:R4:W-:Y:S04]  /*17710*/  @!P1 ST.E.128 desc[UR42][R14.64], RZ ;  /* 0x000000ff0e009985 */ /* 0x0009e8000c101d2a */
[----:B------:R4:W-:Y:S02]  /*17720*/  @!P0 ST.E.128 desc[UR42][R8.64], RZ ;  /* 0x000000ff08008985 */ /* 0x0009e4000c101d2a */
.L_x_5356:
[----:B------:R-:W-:Y:S05]  /*17730*/  BSYNC B1 ;  /* 0x0000000000017941 */ /* 0x000fea0003800000 */
.L_x_5355:
[----:B------:R-:W-:-:S03]  /*17740*/  UMOV UR4, 0xffffffff ;  /* 0xffffffff00047882 */ /* 0x000fc60000000000 */
[----:B------:R-:W-:Y:S05]  /*17750*/  BRA.DIV UR4, `(.L_x_5357) ;  /* 0x0000009a049c7947 */ /* 0x000fea000b800000 */
[----:B0-----:R0:W0:Y:S04]  /*17760*/  SHFL.IDX PT, R3, R4, 0x2, 0x181f ;  /* 0x00581f0004037f89 */ /* 0x00102800000e0000 */
[----:B---34-:R3:W4:Y:S02]  /*17770*/  SHFL.IDX PT, R9, R0, 0x2, 0x181f ;  /* 0x00581f0000097f89 */ /* 0x01872400000e0000 */
.L_x_5573:
        /* <DEDUP_REMOVED lines=9> */
[----:B------:R-:W-:Y:S01]  /*17810*/  VIADD R29, R208, 0x40 ;  /* 0x00000040d01d7836 */ /* 0x000fe20000000000 */
        /* <DEDUP_REMOVED lines=8> */
[-C--:B----4-:R-:W-:Y:S02]  /*178a0*/  @!P3 LEA R10, P5, R208, R9.reuse, 0x1 ;  /* 0x00000009d00ab211 */ /* 0x090fe400078a08ff */
[----:B------:R-:W-:Y:S02]  /*178b0*/  @!P2 LEA R12, P4, R28, R9, 0x1 ;  /* 0x000000091c0ca211 */ /* 0x000fe400078808ff */
[----:B0-----:R-:W-:-:S02]  /*178c0*/  @!P3 LEA.HI.X R11, R208, R3, R14, 0x1, P5 ;  /* 0x00000003d00bb211 */ /* 0x001fc400028f0c0e */
[----:B------:R-:W-:Y:S02]  /*178d0*/  @!P1 LEA R14, P5, R26, R9, 0x1 ;  /* 0x000000091a0e9211 */ /* 0x000fe400078a08ff */
        /* <DEDUP_REMOVED lines=9> */
.L_x_5359:
[----:B------:R-:W-:Y:S05]  /*17970*/  BSYNC B1 ;  /* 0x0000000000017941 */ /* 0x000fea0003800000 */
.L_x_5358:
[----:B------:R-:W-:-:S03]  /*17980*/  UMOV UR4, 0xffffffff ;  /* 0xffffffff00047882 */ /* 0x000fc60000000000 */
[----:B------:R-:W-:Y:S05]  /*17990*/  BRA.DIV UR4, `(.L_x_5360) ;  /* 0x0000009a04587947 */ /* 0x000fea000b800000 */
[----:B0-----:R0:W0:Y:S04]  /*179a0*/  SHFL.IDX PT, R3, R4, 0x3, 0x181f ;  /* 0x00781f0004037f89 */ /* 0x00102800000e0000 */
[----:B----4-:R4:W0:Y:S02]  /*179b0*/  SHFL.IDX PT, R9, R0, 0x3, 0x181f ;  /* 0x00781f0000097f89 */ /* 0x01082400000e0000 */
.L_x_5577:
[----:B-1234-:R-:W-:-:S05]  /*179c0*/  VIADD R0, R20, 0x60 ;  /* 0x0000006014007836 */ /* 0x01efca0000000000 */
[----:B------:R-:W-:-:S13]  /*179d0*/  ISETP.GE.AND P0, PT, R0, R21, PT ;  /* 0x000000150000720c */ /* 0x000fda0003f06270 */
[----:B------:R-:W-:Y:S05]  /*179e0*/  @P0 BRA `(.L_x_5343) ;  /* 0x00000000006c0947 */ /* 0x000fea0003800000 */
        /* <DEDUP_REMOVED lines=14> */
[-C--:B------:R-:W-:Y:S02]  /*17ad0*/  @!P3 LEA R10, P5, R208, R9.reuse, 0x1 ;  /* 0x00000009d00ab211 */ /* 0x080fe400078a08ff */
        /* <DEDUP_REMOVED lines=12> */
.L_x_5343:
[----:B------:R-:W-:Y:S05]  /*17ba0*/  BSYNC B0 ;  /* 0x0000000000007941 */ /* 0x000fea0003800000 */
.L_x_5329:
[----:B------:R-:W-:Y:S02]  /*17bb0*/  ULDC UR4, c[0x0][0xc3c] ;  /* 0x00030f0000047ab9 */ /* 0x000fe40000000800 */
[----:B------:R-:W-:-:S13]  /*17bc0*/  ISETP.GE.AND P0, PT, R7, UR4, PT ;  /* 0x0000000407007c0c */ /* 0x000fda000bf06270 */
[----:B------:R-:W-:Y:S05]  /*17bd0*/  @!P0 BRA `(.L_x_5361) ;  /* 0xfffffe9c00508947 */ /* 0x000fea000383ffff */
[----:B------:R-:W-:Y:S05]  /*17be0*/  BRA `(.L_x_5189) ;  /* 0x0000007800387947 */ /* 0x000fea0003800000 */
.L_x_5187:
        /* <DEDUP_REMOVED lines=16> */
.L_x_5362:
        /* <DEDUP_REMOVED lines=43> */
.L_x_5366:
        /* <DEDUP_REMOVED lines=30> */
[----:B0-----:R-:W-:-:S04]  /*18180*/  SEL R2, R2, RZ, P5 ;  /* 0x000000ff02027207 */ /* 0x001fc80002800000 */
[----:B------:R-:W-:-:S05]  /*18190*/  IADD3 R5, R3, R2, RZ ;  /* 0x0000000203057210 */ /* 0x000fca0007ffe0ff */
[----:B------:R-:W0:Y:S02]  /*181a0*/  SHFL.IDX PT, R2, R5, 0x1f, 0x1f ;  /* 0x03e01f0005027f89 */ /* 0x000e2400000e0000 */
[----:B0-----:R-:W-:-:S04]  /*181b0*/  IMAD R3, R2, UR5, RZ ;  /* 0x0000000502037c24 */ /* 0x001fc8000f8e02ff */
[----:B------:R-:W-:-:S05]  /*181c0*/  IMAD.IADD R8, R3, 0x1, R8 ;  /* 0x0000000103087824 */ /* 0x000fca00078e0208 */
[----:B------:R-:W-:-:S13]  /*181d0*/  ISETP.GT.AND P6, PT, R8, UR6, PT ;  /* 0x0000000608007c0c */ /* 0x000fda000bfc4270 */
[----:B------:R-:W-:Y:S05]  /*181e0*/  @!P6 BRA `(.L_x_5366) ;  /* 0xfffffffc006ce947 */ /* 0x000fea000383ffff */
.L_x_5364:
        /* <DEDUP_REMOVED lines=13> */
.L_x_5367:
        /* <DEDUP_REMOVED lines=62> */
.L_x_5368:
        /* <DEDUP_REMOVED lines=10> */
[----:B0-----:R-:W-:-:S06]  /*18740*/  IADD3 R9, R8, 0xffffffe, RZ ;  /* 0x0ffffffe08097810 */ /* 0x001fcc0007ffe0ff */
        /* <DEDUP_REMOVED lines=50> */
.L_x_5369:
[----:B------:R-:W-:-:S05]  /*18a70*/  LOP3.LUT R17, RZ, R2, RZ, 0x33, !PT ;  /* 0x00000002ff117212 */ /* 0x000fca00078e33ff */
[----:B------:R-:W-:Y:S01]  /*18a80*/  IMAD.IADD R17, R6, 0x1, R17 ;  /* 0x0000000106117824 */ /* 0x000fe200078e0211 */
[----:B------:R-:W-:Y:S06]  /*18a90*/  BRA `(.L_x_5370) ;  /* 0x00000000000c7947 */ /* 0x000fec0003800000 */
.L_x_5365:
[----:B------:R-:W-:Y:S02]  /*18aa0*/  IMAD.MOV.U32 R17, RZ, RZ, RZ ;  /* 0x000000ffff117224 */ /* 0x000fe400078e00ff */
[----:B------:R-:W-:Y:S02]  /*18ab0*/  IMAD.U32 R16, RZ, RZ, UR6 ;  /* 0x00000006ff107e24 */ /* 0x000fe4000f8e00ff */
[----:B------:R-:W-:-:S07]  /*18ac0*/  IMAD.MOV.U32 R18, RZ, RZ, RZ ;  /* 0x000000ffff127224 */ /* 0x000fce00078e00ff */
.L_x_5370:
[----:B------:R-:W-:-:S13]  /*18ad0*/  ISETP.NE.AND P0, PT, R7, RZ, PT ;  /* 0x000000ff0700720c */ /* 0x000fda0003f05270 */
[----:B------:R-:W0:Y:S01]  /*18ae0*/  @!P0 S2R R3, SR_CgaCtaId ;  /* 0x0000000000038919 */ /* 0x000e220000008800 */
[----:B------:R-:W-:-:S04]  /*18af0*/  @!P0 MOV R2, 0x400 ;  /* 0x0000040000028802 */ /* 0x000fc80000000f00 */
[----:B0-----:R-:W-:-:S05]  /*18b00*/  @!P0 LEA R2, R3, R2, 0x18 ;  /* 0x0000000203028211 */ /* 0x001fca00078ec0ff */
[----:B------:R1:W-:Y:S01]  /*18b10*/  @!P0 STS.128 [R2+0x228d0], R16 ;  /* 0x0228d01002008388 */ /* 0x0003e20000000c00 */
[----:B------:R-:W-:Y:S06]  /*18b20*/  BAR.ARV 0x5, 0x180 ;  /* 0x0146000000007b1d */ /* 0x000fec0000002000 */
.L_x_5363:
        /* <DEDUP_REMOVED lines=14> */
[----:B------:R-:W-:Y:S02]  /*18c10*/  LOP3.LUT R2, R2, 0x38, RZ, 0xc0, !PT ;  /* 0x0000003802027812 */ /* 0x000fe400078ec0ff */
[----:B------:R-:W-:-:S02]  /*18c20*/  CS2R R24, SRZ ;  /* 0x0000000000187805 */ /* 0x000fc4000001ff00 */
[----:B------:R-:W-:Y:S01]  /*18c30*/  LOP3.LUT R4, R3, 0x38, R0, 0x78, !PT ;  /* 0x0000003803047812 */ /* 0x000fe200078e7800 */
[----:B------:R-:W-:Y:S01]  /*18c40*/  IMAD.SHL.U32 R0, R0, 0x10, RZ ;  /* 0x0000001000007824 */ /* 0x000fe200078e00ff */
[----:B------:R-:W-:Y:S01]  /*18c50*/  SHF.R.U32.HI R3, RZ, 0x3, R5 ;  /* 0x00000003ff037819 */ /* 0x000fe20000011605 */
[----:B------:R-:W-:Y:S01]  /*18c60*/  IMAD.MOV.U32 R26, RZ, RZ, 0x1 ;  /* 0x00000001ff1a7424 */ /* 0x000fe200078e00ff */
[----:B------:R-:W-:Y:S01]  /*18c70*/  LOP3.LUT R29, R4, 0x200, R29, 0xf8, !PT ;  /* 0x00000200041d7812 */ /* 0x000fe200078ef81d */
[----:B------:R-:W-:Y:S01]  /*18c80*/  ULDC.64 UR40, c[0x0][0x198] ;  /* 0x0000660000287ab9 */ /* 0x000fe20000000a00 */
[----:B------:R-:W-:Y:S01]  /*18c90*/  LOP3.LUT R3, R3, 0x70, R0, 0xf8, !PT ;  /* 0x0000007003037812 */ /* 0x000fe200078ef800 */
[----:B------:R-:W-:Y:S01]  /*18ca0*/  ULOP3.LUT UR38, UR36, 0x2, URZ, 0xfc, !UPT ;  /* 0x0000000224267892 */ /* 0x000fe2000f8efc3f */
[C---:B------:R-:W-:Y:S01]  /*18cb0*/  LOP3.LUT R0, R2.reuse, 0x40, RZ, 0xfc, !PT ;  /* 0x0000004002007812 */ /* 0x040fe200078efcff */
[----:B------:R-:W-:Y:S01]  /*18cc0*/  ULDC UR37, c[0x0][0xc] ;  /* 0x0000030000257ab9 */ /* 0x000fe20000000800 */
[----:B------:R-:W-:-:S02]  /*18cd0*/  LOP3.LUT R3, R2, 0x80, RZ, 0xfc, !PT ;  /* 0x0000008002037812 */ /* 0x000fc400078efcff */
[----:B------:R-:W-:Y:S01]  /*18ce0*/  MOV R27, 0x1 ;  /* 0x00000001001b7802 */ /* 0x000fe20000000f00 */
[----:B0-----:R-:W-:Y:S01]  /*18cf0*/  ULEA UR4, UR5, UR4, 0x18 ;  /* 0x0000000405047291 */ /* 0x001fe2000f8ec03f */
[----:B------:R-:W-:-:S05]  /*18d00*/  LOP3.LUT R2, R2, 0xc0, RZ, 0xfc, !PT ;  /* 0x000000c002027812 */ /* 0x000fca00078efcff */
[----:B------:R-:W-:-:S04]  /*18d10*/  IMAD.U32 R22, RZ, RZ, UR4 ;  /* 0x00000004ff167e24 */ /* 0x000fc8000f8e00ff */
[----:B------:R-:W-:-:S05]  /*18d20*/  IMAD R0, R29, 0x2, R22 ;  /* 0x000000021d007824 */ /* 0x000fca00078e0216 */
[----:B------:R1:W-:Y:S02]  /*18d30*/  STL [R1+0x4], R0 ;  /* 0x0000040001007387 */ /* 0x0003e40000100800 */
.L_x_5474:
[----:B------:R-:W0:Y:S02]  /*18d40*/  LDC.64 R2, c[0x0][0xc88] ;  /* 0x00032200ff027b82 */ /* 0x000e240000000a00 */
[----:B0-----:R-:W-:-:S05]  /*18d50*/  IMAD.WIDE R2, R19, 0x4, R2 ;  /* 0x0000000413027825 */ /* 0x001fca00078e0202 */
[----:B-1----:R-:W1:Y:S01]  /*18d60*/  LDG.E R35, desc[UR42][R2.64] ;  /* 0x0000002a02237981 */ /* 0x002e62000c1e1900 */
[----:B------:R-:W-:Y:S05]  /*18d70*/  YIELD ;  /* 0x0000000000007946 */ /* 0x000fea0003800000 */
[----:B------:R-:W-:Y:S01]  /*18d80*/  ULDC.64 UR4, c[0x0][0xa28] ;  /* 0x00028a0000047ab9 */ /* 0x000fe20000000a00 */
[----:B------:R-:W-:Y:S01]  /*18d90*/  IMAD.MOV.U32 R31, RZ, RZ, RZ ;  /* 0x000000ffff1f7224 */ /* 0x000fe200078e00ff */
[----:B------:R-:W-:Y:S01]  /*18da0*/  ISETP.NE.U32.AND P0, PT, RZ, UR4, PT ;  /* 0x00000004ff007c0c */ /* 0x000fe2000bf05070 */
[----:B---34-:R-:W-:Y:S01]  /*18db0*/  IMAD.MOV.U32 R6, RZ, RZ, RZ ;  /* 0x000000ffff067224 */ /* 0x018fe200078e00ff */
[----:B------:R-:W-:Y:S01]  /*18dc0*/  ULDC.64 UR8, c[0x0][0xa18] ;  /* 0x0002860000087ab9 */ /* 0x000fe20000000a00 */
[----:B------:R-:W-:Y:S01]  /*18dd0*/  ULDC.64 UR6, c[0x0][0xa10] ;  /* 0x0002840000067ab9 */ /* 0x000fe20000000a00 */
[----:B------:R-:W-:-:S02]  /*18de0*/  ISETP.NE.AND.EX P0, PT, RZ, UR5, PT, P0 ;  /* 0x00000005ff007c0c */ /* 0x000fc4000bf05300 */
[----:B-1----:R-:W-:-:S11]  /*18df0*/  SHF.R.S32.HI R0, RZ, 0x1f, R35 ;  /* 0x0000001fff007819 */ /* 0x002fd60000011423 */
        /* <DEDUP_REMOVED lines=16> */
[----:B------:R-:W-:-:S03]  /*18f00*/  IADD3 R4, P4, R32, UR6, RZ ;  /* 0x0000000620047c10 */ /* 0x000fc6000ff9e0ff */
[----:B--2---:R-:W2:Y:S01]  /*18f10*/  @P0 LDG.E R6, desc[UR42][R2.64] ;  /* 0x0000002a02060981 */ /* 0x004ea2000c1e1900 */
        /* <DEDUP_REMOVED lines=18> */
[----:B--2---:R0:W-:Y:S01]  /*19040*/  STL [R1+0xc], R8 ;  /* 0x00000c0801007387 */ /* 0x0041e20000100800 */
[----:B------:R-:W-:Y:S01]  /*19050*/  IMAD.MOV.U32 R11, RZ, RZ, R8 ;  /* 0x000000ffff0b7224 */ /* 0x000fe200078e0008 */
[----:B------:R-:W-:Y:S06]  /*19060*/  @P2 BRA `(.L_x_5372) ;  /* 0x0000000000142947 */ /* 0x000fec0003800000 */
[----:B------:R-:W-:Y:S05]  /*19070*/  @!P0 BRA `(.L_x_5372) ;  /* 0x0000000000108947 */ /* 0x000fea0003800000 */
[----:B0-----:R-:W2:Y:S04]  /*19080*/  LDG.E R8, desc[UR42][R2.64] ;  /* 0x0000002a02087981 */ /* 0x001ea8000c1e1900 */
[----:B------:R-:W2:Y:S02]  /*19090*/  LDG.E R7, desc[UR42][R2.64+0x4] ;  /* 0x0000042a02077981 */ /* 0x000ea4000c1e1900 */
[----:B--2---:R-:W-:-:S05]  /*190a0*/  IMAD.IADD R11, R7, 0x1, -R8 ;  /* 0x00000001070b7824 */ /* 0x004fca00078e0a08 */
[----:B------:R1:W-:Y:S02]  /*190b0*/  STL [R1+0xc], R11 ;  /* 0x00000c0b01007387 */ /* 0x0003e40000100800 */
.L_x_5372:
        /* <DEDUP_REMOVED lines=14> */
.L_x_5373:
        /* <DEDUP_REMOVED lines=9> */
.L_x_5374:
[----:B0-----:R-:W2:Y:S01]  /*19230*/  @P1 LDG.E R2, desc[UR42][R4.64] ;  /* 0x0000002a04021981 */ /* 0x001ea2000c1e1900 */
[----:B------:R-:W0:Y:S03]  /*19240*/  LDC R3, c[0x0][0x448] ;  /* 0x00011200ff037b82 */ /* 0x000e260000000800 */
[----:B------:R3:W2:Y:S01]  /*19250*/  @P1 LDG.E R5, desc[UR42][R4.64+0x4] ;  /* 0x0000042a04051981 */ /* 0x0006a2000c1e1900 */
[----:B-----5:R-:W-:Y:S01]  /*19260*/  IMAD.IADD R9, R9, 0x1, -R31 ;  /* 0x0000000109097824 */ /* 0x020fe200078e0a1f */
[----:B------:R-:W-:Y:S01]  /*19270*/  BSSY B0, `(.L_x_5375) ;  /* 0x0000036000007945 */ /* 0x000fe20003800000 */
[----:B------:R-:W-:Y:S01]  /*19280*/  LOP3.LUT R30, R8, 0xff, RZ, 0xc0, !PT ;  /* 0x000000ff081e7812 */ /* 0x000fe200078ec0ff */
[----:B------:R-:W-:Y:S01]  /*19290*/  IMAD.MOV.U32 R13, RZ, RZ, RZ ;  /* 0x000000ffff0d7224 */ /* 0x000fe200078e00ff */
[----:B0-----:R-:W-:-:S13]  /*192a0*/  ISETP.NE.AND P0, PT, R3, 0x1, PT ;  /* 0x000000010300780c */ /* 0x001fda0003f05270 */
[----:B---3--:R-:W0:Y:S08]  /*192b0*/  @P0 LDC R4, c[0x0][0x44c] ;  /* 0x00011300ff040b82 */ /* 0x008e300000000800 */
[----:B------:R-:W3:Y:S01]  /*192c0*/  @P0 LDC R3, c[0x0][0x450] ;  /* 0x00011400ff030b82 */ /* 0x000ee20000000800 */
[----:B--2---:R-:W-:Y:S02]  /*192d0*/  @P1 IMAD.IADD R6, R5, 0x1, -R2 ;  /* 0x0000000105061824 */ /* 0x004fe400078e0a02 */
[----:B------:R-:W-:-:S02]  /*192e0*/  IMAD.SHL.U32 R2, R17, 0x80, RZ ;  /* 0x0000008011027824 */ /* 0x000fc400078e00ff */
[----:B------:R-:W-:Y:S02]  /*192f0*/  IMAD.IADD R7, R9, 0x1, R6 ;  /* 0x0000000109077824 */ /* 0x000fe400078e0206 */
[----:B------:R-:W-:Y:S02]  /*19300*/  VIADD R2, R2, 0x7f ;  /* 0x0000007f02027836 */ /* 0x000fe40000000000 */
[----:B------:R-:W-:Y:S01]  /*19310*/  VIADD R5, R7, 0x5f ;  /* 0x0000005f07057836 */ /* 0x000fe20000000000 */
[----:B------:R2:W-:Y:S01]  /*19320*/  STL [R1], R7 ;  /* 0x0000000701007387 */ /* 0x0005e20000100800 */
[----:B0-----:R-:W-:-:S04]  /*19330*/  @P0 IMAD.HI.U32 R4, R2, R4, RZ ;  /* 0x0000000402040227 */ /* 0x001fc800078e00ff */
[----:B------:R-:W-:Y:S01]  /*19340*/  IMAD.HI R5, R5, 0x2aaaaaab, RZ ;  /* 0x2aaaaaab05057827 */ /* 0x000fe200078e02ff */
[----:B---3--:R-:W-:Y:S02]  /*19350*/  @P0 SHF.R.U32.HI R2, RZ, R3, R4 ;  /* 0x00000003ff020219 */ /* 0x008fe40000011604 */
[----:B------:R-:W-:Y:S02]  /*19360*/  SHF.R.U32.HI R4, RZ, 0x10, R8 ;  /* 0x00000010ff047819 */ /* 0x000fe40000011608 */
[----:B--2---:R-:W-:Y:S02]  /*19370*/  IADD3 R7, R7, 0x60, -R11 ;  /* 0x0000006007077810 */ /* 0x004fe40007ffe80b */
[----:B------:R-:W-:-:S03]  /*19380*/  SHF.R.U32.HI R3, RZ, 0x1f, R5 ;  /* 0x0000001fff037819 */ /* 0x000fc60000011605 */
[----:B------:R-:W-:Y:S01]  /*19390*/  IMAD.IADD R2, R7, 0x1, R2 ;  /* 0x0000000107027824 */ /* 0x000fe200078e0202 */
[----:B------:R-:W-:-:S03]  /*193a0*/  LEA.HI.SX32 R5, R5, R3, 0x1c ;  /* 0x0000000305057211 */ /* 0x000fc600078fe2ff */
[----:B------:R-:W-:-:S05]  /*193b0*/  IMAD.HI R2, R2, 0x2aaaaaab, RZ ;  /* 0x2aaaaaab02027827 */ /* 0x000fca00078e02ff */
[----:B------:R-:W-:-:S04]  /*193c0*/  SHF.R.U32.HI R3, RZ, 0x1f, R2 ;  /* 0x0000001fff037819 */ /* 0x000fc80000011602 */
[----:B------:R-:W-:-:S04]  /*193d0*/  LEA.HI.SX32 R3, R2, R3, 0x1c ;  /* 0x0000000302037211 */ /* 0x000fc800078fe2ff */
[----:B------:R-:W-:-:S04]  /*193e0*/  VIMNMX R10, R5, R3, PT ;  /* 0x00000003050a7248 */ /* 0x000fc80003fe0100 */
[----:B------:R-:W-:-:S13]  /*193f0*/  ISETP.GE.AND P0, PT, R10, 0x1, PT ;  /* 0x000000010a00780c */ /* 0x000fda0003f06270 */
[----:B------:R-:W-:Y:S05]  /*19400*/  @!P0 BRA `(.L_x_5376) ;  /* 0x0000000000708947 */ /* 0x000fea0003800000 */
[----:B------:R-:W-:Y:S01]  /*19410*/  ISETP.NE.AND P0, PT, R4, RZ, PT ;  /* 0x000000ff0400720c */ /* 0x000fe20003f05270 */
[----:B------:R-:W-:-:S03]  /*19420*/  ULDC UR4, c[0x0][0x9f0] ;  /* 0x00027c0000047ab9 */ /* 0x000fc60000000800 */
[----:B------:R-:W-:-:S04]  /*19430*/  SEL R8, R4, UR4, P0 ;  /* 0x0000000404087c07 */ /* 0x000fc80008000000 */
[----:B------:R-:W-:Y:S02]  /*19440*/  IABS R12, R8 ;  /* 0x00000008000c7213 */ /* 0x000fe40000000000 */
[----:B-1----:R-:W-:Y:S02]  /*19450*/  IADD3 R11, R8, -0x1, R10 ;  /* 0xffffffff080b7810 */ /* 0x002fe40007ffe00a */
        /* <DEDUP_REMOVED lines=20> */
[----:B------:R-:W-:-:S05]  /*195a0*/  @P0 IADD3 R13, R13, 0x1, RZ ;  /* 0x000000010d0d0810 */ /* 0x000fca0007ffe0ff */
[----:B------:R-:W-:Y:S01]  /*195b0*/  @!P3 IMAD.MOV R13, RZ, RZ, -R13 ;  /* 0x000000ffff0db224 */ /* 0x000fe200078e0a0d */
[----:B------:R-:W-:-:S07]  /*195c0*/  @!P2 LOP3.LUT R13, RZ, R8, RZ, 0x33, !PT ;  /* 0x00000008ff0da212 */ /* 0x000fce00078e33ff */
.L_x_5376:
[----:B------:R-:W-:Y:S05]  /*195d0*/  BSYNC B0 ;  /* 0x0000000000007941 */ /* 0x000fea0003800000 */
.L_x_5375:
[-C--:B------:R-:W-:Y:S01]  /*195e0*/  IMAD R2, R30, R13.reuse, RZ ;  /* 0x0000000d1e027224 */ /* 0x080fe200078e02ff */
        /* <DEDUP_REMOVED lines=24> */
.L_x_5580:
[----:B--2---:R-:W-:Y:S02]  /*19770*/  ISETP.NE.AND P0, PT, R14, RZ, PT ;  /* 0x000000ff0e00720c */ /* 0x004fe40003f05270 */
[----:B------:R-:W-:-:S11]  /*19780*/  PLOP3.LUT P6, PT, PT, PT, PT, 0x8, 0x0 ;  /* 0x000000000000781c */ /* 0x000fd60003fce170 */
[----:B------:R-:W-:Y:S05]  /*19790*/  @P0 BRA `(.L_x_5380) ;  /* 0x00000000000c0947 */ /* 0x000fea0003800000 */
[----:B------:R-:W-:-:S03]  /*197a0*/  UMOV UR4, 0xffffffff ;  /* 0xffffffff00047882 */ /* 0x000fc60000000000 */
[----:B------:R-:W-:Y:S05]  /*197b0*/  BRA.DIV UR4, `(.L_x_5381) ;  /* 0x0000007e04507947 */ /* 0x000fea000b800000 */
[----:B------:R-:W-:-:S13]  /*197c0*/  ELECT P6, URZ, PT ;  /* 0x00000000003f782f */ /* 0x000fda00038c0000 */
.L_x_5380:
        /* <DEDUP_REMOVED lines=9> */
.L_x_5583:
[----:B------:R-:W-:Y:S05]  /*19860*/  BSYNC B1 ;  /* 0x0000000000017941 */ /* 0x000fea0003800000 */
.L_x_5382:
        /* <DEDUP_REMOVED lines=10> */
.L_x_5584:
[----:B------:R-:W-:Y:S05]  /*19910*/  BSYNC B2 ;  /* 0x0000000000027941 */ /* 0x000fea0003800000 */
.L_x_5386:
[----:B------:R-:W-:Y:S04]  /*19920*/  BSSY B2, `(.L_x_5388) ;  /* 0x0000009000027945 */ /* 0x000fe80003800000 */
[----:B------:R-:W-:Y:S05]  /*19930*/  @P1 BRA `(.L_x_5389) ;  /* 0x00000000001c1947 */ /* 0x000fea0003800000 */
[----:B-1----:R-:W1:Y:S01]  /*19940*/  S2R R11, SR_TID.X ;  /* 0x00000000000b7919 */ /* 0x002e620000002100 */
[----:B------:R-:W-:-:S04]  /*19950*/  IMAD.MOV.U32 R10, RZ, RZ, 0x3000 ;  /* 0x00003000ff0a7424 */ /* 0x000fc800078e00ff */
[----:B------:R2:W-:Y:S01]  /*19960*/  SYNCS.ARRIVE.TRANS64 RZ, [R3+URZ+0x22890], R10 ;  /* 0x0228900a03ff79a7 */ /* 0x0005e2000800003f */
[----:B-1----:R-:W-:-:S04]  /*19970*/  LOP3.LUT R11, R11, 0x1f, RZ, 0xc0, !PT ;  /* 0x0000001f0b0b7812 */ /* 0x002fc800078ec0ff */
[----:B------:R-:W-:-:S13]  /*19980*/  ISETP.NE.AND P0, PT, R11, RZ, PT ;  /* 0x000000ff0b00720c */ /* 0x000fda0003f05270 */
[----:B--2---:R-:W-:Y:S05]  /*19990*/  @!P0 BRA `(.L_x_5389) ;  /* 0x0000000000048947 */ /* 0x004fea0003800000 */
[----:B------:R-:W-:Y:S01]  /*199a0*/  BPT.TRAP 0x1 ;  /* 0x000000040000795c */ /* 0x000fe20000300000 */
.L_x_5389:
[----:B------:R-:W-:Y:S05]  /*199b0*/  BSYNC B2 ;  /* 0x0000000000027941 */ /* 0x000fea0003800000 */
.L_x_5388:
[----:B------:R-:W-:Y:S01]  /*199c0*/  IMAD.MOV.U32 R14, RZ, RZ, RZ ;  /* 0x000000ffff0e7224 */ /* 0x000fe200078e00ff */
[----:B------:R-:W-:Y:S01]  /*199d0*/  UIADD3 UR4, UP0, UR40, 0x570, URZ ;  /* 0x0000057028047890 */ /* 0x000fe2000ff1e03f */
[----:B------:R-:W-:Y:S01]  /*199e0*/  IMAD R10, R2, 0x60, R0 ;  /* 0x00000060020a7824 */ /* 0x000fe200078e0200 */
[----:B------:R-:W-:Y:S01]  /*199f0*/  PLOP3.LUT P0, PT, PT, PT, PT, 0x80, 0x0 ;  /* 0x000000000000781c */ /* 0x000fe20003f0f070 */
[----:B-1----:R-:W-:Y:S01]  /*19a00*/  IMAD R11, R24, 0x3000, R22 ;  /* 0x00003000180b7824 */ /* 0x002fe200078e0216 */
[----:B------:R-:W-:Y:S01]  /*19a10*/  R2UR UR10, R14 ;  /* 0x000000000e0a72ca */ /* 0x000fe200000e0000 */
[----:B------:R-:W-:Y:S01]  /*19a20*/  VIADD R10, R10, 0xffffffa0 ;  /* 0xffffffa00a0a7836 */ /* 0x000fe20000000000 */
[----:B------:R-:W-:Y:S01]  /*19a30*/  UIADD3.X UR5, URZ, UR41, URZ, UP0, !UPT ;  /* 0x000000293f057290 */ /* 0x000fe200087fe43f */
[----:B------:R-:W-:Y:S01]  /*19a40*/  VIADD R11, R11, 0x1c400 ;  /* 0x0001c4000b0b7836 */ /* 0x000fe20000000000 */
[----:B------:R-:W-:Y:S01]  /*19a50*/  UMOV UR6, 0x0 ;  /* 0x0000000000067882 */ /* 0x000fe20000000000 */
[----:B------:R-:W-:Y:S01]  /*19a60*/  VIADD R12, R3, 0x22890 ;  /* 0x00022890030c7836 */ /* 0x000fe20000000000 */
[----:B------:R-:W-:-:S09]  /*19a70*/  UMOV UR7, 0x12f00000 ;  /* 0x12f0000000077882 */ /* 0x000fd20000000000 */
.L_x_5390:
        /* <DEDUP_REMOVED lines=13> */
.L_x_5585:
[----:B------:R-:W-:Y:S05]  /*19b50*/  BSYNC B2 ;  /* 0x0000000000027941 */ /* 0x000fea0003800000 */
.L_x_5391:
        /* <DEDUP_REMOVED lines=11> */
.L_x_5394:
[----:B------:R-:W-:Y:S05]  /*19c10*/  BSYNC B2 ;  /* 0x0000000000027941 */ /* 0x000fea0003800000 */
.L_x_5393:
        /* <DEDUP_REMOVED lines=9> */
.L_x_5395:
        /* <DEDUP_REMOVED lines=15> */
.L_x_5396:
        /* <DEDUP_REMOVED lines=15> */
.L_x_5397:
        /* <DEDUP_REMOVED lines=15> */
.L_x_5398:
        /* <DEDUP_REMOVED lines=10> */
.L_x_5385:
[----:B------:R-:W-:Y:S05]  /*1a020*/  BSYNC B1 ;  /* 0x0000000000017941 */ /* 0x000fea0003800000 */
.L_x_5384:
        /* <DEDUP_REMOVED lines=9> */
.L_x_5414:
[----:B------:R-:W-:Y:S05]  /*1a0c0*/  YIELD ;  /* 0x0000000000007946 */ /* 0x000fea0003800000 */
[----:B------:R-:W-:Y:S04]  /*1a0d0*/  BSSY B1, `(.L_x_5399) ;  /* 0x000007a000017945 */ /* 0x000fe80003800000 */
[----:B------:R-:W-:Y:S05]  /*1a0e0*/  @!P6 BRA `(.L_x_5400) ;  /* 0x0000000400e0e947 */ /* 0x000fea0003800000 */
[----:B------:R-:W-:Y:S01]  /*1a0f0*/  IMAD R9, R24, 0x8, R22 ;  /* 0x0000000818097824 */ /* 0x000fe200078e0216 */
[----:B------:R-:W-:Y:S01]  /*1a100*/  SHF.L.U32 R2, R27, 0x1f, RZ ;  /* 0x0000001f1b027819 */ /* 0x000fe200000006ff */
[----:B0-----:R-:W0:Y:S01]  /*1a110*/  S2R R3, SR_TID.X ;  /* 0x0000000000037919 */ /* 0x001e220000002100 */
[----:B------:R-:W-:Y:S02]  /*1a120*/  BSSY B2, `(.L_x_5401) ;  /* 0x0000005000027945 */ /* 0x000fe40003800000 */
[----:B------:R-:W2:Y:S01]  /*1a130*/  SYNCS.PHASECHK.TRANS64.TRYWAIT P1, [R9+URZ+0x228a0], R2 ;  /* 0x0228a002090075a7 */ /* 0x000ea2000802017f */
[----:B0-----:R-:W-:-:S04]  /*1a140*/  LOP3.LUT R3, R3, 0x7f, RZ, 0xc0, !PT ;  /* 0x0000007f03037812 */ /* 0x001fc800078ec0ff */
[----:B------:R-:W-:Y:S01]  /*1a150*/  ISETP.NE.AND P2, PT, R3, RZ, PT ;  /* 0x000000ff0300720c */ /* 0x000fe20003f45270 */
[----:B--2---:R-:W-:-:S12]  /*1a160*/  @!P1 BRA `(.L_x_5402) ;  /* 0x0000007400409947 */ /* 0x004fd80003800000 */
.L_x_5586:
[----:B------:R-:W-:Y:S05]  /*1a170*/  BSYNC B2 ;  /* 0x0000000000027941 */ /* 0x000fea0003800000 */
.L_x_5401:
        /* <DEDUP_REMOVED lines=9> */
.L_x_5404:
[----:B------:R-:W-:Y:S05]  /*1a210*/  BSYNC B2 ;  /* 0x0000000000027941 */ /* 0x000fea0003800000 */
.L_x_5403:
        /* <DEDUP_REMOVED lines=10> */
[----:B------:R-:W-:-:S10]  /*1a2c0*/  UMOV UR7, 0x12f00000 ;  /* 0x12f0000000077882 */ /* 0x000fd40000000000 */
.L_x_5405:
        /* <DEDUP_REMOVED lines=13> */
.L_x_5587:
[----:B------:R-:W-:Y:S05]  /*1a3a0*/  BSYNC B2 ;  /* 0x0000000000027941 */ /* 0x000fea0003800000 */
.L_x_5406:
[----:B------:R-:W-:Y:S01]  /*1a3b0*/  BSSY B2, `(.L_x_5408) ;  /* 0x000000b000027945 */ /* 0x000fe20003800000 */
[----:B01----:R-:W-:Y:S02]  /*1a3c0*/  IMAD.MOV.U32 R2, RZ, RZ, 0x0 ;  /* 0x00000000ff027424 */ /* 0x003fe400078e00ff */
[----:B------:R-:W-:Y:S01]  /*1a3d0*/  IMAD.MOV.U32 R3, RZ, RZ, 0x12f00000 ;  /* 0x12f00000ff037424 */ /* 0x000fe200078e00ff */
[----:B------:R-:W-:Y:S06]  /*1a3e0*/  @P2 BRA `(.L_x_5409) ;  /* 0x00000000001c2947 */ /* 0x000fec0003800000 */
[----:B------:R-:W0:Y:S01]  /*1a3f0*/  S2R R14, SR_TID.X ;  /* 0x00000000000e7919 */ /* 0x000e220000002100 */
[----:B------:R-:W-:-:S04]  /*1a400*/  MOV R10, 0xc000 ;  /* 0x0000c000000a7802 */ /* 0x000fc80000000f00 */
[----:B------:R1:W-:Y:S01]  /*1a410*/  SYNCS.ARRIVE.TRANS64 RZ, [R9+URZ+0x228b0], R10 ;  /* 0x0228b00a09ff79a7 */ /* 0x0003e2000800003f */
[----:B0-----:R-:W-:-:S04]  /*1a420*/  LOP3.LUT R14, R14, 0x1f, RZ, 0xc0, !PT ;  /* 0x0000001f0e0e7812 */ /* 0x001fc800078ec0ff */
[----:B------:R-:W-:-:S13]  /*1a430*/  ISETP.NE.AND P1, PT, R14, RZ, PT ;  /* 0x000000ff0e00720c */ /* 0x000fda0003f25270 */
[----:B-1----:R-:W-:Y:S05]  /*1a440*/  @!P1 BRA `(.L_x_5409) ;  /* 0x0000000000049947 */ /* 0x002fea0003800000 */
[----:B------:R-:W-:Y:S01]  /*1a450*/  BPT.TRAP 0x1 ;  /* 0x000000040000795c */ /* 0x000fe20000300000 */
.L_x_5409:
[----:B------:R-:W-:Y:S05]  /*1a460*/  BSYNC B2 ;  /* 0x0000000000027941 */ /* 0x000fea0003800000 */
.L_x_5408:
        /* <DEDUP_REMOVED lines=9> */
.L_x_5410:
        /* <DEDUP_REMOVED lines=15> */
.L_x_5411:
        /* <DEDUP_REMOVED lines=15> */
.L_x_5412:
        /* <DEDUP_REMOVED lines=15> */
.L_x_5413:
        /* <DEDUP_REMOVED lines=10> */
.L_x_5400:
[----:B------:R-:W-:Y:S05]  /*1a870*/  BSYNC B1 ;  /* 0x0000000000017941 */ /* 0x000fea0003800000 */
.L_x_5399:
        /* <DEDUP_REMOVED lines=8> */
.L_x_5378:
[----:B------:R-:W-:Y:S05]  /*1a900*/  BSYNC B0 ;  /* 0x0000000000007941 */ /* 0x000fea0003800000 */
.L_x_5377:
[----:B------:R-:W2:Y:S01]  /*1a910*/  LDC R0, c[0x0][0x448] ;  /* 0x00011200ff007b82 */ /* 0x000ea20000000800 */
[----:B------:R-:W-:Y:S01]  /*1a920*/  LEA R2, R17, 0x7f, 0x7 ;  /* 0x0000007f11027811 */ /* 0x000fe200078e38ff */
[----:B------:R-:W-:Y:S06]  /*1a930*/  @!P0 WARPSYNC.ALL ;  /* 0x0000000000008948 */ /* 0x000fec0003800000 */
[----:B------:R-:W-:Y:S01]  /*1a940*/  @!P0 BAR.SYNC.DEFER_BLOCKING 0xc, 0x180 ;  /* 0x0306000000008b1d */ /* 0x000fe20000010000 */
[----:B------:R-:W-:-:S05]  /*1a950*/  ISETP.NE.AND P2, PT, R4, RZ, PT ;  /* 0x000000ff0400720c */ /* 0x000fca0003f45270 */
[----:B------:R-:W-:Y:S08]  /*1a960*/  BSSY B0, `(.L_x_5415) ;  /* 0x0000029000007945 */ /* 0x000ff00003800000 */
[----:B------:R-:W3:Y:S01]  /*1a970*/  @!P2 LDC R4, c[0x0][0x9f0] ;  /* 0x00027c00ff04ab82 */ /* 0x000ee20000000800 */
[----:B--2---:R-:W-:-:S13]  /*1a980*/  ISETP.NE.AND P1, PT, R0, 0x1, PT ;  /* 0x000000010000780c */ /* 0x004fda0003f25270 */
[----:B0-----:R-:W0:Y:S08]  /*1a990*/  @P1 LDC R3, c[0x0][0x44c] ;  /* 0x00011300ff031b82 */ /* 0x001e300000000800 */
[----:B------:R-:W2:Y:S01]  /*1a9a0*/  @P1 LDC R0, c[0x0][0x450] ;  /* 0x00011400ff001b82 */ /* 0x000ea20000000800 */
[----:B0-----:R-:W-:-:S05]  /*1a9b0*/  @P1 IMAD.HI.U32 R3, R2, R3, RZ ;  /* 0x0000000302031227 */ /* 0x001fca00078e00ff */
[----:B--2---:R-:W-:-:S05]  /*1a9c0*/  @P1 SHF.R.U32.HI R2, RZ, R0, R3 ;  /* 0x00000000ff021219 */ /* 0x004fca0000011603 */
[----:B------:R-:W-:-:S04]  /*1a9d0*/  IMAD.IADD R2, R7, 0x1, R2 ;  /* 0x0000000107027824 */ /* 0x000fc800078e0202 */
[----:B------:R-:W-:-:S05]  /*1a9e0*/  IMAD.HI R2, R2, 0x2aaaaaab, RZ ;  /* 0x2aaaaaab02027827 */ /* 0x000fca00078e02ff */
[----:B------:R-:W-:-:S04]  /*1a9f0*/  SHF.R.U32.HI R3, RZ, 0x1f, R2 ;  /* 0x0000001fff037819 */ /* 0x000fc80000011602 */
[----:B------:R-:W-:Y:S01]  /*1aa00*/  LEA.HI.SX32 R2, R2, R3, 0x1c ;  /* 0x0000000302027211 */ /* 0x000fe200078fe2ff */
[----:B------:R-:W-:-:S03]  /*1aa10*/  IMAD.MOV.U32 R3, RZ, RZ, RZ ;  /* 0x000000ffff037224 */ /* 0x000fc600078e00ff */
[----:B------:R-:W-:-:S04]  /*1aa20*/  VIMNMX R5, R5, R2, PT ;  /* 0x0000000205057248 */ /* 0x000fc80003fe0100 */
[----:B------:R-:W-:-:S13]  /*1aa30*/  ISETP.GE.AND P1, PT, R5, 0x1, PT ;  /* 0x000000010500780c */ /* 0x000fda0003f26270 */
[----:B---3--:R-:W-:Y:S05]  /*1aa40*/  @!P1 BRA `(.L_x_5416) ;  /* 0x0000000000689947 */ /* 0x008fea0003800000 */
[-C--:B------:R-:W-:Y:S02]  /*1aa50*/  IABS R0, R4.reuse ;  /* 0x0000000400007213 */ /* 0x080fe40000000000 */
[----:B------:R-:W-:Y:S02]  /*1aa60*/  IABS R7, R4 ;  /* 0x0000000400077213 */ /* 0x000fe40000000000 */
        /* <DEDUP_REMOVED lines=24> */
.L_x_5416:
[----:B------:R-:W-:Y:S05]  /*1abf0*/  BSYNC B0 ;  /* 0x0000000000007941 */ /* 0x000fea0003800000 */
.L_x_5415:
        /* <DEDUP_REMOVED lines=12> */
[----:B------:R-:W2:Y:S01]  /*1acc0*/  LDC.64 R2, c[0x0][0xc60] ;  /* 0x00031800ff027b82 */ /* 0x000ea20000000a00 */
[----:B------:R-:W0:Y:S02]  /*1acd0*/  FLO.U32 R0, UR4 ;  /* 0x0000000400007d00 */ /* 0x000e2400080e0000 */
[----:B0-----:R-:W-:-:S06]  /*1ace0*/  ISETP.EQ.U32.AND P0, PT, R0, R5, PT ;  /* 0x000000050000720c */ /* 0x001fcc0003f02070 */
[----:B------:R-:W2:Y:S07]  /*1acf0*/  POPC R5, UR4 ;  /* 0x0000000400057d09 */ /* 0x000eae0008000000 */
[----:B--2---:R-:W2:Y:S01]  /*1ad00*/  @P0 ATOMG.E.ADD.STRONG.GPU PT, R3, desc[UR42][R2.64], R5 ;  /* 0x00000005020309a8 */ /* 0x004ea200081ee1ea */
[----:B------:R-:W0:Y:S02]  /*1ad10*/  S2R R4, SR_LTMASK ;  /* 0x0000000000047919 */ /* 0x000e240000003900 */
[----:B0-----:R-:W-:-:S04]  /*1ad20*/  LOP3.LUT R4, R4, UR4, RZ, 0xc0, !PT ;  /* 0x0000000404047c12 */ /* 0x001fc8000f8ec0ff */
[----:B------:R-:W0:Y:S01]  /*1ad30*/  POPC R7, R4 ;  /* 0x0000000400077309 */ /* 0x000e220000000000 */
[----:B--2---:R-:W0:Y:S02]  /*1ad40*/  SHFL.IDX PT, R0, R3, R0, 0x1f ;  /* 0x00001f0003007589 */ /* 0x004e2400000e0000 */
[----:B0-----:R-:W-:Y:S01]  /*1ad50*/  IADD3 R16, R0, UR37, R7 ;  /* 0x0000002500107c10 */ /* 0x001fe2000fffe007 */
[----:B------:R-:W-:Y:S06]  /*1ad60*/  BRA `(.L_x_5419) ;  /* 0x0000003000e87947 */ /* 0x000fec0003800000 */
.L_x_5418:
        /* <DEDUP_REMOVED lines=14> */
[----:B-1----:R-:W-:Y:S02]  /*1ae50*/  IMAD.U32 R11, RZ, RZ, UR5 ;  /* 0x00000005ff0b7e24 */ /* 0x002fe4000f8e00ff */
[----:B------:R-:W-:Y:S02]  /*1ae60*/  IMAD.MOV.U32 R8, RZ, RZ, 0x70 ;  /* 0x00000070ff087424 */ /* 0x000fe400078e00ff */
[----:B------:R-:W-:Y:S02]  /*1ae70*/  IMAD.MOV.U32 R12, RZ, RZ, 0x1 ;  /* 0x00000001ff0c7424 */ /* 0x000fe400078e00ff */
[----:B------:R-:W-:-:S07]  /*1ae80*/  IMAD.MOV.U32 R13, RZ, RZ, RZ ;  /* 0x000000ffff0d7224 */ /* 0x000fce00078e00ff */
[----:B------:R-:W-:-:S07]  /*1ae90*/  LEPC R20, `(.L_x_5421) ;  /* 0x000000001014794e */ /* 0x000fce0000000000 */
[----:B0-----:R-:W-:Y:S05]  /*1aea0*/  CALL.ABS.NOINC R2 ;  /* 0x0000000002007343 */ /* 0x001fea0003c00000 */
.L_x_5421:
[----:B------:R-:W-:Y:S05]  /*1aeb0*/  BSYNC B6 ;  /* 0x0000000000067941 */ /* 0x000fea0003800000 */
.L_x_5420:
[----:B------:R-:W-:Y:S01]  /*1aec0*/  IADD3 R0, R22, 0x400, RZ ;  /* 0x0000040016007810 */ /* 0x000fe20007ffe0ff */
[----:B------:R-:W-:Y:S03]  /*1aed0*/  BSSY B6, `(.L_x_5422) ;  /* 0x0000022000067945 */ /* 0x000fe60003800000 */
[----:B------:R-:W-:-:S13]  /*1aee0*/  LOP3.LUT P0, RZ, R0, 0x3ff, RZ, 0xc0, !PT ;  /* 0x000003ff00ff7812 */ /* 0x000fda000780c0ff */
[----:B------:R-:W-:Y:S05]  /*1aef0*/  @!P0 BRA `(.L_x_5423) ;  /* 0x00000000007c8947 */ /* 0x000fea0003800000 */
[----:B------:R-:W-:Y:S01]  /*1af00*/  MOV R34, 0x0 ;  /* 0x0000000000227802 */ /* 0x000fe20000000f00 */
[----:B------:R-:W-:Y:S01]  /*1af10*/  ULDC.64 UR6, c[0x4][0x98] ;  /* 0x0100260000067ab9 */ /* 0x000fe20000000a00 */
[----:B------:R-:W-:Y:S01]  /*1af20*/  ULDC.64 UR8, c[0x4][0xa0] ;  /* 0x0100280000087ab9 */ /* 0x000fe20000000a00 */
[----:B------:R-:W-:Y:S01]  /*1af30*/  ULDC.64 UR4, c[0x4][0x10] ;  /* 0x0100040000047ab9 */ /* 0x000fe20000000a00 */
[----:B------:R0:W2:Y:S01]  /*1af40*/  LDC.64 R2, c[0x4][R34] ;  /* 0x0100000022027b82 */ /* 0x0000a20000000a00 */
[----:B------:R-:W-:Y:S02]  /*1af50*/  IMAD.U32 R4, RZ, RZ, UR6 ;  /* 0x00000006ff047e24 */ /* 0x000fe4000f8e00ff */
[----:B------:R-:W-:Y:S02]  /*1af60*/  IMAD.U32 R5, RZ, RZ, UR7 ;  /* 0x00000007ff057e24 */ /* 0x000fe4000f8e00ff */
[----:B------:R-:W-:Y:S02]  /*1af70*/  IMAD.U32 R6, RZ, RZ, UR8 ;  /* 0x00000008ff067e24 */ /* 0x000fe4000f8e00ff */
[----:B------:R-:W-:-:S02]  /*1af80*/  IMAD.U32 R7, RZ, RZ, UR9 ;  /* 0x00000009ff077e24 */ /* 0x000fc4000f8e00ff */
[----:B------:R-:W-:Y:S02]  /*1af90*/  IMAD.U32 R10, RZ, RZ, UR4 ;  /* 0x00000004ff0a7e24 */ /* 0x000fe4000f8e00ff */
[----:B-1----:R-:W-:Y:S02]  /*1afa0*/  IMAD.U32 R11, RZ, RZ, UR5 ;  /* 0x00000005ff0b7e24 */ /* 0x002fe4000f8e00ff */
[----:B------:R-:W-:Y:S02]  /*1afb0*/  IMAD.MOV.U32 R8, RZ, RZ, 0x70 ;  /* 0x00000070ff087424 */ /* 0x000fe400078e00ff */
[----:B------:R-:W-:Y:S02]  /*1afc0*/  IMAD.MOV.U32 R12, RZ, RZ, 0x1 ;  /* 0x00000001ff0c7424 */ /* 0x000fe400078e00ff */
[----:B0-----:R-:W-:-:S07]  /*1afd0*/  IMAD.MOV.U32 R13, RZ, RZ, RZ ;  /* 0x000000ffff0d7224 */ /* 0x001fce00078e00ff */
[----:B------:R-:W-:-:S07]  /*1afe0*/  LEPC R20, `(.L_x_5424) ;  /* 0x000000001014794e */ /* 0x000fce0000000000 */
[----:B--2---:R-:W-:Y:S05]  /*1aff0*/  CALL.ABS.NOINC R2 ;  /* 0x0000000002007343 */ /* 0x004fea0003c00000 */
.L_x_5424:
        /* <DEDUP_REMOVED lines=15> */
.L_x_5423:
[----:B------:R-:W-:Y:S05]  /*1b0f0*/  BSYNC B6 ;  /* 0x0000000000067941 */ /* 0x000fea0003800000 */
.L_x_5422:
[----:B------:R-:W2:Y:S01]  /*1b100*/  LDL R2, [R1+0x20] ;  /* 0x0000200001027983 */ /* 0x000ea20000100800 */
[----:B------:R-:W-:Y:S01]  /*1b110*/  ULDC.64 UR4, c[0x0][0x9f8] ;  /* 0x00027e0000047ab9 */ /* 0x000fe20000000a00 */
[----:B------:R-:W0:Y:S02]  /*1b120*/  LDC R8, c[0x0][0x430] ;  /* 0x00010c00ff087b82 */ /* 0x000e240000000800 */
[----:B------:R-:W3:Y:S01]  /*1b130*/  LDL R20, [R1] ;  /* 0x0000000001147983 */ /* 0x000ee20000100800 */
[----:B------:R-:W-:Y:S01]  /*1b140*/  ISETP.NE.U32.AND P0, PT, RZ, UR4, PT ;  /* 0x00000004ff007c0c */ /* 0x000fe2000bf05070 */
[----:B------:R-:W4:Y:S03]  /*1b150*/  S2R R21, SR_TID.X ;  /* 0x0000000000157919 */ /* 0x000f260000002100 */
[----:B------:R-:W-:-:S13]  /*1b160*/  ISETP.NE.AND.EX P0, PT, RZ, UR5, PT, P0 ;  /* 0x00000005ff007c0c */ /* 0x000fda000bf05300 */
[----:B------:R-:W-:Y:S01]  /*1b170*/  @P0 IADD3 R32, P1, R32, UR4, RZ ;  /* 0x0000000420200c10 */ /* 0x000fe2000ff3e0ff */
[----:B------:R-:W-:Y:S02]  /*1b180*/  IMAD.MOV.U32 R36, RZ, RZ, RZ ;  /* 0x000000ffff247224 */ /* 0x000fe400078e00ff */
[----:B------:R-:W-:Y:S01]  /*1b190*/  IMAD.U32 R9, RZ, RZ, UR38 ;  /* 0x00000026ff097e24 */ /* 0x000fe2000f8e00ff */
[----:B------:R-:W-:Y:S01]  /*1b1a0*/  @P0 IADD3.X R33, R33, UR5, RZ, P1, !PT ;  /* 0x0000000521210c10 */ /* 0x000fe20008ffe4ff */
[----:B------:R-:W-:-:S04]  /*1b1b0*/  ULDC UR4, c[0x0][0x320] ;  /* 0x0000c80000047ab9 */ /* 0x000fc80000000800 */
[----:B------:R-:W3:Y:S01]  /*1b1c0*/  @P0 LDG.E R28, desc[UR42][R32.64] ;  /* 0x0000002a201c0981 */ /* 0x000ee2000c1e1900 */
[----:B----4-:R-:W-:-:S04]  /*1b1d0*/  LOP3.LUT R21, R21, 0x7f, RZ, 0xc0, !PT ;  /* 0x0000007f15157812 */ /* 0x010fc800078ec0ff */
[----:B------:R-:W-:Y:S02]  /*1b1e0*/  SHF.R.U32.HI R34, RZ, 0x3, R21 ;  /* 0x00000003ff227819 */ /* 0x000fe40000011615 */
[----:B------:R-:W4:Y:S01]  /*1b1f0*/  S2R R21, SR_TID.X ;  /* 0x0000000000157919 */ /* 0x000f220000002100 */
[----:B0-----:R-:W-:-:S13]  /*1b200*/  ISETP.NE.AND P1, PT, R8, 0x1, PT ;  /* 0x000000010800780c */ /* 0x001fda0003f25270 */
[----:B------:R-:W0:Y:S08]  /*1b210*/  @P1 LDC R5, c[0x0][0x434] ;  /* 0x00010d00ff051b82 */ /* 0x000e300000000800 */
[----:B------:R-:W1:Y:S01]  /*1b220*/  @P1 LDC R4, c[0x0][0x438] ;  /* 0x00010e00ff041b82 */ /* 0x000e620000000800 */
[----:B----4-:R-:W-:-:S05]  /*1b230*/  IMAD.SHL.U32 R21, R21, 0x10, RZ ;  /* 0x0000001015157824 */ /* 0x010fca00078e00ff */
[----:B------:R-:W-:Y:S02]  /*1b240*/  LOP3.LUT R21, R34, 0x70, R21, 0xf8, !PT ;  /* 0x0000007022157812 */ /* 0x000fe400078ef815 */
[----:B------:R-:W-:Y:S02]  /*1b250*/  ISETP.NE.AND P2, PT, R9, 0x3, PT ;  /* 0x000000030900780c */ /* 0x000fe40003f45270 */
[----:B------:R-:W-:Y:S01]  /*1b260*/  LOP3.LUT R23, R23, 0xffffffdf, RZ, 0xc0, !PT ;  /* 0xffffffdf17177812 */ /* 0x000fe200078ec0ff */
[----:B------:R-:W-:Y:S01]  /*1b270*/  UMOV UR5, 0xffffffff ;  /* 0xffffffff00057882 */ /* 0x000fe20000000000 */
[----:B--2---:R-:W-:-:S04]  /*1b280*/  VIADD R0, R2, 0xffffffff ;  /* 0xffffffff02007836 */ /* 0x004fc80000000000 */
[----:B------:R-:W-:-:S05]  /*1b290*/  IMAD R37, R0, 0x60, R21 ;  /* 0x0000006000257824 */ /* 0x000fca00078e0215 */
[----:B---3--:R-:W-:-:S04]  /*1b2a0*/  ISETP.GE.AND P0, PT, R37, R20, PT ;  /* 0x000000142500720c */ /* 0x008fc80003f06270 */
[----:B------:R-:W-:Y:S01]  /*1b2b0*/  ISETP.GT.U32.OR P0, PT, R21, 0x5f, P0 ;  /* 0x0000005f1500780c */ /* 0x000fe20000704470 */
[----:B------:R-:W-:-:S12]  /*1b2c0*/  IMAD.IADD R37, R37, 0x1, R31 ;  /* 0x0000000125257824 */ /* 0x000fd800078e021f */
[----:B------:R-:W2:Y:S01]  /*1b2d0*/  @!P0 LDC.64 R2, c[0x0][0x428] ;  /* 0x00010a00ff028b82 */ /* 0x000ea20000000a00 */
[----:B0-----:R-:W-:-:S04]  /*1b2e0*/  @P1 IMAD.HI.U32 R5, R37, R5, RZ ;  /* 0x0000000525051227 */ /* 0x001fc800078e00ff */
[----:B------:R-:W-:Y:S01]  /*1b2f0*/  IMAD.MOV.U32 R6, RZ, RZ, R37 ;  /* 0x000000ffff067224 */ /* 0x000fe200078e0025 */
[----:B-1----:R-:W-:Y:S02]  /*1b300*/  @P1 SHF.R.U32.HI R6, RZ, R4, R5 ;  /* 0x00000004ff061219 */ /* 0x002fe40000011605 */
[----:B------:R-:W-:Y:S02]  /*1b310*/  SHF.R.S32.HI R34, RZ, 0x1f, R28 ;  /* 0x0000001fff227819 */ /* 0x000fe4000001141c */
[--C-:B------:R-:W-:Y:S01]  /*1b320*/  @!P0 SHF.R.S32.HI R5, RZ, 0x1f, R6.reuse ;  /* 0x0000001fff058819 */ /* 0x100fe20000011406 */
[----:B------:R-:W-:Y:S02]  /*1b330*/  @!P0 IMAD.MOV.U32 R4, RZ, RZ, R6 ;  /* 0x000000ffff048224 */ /* 0x000fe400078e0006 */
        /* <DEDUP_REMOVED lines=8> */
[----:B------:R-:W-:Y:S02]  /*1b3c0*/  ISETP.GT.U32.AND P0, PT, R21, 0x5f, PT ;  /* 0x0000005f1500780c */ /* 0x000fe40003f04070 */
[----:B------:R-:W1:Y:S11]  /*1b3d0*/  S2R R21, SR_TID.X ;  /* 0x0000000000157919 */ /* 0x000e760000002100 */
[----:B------:R-:W-:-:S04]  /*1b3e0*/  @P0 LOP3.LUT R23, R23, 0x20, RZ, 0xfc, !PT ;  /* 0x0000002017170812 */ /* 0x000fc800078efcff */
[----:B------:R-:W-:Y:S01]  /*1b3f0*/  LOP3.LUT R23, R23, 0xffffffbf, RZ, 0xc0, !PT ;  /* 0xffffffbf17177812 */ /* 0x000fe200078ec0ff */
[----:B-1----:R-:W-:-:S05]  /*1b400*/  IMAD.SHL.U32 R21, R21, 0x8, RZ ;  /* 0x0000000815157824 */ /* 0x002fca00078e00ff */
[----:B------:R-:W-:-:S04]  /*1b410*/  LOP3.LUT R21, R21, 0x38, RZ, 0xc0, !PT ;  /* 0x0000003815157812 */ /* 0x000fc800078ec0ff */
[----:B------:R-:W-:-:S04]  /*1b420*/  LOP3.LUT R11, R21, 0x40, RZ, 0xfc, !PT ;  /* 0x00000040150b7812 */ /* 0x000fc800078efcff */
[----:B------:R-:W-:Y:S02]  /*1b430*/  ISETP.GE.AND P4, PT, R11, UR4, PT ;  /* 0x000000040b007c0c */ /* 0x000fe4000bf86270 */
[----:B------:R-:W-:Y:S02]  /*1b440*/  @P2 LOP3.LUT R23, R23, 0x40, RZ, 0xfc, !PT ;  /* 0x0000004017172812 */ /* 0x000fe400078efcff */
[----:B------:R-:W-:Y:S02]  /*1b450*/  LOP3.LUT R10, R21, 0x80, RZ, 0xfc, !PT ;  /* 0x00000080150a7812 */ /* 0x000fe400078efcff */
[----:B------:R-:W-:Y:S02]  /*1b460*/  LOP3.LUT R23, R23, 0xfffffff7, RZ, 0xc0, !PT ;  /* 0xfffffff717177812 */ /* 0x000fe400078ec0ff */
[----:B------:R-:W-:Y:S02]  /*1b470*/  ISETP.GE.AND P3, PT, R10, UR4, PT ;  /* 0x000000040a007c0c */ /* 0x000fe4000bf66270 */
[----:B------:R-:W-:-:S03]  /*1b480*/  ISETP.GE.AND P0, PT, R21, UR4, PT ;  /* 0x0000000415007c0c */ /* 0x000fc6000bf06270 */
[----:B------:R-:W-:-:S04]  /*1b490*/  @P4 LOP3.LUT R23, R23, 0x8, RZ, 0xfc, !PT ;  /* 0x0000000817174812 */ /* 0x000fc800078efcff */
[----:B------:R-:W-:Y:S02]  /*1b4a0*/  LOP3.LUT R23, R23, 0xffffffef, RZ, 0xc0, !PT ;  /* 0xffffffef17177812 */ /* 0x000fe400078ec0ff */
[----:B------:R-:W-:Y:S02]  /*1b4b0*/  LOP3.LUT R9, R21, 0xc0, RZ, 0xfc, !PT ;  /* 0x000000c015097812 */ /* 0x000fe400078efcff */
[----:B------:R-:W-:Y:S02]  /*1b4c0*/  LOP3.LUT R23, R23, 0xfffffffb, RZ, 0xc0, !PT ;  /* 0xfffffffb17177812 */ /* 0x000fe400078ec0ff */
[----:B------:R-:W-:Y:S02]  /*1b4d0*/  ISETP.GE.AND P1, PT, R9, UR4, PT ;  /* 0x0000000409007c0c */ /* 0x000fe4000bf26270 */
[----:B------:R-:W-:-:S04]  /*1b4e0*/  @P3 LOP3.LUT R23, R23, 0x4, RZ, 0xfc, !PT ;  /* 0x0000000417173812 */ /* 0x000fc800078efcff */
[----:B------:R-:W-:Y:S01]  /*1b4f0*/  @P0 LOP3.LUT R23, R23, 0x10, RZ, 0xfc, !PT ;  /* 0x0000001017170812 */ /* 0x000fe200078efcff */
[----:B------:R-:W-:-:S03]  /*1b500*/  IMAD.MOV R4, RZ, RZ, -R6 ;  /* 0x000000ffff047224 */ /* 0x000fc600078e0a06 */
[----:B------:R-:W-:Y:S01]  /*1b510*/  LOP3.LUT R23, R23, 0xfffffffd, RZ, 0xc0, !PT ;  /* 0xfffffffd17177812 */ /* 0x000fe200078ec0ff */
[----:B------:R-:W-:-:S03]  /*1b520*/  IMAD R37, R8, R4, R37 ;  /* 0x0000000408257224 */ /* 0x000fc600078e0225 */
[----:B------:R-:W-:Y:S01]  /*1b530*/  @P1 LOP3.LUT R23, R23, 0x2, RZ, 0xfc, !PT ;  /* 0x0000000217171812 */ /* 0x000fe200078efcff */
[----:B0-----:R-:W-:Y:S06]  /*1b540*/  BRA.DIV UR5, `(.L_x_5425) ;  /* 0x0000006205707947 */ /* 0x001fec000b800000 */
.L_x_5590:
[----:B------:R-:W-:Y:S01]  /*1b550*/  SEL R6, RZ, 0x1, P0 ;  /* 0x00000001ff067807 */ /* 0x000fe20000000000 */
[----:B------:R-:W-:Y:S06]  /*1b560*/  @!P2 BRA `(.L_x_5426) ;  /* 0x000000000004a947 */ /* 0x000fec0003800000 */
[----:B------:R-:W-:Y:S01]  /*1b570*/  BPT.TRAP 0x1 ;  /* 0x000000040000795c */ /* 0x000fe20000300000 */
.L_x_5426:
[----:B------:R-:W-:Y:S01]  /*1b580*/  IMAD R33, R0, -0x60, R20 ;  /* 0xffffffa000217824 */ /* 0x000fe200078e0214 */
[----:B------:R-:W-:Y:S01]  /*1b590*/  LEA R32, R25, R22, 0x3 ;  /* 0x0000001619207211 */ /* 0x000fe200078e18ff */
[----:B------:R-:W-:Y:S01]  /*1b5a0*/  BSSY B0, `(.L_x_5427) ;  /* 0x0000004000007945 */ /* 0x000fe20003800000 */
[----:B------:R-:W-:-:S04]  /*1b5b0*/  SHF.L.U32 R0, R26, 0x1f, RZ ;  /* 0x0000001f1a007819 */ /* 0x000fc800000006ff */
[----:B------:R-:W0:Y:S02]  /*1b5c0*/  SYNCS.PHASECHK.TRANS64.TRYWAIT P0, [R32+URZ+0x22840], R0 ;  /* 0x02284000200075a7 */ /* 0x000e24000800017f */
[----:B0-----:R-:W-:Y:S05]  /*1b5d0*/  @!P0 BRA `(.L_x_5428) ;  /* 0x0000006000808947 */ /* 0x001fea0003800000 */
.L_x_5591:
[----:B------:R-:W-:Y:S05]  /*1b5e0*/  BSYNC B0 ;  /* 0x0000000000007941 */ /* 0x000fea0003800000 */
.L_x_5427:
        /* <DEDUP_REMOVED lines=87> */
.L_x_5605:
        /* <DEDUP_REMOVED lines=10> */
.L_x_5430:
        /* <DEDUP_REMOVED lines=11> */
.L_x_5431:
[----:B------:R1:W5:Y:S01]  /*1bcb0*/  LDL.LU R4, [R1+0x14] ;  /* 0x0000140001047983 */ /* 0x0003620000300800 */
[----:B------:R-:W-:Y:S01]  /*1bcc0*/  LOP3.LUT P0, RZ, R23, 0x4, RZ, 0xc0, !PT ;  /* 0x0000000417ff7812 */ /* 0x000fe2000780c0ff */
[----:B------:R1:W-:Y:S02]  /*1bcd0*/  SYNCS.ARRIVE.TRANS64.A1T0 RZ, [R32+URZ+0x22830], RZ ;  /* 0x022830ff20ff79a7 */ /* 0x0003e4000810003f */
[----:B0-----:R1:W5:Y:S10]  /*1bce0*/  LDL.LU R3, [R1+0x8] ;  /* 0x0000080001037983 */ /* 0x0013740000300800 */
[----:B------:R-:W-:Y:S05]  /*1bcf0*/  WARPSYNC.ALL ;  /* 0x0000000000007948 */ /* 0x000fea0003800000 */
[----:B------:R-:W-:Y:S01]  /*1bd00*/  ULDC.64 UR4, c[0x0][0xa00] ;  /* 0x0002800000047ab9 */ /* 0x000fe20000000a00 */
[----:B------:R-:W-:Y:S01]  /*1bd10*/  SEL R2, RZ, 0x4, P0 ;  /* 0x00000004ff027807 */ /* 0x000fe20000000000 */
[----:B------:R-:W-:Y:S01]  /*1bd20*/  BSSY B6, `(.L_x_5432) ;  /* 0x0000029000067945 */ /* 0x000fe20003800000 */
[----:B------:R-:W-:Y:S01]  /*1bd30*/  BAR.SYNC.DEFER_BLOCKING 0x8, 0x180 ;  /* 0x0206000000007b1d */ /* 0x000fe20000010000 */
[----:B------:R-:W-:Y:S02]  /*1bd40*/  ISETP.NE.U32.AND P0, PT, RZ, UR4, PT ;  /* 0x00000004ff007c0c */ /* 0x000fe4000bf05070 */
[----:B------:R-:W-:-:S02]  /*1bd50*/  LOP3.LUT P2, RZ, R23, 0x8, RZ, 0xc0, !PT ;  /* 0x0000000817ff7812 */ /* 0x000fc4000784c0ff */
[----:B------:R-:W-:Y:S01]  /*1bd60*/  ISETP.NE.AND.EX P0, PT, RZ, UR5, PT, P0 ;  /* 0x00000005ff007c0c */ /* 0x000fe2000bf05300 */
[----:B------:R-:W-:Y:S01]  /*1bd70*/  ULDC.64 UR4, c[0x0][0x298] ;  /* 0x0000a60000047ab9 */ /* 0x000fe20000000a00 */
[----:B------:R-:W-:Y:S02]  /*1bd80*/  LOP3.LUT P1, RZ, R23, 0x2, RZ, 0xc0, !PT ;  /* 0x0000000217ff7812 */ /* 0x000fe4000782c0ff */
[----:B------:R-:W-:Y:S02]  /*1bd90*/  SEL R0, RZ, 0x2, P2 ;  /* 0x00000002ff007807 */ /* 0x000fe40001000000 */
[----:B------:R-:W-:Y:S02]  /*1bda0*/  SEL R5, R35, RZ, !P0 ;  /* 0x000000ff23057207 */ /* 0x000fe40004000000 */
[----:B------:R-:W-:Y:S02]  /*1bdb0*/  IADD3 R0, R2, R0, R6 ;  /* 0x0000000002007210 */ /* 0x000fe40007ffe006 */
[----:B------:R-:W-:Y:S01]  /*1bdc0*/  SEL R35, RZ, 0x8, P1 ;  /* 0x00000008ff237807 */ /* 0x000fe20000800000 */
[----:B------:R0:W-:Y:S04]  /*1bdd0*/  STL [R1], R5 ;  /* 0x0000000501007387 */ /* 0x0001e80000100800 */
[----:B------:R-:W-:Y:S01]  /*1bde0*/  IMAD.IADD R35, R0, 0x1, R35 ;  /* 0x0000000100237824 */ /* 0x000fe200078e0223 */
[----:B-----5:R-:W-:-:S02]  /*1bdf0*/  SEL R2, R4, RZ, !P0 ;  /* 0x000000ff04027207 */ /* 0x020fc40004000000 */
[----:B------:R-:W-:Y:S01]  /*1be00*/  SHF.R.S32.HI R0, RZ, 0x1f, R3 ;  /* 0x0000001fff007819 */ /* 0x000fe20000011403 */
[C---:B0-----:R-:W-:Y:S02]  /*1be10*/  IMAD.WIDE.U32 R4, R3.reuse, UR4, RZ ;  /* 0x0000000403047c25 */ /* 0x041fe4000f8e00ff */
[----:B------:R0:W-:Y:S02]  /*1be20*/  STL [R1+0x14], R2 ;  /* 0x0000140201007387 */ /* 0x0001e40000100800 */
[----:B------:R-:W-:Y:S02]  /*1be30*/  IMAD R0, R0, UR4, RZ ;  /* 0x0000000400007c24 */ /* 0x000fe4000f8e02ff */
[----:B------:R2:W-:Y:S02]  /*1be40*/  STL.64 [R1+0x18], R4 ;  /* 0x0000180401007387 */ /* 0x0005e40000100a00 */
[----:B------:R-:W-:Y:S02]  /*1be50*/  IMAD R0, R3, UR5, R0 ;  /* 0x0000000503007c24 */ /* 0x000fe4000f8e0200 */
[----:B0-----:R-:W-:-:S02]  /*1be60*/  VIADD R2, R22, 0x18400 ;  /* 0x0001840016027836 */ /* 0x001fc40000000000 */
[----:B------:R-:W-:-:S03]  /*1be70*/  IMAD.IADD R0, R5, 0x1, R0 ;  /* 0x0000000105007824 */ /* 0x000fc600078e0200 */
[----:B------:R-:W-:Y:S02]  /*1be80*/  LOP3.LUT P0, RZ, R2, 0x3ff, RZ, 0xc0, !PT ;  /* 0x000003ff02ff7812 */ /* 0x000fe4000780c0ff */
[----:B------:R2:W-:Y:S11]  /*1be90*/  STL [R1+0x8], R0 ;  /* 0x0000080001007387 */ /* 0x0005f60000100800 */
[----:B--2---:R-:W-:Y:S05]  /*1bea0*/  @!P0 BRA `(.L_x_5433) ;  /* 0x0000000000408947 */ /* 0x004fea0003800000 */
[----:B------:R-:W-:Y:S01]  /*1beb0*/  MOV R2, 0x0 ;  /* 0x0000000000027802 */ /* 0x000fe20000000f00 */
[----:B------:R-:W-:Y:S01]  /*1bec0*/  ULDC.64 UR4, c[0x4][0x98] ;  /* 0x0100260000047ab9 */ /* 0x000fe20000000a00 */
[----:B------:R-:W-:Y:S01]  /*1bed0*/  ULDC.64 UR6, c[0x4][0xa0] ;  /* 0x0100280000067ab9 */ /* 0x000fe20000000a00 */
[----:B------:R-:W-:Y:S01]  /*1bee0*/  ULDC.64 UR8, c[0x4][0x20] ;  /* 0x0100080000087ab9 */ /* 0x000fe20000000a00 */
[----:B------:R-:W-:Y:S01]  /*1bef0*/  IMAD.U32 R4, RZ, RZ, UR4 ;  /* 0x00000004ff047e24 */ /* 0x000fe2000f8e00ff */
[----:B------:R-:W-:Y:S01]  /*1bf00*/  MOV R13, RZ ;  /* 0x000000ff000d7202 */ /* 0x000fe20000000f00 */
[----:B------:R-:W0:Y:S01]  /*1bf10*/  LDC.64 R2, c[0x4][R2] ;  /* 0x0100000002027b82 */ /* 0x000e220000000a00 */
[----:B------:R-:W-:Y:S02]  /*1bf20*/  IMAD.U32 R5, RZ, RZ, UR5 ;  /* 0x00000005ff057e24 */ /* 0x000fe4000f8e00ff */
[----:B------:R-:W-:Y:S02]  /*1bf30*/  IMAD.U32 R6, RZ, RZ, UR6 ;  /* 0x00000006ff067e24 */ /* 0x000fe4000f8e00ff */
[----:B------:R-:W-:-:S02]  /*1bf40*/  IMAD.U32 R7, RZ, RZ, UR7 ;  /* 0x00000007ff077e24 */ /* 0x000fc4000f8e00ff */
[----:B------:R-:W-:Y:S02]  /*1bf50*/  IMAD.U32 R10, RZ, RZ, UR8 ;  /* 0x00000008ff0a7e24 */ /* 0x000fe4000f8e00ff */
[----:B------:R-:W-:Y:S02]  /*1bf60*/  IMAD.U32 R11, RZ, RZ, UR9 ;  /* 0x00000009ff0b7e24 */ /* 0x000fe4000f8e00ff */
[----:B------:R-:W-:Y:S02]  /*1bf70*/  IMAD.MOV.U32 R8, RZ, RZ, 0x70 ;  /* 0x00000070ff087424 */ /* 0x000fe400078e00ff */
[----:B------:R-:W-:-:S07]  /*1bf80*/  IMAD.MOV.U32 R12, RZ, RZ, 0x1 ;  /* 0x00000001ff0c7424 */ /* 0x000fce00078e00ff */
[----:B------:R-:W-:-:S07]  /*1bf90*/  LEPC R20, `(.L_x_5433) ;  /* 0x000000001014794e */ /* 0x000fce0000000000 */
[----:B01----:R-:W-:Y:S05]  /*1bfa0*/  CALL.ABS.NOINC R2 ;  /* 0x0000000002007343 */ /* 0x003fea0003c00000 */
.L_x_5433:
[----:B------:R-:W-:Y:S05]  /*1bfb0*/  BSYNC B6 ;  /* 0x0000000000067941 */ /* 0x000fea0003800000 */
.L_x_5432:
[----:B------:R-:W2:Y:S01]  /*1bfc0*/  LDL.LU R0, [R1+0x8] ;  /* 0x0000080001007983 */ /* 0x000ea20000300800 */
[----:B------:R-:W-:Y:S01]  /*1bfd0*/  ULDC.64 UR4, c[0x0][0x2d8] ;  /* 0x0000b60000047ab9 */ /* 0x000fe20000000a00 */
[----:B------:R-:W0:Y:S02]  /*1bfe0*/  LDC R7, c[0x0][0x448] ;  /* 0x00011200ff077b82 */ /* 0x000e240000000800 */
[----:B------:R-:W2:Y:S04]  /*1bff0*/  LDL.LU.64 R2, [R1+0x18] ;  /* 0x0000180001027983 */ /* 0x000ea80000300a00 */
[----:B------:R-:W3:Y:S04]  /*1c000*/  LDL.LU R20, [R1+0x14] ;  /* 0x0000140001147983 */ /* 0x000ee80000300800 */
[----:B------:R-:W4:Y:S04]  /*1c010*/  LDL.LU R21, [R1] ;  /* 0x0000000001157983 */ /* 0x000f280000300800 */
[----:B------:R0:W5:Y:S02]  /*1c020*/  LDL R8, [R1+0x4] ;  /* 0x0000040001087983 */ /* 0x0001640000100800 */
[----:B0-----:R-:W-:-:S13]  /*1c030*/  ISETP.NE.AND P0, PT, R7, 0x1, PT ;  /* 0x000000010700780c */ /* 0x001fda0003f05270 */
[----:B------:R-:W0:Y:S01]  /*1c040*/  @P0 LDC R6, c[0x0][0x44c] ;  /* 0x00011300ff060b82 */ /* 0x000e220000000800 */
        /* <DEDUP_REMOVED lines=17> */
[----:B------:R-:W-:Y:S02]  /*1c160*/  IMAD R5, R17, 0x80, R20 ;  /* 0x0000008011057824 */ /* 0x000fe400078e0214 */
[----:B------:R2:W5:Y:S02]  /*1c170*/  LDL R20, [R1+0xc] ;  /* 0x00000c0001147983 */ /* 0x0005640000100800 */
        /* <DEDUP_REMOVED lines=27> */
[----:B--2---:R-:W-:Y:S10]  /*1c330*/  BRA.DIV UR5, `(.L_x_5434) ;  /* 0x0000005e053c7947 */ /* 0x004ff4000b800000 */
[----:B------:R-:W0:Y:S01]  /*1c340*/  SHFL.IDX PT, R3, R0, RZ, 0x181f ;  /* 0x00181fff00037589 */ /* 0x000e2200000e0000 */
[----:B-----5:R-:W-:Y:S02]  /*1c350*/  IMAD R5, R20, R7, RZ ;  /* 0x0000000714057224 */ /* 0x020fe400078e02ff */
[----:B------:R-:W-:Y:S01]  /*1c360*/  IMAD R17, R17, 0x80, R10 ;  /* 0x0000008011117824 */ /* 0x000fe200078e020a */
[----:B------:R-:W2:Y:S03]  /*1c370*/  SHFL.IDX PT, R2, R4, RZ, 0x181f ;  /* 0x00181fff04027589 */ /* 0x000ea600000e0000 */
[C---:B------:R-:W-:Y:S01]  /*1c380*/  VIADD R6, R17.reuse, 0x10 ;  /* 0x0000001011067836 */ /* 0x040fe20000000000 */
[----:B------:R-:W-:-:S13]  /*1c390*/  ISETP.GE.AND P0, PT, R17, R5, PT ;  /* 0x000000051100720c */ /* 0x000fda0003f06270 */
[----:B0-----:R-:W-:-:S05]  /*1c3a0*/  @!P0 LEA R3, P2, R9, R3, 0x1 ;  /* 0x0000000309038211 */ /* 0x001fca00078408ff */
[----:B--2---:R-:W-:-:S05]  /*1c3b0*/  @!P0 IMAD.X R2, RZ, RZ, R2, P2 ;  /* 0x000000ffff028224 */ /* 0x004fca00010e0602 */
        /* <DEDUP_REMOVED lines=58> */
[----:B------:R-:W3:Y:S04]  /*1c760*/  SHFL.IDX PT, R4, R4, 0x7, 0x181f ;  /* 0x00f81f0004047f89 */ /* 0x000ee800000e0000 */
[----:B------:R-:W4:Y:S01]  /*1c770*/  SHFL.IDX PT, R0, R0, 0x7, 0x181f ;  /* 0x00f81f0000007f89 */ /* 0x000f2200000e0000 */
[----:B0-----:R-:W-:-:S05]  /*1c780*/  @!P0 LEA R3, P2, R9, R3, 0x1 ;  /* 0x0000000309038211 */ /* 0x001fca00078408ff */
[----:B--2---:R-:W-:-:S05]  /*1c790*/  @!P0 IMAD.X R2, RZ, RZ, R2, P2 ;  /* 0x000000ffff028224 */ /* 0x004fca00010e0602 */
[----:B------:R-:W-:-:S04]  /*1c7a0*/  @!P0 LOP3.LUT R3, R3, R2, RZ, 0x3c, !PT ;  /* 0x0000000203038212 */ /* 0x000fc800078e3cff */
[----:B------:R-:W-:-:S04]  /*1c7b0*/  @!P0 LOP3.LUT R2, R3, R2, RZ, 0x3c, !PT ;  /* 0x0000000203028212 */ /* 0x000fc800078e3cff */
[----:B------:R-:W-:-:S05]  /*1c7c0*/  @!P0 LOP3.LUT R3, R3, R2, RZ, 0x3c, !PT ;  /* 0x0000000203038212 */ /* 0x000fca00078e3cff */
[----:B---34-:R2:W-:Y:S02]  /*1c7d0*/  @!P0 LDGSTS.E.BYPASS.LTC128B.128 [R8+0x1b400], desc[UR42][R2.64], !P1 ;  /* 0x1b40000002088fae */ /* 0x0185e4000c901d6a */
.L_x_5622:
[----:B------:R-:W-:-:S05]  /*1c7e0*/  VIADD R17, R17, 0x70 ;  /* 0x0000007011117836 */ /* 0x000fca0000000000 */
[----:B------:R-:W-:-:S13]  /*1c7f0*/  ISETP.GE.AND P0, PT, R17, R5, PT ;  /* 0x000000051100720c */ /* 0x000fda0003f06270 */
[----:B0-2---:R-:W-:-:S05]  /*1c800*/  @!P0 LEA R2, P2, R9, R0, 0x1 ;  /* 0x0000000009028211 */ /* 0x005fca00078408ff */
[----:B------:R-:W-:-:S05]  /*1c810*/  @!P0 IMAD.X R3, RZ, RZ, R4, P2 ;  /* 0x000000ffff038224 */ /* 0x000fca00010e0604 */
[----:B------:R-:W-:Y:S01]  /*1c820*/  @!PT LDS RZ, [RZ] ;  /* 0x00000000fffff984 */ /* 0x000fe20000000800 */
[----:B------:R-:W-:Y:S01]  /*1c830*/  @!PT LDS RZ, [RZ] ;  /* 0x00000000fffff984 */ /* 0x000fe20000000800 */
[----:B------:R-:W-:Y:S01]  /*1c840*/  @!PT LDS RZ, [RZ] ;  /* 0x00000000fffff984 */ /* 0x000fe20000000800 */
[----:B------:R0:W-:Y:S01]  /*1c850*/  @!P0 LDGSTS.E.BYPASS.LTC128B.128 [R8+0x1bc00], desc[UR42][R2.64], !P1 ;  /* 0x1bc0000002088fae */ /* 0x0001e2000c901d6a */
[----:B------:R-:W-:Y:S01]  /*1c860*/  PLOP3.LUT P0, PT, PT, PT, PT, 0x80, 0x0 ;  /* 0x000000000000781c */ /* 0x000fe20003f0f070 */
[----:B------:R-:W-:-:S12]  /*1c870*/  NOP ;  /* 0x0000000000007918 */ /* 0x000fd80000000000 */
.L_x_5435:
        /* <DEDUP_REMOVED lines=18> */
.L_x_5623:
[----:B------:R-:W-:Y:S05]  /*1c9a0*/  BSYNC B0 ;  /* 0x0000000000007941 */ /* 0x000fea0003800000 */
.L_x_5436:
[----:B------:R-:W-:-:S05]  /*1c9b0*/  IMAD.U32 R0, RZ, RZ, UR38 ;  /* 0x00000026ff007e24 */ /* 0x000fca000f8e00ff */
[----:B------:R-:W-:-:S13]  /*1c9c0*/  ISETP.NE.AND P0, PT, R0, 0x3, PT ;  /* 0x000000030000780c */ /* 0x000fda0003f05270 */
[----:B------:R-:W-:Y:S05]  /*1c9d0*/  @!P0 BRA `(.L_x_5438) ;  /* 0x0000000000048947 */ /* 0x000fea0003800000 */
[----:B------:R-:W-:Y:S01]  /*1c9e0*/  BPT.TRAP 0x1 ;  /* 0x000000040000795c */ /* 0x000fe20000300000 */
.L_x_5438:
[----:B0-----:R-:W-:Y:S01]  /*1c9f0*/  SHF.L.U32 R3, R26, 0x1f, RZ ;  /* 0x0000001f1a037819 */ /* 0x001fe200000006ff */
[----:B------:R-:W-:Y:S03]  /*1ca00*/  BSSY B0, `(.L_x_5439) ;  /* 0x0000003000007945 */ /* 0x000fe60003800000 */
[----:B------:R-:W0:Y:S02]  /*1ca10*/  SYNCS.PHASECHK.TRANS64.TRYWAIT P0, [R32+URZ+0x22860], R3 ;  /* 0x02286003200075a7 */ /* 0x000e24000800017f */
[----:B0-----:R-:W-:Y:S05]  /*1ca20*/  @!P0 BRA `(.L_x_5440) ;  /* 0x0000006000388947 */ /* 0x001fea0003800000 */
.L_x_5624:
[----:B------:R-:W-:Y:S05]  /*1ca30*/  BSYNC B0 ;  /* 0x0000000000007941 */ /* 0x000fea0003800000 */
.L_x_5439:
[----:B------:R-:W2:Y:S01]  /*1ca40*/  LDL.LU R0, [R1+0x28] ;  /* 0x0000280001007983 */ /* 0x000ea20000300800 */
[----:B------:R-:W-:Y:S01]  /*1ca50*/  ULDC.64 UR4, c[0x0][0x328] ;  /* 0x0000ca0000047ab9 */ /* 0x000fe20000000a00 */
[----:B------:R-:W-:Y:S02]  /*1ca60*/  ULDC.64 UR6, c[0x0][0x318] ;  /* 0x0000c60000067ab9 */ /* 0x000fe40000000a00 */
[----:B------:R-:W3:Y:S01]  /*1ca70*/  LDL.LU R4, [R1+0x2c] ;  /* 0x00002c0001047983 */ /* 0x000ee20000300800 */
[----:B0-----:R-:W-:-:S04]  /*1ca80*/  IMAD.WIDE.U32 R2, R37, UR4, RZ ;  /* 0x0000000425027c25 */ /* 0x001fc8000f8e00ff */
[----:B--2---:R-:W-:-:S04]  /*1ca90*/  IMAD R0, R0, UR4, RZ ;  /* 0x0000000400007c24 */ /* 0x004fc8000f8e02ff */
[----:B------:R-:W-:Y:S01]  /*1caa0*/  IMAD R5, R37, UR5, R0 ;  /* 0x0000000525057c24 */ /* 0x000fe2000f8e0200 */
[----:B------:R-:W-:-:S04]  /*1cab0*/  ULDC.64 UR4, c[0x0][0x338] ;  /* 0x0000ce0000047ab9 */ /* 0x000fc80000000a00 */
[----:B------:R-:W-:Y:S01]  /*1cac0*/  IADD3 R3, R3, R5, RZ ;  /* 0x0000000503037210 */ /* 0x000fe20007ffe0ff */
[----:B---3--:R-:W-:Y:S02]  /*1cad0*/  IMAD R5, R4, UR4, RZ ;  /* 0x0000000404057c24 */ /* 0x008fe4000f8e02ff */
[----:B------:R-:W-:Y:S02]  /*1cae0*/  IMAD R4, R25, 0x6000, R29 ;  /* 0x0000600019047824 */ /* 0x000fe400078e021d */
[C---:B------:R-:W-:Y:S02]  /*1caf0*/  IMAD R5, R36.reuse, UR5, R5 ;  /* 0x0000000524057c24 */ /* 0x040fe4000f8e0205 */
[----:B------:R-:W-:Y:S01]  /*1cb00*/  IMAD.WIDE.U32 R2, R36, UR4, R2 ;  /* 0x0000000424027c25 */ /* 0x000fe2000f8e0002 */
        /* <DEDUP_REMOVED lines=12> */
[----:B------:R-:W2:Y:S01]  /*1cbd0*/  SHFL.IDX PT, R14, R5, RZ, 0x181f ;  /* 0x00181fff050e7589 */ /* 0x000ea200000e0000 */
[----:B------:R-:W-:Y:S02]  /*1cbe0*/  ISETP.NE.U32.AND P3, PT, R7, 0x1, PT ;  /* 0x000000010700780c */ /* 0x000fe40003f65070 */
[----:B------:R-:W-:Y:S01]  /*1cbf0*/  LOP3.LUT P1, RZ, R35, 0x4, RZ, 0xc0, !PT ;  /* 0x0000000423ff7812 */ /* 0x000fe2000782c0ff */
        /* <DEDUP_REMOVED lines=41> */
[----:B------:R-:W-:Y:S04]  /*1ce90*/  SHFL.IDX PT, R14, R5, 0x4, 0x181f ;  /* 0x00981f00050e7f89 */ /* 0x000fe800000e0000 */
[----:B0-----:R-:W0:Y:S02]  /*1cea0*/  SHFL.IDX PT, R3, R6, 0x3, 0x181f ;  /* 0x00781f0006037f89 */ /* 0x001e2400000e0000 */
[----:B0-----:R-:W-:Y:S01]  /*1ceb0*/  IMAD.X R9, RZ, RZ, R3, P4 ;  /* 0x000000ffff097224 */ /* 0x001fe200020e0603 */
[C---:B------:R-:W-:Y:S01]  /*1cec0*/  ISETP.LT.OR P4, PT, R33.reuse, 0x31, P3 ;  /* 0x000000312100780c */ /* 0x040fe20001f81670 */
[----:B------:R-:W0:Y:S04]  /*1ced0*/  SHFL.IDX PT, R3, R6, 0x4, 0x181f ;  /* 0x00981f0006037f89 */ /* 0x000e2800000e0000 */
[----:B------:R-:W2:Y:S08]  /*1cee0*/  SHFL.IDX PT, R6, R6, 0x5, 0x181f ;  /* 0x00b81f0006067f89 */ /* 0x000eb000000e0000 */
        /* <DEDUP_REMOVED lines=8> */
[----:B------:R3:W4:Y:S02]  /*1cf70*/  SHFL.IDX PT, R14, R5, 0x5, 0x181f ;  /* 0x00b81f00050e7f89 */ /* 0x00072400000e0000 */
        /* <DEDUP_REMOVED lines=9> */
.L_x_5638:
[C---:B------:R-:W-:Y:S02]  /*1d010*/  ISETP.LT.OR P3, PT, R33.reuse, 0x51, P3 ;  /* 0x000000512100780c */ /* 0x040fe40001f61670 */
[C---:B------:R-:W-:Y:S02]  /*1d020*/  ISETP.LT.OR P2, PT, R33.reuse, 0x51, !P2 ;  /* 0x000000512100780c */ /* 0x040fe40005741670 */
[C---:B------:R-:W-:Y:S02]  /*1d030*/  ISETP.LT.OR P1, PT, R33.reuse, 0x51, !P1 ;  /* 0x000000512100780c */ /* 0x040fe40004f21670 */
[----:B0--3--:R-:W-:Y:S02]  /*1d040*/  IADD3 R2, P4, R14, R0, RZ ;  /* 0x000000000e027210 */ /* 0x009fe40007f9e0ff */
        /* <DEDUP_REMOVED lines=11> */
.L_x_5442:
        /* <DEDUP_REMOVED lines=11> */
.L_x_5443:
[----:B------:R-:W2:Y:S01]  /*1d1b0*/  LDL.LU R2, [R1+0x20] ;  /* 0x0000200001027983 */ /* 0x000ea20000300800 */
[----:B------:R0:W-:Y:S01]  /*1d1c0*/  SYNCS.ARRIVE.TRANS64.A1T0 RZ, [R32+URZ+0x22850], RZ ;  /* 0x022850ff20ff79a7 */ /* 0x0001e2000810003f */
[----:B------:R-:W-:Y:S01]  /*1d1d0*/  BSSY B0, `(.L_x_5444) ;  /* 0x00000dc000007945 */ /* 0x000fe20003800000 */
[----:B--2---:R-:W-:-:S05]  /*1d1e0*/  VIADD R10, R2, 0xfffffffe ;  /* 0xfffffffe020a7836 */ /* 0x004fca0000000000 */
[----:B------:R-:W-:-:S13]  /*1d1f0*/  ISETP.GE.AND P0, PT, R10, R30, PT ;  /* 0x0000001e0a00720c */ /* 0x000fda0003f06270 */
[----:B0-----:R-:W-:Y:S05]  /*1d200*/  @!P0 BRA `(.L_x_5445) ;  /* 0x0000000c00608947 */ /* 0x001fea0003800000 */
.L_x_5458:
[----:B0-----:R-:W0:Y:S01]  /*1d210*/  S2R R2, SR_TID.X ;  /* 0x0000000000027919 */ /* 0x001e220000002100 */
[----:B------:R-:W2:Y:S01]  /*1d220*/  LDC R8, c[0x0][0x430] ;  /* 0x00010c00ff087b82 */ /* 0x000ea20000000800 */
[----:B------:R-:W-:Y:S01]  /*1d230*/  IMAD R9, R10, 0x60, R31 ;  /* 0x000000600a097824 */ /* 0x000fe200078e021f */
[----:B---3--:R-:W3:Y:S01]  /*1d240*/  S2R R4, SR_TID.X ;  /* 0x0000000000047919 */ /* 0x008ee20000002100 */
[----:B------:R-:W-:Y:S01]  /*1d250*/  VIADD R25, R25, 0x1 ;  /* 0x0000000119197836 */ /* 0x000fe20000000000 */
[----:B--2---:R-:W-:Y:S02]  /*1d260*/  ISETP.NE.AND P0, PT, R8, 0x1, PT ;  /* 0x000000010800780c */ /* 0x004fe40003f05270 */
[----:B0-----:R-:W-:Y:S01]  /*1d270*/  LOP3.LUT R2, R2, 0x7f, RZ, 0xc0, !PT ;  /* 0x0000007f02027812 */ /* 0x001fe200078ec0ff */
[----:B---3--:R-:W-:-:S03]  /*1d280*/  IMAD.SHL.U32 R4, R4, 0x10, RZ ;  /* 0x0000001004047824 */ /* 0x008fc600078e00ff */
[----:B------:R-:W-:-:S07]  /*1d290*/  SHF.R.U32.HI R2, RZ, 0x3, R2 ;  /* 0x00000003ff027819 */ /* 0x000fce0000011602 */
[----:B------:R-:W0:Y:S01]  /*1d2a0*/  @P0 LDC R3, c[0x0][0x438] ;  /* 0x00010e00ff030b82 */ /* 0x000e220000000800 */
[----:B------:R-:W-:-:S04]  /*1d2b0*/  LOP3.LUT R4, R2, 0x70, R4, 0xf8, !PT ;  /* 0x0000007002047812 */ /* 0x000fc800078ef804 */
[----:B------:R-:W-:-:S03]  /*1d2c0*/  ISETP.GT.U32.AND P1, PT, R4, 0x5f, PT ;  /* 0x0000005f0400780c */ /* 0x000fc60003f24070 */
[----:B------:R-:W2:Y:S01]  /*1d2d0*/  @P0 LDC R2, c[0x0][0x434] ;  /* 0x00010d00ff020b82 */ /* 0x000ea20000000800 */
[----:B------:R-:W-:-:S04]  /*1d2e0*/  IMAD.IADD R9, R4, 0x1, R9 ;  /* 0x0000000104097824 */ /* 0x000fc800078e0209 */
[----:B------:R-:W-:-:S05]  /*1d2f0*/  IMAD.MOV.U32 R11, RZ, RZ, R9 ;  /* 0x000000ffff0b7224 */ /* 0x000fca00078e0009 */
[----:B------:R-:W3:Y:S08]  /*1d300*/  @!P1 LDC.64 R4, c[0x0][0x428] ;  /* 0x00010a00ff049b82 */ /* 0x000ef00000000a00 */
[----:B----4-:R-:W4:Y:S01]  /*1d310*/  @!P1 LDC.64 R6, c[0x0][0x418] ;  /* 0x00010600ff069b82 */ /* 0x010f220000000a00 */
[----:B--2---:R-:W-:-:S05]  /*1d320*/  @P0 IMAD.HI.U32 R2, R9, R2, RZ ;  /* 0x0000000209020227 */ /* 0x004fca00078e00ff */
[----:B0-----:R-:W-:-:S04]  /*1d330*/  @P0 SHF.R.U32.HI R11, RZ, R3, R2 ;  /* 0x00000003ff0b0219 */ /* 0x001fc80000011602 */
[----:B------:R-:W-:Y:S01]  /*1d340*/  @!P1 SHF.R.S32.HI R3, RZ, 0x1f, R11 ;  /* 0x0000001fff039819 */ /* 0x000fe2000001140b */
[----:B---3--:R-:W-:-:S04]  /*1d350*/  @!P1 IMAD R2, R34, R4, RZ ;  /* 0x0000000422029224 */ /* 0x008fc800078e02ff */
[----:B------:R-:W-:Y:S02]  /*1d360*/  @!P1 IMAD R5, R28, R5, R2 ;  /* 0x000000051c059224 */ /* 0x000fe400078e0202 */
[----:B------:R-:W-:-:S04]  /*1d370*/  @!P1 IMAD.MOV.U32 R2, RZ, RZ, R11 ;  /* 0x000000ffff029224 */ /* 0x000fc800078e000b */
[----:B------:R-:W-:-:S04]  /*1d380*/  @!P1 IMAD.WIDE.U32 R2, R28, R4, R2 ;  /* 0x000000041c029225 */ /* 0x000fc800078e0002 */
[----:B------:R-:W-:Y:S01]  /*1d390*/  @!P1 IMAD.IADD R5, R5, 0x1, R3 ;  /* 0x0000000105059824 */ /* 0x000fe200078e0203 */
[C---:B----4-:R-:W-:Y:S01]  /*1d3a0*/  @!P1 LEA R6, P0, R2.reuse, R6, 0x2 ;  /* 0x0000000602069211 */ /* 0x050fe200078010ff */
[----:B------:R-:W-:Y:S02]  /*1d3b0*/  IMAD.MOV.U32 R4, RZ, RZ, RZ ;  /* 0x000000ffff047224 */ /* 0x000fe400078e00ff */
[----:B------:R-:W-:Y:S01]  /*1d3c0*/  IMAD.U32 R12, RZ, RZ, UR38 ;  /* 0x00000026ff0c7e24 */ /* 0x000fe2000f8e00ff */
        /* <DEDUP_REMOVED lines=8> */
[----:B------:R-:W-:Y:S01]  /*1d450*/  IMAD.MOV.U32 R3, RZ, RZ, R10 ;  /* 0x000000ffff037224 */ /* 0x000fe200078e000a */
[----:B------:R-:W-:Y:S01]  /*1d460*/  SEL R25, R25, RZ, P0 ;  /* 0x000000ff19197207 */ /* 0x000fe20000000000 */
[----:B------:R-:W-:-:S02]  /*1d470*/  IMAD R5, R8, R5, R9 ;  /* 0x0000000508057224 */ /* 0x000fc400078e0209 */
[----:B------:R-:W-:Y:S01]  /*1d480*/  VIADD R10, R10, 0xffffffff ;  /* 0xffffffff0a0a7836 */ /* 0x000fe20000000000 */
[----:B------:R-:W-:Y:S01]  /*1d490*/  ISETP.GT.AND P2, PT, R3, R30, PT ;  /* 0x0000001e0300720c */ /* 0x000fe20003f44270 */
[----:B0-----:R-:W-:-:S12]  /*1d4a0*/  @!P1 BRA `(.L_x_5446) ;  /* 0x0000000000049947 */ /* 0x001fd80003800000 */
[----:B------:R-:W-:Y:S01]  /*1d4b0*/  BPT.TRAP 0x1 ;  /* 0x000000040000795c */ /* 0x000fe20000300000 */
.L_x_5446:
[----:B------:R-:W-:Y:S01]  /*1d4c0*/  IMAD R6, R25, 0x8, R22 ;  /* 0x0000000819067824 */ /* 0x000fe200078e0216 */
[----:B------:R-:W-:Y:S01]  /*1d4d0*/  SHF.L.U32 R21, R26, 0x1f, RZ ;  /* 0x0000001f1a157819 */ /* 0x000fe200000006ff */
[----:B------:R-:W-:Y:S01]  /*1d4e0*/  BSSY B1, `(.L_x_5447) ;  /* 0x0000004000017945 */ /* 0x000fe20003800000 */
[----:B------:R-:W-:Y:S02]  /*1d4f0*/  SHF.R.S32.HI R17, RZ, 0x1f, R5 ;  /* 0x0000001fff117819 */ /* 0x000fe40000011405 */
[----:B------:R-:W0:Y:S02]  /*1d500*/  SYNCS.PHASECHK.TRANS64.TRYWAIT P0, [R6+URZ+0x22840], R21 ;  /* 0x02284015060075a7 */ /* 0x000e24000800017f */
[----:B0-----:R-:W-:Y:S05]  /*1d510*/  @!P0 BRA `(.L_x_5448) ;  /* 0x0000005c00d88947 */ /* 0x001fea0003800000 */
.L_x_5639:
[----:B------:R-:W-:Y:S05]  /*1d520*/  BSYNC B1 ;  /* 0x0000000000017941 */ /* 0x000fea0003800000 */
.L_x_5447:
        /* <DEDUP_REMOVED lines=21> */
[----:B------:R-:W2:Y:S01]  /*1d680*/  SHFL.IDX PT, R2, R8, RZ, 0x181f ;  /* 0x00181fff08027589 */ /* 0x000ea200000e0000 */
[----:B------:R-:W-:-:S03]  /*1d690*/  IMAD R7, R7, 0x2, R22 ;  /* 0x0000000207077824 */ /* 0x000fc600078e0216 */
[----:B------:R-:W3:Y:S01]  /*1d6a0*/  SHFL.IDX PT, R3, R9, RZ, 0x181f ;  /* 0x00181fff09037589 */ /* 0x000ee200000e0000 */
[----:B--2---:R-:W-:-:S05]  /*1d6b0*/  IADD3 R2, P0, R2, R0, RZ ;  /* 0x0000000002027210 */ /* 0x004fca0007f1e0ff */
[----:B---3--:R-:W-:-:S05]  /*1d6c0*/  IMAD.X R3, RZ, RZ, R3, P0 ;  /* 0x000000ffff037224 */ /* 0x008fca00000e0603 */
[----:B------:R-:W-:Y:S01]  /*1d6d0*/  @!PT LDS RZ, [RZ] ;  /* 0x00000000fffff984 */ /* 0x000fe20000000800 */
[----:B------:R2:W-:Y:S04]  /*1d6e0*/  LDGSTS.E.BYPASS.LTC128B.128 [R7+0x1c400], desc[UR42][R2.64], !P1 ;  /* 0x1c40000002077fae */ /* 0x0005e8000c901d6a */
[----:B--2---:R-:W2:Y:S04]  /*1d6f0*/  SHFL.IDX PT, R2, R8, 0x1, 0x181f ;  /* 0x00381f0008027f89 */ /* 0x004ea800000e0000 */
[----:B------:R-:W3:Y:S01]  /*1d700*/  SHFL.IDX PT, R3, R9, 0x1, 0x181f ;  /* 0x00381f0009037f89 */ /* 0x000ee200000e0000 */
[----:B--2---:R-:W-:-:S04]  /*1d710*/  IADD3 R2, P0, R2, R0, RZ ;  /* 0x0000000002027210 */ /* 0x004fc80007f1e0ff */
[----:B---3--:R-:W-:-:S05]  /*1d720*/  IADD3.X R3, RZ, R3, RZ, P0, !PT ;  /* 0x00000003ff037210 */ /* 0x008fca00007fe4ff */
[----:B------:R2:W-:Y:S04]  /*1d730*/  LDGSTS.E.BYPASS.LTC128B.128 [R7+0x1cc00], desc[UR42][R2.64], !P1 ;  /* 0x1cc0000002077fae */ /* 0x0005e8000c901d6a */
[----:B--2---:R-:W2:Y:S04]  /*1d740*/  SHFL.IDX PT, R2, R8, 0x2, 0x181f ;  /* 0x00581f0008027f89 */ /* 0x004ea800000e0000 */
[----:B------:R-:W3:Y:S01]  /*1d750*/  SHFL.IDX PT, R3, R9, 0x2, 0x181f ;  /* 0x00581f0009037f89 */ /* 0x000ee200000e0000 */
[----:B--2---:R-:W-:-:S05]  /*1d760*/  IADD3 R2, P0, R2, R0, RZ ;  /* 0x0000000002027210 */ /* 0x004fca0007f1e0ff */
[----:B---3--:R-:W-:-:S05]  /*1d770*/  IMAD.X R3, RZ, RZ, R3, P0 ;  /* 0x000000ffff037224 */ /* 0x008fca00000e0603 */
[----:B------:R2:W-:Y:S04]  /*1d780*/  LDGSTS.E.BYPASS.LTC128B.128 [R7+0x1d400], desc[UR42][R2.64], !P1 ;  /* 0x1d40000002077fae */ /* 0x0005e8000c901d6a */
[----:B--2---:R-:W2:Y:S04]  /*1d790*/  SHFL.IDX PT, R2, R8, 0x3, 0x181f ;  /* 0x00781f0008027f89 */ /* 0x004ea800000e0000 */
[----:B------:R-:W3:Y:S01]  /*1d7a0*/  SHFL.IDX PT, R3, R9, 0x3, 0x181f ;  /* 0x00781f0009037f89 */ /* 0x000ee200000e0000 */
[----:B--2---:R-:W-:-:S05]  /*1d7b0*/  IADD3 R2, P0, R2, R0, RZ ;  /* 0x0000000002027210 */ /* 0x004fca0007f1e0ff */
[----:B---3--:R-:W-:-:S05]  /*1d7c0*/  IMAD.X R3, RZ, RZ, R3, P0 ;  /* 0x000000ffff037224 */ /* 0x008fca00000e0603 */
[----:B------:R2:W-:Y:S04]  /*1d7d0*/  LDGSTS.E.BYPASS.LTC128B.128 [R7+0x1dc00], desc[UR42][R2.64], !P1 ;  /* 0x1dc0000002077fae */ /* 0x0005e8000c901d6a */
[----:B--2---:R-:W2:Y:S04]  /*1d7e0*/  SHFL.IDX PT, R2, R8, 0x4, 0x181f ;  /* 0x00981f0008027f89 */ /* 0x004ea800000e0000 */
[----:B------:R-:W3:Y:S04]  /*1d7f0*/  SHFL.IDX PT, R3, R9, 0x4, 0x181f ;  /* 0x00981f0009037f89 */ /* 0x000ee800000e0000 */
[----:B------:R-:W4:Y:S01]  /*1d800*/  SHFL.IDX PT, R9, R9, 0x5, 0x181f ;  /* 0x00b81f0009097f89 */ /* 0x000f2200000e0000 */
[----:B--2---:R-:W-:-:S05]  /*1d810*/  IADD3 R2, P0, R2, R0, RZ ;  /* 0x0000000002027210 */ /* 0x004fca0007f1e0ff */
[----:B---3--:R-:W-:-:S05]  /*1d820*/  IMAD.X R3, RZ, RZ, R3, P0 ;  /* 0x000000ffff037224 */ /* 0x008fca00000e0603 */
[----:B------:R2:W-:Y:S04]  /*1d830*/  LDGSTS.E.BYPASS.LTC128B.128 [R7+0x1e400], desc[UR42][R2.64], !P1 ;  /* 0x1e40000002077fae */ /* 0x0005e8000c901d6a */
[----:B--2-4-:R2:W3:Y:S02]  /*1d840*/  SHFL.IDX PT, R2, R8, 0x5, 0x181f ;  /* 0x00b81f0008027f89 */ /* 0x0144e400000e0000 */
.L_x_5653:
[----:B---3--:R-:W-:-:S05]  /*1d850*/  IADD3 R2, P0, R2, R0, RZ ;  /* 0x0000000002027210 */ /* 0x008fca0007f1e0ff */
[----:B------:R-:W-:Y:S01]  /*1d860*/  IMAD.X R3, RZ, RZ, R9, P0 ;  /* 0x000000ffff037224 */ /* 0x000fe200000e0609 */
[----:B------:R-:W-:-:S04]  /*1d870*/  PLOP3.LUT P0, PT, PT, PT, PT, 0x80, 0x0 ;  /* 0x000000000000781c */ /* 0x000fc80003f0f070 */
[----:B------:R-:W-:Y:S01]  /*1d880*/  @!PT LDS RZ, [RZ] ;  /* 0x00000000fffff984 */ /* 0x000fe20000000800 */
[----:B------:R-:W-:Y:S01]  /*1d890*/  @!PT LDS RZ, [RZ] ;  /* 0x00000000fffff984 */ /* 0x000fe20000000800 */
[----:B------:R-:W-:Y:S01]  /*1d8a0*/  @!PT LDS RZ, [RZ] ;  /* 0x00000000fffff984 */ /* 0x000fe20000000800 */
[----:B------:R3:W-:Y:S01]  /*1d8b0*/  LDGSTS.E.BYPASS.LTC128B.128 [R7+0x1ec00], desc[UR42][R2.64], !P1 ;  /* 0x1ec0000002077fae */ /* 0x0007e2000c901d6a */
[----:B------:R-:W-:-:S08]  /*1d8c0*/  NOP ;  /* 0x0000000000007918 */ /* 0x000fd00000000000 */
.L_x_5450:
[----:B------:R-:W-:Y:S02]  /*1d8d0*/  PLOP3.LUT P1, PT, P1, P0, PT, 0xa2, 0x0 ;  /* 0x000000000000781c */ /* 0x000fe40000f21472 */
[----:B------:R-:W-:-:S08]  /*1d8e0*/  @P0 R2UR P1, UR4, R6 ;  /* 0x00000000060402ca */ /* 0x000fd00000020000 */
[----:B------:R-:W-:-:S05]  /*1d8f0*/  @P0 PLOP3.LUT P0, PT, P1, PT, PT, 0x80, 0x0 ;  /* 0x000000000000081c */ /* 0x000fca0000f0f070 */
[----:B------:R-:W-:Y:S01]  /*1d900*/  @!P1 SYNCS.ARRIVE.TRANS64.RED.A0T1 RZ, [UR4+0x22830], RZ ;  /* 0x022830ffffff99a7 */ /* 0x000fe20008200404 */
[----:B------:R-:W-:Y:S07]  /*1d910*/  @!P1 ARRIVES.LDGSTSBAR.64.TRANSCNT [UR4+0x22830] ;  /* 0x02283000ff0099b0 */ /* 0x000fee0008000a84 */
[----:B------:R-:W-:Y:S05]  /*1d920*/  @P0 BRA.U.ANY `(.L_x_5450) ;  /* 0xfffffffd00e80947 */ /* 0x000fea000393ffff */
[----:B------:R-:W-:Y:S01]  /*1d930*/  NOP ;  /* 0x0000000000007918 */ /* 0x000fe20000000000 */
[----:B---3--:R-:W-:-:S05]  /*1d940*/  IMAD.U32 R2, RZ, RZ, UR38 ;  /* 0x00000026ff027e24 */ /* 0x008fca000f8e00ff */
[----:B------:R-:W-:-:S13]  /*1d950*/  ISETP.NE.AND P3, PT, R2, 0x3, PT ;  /* 0x000000030200780c */ /* 0x000fda0003f65270 */
[----:B------:R-:W-:Y:S05]  /*1d960*/  @!P3 BRA `(.L_x_5451) ;  /* 0x000000000004b947 */ /* 0x000fea0003800000 */
[----:B------:R-:W-:Y:S01]  /*1d970*/  BPT.TRAP 0x1 ;  /* 0x000000040000795c */ /* 0x000fe20000300000 */
.L_x_5451:
[----:B------:R3:W-:Y:S01]  /*1d980*/  SYNCS.ARRIVE.TRANS64.A1T0 RZ, [R6+URZ+0x22830], RZ ;  /* 0x022830ff06ff79a7 */ /* 0x0007e2000810003f */
[----:B------:R-:W-:Y:S05]  /*1d990*/  @!P3 BRA `(.L_x_5452) ;  /* 0x000000000004b947 */ /* 0x000fea0003800000 */
[----:B------:R-:W-:Y:S01]  /*1d9a0*/  BPT.TRAP 0x1 ;  /* 0x000000040000795c */ /* 0x000fe20000300000 */
.L_x_5452:
[----:B------:R-:W4:Y:S01]  /*1d9b0*/  SYNCS.PHASECHK.TRANS64.TRYWAIT P0, [R6+URZ+0x22860], R21 ;  /* 0x02286015060075a7 */ /* 0x000f22000800017f */
[----:B------:R-:W-:Y:S04]  /*1d9c0*/  BSSY B1, `(.L_x_5453) ;  /* 0x0000002000017945 */ /* 0x000fe80003800000 */
[----:B----4-:R-:W-:Y:S05]  /*1d9d0*/  @!P0 BRA `(.L_x_5454) ;  /* 0x0000006000608947 */ /* 0x010fea0003800000 */
.L_x_5654:
[----:B------:R-:W-:Y:S05]  /*1d9e0*/  BSYNC B1 ;  /* 0x0000000000017941 */ /* 0x000fea0003800000 */
.L_x_5453:
[----:B------:R-:W-:Y:S01]  /*1d9f0*/  ULDC.64 UR4, c[0x0][0x328] ;  /* 0x0000ca0000047ab9 */ /* 0x000fe20000000a00 */
[----:B------:R-:W-:Y:S01]  /*1da00*/  ULDC.64 UR6, c[0x0][0x318] ;  /* 0x0000c60000067ab9 */ /* 0x000fe20000000a00 */
[----:B------:R-:W-:Y:S01]  /*1da10*/  IMAD R2, R17, UR4, RZ ;  /* 0x0000000411027c24 */ /* 0x000fe2000f8e02ff */
[C---:B------:R-:W-:Y:S02]  /*1da20*/  LOP3.LUT P5, RZ, R23.reuse, 0x10, RZ, 0xc0, !PT ;  /* 0x0000001017ff7812 */ /* 0x040fe400078ac0ff */
        /* <DEDUP_REMOVED lines=16> */
[----:B--2---:R-:W-:-:S04]  /*1db30*/  LEA R8, P0, R2, UR6, 0x1 ;  /* 0x0000000602087c11 */ /* 0x004fc8000f8008ff */
[----:B------:R-:W-:Y:S01]  /*1db40*/  LEA.HI.X R9, R2, UR7, R9, 0x1, P0 ;  /* 0x0000000702097c11 */ /* 0x000fe200080f0c09 */
[----:B------:R-:W-:Y:S08]  /*1db50*/  BRA.DIV UR4, `(.L_x_5455) ;  /* 0x0000006204147947 */ /* 0x000ff0000b800000 */
[----:B------:R-:W2:Y:S01]  /*1db60*/  SHFL.IDX PT, R14, R8, RZ, 0x181f ;  /* 0x00181fff080e7589 */ /* 0x000ea200000e0000 */
[----:B------:R-:W-:-:S03]  /*1db70*/  IMAD R7, R7, 0x2, R22 ;  /* 0x0000000207077824 */ /* 0x000fc600078e0216 */
[----:B------:R-:W5:Y:S04]  /*1db80*/  SHFL.IDX PT, R3, R9, RZ, 0x181f ;  /* 0x00181fff09037589 */ /* 0x000f6800000e0000 */
[----:B------:R-:W-:Y:S04]  /*1db90*/  SHFL.IDX PT, R5, R9, 0x1, 0x181f ;  /* 0x00381f0009057f89 */ /* 0x000fe800000e0000 */
[----:B------:R-:W-:Y:S01]  /*1dba0*/  SHFL.IDX PT, R17, R9, 0x2, 0x181f ;  /* 0x00581f0009117f89 */ /* 0x000fe200000e0000 */
[----:B--2---:R-:W-:-:S03]  /*1dbb0*/  IADD3 R2, P0, R14, R0, RZ ;  /* 0x000000000e027210 */ /* 0x004fc60007f1e0ff */
[----:B------:R-:W2:Y:S02]  /*1dbc0*/  SHFL.IDX PT, R14, R8, 0x1, 0x181f ;  /* 0x00381f00080e7f89 */ /* 0x000ea400000e0000 */
[----:B-----5:R-:W-:-:S05]  /*1dbd0*/  IMAD.X R3, RZ, RZ, R3, P0 ;  /* 0x000000ffff037224 */ /* 0x020fca00000e0603 */
[----:B------:R-:W-:Y:S04]  /*1dbe0*/  LDGSTS.E.BYPASS.LTC128B.128 [R7+0x400], desc[UR42][R2.64], !P5 ;  /* 0x0040000002077fae */ /* 0x000fe8000e901d6a */
[----:B------:R-:W-:Y:S04]  /*1dbf0*/  LDGSTS.E.BYPASS.LTC128B.128 [R7+0x3400], desc[UR42][R2.64+0x80], !P4 ;  /* 0x0340008002077fae */ /* 0x000fe8000e101d6a */
[----:B------:R-:W-:Y:S04]  /*1dc00*/  LDGSTS.E.BYPASS.LTC128B.128 [R7+0x6400], desc[UR42][R2.64+0x100], !P3 ;  /* 0x0640010002077fae */ /* 0x000fe8000d901d6a */
[----:B------:R5:W-:Y:S01]  /*1dc10*/  LDGSTS.E.BYPASS.LTC128B.128 [R7+0x9400], desc[UR42][R2.64+0x180], !P1 ;  /* 0x0940018002077fae */ /* 0x000be2000c901d6a */
[----:B--2---:R-:W-:-:S03]  /*1dc20*/  IADD3 R4, P0, R14, R0, RZ ;  /* 0x000000000e047210 */ /* 0x004fc60007f1e0ff */
[----:B------:R-:W5:Y:S02]  /*1dc30*/  SHFL.IDX PT, R14, R8, 0x2, 0x181f ;  /* 0x00581f00080e7f89 */ /* 0x000f6400000e0000 */
[----:B------:R-:W-:-:S05]  /*1dc40*/  IMAD.X R5, RZ, RZ, R5, P0 ;  /* 0x000000ffff057224 */ /* 0x000fca00000e0605 */
[----:B------:R-:W-:Y:S04]  /*1dc50*/  LDGSTS.E.BYPASS.LTC128B.128 [R7+0xc00], desc[UR42][R4.64], !P5 ;  /* 0x00c0000004077fae */ /* 0x000fe8000e901d6a */
[----:B------:R-:W-:Y:S04]  /*1dc60*/  LDGSTS.E.BYPASS.LTC128B.128 [R7+0x3c00], desc[UR42][R4.64+0x80], !P4 ;  /* 0x03c0008004077fae */ /* 0x000fe8000e101d6a */
[----:B------:R-:W-:Y:S04]  /*1dc70*/  LDGSTS.E.BYPASS.LTC128B.128 [R7+0x6c00], desc[UR42][R4.64+0x100], !P3 ;  /* 0x06c0010004077fae */ /* 0x000fe8000d901d6a */
[----:B------:R2:W-:Y:S01]  /*1dc80*/  LDGSTS.E.BYPASS.LTC128B.128 [R7+0x9c00], desc[UR42][R4.64+0x180], !P1 ;  /* 0x09c0018004077fae */ /* 0x0005e2000c901d6a */
[----:B-----5:R-:W-:-:S03]  /*1dc90*/  IADD3 R2, P0, R14, R0, RZ ;  /* 0x000000000e027210 */ /* 0x020fc60007f1e0ff */
[----:B------:R-:W5:Y:S02]  /*1dca0*/  SHFL.IDX PT, R14, R8, 0x3, 0x181f ;  /* 0x00781f00080e7f89 */ /* 0x000f6400000e0000 */
[----:B------:R-:W-:Y:S02]  /*1dcb0*/  IMAD.X R3, RZ, RZ, R17, P0 ;  /* 0x000000ffff037224 */ /* 0x000fe400000e0611 */
[----:B------:R-:W-:Y:S04]  /*1dcc0*/  SHFL.IDX PT, R17, R9, 0x4, 0x181f ;  /* 0x00981f0009117f89 */ /* 0x000fe800000e0000 */
[----:B--2---:R-:W2:Y:S04]  /*1dcd0*/  SHFL.IDX PT, R5, R9, 0x3, 0x181f ;  /* 0x00781f0009057f89 */ /* 0x004ea800000e0000 */
[----:B------:R-:W-:Y:S04]  /*1dce0*/  LDGSTS.E.BYPASS.LTC128B.128 [R7+0x1400], desc[UR42][R2.64], !P5 ;  /* 0x0140000002077fae */ /* 0x000fe8000e901d6a */
[----:B------:R-:W-:Y:S04]  /*1dcf0*/  LDGSTS.E.BYPASS.LTC128B.128 [R7+0x4400], desc[UR42][R2.64+0x80], !P4 ;  /* 0x0440008002077fae */ /* 0x000fe8000e101d6a */
[----:B------:R-:W-:Y:S01]  /*1dd00*/  LDGSTS.E.BYPASS.LTC128B.128 [R7+0x7400], desc[UR42][R2.64+0x100], !P3 ;  /* 0x0740010002077fae */ /* 0x000fe2000d901d6a */
[----:B-----5:R-:W-:-:S03]  /*1dd10*/  IADD3 R4, P0, R14, R0, RZ ;  /* 0x000000000e047210 */ /* 0x020fc60007f1e0ff */
[----:B------:R5:W-:Y:S04]  /*1dd20*/  LDGSTS.E.BYPASS.LTC128B.128 [R7+0xa400], desc[UR42][R2.64+0x180], !P1 ;  /* 0x0a40018002077fae */ /* 0x000be8000c901d6a */
[----:B------:R-:W5:Y:S01]  /*1dd30*/  SHFL.IDX PT, R14, R8, 0x4, 0x181f ;  /* 0x00981f00080e7f89 */ /* 0x000f6200000e0000 */
[----:B--2---:R-:W-:-:S03]  /*1dd40*/  IMAD.X R5, RZ, RZ, R5, P0 ;  /* 0x000000ffff057224 */ /* 0x004fc600000e0605 */
[----:B------:R-:W2:Y:S04]  /*1dd50*/  SHFL.IDX PT, R9, R9, 0x5, 0x181f ;  /* 0x00b81f0009097f89 */ /* 0x000ea800000e0000 */
[----:B------:R0:W-:Y:S04]  /*1dd60*/  LDGSTS.E.BYPASS.LTC128B.128 [R7+0x1c00], desc[UR42][R4.64], !P5 ;  /* 0x01c0000004077fae */ /* 0x0001e8000e901d6a */
[----:B------:R0:W-:Y:S04]  /*1dd70*/  LDGSTS.E.BYPASS.LTC128B.128 [R7+0x4c00], desc[UR42][R4.64+0x80], !P4 ;  /* 0x04c0008004077fae */ /* 0x0001e8000e101d6a */
[----:B------:R0:W-:Y:S04]  /*1dd80*/  LDGSTS.E.BYPASS.LTC128B.128 [R7+0x7c00], desc[UR42][R4.64+0x100], !P3 ;  /* 0x07c0010004077fae */ /* 0x0001e8000d901d6a */
[----:B------:R0:W-:Y:S01]  /*1dd90*/  LDGSTS.E.BYPASS.LTC128B.128 [R7+0xac00], desc[UR42][R4.64+0x180], !P1 ;  /* 0x0ac0018004077fae */ /* 0x0001e2000c901d6a */
[----:B-----5:R-:W-:-:S03]  /*1dda0*/  IADD3 R2, P0, R14, R0, RZ ;  /* 0x000000000e027210 */ /* 0x020fc60007f1e0ff */
[----:B------:R0:W0:Y:S02]  /*1ddb0*/  SHFL.IDX PT, R14, R8, 0x5, 0x181f ;  /* 0x00b81f00080e7f89 */ /* 0x00002400000e0000 */
[----:B------:R-:W-:-:S05]  /*1ddc0*/  IMAD.X R3, RZ, RZ, R17, P0 ;  /* 0x000000ffff037224 */ /* 0x000fca00000e0611 */
[----:B------:R0:W-:Y:S04]  /*1ddd0*/  LDGSTS.E.BYPASS.LTC128B.128 [R7+0x2400], desc[UR42][R2.64], !P5 ;  /* 0x0240000002077fae */ /* 0x0001e8000e901d6a */
[----:B------:R0:W-:Y:S04]  /*1dde0*/  LDGSTS.E.BYPASS.LTC128B.128 [R7+0x5400], desc[UR42][R2.64+0x80], !P4 ;  /* 0x0540008002077fae */ /* 0x0001e8000e101d6a */
[----:B------:R0:W-:Y:S04]  /*1ddf0*/  LDGSTS.E.BYPASS.LTC128B.128 [R7+0x8400], desc[UR42][R2.64+0x100], !P3 ;  /* 0x0840010002077fae */ /* 0x0001e8000d901d6a */
[----:B--2---:R0:W-:Y:S02]  /*1de00*/  LDGSTS.E.BYPASS.LTC128B.128 [R7+0xb400], desc[UR42][R2.64+0x180], !P1 ;  /* 0x0b40018002077fae */ /* 0x0041e4000c901d6a */
.L_x_5668:
[----:B0-----:R-:W-:-:S05]  /*1de10*/  IADD3 R2, P0, R14, R0, RZ ;  /* 0x000000000e027210 */ /* 0x001fca0007f1e0ff */
        /* <DEDUP_REMOVED lines=10> */
.L_x_5456:
        /* <DEDUP_REMOVED lines=11> */
.L_x_5457:
[----:B------:R0:W-:Y:S01]  /*1df70*/  SYNCS.ARRIVE.TRANS64.A1T0 RZ, [R6+URZ+0x22850], RZ ;  /* 0x022850ff06ff79a7 */ /* 0x0001e2000810003f */
[----:B------:R-:W-:Y:S05]  /*1df80*/  @P2 BRA `(.L_x_5458) ;  /* 0xfffffff000a02947 */ /* 0x000fea000383ffff */
.L_x_5445:
[----:B------:R-:W-:Y:S05]  /*1df90*/  BSYNC B0 ;  /* 0x0000000000007941 */ /* 0x000fea0003800000 */
.L_x_5444:
        /* <DEDUP_REMOVED lines=10> */
[----:B------:R-:W5:Y:S01]  /*1e040*/  LDC.64 R2, c[0x0][0xc60] ;  /* 0x00031800ff027b82 */ /* 0x000f620000000a00 */
[----:B------:R-:W2:Y:S02]  /*1e050*/  FLO.U32 R0, UR4 ;  /* 0x0000000400007d00 */ /* 0x000ea400080e0000 */
[----:B--2---:R-:W-:-:S06]  /*1e060*/  ISETP.EQ.U32.AND P1, PT, R0, R7, PT ;  /* 0x000000070000720c */ /* 0x004fcc0003f22070 */
[----:B------:R-:W5:Y:S07]  /*1e070*/  POPC R7, UR4 ;  /* 0x0000000400077d09 */ /* 0x000f6e0008000000 */
[----:B-----5:R-:W2:Y:S01]  /*1e080*/  @P1 ATOMG.E.ADD.STRONG.GPU PT, R3, desc[UR42][R2.64], R7 ;  /* 0x00000007020319a8 */ /* 0x020ea200081ee1ea */
[----:B------:R-:W5:Y:S02]  /*1e090*/  S2R R4, SR_LTMASK ;  /* 0x0000000000047919 */ /* 0x000f640000003900 */
[----:B-----5:R-:W-:-:S04]  /*1e0a0*/  LOP3.LUT R4, R4, UR4, RZ, 0xc0, !PT ;  /* 0x0000000404047c12 */ /* 0x020fc8000f8ec0ff */
[----:B------:R-:W5:Y:S01]  /*1e0b0*/  POPC R9, R4 ;  /* 0x0000000400097309 */ /* 0x000f620000000000 */
[----:B--2---:R-:W5:Y:S02]  /*1e0c0*/  SHFL.IDX PT, R0, R3, R0, 0x1f ;  /* 0x00001f0003007589 */ /* 0x004f6400000e0000 */
[----:B-----5:R-:W-:-:S07]  /*1e0d0*/  IADD3 R16, R0, UR37, R9 ;  /* 0x0000002500107c10 */ /* 0x020fce000fffe009 */
.L_x_5460:
[----:B------:R-:W-:Y:S05]  /*1e0e0*/  BSYNC B0 ;  /* 0x0000000000007941 */ /* 0x000fea0003800000 */
.L_x_5459:
[----:B------:R-:W-:Y:S02]  /*1e0f0*/  LOP3.LUT R26, R26, R5, RZ, 0x3c, !PT ;  /* 0x000000051a1a7212 */ /* 0x000fe400078e3cff */
[----:B------:R-:W-:-:S07]  /*1e100*/  SEL R25, R25, RZ, P0 ;  /* 0x000000ff19197207 */ /* 0x000fce0000000000 */
.L_x_5419:
[----:B------:R-:W-:Y:S05]  /*1e110*/  BSYNC B7 ;  /* 0x0000000000077941 */ /* 0x000fea0003800000 */
.L_x_5417:
        /* <DEDUP_REMOVED lines=8> */
[----:B------:R2:W0:Y:S01]  /*1e1a0*/  LDS.128 R16, [R22+0x228d0] ;  /* 0x0228d00016107984 */ /* 0x0004220000000c00 */
[----:B------:R-:W-:Y:S06]  /*1e1b0*/  BAR.ARV 0x4, 0x180 ;  /* 0x0106000000007b1d */ /* 0x000fec0000002000 */
[----:B------:R-:W-:Y:S05]  /*1e1c0*/  BRA `(.L_x_5462) ;  /* 0x0000000c00d47947 */ /* 0x000fea0003800000 */
.L_x_5461:
        /* <DEDUP_REMOVED lines=9> */
[----:B------:R-:W5:Y:S01]  /*1e260*/  @!P1 LDC.64 R4, c[0x0][0xc78] ;  /* 0x00031e00ff049b82 */ /* 0x000f620000000a00 */
[----:B--2---:R-:W-:-:S05]  /*1e270*/  @!P1 IMAD.WIDE R2, R7, 0x4, R2 ;  /* 0x0000000407029825 */ /* 0x004fca00078e0202 */
[----:B0--34-:R5:W2:Y:S02]  /*1e280*/  @!P1 LDG.E R6, desc[UR42][R2.64] ;  /* 0x0000002a02069981 */ /* 0x019aa4000c1e1900 */
        /* <DEDUP_REMOVED lines=31> */
.L_x_5678:
[----:B------:R-:W-:Y:S02]  /*1e480*/  ULDC UR4, c[0x0][0xc38] ;  /* 0x00030e0000047ab9 */ /* 0x000fe40000000800 */
[----:B------:R-:W-:-:S05]  /*1e490*/  MOV R5, UR4 ;  /* 0x0000000400057c02 */ /* 0x000fca0008000f00 */
[----:B--2---:R-:W-:-:S04]  /*1e4a0*/  IMAD R14, R14, R5, RZ ;  /* 0x000000050e0e7224 */ /* 0x004fc800078e02ff */
[----:B------:R-:W-:-:S05]  /*1e4b0*/  IMAD.IADD R7, R7, 0x1, R14 ;  /* 0x0000000107077824 */ /* 0x000fca00078e020e */
[----:B------:R-:W-:-:S13]  /*1e4c0*/  ISETP.GT.AND P6, PT, R7, R0, PT ;  /* 0x000000000700720c */ /* 0x000fda0003fc4270 */
[----:B------:R-:W-:Y:S05]  /*1e4d0*/  @P6 BRA `(.L_x_5464) ;  /* 0x0000000000a46947 */ /* 0x000fea0003800000 */
.L_x_5467:
        /* <DEDUP_REMOVED lines=35> */
.L_x_5686:
[----:B------:R-:W-:Y:S02]  /*1e710*/  ULDC UR4, c[0x0][0xc38] ;  /* 0x00030e0000047ab9 */ /* 0x000fe40000000800 */
[----:B------:R-:W-:-:S04]  /*1e720*/  IMAD.U32 R5, RZ, RZ, UR4 ;  /* 0x00000004ff057e24 */ /* 0x000fc8000f8e00ff */
[----:B--2---:R-:W-:-:S04]  /*1e730*/  IMAD R14, R14, R5, RZ ;  /* 0x000000050e0e7224 */ /* 0x004fc800078e02ff */
[----:B------:R-:W-:-:S05]  /*1e740*/  IMAD.IADD R7, R14, 0x1, R7 ;  /* 0x000000010e077824 */ /* 0x000fca00078e0207 */
[----:B------:R-:W-:-:S13]  /*1e750*/  ISETP.GT.AND P6, PT, R7, R0, PT ;  /* 0x000000000700720c */ /* 0x000fda0003fc4270 */
[----:B------:R-:W-:Y:S05]  /*1e760*/  @!P6 BRA `(.L_x_5467) ;  /* 0xfffffffc005ce947 */ /* 0x000fea000383ffff */
.L_x_5464:
[----:B------:R-:W-:Y:S01]  /*1e770*/  IMAD.IADD R7, R7, 0x1, -R14 ;  /* 0x0000000107077824 */ /* 0x000fe200078e0a0e */
[----:B------:R-:W-:-:S03]  /*1e780*/  UMOV UR4, 0xffffffff ;  /* 0xffffffff00047882 */ /* 0x000fc60000000000 */
[----:B------:R-:W-:-:S05]  /*1e790*/  IMAD R3, R2, R5, R7 ;  /* 0x0000000502037224 */ /* 0x000fca00078e0207 */
[----:B------:R-:W-:Y:S01]  /*1e7a0*/  ISETP.GT.AND P6, PT, R3, R0, PT ;  /* 0x000000000300720c */ /* 0x000fe20003fc4270 */
[----:B------:R-:W-:-:S12]  /*1e7b0*/  BRA.DIV UR4, `(.L_x_5468) ;  /* 0x0000006204b87947 */ /* 0x000fd8000b800000 */
[----:B------:R-:W-:-:S04]  /*1e7c0*/  VOTE.ANY R3, PT, !P6 ;  /* 0x0000000000037806 */ /* 0x000fc800070e0100 */
[----:B------:R-:W2:Y:S02]  /*1e7d0*/  POPC R12, R3 ;  /* 0x00000003000c7309 */ /* 0x000ea40000000000 */
[----:B--2---:R2:W3:Y:S01]  /*1e7e0*/  SHFL.IDX PT, R17, R17, R12, 0x1f ;  /* 0x00001f0c11117589 */ /* 0x0044e200000e0000 */
[----:B------:R-:W-:-:S03]  /*1e7f0*/  IMAD.IADD R19, R12, 0x1, R19 ;  /* 0x000000010c137824 */ /* 0x000fc600078e0213 */
[----:B------:R2:W4:Y:S04]  /*1e800*/  SHFL.IDX PT, R4, R4, R12, 0x1f ;  /* 0x00001f0c04047589 */ /* 0x00052800000e0000 */
.L_x_5691:
[----:B------:R-:W-:-:S13]  /*1e810*/  ISETP.NE.AND P0, PT, R3, RZ, PT ;  /* 0x000000ff0300720c */ /* 0x000fda0003f05270 */
[----:B------:R-:W-:Y:S05]  /*1e820*/  @!P0 BRA `(.L_x_5469) ;  /* 0x0000000000108947 */ /* 0x000fea0003800000 */
[----:B------:R-:W-:Y:S01]  /*1e830*/  UMOV UR4, 0xffffffff ;  /* 0xffffffff00047882 */ /* 0x000fe20000000000 */
[----:B--2---:R-:W-:Y:S02]  /*1e840*/  VIADD R12, R12, 0xffffffff ;  /* 0xffffffff0c0c7836 */ /* 0x004fe40000000000 */
[----:B------:R-:W-:Y:S05]  /*1e850*/  BRA.DIV UR4, `(.L_x_5470) ;  /* 0x0000006204ec7947 */ /* 0x000fea000b800000 */
[----:B------:R2:W0:Y:S02]  /*1e860*/  SHFL.IDX PT, R6, R2, R12, 0x1f ;  /* 0x00001f0c02067589 */ /* 0x00042400000e0000 */
.L_x_5469:
[----:B----4-:R-:W-:Y:S01]  /*1e870*/  ISETP.NE.AND P0, PT, R4, 0x1, PT ;  /* 0x000000010400780c */ /* 0x010fe20003f05270 */
[----:B0-----:R-:W-:-:S04]  /*1e880*/  IMAD R16, R6, R5, R7 ;  /* 0x0000000506107224 */ /* 0x001fc800078e0207 */
[----:B------:R-:W-:-:S08]  /*1e890*/  IMAD.IADD R0, R0, 0x1, -R16 ;  /* 0x0000000100007824 */ /* 0x000fd000078e0a10 */
[----:B------:R-:W-:Y:S05]  /*1e8a0*/  @!P0 BRA `(.L_x_5471) ;  /* 0x0000000000dc8947 */ /* 0x000fea0003800000 */
[-C--:B---3--:R-:W-:Y:S02]  /*1e8b0*/  IABS R5, R17.reuse ;  /* 0x0000001100057213 */ /* 0x088fe40000000000 */
[----:B------:R-:W-:Y:S02]  /*1e8c0*/  IABS R6, R4 ;  /* 0x0000000400067213 */ /* 0x000fe40000000000 */
[----:B------:R-:W0:Y:S08]  /*1e8d0*/  I2F.RP R7, R5 ;  /* 0x0000000500077306 */ /* 0x000e300000209400 */
[----:B------:R-:W3:Y:S08]  /*1e8e0*/  I2F.RP R8, R6 ;  /* 0x0000000600087306 */ /* 0x000ef00000209400 */
[----:B0-----:R-:W2:Y:S08]  /*1e8f0*/  MUFU.RCP R7, R7 ;  /* 0x0000000700077308 */ /* 0x001eb00000001000 */
[----:B---3--:R-:W-:Y:S01]  /*1e900*/  MUFU.RCP R8, R8 ;  /* 0x0000000800087308 */ /* 0x008fe20000001000 */
[----:B--2---:R-:W-:Y:S01]  /*1e910*/  VIADD R2, R7, 0xffffffe ;  /* 0x0ffffffe07027836 */ /* 0x004fe20000000000 */
        /* <DEDUP_REMOVED lines=34> */
[-C--:B------:R-:W-:Y:S01]  /*1eb40*/  @!P1 IADD3 R3, R3, -R6.reuse, RZ ;  /* 0x8000000603039210 */ /* 0x080fe20007ffe0ff */
        /* <DEDUP_REMOVED lines=13> */
.L_x_5471:
[----:B--2---:R-:W0:Y:S02]  /*1ec20*/  LDC.64 R2, c[0x0][0xc90] ;  /* 0x00032400ff027b82 */ /* 0x004e240000000a00 */
[----:B0-----:R-:W-:-:S05]  /*1ec30*/  IMAD.WIDE R2, R19, 0x4, R2 ;  /* 0x0000000413027825 */ /* 0x001fca00078e0202 */
[----:B------:R0:W3:Y:S02]  /*1ec40*/  LDG.E R6, desc[UR42][R2.64] ;  /* 0x0000002a02067981 */ /* 0x0000e4000c1e1900 */
[----:B0-----:R-:W-:Y:S02]  /*1ec50*/  IMAD.MOV.U32 R2, RZ, RZ, RZ ;  /* 0x000000ffff027224 */ /* 0x001fe400078e00ff */
[----:B---3--:R-:W-:-:S05]  /*1ec60*/  IMAD R7, R17, R6, RZ ;  /* 0x0000000611077224 */ /* 0x008fca00078e02ff */
[----:B------:R-:W-:-:S04]  /*1ec70*/  IABS R4, R7 ;  /* 0x0000000700047213 */ /* 0x000fc80000000000 */
[----:B------:R-:W0:Y:S08]  /*1ec80*/  I2F.RP R8, R4 ;  /* 0x0000000400087306 */ /* 0x000e300000209400 */
[----:B0-----:R-:W0:Y:S02]  /*1ec90*/  MUFU.RCP R8, R8 ;  /* 0x0000000800087308 */ /* 0x001e240000001000 */
[----:B0-----:R-:W-:-:S06]  /*1eca0*/  VIADD R9, R8, 0xffffffe ;  /* 0x0ffffffe08097836 */ /* 0x001fcc0000000000 */
[----:B------:R-:W1:Y:S02]  /*1ecb0*/  F2I.FTZ.U32.TRUNC.NTZ R3, R9 ;  /* 0x0000000900037305 */ /* 0x000e64000021f000 */
[----:B-1----:R-:W-:-:S04]  /*1ecc0*/  IMAD.MOV R11, RZ, RZ, -R3 ;  /* 0x000000ffff0b7224 */ /* 0x002fc800078e0a03 */
        /* <DEDUP_REMOVED lines=49> */
.L_x_5472:
[----:B------:R-:W-:-:S05]  /*1efe0*/  LOP3.LUT R2, RZ, R2, RZ, 0x33, !PT ;  /* 0x00000002ff027212 */ /* 0x000fca00078e33ff */
[----:B------:R-:W-:Y:S01]  /*1eff0*/  IMAD.IADD R17, R17, 0x1, R2 ;  /* 0x0000000111117824 */ /* 0x000fe200078e0202 */
[----:B------:R-:W-:Y:S06]  /*1f000*/  BRA `(.L_x_5473) ;  /* 0x00000000001c7947 */ /* 0x000fec0003800000 */
.L_x_5465:
[----:B------:R-:W-:Y:S01]  /*1f010*/  UMOV UR4, URZ ;  /* 0x0000003f00047c82 */ /* 0x000fe20008000000 */
[----:B------:R-:W-:Y:S01]  /*1f020*/  UMOV UR5, URZ ;  /* 0x0000003f00057c82 */ /* 0x000fe20008000000 */
[----:B------:R-:W-:Y:S01]  /*1f030*/  ULDC UR6, c[0x0][0xc3c] ;  /* 0x00030f0000067ab9 */ /* 0x000fe20000000800 */
[----:B------:R-:W-:Y:S01]  /*1f040*/  IMAD.MOV.U32 R16, RZ, RZ, R0 ;  /* 0x000000ffff107224 */ /* 0x000fe200078e0000 */
[----:B------:R-:W-:Y:S01]  /*1f050*/  MOV R17, UR4 ;  /* 0x0000000400117c02 */ /* 0x000fe20008000f00 */
[----:B------:R-:W-:Y:S02]  /*1f060*/  IMAD.U32 R18, RZ, RZ, UR5 ;  /* 0x00000005ff127e24 */ /* 0x000fe4000f8e00ff */
[----:B------:R-:W-:-:S07]  /*1f070*/  IMAD.U32 R19, RZ, RZ, UR6 ;  /* 0x00000006ff137e24 */ /* 0x000fce000f8e00ff */
.L_x_5473:
        /* <DEDUP_REMOVED lines=10> */
.L_x_5462:
[----:B------:R-:W-:Y:S02]  /*1f120*/  ULDC UR4, c[0x0][0xc3c] ;  /* 0x00030f0000047ab9 */ /* 0x000fe40000000800 */
[----:B0-----:R-:W-:-:S13]  /*1f130*/  ISETP.GE.AND P0, PT, R19, UR4, PT ;  /* 0x0000000413007c0c */ /* 0x001fda000bf06270 */
[----:B------:R-:W-:Y:S05]  /*1f140*/  @!P0 BRA `(.L_x_5474) ;  /* 0xffffff9800fc8947 */ /* 0x000fea000383ffff */
[----:B------:R-:W-:Y:S05]  /*1f150*/  BSYNC B8 ;  /* 0x0000000000087941 */ /* 0x000fea0003800000 */
.L_x_5371:
        /* <DEDUP_REMOVED lines=12> */
.L_x_5694:
[----:B------:R-:W-:Y:S05]  /*1f220*/  BSYNC B0 ;  /* 0x0000000000007941 */ /* 0x000fea0003800000 */
.L_x_5475:
[----:B------:R-:W-:-:S03]  /*1f230*/  UMOV UR4, 0xffffffff ;  /* 0xffffffff00047882 */ /* 0x000fc60000000000 */
[----:B------:R-:W-:Y:S05]  /*1f240*/  BRA.DIV UR4, `(.L_x_5477) ;  /* 0x0000005a04ac7947 */ /* 0x000fea000b800000 */
[----:B0-----:R-:W0:Y:S02]  /*1f250*/  S2R R0, SR_TID.X ;  /* 0x0000000000007919 */ /* 0x001e240000002100 */
[----:B0-----:R-:W-:-:S04]  /*1f260*/  SHF.R.U32.HI R0, RZ, 0x5, R0 ;  /* 0x00000005ff007819 */ /* 0x001fc80000011600 */
[----:B------:R-:W-:-:S05]  /*1f270*/  LOP3.LUT R0, R0, 0x3, RZ, 0xc0, !PT ;  /* 0x0000000300007812 */ /* 0x000fca00078ec0ff */
[----:B------:R0:W1:Y:S02]  /*1f280*/  SHFL.IDX PT, R14, R0, RZ, 0x1f ;  /* 0x00001fff000e7589 */ /* 0x00006400000e0000 */
.L_x_5697:
[----:B-1----:R-:W-:-:S13]  /*1f290*/  ISETP.NE.AND P0, PT, R14, RZ, PT ;  /* 0x000000ff0e00720c */ /* 0x002fda0003f05270 */
[----:B------:R-:W-:Y:S05]  /*1f2a0*/  @P0 BRA `(.L_x_5189) ;  /* 0x0000000000880947 */ /* 0x000fea0003800000 */
[----:B------:R-:W-:-:S03]  /*1f2b0*/  UMOV UR4, 0xffffffff ;  /* 0xffffffff00047882 */ /* 0x000fc60000000000 */
[----:B------:R-:W-:Y:S05]  /*1f2c0*/  BRA.DIV UR4, `(.L_x_5478) ;  /* 0x0000005a04c07947 */ /* 0x000fea000b800000 */
[----:B------:R-:W-:-:S13]  /*1f2d0*/  ELECT P6, URZ, PT ;  /* 0x00000000003f782f */ /* 0x000fda00038c0000 */
.L_x_5700:
[----:B------:R-:W-:Y:S05]  /*1f2e0*/  @!P6 BRA `(.L_x_5189) ;  /* 0x000000000078e947 */ /* 0x000fea0003800000 */
[----:B------:R-:W-:-:S06]  /*1f2f0*/  ULOP3.LUT UR4, UR36, 0x2, URZ, 0xfc, !UPT ;  /* 0x0000000224047892 */ /* 0x000fcc000f8efc3f */
[----:B0-----:R-:W-:-:S05]  /*1f300*/  IMAD.U32 R0, RZ, RZ, UR4 ;  /* 0x00000004ff007e24 */ /* 0x001fca000f8e00ff */
[----:B------:R-:W-:-:S13]  /*1f310*/  ISETP.NE.AND P0, PT, R0, 0x3, PT ;  /* 0x000000030000780c */ /* 0x000fda0003f05270 */
[----:B------:R-:W-:Y:S05]  /*1f320*/  @!P0 BRA `(.L_x_5479) ;  /* 0x0000000000048947 */ /* 0x000fea0003800000 */
[----:B------:R-:W-:Y:S01]  /*1f330*/  BPT.TRAP 0x1 ;  /* 0x000000040000795c */ /* 0x000fe20000300000 */
.L_x_5479:
[C---:B------:R-:W-:Y:S01]  /*1f340*/  IMAD R5, R25.reuse, 0x8, R4 ;  /* 0x0000000819057824 */ /* 0x040fe200078e0204 */
[----:B------:R-:W-:Y:S01]  /*1f350*/  SHF.L.U32 R0, R26, 0x1f, RZ ;  /* 0x0000001f1a007819 */ /* 0x000fe200000006ff */
[----:B------:R-:W-:-:S03]  /*1f360*/  VIADD R25, R25, 0x1 ;  /* 0x0000000119197836 */ /* 0x000fc60000000000 */
[----:B------:R-:W0:Y:S02]  /*1f370*/  SYNCS.PHASECHK.TRANS64.TRYWAIT P1, [R5+URZ+0x22840], R0 ;  /* 0x02284000050075a7 */ /* 0x000e24000802017f */
[----:B------:R-:W-:-:S04]  /*1f380*/  ISETP.NE.AND P2, PT, R25, 0x2, PT ;  /* 0x000000021900780c */ /* 0x000fc80003f45270 */
[----:B------:R-:W-:Y:S01]  /*1f390*/  SEL R3, RZ, 0x1, P2 ;  /* 0x00000001ff037807 */ /* 0x000fe20001000000 */
[----:B0-----:R-:W-:Y:S08]  /*1f3a0*/  @!P1 BRA `(.L_x_5480) ;  /* 0x0000005800a89947 */ /* 0x001ff00003800000 */
.L_x_5701:
[----:B------:R-:W-:Y:S02]  /*1f3b0*/  SEL R25, R25, RZ, P2 ;  /* 0x000000ff19197207 */ /* 0x000fe40001000000 */
[----:B------:R-:W-:Y:S01]  /*1f3c0*/  LOP3.LUT R2, R26, R3, RZ, 0x3c, !PT ;  /* 0x000000031a027212 */ /* 0x000fe200078e3cff */
[----:B------:R-:W-:Y:S06]  /*1f3d0*/  @!P0 BRA `(.L_x_5481) ;  /* 0x0000000000048947 */ /* 0x000fec0003800000 */
[----:B------:R-:W-:Y:S01]  /*1f3e0*/  BPT.TRAP 0x1 ;  /* 0x000000040000795c */ /* 0x000fe20000300000 */
.L_x_5481:
[----:B------:R-:W-:Y:S01]  /*1f3f0*/  IMAD R25, R25, 0x8, R4 ;  /* 0x0000000819197824 */ /* 0x000fe200078e0204 */
[----:B------:R-:W-:-:S04]  /*1f400*/  SHF.L.U32 R2, R2, 0x1f, RZ ;  /* 0x0000001f02027819 */ /* 0x000fc800000006ff */
[----:B------:R-:W1:Y:S02]  /*1f410*/  SYNCS.PHASECHK.TRANS64.TRYWAIT P1, [R25+URZ+0x22840], R2 ;  /* 0x02284002190075a7 */ /* 0x000e64000802017f */
[----:B-1----:R-:W-:Y:S05]  /*1f420*/  @!P1 BRA `(.L_x_5482) ;  /* 0x00000058009c9947 */ /* 0x002fea0003800000 */
.L_x_5702:
[----:B------:R-:W-:Y:S05]  /*1f430*/  @!P0 BRA `(.L_x_5483) ;  /* 0x0000000000048947 */ /* 0x000fea0003800000 */
[----:B------:R-:W-:Y:S01]  /*1f440*/  BPT.TRAP 0x1 ;  /* 0x000000040000795c */ /* 0x000fe20000300000 */
.L_x_5483:
[----:B------:R-:W5:Y:S02]  /*1f450*/  SYNCS.PHASECHK.TRANS64.TRYWAIT P1, [R5+URZ+0x22860], R0 ;  /* 0x02286000050075a7 */ /* 0x000f64000802017f */
[----:B-----5:R-:W-:Y:S05]  /*1f460*/  @!P1 BRA `(.L_x_5484) ;  /* 0x0000005800a09947 */ /* 0x020fea0003800000 */
.L_x_5703:
[----:B------:R-:W-:Y:S05]  /*1f470*/  @!P0 BRA `(.L_x_5485) ;  /* 0x0000000000048947 */ /* 0x000fea0003800000 */
[----:B------:R-:W-:Y:S01]  /*1f480*/  BPT.TRAP 0x1 ;  /* 0x000000040000795c */ /* 0x000fe20000300000 */
.L_x_5485:
[----:B------:R0:W0:Y:S02]  /*1f490*/  SYNCS.PHASECHK.TRANS64.TRYWAIT P0, [R25+URZ+0x22860], R2 ;  /* 0x02286002190075a7 */ /* 0x000024000800017f */
[----:B0-----:R-:W-:Y:S05]  /*1f4a0*/  @!P0 NANOSLEEP.SYNCS 0x989680 ;  /* 0x009896800000895d */ /* 0x001fea0003900000 */
[----:B------:R-:W0:Y:S02]  /*1f4b0*/  @!P0 SYNCS.PHASECHK.TRANS64 P0, [R25+URZ+0x22860], R2 ;  /* 0x02286002190085a7 */ /* 0x000e24000800007f */
[----:B0-----:R-:W-:Y:S05]  /*1f4c0*/  @!P0 BRA `(.L_x_5485) ;  /* 0xfffffffc00f08947 */ /* 0x001fea000383ffff */
.L_x_5189:
[----:B------:R-:W-:Y:S05]  /*1f4d0*/  BSYNC B9 ;  /* 0x0000000000097941 */ /* 0x000fea0003800000 */
.L_x_5186:
[----:B------:R-:W-:Y:S05]  /*1f4e0*/  EXIT ;  /* 0x000000000000794d */ /* 0x000fea0003800000 */
.L_x_5209:
[----:B0-----:R0:W1:Y:S02]  /*1f4f0*/  SYNCS.PHASECHK.TRANS64.TRYWAIT P5, [R87+URZ+0x22890], R95 ;  /* 0x0228905f570075a7 */ /* 0x00106400080a017f */
[----:B-1----:R-:W-:Y:S05]  /*1f500*/  @!P5 NANOSLEEP.SYNCS 0x989680 ;  /* 0x009896800000d95d */ /* 0x002fea0003900000 */
[----:B------:R-:W1:Y:S02]  /*1f510*/  @!P5 SYNCS.PHASECHK.TRANS64 P5, [R87+URZ+0x22890], R95 ;  /* 0x0228905f5700d5a7 */ /* 0x000e6400080a007f */
[----:B-1----:R-:W-:Y:S05]  /*1f520*/  @!P5 BRA `(.L_x_5209) ;  /* 0xfffffffc00f0d947 */ /* 0x002fea000383ffff */
[----:B------:R-:W-:Y:S05]  /*1f530*/  BRA `(.L_x_5486) ;  /* 0xfffffe4000f07947 */ /* 0x000fea000383ffff */
.L_x_5210:
        /* <DEDUP_REMOVED lines=8> */
.L_x_5488:
[----:B------:R-:W-:Y:S05]  /*1f5c0*/  BSYNC B1 ;  /* 0x0000000000017941 */ /* 0x000fea0003800000 */
.L_x_5487:
        /* <DEDUP_REMOVED lines=8> */
.L_x_5489:
[----:B------:R-:W-:Y:S05]  /*1f650*/  BRA `(.L_x_5490) ;  /* 0xfffffe4000bc7947 */ /* 0x000fea000383ffff */
.L_x_5219:
        /* <DEDUP_REMOVED lines=8> */
.L_x_5492:
[----:B------:R-:W-:Y:S05]  /*1f6e0*/  BSYNC B1 ;  /* 0x0000000000017941 */ /* 0x000fea0003800000 */
.L_x_5491:
        /* <DEDUP_REMOVED lines=8> */
.L_x_5493:
[----:B------:R-:W-:Y:S05]  /*1f770*/  BRA `(.L_x_5494) ;  /* 0xfffffe4800447947 */ /* 0x000fea000383ffff */
.L_x_5229:
[----:B-1----:R1:W2:Y:S02]  /*1f780*/  SYNCS.PHASECHK.TRANS64.TRYWAIT P4, [R87+URZ+0x22890], R95 ;  /* 0x0228905f570075a7 */ /* 0x0022a4000808017f */
[----:B--2---:R-:W-:Y:S05]  /*1f790*/  @!P4 NANOSLEEP.SYNCS 0x989680 ;  /* 0x009896800000c95d */ /* 0x004fea0003900000 */
[----:B------:R-:W2:Y:S02]  /*1f7a0*/  @!P4 SYNCS.PHASECHK.TRANS64 P4, [R87+URZ+0x22890], R95 ;  /* 0x0228905f5700c5a7 */ /* 0x000ea4000808007f */
[----:B--2---:R-:W-:Y:S05]  /*1f7b0*/  @!P4 BRA `(.L_x_5229) ;  /* 0xfffffffc00f0c947 */ /* 0x004fea000383ffff */
[----:B------:R-:W-:Y:S05]  /*1f7c0*/  BRA `(.L_x_5495) ;  /* 0xfffffe5400387947 */ /* 0x000fea000383ffff */
.L_x_5230:
[----:B------:R-:W-:Y:S01]  /*1f7d0*/  BSSY B1, `(.L_x_5496) ;  /* 0x0000008000017945 */ /* 0x000fe20003800000 */
[----:B------:R-:W-:Y:S01]  /*1f7e0*/  IMAD.MOV.U32 R13, RZ, RZ, R97 ;  /* 0x000000ffff0d7224 */ /* 0x000fe200078e0061 */
[----:B------:R-:W-:Y:S01]  /*1f7f0*/  MOV R11, 0x1c1f ;  /* 0x00001c1f000b7802 */ /* 0x000fe20000000f00 */
[----:B------:R-:W-:Y:S02]  /*1f800*/  IMAD.MOV.U32 R12, RZ, RZ, RZ ;  /* 0x000000ffff0c7224 */ /* 0x000fe400078e00ff */
[----:B------:R-:W-:-:S07]  /*1f810*/  IMAD.MOV.U32 R15, RZ, RZ, -0x1 ;  /* 0xffffffffff0f7424 */ /* 0x000fce00078e00ff */
[----:B-1----:R-:W-:Y:S05]  /*1f820*/  WARPSYNC.COLLECTIVE R15, `(.L_x_5497) ;  /* 0x000000000f087348 */ /* 0x002fea0003c00000 */
[----:B------:R0:W2:Y:S02]  /*1f830*/  SHFL.IDX P6, R14, R13, R12, R11 ;  /* 0x0000000c0d0e7389 */ /* 0x0000a400000c000b */
[----:B012---:R-:W-:Y:S01]  /*1f840*/  ENDCOLLECTIVE ;  /* 0x000000000000791b */ /* 0x007fe20003800000 */
.L_x_5497:
[----:B------:R-:W-:Y:S05]  /*1f850*/  BSYNC B1 ;  /* 0x0000000000017941 */ /* 0x000fea0003800000 */
.L_x_5496:
        /* <DEDUP_REMOVED lines=8> */
.L_x_5498:
[----:B------:R-:W-:Y:S01]  /*1f8e0*/  IMAD.MOV.U32 R100, RZ, RZ, R14 ;  /* 0x000000ffff647224 */ /* 0x000fe200078e000e */
[----:B------:R-:W-:Y:S06]  /*1f8f0*/  BRA `(.L_x_5499) ;  /* 0xfffffe5400047947 */ /* 0x000fec000383ffff */
.L_x_5235:
        /* <DEDUP_REMOVED lines=8> */
.L_x_5501:
[----:B------:R-:W-:Y:S05]  /*1f980*/  BSYNC B1 ;  /* 0x0000000000017941 */ /* 0x000fea0003800000 */
.L_x_5500:
        /* <DEDUP_REMOVED lines=8> */
.L_x_5502:
[----:B------:R-:W-:Y:S01]  /*1fa10*/  IMAD.MOV.U32 R96, RZ, RZ, R14 ;  /* 0x000000ffff607224 */ /* 0x000fe200078e000e */
[----:B------:R-:W-:Y:S06]  /*1fa20*/  BRA `(.L_x_5503) ;  /* 0xfffffe5800b07947 */ /* 0x000fec000383ffff */
.L_x_5240:
[----:B0-----:R0:W1:Y:S02]  /*1fa30*/  SYNCS.PHASECHK.TRANS64.TRYWAIT P2, [R87+URZ+0x22890], R95 ;  /* 0x0228905f570075a7 */ /* 0x001064000804017f */
[----:B-1----:R-:W-:Y:S05]  /*1fa40*/  @!P2 NANOSLEEP.SYNCS 0x989680 ;  /* 0x009896800000a95d */ /* 0x002fea0003900000 */
[----:B------:R-:W1:Y:S02]  /*1fa50*/  @!P2 SYNCS.PHASECHK.TRANS64 P2, [R87+URZ+0x22890], R95 ;  /* 0x0228905f5700a5a7 */ /* 0x000e64000804007f */
[----:B-1----:R-:W-:Y:S05]  /*1fa60*/  @!P2 BRA `(.L_x_5240) ;  /* 0xfffffffc00f0a947 */ /* 0x002fea000383ffff */
[----:B------:R-:W-:Y:S05]  /*1fa70*/  BRA `(.L_x_5504) ;  /* 0xfffffe6000c87947 */ /* 0x000fea000383ffff */
.L_x_5241:
        /* <DEDUP_REMOVED lines=8> */
.L_x_5506:
[----:B------:R-:W-:Y:S05]  /*1fb00*/  BSYNC B1 ;  /* 0x0000000000017941 */ /* 0x000fea0003800000 */
.L_x_5505:
        /* <DEDUP_REMOVED lines=8> */
.L_x_5507:
[----:B------:R-:W-:Y:S01]  /*1fb90*/  IMAD.MOV.U32 R7, RZ, RZ, R14 ;  /* 0x000000ffff077224 */ /* 0x000fe200078e000e */
[----:B------:R-:W-:Y:S06]  /*1fba0*/  BRA `(.L_x_5508) ;  /* 0xfffffe6000e47947 */ /* 0x000fec000383ffff */
.L_x_5244:
[----:B------:R-:W-:Y:S01]  /*1fbb0*/  BSSY B1, `(.L_x_5509) ;  /* 0x0000008000017945 */ /* 0x000fe20003800000 */
[----:B----4-:R-:W-:Y:S01]  /*1fbc0*/  IMAD.MOV.U32 R13, RZ, RZ, R33 ;  /* 0x000000ffff0d7224 */ /* 0x010fe200078e0021 */
[----:B------:R-:W-:Y:S01]  /*1fbd0*/  MOV R12, 0x1 ;  /* 0x00000001000c7802 */ /* 0x000fe20000000f00 */
[----:B------:R-:W-:Y:S02]  /*1fbe0*/  IMAD.MOV.U32 R11, RZ, RZ, 0x1c1f ;  /* 0x00001c1fff0b7424 */ /* 0x000fe400078e00ff */
[----:B------:R-:W-:-:S07]  /*1fbf0*/  IMAD.MOV.U32 R15, RZ, RZ, -0x1 ;  /* 0xffffffffff0f7424 */ /* 0x000fce00078e00ff */
[----:B0123--:R-:W-:Y:S05]  /*1fc00*/  WARPSYNC.COLLECTIVE R15, `(.L_x_5510) ;  /* 0x000000000f087348 */ /* 0x00ffea0003c00000 */
[----:B------:R4:W0:Y:S02]  /*1fc10*/  SHFL.IDX P6, R14, R13, R12, R11 ;  /* 0x0000000c0d0e7389 */ /* 0x00082400000c000b */
[----:B01234-:R-:W-:Y:S01]  /*1fc20*/  ENDCOLLECTIVE ;  /* 0x000000000000791b */ /* 0x01ffe20003800000 */
.L_x_5510:
[----:B------:R-:W-:Y:S05]  /*1fc30*/  BSYNC B1 ;  /* 0x0000000000017941 */ /* 0x000fea0003800000 */
.L_x_5509:
        /* <DEDUP_REMOVED lines=8> */
.L_x_5511:
[----:B------:R-:W-:Y:S01]  /*1fcc0*/  IMAD.MOV.U32 R7, RZ, RZ, R14 ;  /* 0x000000ffff077224 */ /* 0x000fe200078e000e */
[----:B------:R-:W-:Y:S06]  /*1fcd0*/  BRA `(.L_x_5512) ;  /* 0xfffffe6000e07947 */ /* 0x000fec000383ffff */
.L_x_5248:
[----:B---3--:R3:W4:Y:S02]  /*1fce0*/  SYNCS.PHASECHK.TRANS64.TRYWAIT P3, [R87+URZ+0x228b0], R95 ;  /* 0x0228b05f570075a7 */ /* 0x008724000806017f */
[----:B----4-:R-:W-:Y:S05]  /*1fcf0*/  @!P3 NANOSLEEP.SYNCS 0x989680 ;  /* 0x009896800000b95d */ /* 0x010fea0003900000 */
[----:B------:R-:W4:Y:S02]  /*1fd00*/  @!P3 SYNCS.PHASECHK.TRANS64 P3, [R87+URZ+0x228b0], R95 ;  /* 0x0228b05f5700b5a7 */ /* 0x000f24000806007f */
[----:B----4-:R-:W-:Y:S05]  /*1fd10*/  @!P3 BRA `(.L_x_5248) ;  /* 0xfffffffc00f0b947 */ /* 0x010fea000383ffff */
[----:B------:R-:W-:Y:S05]  /*1fd20*/  BRA `(.L_x_5513) ;  /* 0xfffffe6400587947 */ /* 0x000fea000383ffff */
.L_x_5258:
[----:B------:R-:W-:Y:S01]  /*1fd30*/  BSSY B0, `(.L_x_5514) ;  /* 0x0000007000007945 */ /* 0x000fe20003800000 */
[----:B------:R-:W-:Y:S02]  /*1fd40*/  IMAD.MOV.U32 R12, RZ, RZ, RZ ;  /* 0x000000ffff0c7224 */ /* 0x000fe400078e00ff */
[----:B------:R-:W-:Y:S02]  /*1fd50*/  IMAD.MOV.U32 R11, RZ, RZ, 0x1f ;  /* 0x0000001fff0b7424 */ /* 0x000fe400078e00ff */
[----:B------:R-:W-:-:S07]  /*1fd60*/  IMAD.MOV.U32 R15, RZ, RZ, -0x1 ;  /* 0xffffffffff0f7424 */ /* 0x000fce00078e00ff */
[----:B------:R-:W-:Y:S05]  /*1fd70*/  WARPSYNC.COLLECTIVE R15, `(.L_x_5515) ;  /* 0x000000000f087348 */ /* 0x000fea0003c00000 */
[----:B------:R0:W1:Y:S02]  /*1fd80*/  SHFL.IDX P6, R14, R13, R12, R11 ;  /* 0x0000000c0d0e7389 */ /* 0x00006400000c000b */
[----:B01----:R-:W-:Y:S01]  /*1fd90*/  ENDCOLLECTIVE ;  /* 0x000000000000791b */ /* 0x003fe20003800000 */
.L_x_5515:
[----:B------:R-:W-:Y:S05]  /*1fda0*/  BSYNC B0 ;  /* 0x0000000000007941 */ /* 0x000fea0003800000 */
.L_x_5514:
[----:B------:R-:W-:Y:S05]  /*1fdb0*/  BRA `(.L_x_5516) ;  /* 0xfffffe7400887947 */ /* 0x000fea000383ffff */
.L_x_5270:
        /* <DEDUP_REMOVED lines=8> */
.L_x_5518:
[----:B------:R-:W-:Y:S05]  /*1fe40*/  BSYNC B1 ;  /* 0x0000000000017941 */ /* 0x000fea0003800000 */
.L_x_5517:
        /* <DEDUP_REMOVED lines=8> */
.L_x_5519:
[----:B------:R-:W-:Y:S02]  /*1fed0*/  IMAD.MOV.U32 R13, RZ, RZ, R34 ;  /* 0x000000ffff0d7224 */ /* 0x000fe400078e0022 */
[----:B------:R-:W-:-:S07]  /*1fee0*/  IMAD.MOV.U32 R3, RZ, RZ, R14 ;  /* 0x000000ffff037224 */ /* 0x000fce00078e000e */
[----:B------:R-:W-:Y:S05]  /*1fef0*/  WARPSYNC.COLLECTIVE R15, `(.L_x_5520) ;  /* 0x000000000f087348 */ /* 0x000fea0003c00000 */
[----:B------:R0:W1:Y:S02]  /*1ff00*/  SHFL.IDX P6, R14, R13, R12, R11 ;  /* 0x0000000c0d0e7389 */ /* 0x00006400000c000b */
[----:B01----:R-:W-:Y:S01]  /*1ff10*/  ENDCOLLECTIVE ;  /* 0x000000000000791b */ /* 0x003fe20003800000 */
.L_x_5520:
[----:B------:R-:W-:Y:S02]  /*1ff20*/  IMAD.MOV.U32 R13, RZ, RZ, R30 ;  /* 0x000000ffff0d7224 */ /* 0x000fe400078e001e */
[----:B------:R-:W-:-:S07]  /*1ff30*/  IMAD.MOV.U32 R7, RZ, RZ, R14 ;  /* 0x000000ffff077224 */ /* 0x000fce00078e000e */
[----:B------:R-:W-:Y:S05]  /*1ff40*/  WARPSYNC.COLLECTIVE R15, `(.L_x_5521) ;  /* 0x000000000f087348 */ /* 0x000fea0003c00000 */
[----:B------:R0:W1:Y:S02]  /*1ff50*/  SHFL.IDX P6, R14, R13, R12, R11 ;  /* 0x0000000c0d0e7389 */ /* 0x00006400000c000b */
[----:B01----:R-:W-:Y:S01]  /*1ff60*/  ENDCOLLECTIVE ;  /* 0x000000000000791b */ /* 0x003fe20003800000 */
.L_x_5521:
[----:B------:R-:W-:Y:S01]  /*1ff70*/  IMAD.MOV.U32 R8, RZ, RZ, R14 ;  /* 0x000000ffff087224 */ /* 0x000fe200078e000e */
[----:B------:R-:W-:Y:S06]  /*1ff80*/  BRA `(.L_x_5522) ;  /* 0xfffffe7c00007947 */ /* 0x000fec000383ffff */
.L_x_5273:
[----:B------:R-:W-:Y:S01]  /*1ff90*/  BSSY B1, `(.L_x_5523) ;  /* 0x0000008000017945 */ /* 0x000fe20003800000 */
[----:B------:R-:W-:Y:S01]  /*1ffa0*/  IMAD.MOV.U32 R13, RZ, RZ, R31 ;  /* 0x000000ffff0d7224 */ /* 0x000fe200078e001f */
[----:B------:R-:W-:Y:S01]  /*1ffb0*/  MOV R15, 0xffffffff ;  /* 0xffffffff000f7802 */ /* 0x000fe20000000f00 */
[----:B------:R-:W-:Y:S02]  /*1ffc0*/  IMAD.MOV.U32 R12, RZ, RZ, 0x1 ;  /* 0x00000001ff0c7424 */ /* 0x000fe400078e00ff */
[----:B------:R-:W-:-:S07]  /*1ffd0*/  IMAD.MOV.U32 R11, RZ, RZ, 0x1c1f ;  /* 0x00001c1fff0b7424 */ /* 0x000fce00078e00ff */
[----:B-1--4-:R-:W-:Y:S05]  /*1ffe0*/  WARPSYNC.COLLECTIVE R15, `(.L_x_5524) ;  /* 0x000000000f087348 */ /* 0x012fea0003c00000 */
[----:B------:R0:W2:Y:S02]  /*1fff0*/  SHFL.IDX P6, R14, R13, R12, R11 ;  /* 0x0000000c0d0e7389 */ /* 0x0000a400000c000b */
[----:B012-4-:R-:W-:Y:S01]  /*20000*/  ENDCOLLECTIVE ;  /* 0x000000000000791b */ /* 0x017fe20003800000 */
.L_x_5524:
[----:B------:R-:W-:Y:S05]  /*20010*/  BSYNC B1 ;  /* 0x0000000000017941 */ /* 0x000fea0003800000 */
.L_x_5523:
        /* <DEDUP_REMOVED lines=8> */
.L_x_5525:
[----:B------:R-:W-:Y:S02]  /*200a0*/  IMAD.MOV.U32 R13, RZ, RZ, R34 ;  /* 0x000000ffff0d7224 */ /* 0x000fe400078e0022 */
[----:B------:R-:W-:-:S07]  /*200b0*/  IMAD.MOV.U32 R3, RZ, RZ, R14 ;  /* 0x000000ffff037224 */ /* 0x000fce00078e000e */
[----:B------:R-:W-:Y:S05]  /*200c0*/  WARPSYNC.COLLECTIVE R15, `(.L_x_5526) ;  /* 0x000000000f087348 */ /* 0x000fea0003c00000 */
[----:B------:R0:W1:Y:S02]  /*200d0*/  SHFL.IDX P6, R14, R13, R12, R11 ;  /* 0x0000000c0d0e7389 */ /* 0x00006400000c000b */
[----:B01----:R-:W-:Y:S01]  /*200e0*/  ENDCOLLECTIVE ;  /* 0x000000000000791b */ /* 0x003fe20003800000 */
.L_x_5526:
[----:B------:R-:W-:Y:S02]  /*200f0*/  IMAD.MOV.U32 R13, RZ, RZ, R30 ;  /* 0x000000ffff0d7224 */ /* 0x000fe400078e001e */
[----:B------:R-:W-:-:S07]  /*20100*/  IMAD.MOV.U32 R7, RZ, RZ, R14 ;  /* 0x000000ffff077224 */ /* 0x000fce00078e000e */
[----:B------:R-:W-:Y:S05]  /*20110*/  WARPSYNC.COLLECTIVE R15, `(.L_x_5527) ;  /* 0x000000000f087348 */ /* 0x000fea0003c00000 */
[----:B------:R0:W1:Y:S02]  /*20120*/  SHFL.IDX P6, R14, R13, R12, R11 ;  /* 0x0000000c0d0e7389 */ /* 0x00006400000c000b */
[----:B01----:R-:W-:Y:S01]  /*20130*/  ENDCOLLECTIVE ;  /* 0x000000000000791b */ /* 0x003fe20003800000 */
.L_x_5527:
[----:B------:R-:W-:Y:S01]  /*20140*/  IMAD.MOV.U32 R30, RZ, RZ, R14 ;  /* 0x000000ffff1e7224 */ /* 0x000fe200078e000e */
[----:B------:R-:W-:Y:S06]  /*20150*/  BRA `(.L_x_5528) ;  /* 0xfffffe7c00587947 */ /* 0x000fec000383ffff */
.L_x_5277:
[----:B0-----:R0:W1:Y:S02]  /*20160*/  SYNCS.PHASECHK.TRANS64.TRYWAIT P0, [R19+URZ+0x22800], R34 ;  /* 0x02280022130075a7 */ /* 0x001064000800017f */
[----:B-1----:R-:W-:Y:S05]  /*20170*/  @!P0 NANOSLEEP.SYNCS 0x989680 ;  /* 0x009896800000895d */ /* 0x002fea0003900000 */
[----:B------:R-:W1:Y:S02]  /*20180*/  @!P0 SYNCS.PHASECHK.TRANS64 P0, [R19+URZ+0x22800], R34 ;  /* 0x02280022130085a7 */ /* 0x000e64000800007f */
[----:B-1----:R-:W-:Y:S05]  /*20190*/  @!P0 BRA `(.L_x_5277) ;  /* 0xfffffffc00f08947 */ /* 0x002fea000383ffff */
[----:B------:R-:W-:Y:S05]  /*201a0*/  BRA `(.L_x_5529) ;  /* 0xfffffe80004c7947 */ /* 0x000fea000383ffff */
.L_x_5285:
        /* <DEDUP_REMOVED lines=9> */
.L_x_5531:
[----:B------:R-:W-:Y:S05]  /*20240*/  BSYNC B1 ;  /* 0x0000000000017941 */ /* 0x000fea0003800000 */
.L_x_5530:
[----:B------:R0:W5:Y:S01]  /*20250*/  LDL R8, [R1+0x8] ;  /* 0x0000080001087983 */ /* 0x0001620000100800 */
[----:B------:R-:W-:Y:S01]  /*20260*/  IMAD.MOV.U32 R13, RZ, RZ, R36 ;  /* 0x000000ffff0d7224 */ /* 0x000fe200078e0024 */
[----:B------:R-:W-:Y:S01]  /*20270*/  ISETP.GE.AND P0, PT, R16, R39, PT ;  /* 0x000000271000720c */ /* 0x000fe20003f06270 */
[----:B------:R-:W-:Y:S02]  /*20280*/  IMAD.MOV.U32 R12, RZ, RZ, RZ ;  /* 0x000000ffff0c7224 */ /* 0x000fe400078e00ff */
[----:B------:R-:W-:Y:S02]  /*20290*/  IMAD.MOV.U32 R11, RZ, RZ, 0x1c1f ;  /* 0x00001c1fff0b7424 */ /* 0x000fe400078e00ff */
[----:B------:R-:W-:Y:S02]  /*202a0*/  IMAD.MOV.U32 R15, RZ, RZ, -0x1 ;  /* 0xffffffffff0f7424 */ /* 0x000fe400078e00ff */
[----:B0-----:R-:W-:-:S07]  /*202b0*/  IMAD.MOV.U32 R0, RZ, RZ, R14 ;  /* 0x000000ffff007224 */ /* 0x001fce00078e000e */
[----:B-----5:R-:W-:Y:S05]  /*202c0*/  WARPSYNC.COLLECTIVE R15, `(.L_x_5532) ;  /* 0x000000000f087348 */ /* 0x020fea0003c00000 */
[----:B------:R0:W1:Y:S02]  /*202d0*/  SHFL.IDX P6, R14, R13, R12, R11 ;  /* 0x0000000c0d0e7389 */ /* 0x00006400000c000b */
[----:B01---5:R-:W-:Y:S01]  /*202e0*/  ENDCOLLECTIVE ;  /* 0x000000000000791b */ /* 0x023fe20003800000 */
.L_x_5532:
[----:B------:R-:W-:Y:S02]  /*202f0*/  IMAD.MOV.U32 R13, RZ, RZ, R24 ;  /* 0x000000ffff0d7224 */ /* 0x000fe400078e0018 */
[----:B------:R-:W-:-:S07]  /*20300*/  IMAD.MOV.U32 R3, RZ, RZ, R14 ;  /* 0x000000ffff037224 */ /* 0x000fce00078e000e */
[----:B------:R-:W-:Y:S05]  /*20310*/  WARPSYNC.COLLECTIVE R15, `(.L_x_5533) ;  /* 0x000000000f087348 */ /* 0x000fea0003c00000 */
[----:B------:R0:W1:Y:S02]  /*20320*/  SHFL.IDX P6, R14, R13, R12, R11 ;  /* 0x0000000c0d0e7389 */ /* 0x00006400000c000b */
[----:B01----:R-:W-:Y:S01]  /*20330*/  ENDCOLLECTIVE ;  /* 0x000000000000791b */ /* 0x003fe20003800000 */
.L_x_5533:
[----:B------:R-:W-:Y:S02]  /*20340*/  IMAD.MOV.U32 R13, RZ, RZ, R37 ;  /* 0x000000ffff0d7224 */ /* 0x000fe400078e0025 */
[----:B------:R-:W-:-:S07]  /*20350*/  IMAD.MOV.U32 R4, RZ, RZ, R14 ;  /* 0x000000ffff047224 */ /* 0x000fce00078e000e */
[----:B------:R-:W-:Y:S05]  /*20360*/  WARPSYNC.COLLECTIVE R15, `(.L_x_5534) ;  /* 0x000000000f087348 */ /* 0x000fea0003c00000 */
[----:B------:R0:W1:Y:S02]  /*20370*/  SHFL.IDX P6, R14, R13, R12, R11 ;  /* 0x0000000c0d0e7389 */ /* 0x00006400000c000b */
[----:B01----:R-:W-:Y:S01]  /*20380*/  ENDCOLLECTIVE ;  /* 0x000000000000791b */ /* 0x003fe20003800000 */
.L_x_5534:
[----:B------:R-:W-:-:S05]  /*20390*/  IMAD R25, R8, R6, RZ ;  /* 0x0000000608197224 */ /* 0x000fca00078e02ff */
[----:B------:R-:W-:-:S13]  /*203a0*/  ISETP.GE.OR P1, PT, R40, R25, P0 ;  /* 0x000000192800720c */ /* 0x000fda0000726670 */
[C---:B------:R-:W-:Y:S01]  /*203b0*/  @!P1 IMAD.SHL.U32 R5, R16.reuse, 0x2, RZ ;  /* 0x0000000210059824 */ /* 0x040fe200078e00ff */
[----:B------:R-:W-:-:S04]  /*203c0*/  @!P1 SHF.L.U64.HI R7, R16, 0x1, R17 ;  /* 0x0000000110079819 */ /* 0x000fc80000010211 */
[----:B------:R-:W-:-:S05]  /*203d0*/  @!P1 IADD3 R8, P2, R3, R5, RZ ;  /* 0x0000000503089210 */ /* 0x000fca0007f5e0ff */
[----:B------:R-:W-:-:S06]  /*203e0*/  @!P1 IMAD.X R9, R0, 0x1, R7, P2 ;  /* 0x0000000100099824 */ /* 0x000fcc00010e0607 */
        /* <DEDUP_REMOVED lines=11> */
[----:B--2---:R-:W-:Y:S01]  /*204a0*/  @!P1 IMAD.MOV.U32 R29, RZ, RZ, R11 ;  /* 0x000000ffff1d9224 */ /* 0x004fe200078e000b */
[----:B------:R-:W-:Y:S01]  /*204b0*/  @!P1 MOV R21, R9 ;  /* 0x0000000900159202 */ /* 0x000fe20000000f00 */
[----:B------:R-:W-:-:S02]  /*204c0*/  IMAD.MOV.U32 R11, RZ, RZ, 0x1c1f ;  /* 0x00001c1fff0b7424 */ /* 0x000fc400078e00ff */
[----:B------:R-:W-:Y:S02]  /*204d0*/  @!P1 IMAD.MOV.U32 R20, RZ, RZ, R8 ;  /* 0x000000ffff149224 */ /* 0x000fe400078e0008 */
[----:B------:R-:W-:-:S07]  /*204e0*/  IMAD.MOV.U32 R3, RZ, RZ, R21 ;  /* 0x000000ffff037224 */ /* 0x000fce00078e0015 */
[----:B-----5:R-:W-:Y:S05]  /*204f0*/  WARPSYNC.COLLECTIVE R15, `(.L_x_5535) ;  /* 0x000000000f087348 */ /* 0x020fea0003c00000 */
[----:B------:R0:W1:Y:S02]  /*20500*/  SHFL.IDX P6, R14, R13, R12, R11 ;  /* 0x0000000c0d0e7389 */ /* 0x00006400000c000b */
[----:B01---5:R-:W-:Y:S01]  /*20510*/  ENDCOLLECTIVE ;  /* 0x000000000000791b */ /* 0x023fe20003800000 */
.L_x_5535:
[----:B------:R-:W-:Y:S02]  /*20520*/  IMAD.MOV.U32 R0, RZ, RZ, R20 ;  /* 0x000000ffff007224 */ /* 0x000fe400078e0014 */
[----:B------:R-:W-:Y:S01]  /*20530*/  @!P1 IMAD.MOV.U32 R28, RZ, RZ, R10 ;  /* 0x000000ffff1c9224 */ /* 0x000fe200078e000a */
[----:B------:R-:W-:Y:S01]  /*20540*/  PRMT R48, R48, 0x5410, R3 ;  /* 0x0000541030307816 */ /* 0x000fe20000000003 */
[----:B------:R-:W-:Y:S01]  /*20550*/  IMAD.MOV.U32 R9, RZ, RZ, R29 ;  /* 0x000000ffff097224 */ /* 0x000fe200078e001d */
[----:B------:R-:W-:Y:S01]  /*20560*/  PRMT R38, R38, 0x5410, R0 ;  /* 0x0000541026267816 */ /* 0x000fe20000000000 */
[----:B------:R-:W-:Y:S02]  /*20570*/  @!P1 IMAD.MOV.U32 R30, RZ, RZ, R4 ;  /* 0x000000ffff1e9224 */ /* 0x000fe400078e0004 */
[----:B------:R-:W-:Y:S02]  /*20580*/  @!P1 IMAD.MOV.U32 R31, RZ, RZ, R5 ;  /* 0x000000ffff1f9224 */ /* 0x000fe400078e0005 */
[----:B------:R-:W-:-:S02]  /*20590*/  @!P1 IMAD.MOV.U32 R34, RZ, RZ, R6 ;  /* 0x000000ffff229224 */ /* 0x000fc400078e0006 */
[----:B------:R-:W-:Y:S02]  /*205a0*/  @!P1 IMAD.MOV.U32 R35, RZ, RZ, R7 ;  /* 0x000000ffff239224 */ /* 0x000fe400078e0007 */
[--C-:B------:R-:W-:Y:S01]  /*205b0*/  IMAD.MOV.U32 R13, RZ, RZ, R36.reuse ;  /* 0x000000ffff0d7224 */ /* 0x100fe200078e0024 */
[----:B------:R-:W-:Y:S01]  /*205c0*/  PRMT R36, R9, 0x7610, R36 ;  /* 0x0000761009247816 */ /* 0x000fe20000000024 */
[----:B------:R-:W-:Y:S02]  /*205d0*/  IMAD.MOV.U32 R4, RZ, RZ, R30 ;  /* 0x000000ffff047224 */ /* 0x000fe400078e001e */
[----:B------:R-:W-:Y:S02]  /*205e0*/  IMAD.MOV.U32 R5, RZ, RZ, R31 ;  /* 0x000000ffff057224 */ /* 0x000fe400078e001f */
[----:B------:R-:W-:Y:S02]  /*205f0*/  IMAD.MOV.U32 R8, RZ, RZ, R28 ;  /* 0x000000ffff087224 */ /* 0x000fe400078e001c */
[----:B------:R-:W-:Y:S01]  /*20600*/  IMAD.MOV.U32 R6, RZ, RZ, R34 ;  /* 0x000000ffff067224 */ /* 0x000fe200078e0022 */
[----:B------:R-:W-:Y:S01]  /*20610*/  PRMT R41, R4, 0x5410, R5 ;  /* 0x0000541004297816 */ /* 0x000fe20000000005 */
[----:B------:R-:W-:Y:S01]  /*20620*/  IMAD.MOV.U32 R0, RZ, RZ, R14 ;  /* 0x000000ffff007224 */ /* 0x000fe200078e000e */
[----:B------:R-:W-:-:S07]  /*20630*/  PRMT R38, R8, 0x7610, R38 ;  /* 0x0000761008267816 */ /* 0x000fce0000000026 */
[----:B------:R-:W-:Y:S05]  /*20640*/  WARPSYNC.COLLECTIVE R15, `(.L_x_5536) ;  /* 0x000000000f087348 */ /* 0x000fea0003c00000 */
[----:B------:R0:W1:Y:S02]  /*20650*/  SHFL.IDX P6, R14, R13, R12, R11 ;  /* 0x0000000c0d0e7389 */ /* 0x00006400000c000b */
[----:B01----:R-:W-:Y:S01]  /*20660*/  ENDCOLLECTIVE ;  /* 0x000000000000791b */ /* 0x003fe20003800000 */
.L_x_5536:
[----:B------:R-:W-:Y:S01]  /*20670*/  IMAD.MOV.U32 R7, RZ, RZ, R35 ;  /* 0x000000ffff077224 */ /* 0x000fe200078e0023 */
[----:B------:R-:W-:-:S04]  /*20680*/  CS2R R4, SRZ ;  /* 0x0000000000047805 */ /* 0x000fc8000001ff00 */
[----:B------:R-:W-:Y:S01]  /*20690*/  PRMT R45, R7, 0x5410, R6 ;  /* 0x00005410072d7816 */ /* 0x000fe20000000006 */
[----:B------:R-:W-:Y:S02]  /*206a0*/  IMAD.MOV.U32 R13, RZ, RZ, R24 ;  /* 0x000000ffff0d7224 */ /* 0x000fe400078e0018 */
[----:B------:R-:W-:-:S07]  /*206b0*/  IMAD.MOV.U32 R3, RZ, RZ, R14 ;  /* 0x000000ffff037224 */ /* 0x000fce00078e000e */
[----:B------:R-:W-:Y:S05]  /*206c0*/  WARPSYNC.COLLECTIVE R15, `(.L_x_5537) ;  /* 0x000000000f087348 */ /* 0x000fea0003c00000 */
[----:B------:R0:W1:Y:S02]  /*206d0*/  SHFL.IDX P6, R14, R13, R12, R11 ;  /* 0x0000000c0d0e7389 */ /* 0x00006400000c000b */
[----:B01----:R-:W-:Y:S01]  /*206e0*/  ENDCOLLECTIVE ;  /* 0x000000000000791b */ /* 0x003fe20003800000 */
.L_x_5537:
[----:B------:R-:W-:Y:S02]  /*206f0*/  IMAD.MOV.U32 R13, RZ, RZ, R37 ;  /* 0x000000ffff0d7224 */ /* 0x000fe400078e0025 */
[----:B------:R-:W-:-:S07]  /*20700*/  IMAD.MOV.U32 R24, RZ, RZ, R14 ;  /* 0x000000ffff187224 */ /* 0x000fce00078e000e */
[----:B------:R-:W-:Y:S05]  /*20710*/  WARPSYNC.COLLECTIVE R15, `(.L_x_5538) ;  /* 0x000000000f087348 */ /* 0x000fea0003c00000 */
[----:B------:R0:W1:Y:S02]  /*20720*/  SHFL.IDX P6, R14, R13, R12, R11 ;  /* 0x0000000c0d0e7389 */ /* 0x00006400000c000b */
[----:B01----:R-:W-:Y:S01]  /*20730*/  ENDCOLLECTIVE ;  /* 0x000000000000791b */ /* 0x003fe20003800000 */
.L_x_5538:
[----:B------:R-:W-:Y:S05]  /*20740*/  BRA `(.L_x_5539) ;  /* 0xfffffe8c00587947 */ /* 0x000fea000383ffff */
.L_x_5289:
[----:B0-----:R0:W1:Y:S02]  /*20750*/  SYNCS.PHASECHK.TRANS64.TRYWAIT P1, [R19+URZ+0x22800], R12 ;  /* 0x0228000c130075a7 */ /* 0x001064000802017f */
[----:B-1----:R-:W-:Y:S05]  /*20760*/  @!P1 NANOSLEEP.SYNCS 0x989680 ;  /* 0x009896800000995d */ /* 0x002fea0003900000 */
[----:B------:R-:W1:Y:S02]  /*20770*/  @!P1 SYNCS.PHASECHK.TRANS64 P1, [R19+URZ+0x22800], R12 ;  /* 0x0228000c130095a7 */ /* 0x000e64000802007f */
[----:B-1----:R-:W-:Y:S05]  /*20780*/  @!P1 BRA `(.L_x_5289) ;  /* 0xfffffffc00f09947 */ /* 0x002fea000383ffff */
[----:B------:R-:W-:Y:S05]  /*20790*/  BRA `(.L_x_5540) ;  /* 0xfffffe9000007947 */ /* 0x000fea000383ffff */
.L_x_5295:
[----:B-1----:R1:W3:Y:S02]  /*207a0*/  SYNCS.PHASECHK.TRANS64.TRYWAIT P1, [R13+URZ+0x22830], R74 ;  /* 0x0228304a0d0075a7 */ /* 0x0022e4000802017f */
[----:B---3--:R-:W-:Y:S05]  /*207b0*/  @!P1 NANOSLEEP.SYNCS 0x989680 ;  /* 0x009896800000995d */ /* 0x008fea0003900000 */
[----:B------:R-:W3:Y:S02]  /*207c0*/  @!P1 SYNCS.PHASECHK.TRANS64 P1, [R13+URZ+0x22830], R74 ;  /* 0x0228304a0d0095a7 */ /* 0x000ee4000802007f */
[----:B---3--:R-:W-:Y:S05]  /*207d0*/  @!P1 BRA `(.L_x_5295) ;  /* 0xfffffffc00f09947 */ /* 0x008fea000383ffff */
[----:B------:R-:W-:Y:S05]  /*207e0*/  BRA `(.L_x_5294) ;  /* 0xfffffe9c00d47947 */ /* 0x000fea000383ffff */
.L_x_5301:
[----:B-1----:R1:W2:Y:S02]  /*207f0*/  SYNCS.PHASECHK.TRANS64.TRYWAIT P1, [R13+URZ+0x22850], R74 ;  /* 0x0228504a0d0075a7 */ /* 0x0022a4000802017f */
[----:B--2---:R-:W-:Y:S05]  /*20800*/  @!P1 NANOSLEEP.SYNCS 0x989680 ;  /* 0x009896800000995d */ /* 0x004fea0003900000 */
[----:B------:R-:W2:Y:S02]  /*20810*/  @!P1 SYNCS.PHASECHK.TRANS64 P1, [R13+URZ+0x22850], R74 ;  /* 0x0228504a0d0095a7 */ /* 0x000ea4000802007f */
[----:B--2---:R-:W-:Y:S05]  /*20820*/  @!P1 BRA `(.L_x_5301) ;  /* 0xfffffffc00f09947 */ /* 0x004fea000383ffff */
[----:B------:R-:W-:Y:S05]  /*20830*/  BRA `(.L_x_5300) ;  /* 0xfffffebc00a47947 */ /* 0x000fea000383ffff */
.L_x_5307:
[----:B-1----:R1:W2:Y:S02]  /*20840*/  SYNCS.PHASECHK.TRANS64.TRYWAIT P1, [R14+URZ+0x22830], R15 ;  /* 0x0228300f0e0075a7 */ /* 0x0022a4000802017f */
[----:B--2---:R-:W-:Y:S05]  /*20850*/  @!P1 NANOSLEEP.SYNCS 0x989680 ;  /* 0x009896800000995d */ /* 0x004fea0003900000 */
[----:B------:R-:W2:Y:S02]  /*20860*/  @!P1 SYNCS.PHASECHK.TRANS64 P1, [R14+URZ+0x22830], R15 ;  /* 0x0228300f0e0095a7 */ /* 0x000ea4000802007f */
[----:B--2---:R-:W-:Y:S05]  /*20870*/  @!P1 BRA `(.L_x_5307) ;  /* 0xfffffffc00f09947 */ /* 0x004fea000383ffff */
[----:B------:R-:W-:Y:S05]  /*20880*/  BRA `(.L_x_5306) ;  /* 0xfffffec400307947 */ /* 0x000fea000383ffff */
.L_x_5313:
[----:B-1----:R1:W2:Y:S02]  /*20890*/  SYNCS.PHASECHK.TRANS64.TRYWAIT P1, [R14+URZ+0x22850], R15 ;  /* 0x0228500f0e0075a7 */ /* 0x0022a4000802017f */
[----:B--2---:R-:W-:Y:S05]  /*208a0*/  @!P1 NANOSLEEP.SYNCS 0x989680 ;  /* 0x009896800000995d */ /* 0x004fea0003900000 */
[----:B------:R-:W2:Y:S02]  /*208b0*/  @!P1 SYNCS.PHASECHK.TRANS64 P1, [R14+URZ+0x22850], R15 ;  /* 0x0228500f0e0095a7 */ /* 0x000ea4000802007f */
[----:B--2---:R-:W-:Y:S05]  /*208c0*/  @!P1 BRA `(.L_x_5313) ;  /* 0xfffffffc00f09947 */ /* 0x004fea000383ffff */
[----:B------:R-:W-:Y:S05]  /*208d0*/  BRA `(.L_x_5312) ;  /* 0xfffffee800fc7947 */ /* 0x000fea000383ffff */
.L_x_5320:
[----:B-1----:R1:W2:Y:S02]  /*208e0*/  SYNCS.PHASECHK.TRANS64.TRYWAIT P1, [R14+URZ+0x22830], R15 ;  /* 0x0228300f0e0075a7 */ /* 0x0022a4000802017f */
[----:B--2---:R-:W-:Y:S05]  /*208f0*/  @!P1 NANOSLEEP.SYNCS 0x989680 ;  /* 0x009896800000995d */ /* 0x004fea0003900000 */
[----:B------:R-:W2:Y:S02]  /*20900*/  @!P1 SYNCS.PHASECHK.TRANS64 P1, [R14+URZ+0x22830], R15 ;  /* 0x0228300f0e0095a7 */ /* 0x000ea4000802007f */
[----:B--2---:R-:W-:Y:S05]  /*20910*/  @!P1 BRA `(.L_x_5320) ;  /* 0xfffffffc00f09947 */ /* 0x004fea000383ffff */
[----:B------:R-:W-:Y:S05]  /*20920*/  BRA `(.L_x_5319) ;  /* 0xfffffef0004c7947 */ /* 0x000fea000383ffff */
.L_x_5326:
[----:B-1----:R1:W2:Y:S02]  /*20930*/  SYNCS.PHASECHK.TRANS64.TRYWAIT P1, [R14+URZ+0x22850], R15 ;  /* 0x0228500f0e0075a7 */ /* 0x0022a4000802017f */
[----:B--2---:R-:W-:Y:S05]  /*20940*/  @!P1 NANOSLEEP.SYNCS 0x989680 ;  /* 0x009896800000995d */ /* 0x004fea0003900000 */
[----:B------:R-:W2:Y:S02]  /*20950*/  @!P1 SYNCS.PHASECHK.TRANS64 P1, [R14+URZ+0x22850], R15 ;  /* 0x0228500f0e0095a7 */ /* 0x000ea4000802007f */
[----:B--2---:R-:W-:Y:S05]  /*20960*/  @!P1 BRA `(.L_x_5326) ;  /* 0xfffffffc00f09947 */ /* 0x004fea000383ffff */
[----:B------:R-:W-:Y:S05]  /*20970*/  BRA `(.L_x_5325) ;  /* 0xffffff1000347947 */ /* 0x000fea000383ffff */
.L_x_5333:
[----:B------:R-:W-:Y:S02]  /*20980*/  IMAD.MOV.U32 R13, RZ, RZ, R20 ;  /* 0x000000ffff0d7224 */ /* 0x000fe400078e0014 */
[----:B------:R-:W-:Y:S02]  /*20990*/  IMAD.MOV.U32 R12, RZ, RZ, RZ ;  /* 0x000000ffff0c7224 */ /* 0x000fe400078e00ff */
[----:B------:R-:W-:Y:S02]  /*209a0*/  IMAD.MOV.U32 R11, RZ, RZ, 0x181f ;  /* 0x0000181fff0b7424 */ /* 0x000fe400078e00ff */
[----:B------:R-:W-:-:S07]  /*209b0*/  IMAD.MOV.U32 R15, RZ, RZ, -0x1 ;  /* 0xffffffffff0f7424 */ /* 0x000fce00078e00ff */
[----:B-----5:R-:W-:Y:S05]  /*209c0*/  WARPSYNC.COLLECTIVE R15, `(.L_x_5541) ;  /* 0x000000000f087348 */ /* 0x020fea0003c00000 */
[----:B------:R0:W1:Y:S02]  /*209d0*/  SHFL.IDX P6, R14, R13, R12, R11 ;  /* 0x0000000c0d0e7389 */ /* 0x00006400000c000b */
[----:B01---5:R-:W-:Y:S01]  /*209e0*/  ENDCOLLECTIVE ;  /* 0x000000000000791b */ /* 0x023fe20003800000 */
.L_x_5541:
[----:B------:R-:W-:Y:S01]  /*209f0*/  MOV R13, R4 ;  /* 0x00000004000d7202 */ /* 0x000fe20000000f00 */
[----:B------:R-:W-:-:S07]  /*20a00*/  IMAD.MOV.U32 R3, RZ, RZ, R14 ;  /* 0x000000ffff037224 */ /* 0x000fce00078e000e */
[----:B------:R-:W-:Y:S05]  /*20a10*/  WARPSYNC.COLLECTIVE R15, `(.L_x_5542) ;  /* 0x000000000f087348 */ /* 0x000fea0003c00000 */
[----:B------:R0:W1:Y:S02]  /*20a20*/  SHFL.IDX P6, R14, R13, R12, R11 ;  /* 0x0000000c0d0e7389 */ /* 0x00006400000c000b */
[----:B01----:R-:W-:Y:S01]  /*20a30*/  ENDCOLLECTIVE ;  /* 0x000000000000791b */ /* 0x003fe20003800000 */
.L_x_5542:
[----:B------:R-:W-:Y:S05]  /*20a40*/  BRA `(.L_x_5543) ;  /* 0xffffff3800847947 */ /* 0x000fea000383ffff */
.L_x_5336:
        /* <DEDUP_REMOVED lines=8> */
.L_x_5545:
[----:B------:R-:W-:Y:S05]  /*20ad0*/  BSYNC B1 ;  /* 0x0000000000017941 */ /* 0x000fea0003800000 */
.L_x_5544:
        /* <DEDUP_REMOVED lines=8> */
.L_x_5546:
[----:B------:R-:W-:Y:S05]  /*20b60*/  BRA `(.L_x_5547) ;  /* 0xffffff3800cc7947 */ /* 0x000fea000383ffff */
.L_x_5339:
[----:B------:R-:W-:Y:S01]  /*20b70*/  BSSY B1, `(.L_x_5548) ;  /* 0x0000008000017945 */ /* 0x000fe20003800000 */
[----:B---3--:R-:W-:Y:S02]  /*20b80*/  IMAD.MOV.U32 R13, RZ, RZ, R20 ;  /* 0x000000ffff0d7224 */ /* 0x008fe400078e0014 */
[----:B------:R-:W-:Y:S02]  /*20b90*/  IMAD.MOV.U32 R12, RZ, RZ, 0x2 ;  /* 0x00000002ff0c7424 */ /* 0x000fe400078e00ff */
[----:B------:R-:W-:Y:S02]  /*20ba0*/  IMAD.MOV.U32 R11, RZ, RZ, 0x181f ;  /* 0x0000181fff0b7424 */ /* 0x000fe400078e00ff */
[----:B------:R-:W-:-:S07]  /*20bb0*/  IMAD.MOV.U32 R15, RZ, RZ, -0x1 ;  /* 0xffffffffff0f7424 */ /* 0x000fce00078e00ff */
[----:B012-45:R-:W-:Y:S05]  /*20bc0*/  WARPSYNC.COLLECTIVE R15, `(.L_x_5549) ;  /* 0x000000000f087348 */ /* 0x037fea0003c00000 */
[----:B--2---:R2:W3:Y:S02]  /*20bd0*/  SHFL.IDX P6, R14, R13, R12, R11 ;  /* 0x0000000c0d0e7389 */ /* 0x0044e400000c000b */
[----:B012345:R-:W-:Y:S01]  /*20be0*/  ENDCOLLECTIVE ;  /* 0x000000000000791b */ /* 0x03ffe20003800000 */
.L_x_5549:
[----:B------:R-:W-:Y:S05]  /*20bf0*/  BSYNC B1 ;  /* 0x0000000000017941 */ /* 0x000fea0003800000 */
.L_x_5548:
        /* <DEDUP_REMOVED lines=8> */
.L_x_5550:
[----:B------:R-:W-:Y:S05]  /*20c80*/  BRA `(.L_x_5551) ;  /* 0xffffff3c00147947 */ /* 0x000fea000383ffff */
.L_x_5342:
        /* <DEDUP_REMOVED lines=8> */
.L_x_5553:
[----:B------:R-:W-:Y:S05]  /*20d10*/  BSYNC B1 ;  /* 0x0000000000017941 */ /* 0x000fea0003800000 */
.L_x_5552:
        /* <DEDUP_REMOVED lines=8> */
.L_x_5554:
[----:B------:R-:W-:Y:S05]  /*20da0*/  BRA `(.L_x_5555) ;  /* 0xffffff3c005c7947 */ /* 0x000fea000383ffff */
.L_x_5344:
[----:B------:R-:W-:Y:S01]  /*20db0*/  IMAD.MOV.U32 R13, RZ, RZ, R4 ;  /* 0x000000ffff0d7224 */ /* 0x000fe200078e0004 */
[----:B------:R-:W-:Y:S01]  /*20dc0*/  MOV R12, RZ ;  /* 0x000000ff000c7202 */ /* 0x000fe20000000f00 */
[----:B------:R-:W-:Y:S02]  /*20dd0*/  IMAD.MOV.U32 R11, RZ, RZ, 0x1c1f ;  /* 0x00001c1fff0b7424 */ /* 0x000fe400078e00ff */
[----:B------:R-:W-:-:S07]  /*20de0*/  IMAD.MOV.U32 R15, RZ, RZ, -0x1 ;  /* 0xffffffffff0f7424 */ /* 0x000fce00078e00ff */
[----:B------:R-:W-:Y:S05]  /*20df0*/  WARPSYNC.COLLECTIVE R15, `(.L_x_5556) ;  /* 0x000000000f087348 */ /* 0x000fea0003c00000 */
[----:B------:R0:W1:Y:S02]  /*20e00*/  SHFL.IDX P6, R14, R13, R12, R11 ;  /* 0x0000000c0d0e7389 */ /* 0x00006400000c000b */
[----:B01----:R-:W-:Y:S01]  /*20e10*/  ENDCOLLECTIVE ;  /* 0x000000000000791b */ /* 0x003fe20003800000 */
.L_x_5556:
[----:B------:R-:W-:Y:S02]  /*20e20*/  IMAD.MOV.U32 R13, RZ, RZ, R3 ;  /* 0x000000ffff0d7224 */ /* 0x000fe400078e0003 */
[----:B------:R-:W-:-:S07]  /*20e30*/  IMAD.MOV.U32 R20, RZ, RZ, R14 ;  /* 0x000000ffff147224 */ /* 0x000fce00078e000e */
[----:B------:R-:W-:Y:S05]  /*20e40*/  WARPSYNC.COLLECTIVE R15, `(.L_x_5557) ;  /* 0x000000000f087348 */ /* 0x000fea0003c00000 */
[----:B------:R0:W1:Y:S02]  /*20e50*/  SHFL.IDX P6, R14, R13, R12, R11 ;  /* 0x0000000c0d0e7389 */ /* 0x00006400000c000b */
[----:B01----:R-:W-:Y:S01]  /*20e60*/  ENDCOLLECTIVE ;  /* 0x000000000000791b */ /* 0x003fe20003800000 */
.L_x_5557:
[----:B------:R-:W-:Y:S01]  /*20e70*/  IMAD.MOV.U32 R12, RZ, RZ, R14 ;  /* 0x000000ffff0c7224 */ /* 0x000fe200078e000e */
[----:B------:R-:W-:Y:S06]  /*20e80*/  BRA `(.L_x_5558) ;  /* 0xffffff40005c7947 */ /* 0x000fec000383ffff */
.L_x_5347:
        /* <DEDUP_REMOVED lines=8> */
.L_x_5560:
[----:B------:R-:W-:Y:S05]  /*20f10*/  BSYNC B1 ;  /* 0x0000000000017941 */ /* 0x000fea0003800000 */
.L_x_5559:
        /* <DEDUP_REMOVED lines=8> */
.L_x_5561:
[----:B------:R-:W-:Y:S01]  /*20fa0*/  IMAD.MOV.U32 R3, RZ, RZ, R14 ;  /* 0x000000ffff037224 */ /* 0x000fe200078e000e */
[----:B------:R-:W-:Y:S06]  /*20fb0*/  BRA `(.L_x_5562) ;  /* 0xffffff4c00347947 */ /* 0x000fec000383ffff */
.L_x_5351:
[----:B------:R-:W-:Y:S02]  /*20fc0*/  IMAD.MOV.U32 R13, RZ, RZ, R4 ;  /* 0x000000ffff0d7224 */ /* 0x000fe400078e0004 */
[----:B------:R-:W-:Y:S02]  /*20fd0*/  IMAD.MOV.U32 R12, RZ, RZ, RZ ;  /* 0x000000ffff0c7224 */ /* 0x000fe400078e00ff */
[----:B------:R-:W-:Y:S02]  /*20fe0*/  IMAD.MOV.U32 R11, RZ, RZ, 0x181f ;  /* 0x0000181fff0b7424 */ /* 0x000fe400078e00ff */
[----:B------:R-:W-:-:S07]  /*20ff0*/  IMAD.MOV.U32 R15, RZ, RZ, -0x1 ;  /* 0xffffffffff0f7424 */ /* 0x000fce00078e00ff */
[----:B0-----:R-:W-:Y:S05]  /*21000*/  WARPSYNC.COLLECTIVE R15, `(.L_x_5563) ;  /* 0x000000000f087348 */ /* 0x001fea0003c00000 */
[----:B------:R1:W2:Y:S02]  /*21010*/  SHFL.IDX P6, R14, R13, R12, R11 ;  /* 0x0000000c0d0e7389 */ /* 0x0002a400000c000b */
[----:B012---:R-:W-:Y:S01]  /*21020*/  ENDCOLLECTIVE ;  /* 0x000000000000791b */ /* 0x007fe20003800000 */
.L_x_5563:
[----:B------:R-:W-:Y:S02]  /*21030*/  IMAD.MOV.U32 R13, RZ, RZ, R0 ;  /* 0x000000ffff0d7224 */ /* 0x000fe400078e0000 */
[----:B------:R-:W-:-:S07]  /*21040*/  IMAD.MOV.U32 R3, RZ, RZ, R14 ;  /* 0x000000ffff037224 */ /* 0x000fce00078e000e */
[----:B------:R-:W-:Y:S05]  /*21050*/  WARPSYNC.COLLECTIVE R15, `(.L_x_5564) ;  /* 0x000000000f087348 */ /* 0x000fea0003c00000 */
[----:B------:R0:W1:Y:S02]  /*21060*/  SHFL.IDX P6, R14, R13, R12, R11 ;  /* 0x0000000c0d0e7389 */ /* 0x00006400000c000b */
[----:B01----:R-:W-:Y:S01]  /*21070*/  ENDCOLLECTIVE ;  /* 0x000000000000791b */ /* 0x003fe20003800000 */
.L_x_5564:
[----:B------:R-:W-:Y:S01]  /*21080*/  IMAD.MOV.U32 R9, RZ, RZ, R14 ;  /* 0x000000ffff097224 */ /* 0x000fe200078e000e */
[----:B------:R-:W-:Y:S06]  /*21090*/  BRA `(.L_x_5565) ;  /* 0xffffff6000947947 */ /* 0x000fec000383ffff */
.L_x_5354:
        /* <DEDUP_REMOVED lines=8> */
.L_x_5567:
[----:B------:R-:W-:Y:S05]  /*21120*/  BSYNC B1 ;  /* 0x0000000000017941 */ /* 0x000fea0003800000 */
.L_x_5566:
        /* <DEDUP_REMOVED lines=8> */
.L_x_5568:
[----:B------:R-:W-:Y:S01]  /*211b0*/  IMAD.MOV.U32 R9, RZ, RZ, R14 ;  /* 0x000000ffff097224 */ /* 0x000fe200078e000e */
[----:B------:R-:W-:Y:S06]  /*211c0*/  BRA `(.L_x_5569) ;  /* 0xffffff6000dc7947 */ /* 0x000fec000383ffff */
.L_x_5357:
        /* <DEDUP_REMOVED lines=8> */
.L_x_5571:
[----:B------:R-:W-:Y:S05]  /*21250*/  BSYNC B1 ;  /* 0x0000000000017941 */ /* 0x000fea0003800000 */
.L_x_5570:
        /* <DEDUP_REMOVED lines=8> */
.L_x_5572:
[----:B------:R-:W-:Y:S01]  /*212e0*/  IMAD.MOV.U32 R9, RZ, RZ, R14 ;  /* 0x000000ffff097224 */ /* 0x000fe200078e000e */
[----:B------:R-:W-:Y:S06]  /*212f0*/  BRA `(.L_x_5573) ;  /* 0xffffff6400207947 */ /* 0x000fec000383ffff */
.L_x_5360:
[----:B------:R-:W-:Y:S01]  /*21300*/  BSSY B1, `(.L_x_5574) ;  /* 0x0000008000017945 */ /* 0x000fe20003800000 */
[----:B0-----:R-:W-:Y:S02]  /*21310*/  IMAD.MOV.U32 R13, RZ, RZ, R4 ;  /* 0x000000ffff0d7224 */ /* 0x001fe400078e0004 */
[----:B------:R-:W-:Y:S02]  /*21320*/  IMAD.MOV.U32 R12, RZ, RZ, 0x3 ;  /* 0x00000003ff0c7424 */ /* 0x000fe400078e00ff */
[----:B------:R-:W-:Y:S02]  /*21330*/  IMAD.MOV.U32 R11, RZ, RZ, 0x181f ;  /* 0x0000181fff0b7424 */ /* 0x000fe400078e00ff */
[----:B------:R-:W-:-:S07]  /*21340*/  IMAD.MOV.U32 R15, RZ, RZ, -0x1 ;  /* 0xffffffffff0f7424 */ /* 0x000fce00078e00ff */
[----:B-1234-:R-:W-:Y:S05]  /*21350*/  WARPSYNC.COLLECTIVE R15, `(.L_x_5575) ;  /* 0x000000000f087348 */ /* 0x01efea0003c00000 */
[----:B------:R0:W0:Y:S02]  /*21360*/  SHFL.IDX P6, R14, R13, R12, R11 ;  /* 0x0000000c0d0e7389 */ /* 0x00002400000c000b */
[----:B01234-:R-:W-:Y:S01]  /*21370*/  ENDCOLLECTIVE ;  /* 0x000000000000791b */ /* 0x01ffe20003800000 */
.L_x_5575:
[----:B------:R-:W-:Y:S05]  /*21380*/  BSYNC B1 ;  /* 0x0000000000017941 */ /* 0x000fea0003800000 */
.L_x_5574:
        /* <DEDUP_REMOVED lines=8> */
.L_x_5576:
[----:B------:R-:W-:Y:S01]  /*21410*/  IMAD.MOV.U32 R9, RZ, RZ, R14 ;  /* 0x000000ffff097224 */ /* 0x000fe200078e000e */
[----:B------:R-:W-:Y:S06]  /*21420*/  BRA `(.L_x_5577) ;  /* 0xffffff6400647947 */ /* 0x000fec000383ffff */
.L_x_5379:
[----:B-1----:R-:W0:Y:S01]  /*21430*/  S2R R11, SR_TID.X ;  /* 0x00000000000b7919 */ /* 0x002e220000002100 */
[----:B------:R-:W-:Y:S01]  /*21440*/  BSSY B1, `(.L_x_5578) ;  /* 0x000000a000017945 */ /* 0x000fe20003800000 */
[----:B------:R-:W-:Y:S02]  /*21450*/  IMAD.MOV.U32 R12, RZ, RZ, RZ ;  /* 0x000000ffff0c7224 */ /* 0x000fe400078e00ff */
[----:B------:R-:W-:Y:S01]  /*21460*/  IMAD.MOV.U32 R15, RZ, RZ, -0x1 ;  /* 0xffffffffff0f7424 */ /* 0x000fe200078e00ff */
[----:B0-----:R-:W-:-:S04]  /*21470*/  SHF.R.U32.HI R11, RZ, 0x5, R11 ;  /* 0x00000005ff0b7819 */ /* 0x001fc8000001160b */
[----:B------:R-:W-:-:S05]  /*21480*/  LOP3.LUT R11, R11, 0x3, RZ, 0xc0, !PT ;  /* 0x000000030b0b7812 */ /* 0x000fca00078ec0ff */
[----:B------:R-:W-:Y:S02]  /*21490*/  IMAD.MOV.U32 R13, RZ, RZ, R11 ;  /* 0x000000ffff0d7224 */ /* 0x000fe400078e000b */
[----:B------:R-:W-:-:S07]  /*214a0*/  IMAD.MOV.U32 R11, RZ, RZ, 0x1f ;  /* 0x0000001fff0b7424 */ /* 0x000fce00078e00ff */
[----:B------:R-:W-:Y:S05]  /*214b0*/  WARPSYNC.COLLECTIVE R15, `(.L_x_5579) ;  /* 0x000000000f087348 */ /* 0x000fea0003c00000 */
[----:B------:R0:W1:Y:S02]  /*214c0*/  SHFL.IDX P6, R14, R13, R12, R11 ;  /* 0x0000000c0d0e7389 */ /* 0x00006400000c000b */
[----:B01----:R-:W-:Y:S01]  /*214d0*/  ENDCOLLECTIVE ;  /* 0x000000000000791b */ /* 0x003fe20003800000 */
.L_x_5579:
[----:B------:R-:W-:Y:S05]  /*214e0*/  BSYNC B1 ;  /* 0x0000000000017941 */ /* 0x000fea0003800000 */
.L_x_5578:
[----:B------:R-:W-:Y:S05]  /*214f0*/  BRA `(.L_x_5580) ;  /* 0xffffff80009c7947 */ /* 0x000fea000383ffff */
.L_x_5381:
[----:B------:R-:W-:Y:S01]  /*21500*/  BSSY B1, `(.L_x_5581) ;  /* 0x0000006000017945 */ /* 0x000fe20003800000 */
[----:B------:R-:W-:-:S07]  /*21510*/  IMAD.MOV.U32 R15, RZ, RZ, -0x1 ;  /* 0xffffffffff0f7424 */ /* 0x000fce00078e00ff */
[----:B01----:R-:W-:Y:S05]  /*21520*/  WARPSYNC.COLLECTIVE R15, `(.L_x_5582) ;  /* 0x000000000f0c7348 */ /* 0x003fea0003c00000 */
[----:B------:R-:W-:Y:S02]  /*21530*/  ELECT P6, UR62, PT ;  /* 0x00000000003e782f */ /* 0x000fe400038c0000 */
[----:B------:R-:W-:Y:S01]  /*21540*/  MOV R14, UR62 ;  /* 0x0000003e000e7c02 */ /* 0x000fe20008000f00 */
[----:B01----:R-:W-:Y:S10]  /*21550*/  ENDCOLLECTIVE ;  /* 0x000000000000791b */ /* 0x003ff40003800000 */
.L_x_5582:
[----:B------:R-:W-:Y:S05]  /*21560*/  BSYNC B1 ;  /* 0x0000000000017941 */ /* 0x000fea0003800000 */
.L_x_5581:
[----:B------:R-:W-:Y:S05]  /*21570*/  BRA `(.L_x_5380) ;  /* 0xffffff8000947947 */ /* 0x000fea000383ffff */
.L_x_5383:
[----:B0-----:R0:W2:Y:S02]  /*21580*/  SYNCS.PHASECHK.TRANS64.TRYWAIT P0, [R22+URZ+0x22820], R3 ;  /* 0x02282003160075a7 */ /* 0x0010a4000800017f */
[----:B--2---:R-:W-:Y:S05]  /*21590*/  @!P0 NANOSLEEP.SYNCS 0x989680 ;  /* 0x009896800000895d */ /* 0x004fea0003900000 */
[----:B------:R-:W2:Y:S02]  /*215a0*/  @!P0 SYNCS.PHASECHK.TRANS64 P0, [R22+URZ+0x22820], R3 ;  /* 0x02282003160085a7 */ /* 0x000ea4000800007f */
[----:B--2---:R-:W-:Y:S05]  /*215b0*/  @!P0 BRA `(.L_x_5383) ;  /* 0xfffffffc00f08947 */ /* 0x004fea000383ffff */
[----:B------:R-:W-:Y:S05]  /*215c0*/  BRA `(.L_x_5583) ;  /* 0xffffff8000a47947 */ /* 0x000fea000383ffff */
.L_x_5387:
[----:B0-----:R0:W2:Y:S02]  /*215d0*/  SYNCS.PHASECHK.TRANS64.TRYWAIT P0, [R3+URZ+0x228a0], R9 ;  /* 0x0228a009030075a7 */ /* 0x0010a4000800017f */
[----:B--2---:R-:W-:Y:S05]  /*215e0*/  @!P0 NANOSLEEP.SYNCS 0x989680 ;  /* 0x009896800000895d */ /* 0x004fea0003900000 */
[----:B------:R-:W2:Y:S02]  /*215f0*/  @!P0 SYNCS.PHASECHK.TRANS64 P0, [R3+URZ+0x228a0], R9 ;  /* 0x0228a009030085a7 */ /* 0x000ea4000800007f */
[----:B--2---:R-:W-:Y:S05]  /*21600*/  @!P0 BRA `(.L_x_5387) ;  /* 0xfffffffc00f08947 */ /* 0x004fea000383ffff */
[----:B------:R-:W-:Y:S05]  /*21610*/  BRA `(.L_x_5584) ;  /* 0xffffff8000bc7947 */ /* 0x000fea000383ffff */
.L_x_5392:
[----:B-1----:R1:W2:Y:S02]  /*21620*/  SYNCS.PHASECHK.TRANS64.TRYWAIT P0, [R3+URZ+0x228c0], R9 ;  /* 0x0228c009030075a7 */ /* 0x0022a4000800017f */
[----:B--2---:R-:W-:Y:S05]  /*21630*/  @!P0 NANOSLEEP.SYNCS 0x989680 ;  /* 0x009896800000895d */ /* 0x004fea0003900000 */
[----:B------:R-:W2:Y:S02]  /*21640*/  @!P0 SYNCS.PHASECHK.TRANS64 P0, [R3+URZ+0x228c0], R9 ;  /* 0x0228c009030085a7 */ /* 0x000ea4000800007f */
[----:B--2---:R-:W-:Y:S05]  /*21650*/  @!P0 BRA `(.L_x_5392) ;  /* 0xfffffffc00f08947 */ /* 0x004fea000383ffff */
[----:B------:R-:W-:Y:S05]  /*21660*/  BRA `(.L_x_5585) ;  /* 0xffffff8400387947 */ /* 0x000fea000383ffff */
.L_x_5402:
[----:B0-----:R0:W2:Y:S02]  /*21670*/  SYNCS.PHASECHK.TRANS64.TRYWAIT P1, [R9+URZ+0x228a0], R2 ;  /* 0x0228a002090075a7 */ /* 0x0010a4000802017f */
[----:B--2---:R-:W-:Y:S05]  /*21680*/  @!P1 NANOSLEEP.SYNCS 0x989680 ;  /* 0x009896800000995d */ /* 0x004fea0003900000 */
[----:B------:R-:W2:Y:S02]  /*21690*/  @!P1 SYNCS.PHASECHK.TRANS64 P1, [R9+URZ+0x228a0], R2 ;  /* 0x0228a002090095a7 */ /* 0x000ea4000802007f */
[----:B--2---:R-:W-:Y:S05]  /*216a0*/  @!P1 BRA `(.L_x_5402) ;  /* 0xfffffffc00f09947 */ /* 0x004fea000383ffff */
[----:B------:R-:W-:Y:S05]  /*216b0*/  BRA `(.L_x_5586) ;  /* 0xffffff8800ac7947 */ /* 0x000fea000383ffff */
.L_x_5407:
[----:B-1----:R1:W2:Y:S02]  /*216c0*/  SYNCS.PHASECHK.TRANS64.TRYWAIT P1, [R9+URZ+0x228c0], R2 ;  /* 0x0228c002090075a7 */ /* 0x0022a4000802017f */
[----:B--2---:R-:W-:Y:S05]  /*216d0*/  @!P1 NANOSLEEP.SYNCS 0x989680 ;  /* 0x009896800000995d */ /* 0x004fea0003900000 */
[----:B------:R-:W2:Y:S02]  /*216e0*/  @!P1 SYNCS.PHASECHK.TRANS64 P1, [R9+URZ+0x228c0], R2 ;  /* 0x0228c002090095a7 */ /* 0x000ea4000802007f */
[----:B--2---:R-:W-:Y:S05]  /*216f0*/  @!P1 BRA `(.L_x_5407) ;  /* 0xfffffffc00f09947 */ /* 0x004fea000383ffff */
[----:B------:R-:W-:Y:S05]  /*21700*/  BRA `(.L_x_5587) ;  /* 0xffffff8c00247947 */ /* 0x000fea000383ffff */
.L_x_5425:
[----:B------:R-:W0:Y:S01]  /*21710*/  S2R R9, SR_TID.X ;  /* 0x0000000000097919 */ /* 0x000e220000002100 */
[----:B------:R-:W-:Y:S01]  /*21720*/  BSSY B0, `(.L_x_5588) ;  /* 0x000000a000007945 */ /* 0x000fe20003800000 */
[----:B------:R-:W-:Y:S02]  /*21730*/  IMAD.MOV.U32 R12, RZ, RZ, RZ ;  /* 0x000000ffff0c7224 */ /* 0x000fe400078e00ff */
[----:B------:R-:W-:Y:S02]  /*21740*/  IMAD.MOV.U32 R11, RZ, RZ, 0x1f ;  /* 0x0000001fff0b7424 */ /* 0x000fe400078e00ff */
[----:B------:R-:W-:Y:S01]  /*21750*/  IMAD.MOV.U32 R15, RZ, RZ, -0x1 ;  /* 0xffffffffff0f7424 */ /* 0x000fe200078e00ff */
[----:B0-----:R-:W-:-:S04]  /*21760*/  SHF.R.U32.HI R9, RZ, 0x5, R9 ;  /* 0x00000005ff097819 */ /* 0x001fc80000011609 */
[----:B------:R-:W-:-:S04]  /*21770*/  LOP3.LUT R9, R9, 0x3, RZ, 0xc0, !PT ;  /* 0x0000000309097812 */ /* 0x000fc800078ec0ff */
[----:B------:R-:W-:-:S07]  /*21780*/  MOV R13, R9 ;  /* 0x00000009000d7202 */ /* 0x000fce0000000f00 */
[----:B-----5:R-:W-:Y:S05]  /*21790*/  WARPSYNC.COLLECTIVE R15, `(.L_x_5589) ;  /* 0x000000000f087348 */ /* 0x020fea0003c00000 */
[----:B------:R0:W1:Y:S02]  /*217a0*/  SHFL.IDX P6, R14, R13, R12, R11 ;  /* 0x0000000c0d0e7389 */ /* 0x00006400000c000b */
[----:B01---5:R-:W-:Y:S01]  /*217b0*/  ENDCOLLECTIVE ;  /* 0x000000000000791b */ /* 0x023fe20003800000 */
.L_x_5589:
[----:B------:R-:W-:Y:S05]  /*217c0*/  BSYNC B0 ;  /* 0x0000000000007941 */ /* 0x000fea0003800000 */
.L_x_5588:
[----:B------:R-:W-:Y:S05]  /*217d0*/  BRA `(.L_x_5590) ;  /* 0xffffff9c005c7947 */ /* 0x000fea000383ffff */
.L_x_5428:
[----:B0-----:R0:W1:Y:S02]  /*217e0*/  SYNCS.PHASECHK.TRANS64.TRYWAIT P0, [R32+URZ+0x22840], R0 ;  /* 0x02284000200075a7 */ /* 0x001064000800017f */
[----:B-1----:R-:W-:Y:S05]  /*217f0*/  @!P0 NANOSLEEP.SYNCS 0x989680 ;  /* 0x009896800000895d */ /* 0x002fea0003900000 */
[----:B------:R-:W1:Y:S02]  /*21800*/  @!P0 SYNCS.PHASECHK.TRANS64 P0, [R32+URZ+0x22840], R0 ;  /* 0x02284000200085a7 */ /* 0x000e64000800007f */
[----:B-1----:R-:W-:Y:S05]  /*21810*/  @!P0 BRA `(.L_x_5428) ;  /* 0xfffffffc00f08947 */ /* 0x002fea000383ffff */
[----:B------:R-:W-:Y:S05]  /*21820*/  BRA `(.L_x_5591) ;  /* 0xffffff9c006c7947 */ /* 0x000fea000383ffff */
.L_x_5429:
        /* <DEDUP_REMOVED lines=8> */
.L_x_5593:
[----:B------:R-:W-:Y:S05]  /*218b0*/  BSYNC B0 ;  /* 0x0000000000007941 */ /* 0x000fea0003800000 */
.L_x_5592:
        /* <DEDUP_REMOVED lines=9> */
.L_x_5594:
[----:B------:R-:W-:Y:S02]  /*21950*/  IMAD.MOV.U32 R13, RZ, RZ, R4 ;  /* 0x000000ffff0d7224 */ /* 0x000fe400078e0004 */
[----:B------:R-:W-:Y:S02]  /*21960*/  IMAD.MOV.U32 R12, RZ, RZ, 0x1 ;  /* 0x00000001ff0c7424 */ /* 0x000fe400078e00ff */
[----:B------:R-:W-:-:S07]  /*21970*/  IMAD.MOV.U32 R3, RZ, RZ, R14 ;  /* 0x000000ffff037224 */ /* 0x000fce00078e000e */
[----:B------:R-:W-:Y:S05]  /*21980*/  WARPSYNC.COLLECTIVE R15, `(.L_x_5595) ;  /* 0x000000000f087348 */ /* 0x000fea0003c00000 */
[----:B------:R0:W1:Y:S02]  /*21990*/  SHFL.IDX P6, R14, R13, R12, R11 ;  /* 0x0000000c0d0e7389 */ /* 0x00006400000c000b */
[----:B01----:R-:W-:Y:S01]  /*219a0*/  ENDCOLLECTIVE ;  /* 0x000000000000791b */ /* 0x003fe20003800000 */
.L_x_5595:
        /* <DEDUP_REMOVED lines=15> */
.L_x_5596:
[----:B------:R-:W-:Y:S02]  /*21aa0*/  @P0 IMAD R7, R5, 0x2, R22 ;  /* 0x0000000205070824 */ /* 0x000fe400078e0216 */
[----:B------:R-:W-:Y:S02]  /*21ab0*/  IMAD.MOV.U32 R13, RZ, RZ, R4 ;  /* 0x000000ffff0d7224 */ /* 0x000fe400078e0004 */
[----:B------:R-:W-:Y:S02]  /*21ac0*/  IMAD.MOV.U32 R12, RZ, RZ, 0x2 ;  /* 0x00000002ff0c7424 */ /* 0x000fe400078e00ff */
[----:B------:R-:W-:-:S07]  /*21ad0*/  IMAD.MOV.U32 R3, RZ, RZ, R14 ;  /* 0x000000ffff037224 */ /* 0x000fce00078e000e */
[----:B------:R-:W-:Y:S05]  /*21ae0*/  WARPSYNC.COLLECTIVE R15, `(.L_x_5597) ;  /* 0x000000000f087348 */ /* 0x000fea0003c00000 */
[----:B------:R0:W1:Y:S02]  /*21af0*/  SHFL.IDX P6, R14, R13, R12, R11 ;  /* 0x0000000c0d0e7389 */ /* 0x00006400000c000b */
[----:B01----:R-:W-:Y:S01]  /*21b00*/  ENDCOLLECTIVE ;  /* 0x000000000000791b */ /* 0x003fe20003800000 */
.L_x_5597:
        /* <DEDUP_REMOVED lines=15> */
.L_x_5598:
[----:B------:R-:W-:Y:S01]  /*21c00*/  @P0 LEA R7, R5, R22, 0x1 ;  /* 0x0000001605070211 */ /* 0x000fe200078e08ff */
[----:B------:R-:W-:Y:S02]  /*21c10*/  IMAD.MOV.U32 R13, RZ, RZ, R4 ;  /* 0x000000ffff0d7224 */ /* 0x000fe400078e0004 */
[----:B------:R-:W-:Y:S02]  /*21c20*/  IMAD.MOV.U32 R12, RZ, RZ, 0x3 ;  /* 0x00000003ff0c7424 */ /* 0x000fe400078e00ff */
[----:B------:R-:W-:-:S07]  /*21c30*/  IMAD.MOV.U32 R3, RZ, RZ, R14 ;  /* 0x000000ffff037224 */ /* 0x000fce00078e000e */
[----:B------:R-:W-:Y:S05]  /*21c40*/  WARPSYNC.COLLECTIVE R15, `(.L_x_5599) ;  /* 0x000000000f087348 */ /* 0x000fea0003c00000 */
[----:B------:R0:W1:Y:S02]  /*21c50*/  SHFL.IDX P6, R14, R13, R12, R11 ;  /* 0x0000000c0d0e7389 */ /* 0x00006400000c000b */
[----:B01----:R-:W-:Y:S01]  /*21c60*/  ENDCOLLECTIVE ;  /* 0x000000000000791b */ /* 0x003fe20003800000 */
.L_x_5599:
        /* <DEDUP_REMOVED lines=15> */
.L_x_5600:
[----:B------:R-:W-:Y:S02]  /*21d60*/  @P0 IMAD R7, R5, 0x2, R22 ;  /* 0x0000000205070824 */ /* 0x000fe400078e0216 */
[----:B------:R-:W-:Y:S02]  /*21d70*/  IMAD.MOV.U32 R13, RZ, RZ, R4 ;  /* 0x000000ffff0d7224 */ /* 0x000fe400078e0004 */
[----:B------:R-:W-:Y:S02]  /*21d80*/  IMAD.MOV.U32 R12, RZ, RZ, 0x4 ;  /* 0x00000004ff0c7424 */ /* 0x000fe400078e00ff */
[----:B------:R-:W-:-:S07]  /*21d90*/  IMAD.MOV.U32 R3, RZ, RZ, R14 ;  /* 0x000000ffff037224 */ /* 0x000fce00078e000e */
[----:B------:R-:W-:Y:S05]  /*21da0*/  WARPSYNC.COLLECTIVE R15, `(.L_x_5601) ;  /* 0x000000000f087348 */ /* 0x000fea0003c00000 */
[----:B------:R0:W1:Y:S02]  /*21db0*/  SHFL.IDX P6, R14, R13, R12, R11 ;  /* 0x0000000c0d0e7389 */ /* 0x00006400000c000b */
[----:B01----:R-:W-:Y:S01]  /*21dc0*/  ENDCOLLECTIVE ;  /* 0x000000000000791b */ /* 0x003fe20003800000 */
.L_x_5601:
        /* <DEDUP_REMOVED lines=15> */
.L_x_5602:
[----:B------:R-:W-:Y:S02]  /*21ec0*/  @P0 IMAD R7, R5, 0x2, R22 ;  /* 0x0000000205070824 */ /* 0x000fe400078e0216 */
[----:B------:R-:W-:Y:S02]  /*21ed0*/  IMAD.MOV.U32 R13, RZ, RZ, R4 ;  /* 0x000000ffff0d7224 */ /* 0x000fe400078e0004 */
[----:B------:R-:W-:Y:S02]  /*21ee0*/  IMAD.MOV.U32 R12, RZ, RZ, 0x5 ;  /* 0x00000005ff0c7424 */ /* 0x000fe400078e00ff */
[----:B------:R-:W-:-:S07]  /*21ef0*/  IMAD.MOV.U32 R3, RZ, RZ, R14 ;  /* 0x000000ffff037224 */ /* 0x000fce00078e000e */
[----:B------:R-:W-:Y:S05]  /*21f00*/  WARPSYNC.COLLECTIVE R15, `(.L_x_5603) ;  /* 0x000000000f087348 */ /* 0x000fea0003c00000 */
[----:B------:R0:W1:Y:S02]  /*21f10*/  SHFL.IDX P6, R14, R13, R12, R11 ;  /* 0x0000000c0d0e7389 */ /* 0x00006400000c000b */
[----:B01----:R-:W-:Y:S01]  /*21f20*/  ENDCOLLECTIVE ;  /* 0x000000000000791b */ /* 0x003fe20003800000 */
.L_x_5603:
        /* <DEDUP_REMOVED lines=10> */
.L_x_5604:
[----:B------:R-:W-:Y:S01]  /*21fd0*/  @!PT LDS RZ, [RZ] ;  /* 0x00000000fffff984 */ /* 0x000fe20000000800 */
[----:B------:R-:W-:Y:S01]  /*21fe0*/  @!PT LDS RZ, [RZ] ;  /* 0x00000000fffff984 */ /* 0x000fe20000000800 */
[----:B------:R-:W-:Y:S01]  /*21ff0*/  @!PT LDS RZ, [RZ] ;  /* 0x00000000fffff984 */ /* 0x000fe20000000800 */
[----:B------:R0:W-:Y:S01]  /*22000*/  @P0 LDGSTS.E.BYPASS.LTC128B.128 [R7+0x1e400], desc[UR42][R2.64], !P2 ;  /* 0x1e40000002070fae */ /* 0x0001e2000d101d6a */
[----:B------:R-:W-:Y:S01]  /*22010*/  IMAD.MOV.U32 R0, RZ, RZ, R14 ;  /* 0x000000ffff007224 */ /* 0x000fe200078e000e */
[----:B------:R-:W-:Y:S06]  /*22020*/  BRA `(.L_x_5605) ;  /* 0xffffff9800cc7947 */ /* 0x000fec000383ffff */
.L_x_5434:
[----:B------:R-:W-:Y:S02]  /*22030*/  IMAD.MOV.U32 R13, RZ, RZ, R4 ;  /* 0x000000ffff0d7224 */ /* 0x000fe400078e0004 */
[----:B------:R-:W-:Y:S02]  /*22040*/  IMAD.MOV.U32 R12, RZ, RZ, RZ ;  /* 0x000000ffff0c7224 */ /* 0x000fe400078e00ff */
[----:B------:R-:W-:Y:S02]  /*22050*/  IMAD.MOV.U32 R11, RZ, RZ, 0x181f ;  /* 0x0000181fff0b7424 */ /* 0x000fe400078e00ff */
[----:B------:R-:W-:Y:S02]  /*22060*/  IMAD.MOV.U32 R15, RZ, RZ, -0x1 ;  /* 0xffffffffff0f7424 */ /* 0x000fe400078e00ff */
[----:B-----5:R-:W-:Y:S02]  /*22070*/  IMAD R5, R20, R7, RZ ;  /* 0x0000000714057224 */ /* 0x020fe400078e02ff */
[----:B------:R-:W-:-:S07]  /*22080*/  IMAD R17, R17, 0x80, R10 ;  /* 0x0000008011117824 */ /* 0x000fce00078e020a */
[----:B-1----:R-:W-:Y:S05]  /*22090*/  WARPSYNC.COLLECTIVE R15, `(.L_x_5606) ;  /* 0x000000000f087348 */ /* 0x002fea0003c00000 */
[----:B------:R0:W2:Y:S02]  /*220a0*/  SHFL.IDX P6, R14, R13, R12, R11 ;  /* 0x0000000c0d0e7389 */ /* 0x0000a400000c000b */
[----:B012---:R-:W-:Y:S01]  /*220b0*/  ENDCOLLECTIVE ;  /* 0x000000000000791b */ /* 0x007fe20003800000 */
.L_x_5606:
[C---:B------:R-:W-:Y:S02]  /*220c0*/  ISETP.GE.AND P0, PT, R17.reuse, R5, PT ;  /* 0x000000051100720c */ /* 0x040fe40003f06270 */
[----:B------:R-:W-:Y:S01]  /*220d0*/  IADD3 R6, R17, 0x10, RZ ;  /* 0x0000001011067810 */ /* 0x000fe20007ffe0ff */
[----:B------:R-:W-:Y:S02]  /*220e0*/  IMAD.MOV.U32 R13, RZ, RZ, R0 ;  /* 0x000000ffff0d7224 */ /* 0x000fe400078e0000 */
[----:B------:R-:W-:-:S08]  /*220f0*/  IMAD.MOV.U32 R2, RZ, RZ, R14 ;  /* 0x000000ffff027224 */ /* 0x000fd000078e000e */
[----:B------:R-:W-:Y:S05]  /*22100*/  WARPSYNC.COLLECTIVE R15, `(.L_x_5607) ;  /* 0x000000000f087348 */ /* 0x000fea0003c00000 */
[----:B------:R0:W1:Y:S02]  /*22110*/  SHFL.IDX P6, R14, R13, R12, R11 ;  /* 0x0000000c0d0e7389 */ /* 0x00006400000c000b */
[----:B01----:R-:W-:Y:S01]  /*22120*/  ENDCOLLECTIVE ;  /* 0x000000000000791b */ /* 0x003fe20003800000 */
.L_x_5607:
[----:B------:R-:W-:Y:S02]  /*22130*/  IMAD.MOV.U32 R13, RZ, RZ, R4 ;  /* 0x000000ffff0d7224 */ /* 0x000fe400078e0004 */
[----:B------:R-:W-:Y:S02]  /*22140*/  IMAD.MOV.U32 R12, RZ, RZ, 0x1 ;  /* 0x00000001ff0c7424 */ /* 0x000fe400078e00ff */
[----:B------:R-:W-:-:S07]  /*22150*/  IMAD.MOV.U32 R3, RZ, RZ, R14 ;  /* 0x000000ffff037224 */ /* 0x000fce00078e000e */
[----:B------:R-:W-:Y:S05]  /*22160*/  WARPSYNC.COLLECTIVE R15, `(.L_x_5608) ;  /* 0x000000000f087348 */ /* 0x000fea0003c00000 */
[----:B------:R0:W1:Y:S02]  /*22170*/  SHFL.IDX P6, R14, R13, R12, R11 ;  /* 0x0000000c0d0e7389 */ /* 0x00006400000c000b */
[----:B01----:R-:W-:Y:S01]  /*22180*/  ENDCOLLECTIVE ;  /* 0x000000000000791b */ /* 0x003fe20003800000 */
.L_x_5608:
        /* <DEDUP_REMOVED lines=15> */
.L_x_5609:
[----:B------:R-:W-:Y:S02]  /*22280*/  IMAD.MOV.U32 R13, RZ, RZ, R4 ;  /* 0x000000ffff0d7224 */ /* 0x000fe400078e0004 */
[----:B------:R-:W-:Y:S02]  /*22290*/  IMAD.MOV.U32 R12, RZ, RZ, 0x2 ;  /* 0x00000002ff0c7424 */ /* 0x000fe400078e00ff */
[----:B------:R-:W-:-:S07]  /*222a0*/  IMAD.MOV.U32 R3, RZ, RZ, R14 ;  /* 0x000000ffff037224 */ /* 0x000fce00078e000e */
[----:B------:R-:W-:Y:S05]  /*222b0*/  WARPSYNC.COLLECTIVE R15, `(.L_x_5610) ;  /* 0x000000000f087348 */ /* 0x000fea0003c00000 */
[----:B------:R0:W1:Y:S02]  /*222c0*/  SHFL.IDX P6, R14, R13, R12, R11 ;  /* 0x0000000c0d0e7389 */ /* 0x00006400000c000b */
[----:B01----:R-:W-:Y:S01]  /*222d0*/  ENDCOLLECTIVE ;  /* 0x000000000000791b */ /* 0x003fe20003800000 */
.L_x_5610:
        /* <DEDUP_REMOVED lines=16> */
.L_x_5611:
[----:B------:R-:W-:Y:S02]  /*223e0*/  IMAD.MOV.U32 R13, RZ, RZ, R4 ;  /* 0x000000ffff0d7224 */ /* 0x000fe400078e0004 */
[----:B------:R-:W-:Y:S02]  /*223f0*/  IMAD.MOV.U32 R12, RZ, RZ, 0x3 ;  /* 0x00000003ff0c7424 */ /* 0x000fe400078e00ff */
[----:B------:R-:W-:-:S07]  /*22400*/  IMAD.MOV.U32 R3, RZ, RZ, R14 ;  /* 0x000000ffff037224 */ /* 0x000fce00078e000e */
[----:B------:R-:W-:Y:S05]  /*22410*/  WARPSYNC.COLLECTIVE R15, `(.L_x_5612) ;  /* 0x000000000f087348 */ /* 0x000fea0003c00000 */
[----:B------:R0:W1:Y:S02]  /*22420*/  SHFL.IDX P6, R14, R13, R12, R11 ;  /* 0x0000000c0d0e7389 */ /* 0x00006400000c000b */
[----:B01----:R-:W-:Y:S01]  /*22430*/  ENDCOLLECTIVE ;  /* 0x000000000000791b */ /* 0x003fe20003800000 */
.L_x_5612:
        /* <DEDUP_REMOVED lines=16> */
.L_x_5613:
[----:B------:R-:W-:Y:S02]  /*22540*/  IMAD.MOV.U32 R13, RZ, RZ, R4 ;  /* 0x000000ffff0d7224 */ /* 0x000fe400078e0004 */
[----:B------:R-:W-:Y:S02]  /*22550*/  IMAD.MOV.U32 R12, RZ, RZ, 0x4 ;  /* 0x00000004ff0c7424 */ /* 0x000fe400078e00ff */
[----:B------:R-:W-:-:S07]  /*22560*/  IMAD.MOV.U32 R3, RZ, RZ, R14 ;  /* 0x000000ffff037224 */ /* 0x000fce00078e000e */
[----:B------:R-:W-:Y:S05]  /*22570*/  WARPSYNC.COLLECTIVE R15, `(.L_x_5614) ;  /* 0x000000000f087348 */ /* 0x000fea0003c00000 */
[----:B------:R0:W1:Y:S02]  /*22580*/  SHFL.IDX P6, R14, R13, R12, R11 ;  /* 0x0000000c0d0e7389 */ /* 0x00006400000c000b */
[----:B01----:R-:W-:Y:S01]  /*22590*/  ENDCOLLECTIVE ;  /* 0x000000000000791b */ /* 0x003fe20003800000 */
.L_x_5614:
        /* <DEDUP_REMOVED lines=16> */
.L_x_5615:
[----:B------:R-:W-:Y:S01]  /*226a0*/  MOV R13, R4 ;  /* 0x00000004000d7202 */ /* 0x000fe20000000f00 */
[----:B------:R-:W-:Y:S02]  /*226b0*/  IMAD.MOV.U32 R12, RZ, RZ, 0x5 ;  /* 0x00000005ff0c7424 */ /* 0x000fe400078e00ff */
[----:B------:R-:W-:-:S07]  /*226c0*/  IMAD.MOV.U32 R3, RZ, RZ, R14 ;  /* 0x000000ffff037224 */ /* 0x000fce00078e000e */
[----:B------:R-:W-:Y:S05]  /*226d0*/  WARPSYNC.COLLECTIVE R15, `(.L_x_5616) ;  /* 0x000000000f087348 */ /* 0x000fea0003c00000 */
[----:B------:R0:W1:Y:S02]  /*226e0*/  SHFL.IDX P6, R14, R13, R12, R11 ;  /* 0x0000000c0d0e7389 */ /* 0x00006400000c000b */
[----:B01----:R-:W-:Y:S01]  /*226f0*/  ENDCOLLECTIVE ;  /* 0x000000000000791b */ /* 0x003fe20003800000 */
.L_x_5616:
        /* <DEDUP_REMOVED lines=16> */
.L_x_5617:
[----:B------:R-:W-:Y:S02]  /*22800*/  IMAD.MOV.U32 R13, RZ, RZ, R4 ;  /* 0x000000ffff0d7224 */ /* 0x000fe400078e0004 */
[----:B------:R-:W-:Y:S02]  /*22810*/  IMAD.MOV.U32 R12, RZ, RZ, 0x6 ;  /* 0x00000006ff0c7424 */ /* 0x000fe400078e00ff */
[----:B------:R-:W-:-:S07]  /*22820*/  IMAD.MOV.U32 R3, RZ, RZ, R14 ;  /* 0x000000ffff037224 */ /* 0x000fce00078e000e */
[----:B------:R-:W-:Y:S05]  /*22830*/  WARPSYNC.COLLECTIVE R15, `(.L_x_5618) ;  /* 0x000000000f087348 */ /* 0x000fea0003c00000 */
[----:B------:R0:W1:Y:S02]  /*22840*/  SHFL.IDX P6, R14, R13, R12, R11 ;  /* 0x0000000c0d0e7389 */ /* 0x00006400000c000b */
[----:B01----:R-:W-:Y:S01]  /*22850*/  ENDCOLLECTIVE ;  /* 0x000000000000791b */ /* 0x003fe20003800000 */
.L_x_5618:
        /* <DEDUP_REMOVED lines=16> */
.L_x_5619:
[----:B------:R-:W-:Y:S02]  /*22960*/  IMAD.MOV.U32 R13, RZ, RZ, R4 ;  /* 0x000000ffff0d7224 */ /* 0x000fe400078e0004 */
[----:B------:R-:W-:Y:S02]  /*22970*/  IMAD.MOV.U32 R12, RZ, RZ, 0x7 ;  /* 0x00000007ff0c7424 */ /* 0x000fe400078e00ff */
[----:B------:R-:W-:-:S07]  /*22980*/  IMAD.MOV.U32 R3, RZ, RZ, R14 ;  /* 0x000000ffff037224 */ /* 0x000fce00078e000e */
[----:B------:R-:W-:Y:S05]  /*22990*/  WARPSYNC.COLLECTIVE R15, `(.L_x_5620) ;  /* 0x000000000f087348 */ /* 0x000fea0003c00000 */
[----:B------:R0:W1:Y:S02]  /*229a0*/  SHFL.IDX P6, R14, R13, R12, R11 ;  /* 0x0000000c0d0e7389 */ /* 0x00006400000c000b */
[----:B01----:R-:W-:Y:S01]  /*229b0*/  ENDCOLLECTIVE ;  /* 0x000000000000791b */ /* 0x003fe20003800000 */
.L_x_5620:
        /* <DEDUP_REMOVED lines=10> */
.L_x_5621:
[----:B------:R-:W-:Y:S01]  /*22a60*/  @!PT LDS RZ, [RZ] ;  /* 0x00000000fffff984 */ /* 0x000fe20000000800 */
[----:B------:R-:W-:Y:S01]  /*22a70*/  @!PT LDS RZ, [RZ] ;  /* 0x00000000fffff984 */ /* 0x000fe20000000800 */
[----:B------:R-:W-:Y:S01]  /*22a80*/  @!PT LDS RZ, [RZ] ;  /* 0x00000000fffff984 */ /* 0x000fe20000000800 */
[----:B------:R0:W-:Y:S01]  /*22a90*/  @!P0 LDGSTS.E.BYPASS.LTC128B.128 [R8+0x1b400], desc[UR42][R2.64], !P1 ;  /* 0x1b40000002088fae */ /* 0x0001e2000c901d6a */
[----:B------:R-:W-:Y:S01]  /*22aa0*/  IMAD.MOV.U32 R0, RZ, RZ, R14 ;  /* 0x000000ffff007224 */ /* 0x000fe200078e000e */
[----:B------:R-:W-:Y:S06]  /*22ab0*/  BRA `(.L_x_5622) ;  /* 0xffffff9c00487947 */ /* 0x000fec000383ffff */
.L_x_5437:
[----:B0-----:R0:W2:Y:S02]  /*22ac0*/  SYNCS.PHASECHK.TRANS64.TRYWAIT P0, [R22+URZ+0x22820], R3 ;  /* 0x02282003160075a7 */ /* 0x0010a4000800017f */
[----:B--2---:R-:W-:Y:S05]  /*22ad0*/  @!P0 NANOSLEEP.SYNCS 0x989680 ;  /* 0x009896800000895d */ /* 0x004fea0003900000 */
[----:B------:R-:W2:Y:S02]  /*22ae0*/  @!P0 SYNCS.PHASECHK.TRANS64 P0, [R22+URZ+0x22820], R3 ;  /* 0x02282003160085a7 */ /* 0x000ea4000800007f */
[----:B--2---:R-:W-:Y:S05]  /*22af0*/  @!P0 BRA `(.L_x_5437) ;  /* 0xfffffffc00f08947 */ /* 0x004fea000383ffff */
[----:B------:R-:W-:Y:S05]  /*22b00*/  BRA `(.L_x_5623) ;  /* 0xffffff9c00a47947 */ /* 0x000fea000383ffff */
.L_x_5440:
[----:B0-----:R0:W2:Y:S02]  /*22b10*/  SYNCS.PHASECHK.TRANS64.TRYWAIT P0, [R32+URZ+0x22860], R3 ;  /* 0x02286003200075a7 */ /* 0x0010a4000800017f */
[----:B--2---:R-:W-:Y:S05]  /*22b20*/  @!P0 NANOSLEEP.SYNCS 0x989680 ;  /* 0x009896800000895d */ /* 0x004fea0003900000 */
[----:B------:R-:W2:Y:S02]  /*22b30*/  @!P0 SYNCS.PHASECHK.TRANS64 P0, [R32+URZ+0x22860], R3 ;  /* 0x02286003200085a7 */ /* 0x000ea4000800007f */
[----:B--2---:R-:W-:Y:S05]  /*22b40*/  @!P0 BRA `(.L_x_5440) ;  /* 0xfffffffc00f08947 */ /* 0x004fea000383ffff */
[----:B------:R-:W-:Y:S05]  /*22b50*/  BRA `(.L_x_5624) ;  /* 0xffffff9c00b47947 */ /* 0x000fea000383ffff */
.L_x_5441:
        /* <DEDUP_REMOVED lines=8> */
.L_x_5626:
[----:B------:R-:W-:Y:S05]  /*22be0*/  BSYNC B0 ;  /* 0x0000000000007941 */ /* 0x000fea0003800000 */
.L_x_5625:
        /* <DEDUP_REMOVED lines=13> */
.L_x_5627:
        /* <DEDUP_REMOVED lines=11> */
.L_x_5628:
        /* <DEDUP_REMOVED lines=17> */
.L_x_5629:
[----:B------:R-:W-:Y:S02]  /*22e80*/  IMAD.MOV.U32 R13, RZ, RZ, R6 ;  /* 0x000000ffff0d7224 */ /* 0x000fe400078e0006 */
[----:B------:R-:W-:Y:S01]  /*22e90*/  IMAD.MOV.U32 R12, RZ, RZ, 0x2 ;  /* 0x00000002ff0c7424 */ /* 0x000fe200078e00ff */
[----:B------:R-:W-:-:S13]  /*22ea0*/  IADD3 R2, P4, R14, R0, RZ ;  /* 0x000000000e027210 */ /* 0x000fda0007f9e0ff */
[----:B------:R-:W-:Y:S05]  /*22eb0*/  WARPSYNC.COLLECTIVE R15, `(.L_x_5630) ;  /* 0x000000000f087348 */ /* 0x000fea0003c00000 */
[----:B------:R0:W1:Y:S02]  /*22ec0*/  SHFL.IDX P6, R14, R13, R12, R11 ;  /* 0x0000000c0d0e7389 */ /* 0x00006400000c000b */
[----:B01----:R-:W-:Y:S01]  /*22ed0*/  ENDCOLLECTIVE ;  /* 0x000000000000791b */ /* 0x003fe20003800000 */
.L_x_5630:
        /* <DEDUP_REMOVED lines=17> */
.L_x_5631:
[----:B------:R-:W-:Y:S02]  /*22ff0*/  IMAD.MOV.U32 R13, RZ, RZ, R6 ;  /* 0x000000ffff0d7224 */ /* 0x000fe400078e0006 */
[----:B------:R-:W-:Y:S01]  /*23000*/  IMAD.MOV.U32 R12, RZ, RZ, 0x3 ;  /* 0x00000003ff0c7424 */ /* 0x000fe200078e00ff */
[----:B------:R-:W-:-:S13]  /*23010*/  IADD3 R2, P4, R14, R0, RZ ;  /* 0x000000000e027210 */ /* 0x000fda0007f9e0ff */
[----:B------:R-:W-:Y:S05]  /*23020*/  WARPSYNC.COLLECTIVE R15, `(.L_x_5632) ;  /* 0x000000000f087348 */ /* 0x000fea0003c00000 */
[----:B------:R0:W1:Y:S02]  /*23030*/  SHFL.IDX P6, R14, R13, R12, R11 ;  /* 0x0000000c0d0e7389 */ /* 0x00006400000c000b */
[----:B01----:R-:W-:Y:S01]  /*23040*/  ENDCOLLECTIVE ;  /* 0x000000000000791b */ /* 0x003fe20003800000 */
.L_x_5632:
        /* <DEDUP_REMOVED lines=17> */
.L_x_5633:
[----:B------:R-:W-:Y:S02]  /*23160*/  IMAD.MOV.U32 R13, RZ, RZ, R6 ;  /* 0x000000ffff0d7224 */ /* 0x000fe400078e0006 */
[----:B------:R-:W-:Y:S01]  /*23170*/  IMAD.MOV.U32 R12, RZ, RZ, 0x4 ;  /* 0x00000004ff0c7424 */ /* 0x000fe200078e00ff */
[----:B------:R-:W-:-:S13]  /*23180*/  IADD3 R2, P4, R14, R0, RZ ;  /* 0x000000000e027210 */ /* 0x000fda0007f9e0ff */
[----:B------:R-:W-:Y:S05]  /*23190*/  WARPSYNC.COLLECTIVE R15, `(.L_x_5634) ;  /* 0x000000000f087348 */ /* 0x000fea0003c00000 */
[----:B------:R0:W1:Y:S02]  /*231a0*/  SHFL.IDX P6, R14, R13, R12, R11 ;  /* 0x0000000c0d0e7389 */ /* 0x00006400000c000b */
[----:B01----:R-:W-:Y:S01]  /*231b0*/  ENDCOLLECTIVE ;  /* 0x000000000000791b */ /* 0x003fe20003800000 */
.L_x_5634:
        /* <DEDUP_REMOVED lines=17> */
.L_x_5635:
[----:B------:R-:W-:Y:S02]  /*232d0*/  IMAD.MOV.U32 R13, RZ, RZ, R6 ;  /* 0x000000ffff0d7224 */ /* 0x000fe400078e0006 */
[----:B------:R-:W-:Y:S01]  /*232e0*/  IMAD.MOV.U32 R12, RZ, RZ, 0x5 ;  /* 0x00000005ff0c7424 */ /* 0x000fe200078e00ff */
[----:B------:R-:W-:-:S13]  /*232f0*/  IADD3 R2, P4, R14, R0, RZ ;  /* 0x000000000e027210 */ /* 0x000fda0007f9e0ff */
[----:B------:R-:W-:Y:S05]  /*23300*/  WARPSYNC.COLLECTIVE R15, `(.L_x_5636) ;  /* 0x000000000f087348 */ /* 0x000fea0003c00000 */
[----:B------:R0:W1:Y:S02]  /*23310*/  SHFL.IDX P6, R14, R13, R12, R11 ;  /* 0x0000000c0d0e7389 */ /* 0x00006400000c000b */
[----:B01----:R-:W-:Y:S01]  /*23320*/  ENDCOLLECTIVE ;  /* 0x000000000000791b */ /* 0x003fe20003800000 */
.L_x_5636:
        /* <DEDUP_REMOVED lines=12> */
.L_x_5637:
        /* <DEDUP_REMOVED lines=9> */
.L_x_5448:
[----:B0-----:R0:W2:Y:S02]  /*23480*/  SYNCS.PHASECHK.TRANS64.TRYWAIT P0, [R6+URZ+0x22840], R21 ;  /* 0x02284015060075a7 */ /* 0x0010a4000800017f */
[----:B--2---:R-:W-:Y:S05]  /*23490*/  @!P0 NANOSLEEP.SYNCS 0x989680 ;  /* 0x009896800000895d */ /* 0x004fea0003900000 */
[----:B------:R-:W2:Y:S02]  /*234a0*/  @!P0 SYNCS.PHASECHK.TRANS64 P0, [R6+URZ+0x22840], R21 ;  /* 0x02284015060085a7 */ /* 0x000ea4000800007f */
[----:B--2---:R-:W-:Y:S05]  /*234b0*/  @!P0 BRA `(.L_x_5448) ;  /* 0xfffffffc00f08947 */ /* 0x004fea000383ffff */
[----:B------:R-:W-:Y:S05]  /*234c0*/  BRA `(.L_x_5639) ;  /* 0xffffffa000147947 */ /* 0x000fea000383ffff */
.L_x_5449:
[----:B------:R-:W-:Y:S01]  /*234d0*/  BSSY B1, `(.L_x_5640) ;  /* 0x0000008000017945 */ /* 0x000fe20003800000 */
[----:B------:R-:W-:Y:S01]  /*234e0*/  IMAD.MOV.U32 R13, RZ, RZ, R9 ;  /* 0x000000ffff0d7224 */ /* 0x000fe200078e0009 */
[----:B------:R-:W-:Y:S01]  /*234f0*/  MOV R15, 0xffffffff ;  /* 0xffffffff000f7802 */ /* 0x000fe20000000f00 */
[----:B------:R-:W-:Y:S02]  /*23500*/  IMAD.MOV.U32 R12, RZ, RZ, RZ ;  /* 0x000000ffff0c7224 */ /* 0x000fe400078e00ff */
[----:B------:R-:W-:-:S07]  /*23510*/  IMAD.MOV.U32 R11, RZ, RZ, 0x181f ;  /* 0x0000181fff0b7424 */ /* 0x000fce00078e00ff */
[----:B01----:R-:W-:Y:S05]  /*23520*/  WARPSYNC.COLLECTIVE R15, `(.L_x_5641) ;  /* 0x000000000f087348 */ /* 0x003fea0003c00000 */
[----:B------:R2:W3:Y:S02]  /*23530*/  SHFL.IDX P6, R14, R13, R12, R11 ;  /* 0x0000000c0d0e7389 */ /* 0x0004e400000c000b */
[----:B0123--:R-:W-:Y:S01]  /*23540*/  ENDCOLLECTIVE ;  /* 0x000000000000791b */ /* 0x00ffe20003800000 */
.L_x_5641:
[----:B------:R-:W-:Y:S05]  /*23550*/  BSYNC B1 ;  /* 0x0000000000017941 */ /* 0x000fea0003800000 */
.L_x_5640:
        /* <DEDUP_REMOVED lines=9> */
.L_x_5642:
[----:B------:R-:W-:Y:S02]  /*235f0*/  IMAD.MOV.U32 R13, RZ, RZ, R9 ;  /* 0x000000ffff0d7224 */ /* 0x000fe400078e0009 */
[----:B------:R-:W-:Y:S02]  /*23600*/  IMAD.MOV.U32 R12, RZ, RZ, 0x1 ;  /* 0x00000001ff0c7424 */ /* 0x000fe400078e00ff */
[----:B------:R-:W-:-:S07]  /*23610*/  IMAD.MOV.U32 R2, RZ, RZ, R14 ;  /* 0x000000ffff027224 */ /* 0x000fce00078e000e */
[----:B------:R-:W-:Y:S05]  /*23620*/  WARPSYNC.COLLECTIVE R15, `(.L_x_5643) ;  /* 0x000000000f087348 */ /* 0x000fea0003c00000 */
[----:B------:R0:W1:Y:S02]  /*23630*/  SHFL.IDX P6, R14, R13, R12, R11 ;  /* 0x0000000c0d0e7389 */ /* 0x00006400000c000b */
[----:B01----:R-:W-:Y:S01]  /*23640*/  ENDCOLLECTIVE ;  /* 0x000000000000791b */ /* 0x003fe20003800000 */
.L_x_5643:
        /* <DEDUP_REMOVED lines=11> */
.L_x_5644:
[----:B------:R-:W-:Y:S02]  /*23700*/  IMAD.MOV.U32 R13, RZ, RZ, R9 ;  /* 0x000000ffff0d7224 */ /* 0x000fe400078e0009 */
[----:B------:R-:W-:Y:S02]  /*23710*/  IMAD.MOV.U32 R12, RZ, RZ, 0x2 ;  /* 0x00000002ff0c7424 */ /* 0x000fe400078e00ff */
[----:B------:R-:W-:-:S07]  /*23720*/  IMAD.MOV.U32 R2, RZ, RZ, R14 ;  /* 0x000000ffff027224 */ /* 0x000fce00078e000e */
[----:B------:R-:W-:Y:S05]  /*23730*/  WARPSYNC.COLLECTIVE R15, `(.L_x_5645) ;  /* 0x000000000f087348 */ /* 0x000fea0003c00000 */
[----:B------:R0:W1:Y:S02]  /*23740*/  SHFL.IDX P6, R14, R13, R12, R11 ;  /* 0x0000000c0d0e7389 */ /* 0x00006400000c000b */
[----:B01----:R-:W-:Y:S01]  /*23750*/  ENDCOLLECTIVE ;  /* 0x000000000000791b */ /* 0x003fe20003800000 */
.L_x_5645:
        /* <DEDUP_REMOVED lines=11> */
.L_x_5646:
[----:B------:R-:W-:Y:S02]  /*23810*/  IMAD.MOV.U32 R13, RZ, RZ, R9 ;  /* 0x000000ffff0d7224 */ /* 0x000fe400078e0009 */
[----:B------:R-:W-:Y:S02]  /*23820*/  IMAD.MOV.U32 R12, RZ, RZ, 0x3 ;  /* 0x00000003ff0c7424 */ /* 0x000fe400078e00ff */
[----:B------:R-:W-:-:S07]  /*23830*/  IMAD.MOV.U32 R2, RZ, RZ, R14 ;  /* 0x000000ffff027224 */ /* 0x000fce00078e000e */
[----:B------:R-:W-:Y:S05]  /*23840*/  WARPSYNC.COLLECTIVE R15, `(.L_x_5647) ;  /* 0x000000000f087348 */ /* 0x000fea0003c00000 */
[----:B------:R0:W1:Y:S02]  /*23850*/  SHFL.IDX P6, R14, R13, R12, R11 ;  /* 0x0000000c0d0e7389 */ /* 0x00006400000c000b */
[----:B01----:R-:W-:Y:S01]  /*23860*/  ENDCOLLECTIVE ;  /* 0x000000000000791b */ /* 0x003fe20003800000 */
.L_x_5647:
        /* <DEDUP_REMOVED lines=11> */
.L_x_5648:
[----:B------:R-:W-:Y:S02]  /*23920*/  IMAD.MOV.U32 R13, RZ, RZ, R9 ;  /* 0x000000ffff0d7224 */ /* 0x000fe400078e0009 */
[----:B------:R-:W-:Y:S02]  /*23930*/  IMAD.MOV.U32 R12, RZ, RZ, 0x4 ;  /* 0x00000004ff0c7424 */ /* 0x000fe400078e00ff */
[----:B------:R-:W-:-:S07]  /*23940*/  IMAD.MOV.U32 R2, RZ, RZ, R14 ;  /* 0x000000ffff027224 */ /* 0x000fce00078e000e */
[----:B------:R-:W-:Y:S05]  /*23950*/  WARPSYNC.COLLECTIVE R15, `(.L_x_5649) ;  /* 0x000000000f087348 */ /* 0x000fea0003c00000 */
[----:B------:R0:W1:Y:S02]  /*23960*/  SHFL.IDX P6, R14, R13, R12, R11 ;  /* 0x0000000c0d0e7389 */ /* 0x00006400000c000b */
[----:B01----:R-:W-:Y:S01]  /*23970*/  ENDCOLLECTIVE ;  /* 0x000000000000791b */ /* 0x003fe20003800000 */
.L_x_5649:
        /* <DEDUP_REMOVED lines=11> */
.L_x_5650:
[----:B------:R-:W-:Y:S02]  /*23a30*/  IMAD.MOV.U32 R13, RZ, RZ, R9 ;  /* 0x000000ffff0d7224 */ /* 0x000fe400078e0009 */
[----:B------:R-:W-:Y:S02]  /*23a40*/  IMAD.MOV.U32 R12, RZ, RZ, 0x5 ;  /* 0x00000005ff0c7424 */ /* 0x000fe400078e00ff */
[----:B------:R-:W-:-:S07]  /*23a50*/  IMAD.MOV.U32 R2, RZ, RZ, R14 ;  /* 0x000000ffff027224 */ /* 0x000fce00078e000e */
[----:B------:R-:W-:Y:S05]  /*23a60*/  WARPSYNC.COLLECTIVE R15, `(.L_x_5651) ;  /* 0x000000000f087348 */ /* 0x000fea0003c00000 */
[----:B------:R0:W1:Y:S02]  /*23a70*/  SHFL.IDX P6, R14, R13, R12, R11 ;  /* 0x0000000c0d0e7389 */ /* 0x00006400000c000b */
[----:B01----:R-:W-:Y:S01]  /*23a80*/  ENDCOLLECTIVE ;  /* 0x000000000000791b */ /* 0x003fe20003800000 */
.L_x_5651:
        /* <DEDUP_REMOVED lines=11> */
.L_x_5652:
[----:B------:R-:W-:Y:S01]  /*23b40*/  IMAD.MOV.U32 R2, RZ, RZ, R14 ;  /* 0x000000ffff027224 */ /* 0x000fe200078e000e */
[----:B------:R-:W-:Y:S06]  /*23b50*/  BRA `(.L_x_5653) ;  /* 0xffffff9c003c7947 */ /* 0x000fec000383ffff */
.L_x_5454:
[----:B----4-:R4:W0:Y:S02]  /*23b60*/  SYNCS.PHASECHK.TRANS64.TRYWAIT P0, [R6+URZ+0x22860], R21 ;  /* 0x02286015060075a7 */ /* 0x010824000800017f */
[----:B0-----:R-:W-:Y:S05]  /*23b70*/  @!P0 NANOSLEEP.SYNCS 0x989680 ;  /* 0x009896800000895d */ /* 0x001fea0003900000 */
[----:B------:R-:W0:Y:S02]  /*23b80*/  @!P0 SYNCS.PHASECHK.TRANS64 P0, [R6+URZ+0x22860], R21 ;  /* 0x02286015060085a7 */ /* 0x000e24000800007f */
[----:B0-----:R-:W-:Y:S05]  /*23b90*/  @!P0 BRA `(.L_x_5454) ;  /* 0xfffffffc00f08947 */ /* 0x001fea000383ffff */
[----:B------:R-:W-:Y:S05]  /*23ba0*/  BRA `(.L_x_5654) ;  /* 0xffffff9c008c7947 */ /* 0x000fea000383ffff */
.L_x_5455:
[----:B------:R-:W-:Y:S01]  /*23bb0*/  BSSY B1, `(.L_x_5655) ;  /* 0x0000008000017945 */ /* 0x000fe20003800000 */
[----:B------:R-:W-:Y:S02]  /*23bc0*/  IMAD.MOV.U32 R13, RZ, RZ, R9 ;  /* 0x000000ffff0d7224 */ /* 0x000fe400078e0009 */
[----:B------:R-:W-:Y:S02]  /*23bd0*/  IMAD.MOV.U32 R12, RZ, RZ, RZ ;  /* 0x000000ffff0c7224 */ /* 0x000fe400078e00ff */
[----:B------:R-:W-:Y:S02]  /*23be0*/  IMAD.MOV.U32 R11, RZ, RZ, 0x181f ;  /* 0x0000181fff0b7424 */ /* 0x000fe400078e00ff */
[----:B------:R-:W-:-:S07]  /*23bf0*/  IMAD.MOV.U32 R15, RZ, RZ, -0x1 ;  /* 0xffffffffff0f7424 */ /* 0x000fce00078e00ff */
[----:B01-34-:R-:W-:Y:S05]  /*23c00*/  WARPSYNC.COLLECTIVE R15, `(.L_x_5656) ;  /* 0x000000000f087348 */ /* 0x01bfea0003c00000 */
[----:B------:R2:W0:Y:S02]  /*23c10*/  SHFL.IDX P6, R14, R13, R12, R11 ;  /* 0x0000000c0d0e7389 */ /* 0x00042400000c000b */
[----:B01234-:R-:W-:Y:S01]  /*23c20*/  ENDCOLLECTIVE ;  /* 0x000000000000791b */ /* 0x01ffe20003800000 */
.L_x_5656:
[----:B------:R-:W-:Y:S05]  /*23c30*/  BSYNC B1 ;  /* 0x0000000000017941 */ /* 0x000fea0003800000 */
.L_x_5655:
        /* <DEDUP_REMOVED lines=9> */
.L_x_5657:
[----:B------:R-:W-:Y:S02]  /*23cd0*/  IMAD.MOV.U32 R13, RZ, RZ, R9 ;  /* 0x000000ffff0d7224 */ /* 0x000fe400078e0009 */
[----:B------:R-:W-:Y:S01]  /*23ce0*/  IMAD.MOV.U32 R12, RZ, RZ, 0x1 ;  /* 0x00000001ff0c7424 */ /* 0x000fe200078e00ff */
[----:B------:R-:W-:-:S13]  /*23cf0*/  IADD3 R2, P0, R14, R0, RZ ;  /* 0x000000000e027210 */ /* 0x000fda0007f1e0ff */
[----:B------:R-:W-:Y:S05]  /*23d00*/  WARPSYNC.COLLECTIVE R15, `(.L_x_5658) ;  /* 0x000000000f087348 */ /* 0x000fea0003c00000 */
[----:B------:R0:W1:Y:S02]  /*23d10*/  SHFL.IDX P6, R14, R13, R12, R11 ;  /* 0x0000000c0d0e7389 */ /* 0x00006400000c000b */
[----:B01----:R-:W-:Y:S01]  /*23d20*/  ENDCOLLECTIVE ;  /* 0x000000000000791b */ /* 0x003fe20003800000 */
.L_x_5658:
        /* <DEDUP_REMOVED lines=13> */
.L_x_5659:
[----:B------:R-:W-:Y:S02]  /*23e00*/  IMAD.MOV.U32 R13, RZ, RZ, R9 ;  /* 0x000000ffff0d7224 */ /* 0x000fe400078e0009 */
[----:B------:R-:W-:Y:S01]  /*23e10*/  IMAD.MOV.U32 R12, RZ, RZ, 0x2 ;  /* 0x00000002ff0c7424 */ /* 0x000fe200078e00ff */
[----:B------:R-:W-:-:S13]  /*23e20*/  IADD3 R2, P0, R14, R0, RZ ;  /* 0x000000000e027210 */ /* 0x000fda0007f1e0ff */
[----:B------:R-:W-:Y:S05]  /*23e30*/  WARPSYNC.COLLECTIVE R15, `(.L_x_5660) ;  /* 0x000000000f087348 */ /* 0x000fea0003c00000 */
[----:B------:R0:W1:Y:S02]  /*23e40*/  SHFL.IDX P6, R14, R13, R12, R11 ;  /* 0x0000000c0d0e7389 */ /* 0x00006400000c000b */
[----:B01----:R-:W-:Y:S01]  /*23e50*/  ENDCOLLECTIVE ;  /* 0x000000000000791b */ /* 0x003fe20003800000 */
.L_x_5660:
        /* <DEDUP_REMOVED lines=13> */
.L_x_5661:
[----:B------:R-:W-:Y:S02]  /*23f30*/  IMAD.MOV.U32 R13, RZ, RZ, R9 ;  /* 0x000000ffff0d7224 */ /* 0x000fe400078e0009 */
[----:B------:R-:W-:Y:S01]  /*23f40*/  IMAD.MOV.U32 R12, RZ, RZ, 0x3 ;  /* 0x00000003ff0c7424 */ /* 0x000fe200078e00ff */
[----:B------:R-:W-:-:S13]  /*23f50*/  IADD3 R2, P0, R14, R0, RZ ;  /* 0x000000000e027210 */ /* 0x000fda0007f1e0ff */
[----:B------:R-:W-:Y:S05]  /*23f60*/  WARPSYNC.COLLECTIVE R15, `(.L_x_5662) ;  /* 0x000000000f087348 */ /* 0x000fea0003c00000 */
[----:B------:R0:W1:Y:S02]  /*23f70*/  SHFL.IDX P6, R14, R13, R12, R11 ;  /* 0x0000000c0d0e7389 */ /* 0x00006400000c000b */
[----:B01----:R-:W-:Y:S01]  /*23f80*/  ENDCOLLECTIVE ;  /* 0x000000000000791b */ /* 0x003fe20003800000 */
.L_x_5662:
        /* <DEDUP_REMOVED lines=13> */
.L_x_5663:
[----:B------:R-:W-:Y:S02]  /*24060*/  IMAD.MOV.U32 R13, RZ, RZ, R9 ;  /* 0x000000ffff0d7224 */ /* 0x000fe400078e0009 */
[----:B------:R-:W-:Y:S01]  /*24070*/  IMAD.MOV.U32 R12, RZ, RZ, 0x4 ;  /* 0x00000004ff0c7424 */ /* 0x000fe200078e00ff */
[----:B------:R-:W-:-:S13]  /*24080*/  IADD3 R2, P0, R14, R0, RZ ;  /* 0x000000000e027210 */ /* 0x000fda0007f1e0ff */
[----:B------:R-:W-:Y:S05]  /*24090*/  WARPSYNC.COLLECTIVE R15, `(.L_x_5664) ;  /* 0x000000000f087348 */ /* 0x000fea0003c00000 */
[----:B------:R0:W1:Y:S02]  /*240a0*/  SHFL.IDX P6, R14, R13, R12, R11 ;  /* 0x0000000c0d0e7389 */ /* 0x00006400000c000b */
[----:B01----:R-:W-:Y:S01]  /*240b0*/  ENDCOLLECTIVE ;  /* 0x000000000000791b */ /* 0x003fe20003800000 */
.L_x_5664:
        /* <DEDUP_REMOVED lines=13> */
.L_x_5665:
[----:B------:R-:W-:Y:S02]  /*24190*/  IMAD.MOV.U32 R13, RZ, RZ, R9 ;  /* 0x000000ffff0d7224 */ /* 0x000fe400078e0009 */
[----:B------:R-:W-:Y:S01]  /*241a0*/  IMAD.MOV.U32 R12, RZ, RZ, 0x5 ;  /* 0x00000005ff0c7424 */ /* 0x000fe200078e00ff */
[----:B------:R-:W-:-:S13]  /*241b0*/  IADD3 R2, P0, R14, R0, RZ ;  /* 0x000000000e027210 */ /* 0x000fda0007f1e0ff */
[----:B------:R-:W-:Y:S05]  /*241c0*/  WARPSYNC.COLLECTIVE R15, `(.L_x_5666) ;  /* 0x000000000f087348 */ /* 0x000fea0003c00000 */
[----:B------:R0:W1:Y:S02]  /*241d0*/  SHFL.IDX P6, R14, R13, R12, R11 ;  /* 0x0000000c0d0e7389 */ /* 0x00006400000c000b */
[----:B01----:R-:W-:Y:S01]  /*241e0*/  ENDCOLLECTIVE ;  /* 0x000000000000791b */ /* 0x003fe20003800000 */
.L_x_5666:
        /* <DEDUP_REMOVED lines=13> */
.L_x_5667:
[----:B------:R-:W-:Y:S05]  /*242c0*/  BRA `(.L_x_5668) ;  /* 0xffffff9800d07947 */ /* 0x000fea000383ffff */
.L_x_5463:
[----:B------:R-:W-:Y:S01]  /*242d0*/  BSSY B0, `(.L_x_5669) ;  /* 0x0000008000007945 */ /* 0x000fe20003800000 */
[----:B------:R-:W-:Y:S02]  /*242e0*/  IMAD.MOV.U32 R13, RZ, RZ, R16 ;  /* 0x000000ffff0d7224 */ /* 0x000fe400078e0010 */
[----:B------:R-:W-:Y:S02]  /*242f0*/  IMAD.MOV.U32 R12, RZ, RZ, RZ ;  /* 0x000000ffff0c7224 */ /* 0x000fe400078e00ff */
[----:B-1----:R-:W-:Y:S02]  /*24300*/  IMAD.MOV.U32 R11, RZ, RZ, 0x1f ;  /* 0x0000001fff0b7424 */ /* 0x002fe400078e00ff */
[----:B------:R-:W-:-:S07]  /*24310*/  IMAD.MOV.U32 R15, RZ, RZ, -0x1 ;  /* 0xffffffffff0f7424 */ /* 0x000fce00078e00ff */
[----:B0--34-:R-:W-:Y:S05]  /*24320*/  WARPSYNC.COLLECTIVE R15, `(.L_x_5670) ;  /* 0x000000000f087348 */ /* 0x019fea0003c00000 */
[----:B------:R1:W2:Y:S02]  /*24330*/  SHFL.IDX P6, R14, R13, R12, R11 ;  /* 0x0000000c0d0e7389 */ /* 0x0002a400000c000b */
[----:B01234-:R-:W-:Y:S01]  /*24340*/  ENDCOLLECTIVE ;  /* 0x000000000000791b */ /* 0x01ffe20003800000 */
.L_x_5670:
[----:B------:R-:W-:Y:S05]  /*24350*/  BSYNC B0 ;  /* 0x0000000000007941 */ /* 0x000fea0003800000 */
.L_x_5669:
        /* <DEDUP_REMOVED lines=9> */
.L_x_5671:
        /* <DEDUP_REMOVED lines=17> */
[----:B------:R-:W-:Y:S01]  /*24500*/  IMAD.MOV.U32 R6, RZ, RZ, RZ ;  /* 0x000000ffff067224 */ /* 0x000fe200078e00ff */
[----:B---3--:R-:W-:-:S02]  /*24510*/  @!P1 MOV R4, R5 ;  /* 0x0000000500049202 */ /* 0x008fc40000000f00 */
[----:B------:R-:W-:-:S03]  /*24520*/  ISETP.NE.AND P1, PT, R8, RZ, PT ;  /* 0x000000ff0800720c */ /* 0x000fc60003f25270 */
[----:B------:R-:W-:-:S10]  /*24530*/  IMAD R13, R4, R17, RZ ;  /* 0x00000011040d7224 */ /* 0x000fd400078e02ff */
[----:B------:R-:W-:Y:S05]  /*24540*/  WARPSYNC.COLLECTIVE R15, `(.L_x_5672) ;  /* 0x000000000f087348 */ /* 0x000fea0003c00000 */
[----:B------:R0:W1:Y:S02]  /*24550*/  SHFL.UP P6, R14, R13, R12, R11 ;  /* 0x0400000c0d0e7389 */ /* 0x00006400000c000b */
[----:B01----:R-:W-:Y:S01]  /*24560*/  ENDCOLLECTIVE ;  /* 0x000000000000791b */ /* 0x003fe20003800000 */
.L_x_5672:
[----:B------:R-:W-:Y:S01]  /*24570*/  IMAD.MOV.U32 R12, RZ, RZ, 0x2 ;  /* 0x00000002ff0c7424 */ /* 0x000fe200078e00ff */
[----:B------:R-:W-:-:S05]  /*24580*/  SEL R14, R14, RZ, P1 ;  /* 0x000000ff0e0e7207 */ /* 0x000fca0000800000 */
[----:B------:R-:W-:-:S04]  /*24590*/  IMAD.IADD R5, R13, 0x1, R14 ;  /* 0x000000010d057824 */ /* 0x000fc800078e020e */
[----:B------:R-:W-:-:S07]  /*245a0*/  IMAD.MOV.U32 R13, RZ, RZ, R5 ;  /* 0x000000ffff0d7224 */ /* 0x000fce00078e0005 */
[----:B------:R-:W-:Y:S05]  /*245b0*/  WARPSYNC.COLLECTIVE R15, `(.L_x_5673) ;  /* 0x000000000f087348 */ /* 0x000fea0003c00000 */
[----:B------:R0:W1:Y:S02]  /*245c0*/  SHFL.UP P6, R14, R13, R12, R11 ;  /* 0x0400000c0d0e7389 */ /* 0x00006400000c000b */
[----:B01----:R-:W-:Y:S01]  /*245d0*/  ENDCOLLECTIVE ;  /* 0x000000000000791b */ /* 0x003fe20003800000 */
.L_x_5673:
[----:B------:R-:W-:Y:S01]  /*245e0*/  IMAD.MOV.U32 R12, RZ, RZ, 0x4 ;  /* 0x00000004ff0c7424 */ /* 0x000fe200078e00ff */
[----:B------:R-:W-:-:S05]  /*245f0*/  SEL R2, R14, RZ, P2 ;  /* 0x000000ff0e027207 */ /* 0x000fca0001000000 */
[----:B------:R-:W-:-:S04]  /*24600*/  IMAD.IADD R2, R5, 0x1, R2 ;  /* 0x0000000105027824 */ /* 0x000fc800078e0202 */
[----:B------:R-:W-:-:S07]  /*24610*/  IMAD.MOV.U32 R13, RZ, RZ, R2 ;  /* 0x000000ffff0d7224 */ /* 0x000fce00078e0002 */
[----:B------:R-:W-:Y:S05]  /*24620*/  WARPSYNC.COLLECTIVE R15, `(.L_x_5674) ;  /* 0x000000000f087348 */ /* 0x000fea0003c00000 */
[----:B------:R0:W1:Y:S02]  /*24630*/  SHFL.UP P6, R14, R13, R12, R11 ;  /* 0x0400000c0d0e7389 */ /* 0x00006400000c000b */
[----:B01----:R-:W-:Y:S01]  /*24640*/  ENDCOLLECTIVE ;  /* 0x000000000000791b */ /* 0x003fe20003800000 */
.L_x_5674:
[----:B------:R-:W-:Y:S01]  /*24650*/  IMAD.MOV.U32 R12, RZ, RZ, 0x8 ;  /* 0x00000008ff0c7424 */ /* 0x000fe200078e00ff */
[----:B------:R-:W-:-:S05]  /*24660*/  SEL R3, R14, RZ, P3 ;  /* 0x000000ff0e037207 */ /* 0x000fca0001800000 */
[----:B------:R-:W-:-:S04]  /*24670*/  IMAD.IADD R3, R2, 0x1, R3 ;  /* 0x0000000102037824 */ /* 0x000fc800078e0203 */
[----:B------:R-:W-:-:S07]  /*24680*/  IMAD.MOV.U32 R13, RZ, RZ, R3 ;  /* 0x000000ffff0d7224 */ /* 0x000fce00078e0003 */
[----:B------:R-:W-:Y:S05]  /*24690*/  WARPSYNC.COLLECTIVE R15, `(.L_x_5675) ;  /* 0x000000000f087348 */ /* 0x000fea0003c00000 */
[----:B------:R0:W1:Y:S02]  /*246a0*/  SHFL.UP P6, R14, R13, R12, R11 ;  /* 0x0400000c0d0e7389 */ /* 0x00006400000c000b */
[----:B01----:R-:W-:Y:S01]  /*246b0*/  ENDCOLLECTIVE ;  /* 0x000000000000791b */ /* 0x003fe20003800000 */
.L_x_5675:
[----:B------:R-:W-:Y:S01]  /*246c0*/  IMAD.MOV.U32 R12, RZ, RZ, 0x10 ;  /* 0x00000010ff0c7424 */ /* 0x000fe200078e00ff */
[----:B------:R-:W-:-:S05]  /*246d0*/  SEL R14, R14, RZ, P4 ;  /* 0x000000ff0e0e7207 */ /* 0x000fca0002000000 */
[----:B------:R-:W-:-:S04]  /*246e0*/  IMAD.IADD R5, R3, 0x1, R14 ;  /* 0x0000000103057824 */ /* 0x000fc800078e020e */
[----:B------:R-:W-:-:S07]  /*246f0*/  IMAD.MOV.U32 R13, RZ, RZ, R5 ;  /* 0x000000ffff0d7224 */ /* 0x000fce00078e0005 */
[----:B------:R-:W-:Y:S05]  /*24700*/  WARPSYNC.COLLECTIVE R15, `(.L_x_5676) ;  /* 0x000000000f087348 */ /* 0x000fea0003c00000 */
[----:B------:R0:W1:Y:S02]  /*24710*/  SHFL.UP P6, R14, R13, R12, R11 ;  /* 0x0400000c0d0e7389 */ /* 0x00006400000c000b */
[----:B01----:R-:W-:Y:S01]  /*24720*/  ENDCOLLECTIVE ;  /* 0x000000000000791b */ /* 0x003fe20003800000 */
.L_x_5676:
        /* <DEDUP_REMOVED lines=8> */
.L_x_5677:
[----:B------:R-:W-:Y:S05]  /*247b0*/  BRA `(.L_x_5678) ;  /* 0xffffff9c00307947 */ /* 0x000fea000383ffff */
.L_x_5466:
[----:B------:R-:W-:Y:S01]  /*247c0*/  BSSY B0, `(.L_x_5679) ;  /* 0x0000007000007945 */ /* 0x000fe20003800000 */
[----:B------:R-:W-:Y:S02]  /*247d0*/  IMAD.MOV.U32 R12, RZ, RZ, 0x1 ;  /* 0x00000001ff0c7424 */ /* 0x000fe400078e00ff */
[----:B-1----:R-:W-:Y:S02]  /*247e0*/  IMAD.MOV.U32 R11, RZ, RZ, RZ ;  /* 0x000000ffff0b7224 */ /* 0x002fe400078e00ff */
[----:B------:R-:W-:-:S07]  /*247f0*/  IMAD.MOV.U32 R15, RZ, RZ, -0x1 ;  /* 0xffffffffff0f7424 */ /* 0x000fce00078e00ff */
[----:B------:R-:W-:Y:S05]  /*24800*/  WARPSYNC.COLLECTIVE R15, `(.L_x_5680) ;  /* 0x000000000f087348 */ /* 0x000fea0003c00000 */
[----:B------:R0:W1:Y:S02]  /*24810*/  SHFL.UP P6, R14, R13, R12, R11 ;  /* 0x0400000c0d0e7389 */ /* 0x00006400000c000b */
[----:B01----:R-:W-:Y:S01]  /*24820*/  ENDCOLLECTIVE ;  /* 0x000000000000791b */ /* 0x003fe20003800000 */
.L_x_5680:
[----:B------:R-:W-:Y:S05]  /*24830*/  BSYNC B0 ;  /* 0x0000000000007941 */ /* 0x000fea0003800000 */
.L_x_5679:
        /* <DEDUP_REMOVED lines=8> */
.L_x_5681:
[----:B------:R-:W-:Y:S01]  /*248c0*/  IMAD.MOV.U32 R12, RZ, RZ, 0x4 ;  /* 0x00000004ff0c7424 */ /* 0x000fe200078e00ff */
[----:B------:R-:W-:-:S05]  /*248d0*/  SEL R2, R14, RZ, P2 ;  /* 0x000000ff0e027207 */ /* 0x000fca0001000000 */
[----:B------:R-:W-:-:S04]  /*248e0*/  IMAD.IADD R2, R13, 0x1, R2 ;  /* 0x000000010d027824 */ /* 0x000fc800078e0202 */
[----:B------:R-:W-:-:S07]  /*248f0*/  IMAD.MOV.U32 R13, RZ, RZ, R2 ;  /* 0x000000ffff0d7224 */ /* 0x000fce00078e0002 */
[----:B------:R-:W-:Y:S05]  /*24900*/  WARPSYNC.COLLECTIVE R15, `(.L_x_5682) ;  /* 0x000000000f087348 */ /* 0x000fea0003c00000 */
[----:B------:R0:W1:Y:S02]  /*24910*/  SHFL.UP P6, R14, R13, R12, R11 ;  /* 0x0400000c0d0e7389 */ /* 0x00006400000c000b */
[----:B01----:R-:W-:Y:S01]  /*24920*/  ENDCOLLECTIVE ;  /* 0x000000000000791b */ /* 0x003fe20003800000 */
.L_x_5682:
[----:B------:R-:W-:Y:S01]  /*24930*/  IMAD.MOV.U32 R12, RZ, RZ, 0x8 ;  /* 0x00000008ff0c7424 */ /* 0x000fe200078e00ff */
[----:B------:R-:W-:-:S04]  /*24940*/  SEL R3, R14, RZ, P3 ;  /* 0x000000ff0e037207 */ /* 0x000fc80001800000 */
[----:B------:R-:W-:-:S05]  /*24950*/  IADD3 R3, R2, R3, RZ ;  /* 0x0000000302037210 */ /* 0x000fca0007ffe0ff */
[----:B------:R-:W-:-:S07]  /*24960*/  IMAD.MOV.U32 R13, RZ, RZ, R3 ;  /* 0x000000ffff0d7224 */ /* 0x000fce00078e0003 */
[----:B------:R-:W-:Y:S05]  /*24970*/  WARPSYNC.COLLECTIVE R15, `(.L_x_5683) ;  /* 0x000000000f087348 */ /* 0x000fea0003c00000 */
[----:B------:R0:W1:Y:S02]  /*24980*/  SHFL.UP P6, R14, R13, R12, R11 ;  /* 0x0400000c0d0e7389 */ /* 0x00006400000c000b */
[----:B01----:R-:W-:Y:S01]  /*24990*/  ENDCOLLECTIVE ;  /* 0x000000000000791b */ /* 0x003fe20003800000 */
.L_x_5683:
[----:B------:R-:W-:Y:S01]  /*249a0*/  IMAD.MOV.U32 R12, RZ, RZ, 0x10 ;  /* 0x00000010ff0c7424 */ /* 0x000fe200078e00ff */
[----:B------:R-:W-:-:S05]  /*249b0*/  SEL R14, R14, RZ, P4 ;  /* 0x000000ff0e0e7207 */ /* 0x000fca0002000000 */
[----:B------:R-:W-:-:S04]  /*249c0*/  IMAD.IADD R5, R3, 0x1, R14 ;  /* 0x0000000103057824 */ /* 0x000fc800078e020e */
[----:B------:R-:W-:-:S07]  /*249d0*/  IMAD.MOV.U32 R13, RZ, RZ, R5 ;  /* 0x000000ffff0d7224 */ /* 0x000fce00078e0005 */
[----:B------:R-:W-:Y:S05]  /*249e0*/  WARPSYNC.COLLECTIVE R15, `(.L_x_5684) ;  /* 0x000000000f087348 */ /* 0x000fea0003c00000 */
[----:B------:R0:W1:Y:S02]  /*249f0*/  SHFL.UP P6, R14, R13, R12, R11 ;  /* 0x0400000c0d0e7389 */ /* 0x00006400000c000b */
[----:B01----:R-:W-:Y:S01]  /*24a00*/  ENDCOLLECTIVE ;  /* 0x000000000000791b */ /* 0x003fe20003800000 */
.L_x_5684:
        /* <DEDUP_REMOVED lines=8> */
.L_x_5685:
[----:B------:R-:W-:Y:S05]  /*24a90*/  BRA `(.L_x_5686) ;  /* 0xffffff9c001c7947 */ /* 0x000fea000383ffff */
.L_x_5468:
[----:B------:R-:W-:Y:S01]  /*24aa0*/  BSSY B0, `(.L_x_5687) ;  /* 0x0000006000007945 */ /* 0x000fe20003800000 */
[----:B------:R-:W-:Y:S01]  /*24ab0*/  PLOP3.LUT P6, PT, P6, PT, PT, 0x8, 0x0 ;  /* 0x000000000000781c */ /* 0x000fe200037ce170 */
[----:B------:R-:W-:-:S12]  /*24ac0*/  IMAD.MOV.U32 R15, RZ, RZ, -0x1 ;  /* 0xffffffffff0f7424 */ /* 0x000fd800078e00ff */
[----:B01----:R-:W-:Y:S05]  /*24ad0*/  WARPSYNC.COLLECTIVE R15, `(.L_x_5688) ;  /* 0x000000000f087348 */ /* 0x003fea0003c00000 */
[----:B------:R-:W-:Y:S01]  /*24ae0*/  VOTE.ANY R14, PT, P6 ;  /* 0x00000000000e7806 */ /* 0x000fe200030e0100 */
[----:B01----:R-:W-:Y:S06]  /*24af0*/  ENDCOLLECTIVE ;  /* 0x000000000000791b */ /* 0x003fec0003800000 */
.L_x_5688:
[----:B------:R-:W-:Y:S05]  /*24b00*/  BSYNC B0 ;  /* 0x0000000000007941 */ /* 0x000fea0003800000 */
.L_x_5687:
        /* <DEDUP_REMOVED lines=8> */
.L_x_5689:
[----:B------:R-:W-:Y:S02]  /*24b90*/  IMAD.IADD R19, R12, 0x1, R19 ;  /* 0x000000010c137824 */ /* 0x000fe400078e0213 */
[----:B------:R-:W-:Y:S02]  /*24ba0*/  IMAD.MOV.U32 R13, RZ, RZ, R4 ;  /* 0x000000ffff0d7224 */ /* 0x000fe400078e0004 */
[----:B------:R-:W-:-:S07]  /*24bb0*/  IMAD.MOV.U32 R17, RZ, RZ, R14 ;  /* 0x000000ffff117224 */ /* 0x000fce00078e000e */
[----:B------:R-:W-:Y:S05]  /*24bc0*/  WARPSYNC.COLLECTIVE R15, `(.L_x_5690) ;  /* 0x000000000f087348 */ /* 0x000fea0003c00000 */
[----:B------:R0:W1:Y:S02]  /*24bd0*/  SHFL.IDX P6, R14, R13, R12, R11 ;  /* 0x0000000c0d0e7389 */ /* 0x00006400000c000b */
[----:B01----:R-:W-:Y:S01]  /*24be0*/  ENDCOLLECTIVE ;  /* 0x000000000000791b */ /* 0x003fe20003800000 */
.L_x_5690:
[----:B------:R-:W-:Y:S01]  /*24bf0*/  IMAD.MOV.U32 R4, RZ, RZ, R14 ;  /* 0x000000ffff047224 */ /* 0x000fe200078e000e */
[----:B------:R-:W-:Y:S06]  /*24c00*/  BRA `(.L_x_5691) ;  /* 0xffffff9c00007947 */ /* 0x000fec000383ffff */
.L_x_5470:
[----:B------:R-:W-:Y:S01]  /*24c10*/  BSSY B0, `(.L_x_5692) ;  /* 0x0000007000007945 */ /* 0x000fe20003800000 */
[----:B------:R-:W-:Y:S02]  /*24c20*/  IMAD.MOV.U32 R13, RZ, RZ, R2 ;  /* 0x000000ffff0d7224 */ /* 0x000fe400078e0002 */
[----:B-1----:R-:W-:Y:S02]  /*24c30*/  IMAD.MOV.U32 R11, RZ, RZ, 0x1f ;  /* 0x0000001fff0b7424 */ /* 0x002fe400078e00ff */
[----:B------:R-:W-:-:S07]  /*24c40*/  IMAD.MOV.U32 R15, RZ, RZ, -0x1 ;  /* 0xffffffffff0f7424 */ /* 0x000fce00078e00ff */
[----:B0--34-:R-:W-:Y:S05]  /*24c50*/  WARPSYNC.COLLECTIVE R15, `(.L_x_5693) ;  /* 0x000000000f087348 */ /* 0x019fea0003c00000 */
[----:B------:R1:W2:Y:S02]  /*24c60*/  SHFL.IDX P6, R14, R13, R12, R11 ;  /* 0x0000000c0d0e7389 */ /* 0x0002a400000c000b */
[----:B01234-:R-:W-:Y:S01]  /*24c70*/  ENDCOLLECTIVE ;  /* 0x000000000000791b */ /* 0x01ffe20003800000 */
.L_x_5693:
[----:B------:R-:W-:Y:S05]  /*24c80*/  BSYNC B0 ;  /* 0x0000000000007941 */ /* 0x000fea0003800000 */
.L_x_5692:
[----:B------:R-:W-:Y:S01]  /*24c90*/  IMAD.MOV.U32 R6, RZ, RZ, R14 ;  /* 0x000000ffff067224 */ /* 0x000fe200078e000e */
[----:B------:R-:W-:Y:S06]  /*24ca0*/  BRA `(.L_x_5469) ;  /* 0xffffff9800f07947 */ /* 0x000fec000383ffff */
.L_x_5476:
[----:B0-----:R0:W1:Y:S02]  /*24cb0*/  SYNCS.PHASECHK.TRANS64.TRYWAIT P0, [R4+URZ+0x22820], R0 ;  /* 0x02282000040075a7 */ /* 0x001064000800017f */
[----:B-1----:R-:W-:Y:S05]  /*24cc0*/  @!P0 NANOSLEEP.SYNCS 0x989680 ;  /* 0x009896800000895d */ /* 0x002fea0003900000 */
[----:B------:R-:W1:Y:S02]  /*24cd0*/  @!P0 SYNCS.PHASECHK.TRANS64 P0, [R4+URZ+0x22820], R0 ;  /* 0x02282000040085a7 */ /* 0x000e64000800007f */
[----:B-1----:R-:W-:Y:S05]  /*24ce0*/  @!P0 BRA `(.L_x_5476) ;  /* 0xfffffffc00f08947 */ /* 0x002fea000383ffff */
[----:B------:R-:W-:Y:S05]  /*24cf0*/  BRA `(.L_x_5694) ;  /* 0xffffffa400487947 */ /* 0x000fea000383ffff */
.L_x_5477:
        /* <DEDUP_REMOVED lines=11> */
.L_x_5696:
[----:B------:R-:W-:Y:S05]  /*24db0*/  BSYNC B0 ;  /* 0x0000000000007941 */ /* 0x000fea0003800000 */
.L_x_5695:
[----:B------:R-:W-:Y:S05]  /*24dc0*/  BRA `(.L_x_5697) ;  /* 0xffffffa400307947 */ /* 0x000fea000383ffff */
.L_x_5478:
[----:B------:R-:W-:Y:S01]  /*24dd0*/  BSSY B0, `(.L_x_5698) ;  /* 0x0000006000007945 */ /* 0x000fe20003800000 */
[----:B------:R-:W-:-:S07]  /*24de0*/  IMAD.MOV.U32 R15, RZ, RZ, -0x1 ;  /* 0xffffffffff0f7424 */ /* 0x000fce00078e00ff */
[----:B0-234-:R-:W-:Y:S05]  /*24df0*/  WARPSYNC.COLLECTIVE R15, `(.L_x_5699) ;  /* 0x000000000f0c7348 */ /* 0x01dfea0003c00000 */
[----:B------:R-:W-:Y:S02]  /*24e00*/  ELECT P6, UR62, PT ;  /* 0x00000000003e782f */ /* 0x000fe400038c0000 */
[----:B------:R-:W-:Y:S01]  /*24e10*/  MOV R14, UR62 ;  /* 0x0000003e000e7c02 */ /* 0x000fe20008000f00 */
[----:B0-234-:R-:W-:Y:S10]  /*24e20*/  ENDCOLLECTIVE ;  /* 0x000000000000791b */ /* 0x01dff40003800000 */
.L_x_5699:
[----:B------:R-:W-:Y:S05]  /*24e30*/  BSYNC B0 ;  /* 0x0000000000007941 */ /* 0x000fea0003800000 */
.L_x_5698:
[----:B------:R-:W-:Y:S05]  /*24e40*/  BRA `(.L_x_5700) ;  /* 0xffffffa400247947 */ /* 0x000fea000383ffff */
.L_x_5480:
[----:B0-----:R0:W1:Y:S02]  /*24e50*/  SYNCS.PHASECHK.TRANS64.TRYWAIT P1, [R5+URZ+0x22840], R0 ;  /* 0x02284000050075a7 */ /* 0x001064000802017f */
[----:B-1----:R-:W-:Y:S05]  /*24e60*/  @!P1 NANOSLEEP.SYNCS 0x989680 ;  /* 0x009896800000995d */ /* 0x002fea0003900000 */
[----:B------:R-:W1:Y:S02]  /*24e70*/  @!P1 SYNCS.PHASECHK.TRANS64 P1, [R5+URZ+0x22840], R0 ;  /* 0x02284000050095a7 */ /* 0x000e64000802007f */
[----:B-1----:R-:W-:Y:S05]  /*24e80*/  @!P1 BRA `(.L_x_5480) ;  /* 0xfffffffc00f09947 */ /* 0x002fea000383ffff */
[----:B------:R-:W-:Y:S05]  /*24e90*/  BRA `(.L_x_5701) ;  /* 0xffffffa400447947 */ /* 0x000fea000383ffff */
.L_x_5482:
[----:B-1----:R1:W0:Y:S02]  /*24ea0*/  SYNCS.PHASECHK.TRANS64.TRYWAIT P1, [R25+URZ+0x22840], R2 ;  /* 0x02284002190075a7 */ /* 0x002224000802017f */
[----:B0-----:R-:W-:Y:S05]  /*24eb0*/  @!P1 NANOSLEEP.SYNCS 0x989680 ;  /* 0x009896800000995d */ /* 0x001fea0003900000 */
[----:B------:R-:W0:Y:S02]  /*24ec0*/  @!P1 SYNCS.PHASECHK.TRANS64 P1, [R25+URZ+0x22840], R2 ;  /* 0x02284002190095a7 */ /* 0x000e24000802007f */
[----:B0-----:R-:W-:Y:S05]  /*24ed0*/  @!P1 BRA `(.L_x_5482) ;  /* 0xfffffffc00f09947 */ /* 0x001fea000383ffff */
[----:B------:R-:W-:Y:S05]  /*24ee0*/  BRA `(.L_x_5702) ;  /* 0xffffffa400507947 */ /* 0x000fea000383ffff */
.L_x_5484:
[----:B------:R0:W0:Y:S02]  /*24ef0*/  SYNCS.PHASECHK.TRANS64.TRYWAIT P1, [R5+URZ+0x22860], R0 ;  /* 0x02286000050075a7 */ /* 0x000024000802017f */
[----:B0-----:R-:W-:Y:S05]  /*24f00*/  @!P1 NANOSLEEP.SYNCS 0x989680 ;  /* 0x009896800000995d */ /* 0x001fea0003900000 */
[----:B------:R-:W0:Y:S02]  /*24f10*/  @!P1 SYNCS.PHASECHK.TRANS64 P1, [R5+URZ+0x22860], R0 ;  /* 0x02286000050095a7 */ /* 0x000e24000802007f */
[----:B0-----:R-:W-:Y:S05]  /*24f20*/  @!P1 BRA `(.L_x_5484) ;  /* 0xfffffffc00f09947 */ /* 0x001fea000383ffff */
[----:B------:R-:W-:Y:S05]  /*24f30*/  BRA `(.L_x_5703) ;  /* 0xffffffa4004c7947 */ /* 0x000fea000383ffff */
.L_x_5704:
        /* <DEDUP_REMOVED lines=12> */
.L_x_6574:


//--------------------- .text._ZN7cutlass13device_kernelIN5flash11enable_sm90INS1_16FlashAttnFwdSm90INS1_25CollectiveMainloopFwdSm90ILi2EN4cute5tupleIJNS5_1CILi1EEES8_S8_EEENS6_IJNS7_ILi128EEENS7_ILi96EEENS7_ILi64EEEEEELi256ENS_10bfloat16_tEfNS_4arch4Sm90ELb1ELb0ELb1ELb1ELb1ELb0ELb1ELb1ELb0ELb1ELb1ELb0EEENS1_21CollectiveEpilogueFwdINS6_IJSA_NS7_ILi256EEESB_EEES9_SE_SG_Li256ELb1ELb1ELb1ELb0EEENS1_36VarlenDynamicPersistentTileSchedulerILi128ELi96ELi256ELi128ELb1ELb1ELb1ELb1ELb1ELb1EEEEEEEEEvNT_6ParamsE --------------------------
	.section	.text._ZN7cutlass13device_kernelIN5flash11enable_sm90INS1_16FlashAttnFwdSm90INS1_25CollectiveMainloopFwdSm90ILi2EN4cute5tupleIJNS5_1CILi1EEES8_S8_EEENS6_IJNS7_ILi128EEENS7_ILi96EEENS7_ILi64EEEEEELi256ENS_10bfloat16_tEfNS_4arch4Sm90ELb1ELb0ELb1ELb1ELb1ELb0ELb1ELb1ELb0ELb1ELb1ELb0EEENS1_21CollectiveEpilogueFwdINS6_IJSA_NS7_ILi256EEESB_EEES9_SE_SG_Li256ELb1ELb1ELb1ELb0EEENS1_36VarlenDynamicPersistentTileSchedulerILi128ELi96ELi256ELi128ELb1ELb1ELb1ELb1ELb1ELb1EEEEEEEEEvNT_6ParamsE,"ax",@progbits
	.align	128
.text._ZN7cutlass13device_kernelIN5flash11enable_sm90INS1_16FlashAttnFwdSm90INS1_25CollectiveMainloopFwdSm90ILi2EN4cute5tupleIJNS5_1CILi1EEES8_S8_EEENS6_IJNS7_ILi128EEENS7_ILi96EEENS7_ILi64EEEEEELi256ENS_10bfloat16_tEfNS_4arch4Sm90ELb1ELb0ELb1ELb1ELb1ELb0ELb1ELb1ELb0ELb1ELb1ELb0EEENS1_21CollectiveEpilogueFwdINS6_IJSA_NS7_ILi256EEESB_EEES9_SE_SG_Li256ELb1ELb1ELb1ELb0EEENS1_36VarlenDynamicPersistentTileSchedulerILi128ELi96ELi256ELi128ELb1ELb1ELb1ELb1ELb1ELb1EEEEEEEEEvNT_6ParamsE:
        .type           _ZN7cutlass13device_kernelIN5flash11enable_sm90INS1_16FlashAttnFwdSm90INS1_25CollectiveMainloopFwdSm90ILi2EN4cute5tupleIJNS5_1CILi1EEES8_S8_EEENS6_IJNS7_ILi128EEENS7_ILi96EEENS7_ILi64EEEEEELi256ENS_10bfloat16_tEfNS_4arch4Sm90ELb1ELb0ELb1ELb1ELb1ELb0ELb1ELb1ELb0ELb1ELb1ELb0EEENS1_21CollectiveEpilogueFwdINS6_IJSA_NS7_ILi256EEESB_EEES9_SE_SG_Li256ELb1ELb1ELb1ELb0EEENS1_36VarlenDynamicPersistentTileSchedulerILi128ELi96ELi256ELi128ELb1ELb1ELb1ELb1ELb1ELb1EEEEEEEEEvNT_6ParamsE,@function
        .size           _ZN7cutlass13device_kernelIN5flash11enable_sm90INS1_16FlashAttnFwdSm90INS1_25CollectiveMainloopFwdSm90ILi2EN4cute5tupleIJNS5_1CILi1EEES8_S8_EEENS6_IJNS7_ILi128EEENS7_ILi96EEENS7_ILi64EEEEEELi256ENS_10bfloat16_tEfNS_4arch4Sm90ELb1ELb0ELb1ELb1ELb1ELb0ELb1ELb1ELb0ELb1ELb1ELb0EEENS1_21CollectiveEpilogueFwdINS6_IJSA_NS7_ILi256EEESB_EEES9_SE_SG_Li256ELb1ELb1ELb1ELb0EEENS1_36VarlenDynamicPersistentTileSchedulerILi128ELi96ELi256ELi128ELb1ELb1ELb1ELb1ELb1ELb1EEEEEEEEEvNT_6ParamsE,(.L_x_6575 - _ZN7cutlass13device_kernelIN5flash11enable_sm90INS1_16FlashAttnFwdSm90INS1_25CollectiveMainloopFwdSm90ILi2EN4cute5tupleIJNS5_1CILi1EEES8_S8_EEENS6_IJNS7_ILi128EEENS7_ILi96EEENS7_ILi64EEEEEELi256ENS_10bfloat16_tEfNS_4arch4Sm90ELb1ELb0ELb1ELb1ELb1ELb0ELb1ELb1ELb0ELb1ELb1ELb0EEENS1_21CollectiveEpilogueFwdINS6_IJSA_NS7_ILi256EEESB_EEES9_SE_SG_Li256ELb1ELb1ELb1ELb0EEENS1_36VarlenDynamicPersistentTileSchedulerILi128ELi96ELi256ELi128ELb1ELb1ELb1ELb1ELb1ELb1EEEEEEEEEvNT_6ParamsE)
        .other          _ZN7cutlass13device_kernelIN5flash11enable_sm90INS1_16FlashAttnFwdSm90INS1_25CollectiveMainloopFwdSm90ILi2EN4cute5tupleIJNS5_1CILi1EEES8_S8_EEENS6_IJNS7_ILi128EEENS7_ILi96EEENS7_ILi64EEEEEELi256ENS_10bfloat16_tEfNS_4arch4Sm90ELb1ELb0ELb1ELb1ELb1ELb0ELb1ELb1ELb0ELb1ELb1ELb0EEENS1_21CollectiveEpilogueFwdINS6_IJSA_NS7_ILi256EEESB_EEES9_SE_SG_Li256ELb1ELb1ELb1ELb0EEENS1_36VarlenDynamicPersistentTileSchedulerILi128ELi96ELi256ELi128ELb1ELb1ELb1ELb1ELb1ELb1EEEEEEEEEvNT_6ParamsE,@"STO_CUDA_ENTRY STV_DEFAULT"
_ZN7cutlass13device_kernelIN5flash11enable_sm90INS1_16FlashAttnFwdSm90INS1_25CollectiveMainloopFwdSm90ILi2EN4cute5tupleIJNS5_1CILi1EEES8_S8_EEENS6_IJNS7_ILi128EEENS7_ILi96EEENS7_ILi64EEEEEELi256ENS_10bfloat16_tEfNS_4arch4Sm90ELb1ELb0ELb1ELb1ELb1ELb0ELb1ELb1ELb0ELb1ELb1ELb0EEENS1_21CollectiveEpilogueFwdINS6_IJSA_NS7_ILi256EEESB_EEES9_SE_SG_Li256ELb1ELb1ELb1ELb0EEENS1_36VarlenDynamicPersistentTileSchedulerILi128ELi96ELi256ELi128ELb1ELb1ELb1ELb1ELb1ELb1EEEEEEEEEvNT_6ParamsE:
        /* <DEDUP_REMOVED lines=47> */
.L_x_5705:
        /* <DEDUP_REMOVED lines=22> */
.L_x_5706:
        /* <DEDUP_REMOVED lines=18> */
.L_x_5707:
        /* <DEDUP_REMOVED lines=22> */
.L_x_5708:
        /* <DEDUP_REMOVED lines=23> */
.L_x_5709:
        /* <DEDUP_REMOVED lines=10> */
.L_x_5711:
        /* <DEDUP_REMOVED lines=63> */
[----:B------:R-:W-:Y:S02]  /*0cd0*/  IMAD.IADD R9, R16, 0x1, -R9 ;  /* 0x0000000110097824 */ /* 0x000fe400078e0a09 */
[----:B------:R-:W-:Y:S01]  /*0ce0*/  IMAD R0, R2, 0x40, R11 ;  /* 0x0000004002007824 */ /* 0x000fe200078e020b */
[----:B------:R-:W-:Y:S01]  /*0cf0*/  MOV R2, UR6 ;  /* 0x0000000600027c02 */ /* 0x000fe20008000f00 */
[----:B------:R-:W-:Y:S01]  /*0d00*/  IMAD.IADD R3, R12, 0x1, -R3 ;  /* 0x000000010c037824 */ /* 0x000fe200078e0a03 */
[----:B------:R-:W-:Y:S01]  /*0d10*/  STL [R1+0x34], R4 ;  /* 0x0000340401007387 */ /* 0x000fe20000100800 */
[----:B------:R-:W-:Y:S01]  /*0d20*/  IMAD.SHL.U32 R22, R9, 0x2, RZ ;  /* 0x0000000209167824 */ /* 0x000fe200078e00ff */
[----:B------:R-:W-:Y:S01]  /*0d30*/  UMOV UR6, URZ ;  /* 0x0000003f00067c82 */ /* 0x000fe20008000000 */
[----:B------:R-:W-:Y:S01]  /*0d40*/  IMAD R206, R3, 0x8, R0 ;  /* 0x0000000803ce7824 */ /* 0x000fe200078e0200 */
[----:B------:R0:W-:Y:S01]  /*0d50*/  STL [R1+0x30], R0 ;  /* 0x0000300001007387 */ /* 0x0001e20000100800 */
[C---:B------:R-:W-:Y:S01]  /*0d60*/  VIADD R23, R22.reuse, 0x8 ;  /* 0x0000000816177836 */ /* 0x040fe20000000000 */
[C---:B------:R-:W-:Y:S01]  /*0d70*/  IADD3 R229, R22.reuse, 0xa0, RZ ;  /* 0x000000a016e57810 */ /* 0x040fe20007ffe0ff */
        /* <DEDUP_REMOVED lines=52> */
[----:B------:R-:W-:Y:S02]  /*10c0*/  SHF.R.S32.HI R4, RZ, 0x1f, R224 ;  /* 0x0000001fff047819 */ /* 0x000fe400000114e0 */
[----:B0-----:R-:W-:-:S07]  /*10d0*/  SHF.R.S32.HI R2, RZ, 0x1f, R223 ;  /* 0x0000001fff027819 */ /* 0x001fce00000114df */
.L_x_5776:
[----:B------:R-:W-:Y:S01]  /*10e0*/  ULDC.64 UR6, c[0x0][0xd88] ;  /* 0x0003620000067ab9 */ /* 0x000fe20000000a00 */
[----:B------:R-:W-:Y:S01]  /*10f0*/  ULDC.64 UR8, c[0x0][0xb10] ;  /* 0x0002c40000087ab9 */ /* 0x000fe20000000a00 */
[----:B------:R-:W-:Y:S01]  /*1100*/  UIMAD.WIDE UR6, UR5, 0x4, UR6 ;  /* 0x00000004050678a5 */ /* 0x000fe2000f8e0206 */
[----:B0---4-:R-:W0:Y:S05]  /*1110*/  LDC.64 R8, c[0x0][0x418] ;  /* 0x00010600ff087b82 */ /* 0x011e2a0000000a00 */
[----:B------:R-:W-:Y:S02]  /*1120*/  IMAD.U32 R212, RZ, RZ, UR6 ;  /* 0x00000006ffd47e24 */ /* 0x000fe4000f8e00ff */
[----:B------:R-:W-:Y:S01]  /*1130*/  IMAD.U32 R213, RZ, RZ, UR7 ;  /* 0x00000007ffd57e24 */ /* 0x000fe2000f8e00ff */
[----:B------:R-:W-:Y:S01]  /*1140*/  ULDC.64 UR6, c[0x0][0xb20] ;  /* 0x0002c80000067ab9 */ /* 0x000fe20000000a00 */
[----:B-1----:R-:W1:Y:S03]  /*1150*/  LDC R0, c[0x0][0x424] ;  /* 0x00010900ff007b82 */ /* 0x002e660000000800 */
[----:B--2---:R-:W2:Y:S01]  /*1160*/  LDG.E R212, desc[UR36][R212.64] ;  /* 0x00000024d4d47981 */ /* 0x004ea2000c1e1900 */
[----:B------:R-:W-:Y:S01]  /*1170*/  ISETP.NE.U32.AND P1, PT, RZ, UR6, PT ;  /* 0x00000006ff007c0c */ /* 0x000fe2000bf25070 */
[----:B------:R-:W-:Y:S01]  /*1180*/  IMAD.MOV.U32 R4, RZ, RZ, RZ ;  /* 0x000000ffff047224 */ /* 0x000fe200078e00ff */
[----:B------:R-:W-:-:S02]  /*1190*/  ISETP.NE.U32.AND P0, PT, RZ, UR8, PT ;  /* 0x00000008ff007c0c */ /* 0x000fc4000bf05070 */
[----:B------:R-:W-:Y:S01]  /*11a0*/  ISETP.NE.AND.EX P1, PT, RZ, UR7, PT, P1 ;  /* 0x00000007ff007c0c */ /* 0x000fe2000bf25310 */
[----:B---3--:R-:W3:Y:S01]  /*11b0*/  LDC R7, c[0x0][0x2f0] ;  /* 0x0000bc00ff077b82 */ /* 0x008ee20000000800 */
[----:B------:R-:W-:Y:S02]  /*11c0*/  ISETP.NE.AND.EX P0, PT, RZ, UR9, PT, P0 ;  /* 0x00000009ff007c0c */ /* 0x000fe4000bf05300 */
[----:B--2---:R-:W-:-:S09]  /*11d0*/  SHF.R.S32.HI R222, RZ, 0x1f, R212 ;  /* 0x0000001fffde7819 */ /* 0x004fd200000114d4 */
[----:B------:R-:W-:-:S04]  /*11e0*/  @P1 LEA R2, P2, R212, UR6, 0x2 ;  /* 0x00000006d4021c11 */ /* 0x000fc8000f8410ff */
[C---:B------:R-:W-:Y:S02]  /*11f0*/  @P1 LEA.HI.X R3, R212.reuse, UR7, R222, 0x2, P2 ;  /* 0x00000007d4031c11 */ /* 0x040fe400090f14de */
[----:B------:R-:W-:-:S03]  /*1200*/  @P0 LEA R202, P2, R212, UR8, 0x2 ;  /* 0x00000008d4ca0c11 */ /* 0x000fc6000f8410ff */
[----:B------:R2:W5:Y:S01]  /*1210*/  @P1 LDG.E R4, desc[UR36][R2.64] ;  /* 0x0000002402041981 */ /* 0x000562000c1e1900 */
[----:B------:R-:W-:Y:S01]  /*1220*/  @P0 LEA.HI.X R203, R212, UR9, R222, 0x2, P2 ;  /* 0x00000009d4cb0c11 */ /* 0x000fe200090f14de */
[----:B------:R-:W-:-:S04]  /*1230*/  ULDC.64 UR8, c[0x0][0xb18] ;  /* 0x0002c60000087ab9 */ /* 0x000fc80000000a00 */
[----:B------:R2:W5:Y:S01]  /*1240*/  @P0 LDG.E R202, desc[UR36][R202.64] ;  /* 0x00000024caca0981 */ /* 0x000562000c1e1900 */
[----:B0-----:R-:W-:Y:S02]  /*1250*/  ISETP.NE.U32.AND P1, PT, R8, RZ, PT ;  /* 0x000000ff0800720c */ /* 0x001fe40003f25070 */
[----:B------:R-:W-:Y:S02]  /*1260*/  ISETP.NE.U32.AND P2, PT, RZ, UR8, PT ;  /* 0x00000008ff007c0c */ /* 0x000fe4000bf45070 */
[----:B------:R-:W-:Y:S02]  /*1270*/  ISETP.NE.AND.EX P1, PT, R9, RZ, PT, P1 ;  /* 0x000000ff0900720c */ /* 0x000fe40003f25310 */
[----:B------:R-:W-:Y:S02]  /*1280*/  ISETP.NE.AND.EX P2, PT, RZ, UR9, PT, P2 ;  /* 0x00000009ff007c0c */ /* 0x000fe4000bf45320 */
[----:B-1----:R-:W-:Y:S01]  /*1290*/  SEL R0, R0, 0x1, P1 ;  /* 0x0000000100007807 */ /* 0x002fe20000800000 */
[----:B--23--:R-:W-:Y:S10]  /*12a0*/  @P0 BRA `(.L_x_5712) ;  /* 0x0000000000280947 */ /* 0x00cff40003800000 */
[----:B------:R-:W-:Y:S01]  /*12b0*/  ULDC.64 UR6, c[0x0][0xaf8] ;  /* 0x0002be0000067ab9 */ /* 0x000fe20000000a00 */
[----:B-----5:R-:W0:Y:S01]  /*12c0*/  LDC R202, c[0x0][0x288] ;  /* 0x0000a200ffca7b82 */ /* 0x020e220000000800 */
[----:B------:R-:W-:-:S04]  /*12d0*/  ISETP.NE.U32.AND P0, PT, RZ, UR6, PT ;  /* 0x00000006ff007c0c */ /* 0x000fc8000bf05070 */
[----:B------:R-:W-:-:S13]  /*12e0*/  ISETP.NE.AND.EX P0, PT, RZ, UR7, PT, P0 ;  /* 0x00000007ff007c0c */ /* 0x000fda000bf05300 */
[----:B------:R-:W-:Y:S05]  /*12f0*/  @!P0 BRA `(.L_x_5712) ;  /* 0x0000000000148947 */ /* 0x000fea0003800000 */
[----:B------:R-:W1:Y:S02]  /*1300*/  LDC.64 R2, c[0x0][0xaf8] ;  /* 0x0002be00ff027b82 */ /* 0x000e640000000a00 */
[----:B-1----:R-:W-:-:S05]  /*1310*/  IMAD.WIDE R2, R212, 0x4, R2 ;  /* 0x00000004d4027825 */ /* 0x002fca00078e0202 */
[----:B0-----:R-:W2:Y:S04]  /*1320*/  LDG.E R202, desc[UR36][R2.64] ;  /* 0x0000002402ca7981 */ /* 0x001ea8000c1e1900 */
[----:B------:R-:W2:Y:S02]  /*1330*/  LDG.E R5, desc[UR36][R2.64+0x4] ;  /* 0x0000042402057981 */ /* 0x000ea4000c1e1900 */
[----:B--2---:R-:W-:-:S07]  /*1340*/  IMAD.IADD R202, R5, 0x1, -R202 ;  /* 0x0000000105ca7824 */ /* 0x004fce00078e0aca */
.L_x_5712:
[----:B------:R-:W-:Y:S01]  /*1350*/  IMAD R203, R0, R7, RZ ;  /* 0x0000000700cb7224 */ /* 0x000fe200078e02ff */
[----:B------:R-:W-:Y:S01]  /*1360*/  LOP3.LUT R213, R6, 0xffff, RZ, 0xc0, !PT ;  /* 0x0000ffff06d57812 */ /* 0x000fe200078ec0ff */
[----:B------:R-:W-:Y:S06]  /*1370*/  @!P2 BRA `(.L_x_5713) ;  /* 0x000000000010a947 */ /* 0x000fec0003800000 */
[----:B------:R-:W-:-:S04]  /*1380*/  LEA R2, P0, R212, UR8, 0x2 ;  /* 0x00000008d4027c11 */ /* 0x000fc8000f8010ff */
[----:B------:R-:W-:-:S05]  /*1390*/  LEA.HI.X R3, R212, UR9, R222, 0x2, P0 ;  /* 0x00000009d4037c11 */ /* 0x000fca00080f14de */
[----:B------:R1:W5:Y:S01]  /*13a0*/  LDG.E R203, desc[UR36][R2.64] ;  /* 0x0000002402cb7981 */ /* 0x000362000c1e1900 */
[----:B------:R-:W-:Y:S05]  /*13b0*/  BRA `(.L_x_5714) ;  /* 0x0000000000247947 */ /* 0x000fea0003800000 */
.L_x_5713:
        /* <DEDUP_REMOVED lines=9> */
.L_x_5714:
[----:B------:R-:W2:Y:S01]  /*1450*/  LDC R0, c[0x0][0x448] ;  /* 0x00011200ff007b82 */ /* 0x000ea20000000800 */
[----:B------:R-:W-:Y:S01]  /*1460*/  USHF.L.U32 UR4, UR4, 0x7, URZ ;  /* 0x0000000704047899 */ /* 0x000fe2000800063f */
[----:B-----5:R-:W-:Y:S01]  /*1470*/  IMAD.IADD R203, R203, 0x1, -R4 ;  /* 0x00000001cbcb7824 */ /* 0x020fe200078e0a04 */
[----:B------:R-:W-:-:S04]  /*1480*/  LOP3.LUT R23, R23, 0xfffffffd, RZ, 0xc0, !PT ;  /* 0xfffffffd17177812 */ /* 0x000fc800078ec0ff */
[----:B------:R-:W-:Y:S01]  /*1490*/  IMAD.U32 R204, RZ, RZ, UR4 ;  /* 0x00000004ffcc7e24 */ /* 0x000fe2000f8e00ff */
[----:B------:R-:W-:Y:S01]  /*14a0*/  UIADD3 UR4, UR4, 0x7f, URZ ;  /* 0x0000007f04047890 */ /* 0x000fe2000fffe03f */
[----:B01----:R-:W-:Y:S02]  /*14b0*/  IADD3 R3, R203, 0x60, -R202 ;  /* 0x00000060cb037810 */ /* 0x003fe40007ffe8ca */
[----:B--2---:R-:W-:-:S03]  /*14c0*/  ISETP.NE.AND P0, PT, R0, 0x1, PT ;  /* 0x000000010000780c */ /* 0x004fc60003f05270 */
[----:B------:R-:W-:-:S10]  /*14d0*/  IMAD.U32 R0, RZ, RZ, UR4 ;  /* 0x00000004ff007e24 */ /* 0x000fd4000f8e00ff */
[----:B------:R-:W0:Y:S01]  /*14e0*/  @P0 LDC R2, c[0x0][0x44c] ;  /* 0x00011300ff020b82 */ /* 0x000e220000000800 */
[----:B------:R-:W-:-:S07]  /*14f0*/  @P0 LOP3.LUT R23, R23, 0x2, RZ, 0xfc, !PT ;  /* 0x0000000217170812 */ /* 0x000fce00078efcff */
[----:B------:R-:W1:Y:S01]  /*1500*/  @P0 LDC R5, c[0x0][0x450] ;  /* 0x00011400ff050b82 */ /* 0x000e620000000800 */
[----:B0-----:R-:W-:-:S05]  /*1510*/  @P0 IMAD.HI.U32 R2, R2, UR4, RZ ;  /* 0x0000000402020c27 */ /* 0x001fca000f8e00ff */
[----:B-1----:R-:W-:Y:S01]  /*1520*/  @P0 SHF.R.U32.HI R0, RZ, R5, R2 ;  /* 0x00000005ff000219 */ /* 0x002fe20000011602 */
[----:B------:R-:W-:-:S03]  /*1530*/  VIADD R2, R203, 0x5f ;  /* 0x0000005fcb027836 */ /* 0x000fc60000000000 */
[----:B------:R-:W-:Y:S01]  /*1540*/  IADD3 R0, R3, R0, RZ ;  /* 0x0000000003007210 */ /* 0x000fe20007ffe0ff */
[----:B------:R-:W-:-:S04]  /*1550*/  IMAD.HI R2, R2, 0x2aaaaaab, RZ ;  /* 0x2aaaaaab02027827 */ /* 0x000fc800078e02ff */
[----:B------:R-:W-:Y:S01]  /*1560*/  IMAD.HI R0, R0, 0x2aaaaaab, RZ ;  /* 0x2aaaaaab00007827 */ /* 0x000fe200078e02ff */
[----:B------:R-:W-:-:S04]  /*1570*/  SHF.R.U32.HI R3, RZ, 0x1f, R2 ;  /* 0x0000001fff037819 */ /* 0x000fc80000011602 */
[----:B------:R-:W-:Y:S02]  /*1580*/  SHF.R.U32.HI R5, RZ, 0x1f, R0 ;  /* 0x0000001fff057819 */ /* 0x000fe40000011600 */
[----:B------:R-:W-:Y:S02]  /*1590*/  LEA.HI.SX32 R3, R2, R3, 0x1c ;  /* 0x0000000302037211 */ /* 0x000fe400078fe2ff */
[----:B------:R-:W-:Y:S02]  /*15a0*/  LEA.HI.SX32 R2, R0, R5, 0x1c ;  /* 0x0000000500027211 */ /* 0x000fe400078fe2ff */
[C---:B------:R-:W-:Y:S02]  /*15b0*/  LOP3.LUT R0, R6.reuse, 0xff000000, RZ, 0xc0, !PT ;  /* 0xff00000006007812 */ /* 0x040fe400078ec0ff */
[----:B------:R-:W-:Y:S01]  /*15c0*/  VIMNMX R165, R3, R2, PT ;  /* 0x0000000203a57248 */ /* 0x000fe20003fe0100 */
[----:B------:R-:W-:Y:S01]  /*15d0*/  IMAD.MOV.U32 R2, RZ, RZ, RZ ;  /* 0x000000ffff027224 */ /* 0x000fe200078e00ff */
[----:B------:R-:W-:-:S02]  /*15e0*/  LOP3.LUT R6, R6, 0xff0000, RZ, 0xc0, !PT ;  /* 0x00ff000006067812 */ /* 0x000fc400078ec0ff */
[----:B------:R-:W-:Y:S02]  /*15f0*/  SHF.R.U32.HI R3, RZ, 0x8, R0 ;  /* 0x00000008ff037819 */ /* 0x000fe40000011600 */
[----:B------:R-:W-:Y:S02]  /*1600*/  ISETP.GE.AND P0, PT, R165, 0x1, PT ;  /* 0x00000001a500780c */ /* 0x000fe40003f06270 */
[----:B------:R-:W-:-:S04]  /*1610*/  LEA.HI R3, R6, R3, RZ, 0x10 ;  /* 0x0000000306037211 */ /* 0x000fc800078f80ff */
[----:B------:R-:W-:Y:S02]  /*1620*/  LOP3.LUT R10, R3, 0xff, RZ, 0xc0, !PT ;  /* 0x000000ff030a7812 */ /* 0x000fe400078ec0ff */
[----:B------:R-:W-:-:S03]  /*1630*/  SHF.R.U32.HI R214, RZ, 0x10, R3 ;  /* 0x00000010ffd67819 */ /* 0x000fc60000011603 */
[----:B------:R0:W-:Y:S02]  /*1640*/  STL [R1+0x24], R10 ;  /* 0x0000240a01007387 */ /* 0x0001e40000100800 */
        /* <DEDUP_REMOVED lines=31> */
.L_x_5715:
[-C--:B------:R-:W-:Y:S01]  /*1840*/  IMAD R205, R10, R2.reuse, RZ ;  /* 0x000000020acd7224 */ /* 0x080fe200078e02ff */
[----:B------:R-:W-:Y:S01]  /*1850*/  PLOP3.LUT P0, PT, PT, PT, PT, 0x80, 0x0 ;  /* 0x000000000000781c */ /* 0x000fe20003f0f070 */
[----:B------:R-:W-:Y:S01]  /*1860*/  IMAD.MOV.U32 R0, RZ, RZ, RZ ;  /* 0x000000ffff007224 */ /* 0x000fe200078e00ff */
[----:B------:R-:W-:Y:S01]  /*1870*/  CS2R R150, SRZ ;  /* 0x0000000000967805 */ /* 0x000fe2000001ff00 */
[----:B------:R-:W-:Y:S01]  /*1880*/  IMAD.MOV.U32 R3, RZ, RZ, RZ ;  /* 0x000000ffff037224 */ /* 0x000fe200078e00ff */
[----:B------:R-:W-:Y:S02]  /*1890*/  VIADDMNMX R165, R205, R2, R165, PT ;  /* 0x00000002cda57246 */ /* 0x000fe400038001a5 */
[----:B------:R-:W-:Y:S02]  /*18a0*/  CS2R R148, SRZ ;  /* 0x0000000000947805 */ /* 0x000fe4000001ff00 */
        /* <DEDUP_REMOVED lines=96> */
[----:B------:R1:W2:Y:S01]  /*1eb0*/  LDC.64 R2, c[0x4][R0] ;  /* 0x0100000000027b82 */ /* 0x0002a20000000a00 */
[----:B------:R-:W-:Y:S01]  /*1ec0*/  IMAD.U32 R5, RZ, RZ, UR5 ;  /* 0x00000005ff057e24 */ /* 0x000fe2000f8e00ff */
[----:B------:R-:W-:Y:S01]  /*1ed0*/  ULDC.64 UR4, c[0x4][0xa0] ;  /* 0x0100280000047ab9 */ /* 0x000fe20000000a00 */
[----:B0-----:R-:W-:Y:S01]  /*1ee0*/  IMAD.U32 R10, RZ, RZ, UR6 ;  /* 0x00000006ff0a7e24 */ /* 0x001fe2000f8e00ff */
[----:B------:R-:W-:Y:S01]  /*1ef0*/  MOV R6, UR4 ;  /* 0x0000000400067c02 */ /* 0x000fe20008000f00 */
[----:B------:R-:W-:Y:S02]  /*1f00*/  IMAD.U32 R7, RZ, RZ, UR5 ;  /* 0x00000005ff077e24 */ /* 0x000fe4000f8e00ff */
[----:B------:R-:W-:-:S02]  /*1f10*/  IMAD.U32 R11, RZ, RZ, UR7 ;  /* 0x00000007ff0b7e24 */ /* 0x000fc4000f8e00ff */
[----:B------:R-:W-:Y:S02]  /*1f20*/  IMAD.MOV.U32 R8, RZ, RZ, 0x70 ;  /* 0x00000070ff087424 */ /* 0x000fe400078e00ff */
[----:B------:R-:W-:Y:S02]  /*1f30*/  IMAD.MOV.U32 R12, RZ, RZ, 0x1 ;  /* 0x00000001ff0c7424 */ /* 0x000fe400078e00ff */
[----:B-1----:R-:W-:-:S07]  /*1f40*/  IMAD.MOV.U32 R13, RZ, RZ, RZ ;  /* 0x000000ffff0d7224 */ /* 0x002fce00078e00ff */
[----:B------:R-:W-:-:S07]  /*1f50*/  LEPC R20, `(.L_x_5717) ;  /* 0x000000001014794e */ /* 0x000fce0000000000 */
[----:B--2---:R-:W-:Y:S05]  /*1f60*/  CALL.ABS.NOINC R2 ;  /* 0x0000000002007343 */ /* 0x004fea0003c00000 */
.L_x_5717:
[----:B------:R-:W2:Y:S01]  /*1f70*/  LDL R2, [R1+0x28] ;  /* 0x0000280001027983 */ /* 0x000ea20000100800 */
[----:B------:R-:W-:Y:S01]  /*1f80*/  MOV R0, 0x400 ;  /* 0x0000040000007802 */ /* 0x000fe20000000f00 */
[----:B------:R-:W1:Y:S01]  /*1f90*/  S2R R3, SR_CgaCtaId ;  /* 0x0000000000037919 */ /* 0x000e620000008800 */
[----:B------:R-:W3:Y:S02]  /*1fa0*/  S2R R16, SR_TID.X ;  /* 0x0000000000107919 */ /* 0x000ee40000002100 */
[----:B-1----:R-:W-:Y:S02]  /*1fb0*/  LEA R5, R3, R0, 0x18 ;  /* 0x0000000003057211 */ /* 0x002fe400078ec0ff */
[----:B---3--:R-:W-:Y:S02]  /*1fc0*/  SHF.R.U32.HI R16, RZ, 0x7, R16 ;  /* 0x00000007ff107819 */ /* 0x008fe40000011610 */
[----:B--2---:R-:W-:-:S13]  /*1fd0*/  R2UR UR5, R2 ;  /* 0x00000000020572ca */ /* 0x004fda00000e0000 */
[----:B------:R-:W-:-:S04]  /*1fe0*/  ULEA.HI UR4, UR5, UR5, URZ, 0x1 ;  /* 0x0000000505047291 */ /* 0x000fc8000f8f083f */
[----:B------:R-:W-:-:S04]  /*1ff0*/  ULOP3.LUT UR4, UR4, 0xfffffffe, URZ, 0xc0, !UPT ;  /* 0xfffffffe04047892 */ /* 0x000fc8000f8ec03f */
[----:B------:R-:W-:-:S06]  /*2000*/  UIADD3 UR4, UR5, -UR4, URZ ;  /* 0x8000000405047290 */ /* 0x000fcc000fffe03f */
[----:B------:R-:W-:-:S05]  /*2010*/  IMAD.U32 R2, RZ, RZ, UR4 ;  /* 0x00000004ff027e24 */ /* 0x000fca000f8e00ff */
[----:B------:R-:W-:Y:S01]  /*2020*/  SHF.L.U32 R0, R2, 0x1f, RZ ;  /* 0x0000001f02007819 */ /* 0x000fe200000006ff */
[----:B------:R-:W-:-:S03]  /*2030*/  VIADD R2, R16, 0x8 ;  /* 0x0000000810027836 */ /* 0x000fc60000000000 */
[----:B------:R-:W1:Y:S02]  /*2040*/  SYNCS.PHASECHK.TRANS64.TRYWAIT P0, [R5+URZ+0x32400], R0 ;  /* 0x03240000050075a7 */ /* 0x000e64000800017f */
[----:B-1----:R-:W-:Y:S05]  /*2050*/  @!P0 BRA `(.L_x_5718) ;  /* 0x0000014800408947 */ /* 0x002fea0003800000 */
.L_x_5869:
        /* <DEDUP_REMOVED lines=8> */
.L_x_5719:
[----:B------:R-:W-:Y:S01]  /*20e0*/  R2UR UR6, R5 ;  /* 0x00000000050672ca */ /* 0x000fe200000e0000 */
[----:B------:R-:W-:-:S05]  /*20f0*/  IMAD.U32 R3, RZ, RZ, UR39 ;  /* 0x00000027ff037e24 */ /* 0x000fca000f8e00ff */
[----:B------:R-:W-:-:S07]  /*2100*/  SHF.L.U32 R3, R3, 0x1f, RZ ;  /* 0x0000001f03037819 */ /* 0x000fce00000006ff */
[----:B------:R-:W-:-:S09]  /*2110*/  ULEA UR6, UR38, UR6, 0x3 ;  /* 0x0000000626067291 */ /* 0x000fd2000f8e183f */
[----:B------:R2:W3:Y:S01]  /*2120*/  SYNCS.PHASECHK.TRANS64.TRYWAIT P1, [UR6+0x32430], R3 ;  /* 0x03243003ff0075a7 */ /* 0x0004e20008020146 */
[----:B------:R-:W-:Y:S05]  /*2130*/  @!P0 BRA `(.L_x_5720) ;  /* 0x0000000000048947 */ /* 0x000fea0003800000 */
[----:B------:R-:W-:Y:S01]  /*2140*/  BPT.TRAP 0x1 ;  /* 0x000000040000795c */ /* 0x000fe20000300000 */
.L_x_5720:
[----:B---3--:R-:W-:Y:S05]  /*2150*/  @P1 BRA `(.L_x_5721) ;  /* 0x0000000000081947 */ /* 0x008fea0003800000 */
[----:B------:R-:W3:Y:S02]  /*2160*/  SYNCS.PHASECHK.TRANS64.TRYWAIT P1, [UR6+0x32430], R3 ;  /* 0x03243003ff0075a7 */ /* 0x000ee40008020146 */
[----:B---3--:R-:W-:Y:S05]  /*2170*/  @!P1 BRA `(.L_x_5722) ;  /* 0x00000148000c9947 */ /* 0x008fea0003800000 */
.L_x_5721:
[----:B------:R-:W-:Y:S01]  /*2180*/  R2UR UR4, R5 ;  /* 0x00000000050472ca */ /* 0x000fe200000e0000 */
[----:B------:R-:W-:Y:S01]  /*2190*/  WARPGROUP.ARRIVE ;  /* 0x00000000000079c5 */ /* 0x000fe20000000000 */
[----:B------:R-:W-:Y:S01]  /*21a0*/  UMOV UR8, UR41 ;  /* 0x0000002900087c82 */ /* 0x000fe20008000000 */
[----:B------:R-:W-:Y:S01]  /*21b0*/  UMOV UR9, 0x40000040 ;  /* 0x4000004000097882 */ /* 0x000fe20000000000 */
[----:B------:R-:W-:Y:S01]  /*21c0*/  UMOV UR11, 0x40000040 ;  /* 0x40000040000b7882 */ /* 0x000fe20000000000 */
[----:B------:R-:W-:-:S08]  /*21d0*/  UIADD3 UR5, UR41, 0x2, URZ ;  /* 0x0000000229057890 */ /* 0x000fd0000fffe03f */
        /* <DEDUP_REMOVED lines=42> */
.L_x_5870:
[----:B------:R-:W-:Y:S05]  /*2480*/  @!P0 BRA `(.L_x_5724) ;  /* 0x0000000000048947 */ /* 0x000fea0003800000 */
[----:B------:R-:W-:Y:S01]  /*2490*/  BPT.TRAP 0x1 ;  /* 0x000000040000795c */ /* 0x000fe20000300000 */
.L_x_5724:
[----:B------:R0:W0:Y:S01]  /*24a0*/  SYNCS.PHASECHK.TRANS64.TRYWAIT P1, [UR6+0x32450], R3 ;  /* 0x03245003ff0075a7 */ /* 0x0000220008020146 */
[----:B------:R-:W-:Y:S05]  /*24b0*/  @!P0 BRA `(.L_x_5725) ;  /* 0x0000000000048947 */ /* 0x000fea0003800000 */
[----:B------:R-:W-:Y:S01]  /*24c0*/  BPT.TRAP 0x1 ;  /* 0x000000040000795c */ /* 0x000fe20000300000 */
.L_x_5725:
[----:B0-----:R-:W-:Y:S05]  /*24d0*/  @P1 BRA `(.L_x_5726) ;  /* 0x0000000000081947 */ /* 0x001fea0003800000 */
[----:B------:R-:W0:Y:S02]  /*24e0*/  SYNCS.PHASECHK.TRANS64.TRYWAIT P1, [UR6+0x32450], R3 ;  /* 0x03245003ff0075a7 */ /* 0x000e240008020146 */
[----:B0-----:R-:W-:Y:S05]  /*24f0*/  @!P1 BRA `(.L_x_5727) ;  /* 0x0000014400589947 */ /* 0x001fea0003800000 */
.L_x_5726:
[----:B------:R-:W-:Y:S01]  /*2500*/  R2UR UR4, R5 ;  /* 0x00000000050472ca */ /* 0x000fe200000e0000 */
[----:B------:R-:W-:Y:S01]  /*2510*/  WARPGROUP.ARRIVE ;  /* 0x00000000000079c5 */ /* 0x000fe20000000000 */
[----:B------:R-:W-:Y:S01]  /*2520*/  UMOV UR9, 0x40000040 ;  /* 0x4000004000097882 */ /* 0x000fe20000000000 */
[----:B------:R-:W-:Y:S01]  /*2530*/  UMOV UR11, 0x40000040 ;  /* 0x40000040000b7882 */ /* 0x000fe20000000000 */
[----:B------:R-:W-:Y:S01]  /*2540*/  IMAD.U32 R13, RZ, RZ, UR9 ;  /* 0x00000009ff0d7e24 */ /* 0x000fe2000f8e00ff */
[----:B------:R-:W-:Y:S01]  /*2550*/  UMOV UR13, 0x40000040 ;  /* 0x40000040000d7882 */ /* 0x000fe20000000000 */
        /* <DEDUP_REMOVED lines=8> */
[----:B01--4-:R-:W0:Y:S01]  /*25e0*/  S2R R0, SR_TID.X ;  /* 0x0000000000007919 */ /* 0x013e220000002100 */
[----:B------:R-:W-:Y:S01]  /*25f0*/  UMOV UR23, 0x40000040 ;  /* 0x4000004000177882 */ /* 0x000fe20000000000 */
[----:B------:R-:W-:Y:S01]  /*2600*/  UMOV UR25, 0x40000040 ;  /* 0x4000004000197882 */ /* 0x000fe20000000000 */
[----:B------:R-:W-:Y:S01]  /*2610*/  USHF.R.U32.HI UR4, URZ, 0x4, UR4 ;  /* 0x000000043f047899 */ /* 0x000fe20008011604 */
[----:B------:R-:W-:Y:S01]  /*2620*/  UMOV UR27, 0x40000040 ;  /* 0x40000040001b7882 */ /* 0x000fe20000000000 */
[----:B------:R-:W-:-:S02]  /*2630*/  UMOV UR29, 0x40000040 ;  /* 0x40000040001d7882 */ /* 0x000fc40000000000 */
[----:B------:R-:W-:Y:S02]  /*2640*/  ULOP3.LUT UR7, UR4, 0x3fff, URZ, 0xc0, !UPT ;  /* 0x00003fff04077892 */ /* 0x000fe4000f8ec03f */
[----:B------:R-:W-:Y:S02]  /*2650*/  ULOP3.LUT UR4, UR40, 0x10000, URZ, 0xfc, !UPT ;  /* 0x0001000028047892 */ /* 0x000fe4000f8efc3f */
[----:B------:R-:W-:Y:S02]  /*2660*/  ULOP3.LUT UR60, UR7, 0x10000, URZ, 0xfc, !UPT ;  /* 0x00010000073c7892 */ /* 0x000fe4000f8efc3f */
[----:B------:R-:W-:Y:S02]  /*2670*/  UIADD3 UR56, UR4, 0x402, URZ ;  /* 0x0000040204387890 */ /* 0x000fe4000fffe03f */
[----:B------:R-:W-:Y:S01]  /*2680*/  UIMAD UR5, UR38, 0xc00, UR60 ;  /* 0x00000c00260578a4 */ /* 0x000fe2000f8e023c */
[----:B------:R-:W-:Y:S01]  /*2690*/  UMOV UR8, UR4 ;  /* 0x0000000400087c82 */ /* 0x000fe20008000000 */
[----:B------:R-:W-:Y:S01]  /*26a0*/  UIADD3 UR16, UR4, 0x800, URZ ;  /* 0x0000080004107890 */ /* 0x000fe2000fffe03f */
[----:B------:R-:W-:Y:S01]  /*26b0*/  IMAD.U32 R12, RZ, RZ, UR8 ;  /* 0x00000008ff0c7e24 */ /* 0x000fe2000f8e00ff */
[----:B------:R-:W-:-:S03]  /*26c0*/  UIADD3 UR58, UR5, 0x302, URZ ;  /* 0x00000302053a7890 */ /* 0x000fc6000fffe03f */
[----:B------:R-:W-:Y:S01]  /*26d0*/  UMOV UR10, UR5 ;  /* 0x00000005000a7c82 */ /* 0x000fe20008000000 */
[----:B------:R-:W-:Y:S01]  /*26e0*/  UIADD3 UR18, UR5, 0x600, URZ ;  /* 0x0000060005127890 */ /* 0x000fe2000fffe03f */
[----:B------:R-:W-:Y:S01]  /*26f0*/  HGMMA.64x96x16.F32.BF16 R24, gdesc[UR8], R24, gsb0 ;  /* 0x01600000081879f0 */ /* 0x000fe20008001818 */
[----:B------:R-:W-:Y:S02]  /*2700*/  UIADD3 UR8, UR4, 0x2, URZ ;  /* 0x0000000204087890 */ /* 0x000fe4000fffe03f */
[----:B------:R-:W-:Y:S02]  /*2710*/  UIADD3 UR9, UR5, 0x2, URZ ;  /* 0x0000000205097890 */ /* 0x000fe4000fffe03f */
[----:B------:R-:W-:Y:S01]  /*2720*/  UIADD3 UR10, UR5, 0x304, URZ ;  /* 0x00000304050a7890 */ /* 0x000fe2000fffe03f */
[----:B------:R-:W-:Y:S02]  /*2730*/  UMOV UR11, 0x40000040 ;  /* 0x40000040000b7882 */ /* 0x000fe40000000000 */
[----:B------:R-:W-:Y:S01]  /*2740*/  UMOV UR12, UR8 ;  /* 0x00000008000c7c82 */ /* 0x000fe20008000000 */
[----:B------:R-:W-:Y:S01]  /*2750*/  UIADD3 UR8, UR4, 0x4, URZ ;  /* 0x0000000404087890 */ /* 0x000fe2000fffe03f */
[----:B------:R-:W-:Y:S01]  /*2760*/  MOV R10, UR12 ;  /* 0x0000000c000a7c02 */ /* 0x000fe20008000f00 */
[----:B------:R-:W-:Y:S01]  /*2770*/  UMOV UR14, UR9 ;  /* 0x00000009000e7c82 */ /* 0x000fe20008000000 */
[----:B------:R-:W-:Y:S01]  /*2780*/  UIADD3 UR9, UR5, 0x4, URZ ;  /* 0x0000000405097890 */ /* 0x000fe2000fffe03f */
[----:B0-----:R-:W-:Y:S01]  /*2790*/  SHF.R.U32.HI R0, RZ, 0x7, R0 ;  /* 0x00000007ff007819 */ /* 0x001fe20000011600 */
[----:B------:R-:W-:-:S02]  /*27a0*/  UIADD3 UR20, UR4, 0x802, URZ ;  /* 0x0000080204147890 */ /* 0x000fc4000fffe03f */
[----:B------:R-:W-:Y:S01]  /*27b0*/  UIADD3 UR22, UR5, 0x602, URZ ;  /* 0x0000060205167890 */ /* 0x000fe2000fffe03f */
[----:B------:R-:W-:Y:S01]  /*27c0*/  IADD3 R0, -R0, 0xb, RZ ;  /* 0x0000000b00007810 */ /* 0x000fe20007ffe1ff */
[----:B------:R-:W-:Y:S02]  /*27d0*/  UIADD3 UR24, UR4, 0x804, URZ ;  /* 0x0000080404187890 */ /* 0x000fe4000fffe03f */
[----:B------:R-:W-:Y:S02]  /*27e0*/  UIADD3 UR26, UR5, 0x604, URZ ;  /* 0x00000604051a7890 */ /* 0x000fe4000fffe03f */
[----:B------:R-:W-:Y:S02]  /*27f0*/  UIADD3 UR28, UR4, 0x806, URZ ;  /* 0x00000806041c7890 */ /* 0x000fe4000fffe03f */
[----:B------:R-:W-:Y:S01]  /*2800*/  UIADD3 UR30, UR5, 0x606, URZ ;  /* 0x00000606051e7890 */ /* 0x000fe2000fffe03f */
        /* <DEDUP_REMOVED lines=47> */
[----:B---3--:R-:W-:Y:S01]  /*2b00*/  IMAD.U32 R4, RZ, RZ, UR12 ;  /* 0x0000000cff047e24 */ /* 0x008fe2000f8e00ff */
        /* <DEDUP_REMOVED lines=46> */
.L_x_5728:
[----:B------:R-:W1:Y:S01]  /*2df0*/  LDC R81, c[0x0][0x448] ;  /* 0x00011200ff517b82 */ /* 0x000e620000000800 */
[----:B------:R-:W-:Y:S01]  /*2e00*/  ULDC UR4, c[0x0][0xad0] ;  /* 0x0002b40000047ab9 */ /* 0x000fe20000000800 */
[----:B------:R-:W-:Y:S01]  /*2e10*/  R2UR UR5, R204 ;  /* 0x00000000cc0572ca */ /* 0x000fe200000e0000 */
[----:B--2---:R-:W-:Y:S01]  /*2e20*/  FMUL.FTZ R3, R26, UR4 ;  /* 0x000000041a037c20 */ /* 0x004fe20008410000 */
        /* <DEDUP_REMOVED lines=16> */
[----:B--2---:R-:W-:-:S02]  /*2f30*/  VIADD R33, R206, UR5 ;  /* 0x00000005ce217c36 */ /* 0x004fc40008000000 */
[----:B------:R-:W-:Y:S01]  /*2f40*/  FMUL.FTZ R27, R39, UR4 ;  /* 0x00000004271b7c20 */ /* 0x000fe20008410000 */
[----:B------:R-:W-:Y:S01]  /*2f50*/  FMUL.FTZ R21, R30, UR4 ;  /* 0x000000041e157c20 */ /* 0x000fe20008410000 */
[----:B------:R-:W-:Y:S01]  /*2f60*/  FMUL.FTZ R30, R42, UR4 ;  /* 0x000000042a1e7c20 */ /* 0x000fe20008410000 */
[----:B-1----:R-:W-:Y:S01]  /*2f70*/  ISETP.NE.AND P6, PT, R81, 0x1, PT ;  /* 0x000000015100780c */ /* 0x002fe20003fc5270 */
        /* <DEDUP_REMOVED lines=12> */
[----:B------:R-:W2:Y:S01]  /*3040*/  @P6 LDC R34, c[0x0][0x44c] ;  /* 0x00011300ff226b82 */ /* 0x000ea20000000800 */
[----:B------:R-:W-:Y:S01]  /*3050*/  FMUL.FTZ R61, R61, UR4 ;  /* 0x000000043d3d7c20 */ /* 0x000fe20008410000 */
[----:B------:R-:W-:Y:S01]  /*3060*/  FMUL.FTZ R64, R64, UR4 ;  /* 0x0000000440407c20 */ /* 0x000fe20008410000 */
[----:B------:R-:W-:Y:S01]  /*3070*/  FMUL.FTZ R65, R65, UR4 ;  /* 0x0000000441417c20 */ /* 0x000fe20008410000 */
[----:B------:R-:W-:Y:S01]  /*3080*/  FMUL.FTZ R68, R68, UR4 ;  /* 0x0000000444447c20 */ /* 0x000fe20008410000 */
[----:B------:R-:W-:Y:S01]  /*3090*/  FMUL.FTZ R180, R50, UR4 ;  /* 0x0000000432b47c20 */ /* 0x000fe20008410000 */
[----:B------:R-:W3:Y:S01]  /*30a0*/  MUFU.TANH R73, R73 ;  /* 0x0000004900497308 */ /* 0x000ee20000002400 */
[----:B------:R-:W-:Y:S01]  /*30b0*/  FMUL.FTZ R181, R51, UR4 ;  /* 0x0000000433b57c20 */ /* 0x000fe20008410000 */
[----:B------:R-:W4:Y:S01]  /*30c0*/  @P6 LDC R35, c[0x0][0x450] ;  /* 0x00011400ff236b82 */ /* 0x000f220000000800 */
[----:B------:R-:W-:Y:S01]  /*30d0*/  FMUL.FTZ R69, R69, UR4 ;  /* 0x0000000445457c20 */ /* 0x000fe20008410000 */
        /* <DEDUP_REMOVED lines=11> */
[----:B------:R-:W-:Y:S01]  /*3190*/  ULDC UR5, c[0x0][0xa80] ;  /* 0x0002a00000057ab9 */ /* 0x000fe20000000800 */
[----:B------:R5:W0:Y:S01]  /*31a0*/  MUFU.TANH R74, R28 ;  /* 0x0000001c004a7308 */ /* 0x000a220000002400 */
[----:B------:R-:W1:Y:S01]  /*31b0*/  S2UR UR10, SR_CgaCtaId ;  /* 0x00000000000a79c3 */ /* 0x000e620000008800 */
[----:B--2---:R-:W-:Y:S01]  /*31c0*/  @P6 IMAD.HI.U32 R34, R33, R34, RZ ;  /* 0x0000002221226227 */ /* 0x004fe200078e00ff */
[----:B------:R-:W-:Y:S01]  /*31d0*/  ULOP3.LUT UR54, UR7, 0x3000000, URZ, 0xfc, !UPT ;  /* 0x0300000007367892 */ /* 0x000fe2000f8efc3f */
[----:B------:R-:W-:Y:S01]  /*31e0*/  UMOV UR11, 0x40000040 ;  /* 0x40000040000b7882 */ /* 0x000fe20000000000 */
[----:B------:R-:W-:-:S03]  /*31f0*/  UMOV UR15, 0x40000040 ;  /* 0x40000040000f7882 */ /* 0x000fc60000000000 */
[----:B------:R2:W0:Y:S01]  /*3200*/  MUFU.TANH R75, R29 ;  /* 0x0000001d004b7308 */ /* 0x0004220000002400 */
[----:B-----5:R-:W-:Y:S01]  /*3210*/  FMUL.FTZ R28, R38, UR4 ;  /* 0x00000004261c7c20 */ /* 0x020fe20008410000 */
[----:B----4-:R-:W-:Y:S01]  /*3220*/  @P6 SHF.R.U32.HI R33, RZ, R35, R34 ;  /* 0x00000023ff216219 */ /* 0x010fe20000011622 */
[----:B------:R-:W-:-:S04]  /*3230*/  IMAD R35, R165, -0x60, R203 ;  /* 0xffffffa0a5237824 */ /* 0x000fc800078e02cb */
[----:B------:R-:W4:Y:S01]  /*3240*/  SHFL.IDX PT, R34, R33, RZ, 0x1c1f ;  /* 0x001c1fff21227589 */ /* 0x000f2200000e0000 */
[C-C-:B------:R-:W-:Y:S01]  /*3250*/  IADD3 R37, -R22.reuse, 0x61, R35.reuse ;  /* 0x0000006116257810 */ /* 0x140fe20007ffe123 */
[----:B------:R-:W-:Y:S01]  /*3260*/  MUFU.TANH R80, R45 ;  /* 0x0000002d00507308 */ /* 0x000fe20000002400 */
[----:B------:R-:W-:Y:S01]  /*3270*/  IADD3 R35, -R22, 0x60, R35 ;  /* 0x0000006016237810 */ /* 0x000fe20007ffe123 */
[----:B------:R-:W5:Y:S01]  /*3280*/  SHFL.IDX PT, R36, R33, 0x1, 0x1c1f ;  /* 0x003c1f0021247f89 */ /* 0x000f6200000e0000 */
[----:B--2---:R-:W-:Y:S01]  /*3290*/  FMUL.FTZ R29, R43, UR4 ;  /* 0x000000042b1d7c20 */ /* 0x004fe20008410000 */
[----:B------:R-:W-:-:S04]  /*32a0*/  IMAD.IADD R48, R37, 0x1, -R202 ;  /* 0x0000000125307824 */ /* 0x000fc800078e0aca */
[----:B------:R2:W0:Y:S08]  /*32b0*/  MUFU.TANH R76, R32 ;  /* 0x00000020004c7308 */ /* 0x0004300000002400 */
[----:B------:R3:W0:Y:S01]  /*32c0*/  MUFU.TANH R39, R41 ;  /* 0x0000002900277308 */ /* 0x0006220000002400 */
[----:B--2---:R-:W-:Y:S01]  /*32d0*/  FMUL.FTZ R32, R47, UR4 ;  /* 0x000000042f207c20 */ /* 0x004fe20008410000 */
[----:B------:R-:W-:Y:S01]  /*32e0*/  UIADD3 UR4, UR6, 0x32440, URZ ;  /* 0x0003244006047890 */ /* 0x000fe2000fffe03f */
[----:B----4-:R-:W-:-:S03]  /*32f0*/  VIADDMNMX R45, R34, R48, R35, PT ;  /* 0x00000030222d7246 */ /* 0x010fc60003800123 */
[----:B-1----:R-:W-:Y:S02]  /*3300*/  UPRMT UR4, UR10, 0x654, UR4 ;  /* 0x000006540a047896 */ /* 0x002fe40008000004 */
[----:B------:R1:W-:Y:S01]  /*3310*/  MUFU.TANH R43, R44 ;  /* 0x0000002c002b7308 */ /* 0x0003e20000002400 */
[----:B------:R-:W-:Y:S01]  /*3320*/  UIMAD UR10, UR38, 0xc00, UR54 ;  /* 0x00000c00260a78a4 */ /* 0x000fe2000f8e0236 */
[C---:B------:R-:W-:Y:S02]  /*3330*/  ISETP.GT.AND P3, PT, R45.reuse, RZ, PT ;  /* 0x000000ff2d00720c */ /* 0x040fe40003f64270 */
[C---:B------:R-:W-:Y:S01]  /*3340*/  ISETP.GT.AND P4, PT, R45.reuse, 0x1, PT ;  /* 0x000000012d00780c */ /* 0x040fe20003f84270 */
[----:B------:R-:W-:Y:S01]  /*3350*/  UIADD3 UR14, UR10, 0x80, URZ ;  /* 0x000000800a0e7890 */ /* 0x000fe2000fffe03f */
[----:B-----5:R-:W-:Y:S02]  /*3360*/  VIADDMNMX R48, R36, R48, R35, PT ;  /* 0x0000003024307246 */ /* 0x020fe40003800123 */
[----:B------:R-:W-:Y:S01]  /*3370*/  ISETP.GT.AND P5, PT, R45, 0x8, PT ;  /* 0x000000082d00780c */ /* 0x000fe20003fa4270 */
[----:B------:R-:W2:Y:S01]  /*3380*/  MUFU.TANH R40, R40 ;  /* 0x0000002800287308 */ /* 0x000ea20000002400 */
[----:B------:R-:W-:Y:S01]  /*3390*/  FSEL R36, R72, -INF , P3 ;  /* 0xff80000048247808 */ /* 0x000fe20001800000 */
[----:B------:R-:W-:Y:S01]  /*33a0*/  SYNCS.ARRIVE.TRANS64.RED.A1T0 RZ, [UR4], RZ ;  /* 0x000000ffffff79a7 */ /* 0x000fe20008100404 */
[----:B---3--:R-:W-:Y:S01]  /*33b0*/  FSEL R41, R73, -INF , P4 ;  /* 0xff80000049297808 */ /* 0x008fe20002000000 */
[----:B------:R-:W-:Y:S01]  /*33c0*/  UIADD3 UR4, UR10, 0x100, URZ ;  /* 0x000001000a047890 */ /* 0x000fe2000fffe03f */
[----:B------:R-:W-:-:S02]  /*33d0*/  ISETP.GT.AND P1, PT, R45, 0x9, PT ;  /* 0x000000092d00780c */ /* 0x000fc40003f24270 */
[----:B0-----:R-:W-:Y:S01]  /*33e0*/  FSEL R42, R74, -INF , P5 ;  /* 0xff8000004a2a7808 */ /* 0x001fe20002800000 */
[----:B------:R-:W0:Y:S01]  /*33f0*/  MUFU.TANH R49, R49 ;  /* 0x0000003100317308 */ /* 0x000e220000002400 */
[----:B------:R-:W-:Y:S02]  /*3400*/  FMNMX.FTZ R35, R36, R41, !PT ;  /* 0x0000002924237209 */ /* 0x000fe40007810000 */
[----:B------:R-:W-:Y:S02]  /*3410*/  ISETP.GT.AND P2, PT, R45, 0x10, PT ;  /* 0x000000102d00780c */ /* 0x000fe40003f44270 */
[----:B-1----:R-:W-:Y:S02]  /*3420*/  FSEL R44, R75, -INF , P1 ;  /* 0xff8000004b2c7808 */ /* 0x002fe40000800000 */
[----:B------:R-:W-:Y:S01]  /*3430*/  FMNMX.FTZ R35, R42, R35, !PT ;  /* 0x000000232a237209 */ /* 0x000fe20007810000 */
[----:B------:R-:W1:Y:S01]  /*3440*/  MUFU.TANH R52, R52 ;  /* 0x0000003400347308 */ /* 0x000e620000002400 */
[----:B------:R-:W-:-:S02]  /*3450*/  FSEL R37, R76, -INF , P2 ;  /* 0xff8000004c257808 */ /* 0x000fc40001000000 */
[C---:B------:R-:W-:Y:S02]  /*3460*/  ISETP.GT.AND P2, PT, R45.reuse, 0x21, PT ;  /* 0x000000212d00780c */ /* 0x040fe40003f44270 */
[----:B------:R-:W-:Y:S02]  /*3470*/  ISETP.GT.AND P3, PT, R45, 0x11, PT ;  /* 0x000000112d00780c */ /* 0x000fe40003f64270 */
[----:B------:R-:W-:Y:S01]  /*3480*/  FMNMX.FTZ R46, R44, R35, !PT ;  /* 0x000000232c2e7209 */ /* 0x000fe20007810000 */
[----:B------:R-:W3:Y:S01]  /*3490*/  MUFU.TANH R53, R53 ;  /* 0x0000003500357308 */ /* 0x000ee20000002400 */
[----:B------:R-:W-:Y:S02]  /*34a0*/  FSEL R35, R39, -INF , P2 ;  /* 0xff80000027237808 */ /* 0x000fe40001000000 */
[----:B------:R-:W-:Y:S02]  /*34b0*/  ISETP.GT.AND P4, PT, R45, 0x18, PT ;  /* 0x000000182d00780c */ /* 0x000fe40003f84270 */
[----:B------:R-:W-:-:S02]  /*34c0*/  FSEL R34, R77, -INF , P3 ;  /* 0xff8000004d227808 */ /* 0x000fc40001800000 */
[----:B------:R-:W-:Y:S01]  /*34d0*/  FMNMX.FTZ R39, R37, R46, !PT ;  /* 0x0000002e25277209 */ /* 0x000fe20007810000 */
[----:B------:R-:W4:Y:S01]  /*34e0*/  MUFU.TANH R56, R56 ;  /* 0x0000003800387308 */ /* 0x000f220000002400 */
[C---:B------:R-:W-:Y:S02]  /*34f0*/  ISETP.GT.AND P5, PT, R45.reuse, 0x19, PT ;  /* 0x000000192d00780c */ /* 0x040fe40003fa4270 */
[----:B------:R-:W-:Y:S02]  /*3500*/  FSEL R33, R78, -INF , P4 ;  /* 0xff8000004e217808 */ /* 0x000fe40002000000 */
[----:B------:R-:W-:Y:S02]  /*3510*/  FMNMX.FTZ R46, R34, R39, !PT ;  /* 0x00000027222e7209 */ /* 0x000fe40007810000 */
[----:B------:R-:W-:Y:S01]  /*3520*/  ISETP.GT.AND P1, PT, R45, 0x20, PT ;  /* 0x000000202d00780c */ /* 0x000fe20003f24270 */
[----:B------:R-:W5:Y:S01]  /*3530*/  MUFU.TANH R57, R57 ;  /* 0x0000003900397308 */ /* 0x000f620000002400 */
[----:B------:R-:W-:-:S02]  /*3540*/  FSEL R38, R79, -INF , P5 ;  /* 0xff8000004f267808 */ /* 0x000fc40002800000 */
[----:B------:R-:W-:Y:S02]  /*3550*/  FMNMX.FTZ R47, R33, R46, !PT ;  /* 0x0000002e212f7209 */ /* 0x000fe40007810000 */
[----:B--2---:R-:W-:Y:S02]  /*3560*/  FSEL R40, R40, -INF , P1 ;  /* 0xff80000028287808 */ /* 0x004fe40000800000 */
[----:B------:R-:W-:Y:S01]  /*3570*/  FMNMX.FTZ R47, R38, R47, !PT ;  /* 0x0000002f262f7209 */ /* 0x000fe20007810000 */
[----:B------:R-:W2:Y:S01]  /*3580*/  MUFU.TANH R60, R60 ;  /* 0x0000003c003c7308 */ /* 0x000ea20000002400 */
[C---:B------:R-:W-:Y:S02]  /*3590*/  ISETP.GT.AND P3, PT, R45.reuse, 0x28, PT ;  /* 0x000000282d00780c */ /* 0x040fe40003f64270 */
[----:B------:R-:W-:Y:S02]  /*35a0*/  FMNMX.FTZ R46, R40, R47, !PT ;  /* 0x0000002f282e7209 */ /* 0x000fe40007810000 */
[----:B------:R-:W-:-:S02]  /*35b0*/  ISETP.GT.AND P4, PT, R45, 0x29, PT ;  /* 0x000000292d00780c */ /* 0x000fc40003f84270 */
[C---:B------:R-:W-:Y:S01]  /*35c0*/  ISETP.GT.AND P5, PT, R45.reuse, 0x30, PT ;  /* 0x000000302d00780c */ /* 0x040fe20003fa4270 */
[----:B------:R-:W2:Y:S01]  /*35d0*/  MUFU.TANH R61, R61 ;  /* 0x0000003d003d7308 */ /* 0x000ea20000002400 */
[----:B------:R-:W-:Y:S02]  /*35e0*/  ISETP.GT.AND P1, PT, R45, 0x31, PT ;  /* 0x000000312d00780c */ /* 0x000fe40003f24270 */
[----:B------:R-:W-:Y:S02]  /*35f0*/  FSEL R43, R43, -INF , P3 ;  /* 0xff8000002b2b7808 */ /* 0x000fe40001800000 */
[----:B------:R-:W-:Y:S02]  /*3600*/  FMNMX.FTZ R46, R35, R46, !PT ;  /* 0x0000002e232e7209 */ /* 0x000fe40007810000 */
[----:B------:R-:W-:Y:S01]  /*3610*/  FSEL R39, R80, -INF , P4 ;  /* 0xff80000050277808 */ /* 0x000fe20002000000 */
[----:B------:R-:W2:Y:S01]  /*3620*/  MUFU.TANH R64, R64 ;  /* 0x0000004000407308 */ /* 0x000ea20000002400 */
[----:B------:R-:W-:-:S02]  /*3630*/  FSEL R184, R184, -INF , P5 ;  /* 0xff800000b8b87808 */ /* 0x000fc40002800000 */
[----:B0-----:R-:W-:Y:S02]  /*3640*/  FSEL R185, R49, -INF , P1 ;  /* 0xff80000031b97808 */ /* 0x001fe40000800000 */
[C---:B------:R-:W-:Y:S02]  /*3650*/  ISETP.GT.AND P2, PT, R45.reuse, 0x38, PT ;  /* 0x000000382d00780c */ /* 0x040fe40003f44270 */
[C---:B------:R-:W-:Y:S01]  /*3660*/  ISETP.GT.AND P3, PT, R45.reuse, 0x39, PT ;  /* 0x000000392d00780c */ /* 0x040fe20003f64270 */
[----:B------:R-:W0:Y:S01]  /*3670*/  MUFU.TANH R65, R65 ;  /* 0x0000004100417308 */ /* 0x000e220000002400 */
[C---:B------:R-:W-:Y:S02]  /*3680*/  ISETP.GT.AND P4, PT, R45.reuse, 0x40, PT ;  /* 0x000000402d00780c */ /* 0x040fe40003f84270 */
[C---:B------:R-:W-:Y:S02]  /*3690*/  ISETP.GT.AND P5, PT, R45.reuse, 0x41, PT ;  /* 0x000000412d00780c */ /* 0x040fe40003fa4270 */
[----:B------:R-:W-:-:S02]  /*36a0*/  ISETP.GT.AND P1, PT, R45, 0x48, PT ;  /* 0x000000482d00780c */ /* 0x000fc40003f24270 */
[----:B------:R-:W-:Y:S01]  /*36b0*/  FMNMX.FTZ R46, R43, R46, !PT ;  /* 0x0000002e2b2e7209 */ /* 0x000fe20007810000 */
[----:B------:R-:W0:Y:S01]  /*36c0*/  MUFU.TANH R3, R3 ;  /* 0x0000000300037308 */ /* 0x000e220000002400 */
[----:B-1----:R-:W-:Y:S02]  /*36d0*/  FSEL R186, R52, -INF , P2 ;  /* 0xff80000034ba7808 */ /* 0x002fe40001000000 */
[----:B---3--:R-:W-:Y:S02]  /*36e0*/  FSEL R187, R53, -INF , P3 ;  /* 0xff80000035bb7808 */ /* 0x008fe40001800000 */
[----:B----4-:R-:W-:Y:S02]  /*36f0*/  FSEL R176, R56, -INF , P4 ;  /* 0xff80000038b07808 */ /* 0x010fe40002000000 */
[----:B-----5:R-:W-:Y:S01]  /*3700*/  FSEL R177, R57, -INF , P5 ;  /* 0xff80000039b17808 */ /* 0x020fe20002800000 */
[----:B------:R-:W1:Y:S01]  /*3710*/  MUFU.TANH R20, R20 ;  /* 0x0000001400147308 */ /* 0x000e620000002400 */
[----:B--2---:R-:W-:-:S02]  /*3720*/  FSEL R178, R60, -INF , P1 ;  /* 0xff8000003cb27808 */ /* 0x004fc40000800000 */
[C---:B------:R-:W-:Y:S02]  /*3730*/  ISETP.GT.AND P2, PT, R45.reuse, 0x49, PT ;  /* 0x000000492d00780c */ /* 0x040fe40003f44270 */
[C---:B------:R-:W-:Y:S02]  /*3740*/  ISETP.GT.AND P3, PT, R45.reuse, 0x50, PT ;  /* 0x000000502d00780c */ /* 0x040fe40003f64270 */
[C---:B------:R-:W-:Y:S01]  /*3750*/  ISETP.GT.AND P4, PT, R45.reuse, 0x51, PT ;  /* 0x000000512d00780c */ /* 0x040fe20003f84270 */
[----:B------:R-:W2:Y:S01]  /*3760*/  MUFU.TANH R68, R68 ;  /* 0x0000004400447308 */ /* 0x000ea20000002400 */
[C---:B------:R-:W-:Y:S02]  /*3770*/  ISETP.GT.AND P5, PT, R45.reuse, 0x58, PT ;  /* 0x000000582d00780c */ /* 0x040fe40003fa4270 */
[----:B------:R-:W-:Y:S02]  /*3780*/  ISETP.GT.AND P1, PT, R45, 0x59, PT ;  /* 0x000000592d00780c */ /* 0x000fe40003f24270 */
[----:B------:R-:W-:-:S02]  /*3790*/  FMNMX.FTZ R45, R39, R46, !PT ;  /* 0x0000002e272d7209 */ /* 0x000fc40007810000 */
[----:B------:R-:W-:Y:S01]  /*37a0*/  FSEL R179, R61, -INF , P2 ;  /* 0xff8000003db37808 */ /* 0x000fe20001000000 */
[----:B------:R-:W3:Y:S01]  /*37b0*/  MUFU.TANH R21, R21 ;  /* 0x0000001500157308 */ /* 0x000ee20000002400 */
[----:B------:R-:W-:Y:S02]  /*37c0*/  FMNMX.FTZ R46, R184, R45, !PT ;  /* 0x0000002db82e7209 */ /* 0x000fe40007810000 */
[----:B------:R-:W-:Y:S02]  /*37d0*/  FSEL R47, R64, -INF , P3 ;  /* 0xff800000402f7808 */ /* 0x000fe40001800000 */
[----:B------:R-:W-:Y:S02]  /*37e0*/  FMNMX.FTZ R45, R185, R46, !PT ;  /* 0x0000002eb92d7209 */ /* 0x000fe40007810000 */
[----:B------:R-:W-:Y:S01]  /*37f0*/  ISETP.GT.AND P2, PT, R48, RZ, PT ;  /* 0x000000ff3000720c */ /* 0x000fe20003f44270 */
[----:B------:R-:W4:Y:S01]  /*3800*/  MUFU.TANH R24, R24 ;  /* 0x0000001800187308 */ /* 0x000f220000002400 */
[----:B------:R-:W-:-:S02]  /*3810*/  FMNMX.FTZ R50, R186, R45, !PT ;  /* 0x0000002dba327209 */ /* 0x000fc40007810000 */
[C---:B------:R-:W-:Y:S02]  /*3820*/  ISETP.GT.AND P3, PT, R48.reuse, 0x1, PT ;  /* 0x000000013000780c */ /* 0x040fe40003f64270 */
[----:B0-----:R-:W-:Y:S02]  /*3830*/  FSEL R46, R65, -INF , P4 ;  /* 0xff800000412e7808 */ /* 0x001fe40002000000 */
[----:B------:R-:W-:Y:S01]  /*3840*/  FMNMX.FTZ R51, R187, R50, !PT ;  /* 0x00000032bb337209 */ /* 0x000fe20007810000 */
[----:B------:R-:W0:Y:S01]  /*3850*/  MUFU.TANH R26, R26 ;  /* 0x0000001a001a7308 */ /* 0x000e220000002400 */
[----:B------:R-:W-:Y:S02]  /*3860*/  ISETP.GT.AND P4, PT, R48, 0x8, PT ;  /* 0x000000083000780c */ /* 0x000fe40003f84270 */
[----:B------:R-:W-:Y:S02]  /*3870*/  FSEL R3, R3, -INF , P2 ;  /* 0xff80000003037808 */ /* 0x000fe40001000000 */
[----:B-1----:R-:W-:-:S02]  /*3880*/  FSEL R49, R20, -INF , P3 ;  /* 0xff80000014317808 */ /* 0x002fc40001800000 */
[----:B--2---:R-:W-:Y:S01]  /*3890*/  FSEL R45, R68, -INF , P5 ;  /* 0xff800000442d7808 */ /* 0x004fe20002800000 */
[----:B------:R-:W1:Y:S01]  /*38a0*/  MUFU.TANH R25, R25 ;  /* 0x0000001900197308 */ /* 0x000e620000002400 */
[----:B------:R-:W-:Y:S02]  /*38b0*/  FMNMX.FTZ R50, R176, R51, !PT ;  /* 0x00000033b0327209 */ /* 0x000fe40007810000 */
[C---:B------:R-:W-:Y:S02]  /*38c0*/  ISETP.GT.AND P5, PT, R48.reuse, 0x9, PT ;  /* 0x000000093000780c */ /* 0x040fe40003fa4270 */
[----:B---3--:R-:W-:Y:S02]  /*38d0*/  FSEL R51, R21, -INF , P4 ;  /* 0xff80000015337808 */ /* 0x008fe40002000000 */
[----:B------:R-:W-:Y:S01]  /*38e0*/  FMNMX.FTZ R20, R3, R49, !PT ;  /* 0x0000003103147209 */ /* 0x000fe20007810000 */
[----:B------:R-:W2:Y:S01]  /*38f0*/  MUFU.TANH R28, R28 ;  /* 0x0000001c001c7308 */ /* 0x000ea20000002400 */
[----:B------:R-:W-:-:S02]  /*3900*/  ISETP.GT.AND P2, PT, R48, 0x10, PT ;  /* 0x000000103000780c */ /* 0x000fc40003f44270 */
[----:B----4-:R-:W-:Y:S02]  /*3910*/  FSEL R53, R24, -INF , P5 ;  /* 0xff80000018357808 */ /* 0x010fe40002800000 */
[----:B------:R-:W-:Y:S02]  /*3920*/  FMNMX.FTZ R20, R51, R20, !PT ;  /* 0x0000001433147209 */ /* 0x000fe40007810000 */
[----:B------:R-:W-:Y:S01]  /*3930*/  ISETP.GT.AND P3, PT, R48, 0x11, PT ;  /* 0x000000113000780c */ /* 0x000fe20003f64270 */
[----:B------:R-:W3:Y:S01]  /*3940*/  MUFU.TANH R27, R27 ;  /* 0x0000001b001b7308 */ /* 0x000ee20000002400 */
[----:B0-----:R-:W-:Y:S02]  /*3950*/  FSEL R55, R26, -INF , P2 ;  /* 0xff8000001a377808 */ /* 0x001fe40001000000 */
[----:B------:R-:W-:Y:S02]  /*3960*/  FMNMX.FTZ R20, R53, R20, !PT ;  /* 0x0000001435147209 */ /* 0x000fe40007810000 */
[----:B------:R-:W-:-:S02]  /*3970*/  ISETP.GT.AND P4, PT, R48, 0x18, PT ;  /* 0x000000183000780c */ /* 0x000fc40003f84270 */
[----:B-1----:R-:W-:Y:S01]  /*3980*/  FSEL R57, R25, -INF , P3 ;  /* 0xff80000019397808 */ /* 0x002fe20001800000 */
[----:B------:R-:W0:Y:S01]  /*3990*/  MUFU.TANH R69, R69 ;  /* 0x0000004500457308 */ /* 0x000e220000002400 */
[----:B------:R-:W-:Y:S02]  /*39a0*/  FMNMX.FTZ R20, R55, R20, !PT ;  /* 0x0000001437147209 */ /* 0x000fe40007810000 */
[----:B------:R-:W-:Y:S02]  /*39b0*/  FMNMX.FTZ R21, R177, R50, !PT ;  /* 0x00000032b1157209 */ /* 0x000fe40007810000 */
[----:B------:R-:W-:Y:S02]  /*39c0*/  ISETP.GT.AND P2, PT, R48, 0x19, PT ;  /* 0x000000193000780c */ /* 0x000fe40003f44270 */
[----:B--2---:R-:W-:Y:S01]  /*39d0*/  FSEL R61, R28, -INF , P4 ;  /* 0xff8000001c3d7808 */ /* 0x004fe20002000000 */
[----:B------:R-:W1:Y:S01]  /*39e0*/  MUFU.TANH R30, R30 ;  /* 0x0000001e001e7308 */ /* 0x000e620000002400 */
[----:B------:R-:W-:-:S02]  /*39f0*/  FMNMX.FTZ R20, R57, R20, !PT ;  /* 0x0000001439147209 */ /* 0x000fc40007810000 */
[----:B------:R-:W-:Y:S02]  /*3a00*/  FMNMX.FTZ R24, R178, R21, !PT ;  /* 0x00000015b2187209 */ /* 0x000fe40007810000 */
[----:B------:R-:W-:Y:S02]  /*3a10*/  ISETP.GT.AND P3, PT, R48, 0x20, PT ;  /* 0x000000203000780c */ /* 0x000fe40003f64270 */
[----:B---3--:R-:W-:Y:S01]  /*3a20*/  FSEL R59, R27, -INF , P2 ;  /* 0xff8000001b3b7808 */ /* 0x008fe20001000000 */
[----:B------:R-:W2:Y:S01]  /*3a30*/  MUFU.TANH R29, R29 ;  /* 0x0000001d001d7308 */ /* 0x000ea20000002400 */
[----:B------:R-:W-:Y:S02]  /*3a40*/  FMNMX.FTZ R20, R61, R20, !PT ;  /* 0x000000143d147209 */ /* 0x000fe40007810000 */
[----:B------:R-:W-:Y:S02]  /*3a50*/  FMNMX.FTZ R24, R179, R24, !PT ;  /* 0x00000018b3187209 */ /* 0x000fe40007810000 */
[----:B0-----:R-:W-:-:S02]  /*3a60*/  FSEL R166, R69, -INF , P1 ;  /* 0xff80000045a67808 */ /* 0x001fc40000800000 */
[----:B------:R-:W-:Y:S01]  /*3a70*/  ISETP.GT.AND P1, PT, R48, 0x21, PT ;  /* 0x000000213000780c */ /* 0x000fe20003f24270 */
[----:B------:R-:W0:Y:S01]  /*3a80*/  MUFU.TANH R31, R31 ;  /* 0x0000001f001f7308 */ /* 0x000e220000002400 */
[----:B-1----:R-:W-:Y:S02]  /*3a90*/  FSEL R25, R30, -INF , P3 ;  /* 0xff8000001e197808 */ /* 0x002fe40001800000 */
[----:B------:R-:W-:Y:S02]  /*3aa0*/  FMNMX.FTZ R20, R59, R20, !PT ;  /* 0x000000143b147209 */ /* 0x000fe40007810000 */
[----:B------:R-:W-:Y:S02]  /*3ab0*/  FMNMX.FTZ R21, R47, R24, !PT ;  /* 0x000000182f157209 */ /* 0x000fe40007810000 */
[----:B------:R-:W-:Y:S01]  /*3ac0*/  ISETP.GT.AND P2, PT, R48, 0x28, PT ;  /* 0x000000283000780c */ /* 0x000fe20003f44270 */
[----:B------:R-:W1:Y:S01]  /*3ad0*/  MUFU.TANH R32, R32 ;  /* 0x0000002000207308 */ /* 0x000e620000002400 */
[----:B--2---:R-:W-:-:S02]  /*3ae0*/  FSEL R29, R29, -INF , P1 ;  /* 0xff8000001d1d7808 */ /* 0x004fc40000800000 */
[----:B------:R-:W-:Y:S02]  /*3af0*/  FMNMX.FTZ R20, R25, R20, !PT ;  /* 0x0000001419147209 */ /* 0x000fe40007810000 */
[----:B------:R-:W-:Y:S02]  /*3b00*/  FMNMX.FTZ R24, R46, R21, !PT ;  /* 0x000000152e187209 */ /* 0x000fe40007810000 */
[----:B------:R-:W-:Y:S01]  /*3b10*/  ISETP.GT.AND P1, PT, R48, 0x29, PT ;  /* 0x000000293000780c */ /* 0x000fe20003f24270 */
[----:B------:R-:W2:Y:S01]  /*3b20*/  MUFU.TANH R180, R180 ;  /* 0x000000b400b47308 */ /* 0x000ea20000002400 */
[----:B0-----:R-:W-:Y:S02]  /*3b30*/  FSEL R31, R31, -INF , P2 ;  /* 0xff8000001f1f7808 */ /* 0x001fe40001000000 */
[----:B------:R-:W-:Y:S02]  /*3b40*/  FMNMX.FTZ R20, R29, R20, !PT ;  /* 0x000000141d147209 */ /* 0x000fe40007810000 */
[----:B------:R-:W-:-:S02]  /*3b50*/  FMNMX.FTZ R21, R45, R24, !PT ;  /* 0x000000182d157209 */ /* 0x000fc40007810000 */
[----:B------:R-:W-:Y:S01]  /*3b60*/  ISETP.GT.AND P2, PT, R48, 0x30, PT ;  /* 0x000000303000780c */ /* 0x000fe20003f44270 */
[----:B------:R-:W0:Y:S01]  /*3b70*/  MUFU.TANH R181, R181 ;  /* 0x000000b500b57308 */ /* 0x000e220000002400 */
[----:B-1----:R-:W-:Y:S02]  /*3b80*/  FSEL R27, R32, -INF , P1 ;  /* 0xff800000201b7808 */ /* 0x002fe40000800000 */
[----:B------:R-:W-:Y:S02]  /*3b90*/  FMNMX.FTZ R20, R31, R20, !PT ;  /* 0x000000141f147209 */ /* 0x000fe40007810000 */
[----:B------:R-:W-:Y:S02]  /*3ba0*/  FMNMX.FTZ R24, R166, R21, !PT ;  /* 0x00000015a6187209 */ /* 0x000fe40007810000 */
[----:B------:R-:W-:Y:S01]  /*3bb0*/  ISETP.GT.AND P1, PT, R48, 0x31, PT ;  /* 0x000000313000780c */ /* 0x000fe20003f24270 */
[----:B------:R-:W1:Y:S01]  /*3bc0*/  MUFU.TANH R182, R182 ;  /* 0x000000b600b67308 */ /* 0x000e620000002400 */
[----:B--2---:R-:W-:Y:S01]  /*3bd0*/  FSEL R180, R180, -INF , P2 ;  /* 0xff800000b4b47808 */ /* 0x004fe20001000000 */
[----:B------:R-:W2:Y:S01]  /*3be0*/  SHFL.BFLY PT, R65, R24, 0x2, 0x1f ;  /* 0x0c401f0018417f89 */ /* 0x000ea200000e0000 */
[----:B------:R-:W-:-:S02]  /*3bf0*/  FMNMX.FTZ R21, R27, R20, !PT ;  /* 0x000000141b157209 */ /* 0x000fc40007810000 */
[----:B------:R-:W-:Y:S02]  /*3c00*/  ISETP.GT.AND P2, PT, R48, 0x38, PT ;  /* 0x000000383000780c */ /* 0x000fe40003f44270 */
[----:B------:R-:W-:Y:S01]  /*3c10*/  FMNMX.FTZ R20, R180, R21, !PT ;  /* 0x00000015b4147209 */ /* 0x000fe20007810000 */
        /* <DEDUP_REMOVED lines=9> */
[----:B---3--:R-:W-:Y:S02]  /*3cb0*/  FSEL R183, R183, -INF , P1 ;  /* 0xff800000b7b77808 */ /* 0x008fe40000800000 */
[----:B------:R-:W-:Y:S02]  /*3cc0*/  ISETP.GT.AND P1, PT, R48, 0x41, PT ;  /* 0x000000413000780c */ /* 0x000fe40003f24270 */
[----:B------:R-:W-:Y:S02]  /*3cd0*/  FMNMX.FTZ R20, R183, R20, !PT ;  /* 0x00000014b7147209 */ /* 0x000fe40007810000 */
[----:B--2---:R-:W-:Y:S01]  /*3ce0*/  FMNMX.FTZ R65, R24, R65, !PT ;  /* 0x0000004118417209 */ /* 0x004fe20007810000 */
[----:B------:R-:W2:Y:S01]  /*3cf0*/  MUFU.TANH R62, R62 ;  /* 0x0000003e003e7308 */ /* 0x000ea20000002400 */
[----:B0-----:R-:W-:Y:S02]  /*3d00*/  FSEL R173, R173, -INF , P2 ;  /* 0xff800000adad7808 */ /* 0x001fe40001000000 */
[----:B------:R-:W-:Y:S01]  /*3d10*/  ISETP.GT.AND P2, PT, R48, 0x48, PT ;  /* 0x000000483000780c */ /* 0x000fe20003f44270 */
[----:B------:R-:W0:Y:S01]  /*3d20*/  SHFL.BFLY PT, R24, R65, 0x1, 0x1f ;  /* 0x0c201f0041187f89 */ /* 0x000e2200000e0000 */
[----:B------:R-:W-:-:S03]  /*3d30*/  FMNMX.FTZ R20, R173, R20, !PT ;  /* 0x00000014ad147209 */ /* 0x000fc60007810000 */
[----:B------:R-:W3:Y:S01]  /*3d40*/  MUFU.TANH R63, R63 ;  /* 0x0000003f003f7308 */ /* 0x000ee20000002400 */
[----:B-1----:R-:W-:Y:S01]  /*3d50*/  FSEL R169, R169, -INF , P1 ;  /* 0xff800000a9a97808 */ /* 0x002fe20000800000 */
[----:B------:R1:W-:Y:S01]  /*3d60*/  BAR.SYNC.DEFER_BLOCKING R2, 0x100 ;  /* 0x000400020000751d */ /* 0x0003e20000010000 */
[----:B------:R-:W-:Y:S02]  /*3d70*/  ISETP.GT.AND P1, PT, R48, 0x49, PT ;  /* 0x000000493000780c */ /* 0x000fe40003f24270 */
[----:B------:R-:W-:-:S03]  /*3d80*/  FMNMX.FTZ R21, R169, R20, !PT ;  /* 0x00000014a9157209 */ /* 0x000fc60007810000 */
[----:B------:R-:W4:Y:S01]  /*3d90*/  MUFU.TANH R66, R66 ;  /* 0x0000004200427308 */ /* 0x000f220000002400 */
[----:B--2---:R-:W-:Y:S02]  /*3da0*/  FSEL R172, R62, -INF , P2 ;  /* 0xff8000003eac7808 */ /* 0x004fe40001000000 */
[----:B------:R-:W-:Y:S02]  /*3db0*/  ISETP.GT.AND P2, PT, R48, 0x50, PT ;  /* 0x000000503000780c */ /* 0x000fe40003f44270 */
[----:B------:R-:W-:-:S03]  /*3dc0*/  FMNMX.FTZ R21, R172, R21, !PT ;  /* 0x00000015ac157209 */ /* 0x000fc60007810000 */
[----:B------:R-:W2:Y:S01]  /*3dd0*/  MUFU.TANH R67, R67 ;  /* 0x0000004300437308 */ /* 0x000ea20000002400 */
[----:B---3--:R-:W-:Y:S02]  /*3de0*/  FSEL R174, R63, -INF , P1 ;  /* 0xff8000003fae7808 */ /* 0x008fe40000800000 */
[----:B------:R-:W-:Y:S02]  /*3df0*/  ISETP.GT.AND P1, PT, R48, 0x51, PT ;  /* 0x000000513000780c */ /* 0x000fe40003f24270 */
[----:B------:R-:W-:-:S03]  /*3e00*/  FMNMX.FTZ R20, R174, R21, !PT ;  /* 0x00000015ae147209 */ /* 0x000fc60007810000 */
[----:B------:R-:W3:Y:S01]  /*3e10*/  MUFU.TANH R70, R70 ;  /* 0x0000004600467308 */ /* 0x000ee20000002400 */
[----:B----4-:R-:W-:Y:S02]  /*3e20*/  FSEL R171, R66, -INF , P2 ;  /* 0xff80000042ab7808 */ /* 0x010fe40001000000 */
[----:B------:R-:W-:Y:S02]  /*3e30*/  ISETP.GT.AND P2, PT, R48, 0x58, PT ;  /* 0x000000583000780c */ /* 0x000fe40003f44270 */
[----:B------:R-:W-:-:S03]  /*3e40*/  FMNMX.FTZ R21, R171, R20, !PT ;  /* 0x00000014ab157209 */ /* 0x000fc60007810000 */
[----:B------:R-:W4:Y:S01]  /*3e50*/  MUFU.TANH R71, R71 ;  /* 0x0000004700477308 */ /* 0x000f220000002400 */
[----:B--2---:R-:W-:Y:S02]  /*3e60*/  FSEL R170, R67, -INF , P1 ;  /* 0xff80000043aa7808 */ /* 0x004fe40000800000 */
[----:B------:R-:W-:Y:S02]  /*3e70*/  ISETP.GT.AND P1, PT, R48, 0x59, PT ;  /* 0x000000593000780c */ /* 0x000fe40003f24270 */
[----:B------:R-:W-:Y:S02]  /*3e80*/  FMNMX.FTZ R20, R170, R21, !PT ;  /* 0x00000015aa147209 */ /* 0x000fe40007810000 */
[----:B0-----:R-:W-:Y:S02]  /*3e90*/  FMNMX.FTZ R21, R65, R24, !PT ;  /* 0x0000001841157209 */ /* 0x001fe40007810000 */
[----:B---3--:R-:W-:-:S03]  /*3ea0*/  FSEL R167, R70, -INF , P2 ;  /* 0xff80000046a77808 */ /* 0x008fc60001000000 */
[----:B------:R-:W-:Y:S01]  /*3eb0*/  FMUL.FTZ R24, R21, UR5 ;  /* 0x0000000515187c20 */ /* 0x000fe20008410000 */
[----:B------:R-:W-:Y:S02]  /*3ec0*/  FMNMX.FTZ R20, R167, R20, !PT ;  /* 0x00000014a7147209 */ /* 0x000fe40007810000 */
[----:B----4-:R-:W-:Y:S02]  /*3ed0*/  FSEL R175, R71, -INF , P1 ;  /* 0xff80000047af7808 */ /* 0x010fe40000800000 */
[----:B------:R-:W-:Y:S02]  /*3ee0*/  FSETP.NEU.FTZ.AND P1, PT, R21, -INF , PT ;  /* 0xff8000001500780b */ /* 0x000fe40003f3d000 */
[----:B------:R-:W-:Y:S02]  /*3ef0*/  FMNMX.FTZ R20, R175, R20, !PT ;  /* 0x00000014af147209 */ /* 0x000fe40007810000 */
[----:B------:R-:W-:-:S03]  /*3f00*/  FSEL R24, R24, RZ, P1 ;  /* 0x000000ff18187208 */ /* 0x000fc60000800000 */
[----:B------:R-:W0:Y:S02]  /*3f10*/  SHFL.BFLY PT, R63, R20, 0x2, 0x1f ;  /* 0x0c401f00143f7f89 */ /* 0x000e2400000e0000 */
        /* <DEDUP_REMOVED lines=24> */
[--C-:B-1----:R-:W-:Y:S01]  /*40a0*/  FFMA.FTZ R2, R47, UR5, -R24.reuse ;  /* 0x000000052f027c23 */ /* 0x102fe20008010818 */
[--C-:B------:R-:W-:Y:S01]  /*40b0*/  FFMA.FTZ R20, R45, UR5, -R24.reuse ;  /* 0x000000052d147c23 */ /* 0x100fe20008010818 */
[----:B------:R-:W-:Y:S01]  /*40c0*/  FFMA.FTZ R166, R166, UR5, -R24 ;  /* 0x00000005a6a67c23 */ /* 0x000fe20008010818 */
[----:B------:R-:W0:Y:S04]  /*40d0*/  SHFL.BFLY PT, R164, R63, 0x1, 0x1f ;  /* 0x0c201f003fa47f89 */ /* 0x000e2800000e0000 */
[----:B------:R-:W1:Y:S01]  /*40e0*/  MUFU.EX2 R65, R44 ;  /* 0x0000002c00417308 */ /* 0x000e620000000800 */
[----:B--2---:R-:W-:-:S07]  /*40f0*/  F2FP.BF16.F32.PACK_AB R152, R41, R36 ;  /* 0x000000242998723e */ /* 0x004fce00000010ff */
[----:B------:R-:W-:Y:S08]  /*4100*/  MUFU.EX2 R37, R37 ;  /* 0x0000002500257308 */ /* 0x000ff00000000800 */
[----:B------:R-:W2:Y:S01]  /*4110*/  MUFU.EX2 R34, R34 ;  /* 0x0000002200227308 */ /* 0x000ea20000000800 */
[----:B-1----:R-:W-:Y:S02]  /*4120*/  F2FP.BF16.F32.PACK_AB R154, R65, R42 ;  /* 0x0000002a419a723e */ /* 0x002fe400000010ff */
[----:B0-----:R-:W-:-:S04]  /*4130*/  FMNMX.FTZ R164, R63, R164, !PT ;  /* 0x000000a43fa47209 */ /* 0x001fc80007810000 */
[C---:B------:R-:W-:Y:S01]  /*4140*/  FSETP.NEU.FTZ.AND P1, PT, R164.reuse, -INF , PT ;  /* 0xff800000a400780b */ /* 0x040fe20003f3d000 */
[----:B------:R-:W-:Y:S01]  /*4150*/  FMUL.FTZ R168, R164, UR5 ;  /* 0x00000005a4a87c20 */ /* 0x000fe20008410000 */
[----:B------:R0:W-:Y:S04]  /*4160*/  MUFU.EX2 R162, R39 ;  /* 0x0000002700a27308 */ /* 0x0001e80000000800 */
[----:B------:R-:W-:Y:S02]  /*4170*/  FSEL R168, R168, RZ, P1 ;  /* 0x000000ffa8a87208 */ /* 0x000fe40000800000 */
[----:B--2---:R-:W-:Y:S02]  /*4180*/  F2FP.BF16.F32.PACK_AB R156, R34, R37 ;  /* 0x00000025229c723e */ /* 0x004fe400000010ff */
        /* <DEDUP_REMOVED lines=17> */
[----:B-1----:R-:W-:Y:S01]  /*42a0*/  FFMA.FTZ R3, R46, UR5, -R24 ;  /* 0x000000052e037c23 */ /* 0x002fe20008010818 */
[----:B------:R-:W-:Y:S01]  /*42b0*/  FADD.FTZ R46, R42, R39 ;  /* 0x000000272a2e7221 */ /* 0x000fe20000010000 */
[--C-:B------:R-:W-:Y:S01]  /*42c0*/  FFMA.FTZ R171, R171, UR5, -R168.reuse ;  /* 0x00000005abab7c23 */ /* 0x100fe200080108a8 */
[--C-:B------:R-:W-:Y:S01]  /*42d0*/  FFMA.FTZ R170, R170, UR5, -R168.reuse ;  /* 0x00000005aaaa7c23 */ /* 0x100fe200080108a8 */
[----:B------:R-:W-:Y:S01]  /*42e0*/  FFMA.FTZ R167, R167, UR5, -R168 ;  /* 0x00000005a7a77c23 */ /* 0x000fe200080108a8 */
[----:B------:R-:W-:-:S02]  /*42f0*/  FADD.FTZ R46, R65, R46 ;  /* 0x0000002e412e7221 */ /* 0x000fc40000010000 */
[----:B------:R-:W1:Y:S08]  /*4300*/  MUFU.EX2 R51, R51 ;  /* 0x0000003300337308 */ /* 0x000e700000000800 */
[----:B------:R-:W2:Y:S01]  /*4310*/  MUFU.EX2 R28, R53 ;  /* 0x00000035001c7308 */ /* 0x000ea20000000800 */
[----:B0-----:R-:W-:Y:S01]  /*4320*/  FADD.FTZ R44, R153, R26 ;  /* 0x0000001a992c7221 */ /* 0x001fe20000010000 */
[----:B------:R-:W-:-:S06]  /*4330*/  F2FP.BF16.F32.PACK_AB R153, R26, R153 ;  /* 0x000000991a99723e */ /* 0x000fcc00000010ff */
[----:B------:R-:W0:Y:S01]  /*4340*/  MUFU.EX2 R55, R55 ;  /* 0x0000003700377308 */ /* 0x000e220000000800 */
[----:B-1----:R-:W-:-:S07]  /*4350*/  FADD.FTZ R39, R51, R44 ;  /* 0x0000002c33277221 */ /* 0x002fce0000010000 */
[----:B------:R-:W1:Y:S01]  /*4360*/  MUFU.EX2 R30, R57 ;  /* 0x00000039001e7308 */ /* 0x000e620000000800 */
[C---:B--2---:R-:W-:Y:S01]  /*4370*/  FADD.FTZ R36, R28.reuse, R39 ;  /* 0x000000271c247221 */ /* 0x044fe20000010000 */
[----:B------:R-:W-:Y:S01]  /*4380*/  FADD.FTZ R39, R37, R46 ;  /* 0x0000002e25277221 */ /* 0x000fe20000010000 */
[----:B------:R-:W-:-:S05]  /*4390*/  F2FP.BF16.F32.PACK_AB R155, R28, R51 ;  /* 0x000000331c9b723e */ /* 0x000fca00000010ff */
        /* <DEDUP_REMOVED lines=8> */
[----:B------:R-:W-:Y:S01]  /*4420*/  MUFU.EX2 R40, R40 ;  /* 0x0000002800287308 */ /* 0x000fe20000000800 */
[----:B0-----:R-:W-:-:S07]  /*4430*/  F2FP.BF16.F32.PACK_AB R158, R38, R33 ;  /* 0x00000021269e723e */ /* 0x001fce00000010ff */
[----:B------:R-:W-:Y:S01]  /*4440*/  MUFU.EX2 R25, R25 ;  /* 0x0000001900197308 */ /* 0x000fe20000000800 */
[C---:B-1----:R-:W-:Y:S01]  /*4450*/  FADD.FTZ R28, R32.reuse, R37 ;  /* 0x00000025201c7221 */ /* 0x042fe20000010000 */
[----:B------:R-:W-:-:S06]  /*4460*/  F2FP.BF16.F32.PACK_AB R159, R32, R61 ;  /* 0x0000003d209f723e */ /* 0x000fcc00000010ff */
[----:B------:R-:W0:Y:S08]  /*4470*/  MUFU.EX2 R35, R35 ;  /* 0x0000002300237308 */ /* 0x000e300000000800 */
[----:B------:R1:W2:Y:S08]  /*4480*/  MUFU.EX2 R24, R29 ;  /* 0x0000001d00187308 */ /* 0x0002b00000000800 */
[----:B------:R-:W3:Y:S01]  /*4490*/  MUFU.EX2 R43, R43 ;  /* 0x0000002b002b7308 */ /* 0x000ee20000000800 */
[----:B-1----:R-:W-:Y:S01]  /*44a0*/  FADD.FTZ R29, R33, R36 ;  /* 0x00000024211d7221 */ /* 0x002fe20000010000 */
[----:B0-----:R-:W-:-:S03]  /*44b0*/  F2FP.BF16.F32.PACK_AB R160, R35, R40 ;  /* 0x0000002823a0723e */ /* 0x001fc600000010ff */
[----:B------:R-:W-:-:S03]  /*44c0*/  FADD.FTZ R29, R38, R29 ;  /* 0x0000001d261d7221 */ /* 0x000fc60000010000 */
[----:B------:R-:W0:Y:S01]  /*44d0*/  MUFU.EX2 R31, R31 ;  /* 0x0000001f001f7308 */ /* 0x000e220000000800 */
[----:B------:R-:W-:Y:S01]  /*44e0*/  FADD.FTZ R30, R40, R29 ;  /* 0x0000001d281e7221 */ /* 0x000fe20000010000 */
[----:B------:R-:W-:Y:S01]  /*44f0*/  FADD.FTZ R29, R25, R28 ;  /* 0x0000001c191d7221 */ /* 0x000fe20000010000 */
[C---:B--2---:R-:W-:Y:S02]  /*4500*/  F2FP.BF16.F32.PACK_AB R161, R24.reuse, R25 ;  /* 0x0000001918a1723e */ /* 0x044fe400000010ff */
[----:B------:R-:W-:Y:S01]  /*4510*/  FADD.FTZ R30, R35, R30 ;  /* 0x0000001e231e7221 */ /* 0x000fe20000010000 */
[----:B------:R-:W-:Y:S02]  /*4520*/  FADD.FTZ R28, R24, R29 ;  /* 0x0000001d181c7221 */ /* 0x000fe40000010000 */
[----:B------:R3:W1:Y:S08]  /*4530*/  MUFU.EX2 R26, R27 ;  /* 0x0000001b001a7308 */ /* 0x0006700000000800 */
[----:B------:R-:W-:Y:S01]  /*4540*/  MUFU.EX2 R185, R185 ;  /* 0x000000b900b97308 */ /* 0x000fe20000000800 */
[----:B---3--:R-:W-:Y:S01]  /*4550*/  FADD.FTZ R27, R43, R30 ;  /* 0x0000001e2b1b7221 */ /* 0x008fe20000010000 */
[----:B0-----:R-:W-:-:S03]  /*4560*/  FADD.FTZ R189, R31, R28 ;  /* 0x0000001c1fbd7221 */ /* 0x001fc60000010000 */
[C---:B------:R-:W-:Y:S01]  /*4570*/  FADD.FTZ R188, R162.reuse, R27 ;  /* 0x0000001ba2bc7221 */ /* 0x040fe20000010000 */
[----:B------:R-:W-:Y:S02]  /*4580*/  F2FP.BF16.F32.PACK_AB R162, R162, R43 ;  /* 0x0000002ba2a2723e */ /* 0x000fe400000010ff */
[----:B------:R-:W-:Y:S01]  /*4590*/  MUFU.EX2 R186, R186 ;  /* 0x000000ba00ba7308 */ /* 0x000fe20000000800 */
[C---:B-1----:R-:W-:Y:S01]  /*45a0*/  FADD.FTZ R189, R26.reuse, R189 ;  /* 0x000000bd1abd7221 */ /* 0x042fe20000010000 */
[----:B------:R-:W-:Y:S02]  /*45b0*/  F2FP.BF16.F32.PACK_AB R163, R26, R31 ;  /* 0x0000001f1aa3723e */ /* 0x000fe400000010ff */
[----:B------:R-:W-:-:S04]  /*45c0*/  WARPGROUP.ARRIVE ;  /* 0x00000000000079c5 */ /* 0x000fc80000000000 */
        /* <DEDUP_REMOVED lines=14> */
[--C-:B------:R-:W-:Y:S01]  /*46b0*/  FFMA.FTZ R153, R180, UR5, -R168.reuse ;  /* 0x00000005b4997c23 */ /* 0x100fe200080108a8 */
[----:B------:R-:W-:-:S03]  /*46c0*/  FFMA.FTZ R154, R181, UR5, -R168 ;  /* 0x00000005b59a7c23 */ /* 0x000fc600080108a8 */
[----:B------:R-:W-:Y:S01]  /*46d0*/  MUFU.EX2 R152, R184 ;  /* 0x000000b800987308 */ /* 0x000fe20000000800 */
[----:B------:R-:W-:Y:S01]  /*46e0*/  HGMMA.64x256x16.F32.BF16 R24, R156, gdesc[UR12].tnspB, R24, gsb0 ;  /* 0x43e0000c9c187df0 */ /* 0x000fe20008001818 */
[----:B------:R-:W-:Y:S01]  /*46f0*/  UMOV UR14, UR4 ;  /* 0x00000004000e7c82 */ /* 0x000fe20008000000 */
[----:B------:R-:W-:Y:S01]  /*4700*/  UMOV UR15, 0x40000040 ;  /* 0x40000040000f7882 */ /* 0x000fe20000000000 */
[----:B------:R-:W-:-:S04]  /*4710*/  UIADD3 UR4, UR10, 0x180, URZ ;  /* 0x000001800a047890 */ /* 0x000fc8000fffe03f */
[----:B------:R-:W0:Y:S08]  /*4720*/  MUFU.EX2 R153, R153 ;  /* 0x0000009900997308 */ /* 0x000e300000000800 */
[----:B------:R-:W1:Y:S01]  /*4730*/  MUFU.EX2 R154, R154 ;  /* 0x0000009a009a7308 */ /* 0x000e620000000800 */
[----:B------:R-:W-:Y:S02]  /*4740*/  WARPGROUP.DEPBAR.LE gsb0, 0x0 ;  /* 0x00008000000079c5 */ /* 0x000fe40000010000 */
[----:B------:R-:W-:Y:S01]  /*4750*/  WARPGROUP.ARRIVE ;  /* 0x00000000000079c5 */ /* 0x000fe20000000000 */
[--C-:B------:R-:W-:Y:S01]  /*4760*/  FFMA.FTZ R156, R182, UR5, -R168.reuse ;  /* 0x00000005b69c7c23 */ /* 0x100fe200080108a8 */
[----:B------:R-:W-:Y:S01]  /*4770*/  FFMA.FTZ R157, R183, UR5, -R168 ;  /* 0x00000005b79d7c23 */ /* 0x000fe200080108a8 */
[----:B0-----:R-:W-:Y:S01]  /*4780*/  FADD.FTZ R159, R153, R189 ;  /* 0x000000bd999f7221 */ /* 0x001fe20000010000 */
[----:B------:R-:W-:Y:S01]  /*4790*/  FADD.FTZ R158, R152, R188 ;  /* 0x000000bc989e7221 */ /* 0x000fe20000010000 */
[----:B-1----:R-:W-:-:S05]  /*47a0*/  F2FP.BF16.F32.PACK_AB R153, R154, R153 ;  /* 0x000000999a99723e */ /* 0x002fca00000010ff */
[----:B------:R-:W-:Y:S01]  /*47b0*/  HGMMA.64x256x16.F32.BF16 R24, R160, gdesc[UR12].tnspB, R24, gsb0 ;  /* 0x43e0000ca0187df0 */ /* 0x000fe20008001818 */
[----:B------:R-:W0:Y:S01]  /*47c0*/  MUFU.EX2 R156, R156 ;  /* 0x0000009c009c7308 */ /* 0x000e220000000800 */
[----:B------:R-:W-:Y:S01]  /*47d0*/  FADD.FTZ R159, R154, R159 ;  /* 0x0000009f9a9f7221 */ /* 0x000fe20000010000 */
[----:B------:R-:W-:Y:S01]  /*47e0*/  F2FP.BF16.F32.PACK_AB R152, R185, R152 ;  /* 0x00000098b998723e */ /* 0x000fe200000010ff */
[----:B------:R-:W-:Y:S01]  /*47f0*/  UMOV UR14, UR4 ;  /* 0x00000004000e7c82 */ /* 0x000fe20008000000 */
[----:B------:R-:W-:Y:S01]  /*4800*/  F2FP.BF16.F32.PACK_AB R154, R187, R186 ;  /* 0x000000babb9a723e */ /* 0x000fe200000010ff */
[----:B------:R-:W-:Y:S01]  /*4810*/  UMOV UR15, 0x40000040 ;  /* 0x40000040000f7882 */ /* 0x000fe20000000000 */
[----:B------:R-:W-:Y:S01]  /*4820*/  FADD.FTZ R158, R185, R158 ;  /* 0x0000009eb99e7221 */ /* 0x000fe20000010000 */
[----:B------:R-:W-:Y:S01]  /*4830*/  UIADD3 UR4, UR10, 0x200, URZ ;  /* 0x000002000a047890 */ /* 0x000fe2000fffe03f */
[----:B------:R-:W1:Y:S01]  /*4840*/  MUFU.EX2 R157, R157 ;  /* 0x0000009d009d7308 */ /* 0x000e620000000800 */
[----:B------:R-:W-:Y:S01]  /*4850*/  UIADD3 UR10, UR10, 0x280, URZ ;  /* 0x000002800a0a7890 */ /* 0x000fe2000fffe03f */
[----:B------:R-:W-:-:S04]  /*4860*/  FADD.FTZ R158, R186, R158 ;  /* 0x0000009eba9e7221 */ /* 0x000fc80000010000 */
[----:B------:R-:W-:Y:S02]  /*4870*/  FADD.FTZ R187, R187, R158 ;  /* 0x0000009ebbbb7221 */ /* 0x000fe40000010000 */
[----:B------:R-:W-:Y:S01]  /*4880*/  MUFU.EX2 R158, R174 ;  /* 0x000000ae009e7308 */ /* 0x000fe20000000800 */
[----:B0-----:R-:W-:Y:S01]  /*4890*/  FADD.FTZ R159, R156, R159 ;  /* 0x0000009f9c9f7221 */ /* 0x001fe20000010000 */
[----:B-1----:R-:W-:-:S03]  /*48a0*/  F2FP.BF16.F32.PACK_AB R155, R157, R156 ;  /* 0x0000009c9d9b723e */ /* 0x002fc600000010ff */
[----:B------:R-:W-:Y:S01]  /*48b0*/  FADD.FTZ R159, R157, R159 ;  /* 0x0000009f9d9f7221 */ /* 0x000fe20000010000 */
[----:B------:R-:W-:Y:S02]  /*48c0*/  WARPGROUP.DEPBAR.LE gsb0, 0x0 ;  /* 0x00008000000079c5 */ /* 0x000fe40000010000 */
[----:B------:R-:W-:Y:S01]  /*48d0*/  WARPGROUP.ARRIVE ;  /* 0x00000000000079c5 */ /* 0x000fe20000000000 */
[--C-:B------:R-:W-:Y:S01]  /*48e0*/  FFMA.FTZ R160, R169, UR5, -R168.reuse ;  /* 0x00000005a9a07c23 */ /* 0x100fe200080108a8 */
[----:B------:R-:W-:-:S04]  /*48f0*/  FFMA.FTZ R161, R172, UR5, -R168 ;  /* 0x00000005aca17c23 */ /* 0x000fc800080108a8 */
[----:B------:R-:W-:Y:S01]  /*4900*/  HGMMA.64x256x16.F32.BF16 R24, R152, gdesc[UR12].tnspB, R24, gsb0 ;  /* 0x43e0000c98187df0 */ /* 0x000fe20008001818 */
[----:B------:R-:W-:Y:S01]  /*4910*/  MUFU.EX2 R160, R160 ;  /* 0x000000a000a07308 */ /* 0x000fe20000000800 */
[----:B------:R-:W-:Y:S01]  /*4920*/  UMOV UR14, UR4 ;  /* 0x00000004000e7c82 */ /* 0x000fe20008000000 */
[----:B------:R-:W-:-:S06]  /*4930*/  UMOV UR15, 0x40000040 ;  /* 0x40000040000f7882 */ /* 0x000fcc0000000000 */
[----:B------:R-:W0:Y:S01]  /*4940*/  MUFU.EX2 R161, R161 ;  /* 0x000000a100a17308 */ /* 0x000e220000000800 */
[----:B------:R-:W-:Y:S02]  /*4950*/  WARPGROUP.DEPBAR.LE gsb0, 0x0 ;  /* 0x00008000000079c5 */ /* 0x000fe40000010000 */
[----:B------:R-:W-:-:S05]  /*4960*/  FFMA.FTZ R153, R173, UR5, -R168 ;  /* 0x00000005ad997c23 */ /* 0x000fca00080108a8 */
[----:B------:R-:W1:Y:S01]  /*4970*/  MUFU.EX2 R152, R176 ;  /* 0x000000b000987308 */ /* 0x000e620000000800 */
[----:B------:R-:W-:Y:S01]  /*4980*/  F2FP.BF16.F32.PACK_AB R154, R179, R178 ;  /* 0x000000b2b39a723e */ /* 0x000fe200000010ff */
[----:B------:R-:W-:Y:S01]  /*4990*/  FFMA.FTZ R168, R175, UR5, -R168 ;  /* 0x00000005afa87c23 */ /* 0x000fe200080108a8 */
[----:B0-----:R-:W-:-:S05]  /*49a0*/  F2FP.BF16.F32.PACK_AB R155, R158, R161 ;  /* 0x000000a19e9b723e */ /* 0x001fca00000010ff */
[----:B------:R-:W0:Y:S08]  /*49b0*/  MUFU.EX2 R153, R153 ;  /* 0x0000009900997308 */ /* 0x000e300000000800 */
[----:B------:R-:W2:Y:S01]  /*49c0*/  MUFU.EX2 R168, R168 ;  /* 0x000000a800a87308 */ /* 0x000ea20000000800 */
[----:B-1----:R-:W-:Y:S01]  /*49d0*/  FADD.FTZ R156, R152, R187 ;  /* 0x000000bb989c7221 */ /* 0x002fe20000010000 */
[----:B------:R-:W-:-:S03]  /*49e0*/  F2FP.BF16.F32.PACK_AB R152, R177, R152 ;  /* 0x00000098b198723e */ /* 0x000fc600000010ff */
[----:B------:R-:W-:Y:S01]  /*49f0*/  FADD.FTZ R156, R177, R156 ;  /* 0x0000009cb19c7221 */ /* 0x000fe20000010000 */
[----:B0-----:R-:W-:Y:S01]  /*4a00*/  FADD.FTZ R159, R153, R159 ;  /* 0x0000009f999f7221 */ /* 0x001fe20000010000 */
[----:B------:R-:W-:Y:S02]  /*4a10*/  F2FP.BF16.F32.PACK_AB R153, R160, R153 ;  /* 0x00000099a099723e */ /* 0x000fe400000010ff */
[----:B------:R-:W-:Y:S01]  /*4a20*/  FADD.FTZ R156, R178, R156 ;  /* 0x0000009cb29c7221 */ /* 0x000fe20000010000 */
[----:B------:R-:W-:Y:S01]  /*4a30*/  FADD.FTZ R159, R160, R159 ;  /* 0x0000009fa09f7221 */ /* 0x000fe20000010000 */
[----:B------:R-:W-:Y:S02]  /*4a40*/  WARPGROUP.ARRIVE ;  /* 0x00000000000079c5 */ /* 0x000fe40000000000 */
[----:B------:R-:W-:Y:S01]  /*4a50*/  FADD.FTZ R156, R179, R156 ;  /* 0x0000009cb39c7221 */ /* 0x000fe20000010000 */
[----:B------:R-:W-:-:S03]  /*4a60*/  FADD.FTZ R159, R161, R159 ;  /* 0x0000009fa19f7221 */ /* 0x000fc60000010000 */
[----:B------:R-:W-:Y:S01]  /*4a70*/  FADD.FTZ R156, R2, R156 ;  /* 0x0000009c029c7221 */ /* 0x000fe20000010000 */
[----:B------:R-:W-:Y:S01]  /*4a80*/  HGMMA.64x256x16.F32.BF16 R24, R152, gdesc[UR12].tnspB, R24, gsb0 ;  /* 0x43e0000c98187df0 */ /* 0x000fe20008001818 */
[----:B------:R-:W-:Y:S02]  /*4a90*/  FADD.FTZ R159, R158, R159 ;  /* 0x0000009f9e9f7221 */ /* 0x000fe40000010000 */
[C---:B------:R-:W-:Y:S01]  /*4aa0*/  FADD.FTZ R156, R3.reuse, R156 ;  /* 0x0000009c039c7221 */ /* 0x040fe20000010000 */
[----:B------:R-:W-:Y:S02]  /*4ab0*/  WARPGROUP.DEPBAR.LE gsb0, 0x0 ;  /* 0x00008000000079c5 */ /* 0x000fe40000010000 */
[----:B------:R-:W0:Y:S01]  /*4ac0*/  MUFU.EX2 R153, R171 ;  /* 0x000000ab00997308 */ /* 0x000e220000000800 */
[----:B------:R-:W-:Y:S01]  /*4ad0*/  F2FP.BF16.F32.PACK_AB R152, R3, R2 ;  /* 0x000000020398723e */ /* 0x000fe200000010ff */
[----:B------:R-:W-:Y:S01]  /*4ae0*/  FADD.FTZ R3, R20, R156 ;  /* 0x0000009c14037221 */ /* 0x000fe20000010000 */
[----:B------:R-:W-:-:S02]  /*4af0*/  F2FP.BF16.F32.PACK_AB R154, R166, R20 ;  /* 0x00000014a69a723e */ /* 0x000fc400000010ff */
[----:B--2---:R-:W-:Y:S01]  /*4b00*/  F2FP.BF16.F32.PACK_AB R155, R168, R167 ;  /* 0x000000a7a89b723e */ /* 0x004fe200000010ff */
[----:B------:R-:W-:Y:S01]  /*4b10*/  FADD.FTZ R2, R166, R3 ;  /* 0x00000003a6027221 */ /* 0x000fe20000010000 */
[----:B0-----:R-:W-:Y:S01]  /*4b20*/  FADD.FTZ R159, R153, R159 ;  /* 0x0000009f999f7221 */ /* 0x001fe20000010000 */
[----:B------:R-:W-:-:S03]  /*4b30*/  F2FP.BF16.F32.PACK_AB R153, R170, R153 ;  /* 0x00000099aa99723e */ /* 0x000fc600000010ff */
[----:B------:R-:W-:Y:S01]  /*4b40*/  FADD.FTZ R170, R170, R159 ;  /* 0x0000009faaaa7221 */ /* 0x000fe20000010000 */
[----:B------:R-:W-:-:S03]  /*4b50*/  WARPGROUP.ARRIVE ;  /* 0x00000000000079c5 */ /* 0x000fc60000000000 */
[----:B------:R-:W-:-:S07]  /*4b60*/  FADD.FTZ R167, R167, R170 ;  /* 0x000000aaa7a77221 */ /* 0x000fce0000010000 */
[----:B------:R-:W-:Y:S01]  /*4b70*/  HGMMA.64x256x16.F32.BF16 R24, R152, gdesc[UR8].tnspB, R24, gsb0 ;  /* 0x43e0000898187df0 */ /* 0x000fe20008001818 */
[----:B------:R-:W-:Y:S02]  /*4b80*/  FADD.FTZ R3, R168, R167 ;  /* 0x000000a7a8037221 */ /* 0x000fe40000010000 */
[----:B------:R-:W-:Y:S02]  /*4b90*/  WARPGROUP.DEPBAR.LE gsb0, 0x0 ;  /* 0x00008000000079c5 */ /* 0x000fe40000010000 */
[----:B------:R-:W-:Y:S05]  /*4ba0*/  @!P0 BRA `(.L_x_5729) ;  /* 0x0000000000048947 */ /* 0x000fea0003800000 */
[----:B------:R-:W-:Y:S01]  /*4bb0*/  BPT.TRAP 0x1 ;  /* 0x000000040000795c */ /* 0x000fe20000300000 */
.L_x_5729:
[----:B------:R-:W0:Y:S01]  /*4bc0*/  @P6 LDC R152, c[0x0][0x44c] ;  /* 0x00011300ff986b82 */ /* 0x000e220000000800 */
[----:B------:R-:W-:Y:S01]  /*4bd0*/  R2UR UR7, R204 ;  /* 0x00000000cc0772ca */ /* 0x000fe200000e0000 */
[----:B------:R-:W-:Y:S01]  /*4be0*/  VIADD R165, R165, 0xfffffffe ;  /* 0xfffffffea5a57836 */ /* 0x000fe20000000000 */
[----:B------:R-:W-:-:S05]  /*4bf0*/  UIADD3 UR6, UR6, 0x32460, URZ ;  /* 0x0003246006067890 */ /* 0x000fca000fffe03f */
[----:B------:R-:W1:Y:S06]  /*4c00*/  @P6 LDC R153, c[0x0][0x450] ;  /* 0x00011400ff996b82 */ /* 0x000e6c0000000800 */
[----:B------:R-:W-:Y:S02]  /*4c10*/  IMAD.U32 R20, RZ, RZ, UR7 ;  /* 0x00000007ff147e24 */ /* 0x000fe4000f8e00ff */
[----:B------:R-:W2:Y:S01]  /*4c20*/  S2UR UR4, SR_CgaCtaId ;  /* 0x00000000000479c3 */ /* 0x000ea20000008800 */
[----:B0-----:R-:W-:Y:S01]  /*4c30*/  @P6 IMAD.HI.U32 R152, R152, UR7, RZ ;  /* 0x0000000798986c27 */ /* 0x001fe2000f8e00ff */
[----:B------:R-:W-:-:S04]  /*4c40*/  R2UR UR7, R165 ;  /* 0x00000000a50772ca */ /* 0x000fc800000e0000 */
[----:B-1----:R-:W-:-:S04]  /*4c50*/  @P6 SHF.R.U32.HI R20, RZ, R153, R152 ;  /* 0x00000099ff146219 */ /* 0x002fc80000011698 */
[----:B------:R-:W-:Y:S01]  /*4c60*/  IADD3 R20, R20, R203, -R202 ;  /* 0x000000cb14147210 */ /* 0x000fe20007ffe8ca */
[----:B--2---:R-:W-:-:S04]  /*4c70*/  UPRMT UR6, UR4, 0x654, UR6 ;  /* 0x0000065404067896 */ /* 0x004fc80008000006 */
[----:B------:R-:W-:-:S05]  /*4c80*/  IMAD.HI R20, R20, 0x2aaaaaab, RZ ;  /* 0x2aaaaaab14147827 */ /* 0x000fca00078e02ff */
[----:B------:R-:W-:Y:S01]  /*4c90*/  SHF.R.U32.HI R153, RZ, 0x1f, R20 ;  /* 0x0000001fff997819 */ /* 0x000fe20000011614 */
[----:B------:R-:W-:Y:S03]  /*4ca0*/  SYNCS.ARRIVE.TRANS64.RED.A1T0 RZ, [UR6], RZ ;  /* 0x000000ffffff79a7 */ /* 0x000fe60008100406 */
[----:B------:R-:W-:-:S04]  /*4cb0*/  LEA.HI.SX32 R20, R20, R153, 0x1c ;  /* 0x0000009914147211 */ /* 0x000fc800078fe2ff */
[----:B------:R-:W-:-:S04]  /*4cc0*/  VIMNMX R20, R205, R20, !PT ;  /* 0x00000014cd147248 */ /* 0x000fc80007fe0100 */
[----:B------:R-:W-:-:S13]  /*4cd0*/  ISETP.LE.AND P1, PT, R20, UR7, PT ;  /* 0x0000000714007c0c */ /* 0x000fda000bf23270 */
[----:B------:R-:W-:Y:S05]  /*4ce0*/  @!P1 BRA `(.L_x_5730) ;  /* 0x0000003000409947 */ /* 0x000fea0003800000 */
[----:B------:R-:W-:Y:S02]  /*4cf0*/  IMAD.MOV.U32 R208, RZ, RZ, R164 ;  /* 0x000000ffffd07224 */ /* 0x000fe400078e00a4 */
[----:B------:R-:W-:-:S07]  /*4d00*/  IMAD.MOV.U32 R207, RZ, RZ, R21 ;  /* 0x000000ffffcf7224 */ /* 0x000fce00078e0015 */
.L_x_5741:
[----:B------:R-:W-:-:S04]  /*4d10*/  UIADD3 UR38, UR38, 0x1, URZ ;  /* 0x0000000126267890 */ /* 0x000fc8000fffe03f */
[----:B------:R-:W-:-:S04]  /*4d20*/  UISETP.NE.AND UP0, UPT, UR38, 0x2, UPT ;  /* 0x000000022600788c */ /* 0x000fc8000bf05270 */
[----:B------:R-:W-:Y:S02]  /*4d30*/  USEL UR6, UR38, URZ, UP0 ;  /* 0x0000003f26067287 */ /* 0x000fe40008000000 */
[----:B------:R-:W-:-:S04]  /*4d40*/  USEL UR4, URZ, 0x1, UP0 ;  /* 0x000000013f047887 */ /* 0x000fc80008000000 */
[----:B------:R-:W-:Y:S01]  /*4d50*/  ULOP3.LUT UR39, UR39, UR4, URZ, 0x3c, !UPT ;  /* 0x0000000427277292 */ /* 0x000fe2000f8e3c3f */
[----:B------:R-:W-:Y:S01]  /*4d60*/  UMOV UR38, UR6 ;  /* 0x0000000600267c82 */ /* 0x000fe20008000000 */
[----:B------:R-:W-:Y:S10]  /*4d70*/  @!P0 BRA `(.L_x_5731) ;  /* 0x0000000000048947 */ /* 0x000ff40003800000 */
[----:B------:R-:W-:Y:S01]  /*4d80*/  BPT.TRAP 0x1 ;  /* 0x000000040000795c */ /* 0x000fe20000300000 */
.L_x_5731:
        /* <DEDUP_REMOVED lines=9> */
.L_x_5732:
[----:B-1----:R-:W-:Y:S05]  /*4e20*/  @P1 BRA `(.L_x_5733) ;  /* 0x0000000000081947 */ /* 0x002fea0003800000 */
[----:B------:R-:W1:Y:S02]  /*4e30*/  SYNCS.PHASECHK.TRANS64.TRYWAIT P1, [UR4+0x32430], R0 ;  /* 0x03243000ff0075a7 */ /* 0x000e640008020144 */
[----:B-1----:R-:W-:Y:S05]  /*4e40*/  @!P1 BRA `(.L_x_5734) ;  /* 0x0000011c001c9947 */ /* 0x002fea0003800000 */
.L_x_5733:
[----:B------:R-:W-:Y:S01]  /*4e50*/  R2UR UR48, R200 ;  /* 0x00000000c83072ca */ /* 0x000fe200000e0000 */
[----:B------:R-:W-:Y:S01]  /*4e60*/  UIMAD UR5, UR38, 0x300, UR61 ;  /* 0x00000300260578a4 */ /* 0x000fe2000f8e023d */
[----:B------:R-:W-:Y:S01]  /*4e70*/  R2UR UR49, R201 ;  /* 0x00000000c93172ca */ /* 0x000fe200000e0000 */
[----:B------:R-:W-:Y:S01]  /*4e80*/  WARPGROUP.ARRIVE ;  /* 0x00000000000079c5 */ /* 0x000fe20000000000 */
        /* <DEDUP_REMOVED lines=27> */
.L_x_5735:
[----:B------:R2:W3:Y:S01]  /*5040*/  SYNCS.PHASECHK.TRANS64.TRYWAIT P1, [UR4+0x32450], R0 ;  /* 0x03245000ff0075a7 */ /* 0x0004e20008020144 */
[----:B------:R-:W-:Y:S05]  /*5050*/  @!P0 BRA `(.L_x_5736) ;  /* 0x0000000000048947 */ /* 0x000fea0003800000 */
[----:B------:R-:W-:Y:S01]  /*5060*/  BPT.TRAP 0x1 ;  /* 0x000000040000795c */ /* 0x000fe20000300000 */
.L_x_5736:
[----:B---3--:R-:W-:Y:S05]  /*5070*/  @P1 BRA `(.L_x_5737) ;  /* 0x0000000000081947 */ /* 0x008fea0003800000 */
[----:B------:R-:W3:Y:S02]  /*5080*/  SYNCS.PHASECHK.TRANS64.TRYWAIT P1, [UR4+0x32450], R0 ;  /* 0x03245000ff0075a7 */ /* 0x000ee40008020144 */
[----:B---3--:R-:W-:Y:S05]  /*5090*/  @!P1 BRA `(.L_x_5738) ;  /* 0x0000011800a09947 */ /* 0x008fea0003800000 */
.L_x_5737:
[----:B------:R-:W-:Y:S01]  /*50a0*/  R2UR UR48, R12 ;  /* 0x000000000c3072ca */ /* 0x000fe200000e0000 */
[----:B------:R-:W-:Y:S01]  /*50b0*/  UIMAD UR5, UR6, 0xc00, UR60 ;  /* 0x00000c00060578a4 */ /* 0x000fe2000f8e023c */
[----:B------:R-:W-:Y:S01]  /*50c0*/  R2UR UR49, R13 ;  /* 0x000000000d3172ca */ /* 0x000fe200000e0000 */
[----:B------:R-:W-:Y:S01]  /*50d0*/  WARPGROUP.ARRIVE ;  /* 0x00000000000079c5 */ /* 0x000fe20000000000 */
[----:B------:R-:W-:Y:S01]  /*50e0*/  UMOV UR51, 0x40000040 ;  /* 0x4000004000337882 */ /* 0x000fe20000000000 */
[----:B------:R-:W-:-:S04]  /*50f0*/  UIADD3 UR10, UR5, 0x304, URZ ;  /* 0x00000304050a7890 */ /* 0x000fc8000fffe03f */
[----:B-1----:R-:W1:Y:S01]  /*5100*/  S2R R21, SR_TID.X ;  /* 0x0000000000157919 */ /* 0x002e620000002100 */
        /* <DEDUP_REMOVED lines=23> */
[----:B-1----:R-:W-:-:S04]  /*5280*/  SHF.R.U32.HI R21, RZ, 0x7, R21 ;  /* 0x00000007ff157819 */ /* 0x002fc80000011615 */
[----:B0-2---:R-:W-:Y:S01]  /*5290*/  IADD3 R0, -R21, 0xb, RZ ;  /* 0x0000000b15007810 */ /* 0x005fe20007ffe1ff */
        /* <DEDUP_REMOVED lines=25> */
[----:B------:R-:W-:Y:S01]  /*5430*/  UMOV UR51, 0x40000040 ;  /* 0x4000004000337882 */ /* 0x000fe20000000000 */
[----:B------:R-:W-:Y:S01]  /*5440*/  UMOV UR48, UR56 ;  /* 0x0000003800307c82 */ /* 0x000fe20008000000 */
[----:B------:R-:W-:Y:S01]  /*5450*/  UMOV UR49, UR57 ;  /* 0x0000003900317c82 */ /* 0x000fe20008000000 */
        /* <DEDUP_REMOVED lines=41> */
.L_x_5739:
[----:B------:R-:W1:Y:S01]  /*56f0*/  LDC R21, c[0x0][0x448] ;  /* 0x00011200ff157b82 */ /* 0x000e620000000800 */
[----:B------:R-:W-:Y:S01]  /*5700*/  R2UR UR5, R204 ;  /* 0x00000000cc0572ca */ /* 0x000fe200000e0000 */
[----:B------:R-:W-:Y:S01]  /*5710*/  ULDC UR10, c[0x0][0xad0] ;  /* 0x0002b400000a7ab9 */ /* 0x000fe20000000800 */
[----:B------:R-:W-:Y:S01]  /*5720*/  UIMAD UR6, UR6, 0xc00, UR54 ;  /* 0x00000c00060678a4 */ /* 0x000fe2000f8e0236 */
        /* <DEDUP_REMOVED lines=10> */
[----:B------:R-:W-:Y:S01]  /*57d0*/  VIADD R217, R206, UR5 ;  /* 0x00000005ced97c36 */ /* 0x000fe20008000000 */
[----:B------:R-:W-:Y:S01]  /*57e0*/  UIMAD UR5, UR7, -0x60, URZ ;  /* 0xffffffa0070578a4 */ /* 0x000fe2000f8e023f */
[----:B------:R-:W-:Y:S01]  /*57f0*/  FMUL.FTZ R170, R170, UR10 ;  /* 0x0000000aaaaa7c20 */ /* 0x000fe20008410000 */
[----:B------:R-:W-:Y:S01]  /*5800*/  FMUL.FTZ R171, R171, UR10 ;  /* 0x0000000aabab7c20 */ /* 0x000fe20008410000 */
[----:B------:R-:W-:Y:S01]  /*5810*/  FMUL.FTZ R174, R174, UR10 ;  /* 0x0000000aaeae7c20 */ /* 0x000fe20008410000 */
[----:B------:R-:W-:Y:S01]  /*5820*/  MUFU.TANH R158, R158 ;  /* 0x0000009e009e7308 */ /* 0x000fe20000002400 */
[----:B------:R-:W-:Y:S01]  /*5830*/  FMUL.FTZ R175, R175, UR10 ;  /* 0x0000000aafaf7c20 */ /* 0x000fe20008410000 */
[----:B------:R-:W-:-:S02]  /*5840*/  IMAD.U32 R172, RZ, RZ, UR5 ;  /* 0x00000005ffac7e24 */ /* 0x000fc4000f8e00ff */
[----:B------:R-:W-:Y:S01]  /*5850*/  FMUL.FTZ R178, R178, UR10 ;  /* 0x0000000ab2b27c20 */ /* 0x000fe20008410000 */
[----:B------:R-:W-:Y:S01]  /*5860*/  FMUL.FTZ R179, R179, UR10 ;  /* 0x0000000ab3b37c20 */ /* 0x000fe20008410000 */
[----:B-1----:R-:W-:Y:S01]  /*5870*/  ISETP.NE.AND P1, PT, R21, 0x1, PT ;  /* 0x000000011500780c */ /* 0x002fe20003f25270 */
[----:B------:R-:W-:Y:S01]  /*5880*/  FMUL.FTZ R219, R184, UR10 ;  /* 0x0000000ab8db7c20 */ /* 0x000fe20008410000 */
[----:B------:R-:W-:Y:S01]  /*5890*/  IADD3 R172, -R22, 0x1, R172 ;  /* 0x0000000116ac7810 */ /* 0x000fe20007ffe1ac */
[----:B------:R-:W-:Y:S01]  /*58a0*/  MUFU.TANH R159, R159 ;  /* 0x0000009f009f7308 */ /* 0x000fe20000002400 */
[----:B------:R-:W-:Y:S01]  /*58b0*/  FMUL.FTZ R182, R182, UR10 ;  /* 0x0000000ab6b67c20 */ /* 0x000fe20008410000 */
[----:B------:R-:W-:Y:S01]  /*58c0*/  FMUL.FTZ R211, R173, UR10 ;  /* 0x0000000aadd37c20 */ /* 0x000fe20008410000 */
[----:B------:R-:W-:Y:S01]  /*58d0*/  IADD3 R172, -R202, R172, R203 ;  /* 0x000000accaac7210 */ /* 0x000fe20007ffe1cb */
[----:B------:R-:W-:Y:S01]  /*58e0*/  FMUL.FTZ R183, R183, UR10 ;  /* 0x0000000ab7b77c20 */ /* 0x000fe20008410000 */
[----:B------:R-:W-:Y:S01]  /*58f0*/  FMUL.FTZ R186, R186, UR10 ;  /* 0x0000000ababa7c20 */ /* 0x000fe20008410000 */
[----:B------:R-:W-:Y:S01]  /*5900*/  FMUL.FTZ R187, R187, UR10 ;  /* 0x0000000abbbb7c20 */ /* 0x000fe20008410000 */
[----:B------:R-:W-:Y:S01]  /*5910*/  FMUL.FTZ R190, R190, UR10 ;  /* 0x0000000abebe7c20 */ /* 0x000fe20008410000 */
[----:B------:R-:W-:Y:S01]  /*5920*/  MUFU.TANH R162, R162 ;  /* 0x000000a200a27308 */ /* 0x000fe20000002400 */
[----:B------:R-:W-:Y:S01]  /*5930*/  FMUL.FTZ R191, R191, UR10 ;  /* 0x0000000abfbf7c20 */ /* 0x000fe20008410000 */
[----:B------:R-:W1:Y:S01]  /*5940*/  @P1 LDC R209, c[0x0][0x44c] ;  /* 0x00011300ffd11b82 */ /* 0x000e620000000800 */
[----:B------:R-:W-:Y:S01]  /*5950*/  FMUL.FTZ R194, R194, UR10 ;  /* 0x0000000ac2c27c20 */ /* 0x000fe20008410000 */
[----:B------:R-:W-:Y:S01]  /*5960*/  FMUL.FTZ R195, R195, UR10 ;  /* 0x0000000ac3c37c20 */ /* 0x000fe20008410000 */
[----:B------:R-:W-:Y:S01]  /*5970*/  FMUL.FTZ R198, R198, UR10 ;  /* 0x0000000ac6c67c20 */ /* 0x000fe20008410000 */
[----:B------:R-:W-:Y:S01]  /*5980*/  FMUL.FTZ R199, R199, UR10 ;  /* 0x0000000ac7c77c20 */ /* 0x000fe20008410000 */
[----:B------:R-:W-:Y:S01]  /*5990*/  FMUL.FTZ R169, R169, UR10 ;  /* 0x0000000aa9a97c20 */ /* 0x000fe20008410000 */
[----:B------:R-:W-:Y:S01]  /*59a0*/  MUFU.TANH R163, R163 ;  /* 0x000000a300a37308 */ /* 0x000fe20000002400 */
[----:B------:R-:W-:Y:S01]  /*59b0*/  FMUL.FTZ R216, R177, UR10 ;  /* 0x0000000ab1d87c20 */ /* 0x000fe20008410000 */
[----:B------:R-:W2:Y:S01]  /*59c0*/  @P1 LDC R21, c[0x0][0x450] ;  /* 0x00011400ff151b82 */ /* 0x000ea20000000800 */
[----:B------:R-:W-:Y:S01]  /*59d0*/  FMUL.FTZ R218, R181, UR10 ;  /* 0x0000000ab5da7c20 */ /* 0x000fe20008410000 */
[----:B------:R-:W-:Y:S01]  /*59e0*/  FMUL.FTZ R165, R165, UR10 ;  /* 0x0000000aa5a57c20 */ /* 0x000fe20008410000 */
[----:B------:R-:W-:Y:S01]  /*59f0*/  FMUL.FTZ R215, R176, UR10 ;  /* 0x0000000ab0d77c20 */ /* 0x000fe20008410000 */
[----:B------:R-:W-:Y:S01]  /*5a00*/  ULDC UR5, c[0x0][0xa80] ;  /* 0x0002a00000057ab9 */ /* 0x000fe20000000800 */
[----:B------:R-:W-:Y:S01]  /*5a10*/  FMUL.FTZ R168, R168, UR10 ;  /* 0x0000000aa8a87c20 */ /* 0x000fe20008410000 */
[----:B------:R-:W-:Y:S01]  /*5a20*/  MUFU.TANH R166, R166 ;  /* 0x000000a600a67308 */ /* 0x000fe20000002400 */
[----:B------:R-:W-:Y:S01]  /*5a30*/  FMUL.FTZ R220, R185, UR10 ;  /* 0x0000000ab9dc7c20 */ /* 0x000fe20008410000 */
[----:B------:R-:W-:Y:S01]  /*5a40*/  FMUL.FTZ R180, R180, UR10 ;  /* 0x0000000ab4b47c20 */ /* 0x000fe20008410000 */
[----:B------:R-:W-:Y:S01]  /*5a50*/  FMUL.FTZ R188, R188, UR10 ;  /* 0x0000000abcbc7c20 */ /* 0x000fe20008410000 */
[----:B------:R-:W-:Y:S01]  /*5a60*/  FMUL.FTZ R189, R189, UR10 ;  /* 0x0000000abdbd7c20 */ /* 0x000fe20008410000 */
[----:B------:R-:W-:Y:S01]  /*5a70*/  FMUL.FTZ R192, R192, UR10 ;  /* 0x0000000ac0c07c20 */ /* 0x000fe20008410000 */
[----:B------:R-:W-:-:S02]  /*5a80*/  UMOV UR11, 0x40000040 ;  /* 0x40000040000b7882 */ /* 0x000fc40000000000 */
[----:B------:R-:W-:Y:S01]  /*5a90*/  MUFU.TANH R167, R167 ;  /* 0x000000a700a77308 */ /* 0x000fe20000002400 */
[----:B-1----:R-:W-:-:S07]  /*5aa0*/  @P1 IMAD.HI.U32 R209, R217, R209, RZ ;  /* 0x000000d1d9d11227 */ /* 0x002fce00078e00ff */
[----:B------:R-:W-:Y:S01]  /*5ab0*/  MUFU.TANH R152, R152 ;  /* 0x0000009800987308 */ /* 0x000fe20000002400 */
[----:B--2---:R-:W-:Y:S01]  /*5ac0*/  @P1 SHF.R.U32.HI R217, RZ, R21, R209 ;  /* 0x00000015ffd91219 */ /* 0x004fe200000116d1 */
[----:B------:R-:W-:Y:S01]  /*5ad0*/  FMUL.FTZ R21, R154, UR10 ;  /* 0x0000000a9a157c20 */ /* 0x000fe20008410000 */
[----:B------:R-:W-:Y:S01]  /*5ae0*/  FMUL.FTZ R154, R156, UR10 ;  /* 0x0000000a9c9a7c20 */ /* 0x000fe20008410000 */
[----:B------:R-:W-:Y:S01]  /*5af0*/  FMUL.FTZ R156, R157, UR10 ;  /* 0x0000000a9d9c7c20 */ /* 0x000fe20008410000 */
[----:B------:R-:W-:Y:S01]  /*5b00*/  FMUL.FTZ R157, R160, UR10 ;  /* 0x0000000aa09d7c20 */ /* 0x000fe20008410000 */
[----:B------:R-:W-:Y:S01]  /*5b10*/  FMUL.FTZ R160, R161, UR10 ;  /* 0x0000000aa1a07c20 */ /* 0x000fe20008410000 */
[----:B------:R-:W-:Y:S01]  /*5b20*/  FMUL.FTZ R161, R164, UR10 ;  /* 0x0000000aa4a17c20 */ /* 0x000fe20008410000 */
[----:B------:R-:W1:Y:S01]  /*5b30*/  MUFU.TANH R21, R21 ;  /* 0x0000001500157308 */ /* 0x000e620000002400 */
[----:B------:R-:W2:Y:S01]  /*5b40*/  SHFL.IDX PT, R164, R217, 0x1, 0x1c1f ;  /* 0x003c1f00d9a47f89 */ /* 0x000ea200000e0000 */
[----:B------:R-:W-:-:S03]  /*5b50*/  FMUL.FTZ R209, R153, UR10 ;  /* 0x0000000a99d17c20 */ /* 0x000fc60008410000 */
[----:B------:R-:W3:Y:S03]  /*5b60*/  SHFL.IDX PT, R153, R217, RZ, 0x1c1f ;  /* 0x001c1fffd9997589 */ /* 0x000ee600000e0000 */
[----:B------:R-:W-:Y:S08]  /*5b70*/  MUFU.TANH R170, R170 ;  /* 0x000000aa00aa7308 */ /* 0x000ff00000002400 */
[----:B------:R-:W4:Y:S08]  /*5b80*/  MUFU.TANH R160, R160 ;  /* 0x000000a000a07308 */ /* 0x000f300000002400 */
[----:B------:R-:W-:Y:S01]  /*5b90*/  MUFU.TANH R171, R171 ;  /* 0x000000ab00ab7308 */ /* 0x000fe20000002400 */
[----:B--2---:R-:W-:-:S02]  /*5ba0*/  IMAD.IADD R164, R172, 0x1, R164 ;  /* 0x00000001aca47824 */ /* 0x004fc400078e02a4 */
[----:B---3--:R-:W-:-:S03]  /*5bb0*/  IMAD.IADD R153, R172, 0x1, R153 ;  /* 0x00000001ac997824 */ /* 0x008fc600078e0299 */
[C---:B------:R-:W-:Y:S02]  /*5bc0*/  ISETP.GT.AND P6, PT, R164.reuse, RZ, PT ;  /* 0x000000ffa400720c */ /* 0x040fe40003fc4270 */
[----:B------:R-:W2:Y:S02]  /*5bd0*/  MUFU.TANH R210, R210 ;  /* 0x000000d200d27308 */ /* 0x000ea40000002400 */
[----:B-1----:R-:W-:Y:S02]  /*5be0*/  FSEL R21, R21, -INF , P6 ;  /* 0xff80000015157808 */ /* 0x002fe40003000000 */
[C---:B------:R-:W-:Y:S02]  /*5bf0*/  ISETP.GT.AND P6, PT, R164.reuse, 0x1, PT ;  /* 0x00000001a400780c */ /* 0x040fe40003fc4270 */
[----:B------:R-:W-:Y:S02]  /*5c00*/  ISETP.GT.AND P3, PT, R153, RZ, PT ;  /* 0x000000ff9900720c */ /* 0x000fe40003f64270 */
[----:B------:R-:W-:Y:S01]  /*5c10*/  FSEL R155, R155, -INF , P6 ;  /* 0xff8000009b9b7808 */ /* 0x000fe20003000000 */
[----:B------:R-:W1:Y:S01]  /*5c20*/  MUFU.TANH R174, R174 ;  /* 0x000000ae00ae7308 */ /* 0x000e620000002400 */
[----:B------:R-:W-:-:S02]  /*5c30*/  ISETP.GT.AND P6, PT, R164, 0x8, PT ;  /* 0x00000008a400780c */ /* 0x000fc40003fc4270 */
[----:B------:R-:W-:Y:S02]  /*5c40*/  FSEL R152, R152, -INF , P3 ;  /* 0xff80000098987808 */ /* 0x000fe40001800000 */
[----:B------:R-:W-:Y:S02]  /*5c50*/  FSEL R158, R158, -INF , P6 ;  /* 0xff8000009e9e7808 */ /* 0x000fe40003000000 */
[C---:B------:R-:W-:Y:S01]  /*5c60*/  ISETP.GT.AND P6, PT, R164.reuse, 0x9, PT ;  /* 0x00000009a400780c */ /* 0x040fe20003fc4270 */
[----:B------:R-:W3:Y:S01]  /*5c70*/  MUFU.TANH R175, R175 ;  /* 0x000000af00af7308 */ /* 0x000ee20000002400 */
[----:B------:R-:W-:Y:S02]  /*5c80*/  ISETP.GT.AND P3, PT, R153, 0x11, PT ;  /* 0x000000119900780c */ /* 0x000fe40003f64270 */
[----:B------:R-:W-:Y:S02]  /*5c90*/  FSEL R159, R159, -INF , P6 ;  /* 0xff8000009f9f7808 */ /* 0x000fe40003000000 */
[----:B------:R-:W-:-:S02]  /*5ca0*/  ISETP.GT.AND P6, PT, R164, 0x10, PT ;  /* 0x00000010a400780c */ /* 0x000fc40003fc4270 */
[----:B----4-:R-:W-:Y:S01]  /*5cb0*/  FSEL R184, R160, -INF , P3 ;  /* 0xff800000a0b87808 */ /* 0x010fe20001800000 */
[----:B------:R-:W4:Y:S01]  /*5cc0*/  MUFU.TANH R178, R178 ;  /* 0x000000b200b27308 */ /* 0x000f220000002400 */
[----:B------:R-:W-:Y:S02]  /*5cd0*/  FSEL R162, R162, -INF , P6 ;  /* 0xff800000a2a27808 */ /* 0x000fe40003000000 */
[C---:B------:R-:W-:Y:S02]  /*5ce0*/  ISETP.GT.AND P6, PT, R164.reuse, 0x11, PT ;  /* 0x00000011a400780c */ /* 0x040fe40003fc4270 */
[----:B------:R-:W-:Y:S02]  /*5cf0*/  ISETP.GT.AND P3, PT, R153, 0x28, PT ;  /* 0x000000289900780c */ /* 0x000fe40003f64270 */
[----:B------:R-:W-:Y:S01]  /*5d00*/  FSEL R163, R163, -INF , P6 ;  /* 0xff800000a3a37808 */ /* 0x000fe20003000000 */
[----:B------:R-:W5:Y:S01]  /*5d10*/  MUFU.TANH R179, R179 ;  /* 0x000000b300b37308 */ /* 0x000f620000002400 */
[----:B------:R-:W-:-:S02]  /*5d20*/  ISETP.GT.AND P6, PT, R164, 0x18, PT ;  /* 0x00000018a400780c */ /* 0x000fc40003fc4270 */
[----:B--2---:R-:W-:Y:S02]  /*5d30*/  FSEL R173, R210, -INF , P3 ;  /* 0xff800000d2ad7808 */ /* 0x004fe40001800000 */
[----:B------:R-:W-:Y:S02]  /*5d40*/  FSEL R166, R166, -INF , P6 ;  /* 0xff800000a6a67808 */ /* 0x000fe40003000000 */
[C---:B------:R-:W-:Y:S01]  /*5d50*/  ISETP.GT.AND P6, PT, R164.reuse, 0x19, PT ;  /* 0x00000019a400780c */ /* 0x040fe20003fc4270 */
[----:B------:R-:W2:Y:S01]  /*5d60*/  MUFU.TANH R182, R182 ;  /* 0x000000b600b67308 */ /* 0x000ea20000002400 */
[----:B------:R-:W-:Y:S02]  /*5d70*/  ISETP.GT.AND P2, PT, R153, 0x1, PT ;  /* 0x000000019900780c */ /* 0x000fe40003f44270 */
[----:B------:R-:W-:Y:S02]  /*5d80*/  FSEL R167, R167, -INF , P6 ;  /* 0xff800000a7a77808 */ /* 0x000fe40003000000 */
[----:B------:R-:W-:-:S02]  /*5d90*/  ISETP.GT.AND P6, PT, R164, 0x20, PT ;  /* 0x00000020a400780c */ /* 0x000fc40003fc4270 */
[C---:B------:R-:W-:Y:S01]  /*5da0*/  ISETP.GT.AND P4, PT, R153.reuse, 0x10, PT ;  /* 0x000000109900780c */ /* 0x040fe20003f84270 */
[----:B------:R-:W0:Y:S01]  /*5db0*/  MUFU.TANH R183, R183 ;  /* 0x000000b700b77308 */ /* 0x000e220000002400 */
[----:B------:R-:W-:Y:S02]  /*5dc0*/  FSEL R170, R170, -INF , P6 ;  /* 0xff800000aaaa7808 */ /* 0x000fe40003000000 */
[C---:B------:R-:W-:Y:S02]  /*5dd0*/  ISETP.GT.AND P6, PT, R164.reuse, 0x21, PT ;  /* 0x00000021a400780c */ /* 0x040fe40003fc4270 */
[----:B------:R-:W-:Y:S02]  /*5de0*/  ISETP.GT.AND P1, PT, R153, 0x8, PT ;  /* 0x000000089900780c */ /* 0x000fe40003f24270 */
[----:B------:R-:W-:Y:S01]  /*5df0*/  FSEL R171, R171, -INF , P6 ;  /* 0xff800000abab7808 */ /* 0x000fe20003000000 */
[----:B------:R-:W0:Y:S01]  /*5e00*/  MUFU.TANH R186, R186 ;  /* 0x000000ba00ba7308 */ /* 0x000e220000002400 */
[----:B------:R-:W-:-:S02]  /*5e10*/  ISETP.GT.AND P6, PT, R164, 0x28, PT ;  /* 0x00000028a400780c */ /* 0x000fc40003fc4270 */
[C---:B------:R-:W-:Y:S02]  /*5e20*/  ISETP.GT.AND P5, PT, R153.reuse, 0x9, PT ;  /* 0x000000099900780c */ /* 0x040fe40003fa4270 */
[----:B-1----:R-:W-:Y:S02]  /*5e30*/  FSEL R210, R174, -INF , P6 ;  /* 0xff800000aed27808 */ /* 0x002fe40003000000 */
[C---:B------:R-:W-:Y:S01]  /*5e40*/  ISETP.GT.AND P6, PT, R164.reuse, 0x29, PT ;  /* 0x00000029a400780c */ /* 0x040fe20003fc4270 */
[----:B------:R-:W1:Y:S01]  /*5e50*/  MUFU.TANH R187, R187 ;  /* 0x000000bb00bb7308 */ /* 0x000e620000002400 */
[----:B------:R-:W-:Y:S02]  /*5e60*/  ISETP.GT.AND P3, PT, R153, 0x39, PT ;  /* 0x000000399900780c */ /* 0x000fe40003f64270 */
[----:B---3--:R-:W-:Y:S02]  /*5e70*/  FSEL R175, R175, -INF , P6 ;  /* 0xff800000afaf7808 */ /* 0x008fe40003000000 */
[----:B------:R-:W-:-:S03]  /*5e80*/  ISETP.GT.AND P6, PT, R164, 0x30, PT ;  /* 0x00000030a400780c */ /* 0x000fc60003fc4270 */
[----:B------:R-:W3:Y:S01]  /*5e90*/  MUFU.TANH R190, R190 ;  /* 0x000000be00be7308 */ /* 0x000ee20000002400 */
[----:B----4-:R-:W-:Y:S02]  /*5ea0*/  FSEL R178, R178, -INF , P6 ;  /* 0xff800000b2b27808 */ /* 0x010fe40003000000 */
[----:B------:R-:W-:-:S04]  /*5eb0*/  ISETP.GT.AND P6, PT, R164, 0x31, PT ;  /* 0x00000031a400780c */ /* 0x000fc80003fc4270 */
[----:B-----5:R-:W-:Y:S01]  /*5ec0*/  FSEL R179, R179, -INF , P6 ;  /* 0xff800000b3b37808 */ /* 0x020fe20003000000 */
[----:B------:R-:W4:Y:S01]  /*5ed0*/  MUFU.TANH R191, R191 ;  /* 0x000000bf00bf7308 */ /* 0x000f220000002400 */
[----:B------:R-:W-:-:S04]  /*5ee0*/  ISETP.GT.AND P6, PT, R164, 0x38, PT ;  /* 0x00000038a400780c */ /* 0x000fc80003fc4270 */
[----:B--2---:R-:W-:Y:S02]  /*5ef0*/  FSEL R182, R182, -INF , P6 ;  /* 0xff800000b6b67808 */ /* 0x004fe40003000000 */
[C---:B------:R-:W-:Y:S01]  /*5f00*/  ISETP.GT.AND P6, PT, R164.reuse, 0x39, PT ;  /* 0x00000039a400780c */ /* 0x040fe20003fc4270 */
[----:B------:R-:W2:Y:S03]  /*5f10*/  MUFU.TANH R194, R194 ;  /* 0x000000c200c27308 */ /* 0x000ea60000002400 */
[----:B0-----:R-:W-:Y:S02]  /*5f20*/  FSEL R183, R183, -INF , P6 ;  /* 0xff800000b7b77808 */ /* 0x001fe40003000000 */
[----:B------:R-:W-:-:S03]  /*5f30*/  ISETP.GT.AND P6, PT, R164, 0x40, PT ;  /* 0x00000040a400780c */ /* 0x000fc60003fc4270 */
[----:B------:R-:W0:Y:S01]  /*5f40*/  MUFU.TANH R195, R195 ;  /* 0x000000c300c37308 */ /* 0x000e220000002400 */
[----:B------:R-:W-:Y:S02]  /*5f50*/  FSEL R186, R186, -INF , P6 ;  /* 0xff800000baba7808 */ /* 0x000fe40003000000 */
[----:B------:R-:W-:-:S04]  /*5f60*/  ISETP.GT.AND P6, PT, R164, 0x41, PT ;  /* 0x00000041a400780c */ /* 0x000fc80003fc4270 */
[----:B-1----:R-:W-:Y:S01]  /*5f70*/  FSEL R187, R187, -INF , P6 ;  /* 0xff800000bbbb7808 */ /* 0x002fe20003000000 */
[----:B------:R-:W1:Y:S01]  /*5f80*/  MUFU.TANH R198, R198 ;  /* 0x000000c600c67308 */ /* 0x000e620000002400 */
[----:B------:R-:W-:-:S04]  /*5f90*/  ISETP.GT.AND P6, PT, R164, 0x48, PT ;  /* 0x00000048a400780c */ /* 0x000fc80003fc4270 */
[----:B---3--:R-:W-:Y:S02]  /*5fa0*/  FSEL R190, R190, -INF , P6 ;  /* 0xff800000bebe7808 */ /* 0x008fe40003000000 */
[C---:B------:R-:W-:Y:S01]  /*5fb0*/  ISETP.GT.AND P6, PT, R164.reuse, 0x49, PT ;  /* 0x00000049a400780c */ /* 0x040fe20003fc4270 */
[----:B------:R-:W3:Y:S03]  /*5fc0*/  MUFU.TANH R199, R199 ;  /* 0x000000c700c77308 */ /* 0x000ee60000002400 */
[----:B----4-:R-:W-:Y:S02]  /*5fd0*/  FSEL R191, R191, -INF , P6 ;  /* 0xff800000bfbf7808 */ /* 0x010fe40003000000 */
[----:B------:R-:W-:-:S03]  /*5fe0*/  ISETP.GT.AND P6, PT, R164, 0x50, PT ;  /* 0x00000050a400780c */ /* 0x000fc60003fc4270 */
[----:B------:R-:W4:Y:S01]  /*5ff0*/  MUFU.TANH R209, R209 ;  /* 0x000000d100d17308 */ /* 0x000f220000002400 */
[----:B--2---:R-:W-:Y:S02]  /*6000*/  FSEL R194, R194, -INF , P6 ;  /* 0xff800000c2c27808 */ /* 0x004fe40003000000 */
[----:B------:R-:W-:-:S04]  /*6010*/  ISETP.GT.AND P6, PT, R164, 0x51, PT ;  /* 0x00000051a400780c */ /* 0x000fc80003fc4270 */
[----:B0-----:R-:W-:Y:S01]  /*6020*/  FSEL R195, R195, -INF , P6 ;  /* 0xff800000c3c37808 */ /* 0x001fe20003000000 */
[----:B------:R-:W0:Y:S01]  /*6030*/  MUFU.TANH R157, R157 ;  /* 0x0000009d009d7308 */ /* 0x000e220000002400 */
[----:B------:R-:W-:-:S04]  /*6040*/  ISETP.GT.AND P6, PT, R164, 0x58, PT ;  /* 0x00000058a400780c */ /* 0x000fc80003fc4270 */
[----:B-1----:R-:W-:Y:S02]  /*6050*/  FSEL R198, R198, -INF , P6 ;  /* 0xff800000c6c67808 */ /* 0x002fe40003000000 */
[----:B------:R-:W-:Y:S01]  /*6060*/  ISETP.GT.AND P6, PT, R164, 0x59, PT ;  /* 0x00000059a400780c */ /* 0x000fe20003fc4270 */
[----:B------:R-:W1:Y:S01]  /*6070*/  MUFU.TANH R161, R161 ;  /* 0x000000a100a17308 */ /* 0x000e620000002400 */
[----:B------:R-:W-:Y:S02]  /*6080*/  FMNMX.FTZ R164, R21, R208, !PT ;  /* 0x000000d015a47209 */ /* 0x000fe40007810000 */
[----:B---3--:R-:W-:Y:S02]  /*6090*/  FSEL R199, R199, -INF , P6 ;  /* 0xff800000c7c77808 */ /* 0x008fe40003000000 */
[----:B------:R-:W-:Y:S02]  /*60a0*/  FMNMX.FTZ R164, R155, R164, !PT ;  /* 0x000000a49ba47209 */ /* 0x000fe40007810000 */
[----:B----4-:R-:W-:Y:S01]  /*60b0*/  FSEL R209, R209, -INF , P2 ;  /* 0xff800000d1d17808 */ /* 0x010fe20001000000 */
[----:B------:R-:W2:Y:S01]  /*60c0*/  MUFU.TANH R169, R169 ;  /* 0x000000a900a97308 */ /* 0x000ea20000002400 */
[----:B------:R-:W-:-:S02]  /*60d0*/  FMNMX.FTZ R164, R158, R164, !PT ;  /* 0x000000a49ea47209 */ /* 0x000fc40007810000 */
[----:B------:R-:W-:Y:S02]  /*60e0*/  ISETP.GT.AND P2, PT, R153, 0x18, PT ;  /* 0x000000189900780c */ /* 0x000fe40003f44270 */
[----:B------:R-:W-:Y:S02]  /*60f0*/  FMNMX.FTZ R164, R159, R164, !PT ;  /* 0x000000a49fa47209 */ /* 0x000fe40007810000 */
[----:B0-----:R-:W-:Y:S01]  /*6100*/  FSEL R177, R157, -INF , P4 ;  /* 0xff8000009db17808 */ /* 0x001fe20002000000 */
[----:B------:R-:W0:Y:S01]  /*6110*/  MUFU.TANH R211, R211 ;  /* 0x000000d300d37308 */ /* 0x000e220000002400 */
[----:B------:R-:W-:Y:S02]  /*6120*/  FMNMX.FTZ R164, R162, R164, !PT ;  /* 0x000000a4a2a47209 */ /* 0x000fe40007810000 */
[----:B------:R-:W-:Y:S02]  /*6130*/  ISETP.GT.AND P4, PT, R153, 0x21, PT ;  /* 0x000000219900780c */ /* 0x000fe40003f84270 */
[----:B------:R-:W-:-:S02]  /*6140*/  FMNMX.FTZ R164, R163, R164, !PT ;  /* 0x000000a4a3a47209 */ /* 0x000fc40007810000 */
[----:B-1----:R-:W-:Y:S01]  /*6150*/  FSEL R181, R161, -INF , P2 ;  /* 0xff800000a1b57808 */ /* 0x002fe20001000000 */
[----:B------:R-:W1:Y:S01]  /*6160*/  MUFU.TANH R154, R154 ;  /* 0x0000009a009a7308 */ /* 0x000e620000002400 */
[----:B------:R-:W-:Y:S02]  /*6170*/  FMNMX.FTZ R164, R166, R164, !PT ;  /* 0x000000a4a6a47209 */ /* 0x000fe40007810000 */
[----:B------:R-:W-:Y:S02]  /*6180*/  ISETP.GT.AND P2, PT, R153, 0x29, PT ;  /* 0x000000299900780c */ /* 0x000fe40003f44270 */
[----:B------:R-:W-:Y:S02]  /*6190*/  FMNMX.FTZ R164, R167, R164, !PT ;  /* 0x000000a4a7a47209 */ /* 0x000fe40007810000 */
[----:B--2---:R-:W-:Y:S01]  /*61a0*/  FSEL R176, R169, -INF , P4 ;  /* 0xff800000a9b07808 */ /* 0x004fe20002000000 */
[----:B------:R-:W2:Y:S01]  /*61b0*/  MUFU.TANH R156, R156 ;  /* 0x0000009c009c7308 */ /* 0x000ea20000002400 */
[----:B------:R-:W-:-:S02]  /*61c0*/  FMNMX.FTZ R164, R170, R164, !PT ;  /* 0x000000a4aaa47209 */ /* 0x000fc40007810000 */
[----:B0-----:R-:W-:Y:S02]  /*61d0*/  FSEL R169, R211, -INF , P2 ;  /* 0xff800000d3a97808 */ /* 0x001fe40001000000 */
[----:B------:R-:W-:Y:S02]  /*61e0*/  FMNMX.FTZ R164, R171, R164, !PT ;  /* 0x000000a4aba47209 */ /* 0x000fe40007810000 */
[----:B------:R-:W-:Y:S01]  /*61f0*/  ISETP.GT.AND P4, PT, R153, 0x38, PT ;  /* 0x000000389900780c */ /* 0x000fe20003f84270 */
[----:B------:R-:W-:Y:S01]  /*6200*/  MUFU.TANH R165, R165 ;  /* 0x000000a500a57308 */ /* 0x000fe20000002400 */
[----:B------:R-:W-:Y:S02]  /*6210*/  FMNMX.FTZ R164, R210, R164, !PT ;  /* 0x000000a4d2a47209 */ /* 0x000fe40007810000 */
[----:B-1----:R-:W-:Y:S02]  /*6220*/  FSEL R185, R154, -INF , P1 ;  /* 0xff8000009ab97808 */ /* 0x002fe40000800000 */
[----:B------:R-:W-:-:S02]  /*6230*/  FMNMX.FTZ R164, R175, R164, !PT ;  /* 0x000000a4afa47209 */ /* 0x000fc40007810000 */
[----:B------:R-:W-:Y:S01]  /*6240*/  ISETP.GT.AND P1, PT, R153, 0x19, PT ;  /* 0x000000199900780c */ /* 0x000fe20003f24270 */
[----:B------:R-:W0:Y:S01]  /*6250*/  MUFU.TANH R168, R168 ;  /* 0x000000a800a87308 */ /* 0x000e220000002400 */
[----:B------:R-:W-:Y:S02]  /*6260*/  FMNMX.FTZ R164, R178, R164, !PT ;  /* 0x000000a4b2a47209 */ /* 0x000fe40007810000 */
[----:B--2---:R-:W-:Y:S02]  /*6270*/  FSEL R154, R156, -INF , P5 ;  /* 0xff8000009c9a7808 */ /* 0x004fe40002800000 */
[----:B------:R-:W-:Y:S02]  /*6280*/  FMNMX.FTZ R164, R179, R164, !PT ;  /* 0x000000a4b3a47209 */ /* 0x000fe40007810000 */
[----:B------:R-:W-:Y:S01]  /*6290*/  ISETP.GT.AND P5, PT, R153, 0x20, PT ;  /* 0x000000209900780c */ /* 0x000fe20003fa4270 */
[----:B------:R-:W1:Y:S01]  /*62a0*/  MUFU.TANH R215, R215 ;  /* 0x000000d700d77308 */ /* 0x000e620000002400 */
[----:B------:R-:W-:-:S02]  /*62b0*/  FMNMX.FTZ R164, R182, R164, !PT ;  /* 0x000000a4b6a47209 */ /* 0x000fc40007810000 */
[----:B------:R-:W-:Y:S02]  /*62c0*/  ISETP.GT.AND P2, PT, R153, 0x40, PT ;  /* 0x000000409900780c */ /* 0x000fe40003f44270 */
[----:B------:R-:W-:-:S03]  /*62d0*/  FMNMX.FTZ R164, R183, R164, !PT ;  /* 0x000000a4b7a47209 */ /* 0x000fc60007810000 */
[----:B------:R-:W2:Y:S01]  /*62e0*/  MUFU.TANH R216, R216 ;  /* 0x000000d800d87308 */ /* 0x000ea20000002400 */
[----:B------:R-:W-:Y:S02]  /*62f0*/  FMNMX.FTZ R164, R186, R164, !PT ;  /* 0x000000a4baa47209 */ /* 0x000fe40007810000 */
[----:B0-----:R-:W-:Y:S02]  /*6300*/  FSEL R172, R168, -INF , P5 ;  /* 0xff800000a8ac7808 */ /* 0x001fe40002800000 */
[----:B------:R-:W-:Y:S02]  /*6310*/  FMNMX.FTZ R164, R187, R164, !PT ;  /* 0x000000a4bba47209 */ /* 0x000fe40007810000 */
[----:B------:R-:W-:Y:S01]  /*6320*/  ISETP.GT.AND P5, PT, R153, 0x31, PT ;  /* 0x000000319900780c */ /* 0x000fe20003fa4270 */
[----:B------:R0:W3:Y:S01]  /*6330*/  MUFU.TANH R217, R180 ;  /* 0x000000b400d97308 */ /* 0x0000e20000002400 */
[----:B------:R-:W-:-:S04]  /*6340*/  FMNMX.FTZ R164, R190, R164, !PT ;  /* 0x000000a4bea47209 */ /* 0x000fc80007810000 */
[----:B------:R-:W-:-:S03]  /*6350*/  FMNMX.FTZ R164, R191, R164, !PT ;  /* 0x000000a4bfa47209 */ /* 0x000fc60007810000 */
[----:B------:R-:W4:Y:S01]  /*6360*/  MUFU.TANH R218, R218 ;  /* 0x000000da00da7308 */ /* 0x000f220000002400 */
[----:B------:R-:W-:Y:S02]  /*6370*/  FMNMX.FTZ R164, R194, R164, !PT ;  /* 0x000000a4c2a47209 */ /* 0x000fe40007810000 */
[----:B0-----:R-:W-:Y:S02]  /*6380*/  FSEL R180, R165, -INF , P1 ;  /* 0xff800000a5b47808 */ /* 0x001fe40000800000 */
[----:B------:R-:W-:Y:S02]  /*6390*/  FMNMX.FTZ R164, R195, R164, !PT ;  /* 0x000000a4c3a47209 */ /* 0x000fe40007810000 */
[----:B------:R-:W-:Y:S01]  /*63a0*/  ISETP.GT.AND P1, PT, R153, 0x30, PT ;  /* 0x000000309900780c */ /* 0x000fe20003f24270 */
[----:B------:R-:W0:Y:S01]  /*63b0*/  MUFU.TANH R219, R219 ;  /* 0x000000db00db7308 */ /* 0x000e220000002400 */
[----:B------:R-:W-:Y:S02]  /*63c0*/  FMNMX.FTZ R164, R198, R164, !PT ;  /* 0x000000a4c6a47209 */ /* 0x000fe40007810000 */
[----:B-1----:R-:W-:-:S02]  /*63d0*/  FSEL R161, R215, -INF , P1 ;  /* 0xff800000d7a17808 */ /* 0x002fc40000800000 */
[----:B------:R-:W-:Y:S01]  /*63e0*/  FMNMX.FTZ R164, R199, R164, !PT ;  /* 0x000000a4c7a47209 */ /* 0x000fe20007810000 */
[----:B------:R-:W1:Y:S01]  /*63f0*/  S2R R215, SR_TID.X ;  /* 0x0000000000d77919 */ /* 0x000e620000002100 */
[----:B------:R-:W-:Y:S01]  /*6400*/  ISETP.GT.AND P1, PT, R153, 0x41, PT ;  /* 0x000000419900780c */ /* 0x000fe20003f24270 */
[----:B------:R-:W5:Y:S01]  /*6410*/  MUFU.TANH R220, R220 ;  /* 0x000000dc00dc7308 */ /* 0x000f620000002400 */
[----:B--2---:R-:W-:Y:S01]  /*6420*/  FSEL R168, R216, -INF , P5 ;  /* 0xff800000d8a87808 */ /* 0x004fe20002800000 */
[----:B------:R-:W2:Y:S01]  /*6430*/  SHFL.BFLY PT, R174, R164, 0x2, 0x1f ;  /* 0x0c401f00a4ae7f89 */ /* 0x000ea200000e0000 */
[----:B---3--:R-:W-:Y:S02]  /*6440*/  FSEL R160, R217, -INF , P4 ;  /* 0xff800000d9a07808 */ /* 0x008fe40002000000 */
[----:B----4-:R-:W-:Y:S02]  /*6450*/  FSEL R165, R218, -INF , P3 ;  /* 0xff800000daa57808 */ /* 0x010fe40001800000 */
[----:B------:R-:W-:Y:S01]  /*6460*/  ISETP.GT.AND P5, PT, R153, 0x49, PT ;  /* 0x000000499900780c */ /* 0x000fe20003fa4270 */
[----:B------:R-:W3:Y:S01]  /*6470*/  MUFU.TANH R192, R192 ;  /* 0x000000c000c07308 */ /* 0x000ee20000002400 */
[----:B0-----:R-:W-:-:S02]  /*6480*/  FSEL R157, R219, -INF , P2 ;  /* 0xff800000db9d7808 */ /* 0x001fc40001000000 */
[C---:B------:R-:W-:Y:S02]  /*6490*/  ISETP.GT.AND P4, PT, R153.reuse, 0x50, PT ;  /* 0x000000509900780c */ /* 0x040fe40003f84270 */
[C---:B------:R-:W-:Y:S02]  /*64a0*/  ISETP.GT.AND P3, PT, R153.reuse, 0x51, PT ;  /* 0x000000519900780c */ /* 0x040fe40003f64270 */
[C---:B------:R-:W-:Y:S02]  /*64b0*/  ISETP.GT.AND P2, PT, R153.reuse, 0x58, PT ;  /* 0x000000589900780c */ /* 0x040fe40003f44270 */
[----:B-----5:R-:W-:Y:S02]  /*64c0*/  FSEL R156, R220, -INF , P1 ;  /* 0xff800000dc9c7808 */ /* 0x020fe40000800000 */
[----:B------:R-:W-:Y:S02]  /*64d0*/  ISETP.GT.AND P1, PT, R153, 0x59, PT ;  /* 0x000000599900780c */ /* 0x000fe40003f24270 */
[----:B---3--:R-:W-:-:S02]  /*64e0*/  FSEL R192, R192, -INF , P4 ;  /* 0xff800000c0c07808 */ /* 0x008fc40002000000 */
[----:B--2---:R-:W-:Y:S02]  /*64f0*/  FMNMX.FTZ R164, R164, R174, !PT ;  /* 0x000000aea4a47209 */ /* 0x004fe40007810000 */
[----:B-1----:R-:W-:-:S03]  /*6500*/  SHF.R.U32.HI R215, RZ, 0x7, R215 ;  /* 0x00000007ffd77819 */ /* 0x002fc600000116d7 */
[----:B------:R-:W0:Y:S02]  /*6510*/  SHFL.BFLY PT, R174, R164, 0x1, 0x1f ;  /* 0x0c201f00a4ae7f89 */ /* 0x000e2400000e0000 */
[----:B0-----:R-:W-:-:S04]  /*6520*/  FMNMX.FTZ R164, R164, R174, !PT ;  /* 0x000000aea4a47209 */ /* 0x001fc80007810000 */
[C---:B------:R-:W-:Y:S01]  /*6530*/  FSETP.NEU.FTZ.AND P6, PT, R164.reuse, -INF , PT ;  /* 0xff800000a400780b */ /* 0x040fe20003fdd000 */
[----:B------:R-:W-:-:S03]  /*6540*/  FMUL.FTZ R211, R164, UR5 ;  /* 0x00000005a4d37c20 */ /* 0x000fc60008410000 */
[----:B------:R-:W-:Y:S02]  /*6550*/  FSEL R174, R164, RZ, P6 ;  /* 0x000000ffa4ae7208 */ /* 0x000fe40003000000 */
[----:B------:R-:W-:Y:S02]  /*6560*/  FSEL R211, R211, RZ, P6 ;  /* 0x000000ffd3d37208 */ /* 0x000fe40003000000 */
[----:B------:R-:W-:Y:S01]  /*6570*/  ISETP.GT.AND P6, PT, R153, 0x48, PT ;  /* 0x000000489900780c */ /* 0x000fe20003fc4270 */
[----:B------:R-:W-:Y:S02]  /*6580*/  FADD.FTZ R208, -R174, R208 ;  /* 0x000000d0aed07221 */ /* 0x000fe40000010100 */
[--C-:B------:R-:W-:Y:S01]  /*6590*/  FFMA.FTZ R21, R21, UR5, -R211.reuse ;  /* 0x0000000515157c23 */ /* 0x100fe200080108d3 */
[--C-:B------:R-:W-:Y:S01]  /*65a0*/  FFMA.FTZ R155, R155, UR5, -R211.reuse ;  /* 0x000000059b9b7c23 */ /* 0x100fe200080108d3 */
[----:B------:R-:W-:Y:S01]  /*65b0*/  FMUL.FTZ R208, R208, UR5 ;  /* 0x00000005d0d07c20 */ /* 0x000fe20008410000 */
[----:B------:R0:W1:Y:S01]  /*65c0*/  MUFU.TANH R174, R188 ;  /* 0x000000bc00ae7308 */ /* 0x0000620000002400 */
        /* <DEDUP_REMOVED lines=8> */
[----:B0-----:R-:W-:Y:S01]  /*6650*/  FMUL.FTZ R188, R196, UR10 ;  /* 0x0000000ac4bc7c20 */ /* 0x001fe20008410000 */
[--C-:B------:R-:W-:Y:S01]  /*6660*/  FFMA.FTZ R171, R171, UR5, -R211.reuse ;  /* 0x00000005abab7c23 */ /* 0x100fe200080108d3 */
[--C-:B------:R-:W-:Y:S01]  /*6670*/  FFMA.FTZ R210, R210, UR5, -R211.reuse ;  /* 0x00000005d2d27c23 */ /* 0x100fe200080108d3 */
[--C-:B------:R-:W-:Y:S01]  /*6680*/  FFMA.FTZ R175, R175, UR5, -R211.reuse ;  /* 0x00000005afaf7c23 */ /* 0x100fe200080108d3 */
[--C-:B------:R-:W-:Y:S01]  /*6690*/  FFMA.FTZ R178, R178, UR5, -R211.reuse ;  /* 0x00000005b2b27c23 */ /* 0x100fe200080108d3 */
[--C-:B------:R-:W-:Y:S01]  /*66a0*/  FFMA.FTZ R179, R179, UR5, -R211.reuse ;  /* 0x00000005b3b37c23 */ /* 0x100fe200080108d3 */
[--C-:B------:R-:W-:Y:S01]  /*66b0*/  FFMA.FTZ R182, R182, UR5, -R211.reuse ;  /* 0x00000005b6b67c23 */ /* 0x100fe200080108d3 */
[----:B------:R-:W0:Y:S01]  /*66c0*/  MUFU.EX2 R208, R208 ;  /* 0x000000d000d07308 */ /* 0x000e220000000800 */
[----:B-1----:R-:W-:Y:S01]  /*66d0*/  FSEL R174, R174, -INF , P6 ;  /* 0xff800000aeae7808 */ /* 0x002fe20003000000 */
[--C-:B------:R-:W-:Y:S01]  /*66e0*/  FFMA.FTZ R183, R183, UR5, -R211.reuse ;  /* 0x00000005b7b77c23 */ /* 0x100fe200080108d3 */
[--C-:B------:R-:W-:Y:S01]  /*66f0*/  FFMA.FTZ R186, R186, UR5, -R211.reuse ;  /* 0x00000005baba7c23 */ /* 0x100fe200080108d3 */
[--C-:B------:R-:W-:Y:S01]  /*6700*/  FFMA.FTZ R187, R187, UR5, -R211.reuse ;  /* 0x00000005bbbb7c23 */ /* 0x100fe200080108d3 */
[--C-:B------:R-:W-:Y:S01]  /*6710*/  FFMA.FTZ R190, R190, UR5, -R211.reuse ;  /* 0x00000005bebe7c23 */ /* 0x100fe200080108d3 */
[--C-:B------:R-:W-:Y:S01]  /*6720*/  FFMA.FTZ R191, R191, UR5, -R211.reuse ;  /* 0x00000005bfbf7c23 */ /* 0x100fe200080108d3 */
[--C-:B------:R-:W-:Y:S01]  /*6730*/  FFMA.FTZ R194, R194, UR5, -R211.reuse ;  /* 0x00000005c2c27c23 */ /* 0x100fe200080108d3 */
[----:B------:R0:W1:Y:S01]  /*6740*/  MUFU.EX2 R153, R155 ;  /* 0x0000009b00997308 */ /* 0x0000620000000800 */
[--C-:B------:R-:W-:Y:S01]  /*6750*/  FFMA.FTZ R195, R195, UR5, -R211.reuse ;  /* 0x00000005c3c37c23 */ /* 0x100fe200080108d3 */
[--C-:B------:R-:W-:Y:S01]  /*6760*/  FFMA.FTZ R198, R198, UR5, -R211.reuse ;  /* 0x00000005c6c67c23 */ /* 0x100fe200080108d3 */
[----:B------:R-:W-:-:S05]  /*6770*/  FFMA.FTZ R199, R199, UR5, -R211 ;  /* 0x00000005c7c77c23 */ /* 0x000fca00080108d3 */
[----:B------:R-:W2:Y:S01]  /*6780*/  MUFU.TANH R188, R188 ;  /* 0x000000bc00bc7308 */ /* 0x000ea20000002400 */
[----:B0-----:R-:W-:Y:S01]  /*6790*/  FFMA.FTZ R155, R208, R3, R21 ;  /* 0x00000003d09b7223 */ /* 0x001fe20000010015 */
[----:B------:R-:W-:Y:S01]  /*67a0*/  FMNMX.FTZ R3, R152, R207, !PT ;  /* 0x000000cf98037209 */ /* 0x000fe20007810000 */
[-C--:B------:R-:W-:Y:S01]  /*67b0*/  FMUL.FTZ R26, R26, R208.reuse ;  /* 0x000000d01a1a7220 */ /* 0x080fe20000410000 */
[-C--:B------:R-:W-:Y:S01]  /*67c0*/  FMUL.FTZ R27, R27, R208.reuse ;  /* 0x000000d01b1b7220 */ /* 0x080fe20000410000 */
[-C--:B------:R-:W-:Y:S01]  /*67d0*/  FMUL.FTZ R30, R30, R208.reuse ;  /* 0x000000d01e1e7220 */ /* 0x080fe20000410000 */
[----:B------:R-:W-:Y:S01]  /*67e0*/  FMNMX.FTZ R3, R209, R3, !PT ;  /* 0x00000003d1037209 */ /* 0x000fe20007810000 */
[-C--:B------:R-:W-:Y:S01]  /*67f0*/  FMUL.FTZ R31, R31, R208.reuse ;  /* 0x000000d01f1f7220 */ /* 0x080fe20000410000 */
[----:B------:R-:W-:Y:S01]  /*6800*/  MUFU.EX2 R158, R158 ;  /* 0x0000009e009e7308 */ /* 0x000fe20000000800 */
[----:B-1----:R-:W-:Y:S01]  /*6810*/  FADD.FTZ R155, R153, R155 ;  /* 0x0000009b999b7221 */ /* 0x002fe20000010000 */
[----:B------:R-:W-:Y:S01]  /*6820*/  FMNMX.FTZ R3, R185, R3, !PT ;  /* 0x00000003b9037209 */ /* 0x000fe20007810000 */
[-C--:B------:R-:W-:Y:S01]  /*6830*/  FMUL.FTZ R34, R34, R208.reuse ;  /* 0x000000d022227220 */ /* 0x080fe20000410000 */
[----:B------:R-:W-:Y:S01]  /*6840*/  F2FP.BF16.F32.PACK_AB R153, R153, R21 ;  /* 0x000000159999723e */ /* 0x000fe200000010ff */
[-C--:B------:R-:W-:Y:S01]  /*6850*/  FMUL.FTZ R35, R35, R208.reuse ;  /* 0x000000d023237220 */ /* 0x080fe20000410000 */
[----:B------:R-:W-:Y:S01]  /*6860*/  FMNMX.FTZ R3, R154, R3, !PT ;  /* 0x000000039a037209 */ /* 0x000fe20007810000 */
        /* <DEDUP_REMOVED lines=26> */
[----:B------:R0:W1:Y:S01]  /*6a10*/  MUFU.TANH R3, R189 ;  /* 0x000000bd00037308 */ /* 0x0000620000002400 */
        /* <DEDUP_REMOVED lines=8> */
[----:B0-----:R-:W-:Y:S01]  /*6aa0*/  FMUL.FTZ R189, R193, UR10 ;  /* 0x0000000ac1bd7c20 */ /* 0x001fe20008410000 */
[----:B------:R-:W-:Y:S01]  /*6ab0*/  FMNMX.FTZ R21, R161, R21, !PT ;  /* 0x00000015a1157209 */ /* 0x000fe20007810000 */
[----:B------:R-:W-:Y:S01]  /*6ac0*/  FMUL.FTZ R193, R197, UR10 ;  /* 0x0000000ac5c17c20 */ /* 0x000fe20008410000 */
[----:B------:R-:W-:Y:S01]  /*6ad0*/  UIADD3 UR10, UR4, 0x32440, URZ ;  /* 0x00032440040a7890 */ /* 0x000fe2000fffe03f */
[-C--:B------:R-:W-:Y:S01]  /*6ae0*/  FMUL.FTZ R86, R86, R208.reuse ;  /* 0x000000d056567220 */ /* 0x080fe20000410000 */
[----:B------:R-:W-:Y:S01]  /*6af0*/  FMNMX.FTZ R21, R168, R21, !PT ;  /* 0x00000015a8157209 */ /* 0x000fe20007810000 */
[----:B------:R-:W0:Y:S01]  /*6b00*/  MUFU.TANH R189, R189 ;  /* 0x000000bd00bd7308 */ /* 0x000e220000002400 */
[----:B------:R-:W-:Y:S01]  /*6b10*/  UPRMT UR10, UR55, 0x654, UR10 ;  /* 0x00000654370a7896 */ /* 0x000fe2000800000a */
[----:B-1----:R-:W-:Y:S01]  /*6b20*/  FSEL R3, R3, -INF , P5 ;  /* 0xff80000003037808 */ /* 0x002fe20002800000 */
[-C--:B------:R-:W-:Y:S01]  /*6b30*/  FMUL.FTZ R87, R87, R208.reuse ;  /* 0x000000d057577220 */ /* 0x080fe20000410000 */
[----:B------:R-:W-:Y:S01]  /*6b40*/  FMNMX.FTZ R21, R160, R21, !PT ;  /* 0x00000015a0157209 */ /* 0x000fe20007810000 */
[-C--:B------:R-:W-:Y:S01]  /*6b50*/  FMUL.FTZ R90, R90, R208.reuse ;  /* 0x000000d05a5a7220 */ /* 0x080fe20000410000 */
[-C--:B------:R-:W-:Y:S01]  /*6b60*/  FMUL.FTZ R91, R91, R208.reuse ;  /* 0x000000d05b5b7220 */ /* 0x080fe20000410000 */
[-C--:B------:R-:W-:Y:S01]  /*6b70*/  FMUL.FTZ R94, R94, R208.reuse ;  /* 0x000000d05e5e7220 */ /* 0x080fe20000410000 */
[----:B------:R-:W-:Y:S01]  /*6b80*/  FMNMX.FTZ R21, R165, R21, !PT ;  /* 0x00000015a5157209 */ /* 0x000fe20007810000 */
[----:B------:R-:W1:Y:S01]  /*6b90*/  MUFU.TANH R193, R193 ;  /* 0x000000c100c17308 */ /* 0x000e620000002400 */
[----:B------:R-:W-:Y:S01]  /*6ba0*/  SYNCS.ARRIVE.TRANS64.RED.A1T0 RZ, [UR10], RZ ;  /* 0x000000ffffff79a7 */ /* 0x000fe2000810040a */
[-C--:B------:R-:W-:Y:S01]  /*6bb0*/  FMUL.FTZ R95, R95, R208.reuse ;  /* 0x000000d05f5f7220 */ /* 0x080fe20000410000 */
[----:B------:R-:W-:Y:S01]  /*6bc0*/  FMNMX.FTZ R21, R157, R21, !PT ;  /* 0x000000159d157209 */ /* 0x000fe20007810000 */
[-C--:B------:R-:W-:Y:S01]  /*6bd0*/  FMUL.FTZ R98, R98, R208.reuse ;  /* 0x000000d062627220 */ /* 0x080fe20000410000 */
[-C--:B------:R-:W-:Y:S01]  /*6be0*/  FMUL.FTZ R99, R99, R208.reuse ;  /* 0x000000d063637220 */ /* 0x080fe20000410000 */
[-C--:B------:R-:W-:Y:S01]  /*6bf0*/  FMUL.FTZ R102, R102, R208.reuse ;  /* 0x000000d066667220 */ /* 0x080fe20000410000 */
[----:B------:R-:W-:Y:S01]  /*6c00*/  FMNMX.FTZ R21, R156, R21, !PT ;  /* 0x000000159c157209 */ /* 0x000fe20007810000 */
[-C--:B------:R-:W-:Y:S01]  /*6c10*/  FMUL.FTZ R103, R103, R208.reuse ;  /* 0x000000d067677220 */ /* 0x080fe20000410000 */
[----:B0-----:R-:W-:Y:S01]  /*6c20*/  FSEL R189, R189, -INF , P3 ;  /* 0xff800000bdbd7808 */ /* 0x001fe20001800000 */
[-C--:B------:R-:W-:Y:S01]  /*6c30*/  FMUL.FTZ R106, R106, R208.reuse ;  /* 0x000000d06a6a7220 */ /* 0x080fe20000410000 */
[----:B------:R-:W-:Y:S01]  /*6c40*/  FMNMX.FTZ R21, R174, R21, !PT ;  /* 0x00000015ae157209 */ /* 0x000fe20007810000 */
[-C--:B------:R-:W-:Y:S01]  /*6c50*/  FMUL.FTZ R107, R107, R208.reuse ;  /* 0x000000d06b6b7220 */ /* 0x080fe20000410000 */
[-C--:B------:R-:W-:Y:S01]  /*6c60*/  FMUL.FTZ R110, R110, R208.reuse ;  /* 0x000000d06e6e7220 */ /* 0x080fe20000410000 */
[-C--:B------:R-:W-:Y:S01]  /*6c70*/  FMUL.FTZ R111, R111, R208.reuse ;  /* 0x000000d06f6f7220 */ /* 0x080fe20000410000 */
[----:B------:R-:W-:Y:S01]  /*6c80*/  FMNMX.FTZ R21, R3, R21, !PT ;  /* 0x0000001503157209 */ /* 0x000fe20007810000 */
[-C--:B------:R-:W-:Y:S01]  /*6c90*/  FMUL.FTZ R114, R114, R208.reuse ;  /* 0x000000d072727220 */ /* 0x080fe20000410000 */
[----:B-1----:R-:W-:Y:S01]  /*6ca0*/  FSEL R193, R193, -INF , P1 ;  /* 0xff800000c1c17808 */ /* 0x002fe20000800000 */
        /* <DEDUP_REMOVED lines=23> */
[----:B------:R-:W-:Y:S01]  /*6e20*/  FMUL.FTZ R151, R151, R208 ;  /* 0x000000d097977220 */ /* 0x000fe20000410000 */
[----:B------:R-:W-:Y:S01]  /*6e30*/  UMOV UR10, UR6 ;  /* 0x00000006000a7c82 */ /* 0x000fe20008000000 */
[----:B------:R-:W-:Y:S08]  /*6e40*/  MUFU.EX2 R163, R163 ;  /* 0x000000a300a37308 */ /* 0x000ff00000000800 */
        /* <DEDUP_REMOVED lines=9> */
[C---:B------:R-:W-:Y:S01]  /*6ee0*/  FSETP.NEU.FTZ.AND P1, PT, R21.reuse, -INF , PT ;  /* 0xff8000001500780b */ /* 0x040fe20003f3d000 */
[----:B------:R-:W-:-:S03]  /*6ef0*/  FMUL.FTZ R196, R21, UR5 ;  /* 0x0000000515c47c20 */ /* 0x000fc60008410000 */
[----:B------:R-:W-:Y:S02]  /*6f00*/  FSEL R197, R21, RZ, P1 ;  /* 0x000000ff15c57208 */ /* 0x000fe40000800000 */
[----:B------:R-:W-:Y:S01]  /*6f10*/  FSEL R196, R196, RZ, P1 ;  /* 0x000000ffc4c47208 */ /* 0x000fe20000800000 */
[----:B------:R-:W-:Y:S02]  /*6f20*/  MUFU.EX2 R182, R182 ;  /* 0x000000b600b67308 */ /* 0x000fe40000000800 */
[----:B------:R-:W-:Y:S02]  /*6f30*/  FADD.FTZ R197, -R197, R207 ;  /* 0x000000cfc5c57221 */ /* 0x000fe40000010100 */
[--C-:B------:R-:W-:Y:S01]  /*6f40*/  FFMA.FTZ R152, R152, UR5, -R196.reuse ;  /* 0x0000000598987c23 */ /* 0x100fe200080108c4 */
[--C-:B------:R-:W-:Y:S01]  /*6f50*/  FFMA.FTZ R207, R209, UR5, -R196.reuse ;  /* 0x00000005d1cf7c23 */ /* 0x100fe200080108c4 */
[----:B------:R-:W-:Y:S01]  /*6f60*/  FMUL.FTZ R197, R197, UR5 ;  /* 0x00000005c5c57c20 */ /* 0x000fe20008410000 */
        /* <DEDUP_REMOVED lines=8> */
[----:B------:R-:W-:-:S02]  /*6ff0*/  FFMA.FTZ R193, R193, UR5, -R196 ;  /* 0x00000005c1c17c23 */ /* 0x000fc400080108c4 */
[----:B------:R-:W-:Y:S08]  /*7000*/  MUFU.EX2 R152, R152 ;  /* 0x0000009800987308 */ /* 0x000ff00000000800 */
[----:B------:R-:W0:Y:S08]  /*7010*/  MUFU.EX2 R197, R197 ;  /* 0x000000c500c57308 */ /* 0x000e300000000800 */
[----:B------:R-:W1:Y:S08]  /*7020*/  MUFU.EX2 R207, R207 ;  /* 0x000000cf00cf7308 */ /* 0x000e700000000800 */
[----:B------:R-:W-:Y:S01]  /*7030*/  MUFU.EX2 R185, R185 ;  /* 0x000000b900b97308 */ /* 0x000fe20000000800 */
[----:B0-----:R-:W-:Y:S01]  /*7040*/  FFMA.FTZ R2, R197, R2, R152 ;  /* 0x00000002c5027223 */ /* 0x001fe20000010098 */
        /* <DEDUP_REMOVED lines=64> */
[----:B------:R-:W-:Y:S01]  /*7450*/  FFMA.FTZ R197, R154, UR5, -R196 ;  /* 0x000000059ac57c23 */ /* 0x000fe200080108c4 */
[----:B------:R-:W-:Y:S01]  /*7460*/  IADD3 R154, R215, 0x8, RZ ;  /* 0x00000008d79a7810 */ /* 0x000fe20007ffe0ff */
[C---:B-1----:R-:W-:Y:S01]  /*7470*/  FADD.FTZ R2, R207.reuse, R2 ;  /* 0x00000002cf027221 */ /* 0x042fe20000010000 */
[----:B------:R-:W-:Y:S01]  /*7480*/  F2FP.BF16.F32.PACK_AB R152, R207, R152 ;  /* 0x00000098cf98723e */ /* 0x000fe200000010ff */
[----:B------:R-:W-:Y:S01]  /*7490*/  FADD.FTZ R207, R158, R155 ;  /* 0x0000009b9ecf7221 */ /* 0x000fe20000010000 */
[----:B------:R-:W-:Y:S01]  /*74a0*/  F2FP.BF16.F32.PACK_AB R155, R159, R158 ;  /* 0x0000009e9f9b723e */ /* 0x000fe200000010ff */
[----:B------:R-:W0:Y:S01]  /*74b0*/  MUFU.EX2 R197, R197 ;  /* 0x000000c500c57308 */ /* 0x000e220000000800 */
[----:B------:R0:W-:Y:S01]  /*74c0*/  BAR.SYNC.DEFER_BLOCKING R154, 0x100 ;  /* 0x0004009a0000751d */ /* 0x0001e20000010000 */
[----:B------:R-:W-:Y:S01]  /*74d0*/  FFMA.FTZ R158, R177, UR5, -R196 ;  /* 0x00000005b19e7c23 */ /* 0x000fe200080108c4 */
[----:B------:R-:W-:-:S05]  /*74e0*/  FADD.FTZ R207, R159, R207 ;  /* 0x000000cf9fcf7221 */ /* 0x000fca0000010000 */
[----:B------:R-:W1:Y:S08]  /*74f0*/  MUFU.EX2 R158, R158 ;  /* 0x0000009e009e7308 */ /* 0x000e700000000800 */
[----:B------:R2:W-:Y:S01]  /*7500*/  MUFU.EX2 R177, R170 ;  /* 0x000000aa00b17308 */ /* 0x0005e20000000800 */
[----:B0-----:R-:W-:Y:S01]  /*7510*/  F2FP.BF16.F32.PACK_AB R154, R197, R185 ;  /* 0x000000b9c59a723e */ /* 0x001fe200000010ff */
[----:B------:R-:W-:Y:S01]  /*7520*/  FADD.FTZ R185, R185, R2 ;  /* 0x00000002b9b97221 */ /* 0x000fe20000010000 */
[--C-:B------:R-:W-:Y:S01]  /*7530*/  FFMA.FTZ R2, R180, UR5, -R196.reuse ;  /* 0x00000005b4027c23 */ /* 0x100fe200080108c4 */
[--C-:B------:R-:W-:Y:S01]  /*7540*/  FFMA.FTZ R180, R172, UR5, -R196.reuse ;  /* 0x00000005acb47c23 */ /* 0x100fe200080108c4 */
[----:B------:R-:W-:Y:S01]  /*7550*/  FFMA.FTZ R172, R173, UR5, -R196 ;  /* 0x00000005adac7c23 */ /* 0x000fe200080108c4 */
[----:B------:R-:W-:-:S02]  /*7560*/  FADD.FTZ R197, R197, R185 ;  /* 0x000000b9c5c57221 */ /* 0x000fc40000010000 */
[----:B------:R-:W-:Y:S01]  /*7570*/  MUFU.EX2 R161, R161 ;  /* 0x000000a100a17308 */ /* 0x000fe20000000800 */
[----:B------:R-:W-:Y:S01]  /*7580*/  WARPGROUP.ARRIVE ;  /* 0x00000000000079c5 */ /* 0x000fe20000000000 */
[----:B--2---:R-:W-:Y:S01]  /*7590*/  FFMA.FTZ R170, R176, UR5, -R196 ;  /* 0x00000005b0aa7c23 */ /* 0x004fe200080108c4 */
[----:B-1----:R-:W-:-:S04]  /*75a0*/  FADD.FTZ R197, R158, R197 ;  /* 0x000000c59ec57221 */ /* 0x002fc80000010000 */
[----:B------:R-:W-:Y:S01]  /*75b0*/  HGMMA.64x256x16.F32.BF16 R24, R152, gdesc[UR8].tnspB, R24, gsb0 ;  /* 0x43e0000898187df0 */ /* 0x000fe20008001818 */
[----:B------:R-:W-:Y:S01]  /*75c0*/  MUFU.EX2 R2, R2 ;  /* 0x0000000200027308 */ /* 0x000fe20000000800 */
[----:B------:R-:W-:Y:S01]  /*75d0*/  UIADD3 UR10, UR6, 0x80, URZ ;  /* 0x00000080060a7890 */ /* 0x000fe2000fffe03f */
[----:B------:R-:W-:-:S06]  /*75e0*/  UMOV UR11, 0x40000040 ;  /* 0x40000040000b7882 */ /* 0x000fcc0000000000 */
        /* <DEDUP_REMOVED lines=18> */
[----:B------:R0:W1:Y:S08]  /*7710*/  MUFU.EX2 R153, R162 ;  /* 0x000000a200997308 */ /* 0x0000700000000800 */
[----:B------:R2:W3:Y:S01]  /*7720*/  MUFU.EX2 R155, R166 ;  /* 0x000000a6009b7308 */ /* 0x0004e20000000800 */
[----:B0-----:R-:W-:-:S07]  /*7730*/  FFMA.FTZ R162, R184, UR5, -R196 ;  /* 0x00000005b8a27c23 */ /* 0x001fce00080108c4 */
[----:B------:R-:W0:Y:S01]  /*7740*/  MUFU.EX2 R162, R162 ;  /* 0x000000a200a27308 */ /* 0x000e220000000800 */
[----:B--2---:R-:W-:Y:S01]  /*7750*/  FFMA.FTZ R166, R181, UR5, -R196 ;  /* 0x00000005b5a67c23 */ /* 0x004fe200080108c4 */
[----:B-1----:R-:W-:Y:S01]  /*7760*/  FADD.FTZ R159, R153, R207 ;  /* 0x000000cf999f7221 */ /* 0x002fe20000010000 */
[----:B------:R-:W-:-:S03]  /*7770*/  F2FP.BF16.F32.PACK_AB R153, R163, R153 ;  /* 0x00000099a399723e */ /* 0x000fc600000010ff */
[----:B------:R-:W-:Y:S01]  /*7780*/  FADD.FTZ R159, R163, R159 ;  /* 0x0000009fa39f7221 */ /* 0x000fe20000010000 */
[----:B------:R-:W-:Y:S01]  /*7790*/  FFMA.FTZ R163, R169, UR5, -R196 ;  /* 0x00000005a9a37c23 */ /* 0x000fe200080108c4 */
[----:B------:R-:W1:Y:S02]  /*77a0*/  MUFU.EX2 R166, R166 ;  /* 0x000000a600a67308 */ /* 0x000e640000000800 */
[----:B---3--:R-:W-:Y:S01]  /*77b0*/  FADD.FTZ R159, R155, R159 ;  /* 0x0000009f9b9f7221 */ /* 0x008fe20000010000 */
[----:B------:R-:W-:-:S03]  /*77c0*/  F2FP.BF16.F32.PACK_AB R155, R167, R155 ;  /* 0x0000009ba79b723e */ /* 0x000fc600000010ff */
[----:B------:R-:W-:Y:S01]  /*77d0*/  FADD.FTZ R167, R167, R159 ;  /* 0x0000009fa7a77221 */ /* 0x000fe20000010000 */
[--C-:B------:R-:W-:Y:S01]  /*77e0*/  FFMA.FTZ R159, R160, UR5, -R196.reuse ;  /* 0x00000005a09f7c23 */ /* 0x100fe200080108c4 */
[----:B------:R-:W2:Y:S01]  /*77f0*/  MUFU.EX2 R163, R163 ;  /* 0x000000a300a37308 */ /* 0x000ea20000000800 */
[----:B0-----:R-:W-:Y:S01]  /*7800*/  F2FP.BF16.F32.PACK_AB R152, R162, R158 ;  /* 0x0000009ea298723e */ /* 0x001fe200000010ff */
[--C-:B------:R-:W-:Y:S01]  /*7810*/  FFMA.FTZ R158, R168, UR5, -R196.reuse ;  /* 0x00000005a89e7c23 */ /* 0x100fe200080108c4 */
[----:B------:R-:W-:Y:S01]  /*7820*/  FFMA.FTZ R160, R165, UR5, -R196 ;  /* 0x00000005a5a07c23 */ /* 0x000fe200080108c4 */
[----:B------:R-:W-:Y:S01]  /*7830*/  FADD.FTZ R197, R162, R197 ;  /* 0x000000c5a2c57221 */ /* 0x000fe20000010000 */
[----:B------:R-:W-:-:S03]  /*7840*/  FADD.FTZ R167, R177, R167 ;  /* 0x000000a7b1a77221 */ /* 0x000fc60000010000 */
[----:B------:R-:W0:Y:S01]  /*7850*/  MUFU.EX2 R158, R158 ;  /* 0x0000009e009e7308 */ /* 0x000e220000000800 */
[----:B-1----:R-:W-:Y:S01]  /*7860*/  F2FP.BF16.F32.PACK_AB R154, R2, R166 ;  /* 0x000000a6029a723e */ /* 0x002fe200000010ff */
[----:B------:R-:W-:-:S03]  /*7870*/  FADD.FTZ R166, R166, R197 ;  /* 0x000000c5a6a67221 */ /* 0x000fc60000010000 */
[----:B------:R-:W-:Y:S01]  /*7880*/  WARPGROUP.ARRIVE ;  /* 0x00000000000079c5 */ /* 0x000fe20000000000 */
[----:B------:R-:W-:Y:S01]  /*7890*/  FADD.FTZ R166, R2, R166 ;  /* 0x000000a602a67221 */ /* 0x000fe20000010000 */
[--C-:B------:R-:W-:Y:S01]  /*78a0*/  FFMA.FTZ R2, R157, UR5, -R196.reuse ;  /* 0x000000059d027c23 */ /* 0x100fe200080108c4 */
[----:B------:R-:W-:Y:S01]  /*78b0*/  MUFU.EX2 R159, R159 ;  /* 0x0000009f009f7308 */ /* 0x000fe20000000800 */
[----:B------:R-:W-:Y:S02]  /*78c0*/  FFMA.FTZ R157, R174, UR5, -R196 ;  /* 0x00000005ae9d7c23 */ /* 0x000fe400080108c4 */
[----:B------:R-:W-:Y:S01]  /*78d0*/  HGMMA.64x256x16.F32.BF16 R24, R152, gdesc[UR8].tnspB, R24, gsb0 ;  /* 0x43e0000898187df0 */ /* 0x000fe20008001818 */
[----:B------:R-:W-:Y:S01]  /*78e0*/  UIADD3 UR10, UR6, 0x100, URZ ;  /* 0x00000100060a7890 */ /* 0x000fe2000fffe03f */
[----:B------:R-:W-:-:S03]  /*78f0*/  UMOV UR11, 0x40000040 ;  /* 0x40000040000b7882 */ /* 0x000fc60000000000 */
[----:B------:R-:W1:Y:S08]  /*7900*/  MUFU.EX2 R160, R160 ;  /* 0x000000a000a07308 */ /* 0x000e700000000800 */
[----:B------:R-:W3:Y:S08]  /*7910*/  MUFU.EX2 R2, R2 ;  /* 0x0000000200027308 */ /* 0x000ef00000000800 */
[----:B------:R-:W4:Y:S01]  /*7920*/  MUFU.EX2 R157, R157 ;  /* 0x0000009d009d7308 */ /* 0x000f220000000800 */
[----:B------:R-:W-:-:S02]  /*7930*/  WARPGROUP.DEPBAR.LE gsb0, 0x0 ;  /* 0x00008000000079c5 */ /* 0x000fc40000010000 */
[----:B------:R-:W-:Y:S01]  /*7940*/  F2FP.BF16.F32.PACK_AB R152, R170, R180 ;  /* 0x000000b4aa98723e */ /* 0x000fe200000010ff */
[----:B------:R-:W-:Y:S01]  /*7950*/  FADD.FTZ R180, R180, R166 ;  /* 0x000000a6b4b47221 */ /* 0x000fe20000010000 */
[C---:B------:R-:W-:Y:S01]  /*7960*/  F2FP.BF16.F32.PACK_AB R153, R171.reuse, R177 ;  /* 0x000000b1ab99723e */ /* 0x040fe200000010ff */
[----:B------:R-:W-:Y:S01]  /*7970*/  FADD.FTZ R171, R171, R167 ;  /* 0x000000a7abab7221 */ /* 0x000fe20000010000 */
[----:B--2---:R-:W-:Y:S01]  /*7980*/  F2FP.BF16.F32.PACK_AB R154, R163, R172 ;  /* 0x000000aca39a723e */ /* 0x004fe200000010ff */
[----:B------:R-:W-:Y:S01]  /*7990*/  FADD.FTZ R180, R170, R180 ;  /* 0x000000b4aab47221 */ /* 0x000fe20000010000 */
[C---:B------:R-:W-:Y:S01]  /*79a0*/  F2FP.BF16.F32.PACK_AB R155, R175.reuse, R210 ;  /* 0x000000d2af9b723e */ /* 0x040fe200000010ff */
[----:B------:R-:W-:Y:S02]  /*79b0*/  FADD.FTZ R171, R210, R171 ;  /* 0x000000abd2ab7221 */ /* 0x000fe40000010000 */
[----:B------:R-:W-:Y:S01]  /*79c0*/  FADD.FTZ R180, R172, R180 ;  /* 0x000000b4acb47221 */ /* 0x000fe20000010000 */
[----:B------:R-:W-:Y:S01]  /*79d0*/  WARPGROUP.ARRIVE ;  /* 0x00000000000079c5 */ /* 0x000fe20000000000 */
[----:B------:R-:W-:-:S02]  /*79e0*/  FADD.FTZ R171, R175, R171 ;  /* 0x000000abafab7221 */ /* 0x000fc40000010000 */
[----:B------:R-:W-:-:S03]  /*79f0*/  FADD.FTZ R180, R163, R180 ;  /* 0x000000b4a3b47221 */ /* 0x000fc60000010000 */
        /* <DEDUP_REMOVED lines=19> */
[----:B---3--:R-:W-:Y:S01]  /*7b30*/  FADD.FTZ R161, R2, R161 ;  /* 0x000000a102a17221 */ /* 0x008fe20000010000 */
[----:B------:R-:W-:Y:S01]  /*7b40*/  UMOV UR11, 0x40000040 ;  /* 0x40000040000b7882 */ /* 0x000fe20000000000 */
[----:B------:R-:W-:Y:S02]  /*7b50*/  FADD.FTZ R178, R186, R178 ;  /* 0x000000b2bab27221 */ /* 0x000fe40000010000 */
[----:B------:R-:W-:Y:S02]  /*7b60*/  FADD.FTZ R161, R156, R161 ;  /* 0x000000a19ca17221 */ /* 0x000fe40000010000 */
[----:B------:R-:W-:Y:S02]  /*7b70*/  FADD.FTZ R178, R187, R178 ;  /* 0x000000b2bbb27221 */ /* 0x000fe40000010000 */
[----:B----4-:R-:W-:-:S02]  /*7b80*/  FADD.FTZ R161, R157, R161 ;  /* 0x000000a19da17221 */ /* 0x010fc40000010000 */
[----:B------:R-:W-:Y:S02]  /*7b90*/  FADD.FTZ R178, R190, R178 ;  /* 0x000000b2beb27221 */ /* 0x000fe40000010000 */
[----:B------:R-:W-:Y:S02]  /*7ba0*/  FADD.FTZ R161, R3, R161 ;  /* 0x000000a103a17221 */ /* 0x000fe40000010000 */
[----:B------:R-:W-:Y:S02]  /*7bb0*/  FADD.FTZ R178, R191, R178 ;  /* 0x000000b2bfb27221 */ /* 0x000fe40000010000 */
[----:B------:R-:W-:Y:S02]  /*7bc0*/  FADD.FTZ R161, R192, R161 ;  /* 0x000000a1c0a17221 */ /* 0x000fe40000010000 */
[----:B------:R-:W-:Y:S02]  /*7bd0*/  FADD.FTZ R178, R194, R178 ;  /* 0x000000b2c2b27221 */ /* 0x000fe40000010000 */
[----:B------:R-:W-:-:S02]  /*7be0*/  FADD.FTZ R161, R189, R161 ;  /* 0x000000a1bda17221 */ /* 0x000fc40000010000 */
[----:B------:R-:W-:-:S04]  /*7bf0*/  FADD.FTZ R178, R195, R178 ;  /* 0x000000b2c3b27221 */ /* 0x000fc80000010000 */
[----:B------:R-:W-:Y:S01]  /*7c00*/  FADD.FTZ R178, R198, R178 ;  /* 0x000000b2c6b27221 */ /* 0x000fe20000010000 */
[----:B------:R-:W-:Y:S02]  /*7c10*/  WARPGROUP.DEPBAR.LE gsb0, 0x0 ;  /* 0x00008000000079c5 */ /* 0x000fe40000010000 */
[----:B------:R-:W-:Y:S01]  /*7c20*/  F2FP.BF16.F32.PACK_AB R152, R156, R2 ;  /* 0x000000029c98723e */ /* 0x000fe200000010ff */
[----:B------:R-:W-:Y:S01]  /*7c30*/  FADD.FTZ R2, R188, R161 ;  /* 0x000000a1bc027221 */ /* 0x000fe20000010000 */
[----:B------:R-:W-:Y:S02]  /*7c40*/  F2FP.BF16.F32.PACK_AB R153, R187, R186 ;  /* 0x000000babb99723e */ /* 0x000fe400000010ff */
[----:B------:R-:W-:Y:S01]  /*7c50*/  F2FP.BF16.F32.PACK_AB R154, R3, R157 ;  /* 0x0000009d039a723e */ /* 0x000fe200000010ff */
[----:B------:R-:W-:Y:S01]  /*7c60*/  FADD.FTZ R3, R199, R178 ;  /* 0x000000b2c7037221 */ /* 0x000fe20000010000 */
[----:B------:R-:W-:Y:S01]  /*7c70*/  F2FP.BF16.F32.PACK_AB R155, R191, R190 ;  /* 0x000000bebf9b723e */ /* 0x000fe200000010ff */
[----:B------:R-:W-:-:S03]  /*7c80*/  FADD.FTZ R2, R193, R2 ;  /* 0x00000002c1027221 */ /* 0x000fc60000010000 */
[----:B------:R-:W-:-:S06]  /*7c90*/  WARPGROUP.ARRIVE ;  /* 0x00000000000079c5 */ /* 0x000fcc0000000000 */
[----:B------:R-:W-:Y:S01]  /*7ca0*/  HGMMA.64x256x16.F32.BF16 R24, R152, gdesc[UR8].tnspB, R24, gsb0 ;  /* 0x43e0000898187df0 */ /* 0x000fe20008001818 */
[----:B------:R-:W-:Y:S01]  /*7cb0*/  UIADD3 UR10, UR6, 0x280, URZ ;  /* 0x00000280060a7890 */ /* 0x000fe2000fffe03f */
[----:B------:R-:W-:Y:S01]  /*7cc0*/  UMOV UR11, 0x40000040 ;  /* 0x40000040000b7882 */ /* 0x000fe20000000000 */
[----:B------:R-:W-:Y:S02]  /*7cd0*/  WARPGROUP.DEPBAR.LE gsb0, 0x0 ;  /* 0x00008000000079c5 */ /* 0x000fe40000010000 */
[----:B------:R-:W-:Y:S02]  /*7ce0*/  F2FP.BF16.F32.PACK_AB R152, R189, R192 ;  /* 0x000000c0bd98723e */ /* 0x000fe400000010ff */
[----:B------:R-:W-:Y:S02]  /*7cf0*/  F2FP.BF16.F32.PACK_AB R153, R195, R194 ;  /* 0x000000c2c399723e */ /* 0x000fe400000010ff */
[----:B------:R-:W-:Y:S02]  /*7d00*/  F2FP.BF16.F32.PACK_AB R154, R193, R188 ;  /* 0x000000bcc19a723e */ /* 0x000fe400000010ff */
[----:B------:R-:W-:-:S04]  /*7d10*/  F2FP.BF16.F32.PACK_AB R155, R199, R198 ;  /* 0x000000c6c79b723e */ /* 0x000fc800000010ff */
[----:B------:R-:W-:-:S13]  /*7d20*/  WARPGROUP.ARRIVE ;  /* 0x00000000000079c5 */ /* 0x000fda0000000000 */
[----:B------:R-:W-:Y:S03]  /*7d30*/  HGMMA.64x256x16.F32.BF16 R24, R152, gdesc[UR8].tnspB, R24, gsb0 ;  /* 0x43e0000898187df0 */ /* 0x000fe60008001818 */
[----:B------:R-:W-:Y:S02]  /*7d40*/  WARPGROUP.DEPBAR.LE gsb0, 0x0 ;  /* 0x00008000000079c5 */ /* 0x000fe40000010000 */
[----:B------:R-:W-:Y:S05]  /*7d50*/  @!P0 BRA `(.L_x_5740) ;  /* 0x0000000000048947 */ /* 0x000fea0003800000 */
[----:B------:R-:W-:Y:S01]  /*7d60*/  BPT.TRAP 0x1 ;  /* 0x000000040000795c */ /* 0x000fe20000300000 */
.L_x_5740:
[----:B------:R-:W-:Y:S01]  /*7d70*/  UIADD3 UR4, UR4, 0x32460, URZ ;  /* 0x0003246004047890 */ /* 0x000fe2000fffe03f */
[----:B------:R-:W-:Y:S01]  /*7d80*/  ISETP.LT.AND P1, PT, R20, UR7, PT ;  /* 0x0000000714007c0c */ /* 0x000fe2000bf21270 */
[----:B------:R-:W-:Y:S01]  /*7d90*/  UIADD3 UR7, UR7, -0x1, URZ ;  /* 0xffffffff07077890 */ /* 0x000fe2000fffe03f */
[----:B------:R-:W-:Y:S01]  /*7da0*/  IMAD.MOV.U32 R208, RZ, RZ, R164 ;  /* 0x000000ffffd07224 */ /* 0x000fe200078e00a4 */
[----:B------:R-:W-:Y:S01]  /*7db0*/  UPRMT UR4, UR55, 0x654, UR4 ;  /* 0x0000065437047896 */ /* 0x000fe20008000004 */
[----:B------:R-:W-:-:S08]  /*7dc0*/  IMAD.MOV.U32 R207, RZ, RZ, R21 ;  /* 0x000000ffffcf7224 */ /* 0x000fd000078e0015 */
[----:B------:R-:W-:Y:S01]  /*7dd0*/  SYNCS.ARRIVE.TRANS64.RED.A1T0 RZ, [UR4], RZ ;  /* 0x000000ffffff79a7 */ /* 0x000fe20008100404 */
[----:B------:R-:W-:Y:S05]  /*7de0*/  @P1 BRA `(.L_x_5741) ;  /* 0xffffffcc00c81947 */ /* 0x000fea000383ffff */
.L_x_5730:
[----:B------:R-:W-:-:S13]  /*7df0*/  ISETP.LE.AND P1, PT, R205, UR7, PT ;  /* 0x00000007cd007c0c */ /* 0x000fda000bf23270 */
[----:B------:R-:W-:Y:S05]  /*7e00*/  @!P1 BRA `(.L_x_5742) ;  /* 0x00000028005c9947 */ /* 0x000fea0003800000 */
[----:B------:R-:W-:Y:S02]  /*7e10*/  IMAD.MOV.U32 R20, RZ, RZ, R164 ;  /* 0x000000ffff147224 */ /* 0x000fe400078e00a4 */
[----:B------:R-:W-:-:S07]  /*7e20*/  IMAD.MOV.U32 R202, RZ, RZ, R21 ;  /* 0x000000ffffca7224 */ /* 0x000fce00078e0015 */
.L_x_5753:
[----:B------:R-:W-:-:S04]  /*7e30*/  UIADD3 UR38, UR38, 0x1, URZ ;  /* 0x0000000126267890 */ /* 0x000fc8000fffe03f */
[----:B------:R-:W-:-:S04]  /*7e40*/  UISETP.NE.AND UP0, UPT, UR38, 0x2, UPT ;  /* 0x000000022600788c */ /* 0x000fc8000bf05270 */
[----:B------:R-:W-:Y:S02]  /*7e50*/  USEL UR4, URZ, 0x1, UP0 ;  /* 0x000000013f047887 */ /* 0x000fe40008000000 */
[----:B------:R-:W-:Y:S02]  /*7e60*/  USEL UR38, UR38, URZ, UP0 ;  /* 0x0000003f26267287 */ /* 0x000fe40008000000 */
[----:B------:R-:W-:Y:S01]  /*7e70*/  ULOP3.LUT UR39, UR39, UR4, URZ, 0x3c, !UPT ;  /* 0x0000000427277292 */ /* 0x000fe2000f8e3c3f */
[----:B0-----:R-:W-:Y:S11]  /*7e80*/  @!P0 BRA `(.L_x_5743) ;  /* 0x0000000000048947 */ /* 0x001ff60003800000 */
[----:B------:R-:W-:Y:S01]  /*7e90*/  BPT.TRAP 0x1 ;  /* 0x000000040000795c */ /* 0x000fe20000300000 */
.L_x_5743:
        /* <DEDUP_REMOVED lines=9> */
.L_x_5744:
[----:B-1----:R-:W-:Y:S05]  /*7f30*/  @P1 BRA `(.L_x_5745) ;  /* 0x0000000000081947 */ /* 0x002fea0003800000 */
[----:B------:R-:W1:Y:S02]  /*7f40*/  SYNCS.PHASECHK.TRANS64.TRYWAIT P1, [UR4+0x32430], R0 ;  /* 0x03243000ff0075a7 */ /* 0x000e640008020144 */
[----:B-1----:R-:W-:Y:S05]  /*7f50*/  @!P1 BRA `(.L_x_5746) ;  /* 0x000000ec00089947 */ /* 0x002fea0003800000 */
.L_x_5745:
        /* <DEDUP_REMOVED lines=31> */
.L_x_5747:
[----:B------:R2:W3:Y:S01]  /*8150*/  SYNCS.PHASECHK.TRANS64.TRYWAIT P1, [UR4+0x32450], R0 ;  /* 0x03245000ff0075a7 */ /* 0x0004e20008020144 */
[----:B------:R-:W-:Y:S05]  /*8160*/  @!P0 BRA `(.L_x_5748) ;  /* 0x0000000000048947 */ /* 0x000fea0003800000 */
[----:B------:R-:W-:Y:S01]  /*8170*/  BPT.TRAP 0x1 ;  /* 0x000000040000795c */ /* 0x000fe20000300000 */
.L_x_5748:
[----:B---3--:R-:W-:Y:S05]  /*8180*/  @P1 BRA `(.L_x_5749) ;  /* 0x0000000000081947 */ /* 0x008fea0003800000 */
[----:B------:R-:W3:Y:S02]  /*8190*/  SYNCS.PHASECHK.TRANS64.TRYWAIT P1, [UR4+0x32450], R0 ;  /* 0x03245000ff0075a7 */ /* 0x000ee40008020144 */
[----:B---3--:R-:W-:Y:S05]  /*81a0*/  @!P1 BRA `(.L_x_5750) ;  /* 0x000000e8008c9947 */ /* 0x008fea0003800000 */
.L_x_5749:
[----:B------:R-:W-:Y:S01]  /*81b0*/  R2UR UR48, R12 ;  /* 0x000000000c3072ca */ /* 0x000fe200000e0000 */
[----:B------:R-:W-:Y:S01]  /*81c0*/  UIMAD UR5, UR38, 0xc00, UR60 ;  /* 0x00000c00260578a4 */ /* 0x000fe2000f8e023c */
[----:B------:R-:W-:Y:S01]  /*81d0*/  R2UR UR49, R13 ;  /* 0x000000000d3172ca */ /* 0x000fe200000e0000 */
[----:B------:R-:W-:Y:S01]  /*81e0*/  WARPGROUP.ARRIVE ;  /* 0x00000000000079c5 */ /* 0x000fe20000000000 */
[----:B------:R-:W-:Y:S01]  /*81f0*/  UMOV UR51, 0x40000040 ;  /* 0x4000004000337882 */ /* 0x000fe20000000000 */
[----:B------:R-:W-:-:S04]  /*8200*/  UIADD3 UR10, UR5, 0x304, URZ ;  /* 0x00000304050a7890 */ /* 0x000fc8000fffe03f */
[----:B------:R-:W3:Y:S01]  /*8210*/  S2R R208, SR_TID.X ;  /* 0x0000000000d07919 */ /* 0x000ee20000002100 */
        /* <DEDUP_REMOVED lines=23> */
[----:B---3--:R-:W-:-:S04]  /*8390*/  SHF.R.U32.HI R208, RZ, 0x7, R208 ;  /* 0x00000007ffd07819 */ /* 0x008fc800000116d0 */
[----:B012---:R-:W-:Y:S01]  /*83a0*/  IADD3 R0, -R208, 0xb, RZ ;  /* 0x0000000bd0007810 */ /* 0x007fe20007ffe1ff */
        /* <DEDUP_REMOVED lines=69> */
.L_x_5751:
        /* <DEDUP_REMOVED lines=43> */
[----:B------:R-:W-:-:S05]  /*8ab0*/  UMOV UR15, 0x40000040 ;  /* 0x40000040000f7882 */ /* 0x000fca0000000000 */
        /* <DEDUP_REMOVED lines=41> */
[----:B---3--:R-:W-:-:S05]  /*8d50*/  FMNMX.FTZ R21, R197, R21, !PT ;  /* 0x00000015c5157209 */ /* 0x008fca0007810000 */
        /* <DEDUP_REMOVED lines=11> */
[C---:B------:R-:W-:Y:S01]  /*8e10*/  FADD.FTZ R207, -R21.reuse, R202 ;  /* 0x000000ca15cf7221 */ /* 0x040fe20000010100 */
[----:B------:R-:W-:-:S03]  /*8e20*/  FMUL.FTZ R154, R21, UR5 ;  /* 0x00000005159a7c20 */ /* 0x000fc60008410000 */
[----:B------:R-:W-:Y:S01]  /*8e30*/  FMUL.FTZ R207, R207, UR5 ;  /* 0x00000005cfcf7c20 */ /* 0x000fe20008410000 */
[--C-:B------:R-:W-:Y:S01]  /*8e40*/  FFMA.FTZ R152, R152, UR5, -R154.reuse ;  /* 0x0000000598987c23 */ /* 0x100fe2000801089a */
[--C-:B------:R-:W-:Y:S01]  /*8e50*/  FFMA.FTZ R153, R153, UR5, -R154.reuse ;  /* 0x0000000599997c23 */ /* 0x100fe2000801089a */
[--C-:B------:R-:W-:Y:S01]  /*8e60*/  FFMA.FTZ R202, R157, UR5, -R154.reuse ;  /* 0x000000059dca7c23 */ /* 0x100fe2000801089a */
[--C-:B------:R-:W-:Y:S01]  /*8e70*/  FFMA.FTZ R157, R164, UR5, -R154.reuse ;  /* 0x00000005a49d7c23 */ /* 0x100fe2000801089a */
[----:B-1----:R-:W-:Y:S01]  /*8e80*/  FMNMX.FTZ R164, R193, R20, !PT ;  /* 0x00000014c1a47209 */ /* 0x002fe20007810000 */
        /* <DEDUP_REMOVED lines=22> */
[----:B--2---:R-:W-:Y:S01]  /*8ff0*/  FMNMX.FTZ R164, R155, R164, !PT ;  /* 0x000000a49ba47209 */ /* 0x004fe20007810000 */
[----:B------:R2:W4:Y:S01]  /*9000*/  MUFU.EX2 R154, R153 ;  /* 0x00000099009a7308 */ /* 0x0005220000000800 */
[-C--:B-1----:R-:W-:Y:S01]  /*9010*/  FMUL.FTZ R24, R24, R207.reuse ;  /* 0x000000cf18187220 */ /* 0x082fe20000410000 */
[----:B---3--:R-:W-:Y:S01]  /*9020*/  FFMA.FTZ R2, R207, R2, R152 ;  /* 0x00000002cf027223 */ /* 0x008fe20000010098 */
[----:B------:R-:W-:Y:S01]  /*9030*/  FMNMX.FTZ R164, R158, R164, !PT ;  /* 0x000000a49ea47209 */ /* 0x000fe20007810000 */
[-C--:B------:R-:W-:Y:S01]  /*9040*/  FMUL.FTZ R25, R25, R207.reuse ;  /* 0x000000cf19197220 */ /* 0x080fe20000410000 */
[-C--:B------:R-:W-:Y:S01]  /*9050*/  FMUL.FTZ R28, R28, R207.reuse ;  /* 0x000000cf1c1c7220 */ /* 0x080fe20000410000 */
[-C--:B------:R-:W-:Y:S01]  /*9060*/  FMUL.FTZ R29, R29, R207.reuse ;  /* 0x000000cf1d1d7220 */ /* 0x080fe20000410000 */
[----:B------:R-:W-:Y:S01]  /*9070*/  FMNMX.FTZ R164, R159, R164, !PT ;  /* 0x000000a49fa47209 */ /* 0x000fe20007810000 */
[----:B------:R-:W-:Y:S01]  /*9080*/  MUFU.EX2 R202, R202 ;  /* 0x000000ca00ca7308 */ /* 0x000fe20000000800 */
[----:B--2---:R-:W-:Y:S01]  /*9090*/  FMUL.FTZ R153, R171, UR10 ;  /* 0x0000000aab997c20 */ /* 0x004fe20008410000 */
[----:B------:R-:W-:Y:S01]  /*90a0*/  FMUL.FTZ R171, R174, UR10 ;  /* 0x0000000aaeab7c20 */ /* 0x000fe20008410000 */
[----:B------:R-:W-:Y:S01]  /*90b0*/  FMNMX.FTZ R164, R162, R164, !PT ;  /* 0x000000a4a2a47209 */ /* 0x000fe20007810000 */
[----:B------:R-:W-:Y:S01]  /*90c0*/  FMUL.FTZ R174, R178, UR10 ;  /* 0x0000000ab2ae7c20 */ /* 0x000fe20008410000 */
[----:B------:R-:W-:Y:S01]  /*90d0*/  FMUL.FTZ R178, R182, UR10 ;  /* 0x0000000ab6b27c20 */ /* 0x000fe20008410000 */
[----:B------:R-:W-:Y:S01]  /*90e0*/  FMUL.FTZ R182, R186, UR10 ;  /* 0x0000000abab67c20 */ /* 0x000fe20008410000 */
[----:B------:R-:W-:Y:S01]  /*90f0*/  FMNMX.FTZ R164, R163, R164, !PT ;  /* 0x000000a4a3a47209 */ /* 0x000fe20007810000 */
[----:B------:R-:W1:Y:S01]  /*9100*/  MUFU.TANH R153, R153 ;  /* 0x0000009900997308 */ /* 0x000e620000002400 */
[C---:B----4-:R-:W-:Y:S01]  /*9110*/  FADD.FTZ R2, R154.reuse, R2 ;  /* 0x000000029a027221 */ /* 0x050fe20000010000 */
[----:B------:R-:W-:Y:S01]  /*9120*/  F2FP.BF16.F32.PACK_AB R152, R154, R152 ;  /* 0x000000989a98723e */ /* 0x000fe200000010ff */
[----:B------:R-:W-:Y:S01]  /*9130*/  FMUL.FTZ R186, R190, UR10 ;  /* 0x0000000abeba7c20 */ /* 0x000fe20008410000 */
[----:B------:R-:W-:Y:S01]  /*9140*/  FMNMX.FTZ R164, R166, R164, !PT ;  /* 0x000000a4a6a47209 */ /* 0x000fe20007810000 */
[----:B------:R-:W-:Y:S01]  /*9150*/  FMUL.FTZ R190, R194, UR10 ;  /* 0x0000000ac2be7c20 */ /* 0x000fe20008410000 */
[----:B------:R-:W-:Y:S01]  /*9160*/  FMUL.FTZ R194, R198, UR10 ;  /* 0x0000000ac6c27c20 */ /* 0x000fe20008410000 */
[-C--:B------:R-:W-:Y:S01]  /*9170*/  FMUL.FTZ R32, R32, R207.reuse ;  /* 0x000000cf20207220 */ /* 0x080fe20000410000 */
[----:B------:R2:W3:Y:S01]  /*9180*/  MUFU.EX2 R154, R156 ;  /* 0x0000009c009a7308 */ /* 0x0004e20000000800 */
[----:B------:R-:W-:Y:S01]  /*9190*/  FMNMX.FTZ R164, R167, R164, !PT ;  /* 0x000000a4a7a47209 */ /* 0x000fe20007810000 */
[-C--:B------:R-:W-:Y:S01]  /*91a0*/  FMUL.FTZ R33, R33, R207.reuse ;  /* 0x000000cf21217220 */ /* 0x080fe20000410000 */
[-C--:B------:R-:W-:Y:S01]  /*91b0*/  FMUL.FTZ R36, R36, R207.reuse ;  /* 0x000000cf24247220 */ /* 0x080fe20000410000 */
[-C--:B------:R-:W-:Y:S01]  /*91c0*/  FMUL.FTZ R37, R37, R207.reuse ;  /* 0x000000cf25257220 */ /* 0x080fe20000410000 */
[----:B------:R-:W-:Y:S01]  /*91d0*/  FMNMX.FTZ R164, R170, R164, !PT ;  /* 0x000000a4aaa47209 */ /* 0x000fe20007810000 */
[-C--:B------:R-:W-:Y:S01]  /*91e0*/  FMUL.FTZ R40, R40, R207.reuse ;  /* 0x000000cf28287220 */ /* 0x080fe20000410000 */
[-C--:B------:R-:W-:Y:S01]  /*91f0*/  FMUL.FTZ R41, R41, R207.reuse ;  /* 0x000000cf29297220 */ /* 0x080fe20000410000 */
[----:B------:R-:W4:Y:S01]  /*9200*/  MUFU.TANH R171, R171 ;  /* 0x000000ab00ab7308 */ /* 0x000f220000002400 */
[----:B--2---:R-:W-:Y:S01]  /*9210*/  FMUL.FTZ R156, R175, UR10 ;  /* 0x0000000aaf9c7c20 */ /* 0x004fe20008410000 */
[----:B------:R-:W-:Y:S01]  /*9220*/  FMUL.FTZ R175, R179, UR10 ;  /* 0x0000000ab3af7c20 */ /* 0x000fe20008410000 */
[----:B-1----:R-:W-:Y:S01]  /*9230*/  FMNMX.FTZ R164, R153, R164, !PT ;  /* 0x000000a499a47209 */ /* 0x002fe20007810000 */
[----:B------:R-:W-:Y:S01]  /*9240*/  FMUL.FTZ R179, R183, UR10 ;  /* 0x0000000ab7b37c20 */ /* 0x000fe20008410000 */
[----:B------:R-:W-:Y:S01]  /*9250*/  FMUL.FTZ R183, R187, UR10 ;  /* 0x0000000abbb77c20 */ /* 0x000fe20008410000 */
[----:B------:R-:W-:Y:S01]  /*9260*/  FMUL.FTZ R187, R191, UR10 ;  /* 0x0000000abfbb7c20 */ /* 0x000fe20008410000 */
[----:B------:R-:W-:Y:S01]  /*9270*/  FMUL.FTZ R191, R195, UR10 ;  /* 0x0000000ac3bf7c20 */ /* 0x000fe20008410000 */
[----:B------:R-:W1:Y:S01]  /*9280*/  MUFU.TANH R156, R156 ;  /* 0x0000009c009c7308 */ /* 0x000e620000002400 */
[----:B------:R-:W-:Y:S01]  /*9290*/  FMUL.FTZ R195, R199, UR10 ;  /* 0x0000000ac7c37c20 */ /* 0x000fe20008410000 */
[----:B------:R-:W-:Y:S01]  /*92a0*/  UIADD3 UR10, UR4, 0x32440, URZ ;  /* 0x00032440040a7890 */ /* 0x000fe2000fffe03f */
[----:B---3--:R-:W-:Y:S01]  /*92b0*/  FADD.FTZ R2, R154, R2 ;  /* 0x000000029a027221 */ /* 0x008fe20000010000 */
[----:B------:R-:W-:Y:S01]  /*92c0*/  F2FP.BF16.F32.PACK_AB R154, R202, R154 ;  /* 0x0000009aca9a723e */ /* 0x000fe200000010ff */
[-C--:B------:R-:W-:Y:S01]  /*92d0*/  FMUL.FTZ R44, R44, R207.reuse ;  /* 0x000000cf2c2c7220 */ /* 0x080fe20000410000 */
[----:B------:R-:W-:Y:S01]  /*92e0*/  UPRMT UR11, UR6, 0x654, UR10 ;  /* 0x00000654060b7896 */ /* 0x000fe2000800000a */
[----:B------:R-:W-:Y:S01]  /*92f0*/  FADD.FTZ R2, R202, R2 ;  /* 0x00000002ca027221 */ /* 0x000fe20000010000 */
[----:B------:R-:W2:Y:S01]  /*9300*/  MUFU.TANH R174, R174 ;  /* 0x000000ae00ae7308 */ /* 0x000ea20000002400 */
[----:B----4-:R-:W-:Y:S01]  /*9310*/  FMNMX.FTZ R164, R171, R164, !PT ;  /* 0x000000a4aba47209 */ /* 0x010fe20007810000 */
[-C--:B------:R-:W-:Y:S01]  /*9320*/  FMUL.FTZ R45, R45, R207.reuse ;  /* 0x000000cf2d2d7220 */ /* 0x080fe20000410000 */
[-C--:B------:R-:W-:Y:S01]  /*9330*/  FMUL.FTZ R48, R48, R207.reuse ;  /* 0x000000cf30307220 */ /* 0x080fe20000410000 */
[-C--:B------:R-:W-:Y:S01]  /*9340*/  FMUL.FTZ R49, R49, R207.reuse ;  /* 0x000000cf31317220 */ /* 0x080fe20000410000 */
[-C--:B------:R-:W-:Y:S01]  /*9350*/  FMUL.FTZ R52, R52, R207.reuse ;  /* 0x000000cf34347220 */ /* 0x080fe20000410000 */
[-C--:B------:R-:W-:Y:S01]  /*9360*/  FMUL.FTZ R53, R53, R207.reuse ;  /* 0x000000cf35357220 */ /* 0x080fe20000410000 */
[----:B------:R-:W-:Y:S01]  /*9370*/  SYNCS.ARRIVE.TRANS64.RED.A1T0 RZ, [UR11], RZ ;  /* 0x000000ffffff79a7 */ /* 0x000fe2000810040b */
[----:B------:R-:W3:Y:S01]  /*9380*/  MUFU.TANH R175, R175 ;  /* 0x000000af00af7308 */ /* 0x000ee20000002400 */
[----:B-1----:R-:W-:Y:S01]  /*9390*/  FMNMX.FTZ R164, R156, R164, !PT ;  /* 0x000000a49ca47209 */ /* 0x002fe20007810000 */
[-C--:B------:R-:W-:Y:S01]  /*93a0*/  FMUL.FTZ R56, R56, R207.reuse ;  /* 0x000000cf38387220 */ /* 0x080fe20000410000 */
[-C--:B------:R-:W-:Y:S01]  /*93b0*/  FMUL.FTZ R57, R57, R207.reuse ;  /* 0x000000cf39397220 */ /* 0x080fe20000410000 */
[-C--:B------:R-:W-:Y:S01]  /*93c0*/  FMUL.FTZ R60, R60, R207.reuse ;  /* 0x000000cf3c3c7220 */ /* 0x080fe20000410000 */
[-C--:B------:R-:W-:Y:S01]  /*93d0*/  FMUL.FTZ R61, R61, R207.reuse ;  /* 0x000000cf3d3d7220 */ /* 0x080fe20000410000 */
[-C--:B------:R-:W-:Y:S01]  /*93e0*/  FMUL.FTZ R64, R64, R207.reuse ;  /* 0x000000cf40407220 */ /* 0x080fe20000410000 */
[-C--:B------:R-:W-:Y:S01]  /*93f0*/  FMUL.FTZ R65, R65, R207.reuse ;  /* 0x000000cf41417220 */ /* 0x080fe20000410000 */
        /* <DEDUP_REMOVED lines=58> */
[----:B------:R-:W-:Y:S01]  /*97a0*/  UIMAD UR10, UR38, 0xc00, UR54 ;  /* 0x00000c00260a78a4 */ /* 0x000fe2000f8e0236 */
[----:B------:R-:W-:-:S03]  /*97b0*/  UMOV UR11, 0x40000040 ;  /* 0x40000040000b7882 */ /* 0x000fc60000000000 */
[----:B------:R-:W-:Y:S02]  /*97c0*/  UIADD3 UR14, UR10, 0x80, URZ ;  /* 0x000000800a0e7890 */ /* 0x000fe4000fffe03f */
[----:B------:R-:W3:Y:S01]  /*97d0*/  MUFU.TANH R194, R194 ;  /* 0x000000c200c27308 */ /* 0x000ee20000002400 */
[----:B-1----:R-:W-:-:S07]  /*97e0*/  FMNMX.FTZ R164, R190, R164, !PT ;  /* 0x000000a4bea47209 */ /* 0x002fce0007810000 */
[----:B------:R-:W1:Y:S01]  /*97f0*/  MUFU.TANH R195, R195 ;  /* 0x000000c300c37308 */ /* 0x000e620000002400 */
[----:B--2---:R-:W-:-:S07]  /*9800*/  FMNMX.FTZ R164, R191, R164, !PT ;  /* 0x000000a4bfa47209 */ /* 0x004fce0007810000 */
[----:B------:R-:W-:Y:S01]  /*9810*/  MUFU.EX2 R161, R161 ;  /* 0x000000a100a17308 */ /* 0x000fe20000000800 */
[----:B---3--:R-:W-:-:S07]  /*9820*/  FMNMX.FTZ R164, R194, R164, !PT ;  /* 0x000000a4c2a47209 */ /* 0x008fce0007810000 */
[----:B------:R-:W-:Y:S01]  /*9830*/  MUFU.EX2 R157, R157 ;  /* 0x0000009d009d7308 */ /* 0x000fe20000000800 */
[----:B-1----:R-:W-:-:S05]  /*9840*/  FMNMX.FTZ R164, R195, R164, !PT ;  /* 0x000000a4c3a47209 */ /* 0x002fca0007810000 */
[----:B------:R-:W1:Y:S02]  /*9850*/  SHFL.BFLY PT, R198, R164, 0x2, 0x1f ;  /* 0x0c401f00a4c67f89 */ /* 0x000e6400000e0000 */
[----:B------:R-:W-:Y:S08]  /*9860*/  MUFU.EX2 R169, R169 ;  /* 0x000000a900a97308 */ /* 0x000ff00000000800 */
[----:B------:R-:W-:Y:S08]  /*9870*/  MUFU.EX2 R173, R173 ;  /* 0x000000ad00ad7308 */ /* 0x000ff00000000800 */
[----:B------:R-:W-:Y:S01]  /*9880*/  MUFU.EX2 R177, R177 ;  /* 0x000000b100b17308 */ /* 0x000fe20000000800 */
[----:B-1----:R-:W-:-:S07]  /*9890*/  FMNMX.FTZ R164, R164, R198, !PT ;  /* 0x000000c6a4a47209 */ /* 0x002fce0007810000 */
[----:B------:R-:W-:Y:S01]  /*98a0*/  MUFU.EX2 R181, R181 ;  /* 0x000000b500b57308 */ /* 0x000fe20000000800 */
[----:B------:R-:W1:Y:S07]  /*98b0*/  SHFL.BFLY PT, R198, R164, 0x1, 0x1f ;  /* 0x0c201f00a4c67f89 */ /* 0x000e6e00000e0000 */
[----:B------:R-:W-:Y:S08]  /*98c0*/  MUFU.EX2 R185, R185 ;  /* 0x000000b900b97308 */ /* 0x000ff00000000800 */
[----:B------:R-:W-:Y:S08]  /*98d0*/  MUFU.EX2 R189, R189 ;  /* 0x000000bd00bd7308 */ /* 0x000ff00000000800 */
[----:B------:R-:W-:Y:S01]  /*98e0*/  MUFU.EX2 R203, R203 ;  /* 0x000000cb00cb7308 */ /* 0x000fe20000000800 */
[----:B-1----:R-:W-:-:S05]  /*98f0*/  FMNMX.FTZ R164, R164, R198, !PT ;  /* 0x000000c6a4a47209 */ /* 0x002fca0007810000 */
[C---:B------:R-:W-:Y:S01]  /*9900*/  FADD.FTZ R198, -R164.reuse, R20 ;  /* 0x00000014a4c67221 */ /* 0x040fe20000010100 */
[----:B------:R-:W-:Y:S01]  /*9910*/  FMUL.FTZ R20, R164, UR5 ;  /* 0x00000005a4147c20 */ /* 0x000fe20008410000 */
[----:B------:R-:W-:Y:S02]  /*9920*/  MUFU.EX2 R197, R197 ;  /* 0x000000c500c57308 */ /* 0x000fe40000000800 */
[----:B------:R-:W-:Y:S01]  /*9930*/  FMUL.FTZ R198, R198, UR5 ;  /* 0x00000005c6c67c20 */ /* 0x000fe20008410000 */
[--C-:B------:R-:W-:Y:S01]  /*9940*/  FFMA.FTZ R193, R193, UR5, -R20.reuse ;  /* 0x00000005c1c17c23 */ /* 0x100fe20008010814 */
[--C-:B------:R-:W-:Y:S01]  /*9950*/  FFMA.FTZ R155, R155, UR5, -R20.reuse ;  /* 0x000000059b9b7c23 */ /* 0x100fe20008010814 */
[--C-:B------:R-:W-:Y:S01]  /*9960*/  FFMA.FTZ R199, R166, UR5, -R20.reuse ;  /* 0x00000005a6c77c23 */ /* 0x100fe20008010814 */
[--C-:B------:R-:W-:Y:S01]  /*9970*/  FFMA.FTZ R166, R153, UR5, -R20.reuse ;  /* 0x0000000599a67c23 */ /* 0x100fe20008010814 */
[----:B------:R-:W-:Y:S01]  /*9980*/  FFMA.FTZ R202, R156, UR5, -R20 ;  /* 0x000000059cca7c23 */ /* 0x000fe20008010814 */
[----:B------:R-:W1:Y:S01]  /*9990*/  MUFU.EX2 R198, R198 ;  /* 0x000000c600c67308 */ /* 0x000e620000000800 */
[----:B------:R-:W-:-:S02]  /*99a0*/  VIADD R156, R208, 0x8 ;  /* 0x00000008d09c7836 */ /* 0x000fc40000000000 */
[--C-:B------:R-:W-:Y:S01]  /*99b0*/  FFMA.FTZ R158, R158, UR5, -R20.reuse ;  /* 0x000000059e9e7c23 */ /* 0x100fe20008010814 */
[--C-:B------:R-:W-:Y:S01]  /*99c0*/  FFMA.FTZ R159, R159, UR5, -R20.reuse ;  /* 0x000000059f9f7c23 */ /* 0x100fe20008010814 */
[--C-:B------:R-:W-:Y:S01]  /*99d0*/  FFMA.FTZ R167, R167, UR5, -R20.reuse ;  /* 0x00000005a7a77c23 */ /* 0x100fe20008010814 */
[--C-:B------:R-:W-:Y:S01]  /*99e0*/  FFMA.FTZ R162, R162, UR5, -R20.reuse ;  /* 0x00000005a2a27c23 */ /* 0x100fe20008010814 */
[----:B------:R2:W-:Y:S01]  /*99f0*/  BAR.SYNC.DEFER_BLOCKING R156, 0x100 ;  /* 0x0004009c0000751d */ /* 0x0005e20000010000 */
        /* <DEDUP_REMOVED lines=10> */
[-C--:B-1----:R-:W-:Y:S01]  /*9aa0*/  FMUL.FTZ R26, R26, R198.reuse ;  /* 0x000000c61a1a7220 */ /* 0x082fe20000410000 */
        /* <DEDUP_REMOVED lines=11> */
[----:B---3--:R-:W-:Y:S01]  /*9b60*/  FFMA.FTZ R193, R198, R3, R153 ;  /* 0x00000003c6c17223 */ /* 0x008fe20000010099 */
[-C--:B------:R-:W-:Y:S01]  /*9b70*/  FMUL.FTZ R47, R47, R198.reuse ;  /* 0x000000c62f2f7220 */ /* 0x080fe20000410000 */
[----:B------:R-:W-:Y:S01]  /*9b80*/  MUFU.EX2 R3, R159 ;  /* 0x0000009f00037308 */ /* 0x000fe20000000800 */
[-C--:B------:R-:W-:Y:S01]  /*9b90*/  FMUL.FTZ R50, R50, R198.reuse ;  /* 0x000000c632327220 */ /* 0x080fe20000410000 */
[-C--:B------:R-:W-:Y:S01]  /*9ba0*/  FMUL.FTZ R51, R51, R198.reuse ;  /* 0x000000c633337220 */ /* 0x080fe20000410000 */
[-C--:B------:R-:W-:Y:S01]  /*9bb0*/  FMUL.FTZ R54, R54, R198.reuse ;  /* 0x000000c636367220 */ /* 0x080fe20000410000 */
[-C--:B------:R-:W-:Y:S01]  /*9bc0*/  FMUL.FTZ R55, R55, R198.reuse ;  /* 0x000000c637377220 */ /* 0x080fe20000410000 */
[-C--:B------:R-:W-:Y:S01]  /*9bd0*/  FMUL.FTZ R58, R58, R198.reuse ;  /* 0x000000c63a3a7220 */ /* 0x080fe20000410000 */
[C---:B-1----:R-:W-:Y:S01]  /*9be0*/  FADD.FTZ R193, R155.reuse, R193 ;  /* 0x000000c19bc17221 */ /* 0x042fe20000010000 */
[----:B------:R-:W-:Y:S01]  /*9bf0*/  F2FP.BF16.F32.PACK_AB R153, R155, R153 ;  /* 0x000000999b99723e */ /* 0x000fe200000010ff */
        /* <DEDUP_REMOVED lines=48> */
[----:B-1----:R-:W-:Y:S01]  /*9f00*/  FADD.FTZ R193, R155, R193 ;  /* 0x000000c19bc17221 */ /* 0x002fe20000010000 */
[----:B------:R-:W-:Y:S01]  /*9f10*/  F2FP.BF16.F32.PACK_AB R155, R3, R155 ;  /* 0x0000009b039b723e */ /* 0x000fe200000010ff */
[----:B--2---:R-:W1:Y:S01]  /*9f20*/  MUFU.EX2 R156, R160 ;  /* 0x000000a0009c7308 */ /* 0x004e620000000800 */
[--C-:B------:R-:W-:Y:S01]  /*9f30*/  FFMA.FTZ R186, R186, UR5, -R20.reuse ;  /* 0x00000005baba7c23 */ /* 0x100fe20008010814 */
[--C-:B------:R-:W-:Y:S01]  /*9f40*/  FFMA.FTZ R187, R187, UR5, -R20.reuse ;  /* 0x00000005bbbb7c23 */ /* 0x100fe20008010814 */
[----:B------:R-:W-:Y:S01]  /*9f50*/  WARPGROUP.ARRIVE ;  /* 0x00000000000079c5 */ /* 0x000fe20000000000 */
[--C-:B------:R-:W-:Y:S01]  /*9f60*/  FFMA.FTZ R190, R190, UR5, -R20.reuse ;  /* 0x00000005bebe7c23 */ /* 0x100fe20008010814 */
[--C-:B------:R-:W-:Y:S01]  /*9f70*/  FFMA.FTZ R191, R191, UR5, -R20.reuse ;  /* 0x00000005bfbf7c23 */ /* 0x100fe20008010814 */
[--C-:B------:R-:W-:Y:S01]  /*9f80*/  FFMA.FTZ R194, R194, UR5, -R20.reuse ;  /* 0x00000005c2c27c23 */ /* 0x100fe20008010814 */
[----:B------:R-:W-:Y:S01]  /*9f90*/  FFMA.FTZ R20, R195, UR5, -R20 ;  /* 0x00000005c3147c23 */ /* 0x000fe20008010814 */
[----:B------:R-:W2:Y:S01]  /*9fa0*/  MUFU.EX2 R158, R165 ;  /* 0x000000a5009e7308 */ /* 0x000ea20000000800 */
[----:B------:R-:W-:Y:S01]  /*9fb0*/  HGMMA.64x256x16.F32.BF16 R24, R152, gdesc[UR8].tnspB, R24, gsb0 ;  /* 0x43e0000898187df0 */ /* 0x000fe20008001818 */
[----:B------:R-:W-:Y:S01]  /*9fc0*/  UMOV UR11, 0x40000040 ;  /* 0x40000040000b7882 */ /* 0x000fe20000000000 */
[----:B------:R-:W-:-:S05]  /*9fd0*/  FADD.FTZ R193, R3, R193 ;  /* 0x000000c103c17221 */ /* 0x000fca0000010000 */
[----:B------:R-:W3:Y:S01]  /*9fe0*/  MUFU.EX2 R165, R162 ;  /* 0x000000a200a57308 */ /* 0x000ee20000000800 */
[----:B-1----:R-:W-:Y:S01]  /*9ff0*/  FADD.FTZ R2, R156, R2 ;  /* 0x000000029c027221 */ /* 0x002fe20000010000 */
[----:B------:R-:W-:-:S03]  /*a000*/  F2FP.BF16.F32.PACK_AB R156, R161, R156 ;  /* 0x0000009ca19c723e */ /* 0x000fc600000010ff */
[----:B------:R-:W-:-:S03]  /*a010*/  FADD.FTZ R2, R161, R2 ;  /* 0x00000002a1027221 */ /* 0x000fc60000010000 */
[----:B------:R-:W1:Y:S01]  /*a020*/  MUFU.EX2 R195, R163 ;  /* 0x000000a300c37308 */ /* 0x000e620000000800 */
[----:B------:R-:W-:-:S04]  /*a030*/  FADD.FTZ R2, R157, R2 ;  /* 0x000000029d027221 */ /* 0x000fc80000010000 */
[C---:B--2---:R-:W-:Y:S01]  /*a040*/  FADD.FTZ R2, R158.reuse, R2 ;  /* 0x000000029e027221 */ /* 0x044fe20000010000 */
[----:B------:R-:W-:Y:S02]  /*a050*/  F2FP.BF16.F32.PACK_AB R158, R158, R157 ;  /* 0x0000009d9e9e723e */ /* 0x000fe400000010ff */
[----:B------:R-:W2:Y:S01]  /*a060*/  MUFU.EX2 R199, R199 ;  /* 0x000000c700c77308 */ /* 0x000ea20000000800 */
[----:B---3--:R-:W-:-:S07]  /*a070*/  FADD.FTZ R193, R165, R193 ;  /* 0x000000c1a5c17221 */ /* 0x008fce0000010000 */
[----:B------:R-:W3:Y:S01]  /*a080*/  MUFU.EX2 R167, R167 ;  /* 0x000000a700a77308 */ /* 0x000ee20000000800 */
[C---:B-1----:R-:W-:Y:S01]  /*a090*/  F2FP.BF16.F32.PACK_AB R157, R195.reuse, R165 ;  /* 0x000000a5c39d723e */ /* 0x042fe200000010ff */
[----:B------:R-:W-:-:S06]  /*a0a0*/  FADD.FTZ R193, R195, R193 ;  /* 0x000000c1c3c17221 */ /* 0x000fcc0000010000 */
[----:B------:R-:W1:Y:S01]  /*a0b0*/  MUFU.EX2 R160, R168 ;  /* 0x000000a800a07308 */ /* 0x000e620000000800 */
[----:B--2---:R-:W-:-:S07]  /*a0c0*/  FADD.FTZ R193, R199, R193 ;  /* 0x000000c1c7c17221 */ /* 0x004fce0000010000 */
[----:B------:R-:W2:Y:S01]  /*a0d0*/  MUFU.EX2 R162, R172 ;  /* 0x000000ac00a27308 */ /* 0x000ea20000000800 */
[C---:B---3--:R-:W-:Y:S01]  /*a0e0*/  F2FP.BF16.F32.PACK_AB R159, R167.reuse, R199 ;  /* 0x000000c7a79f723e */ /* 0x048fe200000010ff */
[----:B------:R-:W-:-:S06]  /*a0f0*/  FADD.FTZ R193, R167, R193 ;  /* 0x000000c1a7c17221 */ /* 0x000fcc0000010000 */
[----:B------:R-:W3:Y:S01]  /*a100*/  MUFU.EX2 R170, R170 ;  /* 0x000000aa00aa7308 */ /* 0x000ee20000000800 */
[----:B-1----:R-:W-:Y:S01]  /*a110*/  FADD.FTZ R2, R160, R2 ;  /* 0x00000002a0027221 */ /* 0x002fe20000010000 */
[----:B------:R-:W-:-:S03]  /*a120*/  F2FP.BF16.F32.PACK_AB R160, R169, R160 ;  /* 0x000000a0a9a0723e */ /* 0x000fc600000010ff */
[----:B------:R-:W-:-:S03]  /*a130*/  FADD.FTZ R2, R169, R2 ;  /* 0x00000002a9027221 */ /* 0x000fc60000010000 */
[----:B------:R-:W1:Y:S01]  /*a140*/  MUFU.EX2 R166, R166 ;  /* 0x000000a600a67308 */ /* 0x000e620000000800 */
[----:B--2---:R-:W-:Y:S01]  /*a150*/  FADD.FTZ R2, R162, R2 ;  /* 0x00000002a2027221 */ /* 0x004fe20000010000 */
[----:B------:R-:W-:-:S03]  /*a160*/  F2FP.BF16.F32.PACK_AB R162, R173, R162 ;  /* 0x000000a2ada2723e */ /* 0x000fc600000010ff */
[----:B------:R-:W-:-:S03]  /*a170*/  FADD.FTZ R2, R173, R2 ;  /* 0x00000002ad027221 */ /* 0x000fc60000010000 */
        /* <DEDUP_REMOVED lines=11> */
[----:B-1----:R-:W-:-:S07]  /*a230*/  FADD.FTZ R193, R174, R193 ;  /* 0x000000c1aec17221 */ /* 0x002fce0000010000 */
[----:B------:R-:W1:Y:S01]  /*a240*/  MUFU.EX2 R179, R179 ;  /* 0x000000b300b37308 */ /* 0x000e620000000800 */
[----:B--2---:R-:W-:-:S07]  /*a250*/  FADD.FTZ R193, R175, R193 ;  /* 0x000000c1afc17221 */ /* 0x004fce0000010000 */
[----:B------:R-:W-:Y:S01]  /*a260*/  MUFU.EX2 R182, R182 ;  /* 0x000000b600b67308 */ /* 0x000fe20000000800 */
[----:B---3--:R-:W-:-:S07]  /*a270*/  FADD.FTZ R193, R178, R193 ;  /* 0x000000c1b2c17221 */ /* 0x008fce0000010000 */
[----:B------:R-:W-:Y:S01]  /*a280*/  MUFU.EX2 R183, R183 ;  /* 0x000000b700b77308 */ /* 0x000fe20000000800 */
[----:B-1----:R-:W-:-:S07]  /*a290*/  FADD.FTZ R193, R179, R193 ;  /* 0x000000c1b3c17221 */ /* 0x002fce0000010000 */
        /* <DEDUP_REMOVED lines=10> */
[----:B------:R-:W-:Y:S01]  /*a340*/  F2FP.BF16.F32.PACK_AB R155, R179, R178 ;  /* 0x000000b2b39b723e */ /* 0x000fe200000010ff */
[----:B------:R-:W-:Y:S01]  /*a350*/  HGMMA.64x256x16.F32.BF16 R24, R156, gdesc[UR12].tnspB, R24, gsb0 ;  /* 0x43e0000c9c187df0 */ /* 0x000fe20008001818 */
[----:B------:R-:W-:Y:S01]  /*a360*/  UIADD3 UR14, UR10, 0x100, URZ ;  /* 0x000001000a0e7890 */ /* 0x000fe2000fffe03f */
[----:B------:R-:W-:Y:S02]  /*a370*/  UMOV UR15, 0x40000040 ;  /* 0x40000040000f7882 */ /* 0x000fe40000000000 */
[----:B------:R-:W2:Y:S01]  /*a380*/  MUFU.EX2 R154, R180 ;  /* 0x000000b4009a7308 */ /* 0x000ea20000000800 */
[----:B-1----:R-:W-:Y:S01]  /*a390*/  FADD.FTZ R2, R152, R2 ;  /* 0x0000000298027221 */ /* 0x002fe20000010000 */
[----:B------:R-:W-:-:S03]  /*a3a0*/  F2FP.BF16.F32.PACK_AB R152, R177, R152 ;  /* 0x00000098b198723e */ /* 0x000fc600000010ff */
[----:B------:R-:W-:-:S04]  /*a3b0*/  FADD.FTZ R2, R177, R2 ;  /* 0x00000002b1027221 */ /* 0x000fc80000010000 */
[----:B--2---:R-:W-:Y:S01]  /*a3c0*/  FADD.FTZ R2, R154, R2 ;  /* 0x000000029a027221 */ /* 0x004fe20000010000 */
[----:B------:R-:W-:-:S03]  /*a3d0*/  F2FP.BF16.F32.PACK_AB R154, R181, R154 ;  /* 0x0000009ab59a723e */ /* 0x000fc600000010ff */
[----:B------:R-:W-:Y:S01]  /*a3e0*/  FADD.FTZ R2, R181, R2 ;  /* 0x00000002b5027221 */ /* 0x000fe20000010000 */
[----:B------:R-:W-:Y:S02]  /*a3f0*/  WARPGROUP.DEPBAR.LE gsb0, 0x0 ;  /* 0x00008000000079c5 */ /* 0x000fe40000010000 */
[----:B------:R-:W-:-:S08]  /*a400*/  WARPGROUP.ARRIVE ;  /* 0x00000000000079c5 */ /* 0x000fd00000000000 */
        /* <DEDUP_REMOVED lines=9> */
[----:B------:R-:W-:Y:S01]  /*a4a0*/  UIADD3 UR10, UR10, 0x280, URZ ;  /* 0x000002800a0a7890 */ /* 0x000fe2000fffe03f */
[----:B------:R-:W-:Y:S02]  /*a4b0*/  WARPGROUP.DEPBAR.LE gsb0, 0x0 ;  /* 0x00008000000079c5 */ /* 0x000fe40000010000 */
[----:B------:R-:W1:Y:S01]  /*a4c0*/  MUFU.EX2 R152, R184 ;  /* 0x000000b800987308 */ /* 0x000e620000000800 */
[----:B------:R-:W-:Y:S01]  /*a4d0*/  F2FP.BF16.F32.PACK_AB R153, R183, R182 ;  /* 0x000000b6b799723e */ /* 0x000fe200000010ff */
[----:B------:R-:W-:Y:S01]  /*a4e0*/  FADD.FTZ R182, R182, R193 ;  /* 0x000000c1b6b67221 */ /* 0x000fe20000010000 */
[----:B------:R-:W-:-:S03]  /*a4f0*/  F2FP.BF16.F32.PACK_AB R155, R187, R186 ;  /* 0x000000babb9b723e */ /* 0x000fc600000010ff */
[----:B------:R-:W-:Y:S02]  /*a500*/  FADD.FTZ R183, R183, R182 ;  /* 0x000000b6b7b77221 */ /* 0x000fe40000010000 */
[----:B------:R-:W2:Y:S02]  /*a510*/  MUFU.EX2 R154, R188 ;  /* 0x000000bc009a7308 */ /* 0x000ea40000000800 */
[----:B------:R-:W-:-:S04]  /*a520*/  FADD.FTZ R186, R186, R183 ;  /* 0x000000b7baba7221 */ /* 0x000fc80000010000 */
[----:B------:R-:W-:Y:S01]  /*a530*/  FADD.FTZ R187, R187, R186 ;  /* 0x000000babbbb7221 */ /* 0x000fe20000010000 */
[----:B-1----:R-:W-:Y:S01]  /*a540*/  FADD.FTZ R2, R152, R2 ;  /* 0x0000000298027221 */ /* 0x002fe20000010000 */
[----:B------:R-:W-:-:S03]  /*a550*/  F2FP.BF16.F32.PACK_AB R152, R185, R152 ;  /* 0x00000098b998723e */ /* 0x000fc600000010ff */
[----:B------:R-:W-:-:S04]  /*a560*/  FADD.FTZ R2, R185, R2 ;  /* 0x00000002b9027221 */ /* 0x000fc80000010000 */
[----:B--2---:R-:W-:Y:S01]  /*a570*/  FADD.FTZ R2, R154, R2 ;  /* 0x000000029a027221 */ /* 0x004fe20000010000 */
[----:B------:R-:W-:-:S03]  /*a580*/  F2FP.BF16.F32.PACK_AB R154, R189, R154 ;  /* 0x0000009abd9a723e */ /* 0x000fc600000010ff */
[----:B------:R-:W-:Y:S01]  /*a590*/  FADD.FTZ R2, R189, R2 ;  /* 0x00000002bd027221 */ /* 0x000fe20000010000 */
[----:B------:R-:W-:-:S06]  /*a5a0*/  WARPGROUP.ARRIVE ;  /* 0x00000000000079c5 */ /* 0x000fcc0000000000 */
[----:B------:R-:W-:Y:S03]  /*a5b0*/  HGMMA.64x256x16.F32.BF16 R24, R152, gdesc[UR12].tnspB, R24, gsb0 ;  /* 0x43e0000c98187df0 */ /* 0x000fe60008001818 */
        /* <DEDUP_REMOVED lines=18> */
[----:B------:R-:W-:Y:S05]  /*a6e0*/  @!P0 BRA `(.L_x_5752) ;  /* 0x0000000000048947 */ /* 0x000fea0003800000 */
[----:B------:R-:W-:Y:S01]  /*a6f0*/  BPT.TRAP 0x1 ;  /* 0x000000040000795c */ /* 0x000fe20000300000 */
.L_x_5752:
        /* <DEDUP_REMOVED lines=8> */
.L_x_5742:
        /* <DEDUP_REMOVED lines=10> */
[----:B------:R-:W-:-:S02]  /*a820*/  IMAD.MOV.U32 R2, RZ, RZ, RZ ;  /* 0x000000ffff027224 */ /* 0x000fc400078e00ff */
[----:B---3--:R-:W-:Y:S02]  /*a830*/  FADD.FTZ R7, R4, R3 ;  /* 0x0000000304077221 */ /* 0x008fe40000010000 */
[----:B------:R-:W1:Y:S04]  /*a840*/  SHFL.BFLY PT, R5, R6, 0x1, 0x1f ;  /* 0x0c201f0006057f89 */ /* 0x000e6800000e0000 */
[----:B------:R-:W3:Y:S01]  /*a850*/  SHFL.BFLY PT, R4, R7, 0x1, 0x1f ;  /* 0x0c201f0007047f89 */ /* 0x000ee200000e0000 */
[----:B-1----:R-:W-:Y:S01]  /*a860*/  FADD.FTZ R8, R6, R5 ;  /* 0x0000000506087221 */ /* 0x002fe20000010000 */
[----:B------:R-:W-:Y:S02]  /*a870*/  IMAD.MOV.U32 R5, RZ, RZ, RZ ;  /* 0x000000ffff057224 */ /* 0x000fe400078e00ff */
[----:B------:R-:W-:-:S02]  /*a880*/  IMAD.U32 R6, RZ, RZ, UR5 ;  /* 0x00000005ff067e24 */ /* 0x000fc4000f8e00ff */
[----:B---3--:R-:W-:Y:S01]  /*a890*/  FADD.FTZ R3, R7, R4 ;  /* 0x0000000407037221 */ /* 0x008fe20000010000 */
[----:B------:R-:W-:-:S04]  /*a8a0*/  FSETP.NE.FTZ.AND P1, PT, R8, RZ, PT ;  /* 0x000000ff0800720b */ /* 0x000fc80003f35000 */
[----:B------:R-:W-:-:S09]  /*a8b0*/  FSETP.NE.FTZ.AND P2, PT, R3, RZ, PT ;  /* 0x000000ff0300720b */ /* 0x000fd20003f55000 */
        /* <DEDUP_REMOVED lines=147> */
.L_x_5716:
        /* <DEDUP_REMOVED lines=10> */
[----:B------:R-:W2:Y:S01]  /*b290*/  LDL R2, [R1+0x34] ;  /* 0x0000340001027983 */ /* 0x000ea20000100800 */
[----:B------:R-:W1:Y:S01]  /*b2a0*/  S2UR UR8, SR_SWINHI ;  /* 0x00000000000879c3 */ /* 0x000e620000002f00 */
[----:B------:R-:W-:Y:S01]  /*b2b0*/  IMAD.MOV.U32 R152, RZ, RZ, 0x2 ;  /* 0x00000002ff987424 */ /* 0x000fe200078e00ff */
[----:B0-----:R-:W-:Y:S01]  /*b2c0*/  F2FP.BF16.F32.PACK_AB R10, R29, R28 ;  /* 0x0000001c1d0a723e */ /* 0x001fe200000010ff */
[----:B------:R-:W-:Y:S01]  /*b2d0*/  ULDC.64 UR10, c[0x0][0xd08] ;  /* 0x00034200000a7ab9 */ /* 0x000fe20000000a00 */
[----:B------:R-:W3:Y:S01]  /*b2e0*/  LDL R163, [R1+0x24] ;  /* 0x0000240001a37983 */ /* 0x000ee20000100800 */
[----:B------:R-:W-:Y:S01]  /*b2f0*/  R2UR UR12, R204 ;  /* 0x00000000cc0c72ca */ /* 0x000fe200000e0000 */
[----:B------:R-:W-:Y:S01]  /*b300*/  UMOV UR6, UR9 ;  /* 0x0000000900067c82 */ /* 0x000fe20008000000 */
[----:B-1----:R-:W-:Y:S01]  /*b310*/  UMOV UR7, UR8 ;  /* 0x0000000800077c82 */ /* 0x002fe20008000000 */
[----:B------:R-:W-:Y:S02]  /*b320*/  F2FP.BF16.F32.PACK_AB R11, R31, R30 ;  /* 0x0000001e1f0b723e */ /* 0x000fe400000010ff */
[----:B------:R-:W-:-:S02]  /*b330*/  F2FP.BF16.F32.PACK_AB R14, R37, R36 ;  /* 0x00000024250e723e */ /* 0x000fc400000010ff */
[----:B------:R-:W-:Y:S01]  /*b340*/  F2FP.BF16.F32.PACK_AB R15, R39, R38 ;  /* 0x00000026270f723e */ /* 0x000fe200000010ff */
[----:B------:R-:W-:Y:S01]  /*b350*/  BAR.SYNC.DEFER_BLOCKING 0x1, 0x100 ;  /* 0x0044000000007b1d */ /* 0x000fe20000010000 */
[----:B--2---:R-:W-:-:S03]  /*b360*/  IMAD.WIDE R152, R2, R152, UR6 ;  /* 0x0000000602987e25 */ /* 0x004fc6000f8e0298 */
[C---:B------:R-:W-:Y:S02]  /*b370*/  LOP3.LUT R9, R152.reuse, 0x380, RZ, 0xc0, !PT ;  /* 0x0000038098097812 */ /* 0x040fe400078ec0ff */
[C---:B------:R-:W-:Y:S02]  /*b380*/  IADD3 R5, P0, R152.reuse, 0xc060, RZ ;  /* 0x0000c06098057810 */ /* 0x040fe40007f1e0ff */
[C---:B------:R-:W-:Y:S02]  /*b390*/  IADD3 R13, P4, R152.reuse, 0x20, RZ ;  /* 0x00000020980d7810 */ /* 0x040fe40007f9e0ff */
[----:B------:R-:W-:Y:S02]  /*b3a0*/  SHF.R.U64 R9, R9, 0x3, RZ ;  /* 0x0000000309097819 */ /* 0x000fe400000012ff */
[----:B------:R-:W-:Y:S02]  /*b3b0*/  IADD3 R17, P3, R152, 0x40, RZ ;  /* 0x0000004098117810 */ /* 0x000fe40007f7e0ff */
[----:B------:R-:W-:-:S02]  /*b3c0*/  LOP3.LUT R4, R5, 0x380, RZ, 0xc0, !PT ;  /* 0x0000038005047812 */ /* 0x000fc400078ec0ff */
[----:B------:R-:W-:Y:S02]  /*b3d0*/  LOP3.LUT R12, R13, 0x380, RZ, 0xc0, !PT ;  /* 0x000003800d0c7812 */ /* 0x000fe400078ec0ff */
[----:B------:R-:W-:Y:S01]  /*b3e0*/  LOP3.LUT R8, R9, R152, RZ, 0x3c, !PT ;  /* 0x0000009809087212 */ /* 0x000fe200078e3cff */
[----:B------:R-:W-:Y:S01]  /*b3f0*/  IMAD.MOV.U32 R9, RZ, RZ, R153 ;  /* 0x000000ffff097224 */ /* 0x000fe200078e0099 */
[----:B------:R-:W-:Y:S02]  /*b400*/  LOP3.LUT R16, R17, 0x380, RZ, 0xc0, !PT ;  /* 0x0000038011107812 */ /* 0x000fe400078ec0ff */
[----:B------:R-:W-:Y:S02]  /*b410*/  SHF.R.U64 R4, R4, 0x3, RZ ;  /* 0x0000000304047819 */ /* 0x000fe400000012ff */
[----:B------:R-:W-:Y:S02]  /*b420*/  SHF.R.U64 R12, R12, 0x3, RZ ;  /* 0x000000030c0c7819 */ /* 0x000fe400000012ff */
[----:B------:R-:W-:-:S02]  /*b430*/  IADD3 R157, P5, R152, 0x60, RZ ;  /* 0x00000060989d7810 */ /* 0x000fc40007fbe0ff */
[----:B------:R-:W-:Y:S02]  /*b440*/  SHF.R.U64 R16, R16, 0x3, RZ ;  /* 0x0000000310107819 */ /* 0x000fe400000012ff */
[----:B------:R-:W-:Y:S02]  /*b450*/  LOP3.LUT R4, R4, R5, RZ, 0x3c, !PT ;  /* 0x0000000504047212 */ /* 0x000fe400078e3cff */
[----:B------:R-:W-:Y:S01]  /*b460*/  LOP3.LUT R12, R12, R13, RZ, 0x3c, !PT ;  /* 0x0000000d0c0c7212 */ /* 0x000fe200078e3cff */
[----:B------:R-:W-:Y:S01]  /*b470*/  IMAD.X R13, RZ, RZ, R153, P4 ;  /* 0x000000ffff0d7224 */ /* 0x000fe200020e0699 */
[----:B------:R-:W-:Y:S02]  /*b480*/  LOP3.LUT R156, R157, 0x380, RZ, 0xc0, !PT ;  /* 0x000003809d9c7812 */ /* 0x000fe400078ec0ff */
[----:B------:R-:W-:Y:S02]  /*b490*/  MOV R5, R8 ;  /* 0x0000000800057202 */ /* 0x000fe40000000f00 */
[----:B------:R-:W-:-:S02]  /*b4a0*/  F2FP.BF16.F32.PACK_AB R8, R25, R24 ;  /* 0x000000181908723e */ /* 0x000fc400000010ff */
[----:B------:R-:W-:Y:S02]  /*b4b0*/  F2FP.BF16.F32.PACK_AB R9, R27, R26 ;  /* 0x0000001a1b09723e */ /* 0x000fe400000010ff */
[----:B------:R-:W-:Y:S02]  /*b4c0*/  LOP3.LUT R16, R16, R17, RZ, 0x3c, !PT ;  /* 0x0000001110107212 */ /* 0x000fe400078e3cff */
[----:B------:R-:W-:Y:S02]  /*b4d0*/  SHF.R.U64 R156, R156, 0x3, RZ ;  /* 0x000000039c9c7819 */ /* 0x000fe400000012ff */
[----:B------:R-:W-:Y:S02]  /*b4e0*/  IADD3.X R17, RZ, R153, RZ, P3, !PT ;  /* 0x00000099ff117210 */ /* 0x000fe40001ffe4ff */
[----:B------:R-:W-:Y:S01]  /*b4f0*/  IADD3 R19, P4, R152, 0x4000, RZ ;  /* 0x0000400098137810 */ /* 0x000fe20007f9e0ff */
[----:B------:R0:W-:Y:S01]  /*b500*/  STSM.16.M88.4 [R5], R8 ;  /* 0x0000000805007844 */ /* 0x0001e20000000200 */
[----:B------:R-:W-:-:S02]  /*b510*/  MOV R2, R12 ;  /* 0x0000000c00027202 */ /* 0x000fc40000000f00 */
[----:B------:R-:W-:Y:S02]  /*b520*/  F2FP.BF16.F32.PACK_AB R12, R33, R32 ;  /* 0x00000020210c723e */ /* 0x000fe400000010ff */
[----:B------:R-:W-:Y:S02]  /*b530*/  F2FP.BF16.F32.PACK_AB R13, R35, R34 ;  /* 0x00000022230d723e */ /* 0x000fe400000010ff */
[----:B------:R-:W-:Y:S02]  /*b540*/  IADD3 R7, P3, R152, 0x8020, RZ ;  /* 0x0000802098077810 */ /* 0x000fe40007f7e0ff */
[----:B------:R-:W-:Y:S01]  /*b550*/  LOP3.LUT R156, R156, R157, RZ, 0x3c, !PT ;  /* 0x0000009d9c9c7212 */ /* 0x000fe200078e3cff */
[----:B------:R-:W-:Y:S01]  /*b560*/  IMAD.X R157, RZ, RZ, R153, P5 ;  /* 0x000000ffff9d7224 */ /* 0x000fe200028e0699 */
[----:B------:R-:W-:Y:S02]  /*b570*/  MOV R17, R16 ;  /* 0x0000001000117202 */ /* 0x000fe40000000f00 */
[----:B------:R-:W-:-:S02]  /*b580*/  LOP3.LUT R18, R19, 0x380, RZ, 0xc0, !PT ;  /* 0x0000038013127812 */ /* 0x000fc400078ec0ff */
[----:B0-----:R-:W-:Y:S02]  /*b590*/  F2FP.BF16.F32.PACK_AB R8, R41, R40 ;  /* 0x000000282908723e */ /* 0x001fe400000010ff */
[----:B------:R-:W-:Y:S02]  /*b5a0*/  F2FP.BF16.F32.PACK_AB R9, R43, R42 ;  /* 0x0000002a2b09723e */ /* 0x000fe400000010ff */
[----:B------:R-:W-:Y:S02]  /*b5b0*/  F2FP.BF16.F32.PACK_AB R10, R45, R44 ;  /* 0x0000002c2d0a723e */ /* 0x000fe400000010ff */
[----:B------:R-:W-:Y:S02]  /*b5c0*/  F2FP.BF16.F32.PACK_AB R11, R47, R46 ;  /* 0x0000002e2f0b723e */ /* 0x000fe400000010ff */
[----:B------:R-:W-:Y:S01]  /*b5d0*/  IADD3 R5, P5, R152, 0x4020, RZ ;  /* 0x0000402098057810 */ /* 0x000fe20007fbe0ff */
[----:B------:R-:W-:Y:S01]  /*b5e0*/  STSM.16.M88.4 [R2], R12 ;  /* 0x0000000c02007844 */ /* 0x000fe20000000200 */
[----:B------:R-:W-:-:S02]  /*b5f0*/  LOP3.LUT R16, R7, 0x380, RZ, 0xc0, !PT ;  /* 0x0000038007107812 */ /* 0x000fc400078ec0ff */
[----:B------:R-:W-:Y:S01]  /*b600*/  SHF.R.U64 R18, R18, 0x3, RZ ;  /* 0x0000000312127819 */ /* 0x000fe200000012ff */
[----:B------:R0:W-:Y:S01]  /*b610*/  STSM.16.M88.4 [R17], R8 ;  /* 0x0000000811007844 */ /* 0x0001e20000000200 */
[----:B------:R-:W-:Y:S02]  /*b620*/  SHF.R.U64 R16, R16, 0x3, RZ ;  /* 0x0000000310107819 */ /* 0x000fe400000012ff */
[----:B------:R-:W-:Y:S01]  /*b630*/  LOP3.LUT R18, R18, R19, RZ, 0x3c, !PT ;  /* 0x0000001312127212 */ /* 0x000fe200078e3cff */
[----:B------:R-:W-:Y:S01]  /*b640*/  IMAD.X R19, RZ, RZ, R153, P4 ;  /* 0x000000ffff137224 */ /* 0x000fe200020e0699 */
[----:B------:R-:W-:Y:S02]  /*b650*/  LOP3.LUT R16, R16, R7, RZ, 0x3c, !PT ;  /* 0x0000000710107212 */ /* 0x000fe400078e3cff */
[----:B------:R-:W-:Y:S02]  /*b660*/  MOV R7, R156 ;  /* 0x0000009c00077202 */ /* 0x000fe40000000f00 */
[----:B------:R-:W-:-:S02]  /*b670*/  IADD3 R157, P6, R152, 0x8000, RZ ;  /* 0x00008000989d7810 */ /* 0x000fc40007fde0ff */
[----:B0-----:R-:W-:Y:S02]  /*b680*/  LOP3.LUT R8, R5, 0x380, RZ, 0xc0, !PT ;  /* 0x0000038005087812 */ /* 0x001fe400078ec0ff */
[----:B------:R-:W-:Y:S02]  /*b690*/  IADD3 R2, P4, R152, 0x4040, RZ ;  /* 0x0000404098027810 */ /* 0x000fe40007f9e0ff */
[----:B------:R-:W-:Y:S02]  /*b6a0*/  SHF.R.U64 R8, R8, 0x3, RZ ;  /* 0x0000000308087819 */ /* 0x000fe400000012ff */
[----:B------:R-:W-:Y:S02]  /*b6b0*/  F2FP.BF16.F32.PACK_AB R12, R49, R48 ;  /* 0x00000030310c723e */ /* 0x000fe400000010ff */
[----:B------:R-:W-:Y:S02]  /*b6c0*/  F2FP.BF16.F32.PACK_AB R13, R51, R50 ;  /* 0x00000032330d723e */ /* 0x000fe400000010ff */
[----:B------:R-:W-:-:S02]  /*b6d0*/  F2FP.BF16.F32.PACK_AB R14, R53, R52 ;  /* 0x00000034350e723e */ /* 0x000fc400000010ff */
[----:B------:R-:W-:Y:S02]  /*b6e0*/  F2FP.BF16.F32.PACK_AB R15, R55, R54 ;  /* 0x00000036370f723e */ /* 0x000fe400000010ff */
[----:B------:R-:W-:Y:S02]  /*b6f0*/  LOP3.LUT R160, R8, R5, RZ, 0x3c, !PT ;  /* 0x0000000508a07212 */ /* 0x000fe400078e3cff */
[----:B------:R-:W-:Y:S01]  /*b700*/  LOP3.LUT R5, R2, 0x380, RZ, 0xc0, !PT ;  /* 0x0000038002057812 */ /* 0x000fe200078ec0ff */
[----:B------:R0:W-:Y:S01]  /*b710*/  STSM.16.M88.4 [R7], R12 ;  /* 0x0000000c07007844 */ /* 0x0001e20000000200 */
[----:B------:R-:W-:Y:S01]  /*b720*/  LOP3.LUT R156, R157, 0x380, RZ, 0xc0, !PT ;  /* 0x000003809d9c7812 */ /* 0x000fe200078ec0ff */
[----:B------:R-:W-:Y:S01]  /*b730*/  IMAD.X R161, RZ, RZ, R153, P5 ;  /* 0x000000ffffa17224 */ /* 0x000fe200028e0699 */
[C---:B------:R-:W-:Y:S02]  /*b740*/  IADD3 R155, P1, R152.reuse, 0x8040, RZ ;  /* 0x00008040989b7810 */ /* 0x040fe40007f3e0ff */
[----:B------:R-:W-:-:S02]  /*b750*/  IADD3 R158, P5, R152, 0x4060, RZ ;  /* 0x00004060989e7810 */ /* 0x000fc40007fbe0ff */
[----:B------:R-:W-:Y:S02]  /*b760*/  SHF.R.U64 R156, R156, 0x3, RZ ;  /* 0x000000039c9c7819 */ /* 0x000fe400000012ff */
[----:B------:R-:W-:Y:S01]  /*b770*/  LOP3.LUT R154, R155, 0x380, RZ, 0xc0, !PT ;  /* 0x000003809b9a7812 */ /* 0x000fe200078ec0ff */
[----:B------:R-:W-:Y:S01]  /*b780*/  IMAD.X R17, RZ, RZ, R153, P3 ;  /* 0x000000ffff117224 */ /* 0x000fe200018e0699 */
[----:B------:R-:W-:Y:S02]  /*b790*/  LOP3.LUT R159, R158, 0x380, RZ, 0xc0, !PT ;  /* 0x000003809e9f7812 */ /* 0x000fe400078ec0ff */
[----:B0-----:R-:W-:Y:S02]  /*b7a0*/  MOV R7, R18 ;  /* 0x0000001200077202 */ /* 0x001fe40000000f00 */
[----:B------:R-:W-:Y:S02]  /*b7b0*/  SHF.R.U64 R19, R5, 0x3, RZ ;  /* 0x0000000305137819 */ /* 0x000fe400000012ff */
[----:B------:R-:W-:-:S02]  /*b7c0*/  LOP3.LUT R156, R156, R157, RZ, 0x3c, !PT ;  /* 0x0000009d9c9c7212 */ /* 0x000fc400078e3cff */
[----:B------:R-:W-:Y:S01]  /*b7d0*/  LOP3.LUT R18, R19, R2, RZ, 0x3c, !PT ;  /* 0x0000000213127212 */ /* 0x000fe200078e3cff */
[--C-:B------:R-:W-:Y:S01]  /*b7e0*/  IMAD.X R19, RZ, RZ, R153.reuse, P4 ;  /* 0x000000ffff137224 */ /* 0x100fe200020e0699 */
[----:B------:R-:W-:Y:S01]  /*b7f0*/  F2FP.BF16.F32.PACK_AB R8, R57, R56 ;  /* 0x000000383908723e */ /* 0x000fe200000010ff */
[----:B------:R-:W-:Y:S01]  /*b800*/  IMAD.X R157, RZ, RZ, R153, P6 ;  /* 0x000000ffff9d7224 */ /* 0x000fe200030e0699 */
[----:B------:R-:W-:Y:S02]  /*b810*/  F2FP.BF16.F32.PACK_AB R9, R59, R58 ;  /* 0x0000003a3b09723e */ /* 0x000fe400000010ff */
[----:B------:R-:W-:Y:S02]  /*b820*/  F2FP.BF16.F32.PACK_AB R10, R61, R60 ;  /* 0x0000003c3d0a723e */ /* 0x000fe400000010ff */
[----:B------:R-:W-:Y:S02]  /*b830*/  F2FP.BF16.F32.PACK_AB R11, R63, R62 ;  /* 0x0000003e3f0b723e */ /* 0x000fe400000010ff */
[----:B------:R-:W-:-:S02]  /*b840*/  SHF.R.U64 R154, R154, 0x3, RZ ;  /* 0x000000039a9a7819 */ /* 0x000fc400000012ff */
[----:B------:R-:W-:Y:S02]  /*b850*/  MOV R160, R160 ;  /* 0x000000a000a07202 */ /* 0x000fe40000000f00 */
[----:B------:R-:W-:Y:S02]  /*b860*/  F2FP.BF16.F32.PACK_AB R12, R65, R64 ;  /* 0x00000040410c723e */ /* 0x000fe400000010ff */
[----:B------:R-:W-:Y:S02]  /*b870*/  F2FP.BF16.F32.PACK_AB R13, R67, R66 ;  /* 0x00000042430d723e */ /* 0x000fe400000010ff */
[----:B------:R-:W-:Y:S02]  /*b880*/  F2FP.BF16.F32.PACK_AB R14, R69, R68 ;  /* 0x00000044450e723e */ /* 0x000fe400000010ff */
[----:B------:R-:W-:Y:S02]  /*b890*/  F2FP.BF16.F32.PACK_AB R15, R71, R70 ;  /* 0x00000046470f723e */ /* 0x000fe400000010ff */
[----:B------:R-:W-:Y:S01]  /*b8a0*/  SHF.R.U64 R159, R159, 0x3, RZ ;  /* 0x000000039f9f7819 */ /* 0x000fe200000012ff */
[----:B------:R-:W-:Y:S01]  /*b8b0*/  STSM.16.M88.4 [R7], R8 ;  /* 0x0000000807007844 */ /* 0x000fe20000000200 */
[----:B------:R-:W-:-:S02]  /*b8c0*/  MOV R2, R16 ;  /* 0x0000001000027202 */ /* 0x000fc40000000f00 */
[----:B------:R-:W-:Y:S01]  /*b8d0*/  MOV R5, R18 ;  /* 0x0000001200057202 */ /* 0x000fe20000000f00 */
[----:B------:R0:W-:Y:S01]  /*b8e0*/  STSM.16.M88.4 [R160], R12 ;  /* 0x0000000ca0007844 */ /* 0x0001e20000000200 */
[----:B------:R-:W-:Y:S01]  /*b8f0*/  LOP3.LUT R154, R154, R155, RZ, 0x3c, !PT ;  /* 0x0000009b9a9a7212 */ /* 0x000fe200078e3cff */
[----:B------:R-:W-:Y:S01]  /*b900*/  IMAD.X R155, RZ, RZ, R153, P1 ;  /* 0x000000ffff9b7224 */ /* 0x000fe200008e0699 */
[----:B------:R-:W-:Y:S02]  /*b910*/  F2FP.BF16.F32.PACK_AB R16, R73, R72 ;  /* 0x000000484910723e */ /* 0x000fe400000010ff */
[----:B------:R-:W-:Y:S02]  /*b920*/  F2FP.BF16.F32.PACK_AB R17, R75, R74 ;  /* 0x0000004a4b11723e */ /* 0x000fe400000010ff */
[----:B------:R-:W-:Y:S02]  /*b930*/  F2FP.BF16.F32.PACK_AB R18, R77, R76 ;  /* 0x0000004c4d12723e */ /* 0x000fe400000010ff */
[----:B------:R-:W-:-:S02]  /*b940*/  F2FP.BF16.F32.PACK_AB R19, R79, R78 ;  /* 0x0000004e4f13723e */ /* 0x000fc400000010ff */
[----:B------:R-:W-:Y:S01]  /*b950*/  LOP3.LUT R158, R159, R158, RZ, 0x3c, !PT ;  /* 0x0000009e9f9e7212 */ /* 0x000fe200078e3cff */
[----:B------:R-:W-:Y:S01]  /*b960*/  IMAD.X R159, RZ, RZ, R153, P5 ;  /* 0x000000ffff9f7224 */ /* 0x000fe200028e0699 */
[----:B------:R-:W-:Y:S02]  /*b970*/  MOV R156, R156 ;  /* 0x0000009c009c7202 */ /* 0x000fe40000000f00 */
[C---:B------:R-:W-:Y:S02]  /*b980*/  IADD3 R162, P3, R152.reuse, 0xc020, RZ ;  /* 0x0000c02098a27810 */ /* 0x040fe40007f7e0ff */
[C---:B------:R-:W-:Y:S02]  /*b990*/  IADD3 R21, P2, R152.reuse, 0xc040, RZ ;  /* 0x0000c04098157810 */ /* 0x040fe40007f5e0ff */
[C---:B0-----:R-:W-:Y:S02]  /*b9a0*/  IADD3 R160, P4, R152.reuse, 0x8060, RZ ;  /* 0x0000806098a07810 */ /* 0x041fe40007f9e0ff */
[----:B------:R-:W-:Y:S01]  /*b9b0*/  IADD3 R157, P1, R152, 0xc000, RZ ;  /* 0x0000c000989d7810 */ /* 0x000fe20007f3e0ff */
[----:B------:R0:W-:Y:S01]  /*b9c0*/  STSM.16.M88.4 [R5], R16 ;  /* 0x0000001005007844 */ /* 0x0001e20000000200 */
[----:B------:R-:W-:-:S02]  /*b9d0*/  LOP3.LUT R7, R162, 0x380, RZ, 0xc0, !PT ;  /* 0x00000380a2077812 */ /* 0x000fc400078ec0ff */
[----:B------:R-:W-:Y:S02]  /*b9e0*/  LOP3.LUT R20, R21, 0x380, RZ, 0xc0, !PT ;  /* 0x0000038015147812 */ /* 0x000fe400078ec0ff */
[----:B------:R-:W-:Y:S02]  /*b9f0*/  LOP3.LUT R152, R157, 0x380, RZ, 0xc0, !PT ;  /* 0x000003809d987812 */ /* 0x000fe400078ec0ff */
[----:B------:R-:W-:Y:S02]  /*ba00*/  MOV R158, R158 ;  /* 0x0000009e009e7202 */ /* 0x000fe40000000f00 */
[----:B------:R-:W-:Y:S02]  /*ba10*/  F2FP.BF16.F32.PACK_AB R8, R81, R80 ;  /* 0x000000505108723e */ /* 0x000fe400000010ff */
[----:B------:R-:W-:Y:S02]  /*ba20*/  F2FP.BF16.F32.PACK_AB R9, R83, R82 ;  /* 0x000000525309723e */ /* 0x000fe400000010ff */
[----:B------:R-:W-:-:S02]  /*ba30*/  F2FP.BF16.F32.PACK_AB R10, R85, R84 ;  /* 0x00000054550a723e */ /* 0x000fc400000010ff */
[----:B------:R-:W-:Y:S02]  /*ba40*/  F2FP.BF16.F32.PACK_AB R11, R87, R86 ;  /* 0x00000056570b723e */ /* 0x000fe400000010ff */
[----:B0-----:R-:W-:Y:S02]  /*ba50*/  LOP3.LUT R5, R160, 0x380, RZ, 0xc0, !PT ;  /* 0x00000380a0057812 */ /* 0x001fe400078ec0ff */
[----:B------:R-:W-:Y:S02]  /*ba60*/  SHF.R.U64 R7, R7, 0x3, RZ ;  /* 0x0000000307077819 */ /* 0x000fe400000012ff */
[----:B------:R-:W-:Y:S02]  /*ba70*/  SHF.R.U64 R20, R20, 0x3, RZ ;  /* 0x0000000314147819 */ /* 0x000fe400000012ff */
[----:B------:R-:W-:Y:S02]  /*ba80*/  SHF.R.U64 R5, R5, 0x3, RZ ;  /* 0x0000000305057819 */ /* 0x000fe400000012ff */
[----:B------:R-:W-:Y:S01]  /*ba90*/  SHF.R.U64 R152, R152, 0x3, RZ ;  /* 0x0000000398987819 */ /* 0x000fe200000012ff */
[----:B------:R0:W-:Y:S01]  /*baa0*/  STSM.16.M88.4 [R158], R8 ;  /* 0x000000089e007844 */ /* 0x0001e20000000200 */
[----:B------:R-:W-:-:S02]  /*bab0*/  F2FP.BF16.F32.PACK_AB R12, R89, R88 ;  /* 0x00000058590c723e */ /* 0x000fc400000010ff */
[----:B------:R-:W-:Y:S02]  /*bac0*/  F2FP.BF16.F32.PACK_AB R13, R91, R90 ;  /* 0x0000005a5b0d723e */ /* 0x000fe400000010ff */
[----:B------:R-:W-:Y:S02]  /*bad0*/  F2FP.BF16.F32.PACK_AB R14, R93, R92 ;  /* 0x0000005c5d0e723e */ /* 0x000fe400000010ff */
[----:B------:R-:W-:Y:S02]  /*bae0*/  F2FP.BF16.F32.PACK_AB R15, R95, R94 ;  /* 0x0000005e5f0f723e */ /* 0x000fe400000010ff */
[----:B------:R-:W-:Y:S01]  /*baf0*/  LOP3.LUT R20, R20, R21, RZ, 0x3c, !PT ;  /* 0x0000001514147212 */ /* 0x000fe200078e3cff */
[----:B------:R-:W-:Y:S01]  /*bb00*/  IMAD.X R21, RZ, RZ, R153, P2 ;  /* 0x000000ffff157224 */ /* 0x000fe200010e0699 */
[----:B------:R-:W-:Y:S02]  /*bb10*/  F2FP.BF16.F32.PACK_AB R16, R97, R96 ;  /* 0x000000606110723e */ /* 0x000fe400000010ff */
[----:B------:R-:W-:-:S02]  /*bb20*/  F2FP.BF16.F32.PACK_AB R17, R99, R98 ;  /* 0x000000626311723e */ /* 0x000fc400000010ff */
[----:B------:R-:W-:Y:S02]  /*bb30*/  F2FP.BF16.F32.PACK_AB R18, R101, R100 ;  /* 0x000000646512723e */ /* 0x000fe400000010ff */
[----:B0-----:R-:W-:Y:S01]  /*bb40*/  LOP3.LUT R8, R7, R162, RZ, 0x3c, !PT ;  /* 0x000000a207087212 */ /* 0x001fe200078e3cff */
[--C-:B------:R-:W-:Y:S01]  /*bb50*/  IMAD.X R11, RZ, RZ, R153.reuse, P4 ;  /* 0x000000ffff0b7224 */ /* 0x100fe200020e0699 */
[----:B------:R-:W-:Y:S01]  /*bb60*/  F2FP.BF16.F32.PACK_AB R19, R103, R102 ;  /* 0x000000666713723e */ /* 0x000fe200000010ff */
[--C-:B------:R-:W-:Y:S01]  /*bb70*/  IMAD.X R9, RZ, RZ, R153.reuse, P3 ;  /* 0x000000ffff097224 */ /* 0x100fe200018e0699 */
[----:B------:R-:W-:Y:S01]  /*bb80*/  LOP3.LUT R10, R5, R160, RZ, 0x3c, !PT ;  /* 0x000000a0050a7212 */ /* 0x000fe200078e3cff */
[--C-:B------:R-:W-:Y:S01]  /*bb90*/  IMAD.X R5, RZ, RZ, R153.reuse, P0 ;  /* 0x000000ffff057224 */ /* 0x100fe200000e0699 */
[----:B------:R-:W-:Y:S01]  /*bba0*/  MOV R7, R154 ;  /* 0x0000009a00077202 */ /* 0x000fe20000000f00 */
[----:B------:R-:W-:Y:S01]  /*bbb0*/  IMAD.X R155, RZ, RZ, R153, P1 ;  /* 0x000000ffff9b7224 */ /* 0x000fe200008e0699 */
[----:B------:R-:W-:-:S02]  /*bbc0*/  LOP3.LUT R154, R152, R157, RZ, 0x3c, !PT ;  /* 0x0000009d989a7212 */ /* 0x000fc400078e3cff */
[----:B------:R-:W0:Y:S01]  /*bbd0*/  LDC.64 R152, c[0x0][0xd00] ;  /* 0x00034000ff987b82 */ /* 0x000e220000000a00 */
[----:B------:R1:W-:Y:S01]  /*bbe0*/  STSM.16.M88.4 [R156], R12 ;  /* 0x0000000c9c007844 */ /* 0x0003e20000000200 */
[----:B------:R-:W-:-:S03]  /*bbf0*/  MOV R154, R154 ;  /* 0x0000009a009a7202 */ /* 0x000fc60000000f00 */
[----:B------:R2:W-:Y:S01]  /*bc00*/  STSM.16.M88.4 [R2], R16 ;  /* 0x0000001002007844 */ /* 0x0005e20000000200 */
[----:B------:R-:W-:Y:S02]  /*bc10*/  MOV R21, R20 ;  /* 0x0000001400157202 */ /* 0x000fe40000000f00 */
[----:B-1----:R-:W-:Y:S02]  /*bc20*/  F2FP.BF16.F32.PACK_AB R12, R105, R104 ;  /* 0x00000068690c723e */ /* 0x002fe400000010ff */
[----:B------:R-:W-:Y:S02]  /*bc30*/  F2FP.BF16.F32.PACK_AB R13, R107, R106 ;  /* 0x0000006a6b0d723e */ /* 0x000fe400000010ff */
[----:B------:R-:W-:Y:S02]  /*bc40*/  F2FP.BF16.F32.PACK_AB R14, R109, R108 ;  /* 0x0000006c6d0e723e */ /* 0x000fe400000010ff */
[----:B------:R-:W-:Y:S02]  /*bc50*/  F2FP.BF16.F32.PACK_AB R15, R111, R110 ;  /* 0x0000006e6f0f723e */ /* 0x000fe400000010ff */
[----:B------:R-:W-:-:S02]  /*bc60*/  MOV R156, R10 ;  /* 0x0000000a009c7202 */ /* 0x000fc40000000f00 */
[----:B--2---:R-:W-:Y:S02]  /*bc70*/  F2FP.BF16.F32.PACK_AB R16, R113, R112 ;  /* 0x000000707110723e */ /* 0x004fe400000010ff */
[----:B------:R-:W-:Y:S02]  /*bc80*/  F2FP.BF16.F32.PACK_AB R17, R115, R114 ;  /* 0x000000727311723e */ /* 0x000fe400000010ff */
[----:B------:R-:W-:Y:S02]  /*bc90*/  F2FP.BF16.F32.PACK_AB R18, R117, R116 ;  /* 0x000000747512723e */ /* 0x000fe400000010ff */
[----:B------:R-:W-:Y:S02]  /*bca0*/  F2FP.BF16.F32.PACK_AB R19, R119, R118 ;  /* 0x000000767713723e */ /* 0x000fe400000010ff */
[----:B------:R-:W-:Y:S02]  /*bcb0*/  MOV R2, R8 ;  /* 0x0000000800027202 */ /* 0x000fe40000000f00 */
[----:B------:R-:W-:-:S02]  /*bcc0*/  F2FP.BF16.F32.PACK_AB R8, R121, R120 ;  /* 0x000000787908723e */ /* 0x000fc400000010ff */
[----:B------:R-:W-:Y:S02]  /*bcd0*/  F2FP.BF16.F32.PACK_AB R9, R123, R122 ;  /* 0x0000007a7b09723e */ /* 0x000fe400000010ff */
[----:B------:R-:W-:Y:S02]  /*bce0*/  F2FP.BF16.F32.PACK_AB R10, R125, R124 ;  /* 0x0000007c7d0a723e */ /* 0x000fe400000010ff */
[----:B------:R-:W-:Y:S01]  /*bcf0*/  F2FP.BF16.F32.PACK_AB R11, R127, R126 ;  /* 0x0000007e7f0b723e */ /* 0x000fe200000010ff */
[----:B------:R1:W-:Y:S04]  /*bd00*/  STSM.16.M88.4 [R7], R12 ;  /* 0x0000000c07007844 */ /* 0x0003e80000000200 */
[----:B------:R2:W-:Y:S04]  /*bd10*/  STSM.16.M88.4 [R156], R16 ;  /* 0x000000109c007844 */ /* 0x0005e80000000200 */
[----:B------:R4:W-:Y:S01]  /*bd20*/  STSM.16.M88.4 [R154], R8 ;  /* 0x000000089a007844 */ /* 0x0009e20000000200 */
[----:B-1----:R-:W-:-:S02]  /*bd30*/  F2FP.BF16.F32.PACK_AB R12, R129, R128 ;  /* 0x00000080810c723e */ /* 0x002fc400000010ff */
[----:B------:R-:W-:Y:S02]  /*bd40*/  F2FP.BF16.F32.PACK_AB R13, R131, R130 ;  /* 0x00000082830d723e */ /* 0x000fe400000010ff */
[----:B------:R-:W-:Y:S02]  /*bd50*/  F2FP.BF16.F32.PACK_AB R14, R133, R132 ;  /* 0x00000084850e723e */ /* 0x000fe400000010ff */
[----:B------:R-:W-:Y:S02]  /*bd60*/  F2FP.BF16.F32.PACK_AB R15, R135, R134 ;  /* 0x00000086870f723e */ /* 0x000fe400000010ff */
[----:B--2---:R-:W-:Y:S02]  /*bd70*/  F2FP.BF16.F32.PACK_AB R16, R137, R136 ;  /* 0x000000888910723e */ /* 0x004fe400000010ff */
[----:B------:R-:W-:Y:S02]  /*bd80*/  F2FP.BF16.F32.PACK_AB R17, R139, R138 ;  /* 0x0000008a8b11723e */ /* 0x000fe400000010ff */
[----:B------:R-:W-:-:S02]  /*bd90*/  F2FP.BF16.F32.PACK_AB R18, R141, R140 ;  /* 0x0000008c8d12723e */ /* 0x000fc400000010ff */
[----:B------:R-:W-:Y:S02]  /*bda0*/  F2FP.BF16.F32.PACK_AB R19, R143, R142 ;  /* 0x0000008e8f13723e */ /* 0x000fe400000010ff */
[----:B------:R-:W-:Y:S02]  /*bdb0*/  MOV R7, R4 ;  /* 0x0000000400077202 */ /* 0x000fe40000000f00 */
[----:B----4-:R-:W-:Y:S02]  /*bdc0*/  F2FP.BF16.F32.PACK_AB R8, R145, R144 ;  /* 0x000000909108723e */ /* 0x010fe400000010ff */
        /* <DEDUP_REMOVED lines=9> */
[----:B------:R-:W-:Y:S01]  /*be60*/  SHF.L.U64.HI R20, R212, 0x2, R222 ;  /* 0x00000002d4147819 */ /* 0x000fe200000102de */
        /* <DEDUP_REMOVED lines=8> */
[----:B------:R-:W4:-:S12]  /*bef0*/  @P0 LDG.E R2, desc[UR36][R4.64] ;  /* 0x0000002404020981 */ /* 0x000f18000c1e1900 */
[----:B--2---:R-:W-:-:S04]  /*bf00*/  @P1 IADD3 R8, P2, R155, UR10, RZ ;  /* 0x0000000a9b081c10 */ /* 0x004fc8000ff5e0ff */
[----:B------:R-:W-:Y:S01]  /*bf10*/  @P1 IADD3.X R9, R20, UR11, RZ, P2, !PT ;  /* 0x0000000b14091c10 */ /* 0x000fe200097fe4ff */
[----:B------:R-:W-:Y:S01]  /*bf20*/  IMAD.MOV.U32 R21, RZ, RZ, 0xab8 ;  /* 0x00000ab8ff157424 */ /* 0x000fe200078e00ff */
[----:B------:R-:W-:-:S03]  /*bf30*/  ULDC UR11, c[0x0][0xce8] ;  /* 0x00033a00000b7ab9 */ /* 0x000fc60000000800 */
[----:B------:R2:W5:Y:S01]  /*bf40*/  @P1 LDG.E R20, desc[UR36][R8.64] ;  /* 0x0000002408141981 */ /* 0x000562000c1e1900 */
        /* <DEDUP_REMOVED lines=10> */
[----:B------:R-:W4:Y:S01]  /*bff0*/  LDC.64 R12, c[0x0][R21+0x228] ;  /* 0x00008a00150c7b82 */ /* 0x000f220000000a00 */
[----:B------:R-:W-:Y:S02]  /*c000*/  PLOP3.LUT P4, PT, PT, PT, UP0, 0x80, 0x0 ;  /* 0x000000000000781c */ /* 0x000fe40003f8f008 */
[----:B------:R-:W-:Y:S01]  /*c010*/  SEL R7, R222, RZ, !P2 ;  /* 0x000000ffde077207 */ /* 0x000fe20005000000 */
[----:B------:R-:W-:Y:S01]  /*c020*/  VIADD R18, R206, UR12 ;  /* 0x0000000cce127c36 */ /* 0x000fe20008000000 */
[----:B------:R-:W-:Y:S01]  /*c030*/  @UP0 ULDC UR8, c[0x0][0xcec] ;  /* 0x00033b0000080ab9 */ /* 0x000fe20000000800 */
[-C--:B0-----:R-:W-:Y:S02]  /*c040*/  IMAD R11, R11, R212.reuse, RZ ;  /* 0x000000d40b0b7224 */ /* 0x081fe400078e02ff */
[----:B-1----:R-:W0:Y:S01]  /*c050*/  @!P3 LDC R14, c[0x0][0xc50] ;  /* 0x00031400ff0ebb82 */ /* 0x002e220000000800 */
[----:B------:R-:W-:-:S04]  /*c060*/  IMAD.WIDE.U32 R16, R10, R212, RZ ;  /* 0x000000d40a107225 */ /* 0x000fc800078e00ff */
[----:B------:R-:W-:Y:S02]  /*c070*/  IMAD R19, R10, R7, R11 ;  /* 0x000000070a137224 */ /* 0x000fe400078e020b */
[-C--:B--2---:R-:W-:Y:S01]  /*c080*/  IMAD.WIDE.U32 R10, R8, R213.reuse, RZ ;  /* 0x000000d5080a7225 */ /* 0x084fe200078e00ff */
[----:B------:R-:W1:Y:S03]  /*c090*/  @!P3 LDC R15, c[0x0][0xc54] ;  /* 0x00031500ff0fbb82 */ /* 0x000e660000000800 */
[----:B------:R-:W-:-:S05]  /*c0a0*/  IMAD R7, R9, R213, RZ ;  /* 0x000000d509077224 */ /* 0x000fca00078e02ff */
[----:B------:R2:W0:Y:S01]  /*c0b0*/  LDC.64 R8, c[0x0][R21+0x210] ;  /* 0x0000840015087b82 */ /* 0x0004220000000a00 */
[----:B------:R-:W-:Y:S01]  /*c0c0*/  IADD3 R152, R17, R19, RZ ;  /* 0x0000001311987210 */ /* 0x000fe20007ffe0ff */
[----:B------:R-:W-:Y:S01]  /*c0d0*/  IMAD.MOV.U32 R19, RZ, RZ, R18 ;  /* 0x000000ffff137224 */ /* 0x000fe200078e0012 */
[----:B---3--:R-:W-:Y:S02]  /*c0e0*/  SEL R17, R163, RZ, P3 ;  /* 0x000000ffa3117207 */ /* 0x008fe40001800000 */
[----:B----4-:R-:W-:Y:S01]  /*c0f0*/  IADD3 R16, P2, P5, R16, R10, R2 ;  /* 0x0000000a10107210 */ /* 0x010fe20007d5e002 */
        /* <DEDUP_REMOVED lines=14> */
[-C--:B0-----:R-:W-:Y:S01]  /*c1e0*/  IMAD R9, R9, R11.reuse, RZ ;  /* 0x0000000b09097224 */ /* 0x081fe200078e02ff */
[----:B------:R-:W-:Y:S01]  /*c1f0*/  SHF.R.S32.HI R17, RZ, 0x1f, R11 ;  /* 0x0000001fff117819 */ /* 0x000fe2000001140b */
[----:B------:R-:W-:-:S04]  /*c200*/  IMAD.WIDE.U32 R12, R8, R11, R12 ;  /* 0x0000000b080c7225 */ /* 0x000fc800078e000c */
[----:B------:R-:W-:Y:S01]  /*c210*/  IMAD R9, R8, R17, R9 ;  /* 0x0000001108097224 */ /* 0x000fe200078e0209 */
[----:B------:R-:W-:Y:S01]  /*c220*/  LEA R14, P2, R12, R14, 0x2 ;  /* 0x0000000e0c0e7211 */ /* 0x000fe200078410ff */
[----:B------:R-:W-:Y:S02]  /*c230*/  ULDC UR8, c[0x0][0xb88] ;  /* 0x0002e20000087ab9 */ /* 0x000fe40000000800 */
[----:B------:R-:W-:Y:S01]  /*c240*/  IMAD.IADD R8, R13, 0x1, R9 ;  /* 0x000000010d087824 */ /* 0x000fe200078e0209 */
[----:B-----5:R-:W-:-:S04]  /*c250*/  @P1 R2UR UR8, R20 ;  /* 0x00000000140812ca */ /* 0x020fc800000e0000 */
        /* <DEDUP_REMOVED lines=8> */
.L_x_5756:
[----:B------:R-:W2:Y:S04]  /*c2e0*/  LDL R11, [R1+0x30] ;  /* 0x00003000010b7983 */ /* 0x000ea80000100800 */
[----:B------:R-:W3:Y:S01]  /*c2f0*/  LDL R10, [R1+0x2c] ;  /* 0x00002c00010a7983 */ /* 0x000ee20000100800 */
[----:B------:R-:W-:Y:S01]  /*c300*/  R2UR UR10, R204 ;  /* 0x00000000cc0a72ca */ /* 0x000fe200000e0000 */
[----:B------:R-:W-:Y:S02]  /*c310*/  UIMAD UR8, UR8, UR11, URZ ;  /* 0x0000000b080872a4 */ /* 0x000fe4000f8e023f */
[----:B------:R-:W-:Y:S04]  /*c320*/  SHFL.IDX PT, R4, R14, RZ, 0x1c1f ;  /* 0x001c1fff0e047589 */ /* 0x000fe800000e0000 */
[----:B------:R-:W0:Y:S04]  /*c330*/  SHFL.IDX PT, R5, R15, RZ, 0x1c1f ;  /* 0x001c1fff0f057589 */ /* 0x000e2800000e0000 */
[----:B------:R-:W-:Y:S04]  /*c340*/  SHFL.IDX PT, R8, R14, 0x1, 0x1c1f ;  /* 0x003c1f000e087f89 */ /* 0x000fe800000e0000 */
[----:B------:R-:W1:Y:S01]  /*c350*/  SHFL.IDX PT, R9, R15, 0x1, 0x1c1f ;  /* 0x003c1f000f097f89 */ /* 0x000e6200000e0000 */
[----:B--2---:R-:W-:Y:S01]  /*c360*/  VIADD R11, R11, UR10 ;  /* 0x0000000a0b0b7c36 */ /* 0x004fe20008000000 */
        /* <DEDUP_REMOVED lines=53> */
[----:B------:R-:W-:Y:S02]  /*c6c0*/  LOP3.LUT R40, R41, 0x380, RZ, 0xc0, !PT ;  /* 0x0000038029287812 */ /* 0x000fe400078ec0ff */
        /* <DEDUP_REMOVED lines=15> */
[----:B------:R-:W-:Y:S02]  /*c7c0*/  LOP3.LUT R40, R40, R41, RZ, 0x3c, !PT ;  /* 0x0000002928287212 */ /* 0x000fe400078e3cff */
[----:B------:R-:W-:Y:S01]  /*c7d0*/  SHF.R.U64 R11, R11, 0x3, RZ ;  /* 0x000000030b0b7819 */ /* 0x000fe200000012ff */
[----:B------:R-:W-:Y:S01]  /*c7e0*/  IMAD R7, R2, UR7, R7 ;  /* 0x0000000702077c24 */ /* 0x000fe2000f8e0207 */
[----:B------:R-:W-:Y:S01]  /*c7f0*/  LOP3.LUT R44, R44, R45, RZ, 0x3c, !PT ;  /* 0x0000002d2c2c7212 */ /* 0x000fe200078e3cff */
[----:B------:R-:W-:Y:S01]  /*c800*/  IMAD.X R45, RZ, RZ, R5, P2 ;  /* 0x000000ffff2d7224 */ /* 0x000fe200010e0605 */
[----:B------:R-:W-:Y:S01]  /*c810*/  IADD3.X R41, RZ, R5, RZ, P3, !PT ;  /* 0x00000005ff297210 */ /* 0x000fe20001ffe4ff */
[----:B------:R-:W5:Y:S01]  /*c820*/  LD.E.128 R28, desc[UR36][R28.64] ;  /* 0x000000241c1c7980 */ /* 0x000f62000c101d00 */
[----:B------:R-:W-:-:S02]  /*c830*/  IADD3 R9, P1, R4, 0xf000, RZ ;  /* 0x0000f00004097810 */ /* 0x000fc40007f3e0ff */
[C---:B------:R-:W-:Y:S01]  /*c840*/  IADD3 R53, P0, R4.reuse, 0xa000, RZ ;  /* 0x0000a00004357810 */ /* 0x040fe20007f1e0ff */
[----:B------:R-:W5:Y:S01]  /*c850*/  LD.E.128 R32, desc[UR36][R32.64] ;  /* 0x0000002420207980 */ /* 0x000f62000c101d00 */
[C---:B------:R-:W-:Y:S01]  /*c860*/  IADD3 R57, P6, R4.reuse, 0xb000, RZ ;  /* 0x0000b00004397810 */ /* 0x040fe20007fde0ff */
[----:B------:R-:W-:Y:S01]  /*c870*/  IMAD.X R73, RZ, RZ, R5, P1 ;  /* 0x000000ffff497224 */ /* 0x000fe200008e0605 */
[C---:B------:R-:W-:Y:S01]  /*c880*/  IADD3 R61, P5, R4.reuse, 0xc000, RZ ;  /* 0x0000c000043d7810 */ /* 0x040fe20007fbe0ff */
[----:B------:R-:W5:Y:S01]  /*c890*/  LD.E.128 R36, desc[UR36][R36.64] ;  /* 0x0000002424247980 */ /* 0x000f62000c101d00 */
[C---:B------:R-:W-:Y:S02]  /*c8a0*/  IADD3 R65, P3, R4.reuse, 0xd000, RZ ;  /* 0x0000d00004417810 */ /* 0x040fe40007f7e0ff */
[----:B------:R-:W-:Y:S01]  /*c8b0*/  IADD3 R69, P2, R4, 0xe000, RZ ;  /* 0x0000e00004457810 */ /* 0x000fe20007f5e0ff */
[----:B------:R-:W5:Y:S01]  /*c8c0*/  LD.E.128 R40, desc[UR36][R40.64] ;  /* 0x0000002428287980 */ /* 0x000f62000c101d00 */
[----:B------:R-:W-:-:S02]  /*c8d0*/  LOP3.LUT R8, R9, 0x380, RZ, 0xc0, !PT ;  /* 0x0000038009087812 */ /* 0x000fc400078ec0ff */
[----:B------:R-:W-:Y:S01]  /*c8e0*/  LOP3.LUT R52, R53, 0x380, RZ, 0xc0, !PT ;  /* 0x0000038035347812 */ /* 0x000fe200078ec0ff */
[----:B------:R-:W5:Y:S01]  /*c8f0*/  LD.E.128 R44, desc[UR36][R44.64] ;  /* 0x000000242c2c7980 */ /* 0x000f62000c101d00 */
[----:B------:R-:W-:Y:S02]  /*c900*/  LOP3.LUT R56, R57, 0x380, RZ, 0xc0, !PT ;  /* 0x0000038039387812 */ /* 0x000fe400078ec0ff */
[----:B------:R-:W-:Y:S01]  /*c910*/  LOP3.LUT R60, R61, 0x380, RZ, 0xc0, !PT ;  /* 0x000003803d3c7812 */ /* 0x000fe200078ec0ff */
[----:B------:R-:W5:Y:S01]  /*c920*/  LD.E.128 R48, desc[UR36][R48.64] ;  /* 0x0000002430307980 */ /* 0x000f62000c101d00 */
[----:B------:R-:W-:Y:S02]  /*c930*/  LOP3.LUT R64, R65, 0x380, RZ, 0xc0, !PT ;  /* 0x0000038041407812 */ /* 0x000fe400078ec0ff */
[----:B------:R-:W-:Y:S02]  /*c940*/  LOP3.LUT R68, R69, 0x380, RZ, 0xc0, !PT ;  /* 0x0000038045447812 */ /* 0x000fe400078ec0ff */
[----:B------:R-:W-:-:S02]  /*c950*/  SHF.R.U64 R8, R8, 0x3, RZ ;  /* 0x0000000308087819 */ /* 0x000fc400000012ff */
[----:B------:R-:W-:Y:S02]  /*c960*/  SHF.R.U64 R52, R52, 0x3, RZ ;  /* 0x0000000334347819 */ /* 0x000fe400000012ff */
[----:B------:R-:W-:Y:S02]  /*c970*/  SHF.R.U64 R56, R56, 0x3, RZ ;  /* 0x0000000338387819 */ /* 0x000fe400000012ff */
[----:B------:R-:W-:Y:S02]  /*c980*/  SHF.R.U64 R60, R60, 0x3, RZ ;  /* 0x000000033c3c7819 */ /* 0x000fe400000012ff */
[----:B------:R-:W-:Y:S02]  /*c990*/  SHF.R.U64 R64, R64, 0x3, RZ ;  /* 0x0000000340407819 */ /* 0x000fe400000012ff */
        /* <DEDUP_REMOVED lines=15> */
[----:B------:R-:W-:Y:S01]  /*ca90*/  SHF.R.S32.HI R21, RZ, 0x1f, R212 ;  /* 0x0000001fff157819 */ /* 0x000fe200000114d4 */
[----:B------:R-:W-:-:S02]  /*caa0*/  VIADD R80, R3, UR12 ;  /* 0x0000000c03507c36 */ /* 0x000fc40008000000 */
[----:B------:R-:W5:Y:S04]  /*cab0*/  LD.E.128 R56, desc[UR36][R56.64] ;  /* 0x0000002438387980 */ /* 0x000f68000c101d00 */
[----:B------:R-:W5:Y:S01]  /*cac0*/  LD.E.128 R60, desc[UR36][R60.64] ;  /* 0x000000243c3c7980 */ /* 0x000f62000c101d00 */
[----:B0-----:R-:W-:Y:S01]  /*cad0*/  IMAD.WIDE.U32 R4, R2, UR6, RZ ;  /* 0x0000000602047c25 */ /* 0x001fe2000f8e00ff */
[----:B------:R-:W-:Y:S02]  /*cae0*/  ULDC.64 UR6, c[0x0][0xbe8] ;  /* 0x0002fa0000067ab9 */ /* 0x000fe40000000a00 */
[----:B------:R-:W5:Y:S01]  /*caf0*/  LD.E.128 R64, desc[UR36][R64.64] ;  /* 0x0000002440407980 */ /* 0x000f62000c101d00 */
[----:B------:R-:W-:Y:S02]  /*cb00*/  IMAD.IADD R5, R5, 0x1, R7 ;  /* 0x0000000105057824 */ /* 0x000fe400078e0207 */
[----:B------:R-:W-:Y:S01]  /*cb10*/  IMAD R2, R20, 0x20, R3 ;  /* 0x0000002014027824 */ /* 0x000fe200078e0203 */
[----:B------:R-:W5:Y:S01]  /*cb20*/  LD.E.128 R68, desc[UR36][R68.64] ;  /* 0x0000002444447980 */ /* 0x000f62000c101d00 */
[----:B------:R-:W-:-:S03]  /*cb30*/  IMAD.WIDE.U32 R4, R213, UR6, R4 ;  /* 0x00000006d5047c25 */ /* 0x000fc6000f8e0004 */
[----:B------:R-:W5:Y:S01]  /*cb40*/  LD.E.128 R72, desc[UR36][R72.64] ;  /* 0x0000002448487980 */ /* 0x000f62000c101d00 */
[----:B------:R-:W-:Y:S02]  /*cb50*/  VIADD R20, R2, UR12 ;  /* 0x0000000c02147c36 */ /* 0x000fe40008000000 */
[----:B------:R-:W-:Y:S01]  /*cb60*/  IMAD R5, R213, UR7, R5 ;  /* 0x00000007d5057c24 */ /* 0x000fe2000f8e0205 */
[----:B------:R-:W-:Y:S01]  /*cb70*/  ULDC.64 UR6, c[0x0][0xbf0] ;  /* 0x0002fc0000067ab9 */ /* 0x000fe20000000a00 */
        /* <DEDUP_REMOVED lines=8> */
[----:B------:R-:W-:-:S02]  /*cc00*/  IMAD R21, R21, UR6, RZ ;  /* 0x0000000615157c24 */ /* 0x000fc4000f8e02ff */
[----:B------:R-:W-:Y:S01]  /*cc10*/  IMAD.MOV.U32 R7, RZ, RZ, R20 ;  /* 0x000000ffff077224 */ /* 0x000fe200078e0014 */
[----:B------:R-:W-:Y:S01]  /*cc20*/  @P4 SHF.R.U32.HI R7, RZ, UR10, R2 ;  /* 0x0000000aff074c19 */ /* 0x000fe20008011602 */
[C---:B------:R-:W-:Y:S02]  /*cc30*/  IMAD R21, R212.reuse, UR7, R21 ;  /* 0x00000007d4157c24 */ /* 0x040fe4000f8e0215 */
[----:B------:R-:W-:Y:S01]  /*cc40*/  IMAD.WIDE.U32 R212, R212, UR6, R4 ;  /* 0x00000006d4d47c25 */ /* 0x000fe2000f8e0004 */
[----:B------:R-:W-:Y:S01]  /*cc50*/  SHF.R.S32.HI R2, RZ, 0x1f, R7 ;  /* 0x0000001fff027819 */ /* 0x000fe20000011407 */
[----:B------:R-:W-:Y:S02]  /*cc60*/  ULDC.64 UR6, c[0x0][0xbe0] ;  /* 0x0002f80000067ab9 */ /* 0x000fe40000000a00 */
[----:B------:R-:W-:Y:S02]  /*cc70*/  IMAD.IADD R213, R213, 0x1, R21 ;  /* 0x00000001d5d57824 */ /* 0x000fe400078e0215 */
[----:B------:R-:W-:-:S02]  /*cc80*/  IMAD.MOV R21, RZ, RZ, -R7 ;  /* 0x000000ffff157224 */ /* 0x000fc400078e0a07 */
        /* <DEDUP_REMOVED lines=10> */
[----:B------:R-:W-:-:S04]  /*cd30*/  ULDC.64 UR6, c[0x0][0xb80] ;  /* 0x0002e00000067ab9 */ /* 0x000fc80000000a00 */
[----:B------:R-:W-:Y:S02]  /*cd40*/  IADD3 R3, R3, R7, RZ ;  /* 0x0000000703037210 */ /* 0x000fe40007ffe0ff */
[----:B------:R-:W-:Y:S01]  /*cd50*/  LEA R7, P2, R2, UR6, 0x1 ;  /* 0x0000000602077c11 */ /* 0x000fe2000f8408ff */
[----:B------:R-:W-:-:S03]  /*cd60*/  UIADD3 UR6, UR9, 0x32420, URZ ;  /* 0x0003242009067890 */ /* 0x000fc6000fffe03f */
        /* <DEDUP_REMOVED lines=36> */
.L_x_5759:
[----:B------:R-:W-:Y:S05]  /*cfb0*/  BSYNC B1 ;  /* 0x0000000000017941 */ /* 0x000fea0003800000 */
.L_x_5758:
        /* <DEDUP_REMOVED lines=21> */
.L_x_5761:
[----:B------:R-:W-:Y:S05]  /*d110*/  BSYNC B1 ;  /* 0x0000000000017941 */ /* 0x000fea0003800000 */
.L_x_5760:
        /* <DEDUP_REMOVED lines=21> */
.L_x_5763:
[----:B------:R-:W-:Y:S05]  /*d270*/  BSYNC B1 ;  /* 0x0000000000017941 */ /* 0x000fea0003800000 */
.L_x_5762:
        /* <DEDUP_REMOVED lines=24> */
.L_x_5757:
[----:B------:R-:W-:Y:S01]  /*d400*/  ULDC.64 UR6, c[0x0][0xc08] ;  /* 0x0003020000067ab9 */ /* 0x000fe20000000a00 */
[----:B0-----:R-:W-:Y:S01]  /*d410*/  SHF.R.S32.HI R3, RZ, 0x1f, R212 ;  /* 0x0000001fff037819 */ /* 0x001fe200000114d4 */
[----:B------:R-:W-:Y:S01]  /*d420*/  IMAD R7, R7, UR6, RZ ;  /* 0x0000000607077c24 */ /* 0x000fe2000f8e02ff */
[----:B------:R-:W-:Y:S01]  /*d430*/  ULDC.64 UR12, c[0x0][0xc40] ;  /* 0x00031000000c7ab9 */ /* 0x000fe20000000a00 */
[----:B------:R-:W-:Y:S01]  /*d440*/  IMAD.WIDE.U32 R4, R2, UR6, RZ ;  /* 0x0000000602047c25 */ /* 0x000fe2000f8e00ff */
[----:B------:R-:W-:Y:S01]  /*d450*/  UIADD3 UR9, UR9, 0x32420, URZ ;  /* 0x0003242009097890 */ /* 0x000fe2000fffe03f */
[----:B------:R-:W-:Y:S01]  /*d460*/  IADD3 R184, R22, 0x30, RZ ;  /* 0x0000003016b87810 */ /* 0x000fe20007ffe0ff */
[----:B------:R-:W-:Y:S01]  /*d470*/  BSSY B1, `(.L_x_5765) ;  /* 0x00000f0000017945 */ /* 0x000fe20003800000 */
        /* <DEDUP_REMOVED lines=29> */
[----:B------:R-:W-:Y:S01]  /*d650*/  IADD3 R165, R22, 0x78, RZ ;  /* 0x0000007816a57810 */ /* 0x000fe20007ffe0ff */
        /* <DEDUP_REMOVED lines=14> */
[----:B------:R-:W-:Y:S01]  /*d740*/  IMAD.IADD R7, R5, 0x1, R3 ;  /* 0x0000000105077824 */ /* 0x000fe200078e0203 */
[----:B------:R-:W-:Y:S01]  /*d750*/  LEA R0, P1, R4, UR6, 0x2 ;  /* 0x0000000604007c11 */ /* 0x000fe2000f8210ff */
[C---:B------:R-:W-:Y:S02]  /*d760*/  VIADD R160, R22.reuse, 0x90 ;  /* 0x0000009016a07836 */ /* 0x040fe40000000000 */
[----:B------:R-:W-:Y:S01]  /*d770*/  VIADD R162, R22, 0x88 ;  /* 0x0000008816a27836 */ /* 0x000fe20000000000 */
[----:B------:R-:W-:Y:S01]  /*d780*/  LEA.HI.X R7, R4, UR7, R7, 0x2, P1 ;  /* 0x0000000704077c11 */ /* 0x000fe200088f1407 */
[C---:B------:R-:W-:Y:S01]  /*d790*/  VIADD R164, R22.reuse, 0x80 ;  /* 0x0000008016a47836 */ /* 0x040fe20000000000 */
[----:B------:R0:W1:Y:S01]  /*d7a0*/  SHFL.IDX PT, R2, R0, RZ, 0x1c1f ;  /* 0x001c1fff00027589 */ /* 0x00006200000e0000 */
[C---:B------:R-:W-:Y:S01]  /*d7b0*/  VIADD R166, R22.reuse, 0x78 ;  /* 0x0000007816a67836 */ /* 0x040fe20000000000 */
[----:B------:R-:W-:Y:S01]  /*d7c0*/  SHF.R.S32.HI R160, RZ, 0x1f, R160 ;  /* 0x0000001fffa07819 */ /* 0x000fe200000114a0 */
[C---:B------:R-:W-:Y:S01]  /*d7d0*/  VIADD R168, R22.reuse, 0x70 ;  /* 0x0000007016a87836 */ /* 0x040fe20000000000 */
[----:B------:R0:W2:Y:S01]  /*d7e0*/  SHFL.IDX PT, R3, R7, RZ, 0x1c1f ;  /* 0x001c1fff07037589 */ /* 0x0000a200000e0000 */
        /* <DEDUP_REMOVED lines=32> */
[----:B------:R-:W-:-:S02]  /*d9f0*/  VIADD R167, R22, 0x70 ;  /* 0x0000007016a77836 */ /* 0x000fc40000000000 */
[C---:B------:R-:W-:Y:S02]  /*da00*/  VIADD R169, R22.reuse, 0x68 ;  /* 0x0000006816a97836 */ /* 0x040fe40000000000 */
[C---:B------:R-:W-:Y:S02]  /*da10*/  VIADD R171, R22.reuse, 0x60 ;  /* 0x0000006016ab7836 */ /* 0x040fe40000000000 */
[C---:B------:R-:W-:Y:S02]  /*da20*/  VIADD R173, R22.reuse, 0x58 ;  /* 0x0000005816ad7836 */ /* 0x040fe40000000000 */
[C---:B------:R-:W-:Y:S02]  /*da30*/  VIADD R175, R22.reuse, 0x50 ;  /* 0x0000005016af7836 */ /* 0x040fe40000000000 */
[C---:B------:R-:W-:Y:S02]  /*da40*/  VIADD R177, R22.reuse, 0x48 ;  /* 0x0000004816b17836 */ /* 0x040fe40000000000 */
[----:B------:R-:W-:-:S02]  /*da50*/  VIADD R179, R22, 0x40 ;  /* 0x0000004016b37836 */ /* 0x000fc40000000000 */
[C---:B------:R-:W-:Y:S02]  /*da60*/  VIADD R181, R22.reuse, 0x38 ;  /* 0x0000003816b57836 */ /* 0x040fe40000000000 */
[C---:B------:R-:W-:Y:S02]  /*da70*/  VIADD R183, R22.reuse, 0x30 ;  /* 0x0000003016b77836 */ /* 0x040fe40000000000 */
[C---:B------:R-:W-:Y:S02]  /*da80*/  VIADD R16, R22.reuse, 0x28 ;  /* 0x0000002816107836 */ /* 0x040fe40000000000 */
[C---:B------:R-:W-:Y:S02]  /*da90*/  VIADD R186, R22.reuse, 0x20 ;  /* 0x0000002016ba7836 */ /* 0x040fe40000000000 */
[C---:B------:R-:W-:Y:S02]  /*daa0*/  VIADD R188, R22.reuse, 0x18 ;  /* 0x0000001816bc7836 */ /* 0x040fe40000000000 */
[----:B------:R-:W-:-:S02]  /*dab0*/  VIADD R190, R22, 0x10 ;  /* 0x0000001016be7836 */ /* 0x000fc40000000000 */
[----:B------:R-:W-:Y:S01]  /*dac0*/  VIADD R192, R22, 0x8 ;  /* 0x0000000816c07836 */ /* 0x000fe20000000000 */
[----:B012---:R-:W-:Y:S06]  /*dad0*/  @P2 BRA `(.L_x_5766) ;  /* 0x0000000800242947 */ /* 0x007fec0003800000 */
        /* <DEDUP_REMOVED lines=8> */
[----:B------:R-:W-:Y:S02]  /*db60*/  @!P2 LEA R8, P5, R192, R2, 0x2 ;  /* 0x00000002c008a211 */ /* 0x000fe400078a10ff */
[----:B------:R-:W-:Y:S02]  /*db70*/  @!P3 IMAD.WIDE R4, R22, 0x4, R2 ;  /* 0x000000041604b825 */ /* 0x000fe400078e0202 */
[----:B------:R-:W-:-:S03]  /*db80*/  @!P2 LEA.HI.X R9, R192, R3, R193, 0x2, P5 ;  /* 0x00000003c009a211 */ /* 0x000fc600028f14c1 */
        /* <DEDUP_REMOVED lines=69> */
[-C--:B------:R-:W-:Y:S02]  /*dfe0*/  @!P1 LEA.HI.X R5, R159, R3.reuse, R160, 0x2, P6 ;  /* 0x000000039f059211 */ /* 0x080fe400030f14a0 */
[-C--:B-1----:R-:W-:Y:S02]  /*dff0*/  @!P4 LEA R8, P5, R157, R2.reuse, 0x2 ;  /* 0x000000029d08c211 */ /* 0x082fe400078a10ff */
[-C--:B------:R-:W-:Y:S01]  /*e000*/  @!P3 LEA R10, P6, R229, R2.reuse, 0x2 ;  /* 0x00000002e50ab211 */ /* 0x080fe200078c10ff */
[----:B------:R0:W-:Y:S01]  /*e010*/  @!P1 ST.E.64 desc[UR36][R4.64], R96 ;  /* 0x0000006004009985 */ /* 0x0001e2000c101b24 */
[----:B------:R-:W-:Y:S02]  /*e020*/  @!P4 LEA.HI.X R9, R157, R3, R158, 0x2, P5 ;  /* 0x000000039d09c211 */ /* 0x000fe400028f149e */
[----:B------:R-:W-:Y:S02]  /*e030*/  ISETP.GE.AND P1, PT, R227, UR6, PT ;  /* 0x00000006e3007c0c */ /* 0x000fe4000bf26270 */
[----:B------:R-:W-:Y:S01]  /*e040*/  @!P2 LEA R12, P5, R228, R2, 0x2 ;  /* 0x00000002e40ca211 */ /* 0x000fe200078a10ff */
[----:B------:R1:W-:Y:S01]  /*e050*/  @!P4 ST.E.64 desc[UR36][R8.64], R100 ;  /* 0x000000640800c985 */ /* 0x0003e2000c101b24 */
[----:B------:R-:W-:-:S02]  /*e060*/  ISETP.GE.AND P4, PT, R226, UR6, PT ;  /* 0x00000006e2007c0c */ /* 0x000fc4000bf86270 */
[-C--:B------:R-:W-:Y:S02]  /*e070*/  @!P3 LEA.HI.X R11, R229, R3.reuse, R156, 0x2, P6 ;  /* 0x00000003e50bb211 */ /* 0x080fe400030f149c */
[----:B------:R-:W-:-:S03]  /*e080*/  @!P2 LEA.HI.X R13, R228, R3, R155, 0x2, P5 ;  /* 0x00000003e40da211 */ /* 0x000fc600028f149b */
[----:B------:R2:W-:Y:S01]  /*e090*/  @!P3 ST.E.64 desc[UR36][R10.64], R104 ;  /* 0x000000680a00b985 */ /* 0x0005e2000c101b24 */
[----:B------:R-:W-:Y:S02]  /*e0a0*/  ISETP.GE.AND P3, PT, R225, UR6, PT ;  /* 0x00000006e1007c0c */ /* 0x000fe4000bf66270 */
[CC--:B------:R-:W-:Y:S01]  /*e0b0*/  @!P1 LEA R14, P6, R227.reuse, R2.reuse, 0x2 ;  /* 0x00000002e30e9211 */ /* 0x0c0fe200078c10ff */
[----:B------:R-:W-:Y:S01]  /*e0c0*/  @!P2 ST.E.64 desc[UR36][R12.64], R108 ;  /* 0x0000006c0c00a985 */ /* 0x000fe2000c101b24 */
[----:B------:R-:W-:Y:S02]  /*e0d0*/  ISETP.GE.AND P2, PT, R224, UR6, PT ;  /* 0x00000006e0007c0c */ /* 0x000fe4000bf46270 */
[----:B------:R-:W-:Y:S02]  /*e0e0*/  @!P1 LEA.HI.X R15, R227, R3, R154, 0x2, P6 ;  /* 0x00000003e30f9211 */ /* 0x000fe400030f149a */
[----:B0-----:R-:W-:-:S03]  /*e0f0*/  @!P4 LEA R4, P5, R226, R2, 0x2 ;  /* 0x00000002e204c211 */ /* 0x001fc600078a10ff */
[----:B------:R0:W-:Y:S01]  /*e100*/  @!P1 ST.E.64 desc[UR36][R14.64], R112 ;  /* 0x000000700e009985 */ /* 0x0001e2000c101b24 */
[-C--:B------:R-:W-:Y:S02]  /*e110*/  @!P4 LEA.HI.X R5, R226, R3.reuse, R153, 0x2, P5 ;  /* 0x00000003e205c211 */ /* 0x080fe400028f1499 */
[----:B------:R-:W-:Y:S02]  /*e120*/  ISETP.GE.AND P1, PT, R223, UR6, PT ;  /* 0x00000006df007c0c */ /* 0x000fe4000bf26270 */
[CC--:B-1----:R-:W-:Y:S01]  /*e130*/  @!P3 LEA R8, P6, R225.reuse, R2.reuse, 0x2 ;  /* 0x00000002e108b211 */ /* 0x0c2fe200078c10ff */
[----:B------:R1:W-:Y:S01]  /*e140*/  @!P4 ST.E.64 desc[UR36][R4.64], R116 ;  /* 0x000000740400c985 */ /* 0x0003e2000c101b24 */
[C---:B--2---:R-:W-:Y:S02]  /*e150*/  @!P2 LEA R10, P4, R224.reuse, R2, 0x2 ;  /* 0x00000002e00aa211 */ /* 0x044fe400078810ff */
[-C--:B------:R-:W-:Y:S02]  /*e160*/  @!P3 LEA.HI.X R9, R225, R3.reuse, R152, 0x2, P6 ;  /* 0x00000003e109b211 */ /* 0x080fe400030f1498 */
[----:B------:R-:W-:-:S02]  /*e170*/  @!P2 LEA.HI.X R11, R224, R3, R20, 0x2, P4 ;  /* 0x00000003e00ba211 */ /* 0x000fc400020f1414 */
[----:B------:R-:W-:Y:S01]  /*e180*/  ISETP.GE.AND P4, PT, R221, UR6, PT ;  /* 0x00000006dd007c0c */ /* 0x000fe2000bf86270 */
[----:B------:R2:W-:Y:S01]  /*e190*/  @!P3 ST.E.64 desc[UR36][R8.64], R120 ;  /* 0x000000780800b985 */ /* 0x0005e2000c101b24 */
[----:B------:R-:W-:Y:S01]  /*e1a0*/  ISETP.GE.AND P3, PT, R17, UR6, PT ;  /* 0x0000000611007c0c */ /* 0x000fe2000bf66270 */
[----:B0-----:R-:W-:Y:S01]  /*e1b0*/  VIADD R15, R22, 0xe8 ;  /* 0x000000e8160f7836 */ /* 0x001fe20000000000 */
[C---:B------:R-:W-:Y:S01]  /*e1c0*/  @!P1 LEA R12, P5, R223.reuse, R2, 0x2 ;  /* 0x00000002df0c9211 */ /* 0x040fe200078a10ff */
[----:B------:R0:W-:Y:S01]  /*e1d0*/  @!P2 ST.E.64 desc[UR36][R10.64], R124 ;  /* 0x0000007c0a00a985 */ /* 0x0001e2000c101b24 */
[----:B------:R-:W-:Y:S02]  /*e1e0*/  SHF.R.S32.HI R14, RZ, 0x1f, R21 ;  /* 0x0000001fff0e7819 */ /* 0x000fe40000011415 */
[----:B------:R-:W-:Y:S02]  /*e1f0*/  @!P1 LEA.HI.X R13, R223, R3, R18, 0x2, P5 ;  /* 0x00000003df0d9211 */ /* 0x000fe400028f1412 */
[----:B------:R-:W-:-:S02]  /*e200*/  ISETP.GE.AND P2, PT, R15, UR6, PT ;  /* 0x000000060f007c0c */ /* 0x000fc4000bf46270 */
[----:B-1----:R-:W-:Y:S01]  /*e210*/  SHF.R.S32.HI R5, RZ, 0x1f, R17 ;  /* 0x0000001fff057819 */ /* 0x002fe20000011411 */
[----:B------:R1:W-:Y:S01]  /*e220*/  @!P1 ST.E.64 desc[UR36][R12.64], R128 ;  /* 0x000000800c009985 */ /* 0x0003e2000c101b24 */
[----:B------:R-:W-:Y:S02]  /*e230*/  ISETP.GE.AND P1, PT, R19, UR6, PT ;  /* 0x0000000613007c0c */ /* 0x000fe4000bf26270 */
[----:B--2---:R-:W-:Y:S02]  /*e240*/  SHF.R.S32.HI R9, RZ, 0x1f, R221 ;  /* 0x0000001fff097819 */ /* 0x004fe400000114dd */
[-C--:B------:R-:W-:Y:S02]  /*e250*/  @!P4 LEA R8, P5, R221, R2.reuse, 0x2 ;  /* 0x00000002dd08c211 */ /* 0x080fe400078a10ff */
[----:B------:R-:W-:Y:S02]  /*e260*/  @!P3 LEA R4, P6, R17, R2, 0x2 ;  /* 0x000000021104b211 */ /* 0x000fe400078c10ff */
[----:B------:R-:W-:-:S02]  /*e270*/  @!P4 LEA.HI.X R9, R221, R3, R9, 0x2, P5 ;  /* 0x00000003dd09c211 */ /* 0x000fc400028f1409 */
[----:B------:R-:W-:Y:S02]  /*e280*/  ISETP.GE.AND P5, PT, R21, UR6, PT ;  /* 0x0000000615007c0c */ /* 0x000fe4000bfa6270 */
[-C--:B------:R-:W-:Y:S01]  /*e290*/  @!P3 LEA.HI.X R5, R17, R3.reuse, R5, 0x2, P6 ;  /* 0x000000031105b211 */ /* 0x080fe200030f1405 */
[----:B------:R2:W-:Y:S01]  /*e2a0*/  @!P4 ST.E.64 desc[UR36][R8.64], R132 ;  /* 0x000000840800c985 */ /* 0x0005e2000c101b24 */
[----:B0-----:R-:W-:Y:S02]  /*e2b0*/  SHF.R.S32.HI R11, RZ, 0x1f, R15 ;  /* 0x0000001fff0b7819 */ /* 0x001fe4000001140f */
[C---:B------:R-:W-:Y:S01]  /*e2c0*/  @!P2 LEA R10, P6, R15.reuse, R2, 0x2 ;  /* 0x000000020f0aa211 */ /* 0x040fe200078c10ff */
[----:B------:R2:W-:Y:S01]  /*e2d0*/  @!P3 ST.E.64 desc[UR36][R4.64], R136 ;  /* 0x000000880400b985 */ /* 0x0005e2000c101b24 */
[----:B-1----:R-:W-:Y:S02]  /*e2e0*/  SHF.R.S32.HI R13, RZ, 0x1f, R19 ;  /* 0x0000001fff0d7819 */ /* 0x002fe40000011413 */
[----:B------:R-:W-:-:S02]  /*e2f0*/  @!P2 LEA.HI.X R11, R15, R3, R11, 0x2, P6 ;  /* 0x000000030f0ba211 */ /* 0x000fc400030f140b */
[----:B------:R-:W-:-:S03]  /*e300*/  @!P1 LEA R12, P6, R19, R2, 0x2 ;  /* 0x00000002130c9211 */ /* 0x000fc600078c10ff */
[----:B------:R2:W-:Y:S01]  /*e310*/  @!P2 ST.E.64 desc[UR36][R10.64], R140 ;  /* 0x0000008c0a00a985 */ /* 0x0005e2000c101b24 */
[----:B------:R-:W-:Y:S02]  /*e320*/  @!P1 LEA.HI.X R13, R19, R3, R13, 0x2, P6 ;  /* 0x00000003130d9211 */ /* 0x000fe400030f140d */
[----:B------:R-:W-:-:S03]  /*e330*/  @!P5 LEA R2, P6, R21, R2, 0x2 ;  /* 0x000000021502d211 */ /* 0x000fc600078c10ff */
[----:B------:R2:W-:Y:S01]  /*e340*/  @!P1 ST.E.64 desc[UR36][R12.64], R144 ;  /* 0x000000900c009985 */ /* 0x0005e2000c101b24 */
[----:B------:R-:W-:-:S05]  /*e350*/  @!P5 LEA.HI.X R3, R21, R3, R14, 0x2, P6 ;  /* 0x000000031503d211 */ /* 0x000fca00030f140e */
[----:B------:R2:W-:Y:S04]  /*e360*/  @!P5 ST.E.64 desc[UR36][R2.64], R148 ;  /* 0x000000940200d985 */ /* 0x0005e8000c101b24 */
.L_x_5766:
[----:B------:R-:W-:Y:S05]  /*e370*/  BSYNC B1 ;  /* 0x0000000000017941 */ /* 0x000fea0003800000 */
.L_x_5765:
[----:B--2---:R0:W1:Y:S04]  /*e380*/  SHFL.IDX PT, R3, R7, 0x1, 0x1c1f ;  /* 0x003c1f0007037f89 */ /* 0x00406800000e0000 */
[----:B------:R0:W2:Y:S01]  /*e390*/  SHFL.IDX PT, R2, R0, 0x1, 0x1c1f ;  /* 0x003c1f0000027f89 */ /* 0x0000a200000e0000 */
[----:B------:R-:W-:Y:S05]  /*e3a0*/  @P0 BRA `(.L_x_5764) ;  /* 0x0000001400d00947 */ /* 0x000fea0003800000 */
[----:B------:R-:W-:Y:S01]  /*e3b0*/  ULDC UR6, c[0x0][0xbc8] ;  /* 0x0002f20000067ab9 */ /* 0x000fe20000000800 */
[----:B------:R-:W-:Y:S01]  /*e3c0*/  VIADD R19, R22, 0xe0 ;  /* 0x000000e016137836 */ /* 0x000fe20000000000 */
[----:B------:R-:W-:Y:S01]  /*e3d0*/  ISETP.GE.AND P5, PT, R192, UR6, PT ;  /* 0x00000006c0007c0c */ /* 0x000fe2000bfa6270 */
[C---:B0-----:R-:W-:Y:S01]  /*e3e0*/  VIADD R7, R22.reuse, 0xf0 ;  /* 0x000000f016077836 */ /* 0x041fe20000000000 */
[----:B------:R-:W-:Y:S02]  /*e3f0*/  ISETP.GE.AND P4, PT, R22, UR6, PT ;  /* 0x0000000616007c0c */ /* 0x000fe4000bf86270 */
[----:B------:R-:W-:Y:S02]  /*e400*/  ISETP.GE.AND P2, PT, R190, UR6, PT ;  /* 0x00000006be007c0c */ /* 0x000fe4000bf46270 */
[----:B------:R-:W-:Y:S02]  /*e410*/  ISETP.GE.AND P1, PT, R188, UR6, PT ;  /* 0x00000006bc007c0c */ /* 0x000fe4000bf26270 */
[----:B------:R-:W-:-:S02]  /*e420*/  ISETP.GE.AND P0, PT, R186, UR6, PT ;  /* 0x00000006ba007c0c */ /* 0x000fc4000bf06270 */
[----:B------:R-:W-:-:S03]  /*e430*/  SHF.R.S32.HI R0, RZ, 0x1f, R19 ;  /* 0x0000001fff007819 */ /* 0x000fc60000011413 */
[-C--:B--2---:R-:W-:Y:S02]  /*e440*/  @!P5 LEA R8, P3, R192, R2.reuse, 0x2 ;  /* 0x00000002c008d211 */ /* 0x084fe400078610ff */
[----:B-1----:R-:W-:Y:S02]  /*e450*/  @!P4 IMAD.WIDE R4, R22, 0x4, R2 ;  /* 0x000000041604c825 */ /* 0x002fe400078e0202 */
        /* <DEDUP_REMOVED lines=26> */
[-C--:B--2---:R-:W-:Y:S02]  /*e600*/  @!P0 LEA R10, P4, R179, R2.reuse, 0x2 ;  /* 0x00000002b30a8211 */ /* 0x084fe400078810ff */
        /* <DEDUP_REMOVED lines=8> */
[-C--:B0-----:R-:W-:Y:S01]  /*e690*/  @!P2 LEA R14, P6, R175, R2.reuse, 0x2 ;  /* 0x00000002af0ea211 */ /* 0x081fe200078c10ff */
[----:B------:R0:W-:Y:S01]  /*e6a0*/  @!P1 ST.E.64 desc[UR36][R12.64], R62 ;  /* 0x0000003e0c009985 */ /* 0x0001e2000c101b24 */
[----:B------:R-:W-:Y:S02]  /*e6b0*/  ISETP.GE.AND P1, PT, R165, UR6, PT ;  /* 0x00000006a5007c0c */ /* 0x000fe4000bf26270 */
[----:B------:R-:W-:Y:S02]  /*e6c0*/  @!P2 LEA.HI.X R15, R175, R3, R176, 0x2, P6 ;  /* 0x00000003af0fa211 */ /* 0x000fe400030f14b0 */
[----:B-1----:R-:W-:-:S02]  /*e6d0*/  @!P3 LEA R4, P6, R173, R2, 0x2 ;  /* 0x00000002ad04b211 */ /* 0x002fc400078c10ff */
[----:B------:R-:W-:Y:S01]  /*e6e0*/  ISETP.GE.AND P0, PT, R167, UR6, PT ;  /* 0x00000006a7007c0c */ /* 0x000fe2000bf06270 */
[----:B------:R1:W-:Y:S01]  /*e6f0*/  @!P2 ST.E.64 desc[UR36][R14.64], R66 ;  /* 0x000000420e00a985 */ /* 0x0003e2000c101b24 */
[-C--:B----4-:R-:W-:Y:S02]  /*e700*/  @!P4 LEA R8, P2, R171, R2.reuse, 0x2 ;  /* 0x00000002ab08c211 */ /* 0x090fe400078410ff */
        /* <DEDUP_REMOVED lines=55> */
[----:B0-----:R-:W-:-:S02]  /*ea80*/  @!P2 LEA R10, P5, R224, R2, 0x2 ;  /* 0x00000002e00aa211 */ /* 0x001fc400078a10ff */
[----:B------:R-:W-:Y:S02]  /*ea90*/  SHF.R.S32.HI R16, RZ, 0x1f, R221 ;  /* 0x0000001fff107819 */ /* 0x000fe400000114dd */
[-C--:B--2---:R-:W-:Y:S02]  /*eaa0*/  @!P1 LEA R12, P6, R223, R2.reuse, 0x2 ;  /* 0x00000002df0c9211 */ /* 0x084fe400078c10ff */
[-C--:B------:R-:W-:Y:S02]  /*eab0*/  @!P2 LEA.HI.X R11, R224, R3.reuse, R20, 0x2, P5 ;  /* 0x00000003e00ba211 */ /* 0x080fe400028f1414 */
[----:B-1----:R-:W-:Y:S02]  /*eac0*/  @!P0 LEA R14, P5, R221, R2, 0x2 ;  /* 0x00000002dd0e8211 */ /* 0x002fe400078a10ff */
[----:B------:R-:W-:Y:S01]  /*ead0*/  @!P1 LEA.HI.X R13, R223, R3, R18, 0x2, P6 ;  /* 0x00000003df0d9211 */ /* 0x000fe200030f1412 */
[----:B------:R0:W-:Y:S01]  /*eae0*/  @!P2 ST.E.64 desc[UR36][R10.64], R126 ;  /* 0x0000007e0a00a985 */ /* 0x0001e2000c101b24 */
[----:B------:R-:W-:-:S02]  /*eaf0*/  ISETP.GE.AND P6, PT, R7, UR6, PT ;  /* 0x0000000607007c0c */ /* 0x000fc4000bfc6270 */
        /* <DEDUP_REMOVED lines=22> */
.L_x_5755:
[----:B------:R-:W1:Y:S01]  /*ec60*/  LDC.64 R4, c[0x0][0xd00] ;  /* 0x00034000ff047b82 */ /* 0x000e620000000a00 */
[----:B------:R-:W-:Y:S01]  /*ec70*/  ULDC.64 UR6, c[0x0][0xd08] ;  /* 0x0003420000067ab9 */ /* 0x000fe20000000a00 */
[----:B------:R-:W-:Y:S02]  /*ec80*/  MOV R7, RZ ;  /* 0x000000ff00077202 */ /* 0x000fe40000000f00 */
        /* <DEDUP_REMOVED lines=23> */
.L_x_5767:
[----:B------:R-:W-:Y:S01]  /*ee00*/  BSSY B1, `(.L_x_5768) ;  /* 0x0000039000017945 */ /* 0x000fe20003800000 */
[----:B------:R-:W-:Y:S02]  /*ee10*/  SEL R21, R212, RZ, !P0 ;  /* 0x000000ffd4157207 */ /* 0x000fe40004000000 */
[----:B------:R-:W-:Y:S02]  /*ee20*/  SEL R222, R222, RZ, !P0 ;  /* 0x000000ffdede7207 */ /* 0x000fe40004000000 */
[----:B-----5:R-:W-:Y:S01]  /*ee30*/  SHF.R.S32.HI R18, RZ, 0x1f, R7 ;  /* 0x0000001fff127819 */ /* 0x020fe20000011407 */
[----:B------:R-:W-:Y:S06]  /*ee40*/  @P3 BRA `(.L_x_5769) ;  /* 0x0000000000d03947 */ /* 0x000fec0003800000 */
[----:B------:R-:W1:Y:S01]  /*ee50*/  S2R R25, SR_TID.X ;  /* 0x0000000000197919 */ /* 0x000e620000002100 */
[----:B------:R-:W2:Y:S01]  /*ee60*/  LDC R29, c[0x0][0xce8] ;  /* 0x00033a00ff1d7b82 */ /* 0x000ea20000000800 */
[----:B------:R-:W-:-:S13]  /*ee70*/  R2UR UR6, R204 ;  /* 0x00000000cc0672ca */ /* 0x000fda00000e0000 */
[----:B------:R-:W-:Y:S02]  /*ee80*/  IMAD.U32 R4, RZ, RZ, UR6 ;  /* 0x00000006ff047e24 */ /* 0x000fe4000f8e00ff */
[----:B--2---:R-:W-:-:S03]  /*ee90*/  IMAD R2, R0, R29, RZ ;  /* 0x0000001d00027224 */ /* 0x004fc600078e02ff */
[----:B-1----:R-:W-:-:S04]  /*eea0*/  IADD3 R25, R4, -0x80, R25 ;  /* 0xffffff8004197810 */ /* 0x002fc80007ffe019 */
        /* <DEDUP_REMOVED lines=13> */
[----:B---3--:R-:W-:-:S02]  /*ef80*/  IMAD R5, R5, R21, RZ ;  /* 0x0000001505057224 */ /* 0x008fc400078e02ff */
[----:B------:R-:W-:-:S05]  /*ef90*/  IMAD.WIDE.U32 R12, R4, R21, RZ ;  /* 0x00000015040c7225 */ /* 0x000fca00078e00ff */
[----:B------:R-:W3:Y:S01]  /*efa0*/  LDC.64 R8, c[0x0][R16+0x228] ;  /* 0x00008a0010087b82 */ /* 0x000ee20000000a00 */
[----:B----4-:R-:W-:-:S07]  /*efb0*/  @P1 IMAD.HI.U32 R14, R25, R14, RZ ;  /* 0x0000000e190e1227 */ /* 0x010fce00078e00ff */
        /* <DEDUP_REMOVED lines=29> */
.L_x_5769:
[----:B------:R-:W-:Y:S05]  /*f190*/  BSYNC B1 ;  /* 0x0000000000017941 */ /* 0x000fea0003800000 */
.L_x_5768:
[----:B------:R-:W-:Y:S05]  /*f1a0*/  @P2 BRA `(.L_x_5764) ;  /* 0x0000000800502947 */ /* 0x000fea0003800000 */
[----:B------:R-:W2:Y:S01]  /*f1b0*/  LDC R11, c[0x0][0xce8] ;  /* 0x00033a00ff0b7b82 */ /* 0x000ea20000000800 */
[----:B-1----:R-:W-:Y:S01]  /*f1c0*/  SHF.R.S32.HI R3, RZ, 0x1f, R20 ;  /* 0x0000001fff037819 */ /* 0x002fe20000011414 */
[----:B------:R-:W-:Y:S01]  /*f1d0*/  ULDC.64 UR6, c[0x0][0xba0] ;  /* 0x0002e80000067ab9 */ /* 0x000fe20000000a00 */
[----:B------:R-:W-:Y:S01]  /*f1e0*/  R2UR UR8, R204 ;  /* 0x00000000cc0872ca */ /* 0x000fe200000e0000 */
[----:B------:R-:W-:Y:S01]  /*f1f0*/  IMAD R2, R18, UR6, RZ ;  /* 0x0000000612027c24 */ /* 0x000fe2000f8e02ff */
[----:B------:R-:W-:Y:S01]  /*f200*/  LEA.HI R4, R3, R20, RZ, 0x3 ;  /* 0x0000001403047211 */ /* 0x000fe200078f18ff */
[----:B------:R-:W-:Y:S02]  /*f210*/  BSSY B1, `(.L_x_5770) ;  /* 0x000004b000017945 */ /* 0x000fe40003800000 */
[C---:B------:R-:W-:Y:S01]  /*f220*/  IMAD R5, R7.reuse, UR7, R2 ;  /* 0x0000000707057c24 */ /* 0x040fe2000f8e0202 */
[----:B------:R-:W-:Y:S01]  /*f230*/  LOP3.LUT R9, R4, 0xfffffff8, RZ, 0xc0, !PT ;  /* 0xfffffff804097812 */ /* 0x000fe200078ec0ff */
[----:B------:R-:W-:Y:S01]  /*f240*/  IMAD.WIDE.U32 R2, R7, UR6, RZ ;  /* 0x0000000607027c25 */ /* 0x000fe2000f8e00ff */
[----:B------:R-:W-:Y:S01]  /*f250*/  SHF.R.S32.HI R15, RZ, 0x3, R4 ;  /* 0x00000003ff0f7819 */ /* 0x000fe20000011404 */
[----:B------:R-:W-:-:S02]  /*f260*/  ULDC.64 UR6, c[0x0][0xbe8] ;  /* 0x0002fa0000067ab9 */ /* 0x000fc40000000a00 */
[----:B------:R-:W-:Y:S02]  /*f270*/  IMAD.IADD R20, R20, 0x1, -R9 ;  /* 0x0000000114147824 */ /* 0x000fe400078e0a09 */
[----:B------:R-:W-:Y:S02]  /*f280*/  IMAD.IADD R3, R3, 0x1, R5 ;  /* 0x0000000103037824 */ /* 0x000fe400078e0205 */
[----:B------:R-:W-:Y:S02]  /*f290*/  IMAD R4, R20, 0x20, R15 ;  /* 0x0000002014047824 */ /* 0x000fe400078e020f */
[----:B------:R-:W-:Y:S01]  /*f2a0*/  IMAD.WIDE.U32 R2, R213, UR6, R2 ;  /* 0x00000006d5027c25 */ /* 0x000fe2000f8e0002 */
[----:B--2---:R-:W-:-:S03]  /*f2b0*/  ISETP.NE.AND P0, PT, R11, 0x1, PT ;  /* 0x000000010b00780c */ /* 0x004fc60003f05270 */
[----:B------:R-:W-:Y:S02]  /*f2c0*/  VIADD R9, R4, UR8 ;  /* 0x0000000804097c36 */ /* 0x000fe40008000000 */
[----:B------:R-:W-:Y:S01]  /*f2d0*/  IMAD R3, R213, UR7, R3 ;  /* 0x00000007d5037c24 */ /* 0x000fe2000f8e0203 */
[----:B------:R-:W-:Y:S01]  /*f2e0*/  ULDC.64 UR6, c[0x0][0xbf0] ;  /* 0x0002fc0000067ab9 */ /* 0x000fe20000000a00 */
[----:B------:R-:W-:Y:S02]  /*f2f0*/  IMAD.MOV.U32 R5, RZ, RZ, R9 ;  /* 0x000000ffff057224 */ /* 0x000fe400078e0009 */
[----:B------:R-:W-:Y:S02]  /*f300*/  IMAD R7, R222, UR6, RZ ;  /* 0x00000006de077c24 */ /* 0x000fe4000f8e02ff */
[C---:B------:R-:W-:Y:S02]  /*f310*/  IMAD.WIDE.U32 R2, R21.reuse, UR6, R2 ;  /* 0x0000000615027c25 */ /* 0x040fe4000f8e0002 */
[----:B------:R-:W1:Y:S02]  /*f320*/  @P0 LDC R8, c[0x0][0xcec] ;  /* 0x00033b00ff080b82 */ /* 0x000e640000000800 */
[----:B------:R-:W-:Y:S01]  /*f330*/  IMAD R7, R21, UR7, R7 ;  /* 0x0000000715077c24 */ /* 0x000fe2000f8e0207 */
[----:B------:R-:W-:-:S04]  /*f340*/  ULDC.64 UR6, c[0x0][0xbe0] ;  /* 0x0002f80000067ab9 */ /* 0x000fc80000000a00 */
[----:B------:R-:W-:Y:S01]  /*f350*/  IADD3 R3, R3, R7, RZ ;  /* 0x0000000703037210 */ /* 0x000fe20007ffe0ff */
[----:B------:R-:W2:Y:S01]  /*f360*/  @P0 LDC R13, c[0x0][0xcf0] ;  /* 0x00033c00ff0d0b82 */ /* 0x000ea20000000800 */
[----:B-1----:R-:W-:-:S05]  /*f370*/  @P0 IMAD.HI.U32 R4, R9, R8, RZ ;  /* 0x0000000809040227 */ /* 0x002fca00078e00ff */
[----:B--2---:R-:W-:-:S04]  /*f380*/  @P0 SHF.R.U32.HI R5, RZ, R13, R4 ;  /* 0x0000000dff050219 */ /* 0x004fc80000011604 */
        /* <DEDUP_REMOVED lines=8> */
[----:B------:R-:W-:Y:S01]  /*f410*/  ULDC.64 UR6, c[0x0][0xbd8] ;  /* 0x0002f60000067ab9 */ /* 0x000fe20000000a00 */
        /* <DEDUP_REMOVED lines=17> */
[----:B------:R1:W2:Y:S01]  /*f530*/  SHFL.IDX PT, R2, R5, RZ, 0x181f ;  /* 0x00181fff05027589 */ /* 0x0002a200000e0000 */
[----:B------:R-:W-:Y:S01]  /*f540*/  VIADD R15, R7, 0x40 ;  /* 0x00000040070f7836 */ /* 0x000fe20000000000 */
[----:B------:R-:W-:-:S02]  /*f550*/  SHF.R.S32.HI R12, RZ, 0x1f, R7 ;  /* 0x0000001fff0c7819 */ /* 0x000fc40000011407 */
[----:B------:R1:W3:Y:S01]  /*f560*/  SHFL.IDX PT, R0, R4, RZ, 0x181f ;  /* 0x00181fff04007589 */ /* 0x0002e200000e0000 */
[----:B0-----:R-:W-:Y:S02]  /*f570*/  SHF.R.S32.HI R10, RZ, 0x1f, R9 ;  /* 0x0000001fff0a7819 */ /* 0x001fe40000011409 */
        /* <DEDUP_REMOVED lines=8> */
[----:B--2---:R-:W-:-:S04]  /*f600*/  @!P5 LEA R18, P6, R7, R2, 0x1 ;  /* 0x000000020712d211 */ /* 0x004fc800078c08ff */
[----:B---3--:R-:W-:Y:S02]  /*f610*/  @!P5 LEA.HI.X R19, R7, R0, R12, 0x1, P6 ;  /* 0x000000000713d211 */ /* 0x008fe400030f0c0c */
        /* <DEDUP_REMOVED lines=10> */
.L_x_5771:
[----:B------:R-:W-:Y:S05]  /*f6c0*/  BSYNC B1 ;  /* 0x0000000000017941 */ /* 0x000fea0003800000 */
.L_x_5770:
[----:B---3--:R3:W4:Y:S01]  /*f6d0*/  SHFL.IDX PT, R0, R4, 0x1, 0x181f ;  /* 0x00381f0004007f89 */ /* 0x00872200000e0000 */
[----:B------:R-:W-:Y:S03]  /*f6e0*/  BSSY B1, `(.L_x_5772) ;  /* 0x0000014000017945 */ /* 0x000fe60003800000 */
[----:B0-2---:R3:W0:Y:S01]  /*f6f0*/  SHFL.IDX PT, R2, R5, 0x1, 0x181f ;  /* 0x00381f0005027f89 */ /* 0x00562200000e0000 */
        /* <DEDUP_REMOVED lines=18> */
.L_x_5773:
[----:B------:R-:W-:Y:S05]  /*f820*/  BSYNC B1 ;  /* 0x0000000000017941 */ /* 0x000fea0003800000 */
.L_x_5772:
[----:B----4-:R4:W1:Y:S01]  /*f830*/  SHFL.IDX PT, R0, R4, 0x2, 0x181f ;  /* 0x00581f0004007f89 */ /* 0x01086200000e0000 */
        /* <DEDUP_REMOVED lines=11> */
[----:B-1----:R-:W-:Y:S02]  /*f8f0*/  @!P3 LEA.HI.X R19, R7, R0, R12, 0x1, P6 ;  /* 0x000000000713b211 */ /* 0x002fe400030f0c0c */
        /* <DEDUP_REMOVED lines=8> */
.L_x_5775:
[----:B------:R-:W-:Y:S05]  /*f980*/  BSYNC B1 ;  /* 0x0000000000017941 */ /* 0x000fea0003800000 */
.L_x_5774:
[----:B-1----:R-:W-:Y:S01]  /*f990*/  VIADD R0, R8, 0x60 ;  /* 0x0000006008007836 */ /* 0x002fe20000000000 */
[----:B---34-:R-:W1:Y:S04]  /*f9a0*/  SHFL.IDX PT, R4, R4, 0x3, 0x181f ;  /* 0x00781f0004047f89 */ /* 0x018e6800000e0000 */
[----:B------:R-:W-:Y:S01]  /*f9b0*/  ISETP.GE.AND P0, PT, R0, R11, PT ;  /* 0x0000000b0000720c */ /* 0x000fe20003f06270 */
[----:B0-2---:R0:W2:-:S12]  /*f9c0*/  SHFL.IDX PT, R2, R5, 0x3, 0x181f ;  /* 0x00781f0005027f89 */ /* 0x00509800000e0000 */
[----:B0-----:R-:W-:Y:S05]  /*f9d0*/  @P0 BRA `(.L_x_5764) ;  /* 0x0000000000440947 */ /* 0x001fea0003800000 */
[----:B------:R-:W-:Y:S02]  /*f9e0*/  ULDC UR6, c[0x0][0xbc8] ;  /* 0x0002f20000067ab9 */ /* 0x000fe40000000800 */
[----:B------:R-:W-:Y:S02]  /*f9f0*/  ISETP.GE.AND P3, PT, R7, UR6, PT ;  /* 0x0000000607007c0c */ /* 0x000fe4000bf66270 */
[----:B------:R-:W-:Y:S02]  /*fa00*/  ISETP.GE.AND P2, PT, R15, UR6, PT ;  /* 0x000000060f007c0c */ /* 0x000fe4000bf46270 */
[----:B------:R-:W-:Y:S02]  /*fa10*/  ISETP.GE.AND P1, PT, R9, UR6, PT ;  /* 0x0000000609007c0c */ /* 0x000fe4000bf26270 */
[----:B------:R-:W-:-:S07]  /*fa20*/  ISETP.GE.AND P0, PT, R13, UR6, PT ;  /* 0x000000060d007c0c */ /* 0x000fce000bf06270 */
[----:B--2---:R-:W-:-:S04]  /*fa30*/  @!P3 LEA R18, P4, R7, R2, 0x1 ;  /* 0x000000020712b211 */ /* 0x004fc800078808ff */
[----:B-1----:R-:W-:Y:S02]  /*fa40*/  @!P3 LEA.HI.X R19, R7, R4, R12, 0x1, P4 ;  /* 0x000000040713b211 */ /* 0x002fe400020f0c0c */
        /* <DEDUP_REMOVED lines=10> */
.L_x_5764:
[----:B------:R-:W-:Y:S05]  /*faf0*/  BSYNC B0 ;  /* 0x0000000000007941 */ /* 0x000fea0003800000 */
.L_x_5754:
[----:B------:R-:W-:Y:S02]  /*fb00*/  ULDC UR6, c[0x0][0xd3c] ;  /* 0x00034f0000067ab9 */ /* 0x000fe40000000800 */
[----:B------:R-:W-:-:S06]  /*fb10*/  UISETP.GE.AND UP0, UPT, UR5, UR6, UPT ;  /* 0x000000060500728c */ /* 0x000fcc000bf06270 */
[----:B------:R-:W-:-:S13]  /*fb20*/  PLOP3.LUT P0, PT, PT, PT, UP0, 0x80, 0x0 ;  /* 0x000000000000781c */ /* 0x000fda0003f0f008 */
[----:B------:R-:W-:Y:S05]  /*fb30*/  @!P0 BRA `(.L_x_5776) ;  /* 0xffffff1400688947 */ /* 0x000fea000383ffff */
[----:B------:R-:W-:Y:S05]  /*fb40*/  EXIT ;  /* 0x000000000000794d */ /* 0x000fea0003800000 */
.L_x_5710:
        /* <DEDUP_REMOVED lines=16> */
.L_x_5777:
        /* <DEDUP_REMOVED lines=40> */
[----:B------:R-:W-:Y:S01]  /*fed0*/  MOV R8, R3 ;  /* 0x0000000300087202 */ /* 0x000fe20000000f00 */
[----:B------:R-:W-:Y:S01]  /*fee0*/  UMOV UR4, URZ ;  /* 0x0000003f00047c82 */ /* 0x000fe20008000000 */
[----:B------:R-:W-:-:S05]  /*fef0*/  ULDC UR5, c[0x0][0xd38] ;  /* 0x00034e0000057ab9 */ /* 0x000fca0000000800 */
.L_x_5781:
        /* <DEDUP_REMOVED lines=35> */
.L_x_5779:
        /* <DEDUP_REMOVED lines=13> */
.L_x_5782:
        /* <DEDUP_REMOVED lines=21> */
[----:B------:R-:W-:Y:S02]  /*10350*/  IADD3 R11, R10, 0xffffffe, RZ ;  /* 0x0ffffffe0a0b7810 */ /* 0x000fe40007ffe0ff */
[----:B------:R-:W-:Y:S02]  /*10360*/  LOP3.LUT R8, R5, R6, RZ, 0x3c, !PT ;  /* 0x0000000605087212 */ /* 0x000fe400078e3cff */
        /* <DEDUP_REMOVED lines=39> */
.L_x_5783:
        /* <DEDUP_REMOVED lines=12> */
[----:B0-----:R-:W-:-:S05]  /*106a0*/  IADD3 R11, RZ, -R3, RZ ;  /* 0x80000003ff0b7210 */ /* 0x001fca0007ffe0ff */
        /* <DEDUP_REMOVED lines=48> */
.L_x_5784:
[----:B------:R-:W-:-:S04]  /*109b0*/  LOP3.LUT R17, RZ, R2, RZ, 0x33, !PT ;  /* 0x00000002ff117212 */ /* 0x000fc800078e33ff */
[----:B------:R-:W-:Y:S01]  /*109c0*/  IADD3 R17, R6, R17, RZ ;  /* 0x0000001106117210 */ /* 0x000fe20007ffe0ff */
[----:B------:R-:W-:Y:S06]  /*109d0*/  BRA `(.L_x_5785) ;  /* 0x0000000000147947 */ /* 0x000fec0003800000 */
.L_x_5780:
[----:B------:R-:W-:Y:S01]  /*109e0*/  ULDC UR4, c[0x0][0xd3c] ;  /* 0x00034f0000047ab9 */ /* 0x000fe20000000800 */
[----:B------:R-:W-:Y:S02]  /*109f0*/  IMAD.MOV.U32 R17, RZ, RZ, RZ ;  /* 0x000000ffff117224 */ /* 0x000fe400078e00ff */
[----:B------:R-:W-:Y:S02]  /*10a00*/  IMAD.U32 R16, RZ, RZ, UR6 ;  /* 0x00000006ff107e24 */ /* 0x000fe4000f8e00ff */
[----:B------:R-:W-:Y:S02]  /*10a10*/  IMAD.MOV.U32 R18, RZ, RZ, RZ ;  /* 0x000000ffff127224 */ /* 0x000fe400078e00ff */
[----:B------:R-:W-:-:S07]  /*10a20*/  IMAD.U32 R19, RZ, RZ, UR4 ;  /* 0x00000004ff137e24 */ /* 0x000fce000f8e00ff */
.L_x_5785:
[----:B------:R-:W-:-:S13]  /*10a30*/  ISETP.NE.AND P0, PT, R7, RZ, PT ;  /* 0x000000ff0700720c */ /* 0x000fda0003f05270 */
[----:B------:R-:W0:Y:S01]  /*10a40*/  @!P0 S2R R3, SR_CgaCtaId ;  /* 0x0000000000038919 */ /* 0x000e220000008800 */
[----:B------:R-:W-:-:S04]  /*10a50*/  @!P0 MOV R2, 0x400 ;  /* 0x0000040000028802 */ /* 0x000fc80000000f00 */
[----:B0-----:R-:W-:-:S05]  /*10a60*/  @!P0 LEA R2, R3, R2, 0x18 ;  /* 0x0000000203028211 */ /* 0x001fca00078ec0ff */
[----:B------:R1:W-:Y:S01]  /*10a70*/  @!P0 STS.128 [R2+0x324d0], R16 ;  /* 0x0324d01002008388 */ /* 0x0003e20000000c00 */
[----:B------:R-:W-:Y:S06]  /*10a80*/  BAR.ARV 0x5, 0x180 ;  /* 0x0146000000007b1d */ /* 0x000fec0000002000 */
.L_x_5778:
        /* <DEDUP_REMOVED lines=31> */
.L_x_5855:
        /* <DEDUP_REMOVED lines=39> */
[----:B---3--:R-:W-:Y:S05]  /*10ef0*/  @P0 BRA `(.L_x_5787) ;  /* 0x0000000000200947 */ /* 0x008fea0003800000 */
        /* <DEDUP_REMOVED lines=8> */
.L_x_5787:
[----:B------:R-:W-:Y:S01]  /*10f80*/  ULDC.64 UR4, c[0x0][0xb18] ;  /* 0x0002c60000047ab9 */ /* 0x000fe20000000a00 */
[----:B------:R-:W-:Y:S02]  /*10f90*/  MOV R28, R34 ;  /* 0x00000022001c7202 */ /* 0x000fe40000000f00 */
[----:B------:R-:W-:-:S04]  /*10fa0*/  ISETP.NE.U32.AND P0, PT, RZ, UR4, PT ;  /* 0x00000004ff007c0c */ /* 0x000fc8000bf05070 */
[----:B------:R-:W-:-:S13]  /*10fb0*/  ISETP.NE.AND.EX P0, PT, RZ, UR5, PT, P0 ;  /* 0x00000005ff007c0c */ /* 0x000fda000bf05300 */
[----:B------:R-:W-:Y:S05]  /*10fc0*/  @!P0 BRA `(.L_x_5788) ;  /* 0x0000000000108947 */ /* 0x000fea0003800000 */
[----:B-1----:R-:W-:-:S04]  /*10fd0*/  IADD3 R2, P0, R31, UR4, RZ ;  /* 0x000000041f027c10 */ /* 0x002fc8000ff1e0ff */
[----:B------:R-:W-:-:S05]  /*10fe0*/  IADD3.X R3, R33, UR5, RZ, P0, !PT ;  /* 0x0000000521037c10 */ /* 0x000fca00087fe4ff */
[----:B------:R1:W5:Y:S01]  /*10ff0*/  LDG.E R25, desc[UR36][R2.64] ;  /* 0x0000002402197981 */ /* 0x000362000c1e1900 */
[----:B------:R-:W-:Y:S05]  /*11000*/  BRA `(.L_x_5789) ;  /* 0x0000000000247947 */ /* 0x000fea0003800000 */
.L_x_5788:
        /* <DEDUP_REMOVED lines=9> */
.L_x_5789:
[----:B------:R-:W3:Y:S01]  /*110a0*/  LDL R4, [R1+0x4] ;  /* 0x0000040001047983 */ /* 0x000ee20000100800 */
[----:B012---:R-:W0:Y:S01]  /*110b0*/  LDC R0, c[0x0][0x448] ;  /* 0x00011200ff007b82 */ /* 0x007e220000000800 */
[----:B-----5:R-:W-:Y:S01]  /*110c0*/  IMAD.IADD R25, R25, 0x1, -R32 ;  /* 0x0000000119197824 */ /* 0x020fe200078e0a20 */
[----:B------:R-:W-:Y:S01]  /*110d0*/  LOP3.LUT R23, R23, 0xfffeffff, RZ, 0xc0, !PT ;  /* 0xfffeffff17177812 */ /* 0x000fe200078ec0ff */
[----:B------:R-:W-:Y:S01]  /*110e0*/  BSSY B0, `(.L_x_5790) ;  /* 0x0000038000007945 */ /* 0x000fe20003800000 */
[----:B0-----:R-:W-:Y:S01]  /*110f0*/  ISETP.NE.AND P0, PT, R0, 0x1, PT ;  /* 0x000000010000780c */ /* 0x001fe20003f05270 */
[----:B------:R-:W-:-:S04]  /*11100*/  IMAD.SHL.U32 R0, R17, 0x80, RZ ;  /* 0x0000008011007824 */ /* 0x000fc800078e00ff */
[----:B------:R-:W-:-:S08]  /*11110*/  VIADD R0, R0, 0x7f ;  /* 0x0000007f00007836 */ /* 0x000fd00000000000 */
[----:B------:R-:W0:Y:S01]  /*11120*/  @P0 LDC R3, c[0x0][0x44c] ;  /* 0x00011300ff030b82 */ /* 0x000e220000000800 */
[----:B------:R-:W-:-:S07]  /*11130*/  @P0 LOP3.LUT R23, R23, 0x10000, RZ, 0xfc, !PT ;  /* 0x0001000017170812 */ /* 0x000fce00078efcff */
[----:B------:R-:W1:Y:S01]  /*11140*/  @P0 LDC R5, c[0x0][0x450] ;  /* 0x00011400ff050b82 */ /* 0x000e620000000800 */
[----:B0-----:R-:W-:-:S05]  /*11150*/  @P0 IMAD.HI.U32 R2, R0, R3, RZ ;  /* 0x0000000300020227 */ /* 0x001fca00078e00ff */
[----:B-1----:R-:W-:Y:S01]  /*11160*/  @P0 SHF.R.U32.HI R0, RZ, R5, R2 ;  /* 0x00000005ff000219 */ /* 0x002fe20000011602 */
[----:B------:R-:W-:-:S04]  /*11170*/  VIADD R2, R25, 0x5f ;  /* 0x0000005f19027836 */ /* 0x000fc80000000000 */
[----:B------:R-:W-:Y:S01]  /*11180*/  IMAD.HI R2, R2, 0x2aaaaaab, RZ ;  /* 0x2aaaaaab02027827 */ /* 0x000fe200078e02ff */
[----:B---3--:R-:W-:-:S05]  /*11190*/  IADD3 R3, R25, 0x60, -R4 ;  /* 0x0000006019037810 */ /* 0x008fca0007ffe804 */
        /* <DEDUP_REMOVED lines=44> */
.L_x_5791:
[----:B------:R-:W-:Y:S05]  /*11460*/  BSYNC B0 ;  /* 0x0000000000007941 */ /* 0x000fea0003800000 */
.L_x_5790:
        /* <DEDUP_REMOVED lines=23> */
.L_x_5793:
        /* <DEDUP_REMOVED lines=20> */
.L_x_5796:
[----:B------:R-:W-:Y:S05]  /*11720*/  BSYNC B6 ;  /* 0x0000000000067941 */ /* 0x000fea0003800000 */
.L_x_5795:
        /* <DEDUP_REMOVED lines=20> */
.L_x_5799:
        /* <DEDUP_REMOVED lines=15> */
.L_x_5798:
[----:B------:R-:W-:Y:S05]  /*11960*/  BSYNC B6 ;  /* 0x0000000000067941 */ /* 0x000fea0003800000 */
.L_x_5797:
        /* <DEDUP_REMOVED lines=9> */
[----:B------:R3:W5:Y:S01]  /*11a00*/  @P0 LDG.E R28, desc[UR36][R2.64] ;  /* 0x00000024021c0981 */ /* 0x000762000c1e1900 */
[----:B------:R-:W-:Y:S01]  /*11a10*/  LOP3.LUT R23, R23, 0xfffffffe, RZ, 0xc0, !PT ;  /* 0xfffffffe17177812 */ /* 0x000fe200078ec0ff */
[----:B------:R-:W-:Y:S01]  /*11a20*/  UMOV UR5, 0xffffffff ;  /* 0xffffffff00057882 */ /* 0x000fe20000000000 */
[----:B------:R-:W4:Y:S02]  /*11a30*/  S2R R21, SR_TID.X ;  /* 0x0000000000157919 */ /* 0x000f240000002100 */
[----:B------:R-:W-:Y:S01]  /*11a40*/  LOP3.LUT R23, R23, 0xffffffef, RZ, 0xc0, !PT ;  /* 0xffffffef17177812 */ /* 0x000fe200078ec0ff */
[----:B-1----:R-:W-:-:S05]  /*11a50*/  IMAD.SHL.U32 R20, R20, 0x8, RZ ;  /* 0x0000000814147824 */ /* 0x002fca00078e00ff */
[----:B------:R-:W-:-:S04]  /*11a60*/  LOP3.LUT R20, R20, 0x38, RZ, 0xc0, !PT ;  /* 0x0000003814147812 */ /* 0x000fc800078ec0ff */
[C---:B------:R-:W-:Y:S02]  /*11a70*/  LOP3.LUT R4, R20.reuse, 0x40, RZ, 0xfc, !PT ;  /* 0x0000004014047812 */ /* 0x040fe400078efcff */
[----:B------:R-:W-:Y:S02]  /*11a80*/  LOP3.LUT R20, R20, 0x80, RZ, 0xfc, !PT ;  /* 0x0000008014147812 */ /* 0x000fe400078efcff */
[----:B------:R-:W-:Y:S02]  /*11a90*/  ISETP.GE.AND P1, PT, R4, UR4, PT ;  /* 0x0000000404007c0c */ /* 0x000fe4000bf26270 */
[----:B------:R-:W-:Y:S02]  /*11aa0*/  ISETP.GE.AND P0, PT, R20, UR4, PT ;  /* 0x0000000414007c0c */ /* 0x000fe4000bf06270 */
[----:B------:R-:W1:Y:S09]  /*11ab0*/  S2R R20, SR_TID.X ;  /* 0x0000000000147919 */ /* 0x000e720000002100 */
[----:B------:R-:W-:Y:S01]  /*11ac0*/  @P1 LOP3.LUT R23, R23, 0x10, RZ, 0xfc, !PT ;  /* 0x0000001017171812 */ /* 0x000fe200078efcff */
[----:B----4-:R-:W-:-:S05]  /*11ad0*/  IMAD.SHL.U32 R21, R21, 0x8, RZ ;  /* 0x0000000815157824 */ /* 0x010fca00078e00ff */
[----:B------:R-:W-:-:S04]  /*11ae0*/  LOP3.LUT R21, R21, 0x38, RZ, 0xc0, !PT ;  /* 0x0000003815157812 */ /* 0x000fc800078ec0ff */
[C---:B------:R-:W-:Y:S02]  /*11af0*/  ISETP.GE.AND P2, PT, R21.reuse, UR4, PT ;  /* 0x0000000415007c0c */ /* 0x040fe4000bf46270 */
[----:B------:R-:W-:Y:S02]  /*11b00*/  LOP3.LUT R21, R21, 0xc0, RZ, 0xfc, !PT ;  /* 0x000000c015157812 */ /* 0x000fe400078efcff */
[----:B-1----:R-:W-:-:S09]  /*11b10*/  LOP3.LUT R20, R20, 0x7f, RZ, 0xc0, !PT ;  /* 0x0000007f14147812 */ /* 0x002fd200078ec0ff */
[----:B------:R-:W-:Y:S02]  /*11b20*/  @P2 LOP3.LUT R23, R23, 0x1, RZ, 0xfc, !PT ;  /* 0x0000000117172812 */ /* 0x000fe400078efcff */
[----:B------:R-:W-:Y:S02]  /*11b30*/  SHF.R.U32.HI R4, RZ, 0x3, R20 ;  /* 0x00000003ff047819 */ /* 0x000fe40000011614 */
[----:B------:R-:W1:Y:S01]  /*11b40*/  S2R R20, SR_TID.X ;  /* 0x0000000000147919 */ /* 0x000e620000002100 */
[----:B------:R-:W-:-:S04]  /*11b50*/  LOP3.LUT R23, R23, 0xfffffff7, RZ, 0xc0, !PT ;  /* 0xfffffff717177812 */ /* 0x000fc800078ec0ff */
[----:B------:R-:W-:Y:S02]  /*11b60*/  @P0 LOP3.LUT R23, R23, 0x8, RZ, 0xfc, !PT ;  /* 0x0000000817170812 */ /* 0x000fe400078efcff */
[----:B------:R-:W-:Y:S02]  /*11b70*/  ISETP.GE.AND P0, PT, R21, UR4, PT ;  /* 0x0000000415007c0c */ /* 0x000fe4000bf06270 */
[----:B------:R-:W-:-:S11]  /*11b80*/  LOP3.LUT R23, R23, 0xfffffffb, RZ, 0xc0, !PT ;  /* 0xfffffffb17177812 */ /* 0x000fd600078ec0ff */
[----:B------:R-:W-:Y:S01]  /*11b90*/  @P0 LOP3.LUT R23, R23, 0x4, RZ, 0xfc, !PT ;  /* 0x0000000417170812 */ /* 0x000fe200078efcff */
[----:B-1----:R-:W-:-:S05]  /*11ba0*/  IMAD.SHL.U32 R20, R20, 0x10, RZ ;  /* 0x0000001014147824 */ /* 0x002fca00078e00ff */
[----:B------:R-:W-:Y:S01]  /*11bb0*/  LOP3.LUT R20, R4, 0x70, R20, 0xf8, !PT ;  /* 0x0000007004147812 */ /* 0x000fe200078ef814 */
[----:B--2---:R-:W-:-:S04]  /*11bc0*/  VIADD R0, R0, 0xffffffff ;  /* 0xffffffff00007836 */ /* 0x004fc80000000000 */
[----:B------:R-:W-:Y:S01]  /*11bd0*/  IMAD R37, R0, 0x60, R20 ;  /* 0x0000006000257824 */ /* 0x000fe200078e0214 */
[----:B0--3--:R-:W-:Y:S06]  /*11be0*/  BRA.DIV UR5, `(.L_x_5800) ;  /* 0x0000005205147947 */ /* 0x009fec000b800000 */
.L_x_5873:
        /* <DEDUP_REMOVED lines=20> */
[----:B------:R-:W-:Y:S01]  /*11d30*/  @!P0 IMAD.IADD R7, R3, 0x1, R7 ;  /* 0x0000000103078824 */ /* 0x000fe200078e0207 */
[----:B------:R-:W-:-:S05]  /*11d40*/  SEL R3, RZ, 0x1, P2 ;  /* 0x00000001ff037807 */ /* 0x000fca0001000000 */
[----:B------:R1:W-:Y:S01]  /*11d50*/  STL [R1+0x20], R3 ;  /* 0x0000200301007387 */ /* 0x0003e20000100800 */
[----:B0-----:R-:W-:-:S04]  /*11d60*/  @!P0 LEA R4, P1, R2, R4, 0x2 ;  /* 0x0000000402048211 */ /* 0x001fc800078210ff */
[----:B------:R-:W-:Y:S01]  /*11d70*/  @!P0 LEA.HI.X R5, R2, R5, R7, 0x2, P1 ;  /* 0x0000000502058211 */ /* 0x000fe200008f1407 */
[----:B------:R-:W-:-:S04]  /*11d80*/  IMAD.MOV R2, RZ, RZ, -R6 ;  /* 0x000000ffff027224 */ /* 0x000fc800078e0a06 */
[----:B------:R-:W-:Y:S01]  /*11d90*/  IMAD R37, R8, R2, R37 ;  /* 0x0000000208257224 */ /* 0x000fe200078e0225 */
[----:B------:R1:W5:Y:S01]  /*11da0*/  @!P0 LDG.E R36, desc[UR36][R4.64] ;  /* 0x0000002404248981 */ /* 0x000362000c1e1900 */
[----:B------:R-:W-:Y:S01]  /*11db0*/  IMAD.U32 R2, RZ, RZ, UR38 ;  /* 0x00000026ff027e24 */ /* 0x000fe2000f8e00ff */
[----:B------:R-:W-:Y:S02]  /*11dc0*/  ISETP.GT.U32.AND P1, PT, R20, 0x5f, PT ;  /* 0x0000005f1400780c */ /* 0x000fe40003f24070 */
[----:B------:R-:W-:Y:S02]  /*11dd0*/  LOP3.LUT R23, R23, 0xfffffbff, RZ, 0xc0, !PT ;  /* 0xfffffbff17177812 */ /* 0x000fe400078ec0ff */
[----:B------:R-:W-:Y:S02]  /*11de0*/  ISETP.NE.AND P0, PT, R2, 0x3, PT ;  /* 0x000000030200780c */ /* 0x000fe40003f05270 */
[----:B------:R-:W-:-:S11]  /*11df0*/  LOP3.LUT R18, R18, 0xffff, RZ, 0xc0, !PT ;  /* 0x0000ffff12127812 */ /* 0x000fd600078ec0ff */
[----:B------:R-:W-:-:S04]  /*11e00*/  @P0 LOP3.LUT R23, R23, 0x400, RZ, 0xfc, !PT ;  /* 0x0000040017170812 */ /* 0x000fc800078efcff */
[----:B------:R-:W-:-:S04]  /*11e10*/  LOP3.LUT R23, R23, 0xffffffdf, RZ, 0xc0, !PT ;  /* 0xffffffdf17177812 */ /* 0x000fc800078ec0ff */
[----:B------:R-:W-:Y:S01]  /*11e20*/  @P1 LOP3.LUT R23, R23, 0x20, RZ, 0xfc, !PT ;  /* 0x0000002017171812 */ /* 0x000fe200078efcff */
[----:B-1----:R-:W-:Y:S06]  /*11e30*/  @!P0 BRA `(.L_x_5801) ;  /* 0x0000000000048947 */ /* 0x002fec0003800000 */
[----:B------:R-:W-:Y:S01]  /*11e40*/  BPT.TRAP 0x1 ;  /* 0x000000040000795c */ /* 0x000fe20000300000 */
.L_x_5801:
[----:B------:R-:W-:Y:S01]  /*11e50*/  IMAD R31, R0, -0x60, R25 ;  /* 0xffffffa0001f7824 */ /* 0x000fe200078e0219 */
[----:B------:R-:W-:Y:S01]  /*11e60*/  LEA R25, R24, R22, 0x3 ;  /* 0x0000001618197211 */ /* 0x000fe200078e18ff */
[----:B------:R-:W-:Y:S01]  /*11e70*/  BSSY B0, `(.L_x_5802) ;  /* 0x0000004000007945 */ /* 0x000fe20003800000 */
[----:B------:R-:W-:-:S04]  /*11e80*/  SHF.L.U32 R0, R27, 0x1f, RZ ;  /* 0x0000001f1b007819 */ /* 0x000fc800000006ff */
[----:B------:R-:W0:Y:S02]  /*11e90*/  SYNCS.PHASECHK.TRANS64.TRYWAIT P0, [R25+URZ+0x32440], R0 ;  /* 0x03244000190075a7 */ /* 0x000e24000800017f */
[----:B0-----:R-:W-:Y:S05]  /*11ea0*/  @!P0 BRA `(.L_x_5803) ;  /* 0x0000004c00988947 */ /* 0x001fea0003800000 */
.L_x_5874:
[----:B------:R-:W-:Y:S05]  /*11eb0*/  BSYNC B0 ;  /* 0x0000000000007941 */ /* 0x000fea0003800000 */
.L_x_5802:
        /* <DEDUP_REMOVED lines=87> */
.L_x_5888:
        /* <DEDUP_REMOVED lines=10> */
.L_x_5805:
        /* <DEDUP_REMOVED lines=10> */
.L_x_5806:
[----:B------:R1:W5:Y:S01]  /*12570*/  LDL.LU R0, [R1+0x8] ;  /* 0x0000080001007983 */ /* 0x0003620000300800 */
[----:B------:R-:W-:Y:S01]  /*12580*/  LOP3.LUT P0, RZ, R23, 0x40, RZ, 0xc0, !PT ;  /* 0x0000004017ff7812 */ /* 0x000fe2000780c0ff */
[----:B------:R1:W-:-:S12]  /*12590*/  SYNCS.ARRIVE.TRANS64.A1T0 RZ, [R25+URZ+0x32430], RZ ;  /* 0x032430ff19ff79a7 */ /* 0x0003d8000810003f */
[----:B------:R-:W-:Y:S05]  /*125a0*/  WARPSYNC.ALL ;  /* 0x0000000000007948 */ /* 0x000fea0003800000 */
[----:B0-----:R-:W-:Y:S01]  /*125b0*/  SEL R2, R34, RZ, !P0 ;  /* 0x000000ff22027207 */ /* 0x001fe20004000000 */
[----:B------:R-:W-:Y:S04]  /*125c0*/  BSSY B6, `(.L_x_5807) ;  /* 0x000001a000067945 */ /* 0x000fe80003800000 */
[----:B------:R0:W-:Y:S01]  /*125d0*/  STL [R1], R2 ;  /* 0x0000000201007387 */ /* 0x0001e20000100800 */
[----:B------:R-:W-:Y:S01]  /*125e0*/  BAR.SYNC.DEFER_BLOCKING 0x8, 0x180 ;  /* 0x0206000000007b1d */ /* 0x000fe20000010000 */
[----:B-----5:R-:W-:Y:S01]  /*125f0*/  SEL R34, R0, RZ, !P0 ;  /* 0x000000ff00227207 */ /* 0x020fe20004000000 */
[----:B------:R-:W-:-:S04]  /*12600*/  VIADD R0, R22, 0x18400 ;  /* 0x0001840016007836 */ /* 0x000fc80000000000 */
[----:B------:R0:W-:Y:S01]  /*12610*/  STL [R1+0xc], R34 ;  /* 0x00000c2201007387 */ /* 0x0001e20000100800 */
[----:B------:R-:W-:Y:S02]  /*12620*/  LOP3.LUT P0, RZ, R0, 0x3ff, RZ, 0xc0, !PT ;  /* 0x000003ff00ff7812 */ /* 0x000fe4000780c0ff */
[----:B------:R-:W-:-:S05]  /*12630*/  SHF.R.S32.HI R0, RZ, 0x1f, R35 ;  /* 0x0000001fff007819 */ /* 0x000fca0000011423 */
[----:B------:R0:W-:Y:S06]  /*12640*/  STL [R1+0x8], R0 ;  /* 0x0000080001007387 */ /* 0x0001ec0000100800 */
[----:B------:R-:W-:Y:S05]  /*12650*/  @!P0 BRA `(.L_x_5808) ;  /* 0x0000000000408947 */ /* 0x000fea0003800000 */
        /* <DEDUP_REMOVED lines=15> */
[----:B01----:R-:W-:Y:S05]  /*12750*/  CALL.ABS.NOINC R2 ;  /* 0x0000000002007343 */ /* 0x003fea0003c00000 */
.L_x_5808:
[----:B------:R-:W-:Y:S05]  /*12760*/  BSYNC B6 ;  /* 0x0000000000067941 */ /* 0x000fea0003800000 */
.L_x_5807:
[----:B------:R-:W2:Y:S01]  /*12770*/  LDL R4, [R1+0x8] ;  /* 0x0000080001047983 */ /* 0x000ea20000100800 */
[----:B0-----:R-:W0:Y:S01]  /*12780*/  S2R R2, SR_TID.X ;  /* 0x0000000000027919 */ /* 0x001e220000002100 */
[----:B------:R-:W-:Y:S01]  /*12790*/  IMAD.MOV.U32 R21, RZ, RZ, R34 ;  /* 0x000000ffff157224 */ /* 0x000fe200078e0022 */
[----:B------:R-:W-:Y:S01]  /*127a0*/  ULDC.64 UR4, c[0x0][0x298] ;  /* 0x0000a60000047ab9 */ /* 0x000fe20000000a00 */
[----:B------:R-:W3:Y:S01]  /*127b0*/  LDC R5, c[0x0][0x448] ;  /* 0x00011200ff057b82 */ /* 0x000ee20000000800 */
[----:B------:R-:W4:Y:S01]  /*127c0*/  LDL R20, [R1] ;  /* 0x0000000001147983 */ /* 0x000f220000100800 */
[----:B------:R-:W5:Y:S01]  /*127d0*/  S2R R34, SR_TID.X ;  /* 0x0000000000227919 */ /* 0x000f620000002100 */
[----:B0-----:R-:W-:-:S04]  /*127e0*/  LOP3.LUT R2, R2, 0x7f, RZ, 0xc0, !PT ;  /* 0x0000007f02027812 */ /* 0x001fc800078ec0ff */
[----:B------:R-:W-:Y:S02]  /*127f0*/  SHF.R.U32.HI R0, RZ, 0x3, R2 ;  /* 0x00000003ff007819 */ /* 0x000fe40000011602 */
[----:B------:R-:W0:Y:S02]  /*12800*/  LDC R2, c[0x0][0x448] ;  /* 0x00011200ff027b82 */ /* 0x000e240000000800 */
[----:B0-----:R-:W-:Y:S01]  /*12810*/  ISETP.NE.AND P6, PT, R2, 0x1, PT ;  /* 0x000000010200780c */ /* 0x001fe20003fc5270 */
[----:B-----5:R-:W-:-:S12]  /*12820*/  IMAD.SHL.U32 R34, R34, 0x10, RZ ;  /* 0x0000001022227824 */ /* 0x020fd800078e00ff */
[----:B------:R-:W0:Y:S08]  /*12830*/  @P6 LDC R3, c[0x0][0x44c] ;  /* 0x00011300ff036b82 */ /* 0x000e300000000800 */
[----:B------:R-:W5:Y:S01]  /*12840*/  @P6 LDC R2, c[0x0][0x450] ;  /* 0x00011400ff026b82 */ /* 0x000f620000000800 */
[----:B------:R-:W-:-:S05]  /*12850*/  LOP3.LUT R34, R0, 0x70, R34, 0xf8, !PT ;  /* 0x0000007000227812 */ /* 0x000fca00078ef822 */
[----:B------:R-:W-:-:S04]  /*12860*/  IMAD R34, R17, 0x80, R34 ;  /* 0x0000008011227824 */ /* 0x000fc800078e0222 */
[----:B------:R-:W-:Y:S02]  /*12870*/  IMAD.MOV.U32 R0, RZ, RZ, R34 ;  /* 0x000000ffff007224 */ /* 0x000fe400078e0022 */
[----:B0-----:R-:W-:-:S05]  /*12880*/  @P6 IMAD.HI.U32 R3, R34, R3, RZ ;  /* 0x0000000322036227 */ /* 0x001fca00078e00ff */
[----:B-----5:R-:W-:Y:S01]  /*12890*/  @P6 SHF.R.U32.HI R0, RZ, R2, R3 ;  /* 0x00000002ff006219 */ /* 0x020fe20000011603 */
[----:B------:R-:W-:-:S04]  /*128a0*/  IMAD.WIDE.U32 R2, R35, UR4, RZ ;  /* 0x0000000423027c25 */ /* 0x000fc8000f8e00ff */
[----:B--2---:R-:W-:-:S04]  /*128b0*/  IMAD R4, R4, UR4, RZ ;  /* 0x0000000404047c24 */ /* 0x004fc8000f8e02ff */
[----:B------:R-:W-:Y:S01]  /*128c0*/  IMAD R4, R35, UR5, R4 ;  /* 0x0000000523047c24 */ /* 0x000fe2000f8e0204 */
[----:B------:R-:W-:-:S03]  /*128d0*/  ULDC.64 UR4, c[0x0][0x2d8] ;  /* 0x0000b60000047ab9 */ /* 0x000fc60000000a00 */
[----:B------:R-:W-:Y:S02]  /*128e0*/  IMAD.IADD R3, R3, 0x1, R4 ;  /* 0x0000000103037824 */ /* 0x000fe400078e0204 */
[----:B------:R-:W-:-:S04]  /*128f0*/  IMAD.WIDE.U32 R2, R18, UR4, R2 ;  /* 0x0000000412027c25 */ /* 0x000fc8000f8e0002 */
[----:B------:R-:W-:Y:S01]  /*12900*/  IMAD R3, R18, UR5, R3 ;  /* 0x0000000512037c24 */ /* 0x000fe2000f8e0203 */
[----:B------:R-:W-:Y:S02]  /*12910*/  ULDC.64 UR4, c[0x0][0x2e0] ;  /* 0x0000b80000047ab9 */ /* 0x000fe40000000a00 */
[----:B------:R-:W-:Y:S02]  /*12920*/  IMAD R4, R21, UR4, RZ ;  /* 0x0000000415047c24 */ /* 0x000fe4000f8e02ff */
[----:B----4-:R-:W-:-:S04]  /*12930*/  IMAD.WIDE.U32 R2, R20, UR4, R2 ;  /* 0x0000000414027c25 */ /* 0x010fc8000f8e0002 */
[----:B------:R-:W-:Y:S01]  /*12940*/  IMAD R4, R20, UR5, R4 ;  /* 0x0000000514047c24 */ /* 0x000fe2000f8e0204 */
[----:B------:R-:W-:Y:S01]  /*12950*/  ULDC.64 UR4, c[0x0][0x2d0] ;  /* 0x0000b40000047ab9 */ /* 0x000fe20000000a00 */
[----:B------:R-:W0:Y:S02]  /*12960*/  S2R R20, SR_TID.X ;  /* 0x0000000000147919 */ /* 0x000e240000002100 */
[----:B------:R-:W-:Y:S01]  /*12970*/  IMAD.IADD R3, R3, 0x1, R4 ;  /* 0x0000000103037824 */ /* 0x000fe200078e0204 */
[----:B------:R-:W-:Y:S01]  /*12980*/  SHF.R.S32.HI R4, RZ, 0x1f, R0 ;  /* 0x0000001fff047819 */ /* 0x000fe20000011400 */
[----:B------:R-:W2:Y:S04]  /*12990*/  S2R R21, SR_TID.X ;  /* 0x0000000000157919 */ /* 0x000ea80000002100 */
[----:B------:R-:W-:-:S02]  /*129a0*/  IMAD R4, R4, UR4, RZ ;  /* 0x0000000404047c24 */ /* 0x000fc4000f8e02ff */
[----:B------:R-:W-:-:S04]  /*129b0*/  IMAD.WIDE.U32 R2, R0, UR4, R2 ;  /* 0x0000000400027c25 */ /* 0x000fc8000f8e0002 */
[----:B------:R-:W-:Y:S01]  /*129c0*/  IMAD R4, R0, UR5, R4 ;  /* 0x0000000500047c24 */ /* 0x000fe2000f8e0204 */
[----:B------:R-:W-:Y:S01]  /*129d0*/  ULDC.64 UR4, c[0x0][0x2c8] ;  /* 0x0000b20000047ab9 */ /* 0x000fe20000000a00 */
[----:B------:R-:W-:-:S04]  /*129e0*/  IMAD.MOV R0, RZ, RZ, -R0 ;  /* 0x000000ffff007224 */ /* 0x000fc800078e0a00 */
[----:B---3--:R-:W-:Y:S02]  /*129f0*/  IMAD R0, R5, R0, R34 ;  /* 0x0000000005007224 */ /* 0x008fe400078e0222 */
[----:B------:R-:W-:-:S03]  /*12a00*/  IMAD.IADD R3, R3, 0x1, R4 ;  /* 0x0000000103037824 */ /* 0x000fc600078e0204 */
[----:B------:R-:W-:Y:S01]  /*12a10*/  SHF.R.S32.HI R4, RZ, 0x1f, R0 ;  /* 0x0000001fff047819 */ /* 0x000fe20000011400 */
[----:B------:R-:W-:-:S04]  /*12a20*/  IMAD.WIDE.U32 R2, R0, UR4, R2 ;  /* 0x0000000400027c25 */ /* 0x000fc8000f8e0002 */
[----:B------:R-:W-:-:S04]  /*12a30*/  IMAD R4, R4, UR4, RZ ;  /* 0x0000000404047c24 */ /* 0x000fc8000f8e02ff */
[----:B------:R-:W-:Y:S01]  /*12a40*/  IMAD R4, R0, UR5, R4 ;  /* 0x0000000500047c24 */ /* 0x000fe2000f8e0204 */
[----:B------:R-:W-:Y:S01]  /*12a50*/  ULDC.64 UR4, c[0x0][0x280] ;  /* 0x0000a00000047ab9 */ /* 0x000fe20000000a00 */
[----:B0-----:R-:W-:Y:S01]  /*12a60*/  IMAD.SHL.U32 R20, R20, 0x8, RZ ;  /* 0x0000000814147824 */ /* 0x001fe200078e00ff */
[----:B------:R-:W-:Y:S01]  /*12a70*/  LEA R0, P0, R2, UR4, 0x1 ;  /* 0x0000000402007c11 */ /* 0x000fe2000f8008ff */
[----:B------:R-:W-:Y:S01]  /*12a80*/  IMAD.IADD R4, R3, 0x1, R4 ;  /* 0x0000000103047824 */ /* 0x000fe200078e0204 */
[----:B------:R-:W-:Y:S02]  /*12a90*/  ULDC UR4, c[0x0][0x2b8] ;  /* 0x0000ae0000047ab9 */ /* 0x000fe40000000800 */
[----:B------:R-:W-:Y:S02]  /*12aa0*/  LOP3.LUT R20, R20, 0x38, RZ, 0xc0, !PT ;  /* 0x0000003814147812 */ /* 0x000fe400078ec0ff */
[----:B------:R-:W-:Y:S01]  /*12ab0*/  LEA.HI.X R4, R2, UR5, R4, 0x1, P0 ;  /* 0x0000000502047c11 */ /* 0x000fe200080f0c04 */
[----:B------:R-:W-:Y:S01]  /*12ac0*/  UMOV UR5, 0xffffffff ;  /* 0xffffffff00057882 */ /* 0x000fe20000000000 */
[----:B--2---:R-:W-:-:S02]  /*12ad0*/  LOP3.LUT R21, R21, 0x7f, RZ, 0xc0, !PT ;  /* 0x0000007f15157812 */ /* 0x004fc400078ec0ff */
[----:B------:R-:W-:Y:S02]  /*12ae0*/  ISETP.GE.AND P0, PT, R20, UR4, PT ;  /* 0x0000000414007c0c */ /* 0x000fe4000bf06270 */
[----:B------:R-:W-:Y:S01]  /*12af0*/  SHF.R.U32.HI R21, RZ, 0x3, R21 ;  /* 0x00000003ff157819 */ /* 0x000fe20000011615 */
[----:B------:R-:W-:Y:S10]  /*12b00*/  BRA.DIV UR5, `(.L_x_5809) ;  /* 0x0000004a05947947 */ /* 0x000ff4000b800000 */
[----:B------:R-:W2:Y:S01]  /*12b10*/  LDL.LU R2, [R1+0x4] ;  /* 0x0000040001027983 */ /* 0x000ea20000300800 */
[----:B------:R-:W-:Y:S01]  /*12b20*/  IMAD R17, R17, 0x80, R21 ;  /* 0x0000008011117824 */ /* 0x000fe200078e0215 */
[----:B------:R-:W-:Y:S02]  /*12b30*/  LOP3.LUT R23, R23, 0xffffdfff, RZ, 0xc0, !PT ;  /* 0xffffdfff17177812 */ /* 0x000fe400078ec0ff */
[----:B------:R-:W0:Y:S01]  /*12b40*/  SHFL.IDX PT, R9, R0, RZ, 0x181f ;  /* 0x00181fff00097589 */ /* 0x000e2200000e0000 */
[----:B------:R-:W-:-:S03]  /*12b50*/  VIADD R7, R17, 0x10 ;  /* 0x0000001011077836 */ /* 0x000fc60000000000 */
[----:B------:R-:W3:Y:S04]  /*12b60*/  SHFL.IDX PT, R3, R4, RZ, 0x181f ;  /* 0x00181fff04037589 */ /* 0x000ee800000e0000 */
[----:B------:R-:W4:Y:S04]  /*12b70*/  SHFL.IDX PT, R6, R0, 0x1, 0x181f ;  /* 0x00381f0000067f89 */ /* 0x000f2800000e0000 */
[----:B------:R-:W-:Y:S04]  /*12b80*/  SHFL.IDX PT, R10, R0, 0x2, 0x181f ;  /* 0x00581f00000a7f89 */ /* 0x000fe800000e0000 */
[----:B------:R-:W-:Y:S01]  /*12b90*/  SHFL.IDX PT, R11, R0, 0x3, 0x181f ;  /* 0x00781f00000b7f89 */ /* 0x000fe200000e0000 */
[----:B--2---:R-:W-:-:S03]  /*12ba0*/  IMAD R5, R2, R5, RZ ;  /* 0x0000000502057224 */ /* 0x004fc600078e02ff */
[----:B------:R-:W2:Y:S02]  /*12bb0*/  SHFL.IDX PT, R2, R4, 0x1, 0x181f ;  /* 0x00381f0004027f89 */ /* 0x000ea400000e0000 */
[-C--:B------:R-:W-:Y:S02]  /*12bc0*/  ISETP.GE.AND P6, PT, R17, R5.reuse, PT ;  /* 0x000000051100720c */ /* 0x080fe40003fc6270 */
[----:B------:R-:W-:Y:S01]  /*12bd0*/  ISETP.GE.AND P5, PT, R7, R5, PT ;  /* 0x000000050700720c */ /* 0x000fe20003fa6270 */
[----:B------:R-:W-:-:S05]  /*12be0*/  VIADD R7, R17, 0x20 ;  /* 0x0000002011077836 */ /* 0x000fca0000000000 */
[----:B------:R-:W-:-:S05]  /*12bf0*/  ISETP.GE.AND P3, PT, R7, R5, PT ;  /* 0x000000050700720c */ /* 0x000fca0003f66270 */
[C---:B0-----:R-:W-:Y:S02]  /*12c00*/  @!P6 LEA R9, P1, R20.reuse, R9, 0x1 ;  /* 0x000000091409e211 */ /* 0x041fe400078208ff */
[----:B------:R-:W-:Y:S02]  /*12c10*/  @P6 LOP3.LUT R23, R23, 0x2000, RZ, 0xfc, !PT ;  /* 0x0000200017176812 */ /* 0x000fe400078efcff */
[----:B---3--:R-:W-:Y:S02]  /*12c20*/  @!P6 IADD3.X R3, RZ, R3, RZ, P1, !PT ;  /* 0x00000003ff03e210 */ /* 0x008fe40000ffe4ff */
[----:B----4-:R-:W-:Y:S02]  /*12c30*/  @!P5 LEA R6, P1, R20, R6, 0x1 ;  /* 0x000000061406d211 */ /* 0x010fe400078208ff */
[----:B------:R-:W-:-:S03]  /*12c40*/  LOP3.LUT R23, R23, 0xffffefff, RZ, 0xc0, !PT ;  /* 0xffffefff17177812 */ /* 0x000fc600078ec0ff */
[----:B--2---:R-:W-:Y:S01]  /*12c50*/  @!P5 IMAD.X R8, RZ, RZ, R2, P1 ;  /* 0x000000ffff08d224 */ /* 0x004fe200008e0602 */
[----:B------:R-:W-:Y:S01]  /*12c60*/  @!P3 LEA R10, P1, R20, R10, 0x1 ;  /* 0x0000000a140ab211 */ /* 0x000fe200078208ff */
[----:B------:R-:W0:Y:S01]  /*12c70*/  SHFL.IDX PT, R2, R4, 0x2, 0x181f ;  /* 0x00581f0004027f89 */ /* 0x000e2200000e0000 */
[----:B------:R-:W-:-:S04]  /*12c80*/  @P5 LOP3.LUT R23, R23, 0x1000, RZ, 0xfc, !PT ;  /* 0x0000100017175812 */ /* 0x000fc800078efcff */
[----:B------:R-:W-:-:S04]  /*12c90*/  LOP3.LUT R23, R23, 0xfffff7ff, RZ, 0xc0, !PT ;  /* 0xfffff7ff17177812 */ /* 0x000fc800078ec0ff */
[----:B------:R-:W-:-:S04]  /*12ca0*/  @P3 LOP3.LUT R23, R23, 0x800, RZ, 0xfc, !PT ;  /* 0x0000080017173812 */ /* 0x000fc800078efcff */
[----:B------:R-:W-:Y:S01]  /*12cb0*/  LOP3.LUT R23, R23, 0xfffffdff, RZ, 0xc0, !PT ;  /* 0xfffffdff17177812 */ /* 0x000fe200078ec0ff */
[----:B0-----:R-:W-:Y:S02]  /*12cc0*/  @!P3 IMAD.X R7, RZ, RZ, R2, P1 ;  /* 0x000000ffff07b224 */ /* 0x001fe400008e0602 */
[----:B------:R-:W-:-:S05]  /*12cd0*/  VIADD R2, R17, 0x30 ;  /* 0x0000003011027836 */ /* 0x000fca0000000000 */
[----:B------:R-:W-:Y:S01]  /*12ce0*/  ISETP.GE.AND P2, PT, R2, R5, PT ;  /* 0x000000050200720c */ /* 0x000fe20003f46270 */
[----:B------:R-:W-:-:S05]  /*12cf0*/  VIADD R2, R17, 0x40 ;  /* 0x0000004011027836 */ /* 0x000fca0000000000 */
[----:B------:R-:W-:Y:S02]  /*12d00*/  ISETP.GE.AND P4, PT, R2, R5, PT ;  /* 0x000000050200720c */ /* 0x000fe40003f86270 */
[----:B------:R-:W0:Y:S05]  /*12d10*/  SHFL.IDX PT, R2, R4, 0x3, 0x181f ;  /* 0x00781f0004027f89 */ /* 0x000e2a00000e0000 */
[----:B------:R-:W-:Y:S02]  /*12d20*/  @!P2 LEA R13, P1, R20, R11, 0x1 ;  /* 0x0000000b140da211 */ /* 0x000fe400078208ff */
[----:B------:R-:W2:Y:S01]  /*12d30*/  SHFL.IDX PT, R11, R0, 0x4, 0x181f ;  /* 0x00981f00000b7f89 */ /* 0x000ea200000e0000 */
[----:B------:R-:W-:-:S04]  /*12d40*/  @P2 LOP3.LUT R23, R23, 0x200, RZ, 0xfc, !PT ;  /* 0x0000020017172812 */ /* 0x000fc800078efcff */
[----:B------:R-:W-:-:S04]  /*12d50*/  LOP3.LUT R23, R23, 0xfffffeff, RZ, 0xc0, !PT ;  /* 0xfffffeff17177812 */ /* 0x000fc800078ec0ff */
[----:B------:R-:W-:-:S04]  /*12d60*/  @P4 LOP3.LUT R23, R23, 0x100, RZ, 0xfc, !PT ;  /* 0x0000010017174812 */ /* 0x000fc800078efcff */
[----:B------:R-:W-:Y:S01]  /*12d70*/  LOP3.LUT R23, R23, 0xffffff7f, RZ, 0xc0, !PT ;  /* 0xffffff7f17177812 */ /* 0x000fe200078ec0ff */
[----:B0-----:R-:W-:Y:S02]  /*12d80*/  @!P2 IMAD.X R12, RZ, RZ, R2, P1 ;  /* 0x000000ffff0ca224 */ /* 0x001fe400008e0602 */
[----:B------:R-:W0:Y:S01]  /*12d90*/  SHFL.IDX PT, R2, R4, 0x4, 0x181f ;  /* 0x00981f0004027f89 */ /* 0x000e2200000e0000 */
[----:B--2---:R-:W-:-:S05]  /*12da0*/  @!P4 LEA R14, P1, R20, R11, 0x1 ;  /* 0x0000000b140ec211 */ /* 0x004fca00078208ff */
[----:B0-----:R-:W-:Y:S02]  /*12db0*/  @!P4 IMAD.X R11, RZ, RZ, R2, P1 ;  /* 0x000000ffff0bc224 */ /* 0x001fe400008e0602 */
[----:B------:R-:W-:-:S05]  /*12dc0*/  @!P6 IMAD.MOV.U32 R2, RZ, RZ, R9 ;  /* 0x000000ffff02e224 */ /* 0x000fca00078e0009 */
[----:B------:R0:W-:Y:S02]  /*12dd0*/  @!P6 LDGSTS.E.BYPASS.LTC128B.128 [R26+0x18400], desc[UR36][R2.64], !P0 ;  /* 0x18400000021aefae */ /* 0x0001e4000c101d64 */
[----:B0-----:R-:W-:Y:S02]  /*12de0*/  @!P5 IMAD.MOV.U32 R2, RZ, RZ, R6 ;  /* 0x000000ffff02d224 */ /* 0x001fe400078e0006 */
[----:B------:R-:W-:Y:S01]  /*12df0*/  @!P5 IMAD.MOV.U32 R3, RZ, RZ, R8 ;  /* 0x000000ffff03d224 */ /* 0x000fe200078e0008 */
[----:B------:R-:W-:Y:S04]  /*12e00*/  SHFL.IDX PT, R6, R0, 0x6, 0x181f ;  /* 0x00d81f0000067f89 */ /* 0x000fe800000e0000 */
[----:B------:R0:W-:Y:S04]  /*12e10*/  @!P5 LDGSTS.E.BYPASS.LTC128B.128 [R26+0x18c00], desc[UR36][R2.64], !P0 ;  /* 0x18c00000021adfae */ /* 0x0001e8000c101d64 */
[----:B------:R-:W2:Y:S04]  /*12e20*/  SHFL.IDX PT, R8, R0, 0x5, 0x181f ;  /* 0x00b81f0000087f89 */ /* 0x000ea800000e0000 */
[----:B------:R-:W-:Y:S01]  /*12e30*/  SHFL.IDX PT, R0, R0, 0x7, 0x181f ;  /* 0x00f81f0000007f89 */ /* 0x000fe200000e0000 */
[----:B0-----:R-:W-:-:S02]  /*12e40*/  @!P3 IMAD.MOV.U32 R2, RZ, RZ, R10 ;  /* 0x000000ffff02b224 */ /* 0x001fc400078e000a */
[----:B------:R-:W-:Y:S02]  /*12e50*/  @!P3 IMAD.MOV.U32 R3, RZ, RZ, R7 ;  /* 0x000000ffff03b224 */ /* 0x000fe400078e0007 */
[----:B------:R-:W0:Y:S04]  /*12e60*/  SHFL.IDX PT, R7, R4, 0x5, 0x181f ;  /* 0x00b81f0004077f89 */ /* 0x000e2800000e0000 */
[----:B------:R3:W-:Y:S02]  /*12e70*/  @!P3 LDGSTS.E.BYPASS.LTC128B.128 [R26+0x19400], desc[UR36][R2.64], !P0 ;  /* 0x19400000021abfae */ /* 0x0007e4000c101d64 */
[----:B---3--:R-:W-:Y:S02]  /*12e80*/  VIADD R2, R17, 0x50 ;  /* 0x0000005011027836 */ /* 0x008fe40000000000 */
[----:B------:R-:W-:-:S03]  /*12e90*/  @!P2 IMAD.MOV.U32 R3, RZ, RZ, R12 ;  /* 0x000000ffff03a224 */ /* 0x000fc600078e000c */
[----:B------:R-:W-:Y:S01]  /*12ea0*/  ISETP.GE.AND P3, PT, R2, R5, PT ;  /* 0x000000050200720c */ /* 0x000fe20003f66270 */
[----:B------:R-:W-:-:S05]  /*12eb0*/  @!P2 IMAD.MOV.U32 R2, RZ, RZ, R13 ;  /* 0x000000ffff02a224 */ /* 0x000fca00078e000d */
[----:B------:R3:W-:Y:S07]  /*12ec0*/  @!P2 LDGSTS.E.BYPASS.LTC128B.128 [R26+0x19c00], desc[UR36][R2.64], !P0 ;  /* 0x19c00000021aafae */ /* 0x0007ee000c101d64 */
[----:B--2---:R-:W-:Y:S02]  /*12ed0*/  @!P3 LEA R8, P1, R20, R8, 0x1 ;  /* 0x000000081408b211 */ /* 0x004fe400078208ff */
[----:B------:R-:W-:Y:S01]  /*12ee0*/  @P3 LOP3.LUT R23, R23, 0x80, RZ, 0xfc, !PT ;  /* 0x0000008017173812 */ /* 0x000fe200078efcff */
[----:B---3--:R-:W2:Y:S01]  /*12ef0*/  SHFL.IDX PT, R2, R4, 0x6, 0x181f ;  /* 0x00d81f0004027f89 */ /* 0x008ea200000e0000 */
[----:B------:R-:W-:-:S02]  /*12f00*/  VIADD R3, R17, 0x60 ;  /* 0x0000006011037836 */ /* 0x000fc40000000000 */
[----:B------:R-:W-:Y:S01]  /*12f10*/  LOP3.LUT R23, R23, 0xffffffbf, RZ, 0xc0, !PT ;  /* 0xffffffbf17177812 */ /* 0x000fe200078ec0ff */
[----:B0-----:R-:W-:Y:S01]  /*12f20*/  @!P3 IMAD.X R7, RZ, RZ, R7, P1 ;  /* 0x000000ffff07b224 */ /* 0x001fe200008e0607 */
[----:B------:R-:W0:Y:S01]  /*12f30*/  SHFL.IDX PT, R4, R4, 0x7, 0x181f ;  /* 0x00f81f0004047f89 */ /* 0x000e2200000e0000 */
[----:B------:R-:W-:Y:S01]  /*12f40*/  ISETP.GE.AND P2, PT, R3, R5, PT ;  /* 0x000000050300720c */ /* 0x000fe20003f46270 */
[----:B------:R-:W-:-:S12]  /*12f50*/  @!P4 IMAD.MOV.U32 R3, RZ, RZ, R11 ;  /* 0x000000ffff03c224 */ /* 0x000fd800078e000b */
[----:B------:R-:W-:Y:S02]  /*12f60*/  @!P2 LEA R6, P1, R20, R6, 0x1 ;  /* 0x000000061406a211 */ /* 0x000fe400078208ff */
[----:B------:R-:W-:Y:S02]  /*12f70*/  @P2 LOP3.LUT R23, R23, 0x40, RZ, 0xfc, !PT ;  /* 0x0000004017172812 */ /* 0x000fe400078efcff */
[----:B--2---:R-:W-:Y:S01]  /*12f80*/  @!P2 IADD3.X R9, RZ, R2, RZ, P1, !PT ;  /* 0x00000002ff09a210 */ /* 0x004fe20000ffe4ff */
[----:B------:R-:W-:-:S05]  /*12f90*/  @!P4 IMAD.MOV.U32 R2, RZ, RZ, R14 ;  /* 0x000000ffff02c224 */ /* 0x000fca00078e000e */
[----:B------:R2:W-:Y:S02]  /*12fa0*/  @!P4 LDGSTS.E.BYPASS.LTC128B.128 [R26+0x1a400], desc[UR36][R2.64], !P0 ;  /* 0x1a400000021acfae */ /* 0x0005e4000c101d64 */
[----:B--2---:R-:W-:Y:S02]  /*12fb0*/  @!P3 IMAD.MOV.U32 R2, RZ, RZ, R8 ;  /* 0x000000ffff02b224 */ /* 0x004fe400078e0008 */
[----:B------:R-:W-:-:S05]  /*12fc0*/  @!P3 IMAD.MOV.U32 R3, RZ, RZ, R7 ;  /* 0x000000ffff03b224 */ /* 0x000fca00078e0007 */
[----:B------:R2:W-:Y:S02]  /*12fd0*/  @!P3 LDGSTS.E.BYPASS.LTC128B.128 [R26+0x1ac00], desc[UR36][R2.64], !P0 ;  /* 0x1ac00000021abfae */ /* 0x0005e4000c101d64 */
[----:B--2---:R-:W-:Y:S02]  /*12fe0*/  @!P2 IMAD.MOV.U32 R2, RZ, RZ, R6 ;  /* 0x000000ffff02a224 */ /* 0x004fe400078e0006 */
[----:B------:R-:W-:-:S05]  /*12ff0*/  @!P2 IMAD.MOV.U32 R3, RZ, RZ, R9 ;  /* 0x000000ffff03a224 */ /* 0x000fca00078e0009 */
[----:B0-----:R2:W-:Y:S02]  /*13000*/  @!P2 LDGSTS.E.BYPASS.LTC128B.128 [R26+0x1b400], desc[UR36][R2.64], !P0 ;  /* 0x1b400000021aafae */ /* 0x0015e4000c101d64 */
.L_x_5905:
[----:B------:R-:W-:Y:S01]  /*13010*/  VIADD R17, R17, 0x70 ;  /* 0x0000007011117836 */ /* 0x000fe20000000000 */
[----:B------:R-:W-:-:S04]  /*13020*/  LOP3.LUT R23, R23, 0xffffbfff, RZ, 0xc0, !PT ;  /* 0xffffbfff17177812 */ /* 0x000fc800078ec0ff */
[----:B------:R-:W-:-:S13]  /*13030*/  ISETP.GE.AND P2, PT, R17, R5, PT ;  /* 0x000000051100720c */ /* 0x000fda0003f46270 */
[----:B--2---:R-:W-:Y:S02]  /*13040*/  @!P2 LEA R2, P1, R20, R0, 0x1 ;  /* 0x000000001402a211 */ /* 0x004fe400078208ff */
        /* <DEDUP_REMOVED lines=8> */
.L_x_5810:
        /* <DEDUP_REMOVED lines=11> */
[----:B--2---:R-:W-:Y:S05]  /*13180*/  @!P0 BRA `(.L_x_5812) ;  /* 0x0000000000408947 */ /* 0x004fea0003800000 */
        /* <DEDUP_REMOVED lines=16> */
.L_x_5812:
[----:B------:R-:W-:Y:S05]  /*13290*/  BSYNC B6 ;  /* 0x0000000000067941 */ /* 0x000fea0003800000 */
.L_x_5811:
[----:B------:R-:W2:Y:S01]  /*132a0*/  LDL.LU R21, [R1+0x8] ;  /* 0x0000080001157983 */ /* 0x000ea20000300800 */
[----:B0-----:R-:W0:Y:S01]  /*132b0*/  LDC R2, c[0x0][0x448] ;  /* 0x00011200ff027b82 */ /* 0x001e220000000800 */
[----:B------:R-:W-:Y:S02]  /*132c0*/  ULDC.64 UR4, c[0x0][0x398] ;  /* 0x0000e60000047ab9 */ /* 0x000fe40000000a00 */
[----:B------:R-:W3:Y:S04]  /*132d0*/  LDL.LU R20, [R1+0xc] ;  /* 0x00000c0001147983 */ /* 0x000ee80000300800 */
[----:B------:R-:W4:Y:S01]  /*132e0*/  LDL.LU R17, [R1] ;  /* 0x0000000001117983 */ /* 0x000f220000300800 */
[----:B0-----:R-:W-:-:S13]  /*132f0*/  ISETP.NE.AND P6, PT, R2, 0x1, PT ;  /* 0x000000010200780c */ /* 0x001fda0003fc5270 */
[----:B------:R-:W0:Y:S08]  /*13300*/  @P6 LDC R3, c[0x0][0x44c] ;  /* 0x00011300ff036b82 */ /* 0x000e300000000800 */
[----:B------:R-:W5:Y:S01]  /*13310*/  @P6 LDC R2, c[0x0][0x450] ;  /* 0x00011400ff026b82 */ /* 0x000f620000000800 */
[----:B------:R-:W-:Y:S01]  /*13320*/  MOV R0, R34 ;  /* 0x0000002200007202 */ /* 0x000fe20000000f00 */
[----:B0-----:R-:W-:-:S05]  /*13330*/  @P6 IMAD.HI.U32 R3, R34, R3, RZ ;  /* 0x0000000322036227 */ /* 0x001fca00078e00ff */
[----:B-----5:R-:W-:Y:S01]  /*13340*/  @P6 SHF.R.U32.HI R0, RZ, R2, R3 ;  /* 0x00000002ff006219 */ /* 0x020fe20000011603 */
        /* <DEDUP_REMOVED lines=15> */
[----:B------:R-:W-:Y:S02]  /*13440*/  IMAD R4, R17, UR5, R4 ;  /* 0x0000000511047c24 */ /* 0x000fe4000f8e0204 */
[----:B------:R-:W0:Y:S02]  /*13450*/  S2R R17, SR_TID.X ;  /* 0x0000000000117919 */ /* 0x000e240000002100 */
        /* <DEDUP_REMOVED lines=14> */
[----:B0-----:R-:W-:Y:S02]  /*13540*/  IMAD.SHL.U32 R17, R17, 0x8, RZ ;  /* 0x0000000811117824 */ /* 0x001fe400078e00ff */
[----:B------:R-:W-:Y:S01]  /*13550*/  IMAD.IADD R3, R3, 0x1, R0 ;  /* 0x0000000103037824 */ /* 0x000fe200078e0200 */
[C---:B------:R-:W-:Y:S01]  /*13560*/  LEA R0, P0, R2.reuse, UR4, 0x1 ;  /* 0x0000000402007c11 */ /* 0x040fe2000f8008ff */
[----:B------:R-:W-:Y:S01]  /*13570*/  ULDC UR4, c[0x0][0x3b8] ;  /* 0x0000ee0000047ab9 */ /* 0x000fe20000000800 */
[----:B------:R-:W-:Y:S02]  /*13580*/  LOP3.LUT R17, R17, 0x38, RZ, 0xc0, !PT ;  /* 0x0000003811117812 */ /* 0x000fe400078ec0ff */
[----:B------:R-:W-:Y:S02]  /*13590*/  LEA.HI.X R4, R2, UR5, R3, 0x1, P0 ;  /* 0x0000000502047c11 */ /* 0x000fe400080f0c03 */
[----:B------:R-:W-:-:S02]  /*135a0*/  LOP3.LUT R9, R17, 0x40, RZ, 0xfc, !PT ;  /* 0x0000004011097812 */ /* 0x000fc400078efcff */
[C---:B------:R-:W-:Y:S02]  /*135b0*/  LOP3.LUT R7, R17.reuse, 0x80, RZ, 0xfc, !PT ;  /* 0x0000008011077812 */ /* 0x040fe400078efcff */
[----:B------:R-:W-:Y:S01]  /*135c0*/  LOP3.LUT R6, R17, 0xc0, RZ, 0xfc, !PT ;  /* 0x000000c011067812 */ /* 0x000fe200078efcff */
        /* <DEDUP_REMOVED lines=9> */
[----:B------:R-:W2:Y:S10]  /*13660*/  SHFL.IDX PT, R2, R4, RZ, 0x181f ;  /* 0x00181fff04027589 */ /* 0x000eb400000e0000 */
[----:B0-----:R-:W-:-:S02]  /*13670*/  @!P6 LEA R5, P0, R8, R14, 0x1 ;  /* 0x0000000e0805e211 */ /* 0x001fc400078008ff */
[----:B------:R-:W0:Y:S03]  /*13680*/  SHFL.IDX PT, R14, R0, 0x1, 0x181f ;  /* 0x00381f00000e7f89 */ /* 0x000e2600000e0000 */
[----:B--2---:R-:W-:Y:S02]  /*13690*/  @!P6 IMAD.X R3, RZ, RZ, R2, P0 ;  /* 0x000000ffff03e224 */ /* 0x004fe400000e0602 */
[----:B------:R-:W-:Y:S02]  /*136a0*/  @!P6 IMAD.MOV.U32 R2, RZ, RZ, R5 ;  /* 0x000000ffff02e224 */ /* 0x000fe400078e0005 */
[----:B------:R-:W2:Y:S04]  /*136b0*/  SHFL.IDX PT, R5, R4, 0x1, 0x181f ;  /* 0x00381f0004057f89 */ /* 0x000ea800000e0000 */
        /* <DEDUP_REMOVED lines=8> */
[----:B--2---:R-:W-:Y:S02]  /*13740*/  @!P5 IMAD.X R7, RZ, RZ, R5, P0 ;  /* 0x000000ffff07d224 */ /* 0x004fe400000e0605 */
[----:B------:R-:W2:Y:S01]  /*13750*/  SHFL.IDX PT, R5, R4, 0x2, 0x181f ;  /* 0x00581f0004057f89 */ /* 0x000ea200000e0000 */
[----:B---3--:R-:W-:Y:S02]  /*13760*/  @!P5 IMAD.MOV.U32 R2, RZ, RZ, R6 ;  /* 0x000000ffff02d224 */ /* 0x008fe400078e0006 */
        /* <DEDUP_REMOVED lines=16> */
[----:B--2---:R-:W-:Y:S02]  /*13870*/  @!P5 IMAD.X R7, RZ, RZ, R5, P0 ;  /* 0x000000ffff07d224 */ /* 0x004fe400000e0605 */
[----:B------:R-:W2:Y:S01]  /*13880*/  SHFL.IDX PT, R5, R4, 0x3, 0x181f ;  /* 0x00781f0004057f89 */ /* 0x000ea200000e0000 */
[----:B---3--:R-:W-:Y:S02]  /*13890*/  @!P5 IMAD.MOV.U32 R2, RZ, RZ, R6 ;  /* 0x000000ffff02d224 */ /* 0x008fe400078e0006 */
[----:B------:R-:W-:-:S05]  /*138a0*/  @!P5 IMAD.MOV.U32 R3, RZ, RZ, R7 ;  /* 0x000000ffff03d224 */ /* 0x000fca00078e0007 */
[----:B------:R-:W-:Y:S04]  /*138b0*/  @!P5 LDGSTS.E.BYPASS.LTC128B.128 [R26+0x23400], desc[UR36][R2.64], !P4 ;  /* 0x23400000021adfae */ /* 0x000fe8000e101d64 */
[----:B------:R-:W-:Y:S04]  /*138c0*/  @!P5 LDGSTS.E.BYPASS.LTC128B.128 [R26+0x27400], desc[UR36][R2.64+0x80], !P3 ;  /* 0x27400080021adfae */ /* 0x000fe8000d901d64 */
[----:B------:R-:W-:Y:S01]  /*138d0*/  @!P5 LDGSTS.E.BYPASS.LTC128B.128 [R26+0x2b400], desc[UR36][R2.64+0x100], !P2 ;  /* 0x2b400100021adfae */ /* 0x000fe2000d101d64 */
[----:B0-----:R-:W-:-:S03]  /*138e0*/  @!P6 LEA R6, P0, R8, R14, 0x1 ;  /* 0x0000000e0806e211 */ /* 0x001fc600078008ff */
[----:B------:R0:W-:Y:S01]  /*138f0*/  @!P5 LDGSTS.E.BYPASS.LTC128B.128 [R26+0x2f400], desc[UR36][R2.64+0x180], !P1 ;  /* 0x2f400180021adfae */ /* 0x0001e2000c901d64 */
[----:B------:R-:W-:-:S03]  /*13900*/  LOP3.LUT P5, RZ, R23, 0x100000, RZ, 0xc0, !PT ;  /* 0x0010000017ff7812 */ /* 0x000fc600078ac0ff */
[----:B------:R-:W3:Y:S01]  /*13910*/  SHFL.IDX PT, R14, R0, 0x4, 0x181f ;  /* 0x00981f00000e7f89 */ /* 0x000ee200000e0000 */
[----:B--2---:R-:W-:-:S03]  /*13920*/  @!P6 IMAD.X R7, RZ, RZ, R5, P0 ;  /* 0x000000ffff07e224 */ /* 0x004fc600000e0605 */
[----:B------:R-:W2:Y:S01]  /*13930*/  SHFL.IDX PT, R5, R4, 0x4, 0x181f ;  /* 0x00981f0004057f89 */ /* 0x000ea200000e0000 */
[----:B0-----:R-:W-:Y:S02]  /*13940*/  @!P6 IMAD.MOV.U32 R2, RZ, RZ, R6 ;  /* 0x000000ffff02e224 */ /* 0x001fe400078e0006 */
[----:B------:R-:W-:-:S05]  /*13950*/  @!P6 IMAD.MOV.U32 R3, RZ, RZ, R7 ;  /* 0x000000ffff03e224 */ /* 0x000fca00078e0007 */
[----:B------:R-:W-:Y:S04]  /*13960*/  @!P6 LDGSTS.E.BYPASS.LTC128B.128 [R26+0x23c00], desc[UR36][R2.64], !P4 ;  /* 0x23c00000021aefae */ /* 0x000fe8000e101d64 */
[----:B------:R-:W-:Y:S04]  /*13970*/  @!P6 LDGSTS.E.BYPASS.LTC128B.128 [R26+0x27c00], desc[UR36][R2.64+0x80], !P3 ;  /* 0x27c00080021aefae */ /* 0x000fe8000d901d64 */
[----:B------:R-:W-:Y:S01]  /*13980*/  @!P6 LDGSTS.E.BYPASS.LTC128B.128 [R26+0x2bc00], desc[UR36][R2.64+0x100], !P2 ;  /* 0x2bc00100021aefae */ /* 0x000fe2000d101d64 */
[----:B---3--:R-:W-:-:S03]  /*13990*/  @!P5 LEA R6, P0, R8, R14, 0x1 ;  /* 0x0000000e0806d211 */ /* 0x008fc600078008ff */
[----:B------:R-:W0:Y:S01]  /*139a0*/  SHFL.IDX PT, R14, R0, 0x5, 0x181f ;  /* 0x00b81f00000e7f89 */ /* 0x000e2200000e0000 */
[----:B--2---:R-:W-:-:S03]  /*139b0*/  @!P5 IADD3.X R7, RZ, R5, RZ, P0, !PT ;  /* 0x00000005ff07d210 */ /* 0x004fc600007fe4ff */
[----:B------:R-:W2:Y:S04]  /*139c0*/  SHFL.IDX PT, R5, R4, 0x5, 0x181f ;  /* 0x00b81f0004057f89 */ /* 0x000ea800000e0000 */
[----:B------:R3:W-:Y:S01]  /*139d0*/  @!P6 LDGSTS.E.BYPASS.LTC128B.128 [R26+0x2fc00], desc[UR36][R2.64+0x180], !P1 ;  /* 0x2fc00180021aefae */ /* 0x0007e2000c901d64 */
[----:B------:R-:W-:Y:S01]  /*139e0*/  LOP3.LUT P6, RZ, R23, 0x80000, RZ, 0xc0, !PT ;  /* 0x0008000017ff7812 */ /* 0x000fe200078cc0ff */
[----:B---3--:R-:W-:Y:S02]  /*139f0*/  @!P5 IMAD.MOV.U32 R2, RZ, RZ, R6 ;  /* 0x000000ffff02d224 */ /* 0x008fe400078e0006 */
[----:B------:R-:W-:-:S10]  /*13a00*/  @!P5 IMAD.MOV.U32 R3, RZ, RZ, R7 ;  /* 0x000000ffff03d224 */ /* 0x000fd400078e0007 */
[----:B0-----:R-:W-:Y:S02]  /*13a10*/  @!P6 LEA R6, P0, R8, R14, 0x1 ;  /* 0x0000000e0806e211 */ /* 0x001fe400078008ff */
[----:B------:R-:W0:Y:S03]  /*13a20*/  SHFL.IDX PT, R14, R0, 0x6, 0x181f ;  /* 0x00d81f00000e7f89 */ /* 0x000e2600000e0000 */
[----:B--2---:R-:W-:Y:S01]  /*13a30*/  @!P6 IMAD.X R7, RZ, RZ, R5, P0 ;  /* 0x000000ffff07e224 */ /* 0x004fe200000e0605 */
[----:B------:R-:W-:Y:S04]  /*13a40*/  @!P5 LDGSTS.E.BYPASS.LTC128B.128 [R26+0x24400], desc[UR36][R2.64], !P4 ;  /* 0x24400000021adfae */ /* 0x000fe8000e101d64 */
[----:B------:R-:W2:Y:S04]  /*13a50*/  SHFL.IDX PT, R5, R4, 0x6, 0x181f ;  /* 0x00d81f0004057f89 */ /* 0x000ea800000e0000 */
[----:B------:R-:W-:Y:S04]  /*13a60*/  @!P5 LDGSTS.E.BYPASS.LTC128B.128 [R26+0x28400], desc[UR36][R2.64+0x80], !P3 ;  /* 0x28400080021adfae */ /* 0x000fe8000d901d64 */
[----:B------:R-:W-:Y:S04]  /*13a70*/  @!P5 LDGSTS.E.BYPASS.LTC128B.128 [R26+0x2c400], desc[UR36][R2.64+0x100], !P2 ;  /* 0x2c400100021adfae */ /* 0x000fe8000d101d64 */
[----:B------:R3:W-:Y:S01]  /*13a80*/  @!P5 LDGSTS.E.BYPASS.LTC128B.128 [R26+0x30400], desc[UR36][R2.64+0x180], !P1 ;  /* 0x30400180021adfae */ /* 0x0007e2000c901d64 */
[----:B------:R-:W-:Y:S01]  /*13a90*/  LOP3.LUT P5, RZ, R23, 0x40000, RZ, 0xc0, !PT ;  /* 0x0004000017ff7812 */ /* 0x000fe200078ac0ff */
[----:B---3--:R-:W-:-:S02]  /*13aa0*/  @!P6 IMAD.MOV.U32 R2, RZ, RZ, R6 ;  /* 0x000000ffff02e224 */ /* 0x008fc400078e0006 */
[----:B------:R-:W-:-:S10]  /*13ab0*/  @!P6 IMAD.MOV.U32 R3, RZ, RZ, R7 ;  /* 0x000000ffff03e224 */ /* 0x000fd400078e0007 */
[----:B0-----:R-:W-:Y:S02]  /*13ac0*/  @!P5 LEA R6, P0, R8, R14, 0x1 ;  /* 0x0000000e0806d211 */ /* 0x001fe400078008ff */
[----:B------:R0:W3:Y:S03]  /*13ad0*/  SHFL.IDX PT, R14, R0, 0x7, 0x181f ;  /* 0x00f81f00000e7f89 */ /* 0x0000e600000e0000 */
[----:B--2---:R-:W-:Y:S01]  /*13ae0*/  @!P5 IMAD.X R7, RZ, RZ, R5, P0 ;  /* 0x000000ffff07d224 */ /* 0x004fe200000e0605 */
[----:B------:R-:W-:Y:S04]  /*13af0*/  @!P6 LDGSTS.E.BYPASS.LTC128B.128 [R26+0x24c00], desc[UR36][R2.64], !P4 ;  /* 0x24c00000021aefae */ /* 0x000fe8000e101d64 */
[----:B------:R-:W-:Y:S04]  /*13b00*/  @!P6 LDGSTS.E.BYPASS.LTC128B.128 [R26+0x28c00], desc[UR36][R2.64+0x80], !P3 ;  /* 0x28c00080021aefae */ /* 0x000fe8000d901d64 */
[----:B------:R-:W-:Y:S04]  /*13b10*/  @!P6 LDGSTS.E.BYPASS.LTC128B.128 [R26+0x2cc00], desc[UR36][R2.64+0x100], !P2 ;  /* 0x2cc00100021aefae */ /* 0x000fe8000d101d64 */
[----:B------:R2:W-:Y:S04]  /*13b20*/  @!P6 LDGSTS.E.BYPASS.LTC128B.128 [R26+0x30c00], desc[UR36][R2.64+0x180], !P1 ;  /* 0x30c00180021aefae */ /* 0x0005e8000c901d64 */
[----:B------:R0:W4:Y:S01]  /*13b30*/  SHFL.IDX PT, R5, R4, 0x7, 0x181f ;  /* 0x00f81f0004057f89 */ /* 0x00012200000e0000 */
[----:B--2---:R-:W-:-:S02]  /*13b40*/  @!P5 IMAD.MOV.U32 R2, RZ, RZ, R6 ;  /* 0x000000ffff02d224 */ /* 0x004fc400078e0006 */
[----:B------:R-:W-:-:S05]  /*13b50*/  @!P5 IMAD.MOV.U32 R3, RZ, RZ, R7 ;  /* 0x000000ffff03d224 */ /* 0x000fca00078e0007 */
[----:B------:R0:W-:Y:S04]  /*13b60*/  @!P5 LDGSTS.E.BYPASS.LTC128B.128 [R26+0x25400], desc[UR36][R2.64], !P4 ;  /* 0x25400000021adfae */ /* 0x0001e8000e101d64 */
[----:B------:R0:W-:Y:S04]  /*13b70*/  @!P5 LDGSTS.E.BYPASS.LTC128B.128 [R26+0x29400], desc[UR36][R2.64+0x80], !P3 ;  /* 0x29400080021adfae */ /* 0x0001e8000d901d64 */
[----:B------:R0:W-:Y:S04]  /*13b80*/  @!P5 LDGSTS.E.BYPASS.LTC128B.128 [R26+0x2d400], desc[UR36][R2.64+0x100], !P2 ;  /* 0x2d400100021adfae */ /* 0x0001e8000d101d64 */
[----:B---34-:R0:W-:Y:S02]  /*13b90*/  @!P5 LDGSTS.E.BYPASS.LTC128B.128 [R26+0x31400], desc[UR36][R2.64+0x180], !P1 ;  /* 0x31400180021adfae */ /* 0x0181e4000c901d64 */
.L_x_5923:
        /* <DEDUP_REMOVED lines=12> */
.L_x_5815:
[----:B------:R-:W-:Y:S05]  /*13c60*/  BSYNC B0 ;  /* 0x0000000000007941 */ /* 0x000fea0003800000 */
.L_x_5814:
[----:B------:R-:W-:Y:S01]  /*13c70*/  NOP ;  /* 0x0000000000007918 */ /* 0x000fe20000000000 */
[----:B------:R-:W-:-:S13]  /*13c80*/  PLOP3.LUT P0, PT, PT, PT, PT, 0x80, 0x0 ;  /* 0x000000000000781c */ /* 0x000fda0003f0f070 */
.L_x_5816:
[----:B------:R-:W-:Y:S02]  /*13c90*/  PLOP3.LUT P1, PT, P1, P0, PT, 0xa2, 0x0 ;  /* 0x000000000000781c */ /* 0x000fe40000f21472 */
[----:B------:R-:W-:-:S08]  /*13ca0*/  @P0 R2UR P1, UR4, R22 ;  /* 0x00000000160402ca */ /* 0x000fd00000020000 */
[----:B------:R-:W-:-:S05]  /*13cb0*/  @P0 PLOP3.LUT P0, PT, P1, PT, PT, 0x80, 0x0 ;  /* 0x000000000000081c */ /* 0x000fca0000f0f070 */
[----:B------:R-:W-:Y:S01]  /*13cc0*/  @!P1 SYNCS.ARRIVE.TRANS64.RED.A0T1 RZ, [UR4+0x32410], RZ ;  /* 0x032410ffffff99a7 */ /* 0x000fe20008200404 */
[----:B------:R-:W-:Y:S07]  /*13cd0*/  @!P1 ARRIVES.LDGSTSBAR.64.TRANSCNT [UR4+0x32410] ;  /* 0x03241000ff0099b0 */ /* 0x000fee0008000a84 */
[----:B------:R-:W-:Y:S05]  /*13ce0*/  @P0 BRA.U.ANY `(.L_x_5816) ;  /* 0xfffffffd00e80947 */ /* 0x000fea000393ffff */
[----:B0-2---:R-:W2:Y:S02]  /*13cf0*/  LDL.LU R2, [R1+0x1c] ;  /* 0x00001c0001027983 */ /* 0x005ea40000300800 */
        /* <DEDUP_REMOVED lines=11> */
.L_x_5924:
[----:B------:R-:W-:Y:S05]  /*13db0*/  BSYNC B0 ;  /* 0x0000000000007941 */ /* 0x000fea0003800000 */
.L_x_5817:
[----:B------:R-:W-:-:S13]  /*13dc0*/  LOP3.LUT P0, RZ, R23, 0x400, RZ, 0xc0, !PT ;  /* 0x0000040017ff7812 */ /* 0x000fda000780c0ff */
[----:B------:R-:W-:Y:S05]  /*13dd0*/  @!P0 BRA `(.L_x_5819) ;  /* 0x0000000000048947 */ /* 0x000fea0003800000 */
[----:B------:R-:W-:Y:S01]  /*13de0*/  BPT.TRAP 0x1 ;  /* 0x000000040000795c */ /* 0x000fe20000300000 */
.L_x_5819:
[----:B------:R-:W-:Y:S01]  /*13df0*/  SHF.L.U32 R0, R27, 0x1f, RZ ;  /* 0x0000001f1b007819 */ /* 0x000fe200000006ff */
[----:B------:R-:W-:Y:S03]  /*13e00*/  BSSY B0, `(.L_x_5820) ;  /* 0x0000003000007945 */ /* 0x000fe60003800000 */
[----:B------:R-:W2:Y:S02]  /*13e10*/  SYNCS.PHASECHK.TRANS64.TRYWAIT P0, [R25+URZ+0x32460], R0 ;  /* 0x03246000190075a7 */ /* 0x000ea4000800017f */
[----:B--2---:R-:W-:Y:S05]  /*13e20*/  @!P0 BRA `(.L_x_5821) ;  /* 0x0000004c00548947 */ /* 0x004fea0003800000 */
.L_x_5925:
[----:B------:R-:W-:Y:S05]  /*13e30*/  BSYNC B0 ;  /* 0x0000000000007941 */ /* 0x000fea0003800000 */
.L_x_5820:
        /* <DEDUP_REMOVED lines=8> */
[----:B------:R-:W-:Y:S02]  /*13ec0*/  LOP3.LUT P4, RZ, R23, 0x1, RZ, 0xc0, !PT ;  /* 0x0000000117ff7812 */ /* 0x000fe4000788c0ff */
[----:B------:R-:W-:Y:S01]  /*13ed0*/  SEL R7, RZ, 0x8, P1 ;  /* 0x00000008ff077807 */ /* 0x000fe20000800000 */
[----:B--2---:R-:W-:Y:S02]  /*13ee0*/  IMAD R0, R2, UR4, RZ ;  /* 0x0000000402007c24 */ /* 0x004fe4000f8e02ff */
[----:B0-----:R-:W-:-:S04]  /*13ef0*/  IMAD.WIDE.U32 R2, R37, UR4, RZ ;  /* 0x0000000425027c25 */ /* 0x001fc8000f8e00ff */
[----:B------:R-:W-:Y:S01]  /*13f00*/  IMAD R5, R37, UR5, R0 ;  /* 0x0000000525057c24 */ /* 0x000fe2000f8e0200 */
[----:B------:R-:W-:Y:S01]  /*13f10*/  ULDC.64 UR4, c[0x0][0x338] ;  /* 0x0000ce0000047ab9 */ /* 0x000fe20000000a00 */
[----:B------:R-:W-:Y:S02]  /*13f20*/  SEL R0, RZ, 0x2, P3 ;  /* 0x00000002ff007807 */ /* 0x000fe40001800000 */
        /* <DEDUP_REMOVED lines=40> */
[----:B0-----:R-:W-:Y:S02]  /*141b0*/  IADD3.X R9, RZ, R3, RZ, P3, !PT ;  /* 0x00000003ff097210 */ /* 0x001fe40001ffe4ff */
        /* <DEDUP_REMOVED lines=45> */
.L_x_5939:
        /* <DEDUP_REMOVED lines=15> */
.L_x_5823:
        /* <DEDUP_REMOVED lines=10> */
.L_x_5824:
[----:B0-----:R-:W2:Y:S01]  /*14620*/  LDL.LU R2, [R1+0x10] ;  /* 0x0000100001027983 */ /* 0x001ea20000300800 */
[----:B------:R0:W-:Y:S01]  /*14630*/  SYNCS.ARRIVE.TRANS64.A1T0 RZ, [R25+URZ+0x32450], RZ ;  /* 0x032450ff19ff79a7 */ /* 0x0001e2000810003f */
[----:B------:R-:W-:Y:S01]  /*14640*/  BSSY B0, `(.L_x_5825) ;  /* 0x00000d9000007945 */ /* 0x000fe20003800000 */
[----:B--2---:R-:W-:-:S05]  /*14650*/  VIADD R21, R2, 0xfffffffe ;  /* 0xfffffffe02157836 */ /* 0x004fca0000000000 */
[----:B------:R-:W-:-:S13]  /*14660*/  ISETP.GE.AND P0, PT, R21, R30, PT ;  /* 0x0000001e1500720c */ /* 0x000fda0003f06270 */
[----:B0-----:R-:W-:Y:S05]  /*14670*/  @!P0 BRA `(.L_x_5826) ;  /* 0x0000000c00548947 */ /* 0x001fea0003800000 */
.L_x_5839:
[----:B0-----:R-:W0:Y:S01]  /*14680*/  S2R R2, SR_TID.X ;  /* 0x0000000000027919 */ /* 0x001e220000002100 */
[----:B--2---:R-:W2:Y:S01]  /*14690*/  LDC R3, c[0x0][0x430] ;  /* 0x00010c00ff037b82 */ /* 0x004ea20000000800 */
[----:B------:R-:W-:Y:S01]  /*146a0*/  IMAD R8, R21, 0x60, R32 ;  /* 0x0000006015087824 */ /* 0x000fe200078e0220 */
[----:B------:R-:W-:Y:S01]  /*146b0*/  LOP3.LUT P1, RZ, R23, 0x400, RZ, 0xc0, !PT ;  /* 0x0000040017ff7812 */ /* 0x000fe2000782c0ff */
[----:B------:R-:W-:Y:S01]  /*146c0*/  VIADD R24, R24, 0x1 ;  /* 0x0000000118187836 */ /* 0x000fe20000000000 */
[----:B--2---:R-:W-:Y:S02]  /*146d0*/  ISETP.NE.AND P0, PT, R3, 0x1, PT ;  /* 0x000000010300780c */ /* 0x004fe40003f05270 */
[----:B0-----:R-:W-:-:S04]  /*146e0*/  LOP3.LUT R2, R2, 0x7f, RZ, 0xc0, !PT ;  /* 0x0000007f02027812 */ /* 0x001fc800078ec0ff */
[----:B------:R-:W-:Y:S02]  /*146f0*/  SHF.R.U32.HI R4, RZ, 0x3, R2 ;  /* 0x00000003ff047819 */ /* 0x000fe40000011602 */
[----:B------:R-:W0:Y:S05]  /*14700*/  S2R R2, SR_TID.X ;  /* 0x0000000000027919 */ /* 0x000e2a0000002100 */
[----:B------:R-:W2:Y:S08]  /*14710*/  @P0 LDC R3, c[0x0][0x434] ;  /* 0x00010d00ff030b82 */ /* 0x000eb00000000800 */
[----:B---3--:R-:W3:Y:S01]  /*14720*/  @P0 LDC R7, c[0x0][0x438] ;  /* 0x00010e00ff070b82 */ /* 0x008ee20000000800 */
        /* <DEDUP_REMOVED lines=15> */
[----:B--2---:R-:W-:Y:S01]  /*14820*/  @!P2 LEA R6, P0, R2, R6, 0x2 ;  /* 0x000000060206a211 */ /* 0x004fe200078010ff */
        /* <DEDUP_REMOVED lines=16> */
.L_x_5827:
[----:B------:R-:W-:Y:S01]  /*14930*/  IMAD R10, R24, 0x8, R22 ;  /* 0x00000008180a7824 */ /* 0x000fe200078e0216 */
[----:B------:R-:W-:Y:S01]  /*14940*/  SHF.L.U32 R20, R27, 0x1f, RZ ;  /* 0x0000001f1b147819 */ /* 0x000fe200000006ff */
[----:B------:R-:W-:Y:S01]  /*14950*/  BSSY B1, `(.L_x_5828) ;  /* 0x0000004000017945 */ /* 0x000fe20003800000 */
[----:B------:R-:W-:Y:S02]  /*14960*/  SHF.R.S32.HI R9, RZ, 0x1f, R5 ;  /* 0x0000001fff097819 */ /* 0x000fe40000011405 */
[----:B------:R-:W2:Y:S02]  /*14970*/  SYNCS.PHASECHK.TRANS64.TRYWAIT P0, [R10+URZ+0x32440], R20 ;  /* 0x032440140a0075a7 */ /* 0x000ea4000800017f */
[----:B--2---:R-:W-:Y:S05]  /*14980*/  @!P0 BRA `(.L_x_5829) ;  /* 0x0000004800d08947 */ /* 0x004fea0003800000 */
.L_x_5940:
[----:B------:R-:W-:Y:S05]  /*14990*/  BSYNC B1 ;  /* 0x0000000000017941 */ /* 0x000fea0003800000 */
.L_x_5828:
        /* <DEDUP_REMOVED lines=23> */
[----:B------:R-:W3:Y:S04]  /*14b10*/  SHFL.IDX PT, R3, R8, RZ, 0x181f ;  /* 0x00181fff08037589 */ /* 0x000ee800000e0000 */
[----:B------:R-:W-:Y:S01]  /*14b20*/  SHFL.IDX PT, R14, R6, 0x5, 0x181f ;  /* 0x00b81f00060e7f89 */ /* 0x000fe200000e0000 */
[----:B0-----:R-:W-:-:S04]  /*14b30*/  IADD3 R2, P0, R2, R0, RZ ;  /* 0x0000000002027210 */ /* 0x001fc80007f1e0ff */
[----:B---3--:R-:W-:-:S05]  /*14b40*/  IADD3.X R3, RZ, R3, RZ, P0, !PT ;  /* 0x00000003ff037210 */ /* 0x008fca00007fe4ff */
[----:B------:R0:W-:Y:S04]  /*14b50*/  LDGSTS.E.BYPASS.LTC128B.128 [R7+0x1c400], desc[UR36][R2.64], !P1 ;  /* 0x1c40000002077fae */ /* 0x0001e8000c901d64 */
[----:B0-----:R-:W0:Y:S04]  /*14b60*/  SHFL.IDX PT, R2, R6, 0x1, 0x181f ;  /* 0x00381f0006027f89 */ /* 0x001e2800000e0000 */
[----:B------:R-:W3:Y:S01]  /*14b70*/  SHFL.IDX PT, R3, R8, 0x1, 0x181f ;  /* 0x00381f0008037f89 */ /* 0x000ee200000e0000 */
[----:B0-----:R-:W-:-:S05]  /*14b80*/  IADD3 R2, P0, R2, R0, RZ ;  /* 0x0000000002027210 */ /* 0x001fca0007f1e0ff */
[----:B---3--:R-:W-:-:S05]  /*14b90*/  IMAD.X R3, RZ, RZ, R3, P0 ;  /* 0x000000ffff037224 */ /* 0x008fca00000e0603 */
        /* <DEDUP_REMOVED lines=12> */
[----:B------:R-:W3:Y:S04]  /*14c60*/  SHFL.IDX PT, R3, R8, 0x4, 0x181f ;  /* 0x00981f0008037f89 */ /* 0x000ee800000e0000 */
[----:B------:R-:W4:Y:S01]  /*14c70*/  SHFL.IDX PT, R8, R8, 0x5, 0x181f ;  /* 0x00b81f0008087f89 */ /* 0x000f2200000e0000 */
[----:B0-----:R-:W-:-:S05]  /*14c80*/  IADD3 R2, P0, R2, R0, RZ ;  /* 0x0000000002027210 */ /* 0x001fca0007f1e0ff */
[----:B---3--:R-:W-:-:S05]  /*14c90*/  IMAD.X R3, RZ, RZ, R3, P0 ;  /* 0x000000ffff037224 */ /* 0x008fca00000e0603 */
[----:B----4-:R0:W-:Y:S03]  /*14ca0*/  LDGSTS.E.BYPASS.LTC128B.128 [R7+0x1e400], desc[UR36][R2.64], !P1 ;  /* 0x1e40000002077fae */ /* 0x0101e6000c901d64 */
.L_x_5954:
        /* <DEDUP_REMOVED lines=8> */
.L_x_5831:
        /* <DEDUP_REMOVED lines=10> */
.L_x_5832:
[----:B------:R3:W-:Y:S01]  /*14dd0*/  SYNCS.ARRIVE.TRANS64.A1T0 RZ, [R10+URZ+0x32430], RZ ;  /* 0x032430ff0aff79a7 */ /* 0x0007e2000810003f */
[----:B------:R-:W-:Y:S05]  /*14de0*/  @!P3 BRA `(.L_x_5833) ;  /* 0x000000000004b947 */ /* 0x000fea0003800000 */
[----:B------:R-:W-:Y:S01]  /*14df0*/  BPT.TRAP 0x1 ;  /* 0x000000040000795c */ /* 0x000fe20000300000 */
.L_x_5833:
[----:B------:R-:W4:Y:S01]  /*14e00*/  SYNCS.PHASECHK.TRANS64.TRYWAIT P0, [R10+URZ+0x32460], R20 ;  /* 0x032460140a0075a7 */ /* 0x000f22000800017f */
[----:B------:R-:W-:Y:S04]  /*14e10*/  BSSY B1, `(.L_x_5834) ;  /* 0x0000002000017945 */ /* 0x000fe80003800000 */
[----:B----4-:R-:W-:Y:S05]  /*14e20*/  @!P0 BRA `(.L_x_5835) ;  /* 0x0000004c005c8947 */ /* 0x010fea0003800000 */
.L_x_5955:
[----:B------:R-:W-:Y:S05]  /*14e30*/  BSYNC B1 ;  /* 0x0000000000017941 */ /* 0x000fea0003800000 */
.L_x_5834:
[----:B------:R-:W-:Y:S01]  /*14e40*/  ULDC.64 UR4, c[0x0][0x328] ;  /* 0x0000ca0000047ab9 */ /* 0x000fe20000000a00 */
[----:B------:R-:W-:Y:S01]  /*14e50*/  ULDC.64 UR6, c[0x0][0x318] ;  /* 0x0000c60000067ab9 */ /* 0x000fe20000000a00 */
[----:B0-----:R-:W-:Y:S01]  /*14e60*/  IMAD R2, R9, UR4, RZ ;  /* 0x0000000409027c24 */ /* 0x001fe2000f8e02ff */
[C---:B------:R-:W-:Y:S01]  /*14e70*/  LOP3.LUT P5, RZ, R23.reuse, 0x1, RZ, 0xc0, !PT ;  /* 0x0000000117ff7812 */ /* 0x040fe200078ac0ff */
[----:B--2-4-:R-:W-:Y:S01]  /*14e80*/  IMAD R20, R24, 0x6000, R29 ;  /* 0x0000600018147824 */ /* 0x014fe200078e021d */
        /* <DEDUP_REMOVED lines=14> */
[----:B-1----:R-:W-:Y:S01]  /*14f70*/  IMAD R25, R18, UR5, R3 ;  /* 0x0000000512197c24 */ /* 0x002fe2000f8e0203 */
        /* <DEDUP_REMOVED lines=46> */
.L_x_5969:
        /* <DEDUP_REMOVED lines=11> */
.L_x_5837:
        /* <DEDUP_REMOVED lines=10> */
.L_x_5838:
[----:B------:R2:W-:Y:S01]  /*153b0*/  SYNCS.ARRIVE.TRANS64.A1T0 RZ, [R10+URZ+0x32450], RZ ;  /* 0x032450ff0aff79a7 */ /* 0x0005e2000810003f */
[----:B------:R-:W-:Y:S05]  /*153c0*/  @P2 BRA `(.L_x_5839) ;  /* 0xfffffff000ac2947 */ /* 0x000fea000383ffff */
.L_x_5826:
[----:B------:R-:W-:Y:S05]  /*153d0*/  BSYNC B0 ;  /* 0x0000000000007941 */ /* 0x000fea0003800000 */
.L_x_5825:
        /* <DEDUP_REMOVED lines=10> */
[----:B------:R-:W4:Y:S01]  /*15480*/  LDC.64 R2, c[0x0][0xd60] ;  /* 0x00035800ff027b82 */ /* 0x000f220000000a00 */
[----:B------:R-:W0:Y:S02]  /*15490*/  FLO.U32 R4, UR4 ;  /* 0x0000000400047d00 */ /* 0x000e2400080e0000 */
[----:B0-----:R-:W-:-:S06]  /*154a0*/  ISETP.EQ.U32.AND P1, PT, R4, R5, PT ;  /* 0x000000050400720c */ /* 0x001fcc0003f22070 */
[----:B------:R-:W4:Y:S07]  /*154b0*/  POPC R5, UR4 ;  /* 0x0000000400057d09 */ /* 0x000f2e0008000000 */
[----:B----4-:R-:W4:Y:S01]  /*154c0*/  @P1 ATOMG.E.ADD.STRONG.GPU PT, R3, desc[UR36][R2.64], R5 ;  /* 0x00000005020319a8 */ /* 0x010f2200081ee1e4 */
[----:B------:R-:W0:Y:S02]  /*154d0*/  S2R R6, SR_LTMASK ;  /* 0x0000000000067919 */ /* 0x000e240000003900 */
[----:B0-----:R-:W-:-:S04]  /*154e0*/  LOP3.LUT R6, R6, UR4, RZ, 0xc0, !PT ;  /* 0x0000000406067c12 */ /* 0x001fc8000f8ec0ff */
[----:B------:R-:W0:Y:S01]  /*154f0*/  POPC R7, R6 ;  /* 0x0000000600077309 */ /* 0x000e220000000000 */
[----:B----4-:R-:W0:Y:S02]  /*15500*/  SHFL.IDX PT, R4, R3, R4, 0x1f ;  /* 0x00001f0403047589 */ /* 0x010e2400000e0000 */
[----:B0-----:R-:W-:-:S07]  /*15510*/  IADD3 R16, R4, UR39, R7 ;  /* 0x0000002704107c10 */ /* 0x001fce000fffe007 */
.L_x_5841:
[----:B------:R-:W-:Y:S05]  /*15520*/  BSYNC B0 ;  /* 0x0000000000007941 */ /* 0x000fea0003800000 */
.L_x_5840:
[----:B------:R-:W-:Y:S02]  /*15530*/  SEL R24, R24, RZ, P0 ;  /* 0x000000ff18187207 */ /* 0x000fe40000000000 */
[----:B------:R-:W-:-:S07]  /*15540*/  LOP3.LUT R27, R27, R0, RZ, 0x3c, !PT ;  /* 0x000000001b1b7212 */ /* 0x000fce00078e3cff */
.L_x_5794:
[----:B------:R-:W-:Y:S05]  /*15550*/  BSYNC B7 ;  /* 0x0000000000077941 */ /* 0x000fea0003800000 */
.L_x_5792:
        /* <DEDUP_REMOVED lines=11> */
.L_x_5842:
        /* <DEDUP_REMOVED lines=9> */
[----:B------:R-:W4:Y:S01]  /*156a0*/  @!P1 LDC.64 R4, c[0x0][0xd78] ;  /* 0x00035e00ff049b82 */ /* 0x000f220000000a00 */
[----:B0-----:R-:W-:-:S05]  /*156b0*/  @!P1 IMAD.WIDE R2, R7, 0x4, R2 ;  /* 0x0000000407029825 */ /* 0x001fca00078e0202 */
[----:B------:R4:W5:Y:S02]  /*156c0*/  @!P1 LDG.E R6, desc[UR36][R2.64] ;  /* 0x0000002402069981 */ /* 0x000964000c1e1900 */
[----:B----4-:R-:W-:-:S05]  /*156d0*/  @!P1 IMAD.WIDE R2, R7, 0x4, R4 ;  /* 0x0000000407029825 */ /* 0x010fca00078e0204 */
[----:B------:R-:W4:Y:S01]  /*156e0*/  @!P1 LDG.E R5, desc[UR36][R2.64] ;  /* 0x0000002402059981 */ /* 0x000f22000c1e1900 */
[----:B------:R-:W-:Y:S01]  /*156f0*/  MOV R17, RZ ;  /* 0x000000ff00117202 */ /* 0x000fe20000000f00 */
[----:B------:R-:W-:Y:S01]  /*15700*/  IMAD.MOV.U32 R4, RZ, RZ, RZ ;  /* 0x000000ffff047224 */ /* 0x000fe200078e00ff */
[C---:B------:R-:W-:Y:S01]  /*15710*/  ISETP.GE.U32.AND P2, PT, R8.reuse, 0x2, PT ;  /* 0x000000020800780c */ /* 0x040fe20003f46070 */
[----:B------:R-:W-:Y:S01]  /*15720*/  SHFL.IDX PT, R0, R16, RZ, 0x1f ;  /* 0x00001fff10007589 */ /* 0x000fe200000e0000 */
[C---:B------:R-:W-:Y:S02]  /*15730*/  ISETP.GE.U32.AND P3, PT, R8.reuse, 0x4, PT ;  /* 0x000000040800780c */ /* 0x040fe40003f66070 */
[C---:B------:R-:W-:Y:S01]  /*15740*/  ISETP.GE.U32.AND P4, PT, R8.reuse, 0x8, PT ;  /* 0x000000080800780c */ /* 0x040fe20003f86070 */
[----:B------:R-:W-:Y:S01]  /*15750*/  SHFL.IDX PT, R7, R16, 0x1, 0x1f ;  /* 0x00201f0010077f89 */ /* 0x000fe200000e0000 */
[----:B------:R-:W-:Y:S01]  /*15760*/  ISETP.GE.U32.AND P5, PT, R8, 0x10, PT ;  /* 0x000000100800780c */ /* 0x000fe20003fa6070 */
[----:B-----5:R-:W-:-:S02]  /*15770*/  @!P1 IMAD.MOV.U32 R17, RZ, RZ, R6 ;  /* 0x000000ffff119224 */ /* 0x020fc400078e0006 */
[----:B------:R-:W-:Y:S02]  /*15780*/  IMAD.MOV.U32 R6, RZ, RZ, RZ ;  /* 0x000000ffff067224 */ /* 0x000fe400078e00ff */
[----:B----4-:R-:W-:Y:S01]  /*15790*/  @!P1 IMAD.MOV.U32 R4, RZ, RZ, R5 ;  /* 0x000000ffff049224 */ /* 0x010fe200078e0005 */
        /* <DEDUP_REMOVED lines=17> */
[----:B------:R0:W4:Y:S02]  /*158b0*/  SHFL.IDX PT, R14, R2, 0x1f, 0x1f ;  /* 0x03e01f00020e7f89 */ /* 0x00012400000e0000 */
.L_x_5979:
[----:B------:R-:W-:Y:S02]  /*158c0*/  ULDC UR4, c[0x0][0xd38] ;  /* 0x00034e0000047ab9 */ /* 0x000fe40000000800 */
[----:B------:R-:W-:-:S04]  /*158d0*/  IMAD.U32 R5, RZ, RZ, UR4 ;  /* 0x00000004ff057e24 */ /* 0x000fc8000f8e00ff */
[----:B----4-:R-:W-:-:S04]  /*158e0*/  IMAD R14, R14, R5, RZ ;  /* 0x000000050e0e7224 */ /* 0x010fc800078e02ff */
[----:B------:R-:W-:-:S05]  /*158f0*/  IMAD.IADD R7, R7, 0x1, R14 ;  /* 0x0000000107077824 */ /* 0x000fca00078e020e */
[----:B------:R-:W-:-:S13]  /*15900*/  ISETP.GT.AND P6, PT, R7, R0, PT ;  /* 0x000000000700720c */ /* 0x000fda0003fc4270 */
[----:B------:R-:W-:Y:S05]  /*15910*/  @P6 BRA `(.L_x_5845) ;  /* 0x0000000000a46947 */ /* 0x000fea0003800000 */
.L_x_5848:
        /* <DEDUP_REMOVED lines=10> */
[----:B------:R-:W4:Y:S01]  /*159c0*/  @!P6 LDC.64 R4, c[0x0][0xd78] ;  /* 0x00035e00ff04eb82 */ /* 0x000f220000000a00 */
[----:B0-----:R-:W-:-:S05]  /*159d0*/  @!P6 IMAD.WIDE R2, R9, 0x4, R2 ;  /* 0x000000040902e825 */ /* 0x001fca00078e0202 */
[----:B------:R4:W5:Y:S02]  /*159e0*/  @!P6 LDG.E R17, desc[UR36][R2.64] ;  /* 0x000000240211e981 */ /* 0x000964000c1e1900 */
[----:B----4-:R-:W-:-:S04]  /*159f0*/  @!P6 IMAD.WIDE R2, R9, 0x4, R4 ;  /* 0x000000040902e825 */ /* 0x010fc800078e0204 */
[----:B------:R-:W-:-:S06]  /*15a00*/  IMAD.MOV.U32 R4, RZ, RZ, RZ ;  /* 0x000000ffff047224 */ /* 0x000fcc00078e00ff */
[----:B------:R-:W5:Y:S01]  /*15a10*/  @!P6 LDG.E R4, desc[UR36][R2.64] ;  /* 0x000000240204e981 */ /* 0x000f62000c1e1900 */
[----:B------:R-:W-:Y:S01]  /*15a20*/  UMOV UR4, 0xffffffff ;  /* 0xffffffff00047882 */ /* 0x000fe20000000000 */
[----:B-----5:R-:W-:Y:S02]  /*15a30*/  IMAD R13, R4, R17, RZ ;  /* 0x00000011040d7224 */ /* 0x020fe400078e02ff */
        /* <DEDUP_REMOVED lines=13> */
[----:B------:R-:W0:Y:S02]  /*15b10*/  SHFL.UP PT, R14, R5, 0x10, RZ ;  /* 0x06000000050e7989 */ /* 0x000e2400000e00ff */
[----:B0-----:R-:W-:-:S05]  /*15b20*/  SEL R14, R14, RZ, P5 ;  /* 0x000000ff0e0e7207 */ /* 0x001fca0002800000 */
[----:B------:R-:W-:-:S05]  /*15b30*/  IMAD.IADD R2, R5, 0x1, R14 ;  /* 0x0000000105027824 */ /* 0x000fca00078e020e */
[----:B------:R0:W4:Y:S02]  /*15b40*/  SHFL.IDX PT, R14, R2, 0x1f, 0x1f ;  /* 0x03e01f00020e7f89 */ /* 0x00012400000e0000 */
.L_x_5987:
[----:B------:R-:W-:Y:S02]  /*15b50*/  ULDC UR4, c[0x0][0xd38] ;  /* 0x00034e0000047ab9 */ /* 0x000fe40000000800 */
[----:B------:R-:W-:-:S04]  /*15b60*/  IMAD.U32 R5, RZ, RZ, UR4 ;  /* 0x00000004ff057e24 */ /* 0x000fc8000f8e00ff */
[----:B----4-:R-:W-:-:S04]  /*15b70*/  IMAD R14, R14, R5, RZ ;  /* 0x000000050e0e7224 */ /* 0x010fc800078e02ff */
[----:B------:R-:W-:-:S05]  /*15b80*/  IMAD.IADD R7, R14, 0x1, R7 ;  /* 0x000000010e077824 */ /* 0x000fca00078e0207 */
[----:B------:R-:W-:-:S13]  /*15b90*/  ISETP.GT.AND P6, PT, R7, R0, PT ;  /* 0x000000000700720c */ /* 0x000fda0003fc4270 */
[----:B------:R-:W-:Y:S05]  /*15ba0*/  @!P6 BRA `(.L_x_5848) ;  /* 0xfffffffc005ce947 */ /* 0x000fea000383ffff */
.L_x_5845:
[----:B------:R-:W-:Y:S01]  /*15bb0*/  IMAD.IADD R7, R7, 0x1, -R14 ;  /* 0x0000000107077824 */ /* 0x000fe200078e0a0e */
[----:B------:R-:W-:-:S03]  /*15bc0*/  UMOV UR4, 0xffffffff ;  /* 0xffffffff00047882 */ /* 0x000fc60000000000 */
[----:B------:R-:W-:-:S05]  /*15bd0*/  IMAD R3, R2, R5, R7 ;  /* 0x0000000502037224 */ /* 0x000fca00078e0207 */
[----:B------:R-:W-:Y:S01]  /*15be0*/  ISETP.GT.AND P6, PT, R3, R0, PT ;  /* 0x000000000300720c */ /* 0x000fe20003fc4270 */
[----:B------:R-:W-:-:S12]  /*15bf0*/  BRA.DIV UR4, `(.L_x_5849) ;  /* 0x0000004e04bc7947 */ /* 0x000fd8000b800000 */
[----:B------:R-:W-:-:S04]  /*15c00*/  VOTE.ANY R3, PT, !P6 ;  /* 0x0000000000037806 */ /* 0x000fc800070e0100 */
[----:B------:R-:W4:Y:S02]  /*15c10*/  POPC R12, R3 ;  /* 0x00000003000c7309 */ /* 0x000f240000000000 */
[----:B----4-:R4:W0:Y:S01]  /*15c20*/  SHFL.IDX PT, R17, R17, R12, 0x1f ;  /* 0x00001f0c11117589 */ /* 0x01082200000e0000 */
[----:B------:R-:W-:-:S03]  /*15c30*/  IMAD.IADD R19, R12, 0x1, R19 ;  /* 0x000000010c137824 */ /* 0x000fc600078e0213 */
[----:B------:R4:W0:Y:S04]  /*15c40*/  SHFL.IDX PT, R4, R4, R12, 0x1f ;  /* 0x00001f0c04047589 */ /* 0x00082800000e0000 */
.L_x_5992:
[----:B------:R-:W-:-:S13]  /*15c50*/  ISETP.NE.AND P0, PT, R3, RZ, PT ;  /* 0x000000ff0300720c */ /* 0x000fda0003f05270 */
[----:B------:R-:W-:Y:S05]  /*15c60*/  @!P0 BRA `(.L_x_5850) ;  /* 0x0000000000108947 */ /* 0x000fea0003800000 */
[----:B------:R-:W-:Y:S01]  /*15c70*/  UMOV UR4, 0xffffffff ;  /* 0xffffffff00047882 */ /* 0x000fe20000000000 */
[----:B----4-:R-:W-:Y:S02]  /*15c80*/  VIADD R12, R12, 0xffffffff ;  /* 0xffffffff0c0c7836 */ /* 0x010fe40000000000 */
[----:B------:R-:W-:Y:S05]  /*15c90*/  BRA.DIV UR4, `(.L_x_5851) ;  /* 0x0000004e04f07947 */ /* 0x000fea000b800000 */
[----:B------:R4:W0:Y:S02]  /*15ca0*/  SHFL.IDX PT, R6, R2, R12, 0x1f ;  /* 0x00001f0c02067589 */ /* 0x00082400000e0000 */
.L_x_5850:
[----:B0-----:R-:W-:Y:S01]  /*15cb0*/  ISETP.NE.AND P0, PT, R4, 0x1, PT ;  /* 0x000000010400780c */ /* 0x001fe20003f05270 */
[----:B------:R-:W-:-:S04]  /*15cc0*/  IMAD R16, R6, R5, R7 ;  /* 0x0000000506107224 */ /* 0x000fc800078e0207 */
[----:B------:R-:W-:-:S08]  /*15cd0*/  IMAD.IADD R0, R0, 0x1, -R16 ;  /* 0x0000000100007824 */ /* 0x000fd000078e0a10 */
[----:B------:R-:W-:Y:S05]  /*15ce0*/  @!P0 BRA `(.L_x_5852) ;  /* 0x0000000000dc8947 */ /* 0x000fea0003800000 */
[-C--:B------:R-:W-:Y:S02]  /*15cf0*/  IABS R6, R17.reuse ;  /* 0x0000001100067213 */ /* 0x080fe40000000000 */
[----:B------:R-:W-:Y:S02]  /*15d00*/  IABS R5, R4 ;  /* 0x0000000400057213 */ /* 0x000fe40000000000 */
[----:B------:R-:W0:Y:S08]  /*15d10*/  I2F.RP R7, R6 ;  /* 0x0000000600077306 */ /* 0x000e300000209400 */
[----:B------:R-:W5:Y:S08]  /*15d20*/  I2F.RP R8, R5 ;  /* 0x0000000500087306 */ /* 0x000f700000209400 */
[----:B0-----:R-:W4:Y:S08]  /*15d30*/  MUFU.RCP R7, R7 ;  /* 0x0000000700077308 */ /* 0x001f300000001000 */
[----:B-----5:R-:W-:Y:S01]  /*15d40*/  MUFU.RCP R8, R8 ;  /* 0x0000000800087308 */ /* 0x020fe20000001000 */
[----:B----4-:R-:W-:Y:S01]  /*15d50*/  VIADD R2, R7, 0xffffffe ;  /* 0x0ffffffe07027836 */ /* 0x010fe20000000000 */
[----:B------:R-:W-:-:S06]  /*15d60*/  IABS R7, R17 ;  /* 0x0000001100077213 */ /* 0x000fcc0000000000 */
[----:B------:R0:W4:Y:S02]  /*15d70*/  F2I.FTZ.U32.TRUNC.NTZ R3, R2 ;  /* 0x0000000200037305 */ /* 0x000124000021f000 */
[----:B0-----:R-:W-:Y:S02]  /*15d80*/  IMAD.MOV.U32 R2, RZ, RZ, RZ ;  /* 0x000000ffff027224 */ /* 0x001fe400078e00ff */
[----:B----4-:R-:W-:-:S04]  /*15d90*/  IMAD.MOV R9, RZ, RZ, -R3 ;  /* 0x000000ffff097224 */ /* 0x010fc800078e0a03 */
        /* <DEDUP_REMOVED lines=20> */
[----:B------:R-:W-:-:S04]  /*15ee0*/  IABS R2, R4 ;  /* 0x0000000400027213 */ /* 0x000fc80000000000 */
[----:B------:R-:W-:-:S07]  /*15ef0*/  IADD3 R2, RZ, -R2, RZ ;  /* 0x80000002ff027210 */ /* 0x000fce0007ffe0ff */
        /* <DEDUP_REMOVED lines=22> */
.L_x_5852:
[----:B----4-:R-:W0:Y:S02]  /*16060*/  LDC.64 R2, c[0x0][0xd90] ;  /* 0x00036400ff027b82 */ /* 0x010e240000000a00 */
        /* <DEDUP_REMOVED lines=27> */
[----:B------:R-:W-:Y:S01]  /*16220*/  IMAD R4, R6, R2, RZ ;  /* 0x0000000206047224 */ /* 0x000fe200078e02ff */
[----:B------:R-:W-:-:S03]  /*16230*/  IADD3 R2, -R2, RZ, RZ ;  /* 0x000000ff02027210 */ /* 0x000fc60007ffe1ff */
        /* <DEDUP_REMOVED lines=30> */
.L_x_5853:
[----:B------:R-:W-:-:S05]  /*16420*/  LOP3.LUT R2, RZ, R2, RZ, 0x33, !PT ;  /* 0x00000002ff027212 */ /* 0x000fca00078e33ff */
[----:B------:R-:W-:Y:S01]  /*16430*/  IMAD.IADD R17, R17, 0x1, R2 ;  /* 0x0000000111117824 */ /* 0x000fe200078e0202 */
[----:B------:R-:W-:Y:S06]  /*16440*/  BRA `(.L_x_5854) ;  /* 0x00000000001c7947 */ /* 0x000fec0003800000 */
.L_x_5846:
[----:B------:R-:W-:Y:S01]  /*16450*/  UMOV UR4, URZ ;  /* 0x0000003f00047c82 */ /* 0x000fe20008000000 */
[----:B------:R-:W-:Y:S01]  /*16460*/  UMOV UR5, URZ ;  /* 0x0000003f00057c82 */ /* 0x000fe20008000000 */
[----:B------:R-:W-:Y:S01]  /*16470*/  ULDC UR6, c[0x0][0xd3c] ;  /* 0x00034f0000067ab9 */ /* 0x000fe20000000800 */
[----:B------:R-:W-:Y:S02]  /*16480*/  IMAD.MOV.U32 R16, RZ, RZ, R0 ;  /* 0x000000ffff107224 */ /* 0x000fe400078e0000 */
[----:B------:R-:W-:Y:S02]  /*16490*/  IMAD.U32 R17, RZ, RZ, UR4 ;  /* 0x00000004ff117e24 */ /* 0x000fe4000f8e00ff */
[----:B------:R-:W-:Y:S02]  /*164a0*/  IMAD.U32 R18, RZ, RZ, UR5 ;  /* 0x00000005ff127e24 */ /* 0x000fe4000f8e00ff */
[----:B------:R-:W-:-:S07]  /*164b0*/  IMAD.U32 R19, RZ, RZ, UR6 ;  /* 0x00000006ff137e24 */ /* 0x000fce000f8e00ff */
.L_x_5854:
        /* <DEDUP_REMOVED lines=10> */
.L_x_5843:
[----:B------:R-:W-:Y:S02]  /*16560*/  ULDC UR4, c[0x0][0xd3c] ;  /* 0x00034f0000047ab9 */ /* 0x000fe40000000800 */
[----:B----4-:R-:W-:-:S13]  /*16570*/  ISETP.GE.AND P0, PT, R19, UR4, PT ;  /* 0x0000000413007c0c */ /* 0x010fda000bf06270 */
[----:B------:R-:W-:Y:S05]  /*16580*/  @!P0 BRA `(.L_x_5855) ;  /* 0xffffffa400bc8947 */ /* 0x000fea000383ffff */
[----:B------:R-:W-:Y:S05]  /*16590*/  BSYNC B8 ;  /* 0x0000000000087941 */ /* 0x000fea0003800000 */
.L_x_5786:
        /* <DEDUP_REMOVED lines=12> */
.L_x_5995:
[----:B------:R-:W-:Y:S05]  /*16660*/  BSYNC B0 ;  /* 0x0000000000007941 */ /* 0x000fea0003800000 */
.L_x_5856:
[----:B------:R-:W-:-:S03]  /*16670*/  UMOV UR4, 0xffffffff ;  /* 0xffffffff00047882 */ /* 0x000fc60000000000 */
[----:B------:R-:W-:Y:S05]  /*16680*/  BRA.DIV UR4, `(.L_x_5858) ;  /* 0x0000004604b07947 */ /* 0x000fea000b800000 */
[----:B-1----:R-:W1:Y:S02]  /*16690*/  S2R R0, SR_TID.X ;  /* 0x0000000000007919 */ /* 0x002e640000002100 */
[----:B-1----:R-:W-:-:S04]  /*166a0*/  SHF.R.U32.HI R0, RZ, 0x5, R0 ;  /* 0x00000005ff007819 */ /* 0x002fc80000011600 */
[----:B------:R-:W-:-:S05]  /*166b0*/  LOP3.LUT R0, R0, 0x3, RZ, 0xc0, !PT ;  /* 0x0000000300007812 */ /* 0x000fca00078ec0ff */
[----:B------:R1:W4:Y:S02]  /*166c0*/  SHFL.IDX PT, R14, R0, RZ, 0x1f ;  /* 0x00001fff000e7589 */ /* 0x00032400000e0000 */
.L_x_5998:
[----:B----4-:R-:W-:Y:S01]  /*166d0*/  ISETP.NE.AND P0, PT, R14, RZ, PT ;  /* 0x000000ff0e00720c */ /* 0x010fe20003f05270 */
[----:B------:R-:W-:-:S12]  /*166e0*/  BSSY B0, `(.L_x_5859) ;  /* 0x0000026000007945 */ /* 0x000fd80003800000 */
[----:B------:R-:W-:Y:S05]  /*166f0*/  @P0 BRA `(.L_x_5860) ;  /* 0x0000000000900947 */ /* 0x000fea0003800000 */
[----:B------:R-:W-:-:S03]  /*16700*/  UMOV UR4, 0xffffffff ;  /* 0xffffffff00047882 */ /* 0x000fc60000000000 */
[----:B------:R-:W-:Y:S05]  /*16710*/  BRA.DIV UR4, `(.L_x_5861) ;  /* 0x0000004604c07947 */ /* 0x000fea000b800000 */
[----:B------:R-:W-:-:S13]  /*16720*/  ELECT P6, URZ, PT ;  /* 0x00000000003f782f */ /* 0x000fda00038c0000 */
.L_x_6001:
[----:B------:R-:W-:Y:S05]  /*16730*/  @!P6 BRA `(.L_x_5860) ;  /* 0x000000000080e947 */ /* 0x000fea0003800000 */
[----:B-1----:R-:W4:Y:S02]  /*16740*/  LDL R0, [R1+0x3c] ;  /* 0x00003c0001007983 */ /* 0x002f240000100800 */
[----:B----4-:R-:W-:-:S13]  /*16750*/  R2UR UR4, R0 ;  /* 0x00000000000472ca */ /* 0x010fda00000e0000 */
[----:B------:R-:W-:-:S06]  /*16760*/  ULOP3.LUT UR4, UR4, 0x2, URZ, 0xfc, !UPT ;  /* 0x0000000204047892 */ /* 0x000fcc000f8efc3f */
[----:B------:R-:W-:-:S05]  /*16770*/  IMAD.U32 R0, RZ, RZ, UR4 ;  /* 0x00000004ff007e24 */ /* 0x000fca000f8e00ff */
[----:B------:R-:W-:-:S13]  /*16780*/  ISETP.NE.AND P0, PT, R0, 0x3, PT ;  /* 0x000000030000780c */ /* 0x000fda0003f05270 */
[----:B------:R-:W-:Y:S05]  /*16790*/  @!P0 BRA `(.L_x_5862) ;  /* 0x0000000000048947 */ /* 0x000fea0003800000 */
[----:B------:R-:W-:Y:S01]  /*167a0*/  BPT.TRAP 0x1 ;  /* 0x000000040000795c */ /* 0x000fe20000300000 */
.L_x_5862:
[C---:B------:R-:W-:Y:S01]  /*167b0*/  IMAD R3, R24.reuse, 0x8, R5 ;  /* 0x0000000818037824 */ /* 0x040fe200078e0205 */
[----:B------:R-:W-:Y:S01]  /*167c0*/  SHF.L.U32 R2, R27, 0x1f, RZ ;  /* 0x0000001f1b027819 */ /* 0x000fe200000006ff */
[----:B------:R-:W-:-:S03]  /*167d0*/  VIADD R24, R24, 0x1 ;  /* 0x0000000118187836 */ /* 0x000fc60000000000 */
[----:B------:R-:W1:Y:S02]  /*167e0*/  SYNCS.PHASECHK.TRANS64.TRYWAIT P1, [R3+URZ+0x32440], R2 ;  /* 0x03244002030075a7 */ /* 0x000e64000802017f */
[----:B------:R-:W-:-:S04]  /*167f0*/  ISETP.NE.AND P2, PT, R24, 0x2, PT ;  /* 0x000000021800780c */ /* 0x000fc80003f45270 */
[----:B------:R-:W-:Y:S01]  /*16800*/  SEL R0, RZ, 0x1, P2 ;  /* 0x00000001ff007807 */ /* 0x000fe20001000000 */
[----:B-1----:R-:W-:Y:S08]  /*16810*/  @!P1 BRA `(.L_x_5863) ;  /* 0x0000004400a09947 */ /* 0x002ff00003800000 */
.L_x_6002:
[----:B------:R-:W-:Y:S02]  /*16820*/  SEL R24, R24, RZ, P2 ;  /* 0x000000ff18187207 */ /* 0x000fe40001000000 */
[----:B------:R-:W-:Y:S01]  /*16830*/  LOP3.LUT R0, R27, R0, RZ, 0x3c, !PT ;  /* 0x000000001b007212 */ /* 0x000fe200078e3cff */
[----:B------:R-:W-:Y:S06]  /*16840*/  @!P0 BRA `(.L_x_5864) ;  /* 0x0000000000048947 */ /* 0x000fec0003800000 */
[----:B------:R-:W-:Y:S01]  /*16850*/  BPT.TRAP 0x1 ;  /* 0x000000040000795c */ /* 0x000fe20000300000 */
.L_x_5864:
[----:B------:R-:W-:Y:S02]  /*16860*/  LEA R5, R24, R5, 0x3 ;  /* 0x0000000518057211 */ /* 0x000fe400078e18ff */
[----:B------:R-:W-:-:S04]  /*16870*/  SHF.L.U32 R0, R0, 0x1f, RZ ;  /* 0x0000001f00007819 */ /* 0x000fc800000006ff */
[----:B------:R-:W4:Y:S02]  /*16880*/  SYNCS.PHASECHK.TRANS64.TRYWAIT P1, [R5+URZ+0x32440], R0 ;  /* 0x03244000050075a7 */ /* 0x000f24000802017f */
[----:B----4-:R-:W-:Y:S05]  /*16890*/  @!P1 BRA `(.L_x_5865) ;  /* 0x0000004400949947 */ /* 0x010fea0003800000 */
.L_x_6003:
[----:B------:R-:W-:Y:S05]  /*168a0*/  @!P0 BRA `(.L_x_5866) ;  /* 0x0000000000048947 */ /* 0x000fea0003800000 */
[----:B------:R-:W-:Y:S01]  /*168b0*/  BPT.TRAP 0x1 ;  /* 0x000000040000795c */ /* 0x000fe20000300000 */
.L_x_5866:
[----:B------:R-:W5:Y:S02]  /*168c0*/  SYNCS.PHASECHK.TRANS64.TRYWAIT P1, [R3+URZ+0x32460], R2 ;  /* 0x03246002030075a7 */ /* 0x000f64000802017f */
[----:B-----5:R-:W-:Y:S05]  /*168d0*/  @!P1 BRA `(.L_x_5867) ;  /* 0x0000004400989947 */ /* 0x020fea0003800000 */
.L_x_6004:
[----:B------:R-:W-:Y:S05]  /*168e0*/  @!P0 BRA `(.L_x_5868) ;  /* 0x0000000000048947 */ /* 0x000fea0003800000 */
[----:B------:R-:W-:Y:S01]  /*168f0*/  BPT.TRAP 0x1 ;  /* 0x000000040000795c */ /* 0x000fe20000300000 */
.L_x_5868:
[----:B------:R0:W0:Y:S02]  /*16900*/  SYNCS.PHASECHK.TRANS64.TRYWAIT P0, [R5+URZ+0x32460], R0 ;  /* 0x03246000050075a7 */ /* 0x000024000800017f */
[----:B0-----:R-:W-:Y:S05]  /*16910*/  @!P0 NANOSLEEP.SYNCS 0x989680 ;  /* 0x009896800000895d */ /* 0x001fea0003900000 */
[----:B------:R-:W0:Y:S02]  /*16920*/  @!P0 SYNCS.PHASECHK.TRANS64 P0, [R5+URZ+0x32460], R0 ;  /* 0x03246000050085a7 */ /* 0x000e24000800007f */
[----:B0-----:R-:W-:Y:S05]  /*16930*/  @!P0 BRA `(.L_x_5868) ;  /* 0xfffffffc00f08947 */ /* 0x001fea000383ffff */
.L_x_5860:
[----:B------:R-:W-:Y:S05]  /*16940*/  BSYNC B0 ;  /* 0x0000000000007941 */ /* 0x000fea0003800000 */
.L_x_5859:
[----:B------:R-:W-:Y:S05]  /*16950*/  EXIT ;  /* 0x000000000000794d */ /* 0x000fea0003800000 */
.L_x_5718:
[----:B-1----:R1:W2:Y:S02]  /*16960*/  SYNCS.PHASECHK.TRANS64.TRYWAIT P0, [R5+URZ+0x32400], R0 ;  /* 0x03240000050075a7 */ /* 0x0022a4000800017f */
[----:B--2---:R-:W-:Y:S05]  /*16970*/  @!P0 NANOSLEEP.SYNCS 0x989680 ;  /* 0x009896800000895d */ /* 0x004fea0003900000 */
[----:B------:R-:W2:Y:S02]  /*16980*/  @!P0 SYNCS.PHASECHK.TRANS64 P0, [R5+URZ+0x32400], R0 ;  /* 0x03240000050085a7 */ /* 0x000ea4000800007f */
[----:B--2---:R-:W-:Y:S05]  /*16990*/  @!P0 BRA `(.L_x_5718) ;  /* 0xfffffffc00f08947 */ /* 0x004fea000383ffff */
[----:B------:R-:W-:Y:S05]  /*169a0*/  BRA `(.L_x_5869) ;  /* 0xfffffeb400ac7947 */ /* 0x000fea000383ffff */
.L_x_5722:
[----:B---3--:R-:W-:-:S04]  /*169b0*/  IMAD.U32 R4, RZ, RZ, UR6 ;  /* 0x00000006ff047e24 */ /* 0x008fc8000f8e00ff */
[----:B------:R3:W4:Y:S03]  /*169c0*/  SYNCS.PHASECHK.TRANS64.TRYWAIT P1, [R4+URZ+0x32430], R3 ;  /* 0x03243003040075a7 */ /* 0x000726000802017f */
[----:B----4-:R-:W-:Y:S05]  /*169d0*/  @!P1 NANOSLEEP.SYNCS 0x989680 ;  /* 0x009896800000995d */ /* 0x010fea0003900000 */
[----:B------:R-:W4:Y:S02]  /*169e0*/  @!P1 SYNCS.PHASECHK.TRANS64 P1, [R4+URZ+0x32430], R3 ;  /* 0x03243003040095a7 */ /* 0x000f24000802007f */
[----:B----4-:R-:W-:Y:S05]  /*169f0*/  @!P1 BRA `(.L_x_5722) ;  /* 0xfffffffc00ec9947 */ /* 0x010fea000383ffff */
[----:B------:R-:W-:Y:S05]  /*16a00*/  BRA `(.L_x_5721) ;  /* 0xfffffeb400dc7947 */ /* 0x000fea000383ffff */
.L_x_5723:
[----:B----4-:R4:W0:Y:S02]  /*16a10*/  SYNCS.PHASECHK.TRANS64.TRYWAIT P1, [R5+URZ+0x32410], R0 ;  /* 0x03241000050075a7 */ /* 0x010824000802017f */
[----:B0-----:R-:W-:Y:S05]  /*16a20*/  @!P1 NANOSLEEP.SYNCS 0x989680 ;  /* 0x009896800000995d */ /* 0x001fea0003900000 */
[----:B------:R-:W0:Y:S02]  /*16a30*/  @!P1 SYNCS.PHASECHK.TRANS64 P1, [R5+URZ+0x32410], R0 ;  /* 0x03241000050095a7 */ /* 0x000e24000802007f */
[----:B0-----:R-:W-:Y:S05]  /*16a40*/  @!P1 BRA `(.L_x_5723) ;  /* 0xfffffffc00f09947 */ /* 0x001fea000383ffff */
[----:B------:R-:W-:Y:S05]  /*16a50*/  BRA `(.L_x_5870) ;  /* 0xfffffeb800887947 */ /* 0x000fea000383ffff */
.L_x_5727:
[----:B01--4-:R-:W-:-:S04]  /*16a60*/  IMAD.U32 R0, RZ, RZ, UR6 ;  /* 0x00000006ff007e24 */ /* 0x013fc8000f8e00ff */
[----:B------:R0:W1:Y:S03]  /*16a70*/  SYNCS.PHASECHK.TRANS64.TRYWAIT P1, [R0+URZ+0x32450], R3 ;  /* 0x03245003000075a7 */ /* 0x000066000802017f */
[----:B-1----:R-:W-:Y:S05]  /*16a80*/  @!P1 NANOSLEEP.SYNCS 0x989680 ;  /* 0x009896800000995d */ /* 0x002fea0003900000 */
[----:B------:R-:W1:Y:S02]  /*16a90*/  @!P1 SYNCS.PHASECHK.TRANS64 P1, [R0+URZ+0x32450], R3 ;  /* 0x03245003000095a7 */ /* 0x000e64000802007f */
[----:B-1----:R-:W-:Y:S05]  /*16aa0*/  @!P1 BRA `(.L_x_5727) ;  /* 0xfffffffc00ec9947 */ /* 0x002fea000383ffff */
[----:B------:R-:W-:Y:S05]  /*16ab0*/  BRA `(.L_x_5726) ;  /* 0xfffffeb800907947 */ /* 0x000fea000383ffff */
.L_x_5734:
[----:B-1----:R-:W-:-:S04]  /*16ac0*/  IMAD.U32 R21, RZ, RZ, UR4 ;  /* 0x00000004ff157e24 */ /* 0x002fc8000f8e00ff */
[----:B------:R1:W2:Y:S03]  /*16ad0*/  SYNCS.PHASECHK.TRANS64.TRYWAIT P1, [R21+URZ+0x32430], R0 ;  /* 0x03243000150075a7 */ /* 0x0002a6000802017f */
[----:B--2---:R-:W-:Y:S05]  /*16ae0*/  @!P1 NANOSLEEP.SYNCS 0x989680 ;  /* 0x009896800000995d */ /* 0x004fea0003900000 */
[----:B------:R-:W2:Y:S02]  /*16af0*/  @!P1 SYNCS.PHASECHK.TRANS64 P1, [R21+URZ+0x32430], R0 ;  /* 0x03243000150095a7 */ /* 0x000ea4000802007f */
[----:B--2---:R-:W-:Y:S05]  /*16b00*/  @!P1 BRA `(.L_x_5734) ;  /* 0xfffffffc00ec9947 */ /* 0x004fea000383ffff */
[----:B------:R-:W-:Y:S05]  /*16b10*/  BRA `(.L_x_5733) ;  /* 0xfffffee000cc7947 */ /* 0x000fea000383ffff */
.L_x_5738:
[----:B-1----:R-:W-:-:S04]  /*16b20*/  IMAD.U32 R21, RZ, RZ, UR4 ;  /* 0x00000004ff157e24 */ /* 0x002fc8000f8e00ff */
[----:B------:R1:W3:Y:S03]  /*16b30*/  SYNCS.PHASECHK.TRANS64.TRYWAIT P1, [R21+URZ+0x32450], R0 ;  /* 0x03245000150075a7 */ /* 0x0002e6000802017f */
[----:B---3--:R-:W-:Y:S05]  /*16b40*/  @!P1 NANOSLEEP.SYNCS 0x989680 ;  /* 0x009896800000995d */ /* 0x008fea0003900000 */
[----:B------:R-:W3:Y:S02]  /*16b50*/  @!P1 SYNCS.PHASECHK.TRANS64 P1, [R21+URZ+0x32450], R0 ;  /* 0x03245000150095a7 */ /* 0x000ee4000802007f */
[----:B---3--:R-:W-:Y:S05]  /*16b60*/  @!P1 BRA `(.L_x_5738) ;  /* 0xfffffffc00ec9947 */ /* 0x008fea000383ffff */
[----:B------:R-:W-:Y:S05]  /*16b70*/  BRA `(.L_x_5737) ;  /* 0xfffffee400487947 */ /* 0x000fea000383ffff */
.L_x_5746:
[----:B-1----:R-:W-:-:S04]  /*16b80*/  IMAD.U32 R21, RZ, RZ, UR4 ;  /* 0x00000004ff157e24 */ /* 0x002fc8000f8e00ff */
[----:B------:R1:W2:Y:S03]  /*16b90*/  SYNCS.PHASECHK.TRANS64.TRYWAIT P1, [R21+URZ+0x32430], R0 ;  /* 0x03243000150075a7 */ /* 0x0002a6000802017f */
[----:B--2---:R-:W-:Y:S05]  /*16ba0*/  @!P1 NANOSLEEP.SYNCS 0x989680 ;  /* 0x009896800000995d */ /* 0x004fea0003900000 */
[----:B------:R-:W2:Y:S02]  /*16bb0*/  @!P1 SYNCS.PHASECHK.TRANS64 P1, [R21+URZ+0x32430], R0 ;  /* 0x03243000150095a7 */ /* 0x000ea4000802007f */
[----:B--2---:R-:W-:Y:S05]  /*16bc0*/  @!P1 BRA `(.L_x_5746) ;  /* 0xfffffffc00ec9947 */ /* 0x004fea000383ffff */
[----:B------:R-:W-:Y:S05]  /*16bd0*/  BRA `(.L_x_5745) ;  /* 0xffffff1000e07947 */ /* 0x000fea000383ffff */
.L_x_5750:
[----:B-1----:R-:W-:-:S04]  /*16be0*/  IMAD.U32 R21, RZ, RZ, UR4 ;  /* 0x00000004ff157e24 */ /* 0x002fc8000f8e00ff */
[----:B------:R1:W3:Y:S03]  /*16bf0*/  SYNCS.PHASECHK.TRANS64.TRYWAIT P1, [R21+URZ+0x32450], R0 ;  /* 0x03245000150075a7 */ /* 0x0002e6000802017f */
[----:B---3--:R-:W-:Y:S05]  /*16c00*/  @!P1 NANOSLEEP.SYNCS 0x989680 ;  /* 0x009896800000995d */ /* 0x008fea0003900000 */
[----:B------:R-:W3:Y:S02]  /*16c10*/  @!P1 SYNCS.PHASECHK.TRANS64 P1, [R21+URZ+0x32450], R0 ;  /* 0x03245000150095a7 */ /* 0x000ee4000802007f */
[----:B---3--:R-:W-:Y:S05]  /*16c20*/  @!P1 BRA `(.L_x_5750) ;  /* 0xfffffffc00ec9947 */ /* 0x008fea000383ffff */
[----:B------:R-:W-:Y:S05]  /*16c30*/  BRA `(.L_x_5749) ;  /* 0xffffff14005c7947 */ /* 0x000fea000383ffff */
.L_x_5800:
        /* <DEDUP_REMOVED lines=11> */
.L_x_5872:
[----:B------:R-:W-:Y:S05]  /*16cf0*/  BSYNC B0 ;  /* 0x0000000000007941 */ /* 0x000fea0003800000 */
.L_x_5871:
[----:B------:R-:W-:Y:S05]  /*16d00*/  BRA `(.L_x_5873) ;  /* 0xffffffac00b87947 */ /* 0x000fea000383ffff */
.L_x_5803:
[----:B0-----:R0:W1:Y:S02]  /*16d10*/  SYNCS.PHASECHK.TRANS64.TRYWAIT P0, [R25+URZ+0x32440], R0 ;  /* 0x03244000190075a7 */ /* 0x001064000800017f */
[----:B-1----:R-:W-:Y:S05]  /*16d20*/  @!P0 NANOSLEEP.SYNCS 0x989680 ;  /* 0x009896800000895d */ /* 0x002fea0003900000 */
[----:B------:R-:W1:Y:S02]  /*16d30*/  @!P0 SYNCS.PHASECHK.TRANS64 P0, [R25+URZ+0x32440], R0 ;  /* 0x03244000190085a7 */ /* 0x000e64000800007f */
[----:B-1----:R-:W-:Y:S05]  /*16d40*/  @!P0 BRA `(.L_x_5803) ;  /* 0xfffffffc00f08947 */ /* 0x002fea000383ffff */
[----:B------:R-:W-:Y:S05]  /*16d50*/  BRA `(.L_x_5874) ;  /* 0xffffffb000547947 */ /* 0x000fea000383ffff */
.L_x_5804:
        /* <DEDUP_REMOVED lines=8> */
.L_x_5876:
[----:B------:R-:W-:Y:S05]  /*16de0*/  BSYNC B0 ;  /* 0x0000000000007941 */ /* 0x000fea0003800000 */
.L_x_5875:
[----:B------:R-:W-:Y:S01]  /*16df0*/  IMAD.MOV.U32 R13, RZ, RZ, R0 ;  /* 0x000000ffff0d7224 */ /* 0x000fe200078e0000 */
[----:B------:R-:W-:Y:S01]  /*16e00*/  MOV R15, 0xffffffff ;  /* 0xffffffff000f7802 */ /* 0x000fe20000000f00 */
[----:B------:R-:W-:Y:S02]  /*16e10*/  IMAD.MOV.U32 R12, RZ, RZ, RZ ;  /* 0x000000ffff0c7224 */ /* 0x000fe400078e00ff */
[----:B------:R-:W-:Y:S02]  /*16e20*/  IMAD.MOV.U32 R11, RZ, RZ, 0x181f ;  /* 0x0000181fff0b7424 */ /* 0x000fe400078e00ff */
[----:B------:R-:W-:Y:S02]  /*16e30*/  IMAD.MOV.U32 R2, RZ, RZ, R14 ;  /* 0x000000ffff027224 */ /* 0x000fe400078e000e */
[----:B------:R-:W-:-:S07]  /*16e40*/  @P0 IMAD R6, R5, 0x2, R22 ;  /* 0x0000000205060824 */ /* 0x000fce00078e0216 */
[----:B------:R-:W-:Y:S05]  /*16e50*/  WARPSYNC.COLLECTIVE R15, `(.L_x_5877) ;  /* 0x000000000f087348 */ /* 0x000fea0003c00000 */
[----:B------:R0:W1:Y:S02]  /*16e60*/  SHFL.IDX P6, R14, R13, R12, R11 ;  /* 0x0000000c0d0e7389 */ /* 0x00006400000c000b */
[----:B01----:R-:W-:Y:S01]  /*16e70*/  ENDCOLLECTIVE ;  /* 0x000000000000791b */ /* 0x003fe20003800000 */
.L_x_5877:
[----:B------:R-:W-:Y:S02]  /*16e80*/  IMAD.MOV.U32 R13, RZ, RZ, R4 ;  /* 0x000000ffff0d7224 */ /* 0x000fe400078e0004 */
[----:B------:R-:W-:Y:S02]  /*16e90*/  IMAD.MOV.U32 R12, RZ, RZ, 0x1 ;  /* 0x00000001ff0c7424 */ /* 0x000fe400078e00ff */
[----:B------:R-:W-:-:S07]  /*16ea0*/  IMAD.MOV.U32 R3, RZ, RZ, R14 ;  /* 0x000000ffff037224 */ /* 0x000fce00078e000e */
[----:B------:R-:W-:Y:S05]  /*16eb0*/  WARPSYNC.COLLECTIVE R15, `(.L_x_5878) ;  /* 0x000000000f087348 */ /* 0x000fea0003c00000 */
[----:B------:R0:W1:Y:S02]  /*16ec0*/  SHFL.IDX P6, R14, R13, R12, R11 ;  /* 0x0000000c0d0e7389 */ /* 0x00006400000c000b */
[----:B01----:R-:W-:Y:S01]  /*16ed0*/  ENDCOLLECTIVE ;  /* 0x000000000000791b */ /* 0x003fe20003800000 */
.L_x_5878:
        /* <DEDUP_REMOVED lines=15> */
.L_x_5879:
[----:B------:R-:W-:Y:S02]  /*16fd0*/  @P0 IMAD R6, R5, 0x2, R22 ;  /* 0x0000000205060824 */ /* 0x000fe400078e0216 */
[----:B------:R-:W-:Y:S02]  /*16fe0*/  IMAD.MOV.U32 R13, RZ, RZ, R4 ;  /* 0x000000ffff0d7224 */ /* 0x000fe400078e0004 */
[----:B------:R-:W-:Y:S02]  /*16ff0*/  IMAD.MOV.U32 R12, RZ, RZ, 0x2 ;  /* 0x00000002ff0c7424 */ /* 0x000fe400078e00ff */
[----:B------:R-:W-:-:S07]  /*17000*/  IMAD.MOV.U32 R3, RZ, RZ, R14 ;  /* 0x000000ffff037224 */ /* 0x000fce00078e000e */
[----:B------:R-:W-:Y:S05]  /*17010*/  WARPSYNC.COLLECTIVE R15, `(.L_x_5880) ;  /* 0x000000000f087348 */ /* 0x000fea0003c00000 */
[----:B------:R0:W1:Y:S02]  /*17020*/  SHFL.IDX P6, R14, R13, R12, R11 ;  /* 0x0000000c0d0e7389 */ /* 0x00006400000c000b */
[----:B01----:R-:W-:Y:S01]  /*17030*/  ENDCOLLECTIVE ;  /* 0x000000000000791b */ /* 0x003fe20003800000 */
.L_x_5880:
        /* <DEDUP_REMOVED lines=15> */
.L_x_5881:
[----:B------:R-:W-:Y:S02]  /*17130*/  @P0 IMAD R6, R5, 0x2, R22 ;  /* 0x0000000205060824 */ /* 0x000fe400078e0216 */
[----:B------:R-:W-:Y:S01]  /*17140*/  IMAD.MOV.U32 R13, RZ, RZ, R4 ;  /* 0x000000ffff0d7224 */ /* 0x000fe200078e0004 */
[----:B------:R-:W-:Y:S01]  /*17150*/  MOV R12, 0x3 ;  /* 0x00000003000c7802 */ /* 0x000fe20000000f00 */
[----:B------:R-:W-:-:S07]  /*17160*/  IMAD.MOV.U32 R3, RZ, RZ, R14 ;  /* 0x000000ffff037224 */ /* 0x000fce00078e000e */
[----:B------:R-:W-:Y:S05]  /*17170*/  WARPSYNC.COLLECTIVE R15, `(.L_x_5882) ;  /* 0x000000000f087348 */ /* 0x000fea0003c00000 */
[----:B------:R0:W1:Y:S02]  /*17180*/  SHFL.IDX P6, R14, R13, R12, R11 ;  /* 0x0000000c0d0e7389 */ /* 0x00006400000c000b */
[----:B01----:R-:W-:Y:S01]  /*17190*/  ENDCOLLECTIVE ;  /* 0x000000000000791b */ /* 0x003fe20003800000 */
.L_x_5882:
        /* <DEDUP_REMOVED lines=15> */
.L_x_5883:
[----:B------:R-:W-:Y:S02]  /*17290*/  @P0 IMAD R6, R5, 0x2, R22 ;  /* 0x0000000205060824 */ /* 0x000fe400078e0216 */
[----:B------:R-:W-:Y:S02]  /*172a0*/  IMAD.MOV.U32 R13, RZ, RZ, R4 ;  /* 0x000000ffff0d7224 */ /* 0x000fe400078e0004 */
[----:B------:R-:W-:Y:S02]  /*172b0*/  IMAD.MOV.U32 R12, RZ, RZ, 0x4 ;  /* 0x00000004ff0c7424 */ /* 0x000fe400078e00ff */
[----:B------:R-:W-:-:S07]  /*172c0*/  IMAD.MOV.U32 R3, RZ, RZ, R14 ;  /* 0x000000ffff037224 */ /* 0x000fce00078e000e */
[----:B------:R-:W-:Y:S05]  /*172d0*/  WARPSYNC.COLLECTIVE R15, `(.L_x_5884) ;  /* 0x000000000f087348 */ /* 0x000fea0003c00000 */
[----:B------:R0:W1:Y:S02]  /*172e0*/  SHFL.IDX P6, R14, R13, R12, R11 ;  /* 0x0000000c0d0e7389 */ /* 0x00006400000c000b */
[----:B01----:R-:W-:Y:S01]  /*172f0*/  ENDCOLLECTIVE ;  /* 0x000000000000791b */ /* 0x003fe20003800000 */
.L_x_5884:
        /* <DEDUP_REMOVED lines=15> */
.L_x_5885:
[----:B------:R-:W-:Y:S02]  /*173f0*/  @P0 IMAD R6, R5, 0x2, R22 ;  /* 0x0000000205060824 */ /* 0x000fe400078e0216 */
[----:B------:R-:W-:Y:S02]  /*17400*/  IMAD.MOV.U32 R13, RZ, RZ, R4 ;  /* 0x000000ffff0d7224 */ /* 0x000fe400078e0004 */
[----:B------:R-:W-:Y:S02]  /*17410*/  IMAD.MOV.U32 R12, RZ, RZ, 0x5 ;  /* 0x00000005ff0c7424 */ /* 0x000fe400078e00ff */
[----:B------:R-:W-:-:S07]  /*17420*/  IMAD.MOV.U32 R3, RZ, RZ, R14 ;  /* 0x000000ffff037224 */ /* 0x000fce00078e000e */
[----:B------:R-:W-:Y:S05]  /*17430*/  WARPSYNC.COLLECTIVE R15, `(.L_x_5886) ;  /* 0x000000000f087348 */ /* 0x000fea0003c00000 */
[----:B------:R0:W1:Y:S02]  /*17440*/  SHFL.IDX P6, R14, R13, R12, R11 ;  /* 0x0000000c0d0e7389 */ /* 0x00006400000c000b */
[----:B01----:R-:W-:Y:S01]  /*17450*/  ENDCOLLECTIVE ;  /* 0x000000000000791b */ /* 0x003fe20003800000 */
.L_x_5886:
        /* <DEDUP_REMOVED lines=10> */
.L_x_5887:
[----:B------:R-:W-:Y:S01]  /*17500*/  @!PT LDS RZ, [RZ] ;  /* 0x00000000fffff984 */ /* 0x000fe20000000800 */
[----:B------:R-:W-:Y:S01]  /*17510*/  @!PT LDS RZ, [RZ] ;  /* 0x00000000fffff984 */ /* 0x000fe20000000800 */
[----:B------:R-:W-:Y:S01]  /*17520*/  @!PT LDS RZ, [RZ] ;  /* 0x00000000fffff984 */ /* 0x000fe20000000800 */
[----:B------:R0:W-:Y:S01]  /*17530*/  @P0 LDGSTS.E.BYPASS.LTC128B.128 [R6+0x1e400], desc[UR36][R2.64], !P2 ;  /* 0x1e40000002060fae */ /* 0x0001e2000d101d64 */
[----:B------:R-:W-:Y:S01]  /*17540*/  IMAD.MOV.U32 R0, RZ, RZ, R14 ;  /* 0x000000ffff007224 */ /* 0x000fe200078e000e */
[----:B------:R-:W-:Y:S06]  /*17550*/  BRA `(.L_x_5888) ;  /* 0xffffffac00b47947 */ /* 0x000fec000383ffff */
.L_x_5809:
[----:B------:R0:W5:Y:S01]  /*17560*/  LDL.LU R6, [R1+0x4] ;  /* 0x0000040001067983 */ /* 0x0001620000300800 */
[----:B------:R-:W-:Y:S01]  /*17570*/  IMAD.MOV.U32 R13, RZ, RZ, R4 ;  /* 0x000000ffff0d7224 */ /* 0x000fe200078e0004 */
[----:B------:R-:W-:Y:S01]  /*17580*/  MOV R12, RZ ;  /* 0x000000ff000c7202 */ /* 0x000fe20000000f00 */
[----:B------:R-:W-:Y:S01]  /*17590*/  IMAD.MOV.U32 R11, RZ, RZ, 0x181f ;  /* 0x0000181fff0b7424 */ /* 0x000fe200078e00ff */
[----:B------:R-:W-:Y:S01]  /*175a0*/  LOP3.LUT R23, R23, 0xffffdfff, RZ, 0xc0, !PT ;  /* 0xffffdfff17177812 */ /* 0x000fe200078ec0ff */
[----:B------:R-:W-:Y:S02]  /*175b0*/  IMAD.MOV.U32 R15, RZ, RZ, -0x1 ;  /* 0xffffffffff0f7424 */ /* 0x000fe400078e00ff */
[----:B------:R-:W-:-:S07]  /*175c0*/  IMAD R17, R17, 0x80, R21 ;  /* 0x0000008011117824 */ /* 0x000fce00078e0215 */
[----:B01---5:R-:W-:Y:S05]  /*175d0*/  WARPSYNC.COLLECTIVE R15, `(.L_x_5889) ;  /* 0x000000000f087348 */ /* 0x023fea0003c00000 */
[----:B------:R2:W3:Y:S02]  /*175e0*/  SHFL.IDX P6, R14, R13, R12, R11 ;  /* 0x0000000c0d0e7389 */ /* 0x0004e400000c000b */
[----:B0123-5:R-:W-:Y:S01]  /*175f0*/  ENDCOLLECTIVE ;  /* 0x000000000000791b */ /* 0x02ffe20003800000 */
.L_x_5889:
[----:B------:R-:W-:Y:S02]  /*17600*/  IMAD.MOV.U32 R13, RZ, RZ, R0 ;  /* 0x000000ffff0d7224 */ /* 0x000fe400078e0000 */
[----:B------:R-:W-:-:S07]  /*17610*/  IMAD.MOV.U32 R3, RZ, RZ, R14 ;  /* 0x000000ffff037224 */ /* 0x000fce00078e000e */
[----:B------:R-:W-:Y:S05]  /*17620*/  WARPSYNC.COLLECTIVE R15, `(.L_x_5890) ;  /* 0x000000000f087348 */ /* 0x000fea0003c00000 */
[----:B------:R0:W1:Y:S02]  /*17630*/  SHFL.IDX P6, R14, R13, R12, R11 ;  /* 0x0000000c0d0e7389 */ /* 0x00006400000c000b */
[----:B01----:R-:W-:Y:S01]  /*17640*/  ENDCOLLECTIVE ;  /* 0x000000000000791b */ /* 0x003fe20003800000 */
.L_x_5890:
[----:B------:R-:W-:Y:S02]  /*17650*/  IMAD.MOV.U32 R13, RZ, RZ, R4 ;  /* 0x000000ffff0d7224 */ /* 0x000fe400078e0004 */
[----:B------:R-:W-:Y:S02]  /*17660*/  IMAD.MOV.U32 R12, RZ, RZ, 0x1 ;  /* 0x00000001ff0c7424 */ /* 0x000fe400078e00ff */
[----:B------:R-:W-:-:S07]  /*17670*/  IMAD.MOV.U32 R9, RZ, RZ, R14 ;  /* 0x000000ffff097224 */ /* 0x000fce00078e000e */
[----:B------:R-:W-:Y:S05]  /*17680*/  WARPSYNC.COLLECTIVE R15, `(.L_x_5891) ;  /* 0x000000000f087348 */ /* 0x000fea0003c00000 */
[----:B------:R0:W1:Y:S02]  /*17690*/  SHFL.IDX P6, R14, R13, R12, R11 ;  /* 0x0000000c0d0e7389 */ /* 0x00006400000c000b */
[----:B01----:R-:W-:Y:S01]  /*176a0*/  ENDCOLLECTIVE ;  /* 0x000000000000791b */ /* 0x003fe20003800000 */
.L_x_5891:
        /* <DEDUP_REMOVED lines=18> */
.L_x_5892:
[----:B------:R-:W-:Y:S02]  /*177d0*/  @P2 LOP3.LUT R23, R23, 0x1000, RZ, 0xfc, !PT ;  /* 0x0000100017172812 */ /* 0x000fe400078efcff */
[----:B------:R-:W-:Y:S01]  /*177e0*/  MOV R13, R4 ;  /* 0x00000004000d7202 */ /* 0x000fe20000000f00 */
[----:B------:R-:W-:Y:S01]  /*177f0*/  IMAD.MOV.U32 R12, RZ, RZ, 0x2 ;  /* 0x00000002ff0c7424 */ /* 0x000fe200078e00ff */
[----:B------:R-:W-:Y:S01]  /*17800*/  LOP3.LUT R23, R23, 0xfffff7ff, RZ, 0xc0, !PT ;  /* 0xfffff7ff17177812 */ /* 0x000fe200078ec0ff */
[----:B------:R-:W-:-:S07]  /*17810*/  IMAD.MOV.U32 R6, RZ, RZ, R14 ;  /* 0x000000ffff067224 */ /* 0x000fce00078e000e */
[----:B------:R-:W-:Y:S05]  /*17820*/  WARPSYNC.COLLECTIVE R15, `(.L_x_5893) ;  /* 0x000000000f087348 */ /* 0x000fea0003c00000 */
[----:B------:R0:W1:Y:S02]  /*17830*/  SHFL.IDX P6, R14, R13, R12, R11 ;  /* 0x0000000c0d0e7389 */ /* 0x00006400000c000b */
[----:B01----:R-:W-:Y:S01]  /*17840*/  ENDCOLLECTIVE ;  /* 0x000000000000791b */ /* 0x003fe20003800000 */
.L_x_5893:
        /* <DEDUP_REMOVED lines=15> */
.L_x_5894:
        /* <DEDUP_REMOVED lines=8> */
.L_x_5895:
        /* <DEDUP_REMOVED lines=15> */
.L_x_5896:
[----:B------:R-:W-:-:S04]  /*17ab0*/  @P2 LOP3.LUT R23, R23, 0x200, RZ, 0xfc, !PT ;  /* 0x0000020017172812 */ /* 0x000fc800078efcff */
[----:B------:R-:W-:Y:S01]  /*17ac0*/  LOP3.LUT R23, R23, 0xfffffeff, RZ, 0xc0, !PT ;  /* 0xfffffeff17177812 */ /* 0x000fe200078ec0ff */
[----:B------:R-:W-:-:S05]  /*17ad0*/  IMAD.MOV.U32 R11, RZ, RZ, R14 ;  /* 0x000000ffff0b7224 */ /* 0x000fca00078e000e */
[----:B------:R-:W-:Y:S01]  /*17ae0*/  @!P2 LEA R13, P1, R20, R11, 0x1 ;  /* 0x0000000b140da211 */ /* 0x000fe200078208ff */
[----:B------:R-:W-:-:S04]  /*17af0*/  IMAD.MOV.U32 R11, RZ, RZ, 0x181f ;  /* 0x0000181fff0b7424 */ /* 0x000fc800078e00ff */
[----:B------:R-:W-:Y:S02]  /*17b00*/  @!P2 IMAD.X R12, RZ, RZ, R2, P1 ;  /* 0x000000ffff0ca224 */ /* 0x000fe400008e0602 */
[----:B------:R-:W-:Y:S02]  /*17b10*/  @!P2 IMAD.MOV.U32 R2, RZ, RZ, R13 ;  /* 0x000000ffff02a224 */ /* 0x000fe400078e000d */
[----:B------:R-:W-:Y:S01]  /*17b20*/  @!P2 IMAD.MOV.U32 R3, RZ, RZ, R12 ;  /* 0x000000ffff03a224 */ /* 0x000fe200078e000c */
[----:B------:R-:W-:Y:S01]  /*17b30*/  MOV R12, 0x4 ;  /* 0x00000004000c7802 */ /* 0x000fe20000000f00 */
        /* <DEDUP_REMOVED lines=8> */
.L_x_5897:
[----:B------:R-:W-:-:S05]  /*17bc0*/  VIADD R2, R17, 0x40 ;  /* 0x0000004011027836 */ /* 0x000fca0000000000 */
[----:B------:R-:W-:Y:S01]  /*17bd0*/  ISETP.GE.AND P2, PT, R2, R5, PT ;  /* 0x000000050200720c */ /* 0x000fe20003f46270 */
[----:B------:R-:W-:Y:S02]  /*17be0*/  IMAD.MOV.U32 R13, RZ, RZ, R0 ;  /* 0x000000ffff0d7224 */ /* 0x000fe400078e0000 */
[----:B------:R-:W-:-:S10]  /*17bf0*/  IMAD.MOV.U32 R2, RZ, RZ, R14 ;  /* 0x000000ffff027224 */ /* 0x000fd400078e000e */
[----:B------:R-:W-:Y:S05]  /*17c00*/  WARPSYNC.COLLECTIVE R15, `(.L_x_5898) ;  /* 0x000000000f087348 */ /* 0x000fea0003c00000 */
[----:B------:R0:W1:Y:S02]  /*17c10*/  SHFL.IDX P6, R14, R13, R12, R11 ;  /* 0x0000000c0d0e7389 */ /* 0x00006400000c000b */
[----:B01----:R-:W-:Y:S01]  /*17c20*/  ENDCOLLECTIVE ;  /* 0x000000000000791b */ /* 0x003fe20003800000 */
.L_x_5898:
[----:B------:R-:W-:-:S04]  /*17c30*/  @P2 LOP3.LUT R23, R23, 0x100, RZ, 0xfc, !PT ;  /* 0x0000010017172812 */ /* 0x000fc800078efcff */
[----:B------:R-:W-:Y:S01]  /*17c40*/  LOP3.LUT R23, R23, 0xffffff7f, RZ, 0xc0, !PT ;  /* 0xffffff7f17177812 */ /* 0x000fe200078ec0ff */
[----:B------:R-:W-:Y:S02]  /*17c50*/  IMAD.MOV.U32 R13, RZ, RZ, R4 ;  /* 0x000000ffff0d7224 */ /* 0x000fe400078e0004 */
[----:B------:R-:W-:Y:S02]  /*17c60*/  IMAD.MOV.U32 R12, RZ, RZ, 0x5 ;  /* 0x00000005ff0c7424 */ /* 0x000fe400078e00ff */
[----:B------:R-:W-:-:S05]  /*17c70*/  IMAD.MOV.U32 R11, RZ, RZ, R14 ;  /* 0x000000ffff0b7224 */ /* 0x000fca00078e000e */
        /* <DEDUP_REMOVED lines=8> */
[----:B------:R0:W-:Y:S04]  /*17d00*/  @!P2 LDGSTS.E.BYPASS.LTC128B.128 [R26+0x1a400], desc[UR36][R2.64], !P0 ;  /* 0x1a400000021aafae */ /* 0x0001e8000c101d64 */
[----:B0-----:R-:W-:Y:S05]  /*17d10*/  WARPSYNC.COLLECTIVE R15, `(.L_x_5899) ;  /* 0x000000000f087348 */ /* 0x001fea0003c00000 */
[----:B------:R1:W2:Y:S02]  /*17d20*/  SHFL.IDX P6, R14, R13, R12, R11 ;  /* 0x0000000c0d0e7389 */ /* 0x0002a400000c000b */
[----:B012---:R-:W-:Y:S01]  /*17d30*/  ENDCOLLECTIVE ;  /* 0x000000000000791b */ /* 0x007fe20003800000 */
.L_x_5899:
[----:B------:R-:W-:-:S05]  /*17d40*/  VIADD R2, R17, 0x50 ;  /* 0x0000005011027836 */ /* 0x000fca0000000000 */
[----:B------:R-:W-:Y:S01]  /*17d50*/  ISETP.GE.AND P2, PT, R2, R5, PT ;  /* 0x000000050200720c */ /* 0x000fe20003f46270 */
[----:B------:R-:W-:Y:S02]  /*17d60*/  IMAD.MOV.U32 R13, RZ, RZ, R0 ;  /* 0x000000ffff0d7224 */ /* 0x000fe400078e0000 */
[----:B------:R-:W-:-:S10]  /*17d70*/  IMAD.MOV.U32 R7, RZ, RZ, R14 ;  /* 0x000000ffff077224 */ /* 0x000fd400078e000e */
[----:B------:R-:W-:Y:S05]  /*17d80*/  WARPSYNC.COLLECTIVE R15, `(.L_x_5900) ;  /* 0x000000000f087348 */ /* 0x000fea0003c00000 */
[----:B------:R0:W1:Y:S02]  /*17d90*/  SHFL.IDX P6, R14, R13, R12, R11 ;  /* 0x0000000c0d0e7389 */ /* 0x00006400000c000b */
[----:B01----:R-:W-:Y:S01]  /*17da0*/  ENDCOLLECTIVE ;  /* 0x000000000000791b */ /* 0x003fe20003800000 */
.L_x_5900:
[----:B------:R-:W-:-:S04]  /*17db0*/  @P2 LOP3.LUT R23, R23, 0x80, RZ, 0xfc, !PT ;  /* 0x0000008017172812 */ /* 0x000fc800078efcff */
[----:B------:R-:W-:Y:S01]  /*17dc0*/  LOP3.LUT R23, R23, 0xffffffbf, RZ, 0xc0, !PT ;  /* 0xffffffbf17177812 */ /* 0x000fe200078ec0ff */
[----:B------:R-:W-:Y:S01]  /*17dd0*/  IMAD.MOV.U32 R13, RZ, RZ, R4 ;  /* 0x000000ffff0d7224 */ /* 0x000fe200078e0004 */
[----:B------:R-:W-:Y:S01]  /*17de0*/  MOV R12, 0x6 ;  /* 0x00000006000c7802 */ /* 0x000fe20000000f00 */
[----:B------:R-:W-:-:S07]  /*17df0*/  IMAD.MOV.U32 R8, RZ, RZ, R14 ;  /* 0x000000ffff087224 */ /* 0x000fce00078e000e */
[----:B------:R-:W-:Y:S05]  /*17e00*/  WARPSYNC.COLLECTIVE R15, `(.L_x_5901) ;  /* 0x000000000f087348 */ /* 0x000fea0003c00000 */
[----:B------:R0:W1:Y:S02]  /*17e10*/  SHFL.IDX P6, R14, R13, R12, R11 ;  /* 0x0000000c0d0e7389 */ /* 0x00006400000c000b */
[----:B01----:R-:W-:Y:S01]  /*17e20*/  ENDCOLLECTIVE ;  /* 0x000000000000791b */ /* 0x003fe20003800000 */
.L_x_5901:
        /* <DEDUP_REMOVED lines=15> */
.L_x_5902:
[----:B------:R-:W-:Y:S01]  /*17f20*/  @P2 LOP3.LUT R23, R23, 0x40, RZ, 0xfc, !PT ;  /* 0x0000004017172812 */ /* 0x000fe200078efcff */
[----:B------:R-:W-:Y:S02]  /*17f30*/  IMAD.MOV.U32 R13, RZ, RZ, R4 ;  /* 0x000000ffff0d7224 */ /* 0x000fe400078e0004 */
[----:B------:R-:W-:Y:S02]  /*17f40*/  IMAD.MOV.U32 R12, RZ, RZ, 0x7 ;  /* 0x00000007ff0c7424 */ /* 0x000fe400078e00ff */
[----:B------:R-:W-:-:S07]  /*17f50*/  IMAD.MOV.U32 R6, RZ, RZ, R14 ;  /* 0x000000ffff067224 */ /* 0x000fce00078e000e */
[----:B------:R-:W-:Y:S05]  /*17f60*/  WARPSYNC.COLLECTIVE R15, `(.L_x_5903) ;  /* 0x000000000f087348 */ /* 0x000fea0003c00000 */
[----:B------:R0:W1:Y:S02]  /*17f70*/  SHFL.IDX P6, R14, R13, R12, R11 ;  /* 0x0000000c0d0e7389 */ /* 0x00006400000c000b */
[----:B01----:R-:W-:Y:S01]  /*17f80*/  ENDCOLLECTIVE ;  /* 0x000000000000791b */ /* 0x003fe20003800000 */
.L_x_5903:
        /* <DEDUP_REMOVED lines=13> */
.L_x_5904:
[----:B------:R-:W-:Y:S01]  /*18060*/  IMAD.MOV.U32 R0, RZ, RZ, R14 ;  /* 0x000000ffff007224 */ /* 0x000fe200078e000e */
[----:B------:R-:W-:Y:S06]  /*18070*/  BRA `(.L_x_5905) ;  /* 0xffffffac00e47947 */ /* 0x000fec000383ffff */
.L_x_5813:
        /* <DEDUP_REMOVED lines=8> */
.L_x_5907:
[----:B------:R-:W-:Y:S05]  /*18100*/  BSYNC B0 ;  /* 0x0000000000007941 */ /* 0x000fea0003800000 */
.L_x_5906:
[----:B------:R-:W-:Y:S01]  /*18110*/  IMAD.MOV.U32 R13, RZ, RZ, R0 ;  /* 0x000000ffff0d7224 */ /* 0x000fe200078e0000 */
[----:B------:R-:W-:Y:S01]  /*18120*/  MOV R12, RZ ;  /* 0x000000ff000c7202 */ /* 0x000fe20000000f00 */
[----:B------:R-:W-:Y:S01]  /*18130*/  IMAD.MOV.U32 R11, RZ, RZ, 0x181f ;  /* 0x0000181fff0b7424 */ /* 0x000fe200078e00ff */
[----:B------:R-:W-:Y:S01]  /*18140*/  LOP3.LUT P5, RZ, R23, 0x2000, RZ, 0xc0, !PT ;  /* 0x0000200017ff7812 */ /* 0x000fe200078ac0ff */
[----:B------:R-:W-:Y:S02]  /*18150*/  IMAD.MOV.U32 R15, RZ, RZ, -0x1 ;  /* 0xffffffffff0f7424 */ /* 0x000fe400078e00ff */
[----:B------:R-:W-:-:S10]  /*18160*/  IMAD.MOV.U32 R2, RZ, RZ, R14 ;  /* 0x000000ffff027224 */ /* 0x000fd400078e000e */
[----:B------:R-:W-:Y:S05]  /*18170*/  WARPSYNC.COLLECTIVE R15, `(.L_x_5908) ;  /* 0x000000000f087348 */ /* 0x000fea0003c00000 */
[----:B------:R0:W1:Y:S02]  /*18180*/  SHFL.IDX P6, R14, R13, R12, R11 ;  /* 0x0000000c0d0e7389 */ /* 0x00006400000c000b */
[----:B01----:R-:W-:Y:S01]  /*18190*/  ENDCOLLECTIVE ;  /* 0x000000000000791b */ /* 0x003fe20003800000 */
.L_x_5908:
[----:B------:R-:W-:Y:S02]  /*181a0*/  IMAD.MOV.U32 R13, RZ, RZ, R4 ;  /* 0x000000ffff0d7224 */ /* 0x000fe400078e0004 */
[----:B------:R-:W-:Y:S01]  /*181b0*/  IMAD.MOV.U32 R12, RZ, RZ, 0x1 ;  /* 0x00000001ff0c7424 */ /* 0x000fe200078e00ff */
[----:B------:R-:W-:-:S13]  /*181c0*/  @!P5 LEA R5, P0, R8, R14, 0x1 ;  /* 0x0000000e0805d211 */ /* 0x000fda00078008ff */
[----:B------:R-:W-:Y:S05]  /*181d0*/  WARPSYNC.COLLECTIVE R15, `(.L_x_5909) ;  /* 0x000000000f087348 */ /* 0x000fea0003c00000 */
[----:B------:R0:W1:Y:S02]  /*181e0*/  SHFL.IDX P6, R14, R13, R12, R11 ;  /* 0x0000000c0d0e7389 */ /* 0x00006400000c000b */
[----:B01----:R-:W-:Y:S01]  /*181f0*/  ENDCOLLECTIVE ;  /* 0x000000000000791b */ /* 0x003fe20003800000 */
.L_x_5909:
        /* <DEDUP_REMOVED lines=15> */
.L_x_5910:
        /* <DEDUP_REMOVED lines=17> */
.L_x_5911:
[----:B------:R-:W-:Y:S02]  /*18400*/  IMAD.MOV.U32 R13, RZ, RZ, R0 ;  /* 0x000000ffff0d7224 */ /* 0x000fe400078e0000 */
[----:B------:R-:W-:-:S07]  /*18410*/  IMAD.MOV.U32 R5, RZ, RZ, R14 ;  /* 0x000000ffff057224 */ /* 0x000fce00078e000e */
[----:B------:R-:W-:Y:S05]  /*18420*/  WARPSYNC.COLLECTIVE R15, `(.L_x_5912) ;  /* 0x000000000f087348 */ /* 0x000fea0003c00000 */
[----:B------:R0:W1:Y:S02]  /*18430*/  SHFL.IDX P6, R14, R13, R12, R11 ;  /* 0x0000000c0d0e7389 */ /* 0x00006400000c000b */
[----:B01----:R-:W-:Y:S01]  /*18440*/  ENDCOLLECTIVE ;  /* 0x000000000000791b */ /* 0x003fe20003800000 */
.L_x_5912:
[----:B------:R-:W-:Y:S01]  /*18450*/  MOV R13, R4 ;  /* 0x00000004000d7202 */ /* 0x000fe20000000f00 */
[----:B------:R-:W-:Y:S01]  /*18460*/  IMAD.MOV.U32 R12, RZ, RZ, 0x3 ;  /* 0x00000003ff0c7424 */ /* 0x000fe200078e00ff */
[----:B------:R-:W-:-:S13]  /*18470*/  @!P5 LEA R6, P0, R8, R14, 0x1 ;  /* 0x0000000e0806d211 */ /* 0x000fda00078008ff */
[----:B------:R-:W-:Y:S05]  /*18480*/  WARPSYNC.COLLECTIVE R15, `(.L_x_5913) ;  /* 0x000000000f087348 */ /* 0x000fea0003c00000 */
[----:B------:R0:W1:Y:S02]  /*18490*/  SHFL.IDX P6, R14, R13, R12, R11 ;  /* 0x0000000c0d0e7389 */ /* 0x00006400000c000b */
[----:B01----:R-:W-:Y:S01]  /*184a0*/  ENDCOLLECTIVE ;  /* 0x000000000000791b */ /* 0x003fe20003800000 */
.L_x_5913:
        /* <DEDUP_REMOVED lines=16> */
.L_x_5914:
        /* <DEDUP_REMOVED lines=17> */
.L_x_5915:
[----:B------:R-:W-:Y:S02]  /*186c0*/  IMAD.MOV.U32 R13, RZ, RZ, R0 ;  /* 0x000000ffff0d7224 */ /* 0x000fe400078e0000 */
[----:B------:R-:W-:-:S07]  /*186d0*/  IMAD.MOV.U32 R5, RZ, RZ, R14 ;  /* 0x000000ffff057224 */ /* 0x000fce00078e000e */
[----:B------:R-:W-:Y:S05]  /*186e0*/  WARPSYNC.COLLECTIVE R15, `(.L_x_5916) ;  /* 0x000000000f087348 */ /* 0x000fea0003c00000 */
[----:B------:R0:W1:Y:S02]  /*186f0*/  SHFL.IDX P6, R14, R13, R12, R11 ;  /* 0x0000000c0d0e7389 */ /* 0x00006400000c000b */
[----:B01----:R-:W-:Y:S01]  /*18700*/  ENDCOLLECTIVE ;  /* 0x000000000000791b */ /* 0x003fe20003800000 */
.L_x_5916:
[----:B------:R-:W-:Y:S02]  /*18710*/  IMAD.MOV.U32 R13, RZ, RZ, R4 ;  /* 0x000000ffff0d7224 */ /* 0x000fe400078e0004 */
[----:B------:R-:W-:Y:S01]  /*18720*/  IMAD.MOV.U32 R12, RZ, RZ, 0x5 ;  /* 0x00000005ff0c7424 */ /* 0x000fe200078e00ff */
[----:B------:R-:W-:-:S13]  /*18730*/  @!P5 LEA R6, P0, R8, R14, 0x1 ;  /* 0x0000000e0806d211 */ /* 0x000fda00078008ff */
[----:B------:R-:W-:Y:S05]  /*18740*/  WARPSYNC.COLLECTIVE R15, `(.L_x_5917) ;  /* 0x000000000f087348 */ /* 0x000fea0003c00000 */
[----:B------:R0:W1:Y:S02]  /*18750*/  SHFL.IDX P6, R14, R13, R12, R11 ;  /* 0x0000000c0d0e7389 */ /* 0x00006400000c000b */
[----:B01----:R-:W-:Y:S01]  /*18760*/  ENDCOLLECTIVE ;  /* 0x000000000000791b */ /* 0x003fe20003800000 */
.L_x_5917:
        /* <DEDUP_REMOVED lines=16> */
.L_x_5918:
[----:B------:R-:W-:Y:S02]  /*18870*/  IMAD.MOV.U32 R13, RZ, RZ, R4 ;  /* 0x000000ffff0d7224 */ /* 0x000fe400078e0004 */
[----:B------:R-:W-:Y:S01]  /*18880*/  IMAD.MOV.U32 R12, RZ, RZ, 0x6 ;  /* 0x00000006ff0c7424 */ /* 0x000fe200078e00ff */
[----:B------:R-:W-:-:S13]  /*18890*/  LOP3.LUT P6, RZ, R23, 0x80, RZ, 0xc0, !PT ;  /* 0x0000008017ff7812 */ /* 0x000fda00078cc0ff */
[----:B------:R-:W-:-:S04]  /*188a0*/  @!P6 LEA R6, P0, R8, R14, 0x1 ;  /* 0x0000000e0806e211 */ /* 0x000fc800078008ff */
[----:B------:R-:W-:Y:S01]  /*188b0*/  @!P6 MOV R2, R6 ;  /* 0x000000060002e202 */ /* 0x000fe20000000f00 */
[----:B------:R-:W-:-:S04]  /*188c0*/  @!P6 IMAD.X R7, RZ, RZ, R5, P0 ;  /* 0x000000ffff07e224 */ /* 0x000fc800000e0605 */
        /* <DEDUP_REMOVED lines=11> */
.L_x_5919:
[----:B------:R-:W-:Y:S02]  /*18980*/  IMAD.MOV.U32 R13, RZ, RZ, R0 ;  /* 0x000000ffff0d7224 */ /* 0x000fe400078e0000 */
[----:B------:R-:W-:-:S07]  /*18990*/  IMAD.MOV.U32 R5, RZ, RZ, R14 ;  /* 0x000000ffff057224 */ /* 0x000fce00078e000e */
[----:B------:R-:W-:Y:S05]  /*189a0*/  WARPSYNC.COLLECTIVE R15, `(.L_x_5920) ;  /* 0x000000000f087348 */ /* 0x000fea0003c00000 */
[----:B------:R0:W1:Y:S02]  /*189b0*/  SHFL.IDX P6, R14, R13, R12, R11 ;  /* 0x0000000c0d0e7389 */ /* 0x00006400000c000b */
[----:B01----:R-:W-:Y:S01]  /*189c0*/  ENDCOLLECTIVE ;  /* 0x000000000000791b */ /* 0x003fe20003800000 */
.L_x_5920:
[----:B------:R-:W-:Y:S02]  /*189d0*/  IMAD.MOV.U32 R13, RZ, RZ, R4 ;  /* 0x000000ffff0d7224 */ /* 0x000fe400078e0004 */
[----:B------:R-:W-:Y:S01]  /*189e0*/  IMAD.MOV.U32 R12, RZ, RZ, 0x7 ;  /* 0x00000007ff0c7424 */ /* 0x000fe200078e00ff */
[----:B------:R-:W-:-:S13]  /*189f0*/  @!P5 LEA R6, P0, R8, R14, 0x1 ;  /* 0x0000000e0806d211 */ /* 0x000fda00078008ff */
[----:B------:R-:W-:Y:S05]  /*18a00*/  WARPSYNC.COLLECTIVE R15, `(.L_x_5921) ;  /* 0x000000000f087348 */ /* 0x000fea0003c00000 */
[----:B------:R0:W1:Y:S02]  /*18a10*/  SHFL.IDX P6, R14, R13, R12, R11 ;  /* 0x0000000c0d0e7389 */ /* 0x00006400000c000b */
[----:B01----:R-:W-:Y:S01]  /*18a20*/  ENDCOLLECTIVE ;  /* 0x000000000000791b */ /* 0x003fe20003800000 */
.L_x_5921:
        /* <DEDUP_REMOVED lines=15> */
.L_x_5922:
[----:B------:R-:W-:Y:S05]  /*18b20*/  BRA `(.L_x_5923) ;  /* 0xffffffb0001c7947 */ /* 0x000fea000383ffff */
.L_x_5818:
[----:B0-----:R0:W2:Y:S02]  /*18b30*/  SYNCS.PHASECHK.TRANS64.TRYWAIT P0, [R22+URZ+0x32420], R3 ;  /* 0x03242003160075a7 */ /* 0x0010a4000800017f */
[----:B--2---:R-:W-:Y:S05]  /*18b40*/  @!P0 NANOSLEEP.SYNCS 0x989680 ;  /* 0x009896800000895d */ /* 0x004fea0003900000 */
[----:B------:R-:W2:Y:S02]  /*18b50*/  @!P0 SYNCS.PHASECHK.TRANS64 P0, [R22+URZ+0x32420], R3 ;  /* 0x03242003160085a7 */ /* 0x000ea4000800007f */
[----:B--2---:R-:W-:Y:S05]  /*18b60*/  @!P0 BRA `(.L_x_5818) ;  /* 0xfffffffc00f08947 */ /* 0x004fea000383ffff */
[----:B------:R-:W-:Y:S05]  /*18b70*/  BRA `(.L_x_5924) ;  /* 0xffffffb0008c7947 */ /* 0x000fea000383ffff */
.L_x_5821:
[----:B--2---:R2:W3:Y:S02]  /*18b80*/  SYNCS.PHASECHK.TRANS64.TRYWAIT P0, [R25+URZ+0x32460], R0 ;  /* 0x03246000190075a7 */ /* 0x0044e4000800017f */
[----:B---3--:R-:W-:Y:S05]  /*18b90*/  @!P0 NANOSLEEP.SYNCS 0x989680 ;  /* 0x009896800000895d */ /* 0x008fea0003900000 */
[----:B------:R-:W3:Y:S02]  /*18ba0*/  @!P0 SYNCS.PHASECHK.TRANS64 P0, [R25+URZ+0x32460], R0 ;  /* 0x03246000190085a7 */ /* 0x000ee4000800007f */
[----:B---3--:R-:W-:Y:S05]  /*18bb0*/  @!P0 BRA `(.L_x_5821) ;  /* 0xfffffffc00f08947 */ /* 0x008fea000383ffff */
[----:B------:R-:W-:Y:S05]  /*18bc0*/  BRA `(.L_x_5925) ;  /* 0xffffffb000987947 */ /* 0x000fea000383ffff */
.L_x_5822:
        /* <DEDUP_REMOVED lines=8> */
.L_x_5927:
[----:B------:R-:W-:Y:S05]  /*18c50*/  BSYNC B0 ;  /* 0x0000000000007941 */ /* 0x000fea0003800000 */
.L_x_5926:
[----:B------:R-:W0:Y:S01]  /*18c60*/  S2R R8, SR_TID.X ;  /* 0x0000000000087919 */ /* 0x000e220000002100 */
[----:B------:R-:W-:Y:S01]  /*18c70*/  MOV R13, R5 ;  /* 0x00000005000d7202 */ /* 0x000fe20000000f00 */
[----:B------:R-:W-:Y:S01]  /*18c80*/  IMAD.MOV.U32 R12, RZ, RZ, RZ ;  /* 0x000000ffff0c7224 */ /* 0x000fe200078e00ff */
[C---:B------:R-:W-:Y:S01]  /*18c90*/  LOP3.LUT P2, RZ, R7.reuse, 0x2, RZ, 0xc0, !PT ;  /* 0x0000000207ff7812 */ /* 0x040fe2000784c0ff */
[----:B------:R-:W-:Y:S01]  /*18ca0*/  IMAD.MOV.U32 R11, RZ, RZ, 0x181f ;  /* 0x0000181fff0b7424 */ /* 0x000fe200078e00ff */
[----:B------:R-:W-:Y:S01]  /*18cb0*/  LOP3.LUT P1, RZ, R7, 0x4, RZ, 0xc0, !PT ;  /* 0x0000000407ff7812 */ /* 0x000fe2000782c0ff */
[----:B------:R-:W-:Y:S02]  /*18cc0*/  IMAD.MOV.U32 R15, RZ, RZ, -0x1 ;  /* 0xffffffffff0f7424 */ /* 0x000fe400078e00ff */
[----:B------:R-:W-:Y:S01]  /*18cd0*/  IMAD.MOV.U32 R3, RZ, RZ, R14 ;  /* 0x000000ffff037224 */ /* 0x000fe200078e000e */
[----:B------:R-:W-:Y:S01]  /*18ce0*/  ISETP.LT.OR P3, PT, R31, 0x1, !P1 ;  /* 0x000000011f00780c */ /* 0x000fe20004f61670 */
[----:B------:R-:W-:-:S12]  /*18cf0*/  IMAD R4, R4, 0x2, R22 ;  /* 0x0000000204047824 */ /* 0x000fd800078e0216 */
[----:B0-----:R-:W-:Y:S05]  /*18d00*/  WARPSYNC.COLLECTIVE R15, `(.L_x_5928) ;  /* 0x000000000f087348 */ /* 0x001fea0003c00000 */
[----:B------:R1:W2:Y:S02]  /*18d10*/  SHFL.IDX P6, R14, R13, R12, R11 ;  /* 0x0000000c0d0e7389 */ /* 0x0002a400000c000b */
[----:B012---:R-:W-:Y:S01]  /*18d20*/  ENDCOLLECTIVE ;  /* 0x000000000000791b */ /* 0x007fe20003800000 */
.L_x_5928:
        /* <DEDUP_REMOVED lines=9> */
.L_x_5929:
        /* <DEDUP_REMOVED lines=17> */
.L_x_5930:
[----:B------:R-:W-:Y:S02]  /*18ed0*/  IMAD.MOV.U32 R13, RZ, RZ, R6 ;  /* 0x000000ffff0d7224 */ /* 0x000fe400078e0006 */
[----:B------:R-:W-:Y:S01]  /*18ee0*/  IMAD.MOV.U32 R12, RZ, RZ, 0x2 ;  /* 0x00000002ff0c7424 */ /* 0x000fe200078e00ff */
[----:B------:R-:W-:-:S13]  /*18ef0*/  IADD3 R2, P3, R14, R0, RZ ;  /* 0x000000000e027210 */ /* 0x000fda0007f7e0ff */
[----:B------:R-:W-:Y:S05]  /*18f00*/  WARPSYNC.COLLECTIVE R15, `(.L_x_5931) ;  /* 0x000000000f087348 */ /* 0x000fea0003c00000 */
[----:B------:R0:W1:Y:S02]  /*18f10*/  SHFL.IDX P6, R14, R13, R12, R11 ;  /* 0x0000000c0d0e7389 */ /* 0x00006400000c000b */
[----:B01----:R-:W-:Y:S01]  /*18f20*/  ENDCOLLECTIVE ;  /* 0x000000000000791b */ /* 0x003fe20003800000 */
.L_x_5931:
        /* <DEDUP_REMOVED lines=17> */
.L_x_5932:
[----:B------:R-:W-:Y:S01]  /*19040*/  MOV R13, R6 ;  /* 0x00000006000d7202 */ /* 0x000fe20000000f00 */
[----:B------:R-:W-:Y:S01]  /*19050*/  IMAD.MOV.U32 R12, RZ, RZ, 0x3 ;  /* 0x00000003ff0c7424 */ /* 0x000fe200078e00ff */
[----:B------:R-:W-:-:S13]  /*19060*/  IADD3 R2, P3, R14, R0, RZ ;  /* 0x000000000e027210 */ /* 0x000fda0007f7e0ff */
[----:B------:R-:W-:Y:S05]  /*19070*/  WARPSYNC.COLLECTIVE R15, `(.L_x_5933) ;  /* 0x000000000f087348 */ /* 0x000fea0003c00000 */
[----:B------:R0:W1:Y:S02]  /*19080*/  SHFL.IDX P6, R14, R13, R12, R11 ;  /* 0x0000000c0d0e7389 */ /* 0x00006400000c000b */
[----:B01----:R-:W-:Y:S01]  /*19090*/  ENDCOLLECTIVE ;  /* 0x000000000000791b */ /* 0x003fe20003800000 */
.L_x_5933:
        /* <DEDUP_REMOVED lines=17> */
.L_x_5934:
[----:B------:R-:W-:Y:S02]  /*191b0*/  IMAD.MOV.U32 R13, RZ, RZ, R6 ;  /* 0x000000ffff0d7224 */ /* 0x000fe400078e0006 */
[----:B------:R-:W-:Y:S01]  /*191c0*/  IMAD.MOV.U32 R12, RZ, RZ, 0x4 ;  /* 0x00000004ff0c7424 */ /* 0x000fe200078e00ff */
[----:B------:R-:W-:-:S13]  /*191d0*/  IADD3 R2, P3, R14, R0, RZ ;  /* 0x000000000e027210 */ /* 0x000fda0007f7e0ff */
[----:B------:R-:W-:Y:S05]  /*191e0*/  WARPSYNC.COLLECTIVE R15, `(.L_x_5935) ;  /* 0x000000000f087348 */ /* 0x000fea0003c00000 */
[----:B------:R0:W1:Y:S02]  /*191f0*/  SHFL.IDX P6, R14, R13, R12, R11 ;  /* 0x0000000c0d0e7389 */ /* 0x00006400000c000b */
[----:B01----:R-:W-:Y:S01]  /*19200*/  ENDCOLLECTIVE ;  /* 0x000000000000791b */ /* 0x003fe20003800000 */
.L_x_5935:
        /* <DEDUP_REMOVED lines=17> */
.L_x_5936:
[----:B------:R-:W-:Y:S02]  /*19320*/  IMAD.MOV.U32 R13, RZ, RZ, R6 ;  /* 0x000000ffff0d7224 */ /* 0x000fe400078e0006 */
[----:B------:R-:W-:Y:S01]  /*19330*/  IMAD.MOV.U32 R12, RZ, RZ, 0x5 ;  /* 0x00000005ff0c7424 */ /* 0x000fe200078e00ff */
[----:B------:R-:W-:-:S13]  /*19340*/  IADD3 R2, P3, R14, R0, RZ ;  /* 0x000000000e027210 */ /* 0x000fda0007f7e0ff */
[----:B------:R-:W-:Y:S05]  /*19350*/  WARPSYNC.COLLECTIVE R15, `(.L_x_5937) ;  /* 0x000000000f087348 */ /* 0x000fea0003c00000 */
[----:B------:R0:W1:Y:S02]  /*19360*/  SHFL.IDX P6, R14, R13, R12, R11 ;  /* 0x0000000c0d0e7389 */ /* 0x00006400000c000b */
[----:B01----:R-:W-:Y:S01]  /*19370*/  ENDCOLLECTIVE ;  /* 0x000000000000791b */ /* 0x003fe20003800000 */
.L_x_5937:
        /* <DEDUP_REMOVED lines=12> */
.L_x_5938:
        /* <DEDUP_REMOVED lines=9> */
.L_x_5829:
[----:B--2---:R2:W3:Y:S02]  /*194d0*/  SYNCS.PHASECHK.TRANS64.TRYWAIT P0, [R10+URZ+0x32440], R20 ;  /* 0x032440140a0075a7 */ /* 0x0044e4000800017f */
[----:B---3--:R-:W-:Y:S05]  /*194e0*/  @!P0 NANOSLEEP.SYNCS 0x989680 ;  /* 0x009896800000895d */ /* 0x008fea0003900000 */
[----:B------:R-:W3:Y:S02]  /*194f0*/  @!P0 SYNCS.PHASECHK.TRANS64 P0, [R10+URZ+0x32440], R20 ;  /* 0x032440140a0085a7 */ /* 0x000ee4000800007f */
[----:B---3--:R-:W-:Y:S05]  /*19500*/  @!P0 BRA `(.L_x_5829) ;  /* 0xfffffffc00f08947 */ /* 0x008fea000383ffff */
[----:B------:R-:W-:Y:S05]  /*19510*/  BRA `(.L_x_5940) ;  /* 0xffffffb4001c7947 */ /* 0x000fea000383ffff */
.L_x_5830:
        /* <DEDUP_REMOVED lines=8> */
.L_x_5942:
[----:B------:R-:W-:Y:S05]  /*195a0*/  BSYNC B1 ;  /* 0x0000000000017941 */ /* 0x000fea0003800000 */
.L_x_5941:
[----:B------:R-:W-:Y:S01]  /*195b0*/  IMAD.MOV.U32 R13, RZ, RZ, R6 ;  /* 0x000000ffff0d7224 */ /* 0x000fe200078e0006 */
[----:B------:R-:W-:Y:S01]  /*195c0*/  MOV R3, R14 ;  /* 0x0000000e00037202 */ /* 0x000fe20000000f00 */
[----:B------:R-:W-:Y:S02]  /*195d0*/  IMAD.MOV.U32 R12, RZ, RZ, RZ ;  /* 0x000000ffff0c7224 */ /* 0x000fe400078e00ff */
[----:B------:R-:W-:Y:S02]  /*195e0*/  IMAD.MOV.U32 R11, RZ, RZ, 0x181f ;  /* 0x0000181fff0b7424 */ /* 0x000fe400078e00ff */
[----:B------:R-:W-:Y:S02]  /*195f0*/  IMAD.MOV.U32 R15, RZ, RZ, -0x1 ;  /* 0xffffffffff0f7424 */ /* 0x000fe400078e00ff */
[----:B------:R-:W-:-:S07]  /*19600*/  IMAD R7, R7, 0x2, R22 ;  /* 0x0000000207077824 */ /* 0x000fce00078e0216 */
[----:B------:R-:W-:Y:S05]  /*19610*/  WARPSYNC.COLLECTIVE R15, `(.L_x_5943) ;  /* 0x000000000f087348 */ /* 0x000fea0003c00000 */
[----:B------:R0:W1:Y:S02]  /*19620*/  SHFL.IDX P6, R14, R13, R12, R11 ;  /* 0x0000000c0d0e7389 */ /* 0x00006400000c000b */
[----:B01----:R-:W-:Y:S01]  /*19630*/  ENDCOLLECTIVE ;  /* 0x000000000000791b */ /* 0x003fe20003800000 */
.L_x_5943:
[----:B------:R-:W-:Y:S02]  /*19640*/  IMAD.MOV.U32 R13, RZ, RZ, R8 ;  /* 0x000000ffff0d7224 */ /* 0x000fe400078e0008 */
[----:B------:R-:W-:Y:S02]  /*19650*/  IMAD.MOV.U32 R12, RZ, RZ, 0x1 ;  /* 0x00000001ff0c7424 */ /* 0x000fe400078e00ff */
[----:B------:R-:W-:-:S07]  /*19660*/  IMAD.MOV.U32 R2, RZ, RZ, R14 ;  /* 0x000000ffff027224 */ /* 0x000fce00078e000e */
[----:B------:R-:W-:Y:S05]  /*19670*/  WARPSYNC.COLLECTIVE R15, `(.L_x_5944) ;  /* 0x000000000f087348 */ /* 0x000fea0003c00000 */
[----:B------:R0:W1:Y:S02]  /*19680*/  SHFL.IDX P6, R14, R13, R12, R11 ;  /* 0x0000000c0d0e7389 */ /* 0x00006400000c000b */
[----:B01----:R-:W-:Y:S01]  /*19690*/  ENDCOLLECTIVE ;  /* 0x000000000000791b */ /* 0x003fe20003800000 */
.L_x_5944:
        /* <DEDUP_REMOVED lines=11> */
.L_x_5945:
[----:B------:R-:W-:Y:S02]  /*19750*/  IMAD.MOV.U32 R13, RZ, RZ, R8 ;  /* 0x000000ffff0d7224 */ /* 0x000fe400078e0008 */
[----:B------:R-:W-:Y:S02]  /*19760*/  IMAD.MOV.U32 R12, RZ, RZ, 0x2 ;  /* 0x00000002ff0c7424 */ /* 0x000fe400078e00ff */
[----:B------:R-:W-:-:S07]  /*19770*/  IMAD.MOV.U32 R2, RZ, RZ, R14 ;  /* 0x000000ffff027224 */ /* 0x000fce00078e000e */
[----:B------:R-:W-:Y:S05]  /*19780*/  WARPSYNC.COLLECTIVE R15, `(.L_x_5946) ;  /* 0x000000000f087348 */ /* 0x000fea0003c00000 */
[----:B------:R0:W1:Y:S02]  /*19790*/  SHFL.IDX P6, R14, R13, R12, R11 ;  /* 0x0000000c0d0e7389 */ /* 0x00006400000c000b */
[----:B01----:R-:W-:Y:S01]  /*197a0*/  ENDCOLLECTIVE ;  /* 0x000000000000791b */ /* 0x003fe20003800000 */
.L_x_5946:
        /* <DEDUP_REMOVED lines=11> */
.L_x_5947:
[----:B------:R-:W-:Y:S02]  /*19860*/  IMAD.MOV.U32 R13, RZ, RZ, R8 ;  /* 0x000000ffff0d7224 */ /* 0x000fe400078e0008 */
[----:B------:R-:W-:Y:S01]  /*19870*/  IMAD.MOV.U32 R12, RZ, RZ, 0x3 ;  /* 0x00000003ff0c7424 */ /* 0x000fe200078e00ff */
[----:B------:R-:W-:-:S07]  /*19880*/  MOV R2, R14 ;  /* 0x0000000e00027202 */ /* 0x000fce0000000f00 */
[----:B------:R-:W-:Y:S05]  /*19890*/  WARPSYNC.COLLECTIVE R15, `(.L_x_5948) ;  /* 0x000000000f087348 */ /* 0x000fea0003c00000 */
[----:B------:R0:W1:Y:S02]  /*198a0*/  SHFL.IDX P6, R14, R13, R12, R11 ;  /* 0x0000000c0d0e7389 */ /* 0x00006400000c000b */
[----:B01----:R-:W-:Y:S01]  /*198b0*/  ENDCOLLECTIVE ;  /* 0x000000000000791b */ /* 0x003fe20003800000 */
.L_x_5948:
        /* <DEDUP_REMOVED lines=11> */
.L_x_5949:
[----:B------:R-:W-:Y:S02]  /*19970*/  IMAD.MOV.U32 R13, RZ, RZ, R8 ;  /* 0x000000ffff0d7224 */ /* 0x000fe400078e0008 */
[----:B------:R-:W-:Y:S02]  /*19980*/  IMAD.MOV.U32 R12, RZ, RZ, 0x4 ;  /* 0x00000004ff0c7424 */ /* 0x000fe400078e00ff */
[----:B------:R-:W-:-:S07]  /*19990*/  IMAD.MOV.U32 R2, RZ, RZ, R14 ;  /* 0x000000ffff027224 */ /* 0x000fce00078e000e */
[----:B------:R-:W-:Y:S05]  /*199a0*/  WARPSYNC.COLLECTIVE R15, `(.L_x_5950) ;  /* 0x000000000f087348 */ /* 0x000fea0003c00000 */
[----:B------:R0:W1:Y:S02]  /*199b0*/  SHFL.IDX P6, R14, R13, R12, R11 ;  /* 0x0000000c0d0e7389 */ /* 0x00006400000c000b */
[----:B01----:R-:W-:Y:S01]  /*199c0*/  ENDCOLLECTIVE ;  /* 0x000000000000791b */ /* 0x003fe20003800000 */
.L_x_5950:
        /* <DEDUP_REMOVED lines=11> */
.L_x_5951:
[----:B------:R-:W-:Y:S02]  /*19a80*/  IMAD.MOV.U32 R13, RZ, RZ, R8 ;  /* 0x000000ffff0d7224 */ /* 0x000fe400078e0008 */
[----:B------:R-:W-:Y:S02]  /*19a90*/  IMAD.MOV.U32 R12, RZ, RZ, 0x5 ;  /* 0x00000005ff0c7424 */ /* 0x000fe400078e00ff */
[----:B------:R-:W-:-:S07]  /*19aa0*/  IMAD.MOV.U32 R2, RZ, RZ, R14 ;  /* 0x000000ffff027224 */ /* 0x000fce00078e000e */
[----:B------:R-:W-:Y:S05]  /*19ab0*/  WARPSYNC.COLLECTIVE R15, `(.L_x_5952) ;  /* 0x000000000f087348 */ /* 0x000fea0003c00000 */
[----:B------:R0:W1:Y:S02]  /*19ac0*/  SHFL.IDX P6, R14, R13, R12, R11 ;  /* 0x0000000c0d0e7389 */ /* 0x00006400000c000b */
[----:B01----:R-:W-:Y:S01]  /*19ad0*/  ENDCOLLECTIVE ;  /* 0x000000000000791b */ /* 0x003fe20003800000 */
.L_x_5952:
        /* <DEDUP_REMOVED lines=11> */
.L_x_5953:
[----:B------:R-:W-:Y:S05]  /*19b90*/  BRA `(.L_x_5954) ;  /* 0xffffffb000447947 */ /* 0x000fea000383ffff */
.L_x_5835:
[----:B----4-:R4:W0:Y:S02]  /*19ba0*/  SYNCS.PHASECHK.TRANS64.TRYWAIT P0, [R10+URZ+0x32460], R20 ;  /* 0x032460140a0075a7 */ /* 0x010824000800017f */
[----:B0-----:R-:W-:Y:S05]  /*19bb0*/  @!P0 NANOSLEEP.SYNCS 0x989680 ;  /* 0x009896800000895d */ /* 0x001fea0003900000 */
[----:B------:R-:W0:Y:S02]  /*19bc0*/  @!P0 SYNCS.PHASECHK.TRANS64 P0, [R10+URZ+0x32460], R20 ;  /* 0x032460140a0085a7 */ /* 0x000e24000800007f */
[----:B0-----:R-:W-:Y:S05]  /*19bd0*/  @!P0 BRA `(.L_x_5835) ;  /* 0xfffffffc00f08947 */ /* 0x001fea000383ffff */
[----:B------:R-:W-:Y:S05]  /*19be0*/  BRA `(.L_x_5955) ;  /* 0xffffffb000907947 */ /* 0x000fea000383ffff */
.L_x_5836:
[----:B------:R-:W-:Y:S01]  /*19bf0*/  BSSY B1, `(.L_x_5956) ;  /* 0x0000008000017945 */ /* 0x000fe20003800000 */
[----:B------:R-:W-:Y:S01]  /*19c00*/  MOV R13, R25 ;  /* 0x00000019000d7202 */ /* 0x000fe20000000f00 */
[----:B------:R-:W-:Y:S02]  /*19c10*/  IMAD.MOV.U32 R12, RZ, RZ, RZ ;  /* 0x000000ffff0c7224 */ /* 0x000fe400078e00ff */
[----:B------:R-:W-:Y:S02]  /*19c20*/  IMAD.MOV.U32 R11, RZ, RZ, 0x181f ;  /* 0x0000181fff0b7424 */ /* 0x000fe400078e00ff */
[----:B------:R-:W-:-:S07]  /*19c30*/  IMAD.MOV.U32 R15, RZ, RZ, -0x1 ;  /* 0xffffffffff0f7424 */ /* 0x000fce00078e00ff */
[----:B---3--:R-:W-:Y:S05]  /*19c40*/  WARPSYNC.COLLECTIVE R15, `(.L_x_5957) ;  /* 0x000000000f087348 */ /* 0x008fea0003c00000 */
[----:B------:R0:W1:Y:S02]  /*19c50*/  SHFL.IDX P6, R14, R13, R12, R11 ;  /* 0x0000000c0d0e7389 */ /* 0x00006400000c000b */
[----:B01-3--:R-:W-:Y:S01]  /*19c60*/  ENDCOLLECTIVE ;  /* 0x000000000000791b */ /* 0x00bfe20003800000 */
.L_x_5957:
[----:B------:R-:W-:Y:S05]  /*19c70*/  BSYNC B1 ;  /* 0x0000000000017941 */ /* 0x000fea0003800000 */
.L_x_5956:
        /* <DEDUP_REMOVED lines=9> */
.L_x_5958:
[----:B------:R-:W-:Y:S02]  /*19d10*/  IMAD.MOV.U32 R13, RZ, RZ, R25 ;  /* 0x000000ffff0d7224 */ /* 0x000fe400078e0019 */
[----:B------:R-:W-:Y:S01]  /*19d20*/  IMAD.MOV.U32 R12, RZ, RZ, 0x1 ;  /* 0x00000001ff0c7424 */ /* 0x000fe200078e00ff */
[----:B------:R-:W-:-:S13]  /*19d30*/  IADD3 R2, P0, R14, R0, RZ ;  /* 0x000000000e027210 */ /* 0x000fda0007f1e0ff */
[----:B------:R-:W-:Y:S05]  /*19d40*/  WARPSYNC.COLLECTIVE R15, `(.L_x_5959) ;  /* 0x000000000f087348 */ /* 0x000fea0003c00000 */
[----:B------:R0:W1:Y:S02]  /*19d50*/  SHFL.IDX P6, R14, R13, R12, R11 ;  /* 0x0000000c0d0e7389 */ /* 0x00006400000c000b */
[----:B01----:R-:W-:Y:S01]  /*19d60*/  ENDCOLLECTIVE ;  /* 0x000000000000791b */ /* 0x003fe20003800000 */
.L_x_5959:
        /* <DEDUP_REMOVED lines=13> */
.L_x_5960:
[----:B------:R-:W-:Y:S02]  /*19e40*/  IMAD.MOV.U32 R13, RZ, RZ, R25 ;  /* 0x000000ffff0d7224 */ /* 0x000fe400078e0019 */
[----:B------:R-:W-:Y:S01]  /*19e50*/  IMAD.MOV.U32 R12, RZ, RZ, 0x2 ;  /* 0x00000002ff0c7424 */ /* 0x000fe200078e00ff */
[----:B------:R-:W-:-:S13]  /*19e60*/  IADD3 R2, P0, R14, R0, RZ ;  /* 0x000000000e027210 */ /* 0x000fda0007f1e0ff */
[----:B------:R-:W-:Y:S05]  /*19e70*/  WARPSYNC.COLLECTIVE R15, `(.L_x_5961) ;  /* 0x000000000f087348 */ /* 0x000fea0003c00000 */
[----:B------:R0:W1:Y:S02]  /*19e80*/  SHFL.IDX P6, R14, R13, R12, R11 ;  /* 0x0000000c0d0e7389 */ /* 0x00006400000c000b */
[----:B01----:R-:W-:Y:S01]  /*19e90*/  ENDCOLLECTIVE ;  /* 0x000000000000791b */ /* 0x003fe20003800000 */
.L_x_5961:
        /* <DEDUP_REMOVED lines=13> */
.L_x_5962:
[----:B------:R-:W-:Y:S02]  /*19f70*/  IMAD.MOV.U32 R13, RZ, RZ, R25 ;  /* 0x000000ffff0d7224 */ /* 0x000fe400078e0019 */
[----:B------:R-:W-:Y:S02]  /*19f80*/  IMAD.MOV.U32 R12, RZ, RZ, 0x3 ;  /* 0x00000003ff0c7424 */ /* 0x000fe400078e00ff */
[----:B------:R-:W-:-:S07]  /*19f90*/  IMAD.MOV.U32 R8, RZ, RZ, R14 ;  /* 0x000000ffff087224 */ /* 0x000fce00078e000e */
[----:B------:R-:W-:Y:S05]  /*19fa0*/  WARPSYNC.COLLECTIVE R15, `(.L_x_5963) ;  /* 0x000000000f087348 */ /* 0x000fea0003c00000 */
[----:B------:R0:W1:Y:S02]  /*19fb0*/  SHFL.IDX P6, R14, R13, R12, R11 ;  /* 0x0000000c0d0e7389 */ /* 0x00006400000c000b */
[----:B01----:R-:W-:Y:S01]  /*19fc0*/  ENDCOLLECTIVE ;  /* 0x000000000000791b */ /* 0x003fe20003800000 */
.L_x_5963:
        /* <DEDUP_REMOVED lines=14> */
.L_x_5964:
[----:B------:R-:W-:Y:S02]  /*1a0b0*/  IMAD.MOV.U32 R13, RZ, RZ, R25 ;  /* 0x000000ffff0d7224 */ /* 0x000fe400078e0019 */
[----:B------:R-:W-:Y:S01]  /*1a0c0*/  IMAD.MOV.U32 R12, RZ, RZ, 0x4 ;  /* 0x00000004ff0c7424 */ /* 0x000fe200078e00ff */
[----:B------:R-:W-:-:S13]  /*1a0d0*/  IADD3 R2, P0, R14, R0, RZ ;  /* 0x000000000e027210 */ /* 0x000fda0007f1e0ff */
[----:B------:R-:W-:Y:S05]  /*1a0e0*/  WARPSYNC.COLLECTIVE R15, `(.L_x_5965) ;  /* 0x000000000f087348 */ /* 0x000fea0003c00000 */
[----:B------:R0:W1:Y:S02]  /*1a0f0*/  SHFL.IDX P6, R14, R13, R12, R11 ;  /* 0x0000000c0d0e7389 */ /* 0x00006400000c000b */
[----:B01----:R-:W-:Y:S01]  /*1a100*/  ENDCOLLECTIVE ;  /* 0x000000000000791b */ /* 0x003fe20003800000 */
.L_x_5965:
        /* <DEDUP_REMOVED lines=13> */
.L_x_5966:
[----:B------:R-:W-:Y:S02]  /*1a1e0*/  IMAD.MOV.U32 R13, RZ, RZ, R25 ;  /* 0x000000ffff0d7224 */ /* 0x000fe400078e0019 */
[----:B------:R-:W-:Y:S01]  /*1a1f0*/  IMAD.MOV.U32 R12, RZ, RZ, 0x5 ;  /* 0x00000005ff0c7424 */ /* 0x000fe200078e00ff */
[----:B------:R-:W-:-:S13]  /*1a200*/  IADD3 R2, P0, R14, R0, RZ ;  /* 0x000000000e027210 */ /* 0x000fda0007f1e0ff */
[----:B------:R-:W-:Y:S05]  /*1a210*/  WARPSYNC.COLLECTIVE R15, `(.L_x_5967) ;  /* 0x000000000f087348 */ /* 0x000fea0003c00000 */
[----:B------:R0:W1:Y:S02]  /*1a220*/  SHFL.IDX P6, R14, R13, R12, R11 ;  /* 0x0000000c0d0e7389 */ /* 0x00006400000c000b */
[----:B01----:R-:W-:Y:S01]  /*1a230*/  ENDCOLLECTIVE ;  /* 0x000000000000791b */ /* 0x003fe20003800000 */
.L_x_5967:
        /* <DEDUP_REMOVED lines=13> */
.L_x_5968:
[----:B------:R-:W-:Y:S05]  /*1a310*/  BRA `(.L_x_5969) ;  /* 0xffffffac00d07947 */ /* 0x000fea000383ffff */
.L_x_5844:
[----:B------:R-:W-:Y:S01]  /*1a320*/  BSSY B0, `(.L_x_5970) ;  /* 0x0000008000007945 */ /* 0x000fe20003800000 */
[----:B------:R-:W-:Y:S01]  /*1a330*/  MOV R13, R16 ;  /* 0x00000010000d7202 */ /* 0x000fe20000000f00 */
[----:B------:R-:W-:Y:S02]  /*1a340*/  IMAD.MOV.U32 R12, RZ, RZ, RZ ;  /* 0x000000ffff0c7224 */ /* 0x000fe400078e00ff */
[----:B------:R-:W-:Y:S02]  /*1a350*/  IMAD.MOV.U32 R11, RZ, RZ, 0x1f ;  /* 0x0000001fff0b7424 */ /* 0x000fe400078e00ff */
[----:B------:R-:W-:-:S07]  /*1a360*/  IMAD.MOV.U32 R15, RZ, RZ, -0x1 ;  /* 0xffffffffff0f7424 */ /* 0x000fce00078e00ff */
[----:B-123--:R-:W-:Y:S05]  /*1a370*/  WARPSYNC.COLLECTIVE R15, `(.L_x_5971) ;  /* 0x000000000f087348 */ /* 0x00efea0003c00000 */
[----:B------:R0:W4:Y:S02]  /*1a380*/  SHFL.IDX P6, R14, R13, R12, R11 ;  /* 0x0000000c0d0e7389 */ /* 0x00012400000c000b */
[----:B01234-:R-:W-:Y:S01]  /*1a390*/  ENDCOLLECTIVE ;  /* 0x000000000000791b */ /* 0x01ffe20003800000 */
.L_x_5971:
[----:B------:R-:W-:Y:S05]  /*1a3a0*/  BSYNC B0 ;  /* 0x0000000000007941 */ /* 0x000fea0003800000 */
.L_x_5970:
        /* <DEDUP_REMOVED lines=9> */
.L_x_5972:
        /* <DEDUP_REMOVED lines=24> */
.L_x_5973:
[----:B------:R-:W-:Y:S02]  /*1a5c0*/  MOV R12, 0x2 ;  /* 0x00000002000c7802 */ /* 0x000fe40000000f00 */
[----:B------:R-:W-:-:S05]  /*1a5d0*/  SEL R14, R14, RZ, P1 ;  /* 0x000000ff0e0e7207 */ /* 0x000fca0000800000 */
[----:B------:R-:W-:-:S04]  /*1a5e0*/  IMAD.IADD R5, R13, 0x1, R14 ;  /* 0x000000010d057824 */ /* 0x000fc800078e020e */
[----:B------:R-:W-:-:S07]  /*1a5f0*/  IMAD.MOV.U32 R13, RZ, RZ, R5 ;  /* 0x000000ffff0d7224 */ /* 0x000fce00078e0005 */
[----:B------:R-:W-:Y:S05]  /*1a600*/  WARPSYNC.COLLECTIVE R15, `(.L_x_5974) ;  /* 0x000000000f087348 */ /* 0x000fea0003c00000 */
[----:B------:R0:W1:Y:S02]  /*1a610*/  SHFL.UP P6, R14, R13, R12, R11 ;  /* 0x0400000c0d0e7389 */ /* 0x00006400000c000b */
[----:B01----:R-:W-:Y:S01]  /*1a620*/  ENDCOLLECTIVE ;  /* 0x000000000000791b */ /* 0x003fe20003800000 */
.L_x_5974:
[----:B------:R-:W-:Y:S01]  /*1a630*/  IMAD.MOV.U32 R12, RZ, RZ, 0x4 ;  /* 0x00000004ff0c7424 */ /* 0x000fe200078e00ff */
[----:B------:R-:W-:-:S05]  /*1a640*/  SEL R2, R14, RZ, P2 ;  /* 0x000000ff0e027207 */ /* 0x000fca0001000000 */
[----:B------:R-:W-:-:S04]  /*1a650*/  IMAD.IADD R2, R5, 0x1, R2 ;  /* 0x0000000105027824 */ /* 0x000fc800078e0202 */
[----:B------:R-:W-:-:S07]  /*1a660*/  IMAD.MOV.U32 R13, RZ, RZ, R2 ;  /* 0x000000ffff0d7224 */ /* 0x000fce00078e0002 */
[----:B------:R-:W-:Y:S05]  /*1a670*/  WARPSYNC.COLLECTIVE R15, `(.L_x_5975) ;  /* 0x000000000f087348 */ /* 0x000fea0003c00000 */
[----:B------:R0:W1:Y:S02]  /*1a680*/  SHFL.UP P6, R14, R13, R12, R11 ;  /* 0x0400000c0d0e7389 */ /* 0x00006400000c000b */
[----:B01----:R-:W-:Y:S01]  /*1a690*/  ENDCOLLECTIVE ;  /* 0x000000000000791b */ /* 0x003fe20003800000 */
.L_x_5975:
[----:B------:R-:W-:Y:S01]  /*1a6a0*/  IMAD.MOV.U32 R12, RZ, RZ, 0x8 ;  /* 0x00000008ff0c7424 */ /* 0x000fe200078e00ff */
[----:B------:R-:W-:-:S05]  /*1a6b0*/  SEL R3, R14, RZ, P3 ;  /* 0x000000ff0e037207 */ /* 0x000fca0001800000 */
[----:B------:R-:W-:-:S04]  /*1a6c0*/  IMAD.IADD R3, R2, 0x1, R3 ;  /* 0x0000000102037824 */ /* 0x000fc800078e0203 */
[----:B------:R-:W-:-:S07]  /*1a6d0*/  IMAD.MOV.U32 R13, RZ, RZ, R3 ;  /* 0x000000ffff0d7224 */ /* 0x000fce00078e0003 */
[----:B------:R-:W-:Y:S05]  /*1a6e0*/  WARPSYNC.COLLECTIVE R15, `(.L_x_5976) ;  /* 0x000000000f087348 */ /* 0x000fea0003c00000 */
[----:B------:R0:W1:Y:S02]  /*1a6f0*/  SHFL.UP P6, R14, R13, R12, R11 ;  /* 0x0400000c0d0e7389 */ /* 0x00006400000c000b */
[----:B01----:R-:W-:Y:S01]  /*1a700*/  ENDCOLLECTIVE ;  /* 0x000000000000791b */ /* 0x003fe20003800000 */
.L_x_5976:
[----:B------:R-:W-:Y:S01]  /*1a710*/  IMAD.MOV.U32 R12, RZ, RZ, 0x10 ;  /* 0x00000010ff0c7424 */ /* 0x000fe200078e00ff */
[----:B------:R-:W-:-:S05]  /*1a720*/  SEL R14, R14, RZ, P4 ;  /* 0x000000ff0e0e7207 */ /* 0x000fca0002000000 */
[----:B------:R-:W-:-:S04]  /*1a730*/  IMAD.IADD R5, R3, 0x1, R14 ;  /* 0x0000000103057824 */ /* 0x000fc800078e020e */
[----:B------:R-:W-:-:S07]  /*1a740*/  IMAD.MOV.U32 R13, RZ, RZ, R5 ;  /* 0x000000ffff0d7224 */ /* 0x000fce00078e0005 */
[----:B------:R-:W-:Y:S05]  /*1a750*/  WARPSYNC.COLLECTIVE R15, `(.L_x_5977) ;  /* 0x000000000f087348 */ /* 0x000fea0003c00000 */
[----:B------:R0:W1:Y:S02]  /*1a760*/  SHFL.UP P6, R14, R13, R12, R11 ;  /* 0x0400000c0d0e7389 */ /* 0x00006400000c000b */
[----:B01----:R-:W-:Y:S01]  /*1a770*/  ENDCOLLECTIVE ;  /* 0x000000000000791b */ /* 0x003fe20003800000 */
.L_x_5977:
        /* <DEDUP_REMOVED lines=8> */
.L_x_5978:
[----:B------:R-:W-:Y:S05]  /*1a800*/  BRA `(.L_x_5979) ;  /* 0xffffffb0002c7947 */ /* 0x000fea000383ffff */
.L_x_5847:
[----:B------:R-:W-:Y:S01]  /*1a810*/  BSSY B0, `(.L_x_5980) ;  /* 0x0000007000007945 */ /* 0x000fe20003800000 */
[----:B------:R-:W-:Y:S02]  /*1a820*/  IMAD.MOV.U32 R12, RZ, RZ, 0x1 ;  /* 0x00000001ff0c7424 */ /* 0x000fe400078e00ff */
[----:B------:R-:W-:Y:S02]  /*1a830*/  IMAD.MOV.U32 R11, RZ, RZ, RZ ;  /* 0x000000ffff0b7224 */ /* 0x000fe400078e00ff */
[----:B------:R-:W-:-:S07]  /*1a840*/  IMAD.MOV.U32 R15, RZ, RZ, -0x1 ;  /* 0xffffffffff0f7424 */ /* 0x000fce00078e00ff */
[----:B-123--:R-:W-:Y:S05]  /*1a850*/  WARPSYNC.COLLECTIVE R15, `(.L_x_5981) ;  /* 0x000000000f087348 */ /* 0x00efea0003c00000 */
[----:B------:R0:W4:Y:S02]  /*1a860*/  SHFL.UP P6, R14, R13, R12, R11 ;  /* 0x0400000c0d0e7389 */ /* 0x00012400000c000b */
[----:B01234-:R-:W-:Y:S01]  /*1a870*/  ENDCOLLECTIVE ;  /* 0x000000000000791b */ /* 0x01ffe20003800000 */
.L_x_5981:
[----:B------:R-:W-:Y:S05]  /*1a880*/  BSYNC B0 ;  /* 0x0000000000007941 */ /* 0x000fea0003800000 */
.L_x_5980:
[----:B------:R-:W-:Y:S01]  /*1a890*/  SEL R14, R14, RZ, P1 ;  /* 0x000000ff0e0e7207 */ /* 0x000fe20000800000 */
[----:B------:R-:W-:Y:S02]  /*1a8a0*/  IMAD.MOV.U32 R12, RZ, RZ, 0x2 ;  /* 0x00000002ff0c7424 */ /* 0x000fe400078e00ff */
[----:B------:R-:W-:Y:S01]  /*1a8b0*/  IMAD.MOV.U32 R11, RZ, RZ, RZ ;  /* 0x000000ffff0b7224 */ /* 0x000fe200078e00ff */
[----:B------:R-:W-:Y:S01]  /*1a8c0*/  IADD3 R13, R13, R14, RZ ;  /* 0x0000000e0d0d7210 */ /* 0x000fe20007ffe0ff */
[----:B------:R-:W-:-:S07]  /*1a8d0*/  IMAD.MOV.U32 R15, RZ, RZ, -0x1 ;  /* 0xffffffffff0f7424 */ /* 0x000fce00078e00ff */
[----:B------:R-:W-:Y:S05]  /*1a8e0*/  WARPSYNC.COLLECTIVE R15, `(.L_x_5982) ;  /* 0x000000000f087348 */ /* 0x000fea0003c00000 */
[----:B------:R0:W1:Y:S02]  /*1a8f0*/  SHFL.UP P6, R14, R13, R12, R11 ;  /* 0x0400000c0d0e7389 */ /* 0x00006400000c000b */
[----:B01----:R-:W-:Y:S01]  /*1a900*/  ENDCOLLECTIVE ;  /* 0x000000000000791b */ /* 0x003fe20003800000 */
.L_x_5982:
[----:B------:R-:W-:Y:S01]  /*1a910*/  IMAD.MOV.U32 R12, RZ, RZ, 0x4 ;  /* 0x00000004ff0c7424 */ /* 0x000fe200078e00ff */
[----:B------:R-:W-:-:S05]  /*1a920*/  SEL R2, R14, RZ, P2 ;  /* 0x000000ff0e027207 */ /* 0x000fca0001000000 */
[----:B------:R-:W-:-:S04]  /*1a930*/  IMAD.IADD R2, R13, 0x1, R2 ;  /* 0x000000010d027824 */ /* 0x000fc800078e0202 */
[----:B------:R-:W-:-:S07]  /*1a940*/  IMAD.MOV.U32 R13, RZ, RZ, R2 ;  /* 0x000000ffff0d7224 */ /* 0x000fce00078e0002 */
[----:B------:R-:W-:Y:S05]  /*1a950*/  WARPSYNC.COLLECTIVE R15, `(.L_x_5983) ;  /* 0x000000000f087348 */ /* 0x000fea0003c00000 */
[----:B------:R0:W1:Y:S02]  /*1a960*/  SHFL.UP P6, R14, R13, R12, R11 ;  /* 0x0400000c0d0e7389 */ /* 0x00006400000c000b */
[----:B01----:R-:W-:Y:S01]  /*1a970*/  ENDCOLLECTIVE ;  /* 0x000000000000791b */ /* 0x003fe20003800000 */
.L_x_5983:
[----:B------:R-:W-:Y:S01]  /*1a980*/  IMAD.MOV.U32 R12, RZ, RZ, 0x8 ;  /* 0x00000008ff0c7424 */ /* 0x000fe200078e00ff */
[----:B------:R-:W-:-:S05]  /*1a990*/  SEL R3, R14, RZ, P3 ;  /* 0x000000ff0e037207 */ /* 0x000fca0001800000 */
[----:B------:R-:W-:-:S04]  /*1a9a0*/  IMAD.IADD R3, R2, 0x1, R3 ;  /* 0x0000000102037824 */ /* 0x000fc800078e0203 */
[----:B------:R-:W-:-:S07]  /*1a9b0*/  IMAD.MOV.U32 R13, RZ, RZ, R3 ;  /* 0x000000ffff0d7224 */ /* 0x000fce00078e0003 */
[----:B------:R-:W-:Y:S05]  /*1a9c0*/  WARPSYNC.COLLECTIVE R15, `(.L_x_5984) ;  /* 0x000000000f087348 */ /* 0x000fea0003c00000 */
[----:B------:R0:W1:Y:S02]  /*1a9d0*/  SHFL.UP P6, R14, R13, R12, R11 ;  /* 0x0400000c0d0e7389 */ /* 0x00006400000c000b */
[----:B01----:R-:W-:Y:S01]  /*1a9e0*/  ENDCOLLECTIVE ;  /* 0x000000000000791b */ /* 0x003fe20003800000 */
.L_x_5984:
[----:B------:R-:W-:Y:S01]  /*1a9f0*/  IMAD.MOV.U32 R12, RZ, RZ, 0x10 ;  /* 0x00000010ff0c7424 */ /* 0x000fe200078e00ff */
[----:B------:R-:W-:-:S05]  /*1aa00*/  SEL R14, R14, RZ, P4 ;  /* 0x000000ff0e0e7207 */ /* 0x000fca0002000000 */
[----:B------:R-:W-:-:S04]  /*1aa10*/  IMAD.IADD R5, R3, 0x1, R14 ;  /* 0x0000000103057824 */ /* 0x000fc800078e020e */
[----:B------:R-:W-:-:S07]  /*1aa20*/  IMAD.MOV.U32 R13, RZ, RZ, R5 ;  /* 0x000000ffff0d7224 */ /* 0x000fce00078e0005 */
[----:B------:R-:W-:Y:S05]  /*1aa30*/  WARPSYNC.COLLECTIVE R15, `(.L_x_5985) ;  /* 0x000000000f087348 */ /* 0x000fea0003c00000 */
[----:B------:R0:W1:Y:S02]  /*1aa40*/  SHFL.UP P6, R14, R13, R12, R11 ;  /* 0x0400000c0d0e7389 */ /* 0x00006400000c000b */
[----:B01----:R-:W-:Y:S01]  /*1aa50*/  ENDCOLLECTIVE ;  /* 0x000000000000791b */ /* 0x003fe20003800000 */
.L_x_5985:
        /* <DEDUP_REMOVED lines=8> */
.L_x_5986:
[----:B------:R-:W-:Y:S05]  /*1aae0*/  BRA `(.L_x_5987) ;  /* 0xffffffb000187947 */ /* 0x000fea000383ffff */
.L_x_5849:
[----:B------:R-:W-:Y:S01]  /*1aaf0*/  BSSY B0, `(.L_x_5988) ;  /* 0x0000006000007945 */ /* 0x000fe20003800000 */
[----:B------:R-:W-:Y:S01]  /*1ab00*/  PLOP3.LUT P6, PT, P6, PT, PT, 0x8, 0x0 ;  /* 0x000000000000781c */ /* 0x000fe200037ce170 */
[----:B------:R-:W-:-:S12]  /*1ab10*/  IMAD.MOV.U32 R15, RZ, RZ, -0x1 ;  /* 0xffffffffff0f7424 */ /* 0x000fd800078e00ff */
[----:B0123--:R-:W-:Y:S05]  /*1ab20*/  WARPSYNC.COLLECTIVE R15, `(.L_x_5989) ;  /* 0x000000000f087348 */ /* 0x00ffea0003c00000 */
[----:B------:R-:W-:Y:S01]  /*1ab30*/  VOTE.ANY R14, PT, P6 ;  /* 0x00000000000e7806 */ /* 0x000fe200030e0100 */
[----:B0123--:R-:W-:Y:S06]  /*1ab40*/  ENDCOLLECTIVE ;  /* 0x000000000000791b */ /* 0x00ffec0003800000 */
.L_x_5989:
[----:B------:R-:W-:Y:S05]  /*1ab50*/  BSYNC B0 ;  /* 0x0000000000007941 */ /* 0x000fea0003800000 */
.L_x_5988:
[----:B------:R-:W-:Y:S01]  /*1ab60*/  MOV R3, R14 ;  /* 0x0000000e00037202 */ /* 0x000fe20000000f00 */
[----:B------:R-:W-:Y:S02]  /*1ab70*/  IMAD.MOV.U32 R13, RZ, RZ, R17 ;  /* 0x000000ffff0d7224 */ /* 0x000fe400078e0011 */
[----:B------:R-:W-:Y:S01]  /*1ab80*/  IMAD.MOV.U32 R11, RZ, RZ, 0x1f ;  /* 0x0000001fff0b7424 */ /* 0x000fe200078e00ff */
[----:B------:R0:W1:Y:S01]  /*1ab90*/  POPC R12, R3 ;  /* 0x00000003000c7309 */ /* 0x0000620000000000 */
[----:B------:R-:W-:-:S07]  /*1aba0*/  IMAD.MOV.U32 R15, RZ, RZ, -0x1 ;  /* 0xffffffffff0f7424 */ /* 0x000fce00078e00ff */
[----:B01----:R-:W-:Y:S05]  /*1abb0*/  WARPSYNC.COLLECTIVE R15, `(.L_x_5990) ;  /* 0x000000000f087348 */ /* 0x003fea0003c00000 */
[----:B-1----:R1:W2:Y:S02]  /*1abc0*/  SHFL.IDX P6, R14, R13, R12, R11 ;  /* 0x0000000c0d0e7389 */ /* 0x0022a400000c000b */
[----:B012---:R-:W-:Y:S01]  /*1abd0*/  ENDCOLLECTIVE ;  /* 0x000000000000791b */ /* 0x007fe20003800000 */
.L_x_5990:
[----:B------:R-:W-:Y:S02]  /*1abe0*/  IMAD.IADD R19, R12, 0x1, R19 ;  /* 0x000000010c137824 */ /* 0x000fe400078e0213 */
[----:B------:R-:W-:Y:S02]  /*1abf0*/  IMAD.MOV.U32 R13, RZ, RZ, R4 ;  /* 0x000000ffff0d7224 */ /* 0x000fe400078e0004 */
[----:B------:R-:W-:-:S07]  /*1ac00*/  IMAD.MOV.U32 R17, RZ, RZ, R14 ;  /* 0x000000ffff117224 */ /* 0x000fce00078e000e */
[----:B------:R-:W-:Y:S05]  /*1ac10*/  WARPSYNC.COLLECTIVE R15, `(.L_x_5991) ;  /* 0x000000000f087348 */ /* 0x000fea0003c00000 */
[----:B------:R0:W1:Y:S02]  /*1ac20*/  SHFL.IDX P6, R14, R13, R12, R11 ;  /* 0x0000000c0d0e7389 */ /* 0x00006400000c000b */
[----:B01----:R-:W-:Y:S01]  /*1ac30*/  ENDCOLLECTIVE ;  /* 0x000000000000791b */ /* 0x003fe20003800000 */
.L_x_5991:
[----:B------:R-:W-:Y:S01]  /*1ac40*/  IMAD.MOV.U32 R4, RZ, RZ, R14 ;  /* 0x000000ffff047224 */ /* 0x000fe200078e000e */
[----:B------:R-:W-:Y:S06]  /*1ac50*/  BRA `(.L_x_5992) ;  /* 0xffffffac00fc7947 */ /* 0x000fec000383ffff */
.L_x_5851:
[----:B------:R-:W-:Y:S01]  /*1ac60*/  BSSY B0, `(.L_x_5993) ;  /* 0x0000007000007945 */ /* 0x000fe20003800000 */
[----:B------:R-:W-:Y:S02]  /*1ac70*/  IMAD.MOV.U32 R13, RZ, RZ, R2 ;  /* 0x000000ffff0d7224 */ /* 0x000fe400078e0002 */
[----:B------:R-:W-:Y:S02]  /*1ac80*/  IMAD.MOV.U32 R11, RZ, RZ, 0x1f ;  /* 0x0000001fff0b7424 */ /* 0x000fe400078e00ff */
[----:B------:R-:W-:-:S07]  /*1ac90*/  IMAD.MOV.U32 R15, RZ, RZ, -0x1 ;  /* 0xffffffffff0f7424 */ /* 0x000fce00078e00ff */
[----:B0123--:R-:W-:Y:S05]  /*1aca0*/  WARPSYNC.COLLECTIVE R15, `(.L_x_5994) ;  /* 0x000000000f087348 */ /* 0x00ffea0003c00000 */
[----:B------:R4:W0:Y:S02]  /*1acb0*/  SHFL.IDX P6, R14, R13, R12, R11 ;  /* 0x0000000c0d0e7389 */ /* 0x00082400000c000b */
[----:B01234-:R-:W-:Y:S01]  /*1acc0*/  ENDCOLLECTIVE ;  /* 0x000000000000791b */ /* 0x01ffe20003800000 */
.L_x_5994:
[----:B------:R-:W-:Y:S05]  /*1acd0*/  BSYNC B0 ;  /* 0x0000000000007941 */ /* 0x000fea0003800000 */
.L_x_5993:
[----:B------:R-:W-:Y:S01]  /*1ace0*/  IMAD.MOV.U32 R6, RZ, RZ, R14 ;  /* 0x000000ffff067224 */ /* 0x000fe200078e000e */
[----:B------:R-:W-:Y:S06]  /*1acf0*/  BRA `(.L_x_5850) ;  /* 0xffffffac00ec7947 */ /* 0x000fec000383ffff */
.L_x_5857:
[----:B-1----:R1:W4:Y:S02]  /*1ad00*/  SYNCS.PHASECHK.TRANS64.TRYWAIT P0, [R5+URZ+0x32420], R0 ;  /* 0x03242000050075a7 */ /* 0x002324000800017f */
[----:B----4-:R-:W-:Y:S05]  /*1ad10*/  @!P0 NANOSLEEP.SYNCS 0x989680 ;  /* 0x009896800000895d */ /* 0x010fea0003900000 */
[----:B------:R-:W4:Y:S02]  /*1ad20*/  @!P0 SYNCS.PHASECHK.TRANS64 P0, [R5+URZ+0x32420], R0 ;  /* 0x03242000050085a7 */ /* 0x000f24000800007f */
[----:B----4-:R-:W-:Y:S05]  /*1ad30*/  @!P0 BRA `(.L_x_5857) ;  /* 0xfffffffc00f08947 */ /* 0x010fea000383ffff */
[----:B------:R-:W-:Y:S05]  /*1ad40*/  BRA `(.L_x_5995) ;  /* 0xffffffb800447947 */ /* 0x000fea000383ffff */
.L_x_5858:
        /* <DEDUP_REMOVED lines=11> */
.L_x_5997:
[----:B------:R-:W-:Y:S05]  /*1ae00*/  BSYNC B0 ;  /* 0x0000000000007941 */ /* 0x000fea0003800000 */
.L_x_5996:
[----:B------:R-:W-:Y:S05]  /*1ae10*/  BRA `(.L_x_5998) ;  /* 0xffffffb8002c7947 */ /* 0x000fea000383ffff */
.L_x_5861:
[----:B------:R-:W-:Y:S01]  /*1ae20*/  BSSY B1, `(.L_x_5999) ;  /* 0x0000006000017945 */ /* 0x000fe20003800000 */
[----:B------:R-:W-:-:S07]  /*1ae30*/  IMAD.MOV.U32 R15, RZ, RZ, -0x1 ;  /* 0xffffffffff0f7424 */ /* 0x000fce00078e00ff */
[----:B0123--:R-:W-:Y:S05]  /*1ae40*/  WARPSYNC.COLLECTIVE R15, `(.L_x_6000) ;  /* 0x000000000f0c7348 */ /* 0x00ffea0003c00000 */
[----:B------:R-:W-:Y:S02]  /*1ae50*/  ELECT P6, UR62, PT ;  /* 0x00000000003e782f */ /* 0x000fe400038c0000 */
[----:B------:R-:W-:Y:S01]  /*1ae60*/  MOV R14, UR62 ;  /* 0x0000003e000e7c02 */ /* 0x000fe20008000f00 */
[----:B0123--:R-:W-:Y:S10]  /*1ae70*/  ENDCOLLECTIVE ;  /* 0x000000000000791b */ /* 0x00fff40003800000 */
.L_x_6000:
[----:B------:R-:W-:Y:S05]  /*1ae80*/  BSYNC B1 ;  /* 0x0000000000017941 */ /* 0x000fea0003800000 */
.L_x_5999:
[----:B------:R-:W-:Y:S05]  /*1ae90*/  BRA `(.L_x_6001) ;  /* 0xffffffb800247947 */ /* 0x000fea000383ffff */
.L_x_5863:
[----:B-1----:R1:W4:Y:S02]  /*1aea0*/  SYNCS.PHASECHK.TRANS64.TRYWAIT P1, [R3+URZ+0x32440], R2 ;  /* 0x03244002030075a7 */ /* 0x002324000802017f */
[----:B----4-:R-:W-:Y:S05]  /*1aeb0*/  @!P1 NANOSLEEP.SYNCS 0x989680 ;  /* 0x009896800000995d */ /* 0x010fea0003900000 */
[----:B------:R-:W4:Y:S02]  /*1aec0*/  @!P1 SYNCS.PHASECHK.TRANS64 P1, [R3+URZ+0x32440], R2 ;  /* 0x03244002030095a7 */ /* 0x000f24000802007f */
[----:B----4-:R-:W-:Y:S05]  /*1aed0*/  @!P1 BRA `(.L_x_5863) ;  /* 0xfffffffc00f09947 */ /* 0x010fea000383ffff */
[----:B------:R-:W-:Y:S05]  /*1aee0*/  BRA `(.L_x_6002) ;  /* 0xffffffb8004c7947 */ /* 0x000fea000383ffff */
.L_x_5865:
[----:B----4-:R4:W0:Y:S02]  /*1aef0*/  SYNCS.PHASECHK.TRANS64.TRYWAIT P1, [R5+URZ+0x32440], R0 ;  /* 0x03244000050075a7 */ /* 0x010824000802017f */
[----:B0-----:R-:W-:Y:S05]  /*1af00*/  @!P1 NANOSLEEP.SYNCS 0x989680 ;  /* 0x009896800000995d */ /* 0x001fea0003900000 */
[----:B------:R-:W0:Y:S02]  /*1af10*/  @!P1 SYNCS.PHASECHK.TRANS64 P1, [R5+URZ+0x32440], R0 ;  /* 0x03244000050095a7 */ /* 0x000e24000802007f */
[----:B0-----:R-:W-:Y:S05]  /*1af20*/  @!P1 BRA `(.L_x_5865) ;  /* 0xfffffffc00f09947 */ /* 0x001fea000383ffff */
[----:B------:R-:W-:Y:S05]  /*1af30*/  BRA `(.L_x_6003) ;  /* 0xffffffb800587947 */ /* 0x000fea000383ffff */
.L_x_5867:
[----:B------:R0:W0:Y:S02]  /*1af40*/  SYNCS.PHASECHK.TRANS64.TRYWAIT P1, [R3+URZ+0x32460], R2 ;  /* 0x03246002030075a7 */ /* 0x000024000802017f */
[----:B0-----:R-:W-:Y:S05]  /*1af50*/  @!P1 NANOSLEEP.SYNCS 0x989680 ;  /* 0x009896800000995d */ /* 0x001fea0003900000 */
[----:B------:R-:W0:Y:S02]  /*1af60*/  @!P1 SYNCS.PHASECHK.TRANS64 P1, [R3+URZ+0x32460], R2 ;  /* 0x03246002030095a7 */ /* 0x000e24000802007f */
[----:B0-----:R-:W-:Y:S05]  /*1af70*/  @!P1 BRA `(.L_x_5867) ;  /* 0xfffffffc00f09947 */ /* 0x001fea000383ffff */
[----:B------:R-:W-:Y:S05]  /*1af80*/  BRA `(.L_x_6004) ;  /* 0xffffffb800547947 */ /* 0x000fea000383ffff */
.L_x_6005:
        /* <DEDUP_REMOVED lines=15> */
.L_x_6575:


//--------------------- .text._ZN7cutlass13device_kernelIN5flash11enable_sm90INS1_16FlashAttnFwdSm90INS1_25CollectiveMainloopFwdSm90ILi2EN4cute5tupleIJNS5_1CILi1EEES8_S8_EEENS6_IJNS7_ILi128EEENS7_ILi96EEENS7_ILi64EEEEEELi256ENS_10bfloat16_tEfNS_4arch4Sm90ELb1ELb0ELb1ELb1ELb1ELb1ELb1ELb1ELb0ELb1ELb1ELb0EEENS1_21CollectiveEpilogueFwdINS6_IJSA_NS7_ILi256EEESB_EEES9_SE_SG_Li256ELb1ELb1ELb1ELb0EEENS1_36VarlenDynamicPersistentTileSchedulerILi128ELi96ELi256ELi128ELb1ELb1ELb1ELb1ELb1ELb1EEEEEEEEEvNT_6ParamsE --------------------------
	.section	.text._ZN7cutlass13device_kernelIN5flash11enable_sm90INS1_16FlashAttnFwdSm90INS1_25CollectiveMainloopFwdSm90ILi2EN4cute5tupleIJNS5_1CILi1EEES8_S8_EEENS6_IJNS7_ILi128EEENS7_ILi96EEENS7_ILi64EEEEEELi256ENS_10bfloat16_tEfNS_4arch4Sm90ELb1ELb0ELb1ELb1ELb1ELb1ELb1ELb1ELb0ELb1ELb1ELb0EEENS1_21CollectiveEpilogueFwdINS6_IJSA_NS7_ILi256EEESB_EEES9_SE_SG_Li256ELb1ELb1ELb1ELb0EEENS1_36VarlenDynamicPersistentTileSchedulerILi128ELi96ELi256ELi128ELb1ELb1ELb1ELb1ELb1ELb1EEEEEEEEEvNT_6ParamsE,"ax",@progbits
	.align	128
.text._ZN7cutlass13device_kernelIN5flash11enable_sm90INS1_16FlashAttnFwdSm90INS1_25CollectiveMainloopFwdSm90ILi2EN4cute5tupleIJNS5_1CILi1EEES8_S8_EEENS6_IJNS7_ILi128EEENS7_ILi96EEENS7_ILi64EEEEEELi256ENS_10bfloat16_tEfNS_4arch4Sm90ELb1ELb0ELb1ELb1ELb1ELb1ELb1ELb1ELb0ELb1ELb1ELb0EEENS1_21CollectiveEpilogueFwdINS6_IJSA_NS7_ILi256EEESB_EEES9_SE_SG_Li256ELb1ELb1ELb1ELb0EEENS1_36VarlenDynamicPersistentTileSchedulerILi128ELi96ELi256ELi128ELb1ELb1ELb1ELb1ELb1ELb1EEEEEEEEEvNT_6ParamsE:
        .type           _ZN7cutlass13device_kernelIN5flash11enable_sm90INS1_16FlashAttnFwdSm90INS1_25CollectiveMainloopFwdSm90ILi2EN4cute5tupleIJNS5_1CILi1EEES8_S8_EEENS6_IJNS7_ILi128EEENS7_ILi96EEENS7_ILi64EEEEEELi256ENS_10bfloat16_tEfNS_4arch4Sm90ELb1ELb0ELb1ELb1ELb1ELb1ELb1ELb1ELb0ELb1ELb1ELb0EEENS1_21CollectiveEpilogueFwdINS6_IJSA_NS7_ILi256EEESB_EEES9_SE_SG_Li256ELb1ELb1ELb1ELb0EEENS1_36VarlenDynamicPersistentTileSchedulerILi128ELi96ELi256ELi128ELb1ELb1ELb1ELb1ELb1ELb1EEEEEEEEEvNT_6ParamsE,@function
        .size           _ZN7cutlass13device_kernelIN5flash11enable_sm90INS1_16FlashAttnFwdSm90INS1_25CollectiveMainloopFwdSm90ILi2EN4cute5tupleIJNS5_1CILi1EEES8_S8_EEENS6_IJNS7_ILi128EEENS7_ILi96EEENS7_ILi64EEEEEELi256ENS_10bfloat16_tEfNS_4arch4Sm90ELb1ELb0ELb1ELb1ELb1ELb1ELb1ELb1ELb0ELb1ELb1ELb0EEENS1_21CollectiveEpilogueFwdINS6_IJSA_NS7_ILi256EEESB_EEES9_SE_SG_Li256ELb1ELb1ELb1ELb0EEENS1_36VarlenDynamicPersistentTileSchedulerILi128ELi96ELi256ELi128ELb1ELb1ELb1ELb1ELb1ELb1EEEEEEEEEvNT_6ParamsE,(.L_x_6576 - _ZN7cutlass13device_kernelIN5flash11enable_sm90INS1_16FlashAttnFwdSm90INS1_25CollectiveMainloopFwdSm90ILi2EN4cute5tupleIJNS5_1CILi1EEES8_S8_EEENS6_IJNS7_ILi128EEENS7_ILi96EEENS7_ILi64EEEEEELi256ENS_10bfloat16_tEfNS_4arch4Sm90ELb1ELb0ELb1ELb1ELb1ELb1ELb1ELb1ELb0ELb1ELb1ELb0EEENS1_21CollectiveEpilogueFwdINS6_IJSA_NS7_ILi256EEESB_EEES9_SE_SG_Li256ELb1ELb1ELb1ELb0EEENS1_36VarlenDynamicPersistentTileSchedulerILi128ELi96ELi256ELi128ELb1ELb1ELb1ELb1ELb1ELb1EEEEEEEEEvNT_6ParamsE)
        .other          _ZN7cutlass13device_kernelIN5flash11enable_sm90INS1_16FlashAttnFwdSm90INS1_25CollectiveMainloopFwdSm90ILi2EN4cute5tupleIJNS5_1CILi1EEES8_S8_EEENS6_IJNS7_ILi128EEENS7_ILi96EEENS7_ILi64EEEEEELi256ENS_10bfloat16_tEfNS_4arch4Sm90ELb1ELb0ELb1ELb1ELb1ELb1ELb1ELb1ELb0ELb1ELb1ELb0EEENS1_21CollectiveEpilogueFwdINS6_IJSA_NS7_ILi256EEESB_EEES9_SE_SG_Li256ELb1ELb1ELb1ELb0EEENS1_36VarlenDynamicPersistentTileSchedulerILi128ELi96ELi256ELi128ELb1ELb1ELb1ELb1ELb1ELb1EEEEEEEEEvNT_6ParamsE,@"STO_CUDA_ENTRY STV_DEFAULT"
_ZN7cutlass13device_kernelIN5flash11enable_sm90INS1_16FlashAttnFwdSm90INS1_25CollectiveMainloopFwdSm90ILi2EN4cute5tupleIJNS5_1CILi1EEES8_S8_EEENS6_IJNS7_ILi128EEENS7_ILi96EEENS7_ILi64EEEEEELi256ENS_10bfloat16_tEfNS_4arch4Sm90ELb1ELb0ELb1ELb1ELb1ELb1ELb1ELb1ELb0ELb1ELb1ELb0EEENS1_21CollectiveEpilogueFwdINS6_IJSA_NS7_ILi256EEESB_EEES9_SE_SG_Li256ELb1ELb1ELb1ELb0EEENS1_36VarlenDynamicPersistentTileSchedulerILi128ELi96ELi256ELi128ELb1ELb1ELb1ELb1ELb1ELb1EEEEEEEEEvNT_6ParamsE:
        /* <DEDUP_REMOVED lines=18> */
.L_x_6007:
[----:B------:R-:W-:Y:S05]  /*0120*/  BSYNC B0 ;  /* 0x0000000000007941 */ /* 0x000fea0003800000 */
.L_x_6006:
        /* <DEDUP_REMOVED lines=43> */
.L_x_6008:
        /* <DEDUP_REMOVED lines=22> */
.L_x_6009:
        /* <DEDUP_REMOVED lines=18> */
.L_x_6010:
        /* <DEDUP_REMOVED lines=22> */
.L_x_6011:
        /* <DEDUP_REMOVED lines=22> */
.L_x_6012:
[----:B------:R-:W-:Y:S01]  /*0920*/  PLOP3.LUT P0, PT, PT, PT, UP0, 0x80, 0x0 ;  /* 0x000000000000781c */ /* 0x000fe20003f0f008 */
[----:B------:R-:W-:Y:S01]  /*0930*/  UMOV UR36, 0x1 ;  /* 0x0000000100247882 */ /* 0x000fe20000000000 */
[----:B------:R-:W-:Y:S01]  /*0940*/  NOP ;  /* 0x0000000000007918 */ /* 0x000fe20000000000 */
[----:B------:R-:W-:Y:S01]  /*0950*/  USEL UR36, UR36, 0x2, !UP0 ;  /* 0x0000000224247887 */ /* 0x000fe2000c000000 */
[----:B------:R-:W-:Y:S01]  /*0960*/  BSSY B9, `(.L_x_6013) ;  /* 0x00021b7000097945 */ /* 0x000fe20003800000 */
[----:B------:R-:W-:Y:S01]  /*0970*/  ULDC.64 UR40, c[0x0][0x208] ;  /* 0x0000820000287ab9 */ /* 0x000fe20000000a00 */
[----:B0123--:R-:W-:Y:S07]  /*0980*/  BAR.SYNC.DEFER_BLOCKING 0x0 ;  /* 0x0000000000007b1d */ /* 0x00ffee0000010000 */
[----:B------:R-:W-:Y:S05]  /*0990*/  @!P0 BRA `(.L_x_6014) ;  /* 0x0000019400a48947 */ /* 0x000fea0003800000 */
.L_x_6015:
        /* <DEDUP_REMOVED lines=21> */
[----:B------:R-:W-:Y:S01]  /*0af0*/  CS2R R18, SRZ ;  /* 0x0000000000127805 */ /* 0x000fe2000001ff00 */
[----:B------:R-:W-:Y:S01]  /*0b00*/  IMAD.MOV.U32 R206, RZ, RZ, RZ ;  /* 0x000000ffffce7224 */ /* 0x000fe200078e00ff */
[----:B------:R-:W-:Y:S01]  /*0b10*/  ULOP3.LUT UR47, UR36, 0x1, URZ, 0xfc, !UPT ;  /* 0x00000001242f7892 */ /* 0x000fe2000f8efc3f */
[----:B------:R-:W-:Y:S01]  /*0b20*/  IMAD.MOV.U32 R204, RZ, RZ, RZ ;  /* 0x000000ffffcc7224 */ /* 0x000fe200078e00ff */
[----:B------:R-:W-:-:S04]  /*0b30*/  SHF.R.S32.HI R3, RZ, 0x1f, R0 ;  /* 0x0000001fff037819 */ /* 0x000fc80000011400 */
        /* <DEDUP_REMOVED lines=15> */
[----:B------:R-:W-:Y:S02]  /*0c30*/  LEA.HI R9, R9, R20, RZ, 0x5 ;  /* 0x0000001409097211 */ /* 0x000fe400078f28ff */
[----:B------:R-:W-:Y:S02]  /*0c40*/  LEA.HI R8, R8, R11, RZ, 0x3 ;  /* 0x0000000b08087211 */ /* 0x000fe400078f18ff */
[----:B------:R-:W-:Y:S02]  /*0c50*/  LOP3.LUT R6, R6, 0x1ffffffe, RZ, 0xc0, !PT ;  /* 0x1ffffffe06067812 */ /* 0x000fe400078ec0ff */
[----:B------:R-:W-:Y:S01]  /*0c60*/  LOP3.LUT R12, R8, 0xfffffff8, RZ, 0xc0, !PT ;  /* 0xfffffff8080c7812 */ /* 0x000fe200078ec0ff */
[----:B------:R-:W-:Y:S01]  /*0c70*/  IMAD.IADD R8, R5, 0x1, -R2 ;  /* 0x0000000105087824 */ /* 0x000fe200078e0a02 */
[-C--:B------:R-:W-:Y:S01]  /*0c80*/  LEA.HI R2, R3, R0.reuse, RZ, 0x5 ;  /* 0x0000000003027211 */ /* 0x080fe200078f28ff */
[----:B------:R-:W-:Y:S01]  /*0c90*/  IMAD.IADD R6, R7, 0x1, -R6 ;  /* 0x0000000107067824 */ /* 0x000fe200078e0a06 */
[----:B------:R-:W-:Y:S01]  /*0ca0*/  LEA.HI R3, R3, R0, RZ, 0x3 ;  /* 0x0000000003037211 */ /* 0x000fe200078f18ff */
[----:B------:R-:W-:Y:S01]  /*0cb0*/  IMAD.IADD R12, R11, 0x1, -R12 ;  /* 0x000000010b0c7824 */ /* 0x000fe200078e0a0c */
[----:B------:R-:W-:-:S02]  /*0cc0*/  SHF.R.S32.HI R9, RZ, 0x5, R9 ;  /* 0x00000005ff097819 */ /* 0x000fc40000011409 */
[----:B------:R-:W-:Y:S02]  /*0cd0*/  LOP3.LUT R5, R4, 0x3fffff0, RZ, 0xc0, !PT ;  /* 0x03fffff004057812 */ /* 0x000fe400078ec0ff */
        /* <DEDUP_REMOVED lines=9> */
[----:B------:R-:W-:-:S02]  /*0d70*/  VIADD R9, R202, 0x40 ;  /* 0x00000040ca097836 */ /* 0x000fc40000000000 */
[----:B------:R0:W-:Y:S01]  /*0d80*/  STL [R1+0xbc], R16 ;  /* 0x0000bc1001007387 */ /* 0x0001e20000100800 */
[----:B------:R-:W-:Y:S02]  /*0d90*/  IMAD R5, R16, 0x10, R5 ;  /* 0x0000001010057824 */ /* 0x000fe400078e0205 */
[----:B------:R-:W-:Y:S01]  /*0da0*/  IMAD.IADD R222, R0, 0x1, -R7 ;  /* 0x0000000100de7824 */ /* 0x000fe200078e0a07 */
[----:B------:R-:W-:Y:S01]  /*0db0*/  LEA.HI R0, R3, R3, RZ, 0x1 ;  /* 0x0000000303007211 */ /* 0x000fe200078f08ff */
[----:B------:R-:W-:Y:S01]  /*0dc0*/  IMAD.SHL.U32 R2, R9, 0x40, RZ ;  /* 0x0000004009027824 */ /* 0x000fe200078e00ff */
[----:B------:R-:W-:Y:S01]  /*0dd0*/  SHF.R.S32.HI R4, RZ, 0x1f, R9 ;  /* 0x0000001fff047819 */ /* 0x000fe20000011409 */
[----:B------:R-:W-:Y:S01]  /*0de0*/  IMAD.MOV.U32 R7, RZ, RZ, R15 ;  /* 0x000000ffff077224 */ /* 0x000fe200078e000f */
[----:B------:R-:W-:Y:S01]  /*0df0*/  LOP3.LUT R0, R0, 0x1ffffffe, RZ, 0xc0, !PT ;  /* 0x1ffffffe00007812 */ /* 0x000fe200078ec0ff */
[C---:B------:R-:W-:Y:S01]  /*0e00*/  IMAD.SHL.U32 R200, R3.reuse, 0x4, RZ ;  /* 0x0000000403c87824 */ /* 0x040fe200078e00ff */
[----:B------:R-:W-:Y:S01]  /*0e10*/  LEA.HI R4, R4, R9, RZ, 0x3 ;  /* 0x0000000904047211 */ /* 0x000fe200078f18ff */
[C---:B0-----:R-:W-:Y:S01]  /*0e20*/  IMAD.SHL.U32 R16, R3.reuse, 0x8, RZ ;  /* 0x0000000803107824 */ /* 0x041fe200078e00ff */
[----:B------:R-:W-:Y:S01]  /*0e30*/  STL [R1+0x1e4], R8 ;  /* 0x0001e40801007387 */ /* 0x000fe20000100800 */
[----:B------:R-:W-:Y:S01]  /*0e40*/  IMAD.IADD R0, R3, 0x1, -R0 ;  /* 0x0000000103007824 */ /* 0x000fe200078e0a00 */
[----:B------:R-:W-:Y:S01]  /*0e50*/  LOP3.LUT R3, R2, 0x1c0, RZ, 0xc0, !PT ;  /* 0x000001c002037812 */ /* 0x000fe200078ec0ff */
[C---:B------:R-:W-:Y:S01]  /*0e60*/  VIADD R226, R16.reuse, 0x40 ;  /* 0x0000004010e27836 */ /* 0x040fe20000000000 */
[C---:B------:R-:W-:Y:S01]  /*0e70*/  IADD3 R228, R16.reuse, 0xc0, RZ ;  /* 0x000000c010e47810 */ /* 0x040fe20007ffe0ff */
[C---:B------:R-:W-:Y:S01]  /*0e80*/  VIADD R225, R16.reuse, 0x60 ;  /* 0x0000006010e17836 */ /* 0x040fe20000000000 */
[----:B------:R-:W-:Y:S01]  /*0e90*/  STL [R1+0xd8], RZ ;  /* 0x0000d8ff01007387 */ /* 0x000fe20000100800 */
[C---:B------:R-:W-:Y:S01]  /*0ea0*/  VIADD R224, R16.reuse, 0x80 ;  /* 0x0000008010e07836 */ /* 0x040fe20000000000 */
[----:B------:R-:W-:Y:S01]  /*0eb0*/  SHF.R.S32.HI R24, RZ, 0x1f, R226 ;  /* 0x0000001fff187819 */ /* 0x000fe200000114e2 */
[----:B------:R-:W-:Y:S01]  /*0ec0*/  VIADD R223, R16, 0xa0 ;  /* 0x000000a010df7836 */ /* 0x000fe20000000000 */
[----:B------:R-:W-:Y:S01]  /*0ed0*/  SHF.R.S32.HI R21, RZ, 0x1f, R225 ;  /* 0x0000001fff157819 */ /* 0x000fe200000114e1 */
[----:B------:R-:W-:Y:S01]  /*0ee0*/  IMAD.SHL.U32 R4, R4, 0x40, RZ ;  /* 0x0000004004047824 */ /* 0x000fe200078e00ff */
[----:B------:R-:W-:Y:S01]  /*0ef0*/  SHF.R.S32.HI R15, RZ, 0x1f, R224 ;  /* 0x0000001fff0f7819 */ /* 0x000fe200000114e0 */
[----:B------:R-:W-:Y:S01]  /*0f00*/  VIADD R227, R16, 0xe0 ;  /* 0x000000e010e37836 */ /* 0x000fe20000000000 */
[----:B------:R0:W-:Y:S01]  /*0f10*/  STL [R1+0xac], R24 ;  /* 0x0000ac1801007387 */ /* 0x0001e20000100800 */
[----:B------:R-:W-:Y:S01]  /*0f20*/  SHF.R.U32.HI R12, RZ, 0x3, R3 ;  /* 0x00000003ff0c7819 */ /* 0x000fe20000011603 */
[----:B------:R-:W-:Y:S01]  /*0f30*/  IMAD.IADD R10, R20, 0x1, -R10 ;  /* 0x00000001140a7824 */ /* 0x000fe200078e0a0a */
[----:B------:R-:W-:Y:S01]  /*0f40*/  LOP3.LUT R3, R3, 0x38, R16, 0xf8, !PT ;  /* 0x0000003803037812 */ /* 0x000fe200078ef810 */
[----:B------:R1:W-:Y:S01]  /*0f50*/  STL [R1+0xa8], R21 ;  /* 0x0000a81501007387 */ /* 0x0003e20000100800 */
[----:B------:R-:W-:Y:S01]  /*0f60*/  LOP3.LUT R4, R4, 0xfffffe00, RZ, 0xc0, !PT ;  /* 0xfffffe0004047812 */ /* 0x000fe200078ec0ff */
[----:B------:R-:W-:Y:S01]  /*0f70*/  IMAD R11, R5, 0x8, R6 ;  /* 0x00000008050b7824 */ /* 0x000fe200078e0206 */
[----:B------:R-:W-:Y:S01]  /*0f80*/  SHF.R.S32.HI R17, RZ, 0x1f, R16 ;  /* 0x0000001fff117819 */ /* 0x000fe20000011410 */
[----:B------:R2:W-:Y:S01]  /*0f90*/  STL [R1+0xa4], R15 ;  /* 0x0000a40f01007387 */ /* 0x0005e20000100800 */
[----:B------:R-:W-:Y:S01]  /*0fa0*/  LOP3.LUT R3, R4, R3, R12, 0xf6, !PT ;  /* 0x0000000304037212 */ /* 0x000fe200078ef60c */
[----:B------:R-:W-:Y:S01]  /*0fb0*/  IMAD.SHL.U32 R44, R10, 0x2, RZ ;  /* 0x000000020a2c7824 */ /* 0x000fe200078e00ff */
[----:B0-----:R-:W-:Y:S01]  /*0fc0*/  SHF.R.S32.HI R24, RZ, 0x1f, R223 ;  /* 0x0000001fff187819 */ /* 0x001fe200000114df */
[----:B------:R-:W-:Y:S01]  /*0fd0*/  IMAD.SHL.U32 R222, R222, 0x8, RZ ;  /* 0x00000008dede7824 */ /* 0x000fe200078e00ff */
[----:B-1----:R-:W-:Y:S01]  /*0fe0*/  SHF.R.S32.HI R21, RZ, 0x1f, R228 ;  /* 0x0000001fff157819 */ /* 0x002fe200000114e4 */
[----:B------:R-:W-:-:S02]  /*0ff0*/  IMAD R3, R3, 0x2, R22 ;  /* 0x0000000203037824 */ /* 0x000fc400078e0216 */
[----:B------:R0:W-:Y:S01]  /*1000*/  STL [R1+0xa0], R24 ;  /* 0x0000a01801007387 */ /* 0x0001e20000100800 */
[C---:B------:R-:W-:Y:S01]  /*1010*/  VIADD R43, R44.reuse, 0x8 ;  /* 0x000000082c2b7836 */ /* 0x040fe20000000000 */
[----:B--2---:R-:W-:Y:S01]  /*1020*/  SHF.R.S32.HI R15, RZ, 0x1f, R227 ;  /* 0x0000001fff0f7819 */ /* 0x004fe200000114e3 */
[C---:B------:R-:W-:Y:S01]  /*1030*/  VIADD R42, R44.reuse, 0x10 ;  /* 0x000000102c2a7836 */ /* 0x040fe20000000000 */
[----:B------:R-:W-:Y:S01]  /*1040*/  STL [R1+0x9c], R21 ;  /* 0x00009c1501007387 */ /* 0x000fe20000100800 */
[C---:B------:R-:W-:Y:S01]  /*1050*/  VIADD R41, R44.reuse, 0x18 ;  /* 0x000000182c297836 */ /* 0x040fe20000000000 */
[----:B------:R-:W-:Y:S01]  /*1060*/  SHF.R.S32.HI R9, RZ, 0x1f, R222 ;  /* 0x0000001fff097819 */ /* 0x000fe200000114de */
[C---:B------:R-:W-:Y:S01]  /*1070*/  VIADD R40, R44.reuse, 0x20 ;  /* 0x000000202c287836 */ /* 0x040fe20000000000 */
[----:B------:R-:W-:Y:S01]  /*1080*/  STL [R1+0x98], R15 ;  /* 0x0000980f01007387 */ /* 0x000fe20000100800 */
[C---:B------:R-:W-:Y:S01]  /*1090*/  VIADD R39, R44.reuse, 0x28 ;  /* 0x000000282c277836 */ /* 0x040fe20000000000 */
[C---:B0-----:R-:W-:Y:S01]  /*10a0*/  IADD3 R24, R44.reuse, 0xa0, RZ ;  /* 0x000000a02c187810 */ /* 0x041fe20007ffe0ff */
[C---:B------:R-:W-:Y:S01]  /*10b0*/  VIADD R38, R44.reuse, 0x30 ;  /* 0x000000302c267836 */ /* 0x040fe20000000000 */
[----:B------:R0:W-:Y:S01]  /*10c0*/  STL [R1+0xc0], R4 ;  /* 0x0000c00401007387 */ /* 0x0001e20000100800 */
[----:B------:R-:W-:-:S02]  /*10d0*/  VIADD R37, R44, 0x38 ;  /* 0x000000382c257836 */ /* 0x000fc40000000000 */
[C---:B------:R-:W-:Y:S01]  /*10e0*/  VIADD R36, R44.reuse, 0x40 ;  /* 0x000000402c247836 */ /* 0x040fe20000000000 */
[----:B------:R-:W-:Y:S01]  /*10f0*/  STL [R1+0xb4], R44 ;  /* 0x0000b42c01007387 */ /* 0x000fe20000100800 */
[C---:B------:R-:W-:Y:S02]  /*1100*/  VIADD R35, R44.reuse, 0x48 ;  /* 0x000000482c237836 */ /* 0x040fe40000000000 */
[C---:B------:R-:W-:Y:S02]  /*1110*/  VIADD R34, R44.reuse, 0x50 ;  /* 0x000000502c227836 */ /* 0x040fe40000000000 */
[C---:B------:R-:W-:Y:S02]  /*1120*/  VIADD R33, R44.reuse, 0x58 ;  /* 0x000000582c217836 */ /* 0x040fe40000000000 */
[----:B0-----:R-:W-:Y:S02]  /*1130*/  IMAD.SHL.U32 R4, R11, 0x8, RZ ;  /* 0x000000080b047824 */ /* 0x001fe400078e00ff */
[----:B------:R-:W-:-:S02]  /*1140*/  VIADD R32, R44, 0x60 ;  /* 0x000000602c207836 */ /* 0x000fc40000000000 */
[C---:B------:R-:W-:Y:S01]  /*1150*/  VIADD R31, R44.reuse, 0x68 ;  /* 0x000000682c1f7836 */ /* 0x040fe20000000000 */
[----:B------:R-:W-:Y:S01]  /*1160*/  STL [R1+0x1e8], R4 ;  /* 0x0001e80401007387 */ /* 0x000fe20000100800 */
[C---:B------:R-:W-:Y:S02]  /*1170*/  VIADD R30, R44.reuse, 0x70 ;  /* 0x000000702c1e7836 */ /* 0x040fe40000000000 */
[C---:B------:R-:W-:Y:S01]  /*1180*/  VIADD R29, R44.reuse, 0x78 ;  /* 0x000000782c1d7836 */ /* 0x040fe20000000000 */
[----:B------:R-:W-:Y:S01]  /*1190*/  STL [R1+0x1e0], R3 ;  /* 0x0001e00301007387 */ /* 0x000fe20000100800 */
[C---:B------:R-:W-:Y:S02]  /*11a0*/  VIADD R28, R44.reuse, 0x80 ;  /* 0x000000802c1c7836 */ /* 0x040fe40000000000 */
[----:B------:R-:W-:Y:S01]  /*11b0*/  IMAD.MOV.U32 R6, RZ, RZ, R14 ;  /* 0x000000ffff067224 */ /* 0x000fe200078e000e */
[----:B------:R0:W-:Y:S01]  /*11c0*/  STL [R1+0x158], R43 ;  /* 0x0001582b01007387 */ /* 0x0001e20000100800 */
[----:B------:R-:W-:-:S02]  /*11d0*/  VIADD R27, R44, 0x88 ;  /* 0x000000882c1b7836 */ /* 0x000fc40000000000 */
[----:B------:R-:W-:Y:S01]  /*11e0*/  IMAD.MOV.U32 R5, RZ, RZ, R13 ;  /* 0x000000ffff057224 */ /* 0x000fe200078e000d */
[----:B------:R1:W-:Y:S01]  /*11f0*/  STL [R1+0x154], R42 ;  /* 0x0001542a01007387 */ /* 0x0003e20000100800 */
[----:B------:R-:W-:Y:S02]  /*1200*/  VIADD R14, R222, 0x40 ;  /* 0x00000040de0e7836 */ /* 0x000fe40000000000 */
[----:B------:R-:W-:Y:S01]  /*1210*/  VIADD R26, R44, 0x90 ;  /* 0x000000902c1a7836 */ /* 0x000fe20000000000 */
[----:B------:R2:W-:Y:S01]  /*1220*/  STL [R1+0x150], R41 ;  /* 0x0001502901007387 */ /* 0x0005e20000100800 */
[----:B------:R-:W-:Y:S01]  /*1230*/  VIADD R13, R222, 0x80 ;  /* 0x00000080de0d7836 */ /* 0x000fe20000000000 */
[----:B------:R-:W-:Y:S01]  /*1240*/  SHF.R.S32.HI R14, RZ, 0x1f, R14 ;  /* 0x0000001fff0e7819 */ /* 0x000fe2000001140e */
[C---:B------:R-:W-:Y:S01]  /*1250*/  VIADD R25, R44.reuse, 0x98 ;  /* 0x000000982c197836 */ /* 0x040fe20000000000 */
[----:B------:R3:W-:Y:S01]  /*1260*/  STL [R1+0x14c], R40 ;  /* 0x00014c2801007387 */ /* 0x0007e20000100800 */
[C---:B------:R-:W-:Y:S01]  /*1270*/  VIADD R21, R44.reuse, 0xa8 ;  /* 0x000000a82c157836 */ /* 0x040fe20000000000 */
[----:B------:R-:W-:Y:S01]  /*1280*/  SHF.R.S32.HI R13, RZ, 0x1f, R13 ;  /* 0x0000001fff0d7819 */ /* 0x000fe2000001140d */
[----:B------:R-:W-:Y:S01]  /*1290*/  VIADD R20, R44, 0xb0 ;  /* 0x000000b02c147836 */ /* 0x000fe20000000000 */
[----:B------:R4:W-:Y:S01]  /*12a0*/  STL [R1+0x148], R39 ;  /* 0x0001482701007387 */ /* 0x0009e20000100800 */
[----:B------:R-:W-:Y:S01]  /*12b0*/  VIADD R9, R222, 0xc0 ;  /* 0x000000c0de097836 */ /* 0x000fe20000000000 */
[----:B0-----:R-:W-:Y:S01]  /*12c0*/  SHF.R.S32.HI R43, RZ, 0x1f, R43 ;  /* 0x0000001fff2b7819 */ /* 0x001fe2000001142b */
[C---:B------:R-:W-:Y:S01]  /*12d0*/  VIADD R15, R44.reuse, 0xb8 ;  /* 0x000000b82c0f7836 */ /* 0x040fe20000000000 */
[----:B------:R0:W-:Y:S01]  /*12e0*/  STL [R1+0x144], R38 ;  /* 0x0001442601007387 */ /* 0x0001e20000100800 */
        /* <DEDUP_REMOVED lines=11> */
[----:B------:R2:W-:Y:S01]  /*13a0*/  STL [R1+0x138], R35 ;  /* 0x0001382301007387 */ /* 0x0005e20000100800 */
[C---:B------:R-:W-:Y:S01]  /*13b0*/  VIADD R4, R44.reuse, 0xf0 ;  /* 0x000000f02c047836 */ /* 0x040fe20000000000 */
[----:B---3--:R-:W-:Y:S01]  /*13c0*/  SHF.R.S32.HI R40, RZ, 0x1f, R40 ;  /* 0x0000001fff287819 */ /* 0x008fe20000011428 */
[----:B------:R-:W-:Y:S01]  /*13d0*/  VIADD R3, R44, 0xf8 ;  /* 0x000000f82c037836 */ /* 0x000fe20000000000 */
[----:B------:R3:W-:Y:S01]  /*13e0*/  STL [R1+0x134], R34 ;  /* 0x0001342201007387 */ /* 0x0007e20000100800 */
[----:B----4-:R-:W-:Y:S01]  /*13f0*/  SHF.R.S32.HI R39, RZ, 0x1f, R39 ;  /* 0x0000001fff277819 */ /* 0x010fe20000011427 */
[----:B------:R-:W-:Y:S01]  /*1400*/  IMAD R0, R0, 0x8, R8 ;  /* 0x0000000800007824 */ /* 0x000fe200078e0208 */
[----:B0-----:R-:W-:Y:S01]  /*1410*/  SHF.R.S32.HI R38, RZ, 0x1f, R38 ;  /* 0x0000001fff267819 */ /* 0x001fe20000011426 */
[----:B------:R0:W-:Y:S01]  /*1420*/  STL [R1+0x130], R33 ;  /* 0x0001302101007387 */ /* 0x0001e20000100800 */
[----:B-----5:R-:W-:Y:S01]  /*1430*/  SHF.R.S32.HI R37, RZ, 0x1f, R37 ;  /* 0x0000001fff257819 */ /* 0x020fe20000011425 */
[----:B------:R-:W-:Y:S01]  /*1440*/  VIADD R2, R16, 0x20 ;  /* 0x0000002010027836 */ /* 0x000fe20000000000 */
[----:B-1----:R-:W-:Y:S01]  /*1450*/  SHF.R.S32.HI R36, RZ, 0x1f, R36 ;  /* 0x0000001fff247819 */ /* 0x002fe20000011424 */
[----:B------:R1:W-:Y:S01]  /*1460*/  STL [R1+0x12c], R32 ;  /* 0x00012c2001007387 */ /* 0x0003e20000100800 */
[----:B--2---:R-:W-:Y:S01]  /*1470*/  SHF.R.S32.HI R35, RZ, 0x1f, R35 ;  /* 0x0000001fff237819 */ /* 0x004fe20000011423 */
[----:B------:R-:W-:Y:S01]  /*1480*/  VIADD R207, R200, 0x10 ;  /* 0x00000010c8cf7836 */ /* 0x000fe20000000000 */
[----:B---3--:R-:W-:Y:S01]  /*1490*/  SHF.R.S32.HI R34, RZ, 0x1f, R34 ;  /* 0x0000001fff227819 */ /* 0x008fe20000011422 */
[----:B------:R2:W-:Y:S01]  /*14a0*/  STL [R1+0x128], R31 ;  /* 0x0001281f01007387 */ /* 0x0005e20000100800 */
[----:B------:R-:W-:-:S02]  /*14b0*/  SHF.R.S32.HI R205, RZ, 0x1f, R2 ;  /* 0x0000001fffcd7819 */ /* 0x000fc40000011402 */
[----:B0-----:R-:W-:Y:S01]  /*14c0*/  SHF.R.S32.HI R33, RZ, 0x1f, R33 ;  /* 0x0000001fff217819 */ /* 0x001fe20000011421 */
[----:B------:R0:W-:Y:S01]  /*14d0*/  STL [R1+0x124], R30 ;  /* 0x0001241e01007387 */ /* 0x0001e20000100800 */
[----:B-1----:R-:W-:-:S03]  /*14e0*/  SHF.R.S32.HI R32, RZ, 0x1f, R32 ;  /* 0x0000001fff207819 */ /* 0x002fc60000011420 */
[----:B------:R1:W-:Y:S01]  /*14f0*/  STL [R1+0x120], R29 ;  /* 0x0001201d01007387 */ /* 0x0003e20000100800 */
[----:B--2---:R-:W-:-:S03]  /*1500*/  SHF.R.S32.HI R31, RZ, 0x1f, R31 ;  /* 0x0000001fff1f7819 */ /* 0x004fc6000001141f */
[----:B------:R2:W-:Y:S01]  /*1510*/  STL [R1+0x11c], R28 ;  /* 0x00011c1c01007387 */ /* 0x0005e20000100800 */
[----:B0-----:R-:W-:-:S03]  /*1520*/  SHF.R.S32.HI R30, RZ, 0x1f, R30 ;  /* 0x0000001fff1e7819 */ /* 0x001fc6000001141e */
        /* <DEDUP_REMOVED lines=26> */
[----:B------:R-:W-:Y:S01]  /*16d0*/  STL [R1+0x1dc], R43 ;  /* 0x0001dc2b01007387 */ /* 0x000fe20000100800 */
[----:B--2---:R-:W-:-:S03]  /*16e0*/  SHF.R.S32.HI R10, RZ, 0x1f, R10 ;  /* 0x0000001fff0a7819 */ /* 0x004fc6000001140a */
[----:B------:R1:W-:Y:S01]  /*16f0*/  STL [R1+0xe4], R4 ;  /* 0x0000e40401007387 */ /* 0x0003e20000100800 */
[----:B0-----:R-:W-:-:S03]  /*1700*/  SHF.R.S32.HI R9, RZ, 0x1f, R9 ;  /* 0x0000001fff097819 */ /* 0x001fc60000011409 */
[----:B------:R-:W-:Y:S04]  /*1710*/  STL [R1+0x1d8], R42 ;  /* 0x0001d82a01007387 */ /* 0x000fe80000100800 */
[----:B------:R0:W-:Y:S01]  /*1720*/  STL [R1+0xe0], R3 ;  /* 0x0000e00301007387 */ /* 0x0001e20000100800 */
[----:B-1----:R-:W-:-:S03]  /*1730*/  SHF.R.S32.HI R4, RZ, 0x1f, R4 ;  /* 0x0000001fff047819 */ /* 0x002fc60000011404 */
[----:B------:R1:W-:Y:S04]  /*1740*/  STL [R1+0x1d4], R41 ;  /* 0x0001d42901007387 */ /* 0x0003e80000100800 */
[----:B------:R1:W-:Y:S01]  /*1750*/  STL [R1+0x1d0], R40 ;  /* 0x0001d02801007387 */ /* 0x0003e20000100800 */
[----:B0-----:R-:W-:-:S03]  /*1760*/  SHF.R.S32.HI R3, RZ, 0x1f, R3 ;  /* 0x0000001fff037819 */ /* 0x001fc60000011403 */
        /* <DEDUP_REMOVED lines=28> */
.L_x_6187:
[----:B0123--:R-:W0:Y:S02]  /*1930*/  LDC.64 R8, c[0x0][0xd88] ;  /* 0x00036200ff087b82 */ /* 0x00fe240000000a00 */
[----:B0-----:R-:W-:-:S05]  /*1940*/  IMAD.WIDE R8, R7, 0x4, R8 ;  /* 0x0000000407087825 */ /* 0x001fca00078e0208 */
[----:B-----5:R-:W2:Y:S01]  /*1950*/  LDG.E R34, desc[UR40][R8.64] ;  /* 0x0000002808227981 */ /* 0x020ea2000c1e1900 */
[----:B------:R-:W-:Y:S05]  /*1960*/  YIELD ;  /* 0x0000000000007946 */ /* 0x000fea0003800000 */
[----:B------:R-:W-:Y:S01]  /*1970*/  ULDC.64 UR4, c[0x0][0xb20] ;  /* 0x0002c80000047ab9 */ /* 0x000fe20000000a00 */
[----:B------:R-:W-:Y:S01]  /*1980*/  ULDC.64 UR8, c[0x0][0xb10] ;  /* 0x0002c40000087ab9 */ /* 0x000fe20000000a00 */
[----:B------:R-:W-:Y:S01]  /*1990*/  ISETP.NE.U32.AND P1, PT, RZ, UR4, PT ;  /* 0x00000004ff007c0c */ /* 0x000fe2000bf25070 */
[----:B----4-:R-:W-:Y:S01]  /*19a0*/  IMAD.MOV.U32 R4, RZ, RZ, RZ ;  /* 0x000000ffff047224 */ /* 0x010fe200078e00ff */
        /* <DEDUP_REMOVED lines=48> */
.L_x_6017:
        /* <DEDUP_REMOVED lines=13> */
.L_x_6018:
[----:B------:R-:W-:Y:S05]  /*1d80*/  @!P0 BRA `(.L_x_6019) ;  /* 0x00000000000c8947 */ /* 0x000fea0003800000 */
[----:B------:R-:W2:Y:S04]  /*1d90*/  LDG.E R0, desc[UR40][R8.64] ;  /* 0x0000002808007981 */ /* 0x000ea8000c1e1900 */
[----:B------:R-:W2:Y:S02]  /*1da0*/  LDG.E R33, desc[UR40][R8.64+0x4] ;  /* 0x0000042808217981 */ /* 0x000ea4000c1e1900 */
[----:B--2---:R-:W-:-:S07]  /*1db0*/  IMAD.IADD R33, R33, 0x1, -R0 ;  /* 0x0000000121217824 */ /* 0x004fce00078e0a00 */
.L_x_6019:
        /* <DEDUP_REMOVED lines=24> */
[----:B----4-:R-:W-:-:S04]  /*1f40*/  @P1 IMAD.HI.U32 R0, R5, R8, RZ ;  /* 0x0000000805001227 */ /* 0x010fc800078e00ff */
[----:B-1----:R-:W-:Y:S01]  /*1f50*/  IMAD.IADD R6, R12, 0x1, R25 ;  /* 0x000000010c067824 */ /* 0x002fe200078e0219 */
[----:B--2---:R-:W-:-:S03]  /*1f60*/  @P1 SHF.R.U32.HI R5, RZ, R9, R0 ;  /* 0x00000009ff051219 */ /* 0x004fc60000011600 */
[C---:B------:R-:W-:Y:S01]  /*1f70*/  VIADD R0, R6.reuse, 0x5f ;  /* 0x0000005f06007836 */ /* 0x040fe20000000000 */
[----:B------:R-:W-:Y:S01]  /*1f80*/  IADD3 R31, R6, 0x60, -R13 ;  /* 0x00000060061f7810 */ /* 0x000fe20007ffe80d */
[----:B------:R1:W-:Y:S01]  /*1f90*/  STL [R1+0xb0], R6 ;  /* 0x0000b00601007387 */ /* 0x0003e20000100800 */
[----:B0-----:R-:W-:Y:S01]  /*1fa0*/  LOP3.LUT R13, R10, 0xff, RZ, 0xc0, !PT ;  /* 0x000000ff0a0d7812 */ /* 0x001fe200078ec0ff */
[----:B------:R-:W-:-:S04]  /*1fb0*/  IMAD.HI R0, R0, 0x2aaaaaab, RZ ;  /* 0x2aaaaaab00007827 */ /* 0x000fc800078e02ff */
[----:B------:R-:W-:Y:S01]  /*1fc0*/  IMAD.IADD R5, R31, 0x1, R5 ;  /* 0x000000011f057824 */ /* 0x000fe200078e0205 */
[----:B------:R-:W-:Y:S01]  /*1fd0*/  SHF.R.U32.HI R3, RZ, 0x1f, R0 ;  /* 0x0000001fff037819 */ /* 0x000fe20000011600 */
[----:B------:R0:W-:Y:S02]  /*1fe0*/  STL [R1+0xdc], R13 ;  /* 0x0000dc0d01007387 */ /* 0x0001e40000100800 */
[----:B------:R-:W-:Y:S01]  /*1ff0*/  IMAD.HI R5, R5, 0x2aaaaaab, RZ ;  /* 0x2aaaaaab05057827 */ /* 0x000fe200078e02ff */
[----:B-1----:R-:W-:Y:S02]  /*2000*/  SHF.R.U32.HI R6, RZ, 0x10, R10 ;  /* 0x00000010ff067819 */ /* 0x002fe4000001160a */
[----:B------:R-:W-:Y:S02]  /*2010*/  LEA.HI.SX32 R30, R0, R3, 0x1c ;  /* 0x00000003001e7211 */ /* 0x000fe400078fe2ff */
[----:B------:R-:W-:Y:S01]  /*2020*/  SHF.R.U32.HI R4, RZ, 0x1f, R5 ;  /* 0x0000001fff047819 */ /* 0x000fe20000011605 */
[----:B------:R0:W-:Y:S01]  /*2030*/  STL [R1+0xc8], R6 ;  /* 0x0000c80601007387 */ /* 0x0001e20000100800 */
[----:B------:R-:W-:-:S02]  /*2040*/  MOV R0, RZ ;  /* 0x000000ff00007202 */ /* 0x000fc40000000f00 */
[----:B------:R-:W-:-:S04]  /*2050*/  LEA.HI.SX32 R5, R5, R4, 0x1c ;  /* 0x0000000405057211 */ /* 0x000fc800078fe2ff */
        /* <DEDUP_REMOVED lines=32> */
.L_x_6021:
[----:B------:R-:W-:Y:S05]  /*2260*/  BSYNC B0 ;  /* 0x0000000000007941 */ /* 0x000fea0003800000 */
.L_x_6020:
        /* <DEDUP_REMOVED lines=37> */
.L_x_6024:
[----:B------:R-:W-:Y:S05]  /*24c0*/  BSYNC B6 ;  /* 0x0000000000067941 */ /* 0x000fea0003800000 */
.L_x_6023:
[----:B------:R-:W-:Y:S01]  /*24d0*/  VIADD R26, R22, 0x400 ;  /* 0x00000400161a7836 */ /* 0x000fe20000000000 */
[----:B------:R-:W-:Y:S04]  /*24e0*/  BSSY B6, `(.L_x_6025) ;  /* 0x0000013000067945 */ /* 0x000fe80003800000 */
[----:B------:R-:W-:-:S13]  /*24f0*/  LOP3.LUT P0, RZ, R26, 0x3ff, RZ, 0xc0, !PT ;  /* 0x000003ff1aff7812 */ /* 0x000fda000780c0ff */
[----:B------:R-:W-:Y:S05]  /*2500*/  @!P0 BRA `(.L_x_6026) ;  /* 0x0000000000408947 */ /* 0x000fea0003800000 */
[----:B------:R-:W-:Y:S01]  /*2510*/  MOV R14, 0x0 ;  /* 0x00000000000e7802 */ /* 0x000fe20000000f00 */
[----:B------:R-:W-:Y:S01]  /*2520*/  ULDC.64 UR4, c[0x4][0x98] ;  /* 0x0100260000047ab9 */ /* 0x000fe20000000a00 */
[----:B------:R-:W-:Y:S01]  /*2530*/  ULDC.64 UR6, c[0x4][0xa0] ;  /* 0x0100280000067ab9 */ /* 0x000fe20000000a00 */
[----:B------:R-:W-:Y:S01]  /*2540*/  IMAD.U32 R4, RZ, RZ, UR4 ;  /* 0x00000004ff047e24 */ /* 0x000fe2000f8e00ff */
[----:B------:R-:W-:Y:S01]  /*2550*/  MOV R12, 0x1 ;  /* 0x00000001000c7802 */ /* 0x000fe20000000f00 */
        /* <DEDUP_REMOVED lines=8> */
[----:B------:R-:W-:-:S07]  /*25e0*/  IMAD.MOV.U32 R13, RZ, RZ, RZ ;  /* 0x000000ffff0d7224 */ /* 0x000fce00078e00ff */
[----:B------:R-:W-:-:S07]  /*25f0*/  LEPC R20, `(.L_x_6026) ;  /* 0x000000001014794e */ /* 0x000fce0000000000 */
[----:B0----5:R-:W-:Y:S05]  /*2600*/  CALL.ABS.NOINC R14 ;  /* 0x000000000e007343 */ /* 0x021fea0003c00000 */
.L_x_6026:
[----:B------:R-:W-:Y:S05]  /*2610*/  BSYNC B6 ;  /* 0x0000000000067941 */ /* 0x000fea0003800000 */
.L_x_6025:
        /* <DEDUP_REMOVED lines=55> */
[----:B------:R-:W-:Y:S01]  /*2990*/  SEL R5, R61, RZ, P0 ;  /* 0x000000ff3d057207 */ /* 0x000fe20000000000 */
[----:B------:R-:W-:-:S04]  /*29a0*/  IMAD.WIDE.U32 R50, R202, R54, R200 ;  /* 0x00000036ca327225 */ /* 0x000fc800078e00c8 */
[----:B------:R-:W-:Y:S02]  /*29b0*/  IMAD.IADD R5, R16, 0x1, R5 ;  /* 0x0000000110057824 */ /* 0x000fe400078e0205 */
[----:B------:R-:W-:-:S03]  /*29c0*/  IMAD.WIDE.U32 R52, R202, R54, R16 ;  /* 0x00000036ca347225 */ /* 0x000fc600078e0010 */
[----:B------:R-:W-:Y:S02]  /*29d0*/  SHF.R.S32.HI R4, RZ, 0x1f, R5 ;  /* 0x0000001fff047819 */ /* 0x000fe40000011405 */
[----:B0-----:R-:W-:-:S04]  /*29e0*/  SHF.R.U32.HI R35, RZ, 0x7, R35 ;  /* 0x00000007ff237819 */ /* 0x001fc80000011623 */
[C---:B------:R-:W-:Y:S01]  /*29f0*/  ISETP.NE.AND P6, PT, R35.reuse, 0x1, PT ;  /* 0x000000012300780c */ /* 0x040fe20003fc5270 */
[----:B------:R-:W-:Y:S02]  /*2a00*/  VIADD R60, R35, 0x8 ;  /* 0x00000008233c7836 */ /* 0x000fe40000000000 */
[----:B------:R-:W-:Y:S01]  /*2a10*/  VIADD R35, R202, 0x40 ;  /* 0x00000040ca237836 */ /* 0x000fe20000000000 */
[----:B------:R-:W-:Y:S01]  /*2a20*/  LEA.HI R4, R4, R5, RZ, 0x3 ;  /* 0x0000000504047211 */ /* 0x000fe200078f18ff */
[----:B------:R-:W-:Y:S02]  /*2a30*/  IMAD.IADD R51, R51, 0x1, R13 ;  /* 0x0000000133337824 */ /* 0x000fe400078e020d */
[----:B------:R-:W-:Y:S02]  /*2a40*/  IMAD.SHL.U32 R35, R35, 0x40, RZ ;  /* 0x0000004023237824 */ /* 0x000fe400078e00ff */
[----:B------:R-:W-:Y:S01]  /*2a50*/  IMAD.IADD R53, R13, 0x1, R53 ;  /* 0x000000010d357824 */ /* 0x000fe200078e0235 */
[----:B------:R-:W-:Y:S01]  /*2a60*/  SHF.R.S32.HI R13, RZ, 0x1f, R14 ;  /* 0x0000001fff0d7819 */ /* 0x000fe2000001140e */
[----:B------:R-:W-:Y:S01]  /*2a70*/  IMAD R5, R49, 0x60, RZ ;  /* 0x0000006031057824 */ /* 0x000fe200078e02ff */
[C---:B------:R-:W-:Y:S01]  /*2a80*/  SHF.L.U64.HI R56, R48.reuse, 0x6, R49 ;  /* 0x0000000630387819 */ /* 0x040fe20000010231 */
[----:B------:R-:W-:-:S02]  /*2a90*/  IMAD.SHL.U32 R57, R48, 0x40, RZ ;  /* 0x0000004030397824 */ /* 0x000fc400078e00ff */
[----:B------:R-:W-:Y:S01]  /*2aa0*/  IMAD.WIDE.U32 R8, R24, R48, R8 ;  /* 0x0000003018087225 */ /* 0x000fe200078e0008 */
[----:B------:R-:W-:-:S03]  /*2ab0*/  LOP3.LUT R35, R35, 0x1c0, RZ, 0xc0, !PT ;  /* 0x000001c023237812 */ /* 0x000fc600078ec0ff */
[----:B------:R-:W-:Y:S01]  /*2ac0*/  IMAD.WIDE.U32 R20, R24, R48, R20 ;  /* 0x0000003018147225 */ /* 0x000fe200078e0014 */
[----:B------:R-:W-:-:S03]  /*2ad0*/  LEA.HI R13, R13, R202, RZ, 0x3 ;  /* 0x000000ca0d0d7211 */ /* 0x000fc600078f18ff */
[----:B------:R-:W-:Y:S01]  /*2ae0*/  IMAD.WIDE.U32 R48, R48, 0x60, RZ ;  /* 0x0000006030307825 */ /* 0x000fe200078e00ff */
[----:B------:R-:W-:-:S03]  /*2af0*/  LOP3.LUT R13, R13, 0xfffffff8, RZ, 0xc0, !PT ;  /* 0xfffffff80d0d7812 */ /* 0x000fc600078ec0ff */
[----:B------:R-:W-:Y:S01]  /*2b00*/  IMAD.IADD R62, R49, 0x1, R5 ;  /* 0x00000001313e7824 */ /* 0x000fe200078e0205 */
[----:B------:R-:W-:Y:S01]  /*2b10*/  LOP3.LUT R5, R35, 0x38, R4, 0xf8, !PT ;  /* 0x0000003823057812 */ /* 0x000fe200078ef804 */
[C---:B------:R-:W-:Y:S01]  /*2b20*/  VIADD R35, R202.reuse, 0x40 ;  /* 0x00000040ca237836 */ /* 0x040fe20000000000 */
        /* <DEDUP_REMOVED lines=13> */
[----:B------:R-:W-:Y:S02]  /*2c00*/  LOP3.LUT R23, R23, 0xfffffffe, RZ, 0xc0, !PT ;  /* 0xfffffffe17177812 */ /* 0x000fe400078ec0ff */
[----:B------:R-:W-:Y:S01]  /*2c10*/  LOP3.LUT R5, R5, R35, RZ, 0x3c, !PT ;  /* 0x0000002305057212 */ /* 0x000fe200078e3cff */
        /* <DEDUP_REMOVED lines=32> */
[----:B------:R-:W-:Y:S02]  /*2e20*/  LOP3.LUT R84, R84, 0x40, RZ, 0xc0, !PT ;  /* 0x0000004054547812 */ /* 0x000fe400078ec0ff */
[----:B---3--:R-:W-:Y:S02]  /*2e30*/  IADD3 R74, R34, R5, RZ ;  /* 0x00000005224a7210 */ /* 0x008fe40007ffe0ff */
[----:B------:R-:W-:-:S04]  /*2e40*/  LOP3.LUT R5, R73, 0x38, R4, 0xf8, !PT ;  /* 0x0000003849057812 */ /* 0x000fc800078ef804 */
[----:B------:R-:W-:Y:S02]  /*2e50*/  LOP3.LUT R5, R5, R76, RZ, 0x3c, !PT ;  /* 0x0000004c05057212 */ /* 0x000fe400078e3cff */
[----:B------:R-:W-:Y:S01]  /*2e60*/  SHF.R.S32.HI R71, RZ, 0x1f, R0 ;  /* 0x0000001fff477819 */ /* 0x000fe20000011400 */
[C---:B--2---:R-:W-:Y:S02]  /*2e70*/  IMAD R82, R6.reuse, 0x200, R7 ;  /* 0x0000020006527824 */ /* 0x044fe400078e0207 */
[----:B------:R-:W-:Y:S02]  /*2e80*/  IMAD R85, R6, 0x200, R5 ;  /* 0x0000020006557824 */ /* 0x000fe400078e0205 */
[----:B------:R-:W-:-:S07]  /*2e90*/  IMAD.IADD R86, R75, 0x1, R82 ;  /* 0x000000014b567824 */ /* 0x000fce00078e0252 */
.L_x_6080:
        /* <DEDUP_REMOVED lines=28> */
[----:B------:R-:W-:Y:S01]  /*3060*/  IMAD R98, R19, 0x1800, R82 ;  /* 0x0000180013627824 */ /* 0x000fe200078e0252 */
        /* <DEDUP_REMOVED lines=68> */
.L_x_6031:
[----:B------:R-:W-:Y:S05]  /*34b0*/  BSYNC B1 ;  /* 0x0000000000017941 */ /* 0x000fea0003800000 */
.L_x_6030:
        /* <DEDUP_REMOVED lines=29> */
.L_x_6033:
[----:B------:R-:W-:Y:S05]  /*3690*/  BSYNC B1 ;  /* 0x0000000000017941 */ /* 0x000fea0003800000 */
.L_x_6032:
        /* <DEDUP_REMOVED lines=34> */
.L_x_6034:
[----:B------:R-:W-:Y:S01]  /*38c0*/  IMAD R87, R19, 0x8, R22 ;  /* 0x0000000813577824 */ /* 0x000fe200078e0216 */
[----:B------:R-:W-:Y:S01]  /*38d0*/  SHF.L.U32 R95, R206, 0x1f, RZ ;  /* 0x0000001fce5f7819 */ /* 0x000fe200000006ff */
[----:B------:R-:W-:Y:S03]  /*38e0*/  BSSY B1, `(.L_x_6035) ;  /* 0x0000003000017945 */ /* 0x000fe60003800000 */
[----:B------:R-:W0:Y:S02]  /*38f0*/  SYNCS.PHASECHK.TRANS64.TRYWAIT P5, [R87+URZ+0x32490], R95 ;  /* 0x0324905f570075a7 */ /* 0x000e2400080a017f */
[----:B0-----:R-:W-:Y:S05]  /*3900*/  @!P5 BRA `(.L_x_6036) ;  /* 0x000001e800f8d947 */ /* 0x001fea0003800000 */
.L_x_6318:
[----:B------:R-:W-:Y:S05]  /*3910*/  BSYNC B1 ;  /* 0x0000000000017941 */ /* 0x000fea0003800000 */
.L_x_6035:
[----:B------:R-:W-:-:S03]  /*3920*/  UMOV UR4, 0xffffffff ;  /* 0xffffffff00047882 */ /* 0x000fc60000000000 */
[----:B------:R-:W-:Y:S05]  /*3930*/  BRA.DIV UR4, `(.L_x_6037) ;  /* 0x000001ee04007947 */ /* 0x000fea000b800000 */
[----:B------:R1:W2:Y:S04]  /*3940*/  SHFL.IDX PT, R99, R97, RZ, 0x1c1f ;  /* 0x001c1fff61637589 */ /* 0x0002a800000e0000 */
[----:B------:R1:W3:Y:S02]  /*3950*/  SHFL.IDX PT, R14, R96, RZ, 0x1c1f ;  /* 0x001c1fff600e7589 */ /* 0x0002e400000e0000 */
.L_x_6322:
        /* <DEDUP_REMOVED lines=13> */
[----:B------:R-:W-:Y:S02]  /*3a30*/  PRMT R11, R104, 0x5410, R11 ;  /* 0x00005410680b7816 */ /* 0x000fe4000000000b */
[----:B0-----:R-:W-:Y:S02]  /*3a40*/  LOP3.LUT R105, R5, 0xffff0000, RZ, 0xc0, !PT ;  /* 0xffff000005697812 */ /* 0x001fe400078ec0ff */
[C---:B------:R-:W-:Y:S01]  /*3a50*/  LOP3.LUT R44, R15.reuse, 0xffff0000, RZ, 0xc0, !PT ;  /* 0xffff00000f2c7812 */ /* 0x040fe200078ec0ff */
[----:B------:R-:W-:Y:S01]  /*3a60*/  IMAD.U32 R15, R15, 0x10000, RZ ;  /* 0x000100000f0f7824 */ /* 0x000fe200078e00ff */
[----:B------:R-:W-:-:S02]  /*3a70*/  LOP3.LUT R104, R11, 0xffff0000, RZ, 0xc0, !PT ;  /* 0xffff00000b687812 */ /* 0x000fc400078ec0ff */
[----:B------:R-:W-:Y:S01]  /*3a80*/  SHF.R.U32.HI R46, RZ, 0x10, R47 ;  /* 0x00000010ff2e7819 */ /* 0x000fe2000001162f */
[----:B------:R-:W-:Y:S01]  /*3a90*/  FMUL.FTZ R106, R105, R44 ;  /* 0x0000002c696a7220 */ /* 0x000fe20000410000 */
[----:B------:R-:W-:Y:S02]  /*3aa0*/  IMAD.U32 R47, R5, 0x10000, RZ ;  /* 0x00010000052f7824 */ /* 0x000fe400078e00ff */
[-C--:B------:R-:W-:Y:S01]  /*3ab0*/  FMUL.FTZ R105, R105, R104.reuse ;  /* 0x0000006869697220 */ /* 0x080fe20000410000 */
[----:B------:R-:W-:Y:S02]  /*3ac0*/  SHF.R.U32.HI R45, RZ, 0x10, R45 ;  /* 0x00000010ff2d7819 */ /* 0x000fe4000001162d */
[----:B------:R-:W-:Y:S01]  /*3ad0*/  PRMT R46, R101, 0x5432, R46 ;  /* 0x00005432652e7816 */ /* 0x000fe2000000002e */
[C---:B------:R-:W-:Y:S01]  /*3ae0*/  FFMA.FTZ R5, R47.reuse, R104, -R106 ;  /* 0x000000682f057223 */ /* 0x040fe2000001086a */
[----:B------:R-:W-:Y:S01]  /*3af0*/  FFMA.FTZ R44, R47, R44, R105 ;  /* 0x0000002c2f2c7223 */ /* 0x000fe20000010069 */
[----:B------:R-:W-:Y:S01]  /*3b00*/  PRMT R47, R107, 0x5410, R45 ;  /* 0x000054106b2f7816 */ /* 0x000fe2000000002d */
[C---:B------:R-:W-:Y:S01]  /*3b10*/  IMAD.U32 R104, R6.reuse, 0x10000, RZ ;  /* 0x0001000006687824 */ /* 0x040fe200078e00ff */
[----:B------:R-:W-:Y:S01]  /*3b20*/  LOP3.LUT R106, R6, 0xffff0000, RZ, 0xc0, !PT ;  /* 0xffff0000066a7812 */ /* 0x000fe200078ec0ff */
[C---:B------:R-:W-:Y:S01]  /*3b30*/  IMAD.U32 R45, R46.reuse, 0x10000, RZ ;  /* 0x000100002e2d7824 */ /* 0x040fe200078e00ff */
[----:B------:R-:W-:Y:S01]  /*3b40*/  LOP3.LUT R46, R46, 0xffff0000, RZ, 0xc0, !PT ;  /* 0xffff00002e2e7812 */ /* 0x000fe200078ec0ff */
[C---:B------:R-:W-:Y:S01]  /*3b50*/  IMAD.U32 R105, R47.reuse, 0x10000, RZ ;  /* 0x000100002f697824 */ /* 0x040fe200078e00ff */
[----:B------:R-:W-:Y:S01]  /*3b60*/  LOP3.LUT R47, R47, 0xffff0000, RZ, 0xc0, !PT ;  /* 0xffff00002f2f7812 */ /* 0x000fe200078ec0ff */
[----:B------:R-:W-:Y:S01]  /*3b70*/  FMUL.FTZ R107, R106, R45 ;  /* 0x0000002d6a6b7220 */ /* 0x000fe20000410000 */
        /* <DEDUP_REMOVED lines=20> */
.L_x_6043:
[----:B------:R-:W-:Y:S05]  /*3cc0*/  BSYNC B3 ;  /* 0x0000000000037941 */ /* 0x000fea0003800000 */
.L_x_6042:
[----:B0-----:R4:W-:Y:S02]  /*3cd0*/  ST.E.128 desc[UR40][R12.64], R4 ;  /* 0x000000040c007985 */ /* 0x0019e4000c101d28 */
.L_x_6041:
[----:B------:R-:W-:Y:S05]  /*3ce0*/  BSYNC B2 ;  /* 0x0000000000027941 */ /* 0x000fea0003800000 */
.L_x_6040:
        /* <DEDUP_REMOVED lines=13> */
[----:B------:R-:W-:Y:S02]  /*3dc0*/  LOP3.LUT R15, R5, 0xffff0000, RZ, 0xc0, !PT ;  /* 0xffff0000050f7812 */ /* 0x000fe400078ec0ff */
[C---:B------:R-:W-:Y:S01]  /*3dd0*/  LOP3.LUT R44, R14.reuse, 0xffff0000, RZ, 0xc0, !PT ;  /* 0xffff00000e2c7812 */ /* 0x040fe200078ec0ff */
[----:B------:R-:W-:Y:S01]  /*3de0*/  IMAD.U32 R14, R14, 0x10000, RZ ;  /* 0x000100000e0e7824 */ /* 0x000fe200078e00ff */
[C---:B------:R-:W-:Y:S01]  /*3df0*/  LOP3.LUT R42, R11.reuse, 0xffff0000, RZ, 0xc0, !PT ;  /* 0xffff00000b2a7812 */ /* 0x040fe200078ec0ff */
[----:B------:R-:W-:Y:S01]  /*3e00*/  IMAD.U32 R11, R11, 0x10000, RZ ;  /* 0x000100000b0b7824 */ /* 0x000fe200078e00ff */
[----:B------:R-:W-:Y:S01]  /*3e10*/  SHF.R.U32.HI R45, RZ, 0x10, R43 ;  /* 0x00000010ff2d7819 */ /* 0x000fe2000001162b */
[C---:B------:R-:W-:Y:S01]  /*3e20*/  FMUL.FTZ R5, R15.reuse, R44 ;  /* 0x0000002c0f057220 */ /* 0x040fe20000410000 */
[----:B------:R-:W-:Y:S01]  /*3e30*/  SHF.R.U32.HI R41, RZ, 0x10, R41 ;  /* 0x00000010ff297819 */ /* 0x000fe20000011629 */
[-C--:B------:R-:W-:Y:S01]  /*3e40*/  FMUL.FTZ R15, R15, R42.reuse ;  /* 0x0000002a0f0f7220 */ /* 0x080fe20000410000 */
[----:B------:R-:W-:Y:S01]  /*3e50*/  PRMT R45, R110, 0x5410, R45 ;  /* 0x000054106e2d7816 */ /* 0x000fe2000000002d */
[C---:B------:R-:W-:Y:S01]  /*3e60*/  FFMA.FTZ R5, R40.reuse, R42, -R5 ;  /* 0x0000002a28057223 */ /* 0x040fe20000010805 */
[----:B------:R-:W-:Y:S01]  /*3e70*/  PRMT R41, R109, 0x5410, R41 ;  /* 0x000054106d297816 */ /* 0x000fe20000000029 */
[----:B------:R-:W-:Y:S01]  /*3e80*/  FFMA.FTZ R40, R40, R44, R15 ;  /* 0x0000002c28287223 */ /* 0x000fe2000001000f */
[C---:B------:R-:W-:Y:S01]  /*3e90*/  LOP3.LUT R42, R6.reuse, 0xffff0000, RZ, 0xc0, !PT ;  /* 0xffff0000062a7812 */ /* 0x040fe200078ec0ff */
[C---:B------:R-:W-:Y:S01]  /*3ea0*/  IMAD.U32 R44, R45.reuse, 0x10000, RZ ;  /* 0x000100002d2c7824 */ /* 0x040fe200078e00ff */
[----:B------:R-:W-:Y:S01]  /*3eb0*/  LOP3.LUT R45, R45, 0xffff0000, RZ, 0xc0, !PT ;  /* 0xffff00002d2d7812 */ /* 0x000fe200078ec0ff */
[----:B------:R-:W-:Y:S01]  /*3ec0*/  IMAD.U32 R15, R6, 0x10000, RZ ;  /* 0x00010000060f7824 */ /* 0x000fe200078e00ff */
[----:B------:R-:W-:Y:S01]  /*3ed0*/  F2FP.BF16.F32.PACK_AB R5, R40, R5 ;  /* 0x000000052805723e */ /* 0x000fe200000010ff */
[----:B------:R-:W-:-:S02]  /*3ee0*/  IMAD.U32 R43, R41, 0x10000, RZ ;  /* 0x00010000292b7824 */ /* 0x000fc400078e00ff */
[CC--:B------:R-:W-:Y:S01]  /*3ef0*/  FMUL.FTZ R6, R42.reuse, R44.reuse ;  /* 0x0000002c2a067220 */ /* 0x0c0fe20000410000 */
[----:B------:R-:W-:Y:S01]  /*3f00*/  LOP3.LUT R41, R41, 0xffff0000, RZ, 0xc0, !PT ;  /* 0xffff000029297812 */ /* 0x000fe200078ec0ff */
[-C--:B------:R-:W-:Y:S02]  /*3f10*/  FMUL.FTZ R47, R42, R43.reuse ;  /* 0x0000002b2a2f7220 */ /* 0x080fe40000410000 */
[----:B------:R-:W-:Y:S01]  /*3f20*/  FFMA.FTZ R6, R15, R43, -R6 ;  /* 0x0000002b0f067223 */ /* 0x000fe20000010806 */
[C---:B------:R-:W-:Y:S01]  /*3f30*/  LOP3.LUT R43, R7.reuse, 0xffff0000, RZ, 0xc0, !PT ;  /* 0xffff0000072b7812 */ /* 0x040fe200078ec0ff */
[----:B------:R-:W-:Y:S02]  /*3f40*/  IMAD.U32 R42, R7, 0x10000, RZ ;  /* 0x00010000072a7824 */ /* 0x000fe400078e00ff */
[----:B------:R-:W-:Y:S01]  /*3f50*/  FFMA.FTZ R15, R15, R44, R47 ;  /* 0x0000002c0f0f7223 */ /* 0x000fe2000001002f */
[C---:B------:R-:W-:Y:S01]  /*3f60*/  IMAD.U32 R7, R4.reuse, 0x10000, RZ ;  /* 0x0001000004077824 */ /* 0x040fe200078e00ff */
[----:B------:R-:W-:Y:S01]  /*3f70*/  LOP3.LUT R4, R4, 0xffff0000, RZ, 0xc0, !PT ;  /* 0xffff000004047812 */ /* 0x000fe200078ec0ff */
[C---:B------:R-:W-:Y:S01]  /*3f80*/  FMUL.FTZ R47, R43.reuse, R45 ;  /* 0x0000002d2b2f7220 */ /* 0x040fe20000410000 */
[----:B------:R-:W-:Y:S01]  /*3f90*/  FMUL.FTZ R46, R43, R41 ;  /* 0x000000292b2e7220 */ /* 0x000fe20000410000 */
[----:B------:R-:W-:-:S02]  /*3fa0*/  F2FP.BF16.F32.PACK_AB R6, R15, R6 ;  /* 0x000000060f06723e */ /* 0x000fc400000010ff */
[----:B------:R-:W-:Y:S01]  /*3fb0*/  FFMA.FTZ R47, R42, R41, -R47 ;  /* 0x000000292a2f7223 */ /* 0x000fe2000001082f */
[CC--:B------:R-:W-:Y:S01]  /*3fc0*/  FMUL.FTZ R44, R4.reuse, R14.reuse ;  /* 0x0000000e042c7220 */ /* 0x0c0fe20000410000 */
[----:B------:R-:W-:Y:S01]  /*3fd0*/  FMUL.FTZ R41, R4, R11 ;  /* 0x0000000b04297220 */ /* 0x000fe20000410000 */
[----:B------:R-:W-:Y:S02]  /*3fe0*/  FFMA.FTZ R46, R42, R45, R46 ;  /* 0x0000002d2a2e7223 */ /* 0x000fe4000001002e */
[C---:B------:R-:W-:Y:S01]  /*3ff0*/  FFMA.FTZ R44, R7.reuse, R11, -R44 ;  /* 0x0000000b072c7223 */ /* 0x040fe2000001082c */
[----:B------:R-:W-:Y:S02]  /*4000*/  FFMA.FTZ R41, R7, R14, R41 ;  /* 0x0000000e07297223 */ /* 0x000fe40000010029 */
[----:B------:R-:W-:-:S03]  /*4010*/  F2FP.BF16.F32.PACK_AB R7, R46, R47 ;  /* 0x0000002f2e07723e */ /* 0x000fc600000010ff */
[----:B------:R-:W-:-:S07]  /*4020*/  F2FP.BF16.F32.PACK_AB R4, R41, R44 ;  /* 0x0000002c2904723e */ /* 0x000fce00000010ff */
.L_x_6045:
[----:B------:R-:W-:Y:S05]  /*4030*/  BSYNC B2 ;  /* 0x0000000000027941 */ /* 0x000fea0003800000 */
.L_x_6044:
[----:B0-----:R0:W-:Y:S02]  /*4040*/  ST.E.128 desc[UR40][R12.64], R4 ;  /* 0x000000040c007985 */ /* 0x0011e4000c101d28 */
.L_x_6039:
[----:B------:R-:W-:Y:S05]  /*4050*/  BSYNC B1 ;  /* 0x0000000000017941 */ /* 0x000fea0003800000 */
.L_x_6038:
[----:B------:R-:W-:-:S03]  /*4060*/  UMOV UR4, 0xffffffff ;  /* 0xffffffff00047882 */ /* 0x000fc60000000000 */
[----:B------:R-:W-:Y:S05]  /*4070*/  BRA.DIV UR4, `(.L_x_6046) ;  /* 0x000001e604787947 */ /* 0x000fea000b800000 */
[----:B-1----:R-:W1:Y:S04]  /*4080*/  SHFL.IDX PT, R97, R97, 0x1, 0x1c1f ;  /* 0x003c1f0061617f89 */ /* 0x002e6800000e0000 */
[----:B---3--:R3:W0:Y:S02]  /*4090*/  SHFL.IDX PT, R14, R96, 0x1, 0x1c1f ;  /* 0x003c1f00600e7f89 */ /* 0x00862400000e0000 */
.L_x_6326:
        /* <DEDUP_REMOVED lines=11> */
[----:B------:R-:W-:Y:S02]  /*4150*/  SHF.R.U64 R36, R36, 0x10, R37 ;  /* 0x0000001024247819 */ /* 0x000fe40000001225 */
[----:B------:R-:W-:Y:S02]  /*4160*/  PRMT R41, R111, 0x5410, R41 ;  /* 0x000054106f297816 */ /* 0x000fe40000000029 */
[----:B------:R-:W-:Y:S02]  /*4170*/  SHF.R.U32.HI R44, RZ, 0x10, R39 ;  /* 0x00000010ff2c7819 */ /* 0x000fe40000011627 */
[----:B------:R-:W-:Y:S02]  /*4180*/  PRMT R38, R102, 0x5432, R36 ;  /* 0x0000543266267816 */ /* 0x000fe40000000024 */
[----:B------:R-:W-:-:S02]  /*4190*/  SHF.R.U32.HI R40, RZ, 0x10, R37 ;  /* 0x00000010ff287819 */ /* 0x000fc40000011625 */
[----:B------:R-:W-:Y:S02]  /*41a0*/  LOP3.LUT R36, R5, 0xffff0000, RZ, 0xc0, !PT ;  /* 0xffff000005247812 */ /* 0x000fe400078ec0ff */
[C---:B------:R-:W-:Y:S01]  /*41b0*/  LOP3.LUT R43, R41.reuse, 0xffff0000, RZ, 0xc0, !PT ;  /* 0xffff0000292b7812 */ /* 0x040fe200078ec0ff */
[----:B------:R-:W-:Y:S01]  /*41c0*/  IMAD.U32 R41, R41, 0x10000, RZ ;  /* 0x0001000029297824 */ /* 0x000fe200078e00ff */
[----:B------:R-:W-:Y:S02]  /*41d0*/  PRMT R44, R108, 0x5432, R44 ;  /* 0x000054326c2c7816 */ /* 0x000fe4000000002c */
[----:B------:R-:W-:Y:S01]  /*41e0*/  LOP3.LUT R39, R38, 0xffff0000, RZ, 0xc0, !PT ;  /* 0xffff000026277812 */ /* 0x000fe200078ec0ff */
[----:B---3--:R-:W-:Y:S01]  /*41f0*/  FMUL.FTZ R96, R36, R43 ;  /* 0x0000002b24607220 */ /* 0x008fe20000410000 */
[----:B------:R-:W-:Y:S01]  /*4200*/  PRMT R40, R103, 0x5432, R40 ;  /* 0x0000543267287816 */ /* 0x000fe20000000028 */
[----:B------:R-:W-:Y:S01]  /*4210*/  IMAD.U32 R46, R44, 0x10000, RZ ;  /* 0x000100002c2e7824 */ /* 0x000fe200078e00ff */
[----:B------:R-:W-:Y:S01]  /*4220*/  LOP3.LUT R37, R6, 0xffff0000, RZ, 0xc0, !PT ;  /* 0xffff000006257812 */ /* 0x000fe200078ec0ff */
[C---:B------:R-:W-:Y:S01]  /*4230*/  IMAD.U32 R6, R7.reuse, 0x10000, RZ ;  /* 0x0001000007067824 */ /* 0x040fe200078e00ff */
[----:B------:R-:W-:Y:S01]  /*4240*/  LOP3.LUT R11, R7, 0xffff0000, RZ, 0xc0, !PT ;  /* 0xffff0000070b7812 */ /* 0x000fe200078ec0ff */
[----:B------:R-:W-:-:S02]  /*4250*/  IMAD.U32 R7, R5, 0x10000, RZ ;  /* 0x0001000005077824 */ /* 0x000fc400078e00ff */
[-C--:B------:R-:W-:Y:S01]  /*4260*/  FMUL.FTZ R36, R36, R39.reuse ;  /* 0x0000002724247220 */ /* 0x080fe20000410000 */
        /* <DEDUP_REMOVED lines=13> */
[CC--:B------:R-:W-:Y:S01]  /*4340*/  FMUL.FTZ R36, R4.reuse, R41.reuse ;  /* 0x0000002904247220 */ /* 0x0c0fe20000410000 */
[----:B------:R-:W-:Y:S01]  /*4350*/  FMUL.FTZ R11, R11, R40 ;  /* 0x000000280b0b7220 */ /* 0x000fe20000410000 */
[----:B------:R-:W-:Y:S01]  /*4360*/  FMUL.FTZ R4, R4, R38 ;  /* 0x0000002604047220 */ /* 0x000fe20000410000 */
[C---:B------:R-:W-:Y:S01]  /*4370*/  FFMA.FTZ R37, R6.reuse, R40, -R37 ;  /* 0x0000002806257223 */ /* 0x040fe20000010825 */
[C---:B------:R-:W-:Y:S01]  /*4380*/  FFMA.FTZ R36, R5.reuse, R38, -R36 ;  /* 0x0000002605247223 */ /* 0x040fe20000010824 */
[----:B------:R-:W-:Y:S01]  /*4390*/  FFMA.FTZ R6, R6, R44, R11 ;  /* 0x0000002c06067223 */ /* 0x000fe2000001000b */
[----:B------:R-:W-:Y:S01]  /*43a0*/  FFMA.FTZ R5, R5, R41, R4 ;  /* 0x0000002905057223 */ /* 0x000fe20000010004 */
[----:B------:R-:W-:-:S03]  /*43b0*/  F2FP.BF16.F32.PACK_AB R96, R7, R96 ;  /* 0x000000600760723e */ /* 0x000fc600000010ff */
[----:B------:R-:W-:Y:S02]  /*43c0*/  F2FP.BF16.F32.PACK_AB R7, R6, R37 ;  /* 0x000000250607723e */ /* 0x000fe400000010ff */
[----:B------:R-:W-:Y:S02]  /*43d0*/  F2FP.BF16.F32.PACK_AB R4, R5, R36 ;  /* 0x000000240504723e */ /* 0x000fe400000010ff */
[----:B------:R-:W-:Y:S02]  /*43e0*/  F2FP.BF16.F32.PACK_AB R6, R15, R98 ;  /* 0x000000620f06723e */ /* 0x000fe400000010ff */
[----:B------:R-:W-:-:S07]  /*43f0*/  MOV R5, R96 ;  /* 0x0000006000057202 */ /* 0x000fce0000000f00 */
.L_x_6051:
[----:B------:R-:W-:Y:S05]  /*4400*/  BSYNC B2 ;  /* 0x0000000000027941 */ /* 0x000fea0003800000 */
.L_x_6050:
[----:B----4-:R0:W-:Y:S02]  /*4410*/  ST.E.128 desc[UR40][R12.64], R4 ;  /* 0x000000040c007985 */ /* 0x0101e4000c101d28 */
.L_x_6049:
[----:B------:R-:W-:Y:S05]  /*4420*/  BSYNC B1 ;  /* 0x0000000000017941 */ /* 0x000fea0003800000 */
.L_x_6048:
        /* <DEDUP_REMOVED lines=54> */
.L_x_6053:
[----:B------:R-:W-:Y:S05]  /*4790*/  BSYNC B1 ;  /* 0x0000000000017941 */ /* 0x000fea0003800000 */
.L_x_6052:
[----:B----4-:R0:W-:Y:S01]  /*47a0*/  ST.E.128 desc[UR40][R12.64], R4 ;  /* 0x000000040c007985 */ /* 0x0101e2000c101d28 */
[----:B------:R-:W-:Y:S05]  /*47b0*/  BRA `(.L_x_6047) ;  /* 0x0000001800587947 */ /* 0x000fea0003800000 */
.L_x_6029:
        /* <DEDUP_REMOVED lines=45> */
[----:B------:R-:W-:-:S04]  /*4a90*/  PRMT R101, R101, 0x5410, R46 ;  /* 0x0000541065657816 */ /* 0x000fc8000000002e */
        /* <DEDUP_REMOVED lines=11> */
[----:B------:R-:W-:Y:S02]  /*4b50*/  IMAD.MOV.U32 R13, RZ, RZ, R36 ;  /* 0x000000ffff0d7224 */ /* 0x000fe400078e0024 */
[----:B------:R-:W-:Y:S01]  /*4b60*/  IMAD.MOV.U32 R14, RZ, RZ, R37 ;  /* 0x000000ffff0e7224 */ /* 0x000fe200078e0025 */
[----:B------:R-:W-:Y:S01]  /*4b70*/  PRMT R111, R11, 0x5410, R12 ;  /* 0x000054100b6f7816 */ /* 0x000fe2000000000c */
        /* <DEDUP_REMOVED lines=11> */
.L_x_6054:
[----:B------:R-:W-:Y:S01]  /*4c30*/  LEA R87, R19, R22, 0x3 ;  /* 0x0000001613577211 */ /* 0x000fe200078e18ff */
[----:B------:R-:W0:Y:S01]  /*4c40*/  LDC R98, c[0x0][0x2f4] ;  /* 0x0000bd00ff627b82 */ /* 0x000e220000000800 */
[----:B------:R-:W-:Y:S01]  /*4c50*/  SHF.L.U32 R95, R206, 0x1f, RZ ;  /* 0x0000001fce5f7819 */ /* 0x000fe200000006ff */
[----:B------:R-:W-:Y:S03]  /*4c60*/  BSSY B1, `(.L_x_6055) ;  /* 0x0000003000017945 */ /* 0x000fe60003800000 */
[----:B------:R-:W1:Y:S02]  /*4c70*/  SYNCS.PHASECHK.TRANS64.TRYWAIT P4, [R87+URZ+0x32490], R95 ;  /* 0x0324905f570075a7 */ /* 0x000e64000808017f */
[----:B-1----:R-:W-:Y:S05]  /*4c80*/  @!P4 BRA `(.L_x_6056) ;  /* 0x000001d800bcc947 */ /* 0x002fea0003800000 */
.L_x_6327:
[----:B------:R-:W-:Y:S05]  /*4c90*/  BSYNC B1 ;  /* 0x0000000000017941 */ /* 0x000fea0003800000 */
.L_x_6055:
[----:B------:R-:W-:Y:S01]  /*4ca0*/  UMOV UR4, 0xffffffff ;  /* 0xffffffff00047882 */ /* 0x000fe20000000000 */
[----:B0-----:R-:W-:Y:S02]  /*4cb0*/  IMAD.IADD R102, R98, 0x1, -R61 ;  /* 0x0000000162667824 */ /* 0x001fe400078e0a3d */
[----:B------:R-:W-:Y:S05]  /*4cc0*/  BRA.DIV UR4, `(.L_x_6057) ;  /* 0x000001da04c07947 */ /* 0x000fea000b800000 */
[----:B------:R0:W2:Y:S04]  /*4cd0*/  SHFL.IDX PT, R99, R97, RZ, 0x1c1f ;  /* 0x001c1fff61637589 */ /* 0x0000a800000e0000 */
[----:B------:R0:W3:Y:S02]  /*4ce0*/  SHFL.IDX PT, R100, R96, RZ, 0x1c1f ;  /* 0x001c1fff60647589 */ /* 0x0000e400000e0000 */
.L_x_6331:
        /* <DEDUP_REMOVED lines=40> */
[----:B------:R-:W-:Y:S01]  /*4f70*/  LOP3.LUT R13, R13, 0xffff0000, RZ, 0xc0, !PT ;  /* 0xffff00000d0d7812 */ /* 0x000fe200078ec0ff */
[C---:B------:R-:W-:Y:S01]  /*4f80*/  FMUL.FTZ R106, R33.reuse, R32 ;  /* 0x00000020216a7220 */ /* 0x040fe20000410000 */
[----:B------:R-:W-:Y:S01]  /*4f90*/  SHF.R.U32.HI R105, RZ, 0x10, R7 ;  /* 0x00000010ff697819 */ /* 0x000fe20000011607 */
[-C--:B------:R-:W-:Y:S01]  /*4fa0*/  FMUL.FTZ R33, R33, R104.reuse ;  /* 0x0000006821217220 */ /* 0x080fe20000410000 */
[----:B------:R-:W-:Y:S01]  /*4fb0*/  PRMT R45, R112, 0x5410, R45 ;  /* 0x00005410702d7816 */ /* 0x000fe2000000002d */
[C---:B------:R-:W-:Y:S01]  /*4fc0*/  FFMA.FTZ R104, R13.reuse, R104, -R106 ;  /* 0x000000680d687223 */ /* 0x040fe2000001086a */
[C---:B------:R-:W-:Y:S01]  /*4fd0*/  PRMT R105, R110.reuse, 0x5410, R105 ;  /* 0x000054106e697816 */ /* 0x040fe20000000069 */
[----:B------:R-:W-:Y:S01]  /*4fe0*/  FFMA.FTZ R32, R13, R32, R33 ;  /* 0x000000200d207223 */ /* 0x000fe20000010021 */
[----:B------:R-:W-:Y:S01]  /*4ff0*/  PRMT R33, R110, 0x5432, R4 ;  /* 0x000054326e217816 */ /* 0x000fe20000000004 */
[----:B------:R-:W-:Y:S01]  /*5000*/  IMAD.U32 R108, R47, 0x10000, RZ ;  /* 0x000100002f6c7824 */ /* 0x000fe200078e00ff */
[----:B------:R-:W-:Y:S01]  /*5010*/  PRMT R4, R116, 0x5410, R5 ;  /* 0x0000541074047816 */ /* 0x000fe20000000005 */
        /* <DEDUP_REMOVED lines=8> */
[----:B------:R-:W-:Y:S02]  /*50a0*/  IMAD.U32 R112, R44, 0x10000, RZ ;  /* 0x000100002c707824 */ /* 0x000fe400078e00ff */
[C---:B------:R-:W-:Y:S01]  /*50b0*/  FFMA.FTZ R13, R106.reuse, R13, -R107 ;  /* 0x0000000d6a0d7223 */ /* 0x040fe2000001086b */
[----:B------:R-:W-:Y:S01]  /*50c0*/  FFMA.FTZ R5, R106, R5, R108 ;  /* 0x000000056a057223 */ /* 0x000fe2000001006c */
[----:B------:R-:W-:Y:S01]  /*50d0*/  LOP3.LUT R108, R15, 0xffff0000, RZ, 0xc0, !PT ;  /* 0xffff00000f6c7812 */ /* 0x000fe200078ec0ff */
[C---:B------:R-:W-:Y:S01]  /*50e0*/  FMUL.FTZ R15, R110.reuse, R45 ;  /* 0x0000002d6e0f7220 */ /* 0x040fe20000410000 */
[----:B------:R-:W-:Y:S01]  /*50f0*/  FMUL.FTZ R110, R110, R105 ;  /* 0x000000696e6e7220 */ /* 0x000fe20000410000 */
[----:B------:R-:W-:Y:S01]  /*5100*/  SHF.R.U64 R6, R6, 0x10, R7 ;  /* 0x0000001006067819 */ /* 0x000fe20000001207 */
[----:B------:R-:W-:-:S02]  /*5110*/  IMAD.U32 R47, R33, 0x10000, RZ ;  /* 0x00010000212f7824 */ /* 0x000fc400078e00ff */
[C---:B------:R-:W-:Y:S01]  /*5120*/  FFMA.FTZ R106, R108.reuse, R105, -R15 ;  /* 0x000000696c6a7223 */ /* 0x040fe2000001080f */
[----:B------:R-:W-:Y:S01]  /*5130*/  FFMA.FTZ R108, R108, R45, R110 ;  /* 0x0000002d6c6c7223 */ /* 0x000fe2000001006e */
[----:B------:R-:W-:Y:S01]  /*5140*/  IMAD.U32 R45, R4, 0x10000, RZ ;  /* 0x00010000042d7824 */ /* 0x000fe200078e00ff */
[----:B------:R-:W-:Y:S01]  /*5150*/  LOP3.LUT R44, R44, 0xffff0000, RZ, 0xc0, !PT ;  /* 0xffff00002c2c7812 */ /* 0x000fe200078ec0ff */
[----:B------:R-:W-:Y:S01]  /*5160*/  IMAD.U32 R110, R12, 0x10000, RZ ;  /* 0x000100000c6e7824 */ /* 0x000fe200078e00ff */
[----:B------:R-:W-:Y:S01]  /*5170*/  LOP3.LUT R7, R4, 0xffff0000, RZ, 0xc0, !PT ;  /* 0xffff000004077812 */ /* 0x000fe200078ec0ff */
[----:B------:R-:W-:Y:S01]  /*5180*/  FMUL.FTZ R15, R112, R45 ;  /* 0x0000002d700f7220 */ /* 0x000fe20000410000 */
[----:B------:R-:W-:Y:S01]  /*5190*/  SHF.R.U64 R34, R34, 0x10, R35 ;  /* 0x0000001022227819 */ /* 0x000fe20000001223 */
[----:B------:R-:W-:Y:S01]  /*51a0*/  FMUL.FTZ R112, R112, R47 ;  /* 0x0000002f70707220 */ /* 0x000fe20000410000 */
[----:B------:R-:W-:Y:S01]  /*51b0*/  LOP3.LUT R33, R33, 0xffff0000, RZ, 0xc0, !PT ;  /* 0xffff000021217812 */ /* 0x000fe200078ec0ff */
[----:B------:R-:W-:Y:S01]  /*51c0*/  FMUL.FTZ R35, R44, R7 ;  /* 0x000000072c237220 */ /* 0x000fe20000410000 */
[----:B------:R-:W-:Y:S01]  /*51d0*/  LOP3.LUT R12, R12, 0xffff0000, RZ, 0xc0, !PT ;  /* 0xffff00000c0c7812 */ /* 0x000fe200078ec0ff */
[----:B------:R-:W-:Y:S01]  /*51e0*/  FFMA.FTZ R15, R110, R47, -R15 ;  /* 0x0000002f6e0f7223 */ /* 0x000fe2000001080f */
[----:B------:R-:W-:Y:S01]  /*51f0*/  PRMT R34, R115, 0x5432, R34 ;  /* 0x0000543273227816 */ /* 0x000fe20000000022 */
[----:B------:R-:W-:Y:S01]  /*5200*/  FMUL.FTZ R44, R44, R33 ;  /* 0x000000212c2c7220 */ /* 0x000fe20000410000 */
[----:B------:R-:W-:Y:S01]  /*5210*/  PRMT R6, R114, 0x5432, R6 ;  /* 0x0000543272067816 */ /* 0x000fe20000000006 */
        /* <DEDUP_REMOVED lines=11> */
[----:B------:R-:W-:Y:S01]  /*52d0*/  FMUL.FTZ R110, R110, R7 ;  /* 0x000000076e6e7220 */ /* 0x000fe20000410000 */
        /* <DEDUP_REMOVED lines=19> */
[----:B------:R-:W-:-:S07]  /*5410*/  IMAD.MOV.U32 R47, RZ, RZ, R5 ;  /* 0x000000ffff2f7224 */ /* 0x000fce00078e0005 */
.L_x_6061:
[----:B------:R-:W-:Y:S05]  /*5420*/  BSYNC B2 ;  /* 0x0000000000027941 */ /* 0x000fea0003800000 */
.L_x_6060:
[----:B------:R-:W-:Y:S01]  /*5430*/  ISETP.GE.AND P4, PT, R11, R98, PT ;  /* 0x000000620b00720c */ /* 0x000fe20003f86270 */
[----:B------:R-:W-:Y:S01]  /*5440*/  IMAD.MOV.U32 R4, RZ, RZ, R100 ;  /* 0x000000ffff047224 */ /* 0x000fe200078e0064 */
[----:B--2---:R4:W-:Y:S01]  /*5450*/  ST.E.128 desc[UR40][R88.64], R12 ;  /* 0x0000000c58007985 */ /* 0x0049e2000c101d28 */
[----:B------:R-:W-:-:S10]  /*5460*/  IMAD.MOV.U32 R5, RZ, RZ, R99 ;  /* 0x000000ffff057224 */ /* 0x000fd400078e0063 */
[----:B------:R-:W-:-:S05]  /*5470*/  @!P4 IMAD.WIDE R4, R11, 0x2, R4 ;  /* 0x000000020b04c825 */ /* 0x000fca00078e0204 */
[----:B---3--:R4:W-:Y:S02]  /*5480*/  @!P4 ST.E.128 desc[UR40][R4.64], R44 ;  /* 0x0000002c0400c985 */ /* 0x0089e4000c101d28 */
.L_x_6059:
[----:B------:R-:W-:Y:S05]  /*5490*/  BSYNC B1 ;  /* 0x0000000000017941 */ /* 0x000fea0003800000 */
.L_x_6058:
[----:B------:R-:W-:-:S03]  /*54a0*/  UMOV UR4, 0xffffffff ;  /* 0xffffffff00047882 */ /* 0x000fc60000000000 */
[----:B------:R-:W-:Y:S05]  /*54b0*/  BRA.DIV UR4, `(.L_x_6062) ;  /* 0x000001d604107947 */ /* 0x000fea000b800000 */
[----:B0-----:R-:W0:Y:S04]  /*54c0*/  SHFL.IDX PT, R97, R97, 0x1, 0x1c1f ;  /* 0x003c1f0061617f89 */ /* 0x001e2800000e0000 */
[----:B------:R-:W0:Y:S02]  /*54d0*/  SHFL.IDX PT, R96, R96, 0x1, 0x1c1f ;  /* 0x003c1f0060607f89 */ /* 0x000e2400000e0000 */
.L_x_6335:
[----:B----4-:R-:W-:-:S05]  /*54e0*/  VIADD R4, R202, 0x40 ;  /* 0x00000040ca047836 */ /* 0x010fca0000000000 */
[----:B------:R-:W-:-:S13]  /*54f0*/  ISETP.GE.OR P4, PT, R4, R94, P1 ;  /* 0x0000005e0400720c */ /* 0x000fda0000f86670 */
[----:B------:R-:W-:Y:S05]  /*5500*/  @P4 BRA `(.L_x_6047) ;  /* 0x0000000c00044947 */ /* 0x000fea0003800000 */
[----:B------:R-:W4:Y:S01]  /*5510*/  LDL R6, [R1+0xc0] ;  /* 0x0000c00001067983 */ /* 0x000f220000100800 */
[----:B------:R-:W-:Y:S01]  /*5520*/  SEL R102, R61, R102, !P0 ;  /* 0x000000663d667207 */ /* 0x000fe20004000000 */
[C---:B------:R-:W-:Y:S01]  /*5530*/  VIADD R4, R202.reuse, 0x40 ;  /* 0x00000040ca047836 */ /* 0x040fe20000000000 */
[----:B------:R-:W-:Y:S01]  /*5540*/  IADD3 R7, R202, 0x40, RZ ;  /* 0x00000040ca077810 */ /* 0x000fe20007ffe0ff */
[----:B------:R-:W-:Y:S01]  /*5550*/  BSSY B1, `(.L_x_6063) ;  /* 0x0000071000017945 */ /* 0x000fe20003800000 */
[----:B------:R-:W-:Y:S01]  /*5560*/  SHF.R.S32.HI R5, RZ, 0x1f, R102 ;  /* 0x0000001fff057819 */ /* 0x000fe20000011466 */
[----:B------:R-:W-:Y:S01]  /*5570*/  IMAD.SHL.U32 R4, R4, 0x40, RZ ;  /* 0x0000004004047824 */ /* 0x000fe200078e00ff */
[----:B0-----:R-:W-:Y:S01]  /*5580*/  LEA R32, P4, R70, R96, 0x1 ;  /* 0x0000006046207211 */ /* 0x001fe200078808ff */
[----:B------:R-:W-:Y:S01]  /*5590*/  IMAD.SHL.U32 R7, R7, 0x40, RZ ;  /* 0x0000004007077824 */ /* 0x000fe200078e00ff */
[----:B------:R-:W-:Y:S01]  /*55a0*/  LEA.HI R102, R5, R102, RZ, 0x4 ;  /* 0x0000006605667211 */ /* 0x000fe200078f20ff */
[----:B------:R-:W-:Y:S01]  /*55b0*/  IMAD R5, R19, 0x1800, R74 ;  /* 0x0000180013057824 */ /* 0x000fe200078e024a */
[----:B------:R-:W-:-:S02]  /*55c0*/  LOP3.LUT R4, R4, 0x1c0, RZ, 0xc0, !PT ;  /* 0x000001c004047812 */ /* 0x000fc400078ec0ff */
[----:B------:R-:W-:Y:S01]  /*55d0*/  LEA.HI.SX32 R11, R102, R69, 0x1c ;  /* 0x00000045660b7211 */ /* 0x000fe200078fe2ff */
[----:B------:R-:W-:Y:S01]  /*55e0*/  IMAD R5, R5, 0x2, R22 ;  /* 0x0000000205057824 */ /* 0x000fe200078e0216 */
[----:B------:R-:W-:Y:S02]  /*55f0*/  LOP3.LUT R7, R7, 0x1c0, RZ, 0xc0, !PT ;  /* 0x000001c007077812 */ /* 0x000fe400078ec0ff */
[----:B------:R-:W-:Y:S01]  /*5600*/  LEA.HI.X R33, R70, R97, R72, 0x1, P4 ;  /* 0x0000006146217211 */ /* 0x000fe200020f0c48 */
[----:B------:R-:W-:Y:S01]  /*5610*/  IMAD.SHL.U32 R11, R11, 0x8, RZ ;  /* 0x000000080b0b7824 */ /* 0x000fe200078e00ff */
[----:B------:R-:W-:-:S04]  /*5620*/  SHF.R.U32.HI R7, RZ, 0x3, R7 ;  /* 0x00000003ff077819 */ /* 0x000fc80000011607 */
[----:B------:R-:W-:-:S04]  /*5630*/  LOP3.LUT R4, R4, 0x38, R11, 0xf8, !PT ;  /* 0x0000003804047812 */ /* 0x000fc800078ef80b */
[----:B------:R-:W-:-:S05]  /*5640*/  LOP3.LUT R4, R4, R7, RZ, 0x3c, !PT ;  /* 0x0000000704047212 */ /* 0x000fca00078e3cff */
[----:B----4-:R-:W-:-:S04]  /*5650*/  IMAD.IADD R4, R6, 0x1, R4 ;  /* 0x0000000106047824 */ /* 0x010fc800078e0204 */
[----:B------:R-:W-:-:S04]  /*5660*/  IMAD R7, R19, 0x1800, R4 ;  /* 0x0000180013077824 */ /* 0x000fc800078e0204 */
[----:B------:R-:W-:Y:S02]  /*5670*/  IMAD R12, R7, 0x2, R22 ;  /* 0x00000002070c7824 */ /* 0x000fe400078e0216 */
[----:B------:R-:W0:Y:S04]  /*5680*/  LDS.128 R4, [R5+0x1c400] ;  /* 0x01c4000005047984 */ /* 0x000e280000000c00 */
[----:B------:R-:W4:Y:S01]  /*5690*/  LDS.128 R12, [R12+0x1c400] ;  /* 0x01c400000c0c7984 */ /* 0x000f220000000c00 */
[----:B------:R-:W-:Y:S05]  /*56a0*/  @P2 BRA `(.L_x_6064) ;  /* 0x00000004006c2947 */ /* 0x000fea0003800000 */
[--C-:B------:R-:W-:Y:S01]  /*56b0*/  SHF.R.U64 R34, R36, 0x10, R37.reuse ;  /* 0x0000001024227819 */ /* 0x100fe20000001225 */
[----:B0-----:R-:W-:Y:S01]  /*56c0*/  IMAD.U32 R45, R7, 0x10000, RZ ;  /* 0x00010000072d7824 */ /* 0x001fe200078e00ff */
[----:B------:R-:W-:Y:S02]  /*56d0*/  SHF.R.U32.HI R44, RZ, 0x10, R37 ;  /* 0x00000010ff2c7819 */ /* 0x000fe40000011625 */
[----:B------:R-:W-:Y:S02]  /*56e0*/  SHF.R.U32.HI R37, RZ, 0x10, R41 ;  /* 0x00000010ff257819 */ /* 0x000fe40000011629 */
[----:B------:R-:W-:Y:S02]  /*56f0*/  PRMT R115, R115, 0x5410, R44 ;  /* 0x0000541073737816 */ /* 0x000fe4000000002c */
[----:B------:R-:W-:Y:S01]  /*5700*/  PRMT R114, R114, 0x5410, R37 ;  /* 0x0000541072727816 */ /* 0x000fe20000000025 */
[----:B------:R-:W-:Y:S01]  /*5710*/  IMAD.U32 R37, R5, 0x10000, RZ ;  /* 0x0001000005257824 */ /* 0x000fe200078e00ff */
[----:B------:R-:W-:Y:S01]  /*5720*/  SHF.R.U64 R35, R38, 0x10, R39 ;  /* 0x0000001026237819 */ /* 0x000fe20000001227 */
[----:B------:R-:W-:Y:S01]  /*5730*/  IMAD.U32 R88, R115, 0x10000, RZ ;  /* 0x0001000073587824 */ /* 0x000fe200078e00ff */
[----:B----4-:R-:W-:Y:S01]  /*5740*/  LOP3.LUT R46, R13, 0xffff0000, RZ, 0xc0, !PT ;  /* 0xffff00000d2e7812 */ /* 0x010fe200078ec0ff */
[C---:B---3--:R-:W-:Y:S01]  /*5750*/  IMAD.U32 R100, R114.reuse, 0x10000, RZ ;  /* 0x0001000072647824 */ /* 0x048fe200078e00ff */
[----:B------:R-:W-:-:S02]  /*5760*/  LOP3.LUT R89, R114, 0xffff0000, RZ, 0xc0, !PT ;  /* 0xffff000072597812 */ /* 0x000fc400078ec0ff */
[----:B------:R-:W-:Y:S01]  /*5770*/  SHF.R.U32.HI R38, RZ, 0x10, R39 ;  /* 0x00000010ff267819 */ /* 0x000fe20000011627 */
[----:B------:R-:W-:Y:S01]  /*5780*/  IMAD.U32 R39, R13, 0x10000, RZ ;  /* 0x000100000d277824 */ /* 0x000fe200078e00ff */
[--C-:B------:R-:W-:Y:S01]  /*5790*/  SHF.R.U64 R36, R42, 0x10, R43.reuse ;  /* 0x000000102a247819 */ /* 0x100fe2000000122b */
[----:B--2---:R-:W-:Y:S01]  /*57a0*/  FMUL.FTZ R99, R46, R89 ;  /* 0x000000592e637220 */ /* 0x004fe20000410000 */
[----:B------:R-:W-:Y:S01]  /*57b0*/  LOP3.LUT R115, R115, 0xffff0000, RZ, 0xc0, !PT ;  /* 0xffff000073737812 */ /* 0x000fe200078ec0ff */
[----:B------:R-:W-:Y:S01]  /*57c0*/  FMUL.FTZ R102, R39, R100 ;  /* 0x0000006427667220 */ /* 0x000fe20000410000 */
[----:B------:R-:W-:Y:S01]  /*57d0*/  SHF.R.U32.HI R42, RZ, 0x10, R43 ;  /* 0x00000010ff2a7819 */ /* 0x000fe2000001162b */
[----:B------:R-:W-:Y:S01]  /*57e0*/  IMAD.U32 R13, R12, 0x10000, RZ ;  /* 0x000100000c0d7824 */ /* 0x000fe200078e00ff */
[----:B------:R-:W-:Y:S01]  /*57f0*/  LOP3.LUT R44, R5, 0xffff0000, RZ, 0xc0, !PT ;  /* 0xffff0000052c7812 */ /* 0x000fe200078ec0ff */
[-C--:B------:R-:W-:Y:S01]  /*5800*/  FMUL.FTZ R46, R46, R115.reuse ;  /* 0x000000732e2e7220 */ /* 0x080fe20000410000 */
[C---:B------:R-:W-:Y:S01]  /*5810*/  PRMT R47, R113.reuse, 0x5432, R34 ;  /* 0x00005432712f7816 */ /* 0x040fe20000000022 */
[----:B------:R-:W-:Y:S01]  /*5820*/  IMAD.U32 R5, R4, 0x10000, RZ ;  /* 0x0001000004057824 */ /* 0x000fe200078e00ff */
[----:B------:R-:W-:Y:S01]  /*5830*/  PRMT R113, R113, 0x5410, R42 ;  /* 0x0000541071717816 */ /* 0x000fe2000000002a */
[C---:B------:R-:W-:Y:S01]  /*5840*/  FFMA.FTZ R34, R44.reuse, R115, -R99 ;  /* 0x000000732c227223 */ /* 0x040fe20000010863 */
[----:B------:R-:W-:Y:S01]  /*5850*/  PRMT R38, R111, 0x5432, R38 ;  /* 0x000054326f267816 */ /* 0x000fe20000000026 */
[----:B------:R-:W-:Y:S01]  /*5860*/  FFMA.FTZ R44, R44, R89, R46 ;  /* 0x000000592c2c7223 */ /* 0x000fe2000001002e */
[----:B------:R-:W-:Y:S01]  /*5870*/  SHF.R.U64 R40, R40, 0x10, R41 ;  /* 0x0000001028287819 */ /* 0x000fe20000001229 */
[-C--:B------:R-:W-:Y:S01]  /*5880*/  FMUL.FTZ R41, R39, R88.reuse ;  /* 0x0000005827297220 */ /* 0x080fe20000410000 */
[----:B------:R-:W-:Y:S01]  /*5890*/  FFMA.FTZ R39, R37, R88, -R102 ;  /* 0x0000005825277223 */ /* 0x000fe20000010866 */
[----:B------:R-:W-:Y:S01]  /*58a0*/  IMAD.U32 R88, R15, 0x10000, RZ ;  /* 0x000100000f587824 */ /* 0x000fe200078e00ff */
[----:B------:R-:W-:Y:S01]  /*58b0*/  PRMT R46, R109, 0x5432, R40 ;  /* 0x000054326d2e7816 */ /* 0x000fe20000000028 */
[----:B------:R-:W-:-:S02]  /*58c0*/  IMAD.U32 R89, R113, 0x10000, RZ ;  /* 0x0001000071597824 */ /* 0x000fc400078e00ff */
[----:B------:R-:W-:Y:S01]  /*58d0*/  FFMA.FTZ R37, R37, R100, R41 ;  /* 0x0000006425257223 */ /* 0x000fe20000010029 */
[----:B------:R-:W-:Y:S01]  /*58e0*/  IMAD.U32 R42, R38, 0x10000, RZ ;  /* 0x00010000262a7824 */ /* 0x000fe200078e00ff */
[----:B------:R-:W-:Y:S01]  /*58f0*/  PRMT R109, R109, 0x5410, R36 ;  /* 0x000054106d6d7816 */ /* 0x000fe20000000024 */
[CC--:B------:R-:W-:Y:S01]  /*5900*/  FMUL.FTZ R40, R88.reuse, R89.reuse ;  /* 0x0000005958287220 */ /* 0x0c0fe20000410000 */
[----:B------:R-:W-:Y:S01]  /*5910*/  LOP3.LUT R15, R15, 0xffff0000, RZ, 0xc0, !PT ;  /* 0xffff00000f0f7812 */ /* 0x000fe200078ec0ff */
[-C--:B------:R-:W-:Y:S01]  /*5920*/  FMUL.FTZ R88, R88, R42.reuse ;  /* 0x0000002a58587220 */ /* 0x080fe20000410000 */
[----:B------:R-:W-:Y:S02]  /*5930*/  LOP3.LUT R100, R113, 0xffff0000, RZ, 0xc0, !PT ;  /* 0xffff000071647812 */ /* 0x000fe400078ec0ff */
[----:B------:R-:W-:Y:S02]  /*5940*/  LOP3.LUT R36, R38, 0xffff0000, RZ, 0xc0, !PT ;  /* 0xffff000026247812 */ /* 0x000fe400078ec0ff */
[----:B------:R-:W-:Y:S01]  /*5950*/  PRMT R111, R111, 0x5410, R35 ;  /* 0x000054106f6f7816 */ /* 0x000fe20000000023 */
[----:B------:R-:W-:Y:S01]  /*5960*/  FFMA.FTZ R35, R45, R42, -R40 ;  /* 0x0000002a2d237223 */ /* 0x000fe20000010828 */
[----:B------:R-:W-:Y:S01]  /*5970*/  LOP3.LUT R43, R7, 0xffff0000, RZ, 0xc0, !PT ;  /* 0xffff0000072b7812 */ /* 0x000fe200078ec0ff */
[----:B------:R-:W-:Y:S01]  /*5980*/  FFMA.FTZ R45, R45, R89, R88 ;  /* 0x000000592d2d7223 */ /* 0x000fe20000010058 */
[----:B------:R-:W-:-:S02]  /*5990*/  IMAD.U32 R40, R47, 0x10000, RZ ;  /* 0x000100002f287824 */ /* 0x000fc400078e00ff */
[C---:B------:R-:W-:Y:S01]  /*59a0*/  FMUL.FTZ R38, R15.reuse, R100 ;  /* 0x000000640f267220 */ /* 0x040fe20000410000 */
[----:B------:R-:W-:Y:S02]  /*59b0*/  IMAD.U32 R42, R46, 0x10000, RZ ;  /* 0x000100002e2a7824 */ /* 0x000fe400078e00ff */
[----:B------:R-:W-:Y:S01]  /*59c0*/  FMUL.FTZ R88, R15, R36 ;  /* 0x000000240f587220 */ /* 0x000fe20000410000 */
[----:B------:R-:W-:Y:S01]  /*59d0*/  LOP3.LUT R12, R12, 0xffff0000, RZ, 0xc0, !PT ;  /* 0xffff00000c0c7812 */ /* 0x000fe200078ec0ff */
[C---:B------:R-:W-:Y:S01]  /*59e0*/  FMUL.FTZ R89, R13.reuse, R40 ;  /* 0x000000280d597220 */ /* 0x040fe20000410000 */
[----:B------:R-:W-:Y:S01]  /*59f0*/  LOP3.LUT R15, R46, 0xffff0000, RZ, 0xc0, !PT ;  /* 0xffff00002e0f7812 */ /* 0x000fe200078ec0ff */
[----:B------:R-:W-:Y:S01]  /*5a00*/  FMUL.FTZ R46, R13, R42 ;  /* 0x0000002a0d2e7220 */ /* 0x000fe20000410000 */
[----:B------:R-:W-:Y:S01]  /*5a10*/  LOP3.LUT R47, R47, 0xffff0000, RZ, 0xc0, !PT ;  /* 0xffff00002f2f7812 */ /* 0x000fe200078ec0ff */
[C---:B------:R-:W-:Y:S01]  /*5a20*/  FFMA.FTZ R36, R43.reuse, R36, -R38 ;  /* 0x000000242b247223 */ /* 0x040fe20000010826 */
[----:B------:R-:W-:Y:S01]  /*5a30*/  LOP3.LUT R4, R4, 0xffff0000, RZ, 0xc0, !PT ;  /* 0xffff000004047812 */ /* 0x000fe200078ec0ff */
[----:B------:R-:W-:Y:S01]  /*5a40*/  FFMA.FTZ R38, R43, R100, R88 ;  /* 0x000000642b267223 */ /* 0x000fe20000010058 */
[C---:B------:R-:W-:Y:S01]  /*5a50*/  IMAD.U32 R7, R6.reuse, 0x10000, RZ ;  /* 0x0001000006077824 */ /* 0x040fe200078e00ff */
[----:B------:R-:W-:Y:S01]  /*5a60*/  LOP3.LUT R41, R6, 0xffff0000, RZ, 0xc0, !PT ;  /* 0xffff000006297812 */ /* 0x000fe200078ec0ff */
[C---:B------:R-:W-:Y:S01]  /*5a70*/  FMUL.FTZ R43, R12.reuse, R15 ;  /* 0x0000000f0c2b7220 */ /* 0x040fe20000410000 */
[----:B------:R-:W-:Y:S01]  /*5a80*/  FMUL.FTZ R99, R12, R47 ;  /* 0x0000002f0c637220 */ /* 0x000fe20000410000 */
[----:B------:R-:W-:-:S02]  /*5a90*/  IMAD.U32 R6, R14, 0x10000, RZ ;  /* 0x000100000e067824 */ /* 0x000fc400078e00ff */
[C---:B------:R-:W-:Y:S01]  /*5aa0*/  FFMA.FTZ R13, R5.reuse, R40, -R46 ;  /* 0x00000028050d7223 */ /* 0x040fe2000001082e */
[----:B------:R-:W-:Y:S01]  /*5ab0*/  FFMA.FTZ R89, R5, R42, R89 ;  /* 0x0000002a05597223 */ /* 0x000fe20000010059 */
        /* <DEDUP_REMOVED lines=26> */
.L_x_6064:
[----:B------:R-:W-:Y:S05]  /*5c60*/  BSYNC B1 ;  /* 0x0000000000017941 */ /* 0x000fea0003800000 */
.L_x_6063:
        /* <DEDUP_REMOVED lines=8> */
.L_x_6028:
[----:B------:R-:W-:-:S06]  /*5cf0*/  UISETP.NE.AND UP0, UPT, UR47, 0x3, UPT ;  /* 0x000000032f00788c */ /* 0x000fcc000bf05270 */
[----:B------:R-:W-:-:S13]  /*5d00*/  PLOP3.LUT P3, PT, PT, PT, UP0, 0x80, 0x0 ;  /* 0x000000000000781c */ /* 0x000fda0003f6f008 */
[----:B------:R-:W-:Y:S05]  /*5d10*/  @!P3 BRA `(.L_x_6065) ;  /* 0x000000000004b947 */ /* 0x000fea0003800000 */
[----:B------:R-:W-:Y:S01]  /*5d20*/  BPT.TRAP 0x1 ;  /* 0x000000040000795c */ /* 0x000fe20000300000 */
.L_x_6065:
[----:B------:R-:W-:Y:S01]  /*5d30*/  IMAD R87, R19, 0x8, R22 ;  /* 0x0000000813577824 */ /* 0x000fe200078e0216 */
[----:B------:R-:W-:Y:S01]  /*5d40*/  SHF.L.U32 R95, R206, 0x1f, RZ ;  /* 0x0000001fce5f7819 */ /* 0x000fe200000006ff */
[----:B------:R-:W-:Y:S01]  /*5d50*/  BSSY B1, `(.L_x_6066) ;  /* 0x0000004000017945 */ /* 0x000fe20003800000 */
[----:B------:R-:W-:Y:S02]  /*5d60*/  SHF.R.S32.HI R92, RZ, 0x1f, R91 ;  /* 0x0000001fff5c7819 */ /* 0x000fe4000001145b */
[----:B------:R-:W0:Y:S02]  /*5d70*/  SYNCS.PHASECHK.TRANS64.TRYWAIT P2, [R87+URZ+0x32490], R95 ;  /* 0x0324905f570075a7 */ /* 0x000e24000804017f */
[----:B0-----:R-:W-:Y:S05]  /*5d80*/  @!P2 BRA `(.L_x_6067) ;  /* 0x000001cc0028a947 */ /* 0x001fea0003800000 */
.L_x_6336:
[----:B------:R-:W-:Y:S05]  /*5d90*/  BSYNC B1 ;  /* 0x0000000000017941 */ /* 0x000fea0003800000 */
.L_x_6066:
        /* <DEDUP_REMOVED lines=8> */
[----:B------:R-:W-:Y:S01]  /*5e20*/  IMAD R11, R93, UR4, RZ ;  /* 0x000000045d0b7c24 */ /* 0x000fe2000f8e02ff */
[----:B------:R-:W-:Y:S02]  /*5e30*/  IADD3 R5, R5, R7, RZ ;  /* 0x0000000705057210 */ /* 0x000fe40007ffe0ff */
        /* <DEDUP_REMOVED lines=15> */
.L_x_6340:
        /* <DEDUP_REMOVED lines=13> */
.L_x_6070:
[----:B------:R-:W-:Y:S05]  /*6000*/  BSYNC B1 ;  /* 0x0000000000017941 */ /* 0x000fea0003800000 */
.L_x_6069:
[----:B------:R-:W-:-:S03]  /*6010*/  UMOV UR4, 0xffffffff ;  /* 0xffffffff00047882 */ /* 0x000fc60000000000 */
[----:B------:R-:W-:Y:S05]  /*6020*/  BRA.DIV UR4, `(.L_x_6071) ;  /* 0x000001ca04e07947 */ /* 0x000fea000b800000 */
[----:B--2-4-:R2:W4:Y:S04]  /*6030*/  SHFL.IDX PT, R5, R33, 0x1, 0x1c1f ;  /* 0x003c1f0021057f89 */ /* 0x01452800000e0000 */
[----:B---3--:R2:W3:Y:S02]  /*6040*/  SHFL.IDX PT, R7, R32, 0x1, 0x1c1f ;  /* 0x003c1f0020077f89 */ /* 0x0084e400000e0000 */
.L_x_6344:
        /* <DEDUP_REMOVED lines=13> */
.L_x_6047:
[----:B------:R-:W-:Y:S05]  /*6120*/  BSYNC B0 ;  /* 0x0000000000007941 */ /* 0x000fea0003800000 */
.L_x_6027:
        /* <DEDUP_REMOVED lines=17> */
.L_x_6073:
[----:B------:R-:W-:Y:S05]  /*6240*/  BSYNC B0 ;  /* 0x0000000000007941 */ /* 0x000fea0003800000 */
.L_x_6072:
[----:B------:R-:W3:Y:S01]  /*6250*/  SYNCS.PHASECHK.TRANS64.TRYWAIT P3, [R87+URZ+0x324b0], R95 ;  /* 0x0324b05f570075a7 */ /* 0x000ee2000806017f */
[----:B------:R-:W-:Y:S04]  /*6260*/  BSSY B0, `(.L_x_6074) ;  /* 0x0000002000007945 */ /* 0x000fe80003800000 */
[----:B---3--:R-:W-:Y:S05]  /*6270*/  @!P3 BRA `(.L_x_6075) ;  /* 0x000001c80098b947 */ /* 0x008fea0003800000 */
.L_x_6345:
[----:B------:R-:W-:Y:S05]  /*6280*/  BSYNC B0 ;  /* 0x0000000000007941 */ /* 0x000fea0003800000 */
.L_x_6074:
        /* <DEDUP_REMOVED lines=73> */
.L_x_6077:
[----:B------:R-:W-:Y:S05]  /*6720*/  BSYNC B0 ;  /* 0x0000000000007941 */ /* 0x000fea0003800000 */
.L_x_6076:
        /* <DEDUP_REMOVED lines=46> */
.L_x_6079:
[----:B------:R-:W-:Y:S05]  /*6a10*/  BSYNC B0 ;  /* 0x0000000000007941 */ /* 0x000fea0003800000 */
.L_x_6078:
        /* <DEDUP_REMOVED lines=23> */
.L_x_6022:
        /* <DEDUP_REMOVED lines=19> */
.L_x_6081:
        /* <DEDUP_REMOVED lines=32> */
.L_x_6083:
[----:B------:R-:W-:Y:S05]  /*6ec0*/  BSYNC B0 ;  /* 0x0000000000007941 */ /* 0x000fea0003800000 */
.L_x_6082:
        /* <DEDUP_REMOVED lines=80> */
.L_x_6348:
[----:B-1----:R-:W-:Y:S01]  /*73d0*/  LEA.HI R0, R14, R14, RZ, 0x1 ;  /* 0x0000000e0e007211 */ /* 0x002fe200078f08ff */
[----:B------:R-:W-:Y:S01]  /*73e0*/  VIADD R26, R22, 0x18400 ;  /* 0x00018400161a7836 */ /* 0x000fe20000000000 */
[----:B------:R-:W-:Y:S01]  /*73f0*/  BSSY B6, `(.L_x_6086) ;  /* 0x000001d000067945 */ /* 0x000fe20003800000 */
[----:B------:R-:W-:Y:S01]  /*7400*/  IMAD.MOV.U32 R213, RZ, RZ, 0x40000040 ;  /* 0x40000040ffd57424 */ /* 0x000fe200078e00ff */
[----:B------:R-:W-:Y:S02]  /*7410*/  LOP3.LUT R3, R0, 0x7fffe, RZ, 0xc0, !PT ;  /* 0x0007fffe00037812 */ /* 0x000fe400078ec0ff */
[----:B------:R-:W-:-:S03]  /*7420*/  LOP3.LUT P0, RZ, R26, 0x1bf, RZ, 0xc0, !PT ;  /* 0x000001bf1aff7812 */ /* 0x000fc6000780c0ff */
[----:B------:R-:W-:-:S04]  /*7430*/  IMAD.IADD R3, R14, 0x1, -R3 ;  /* 0x000000010e037824 */ /* 0x000fc800078e0a03 */
[----:B------:R-:W-:-:S05]  /*7440*/  IMAD R3, R3, 0x2000, R26 ;  /* 0x0000200003037824 */ /* 0x000fca00078e021a */
[----:B------:R-:W-:Y:S01]  /*7450*/  SHF.R.U32.HI R0, RZ, 0x4, R3 ;  /* 0x00000004ff007819 */ /* 0x000fe20000011603 */
[----:B------:R-:W-:-:S03]  /*7460*/  VIADD R3, R3, 0xa000 ;  /* 0x0000a00003037836 */ /* 0x000fc60000000000 */
[----:B------:R-:W-:Y:S02]  /*7470*/  LOP3.LUT R0, R0, 0x3fff, RZ, 0xc0, !PT ;  /* 0x00003fff00007812 */ /* 0x000fe400078ec0ff */
[----:B------:R-:W-:Y:S02]  /*7480*/  SHF.R.U32.HI R3, RZ, 0x4, R3 ;  /* 0x00000004ff037819 */ /* 0x000fe40000011603 */
[----:B------:R-:W-:Y:S02]  /*7490*/  LOP3.LUT R212, R0, 0x10000, RZ, 0xfc, !PT ;  /* 0x0001000000d47812 */ /* 0x000fe400078efcff */
        /* <DEDUP_REMOVED lines=18> */
.L_x_6087:
[----:B------:R-:W-:Y:S05]  /*75c0*/  BSYNC B6 ;  /* 0x0000000000067941 */ /* 0x000fea0003800000 */
.L_x_6086:
        /* <DEDUP_REMOVED lines=13> */
.L_x_6091:
[----:B--2---:R2:W3:Y:S02]  /*76a0*/  SYNCS.PHASECHK.TRANS64.TRYWAIT P0, [R22+URZ+0x32400], R3 ;  /* 0x03240003160075a7 */ /* 0x0044e4000800017f */
[----:B---3--:R-:W-:Y:S05]  /*76b0*/  @!P0 NANOSLEEP.SYNCS 0x989680 ;  /* 0x009896800000895d */ /* 0x008fea0003900000 */
[----:B------:R-:W3:Y:S02]  /*76c0*/  @!P0 SYNCS.PHASECHK.TRANS64 P0, [R22+URZ+0x32400], R3 ;  /* 0x03240003160085a7 */ /* 0x000ee4000800007f */
[----:B---3--:R-:W-:Y:S05]  /*76d0*/  @!P0 BRA `(.L_x_6091) ;  /* 0xfffffffc00f08947 */ /* 0x008fea000383ffff */
.L_x_6090:
[----:B------:R-:W-:Y:S05]  /*76e0*/  BSYNC B0 ;  /* 0x0000000000007941 */ /* 0x000fea0003800000 */
.L_x_6089:
[----:B------:R-:W-:Y:S05]  /*76f0*/  BRA `(.L_x_6092) ;  /* 0x0000002c00c47947 */ /* 0x000fea0003800000 */
.L_x_6088:
        /* <DEDUP_REMOVED lines=30> */
.L_x_6094:
[----:B------:R-:W-:Y:S05]  /*78e0*/  BSYNC B6 ;  /* 0x0000000000067941 */ /* 0x000fea0003800000 */
.L_x_6093:
        /* <DEDUP_REMOVED lines=46> */
.L_x_6354:
        /* <DEDUP_REMOVED lines=31> */
.L_x_6099:
[----:B------:R-:W-:Y:S05]  /*7dc0*/  BSYNC B1 ;  /* 0x0000000000017941 */ /* 0x000fea0003800000 */
.L_x_6098:
        /* <DEDUP_REMOVED lines=19> */
.L_x_6360:
        /* <DEDUP_REMOVED lines=18> */
[----:B-1----:R-:W-:-:S08]  /*8020*/  IMAD.MOV.U32 R8, RZ, RZ, R30 ;  /* 0x000000ffff087224 */ /* 0x002fd000078e001e */
        /* <DEDUP_REMOVED lines=8> */
[----:B----4-:R-:W-:Y:S02]  /*80b0*/  IMAD.MOV.U32 R9, RZ, RZ, R7 ;  /* 0x000000ffff097224 */ /* 0x010fe400078e0007 */
[----:B------:R-:W-:Y:S02]  /*80c0*/  @!P3 IMAD.X R5, R3, 0x1, R32, P0 ;  /* 0x000000010305b824 */ /* 0x000fe400000e0620 */
[----:B------:R-:W-:Y:S01]  /*80d0*/  @!P2 IMAD.WIDE R30, R200, 0x2, R8 ;  /* 0x00000002c81ea825 */ /* 0x000fe200078e0208 */
[----:B------:R-:W-:Y:S02]  /*80e0*/  CS2R R8, SRZ ;  /* 0x0000000000087805 */ /* 0x000fe4000001ff00 */
[----:B------:R0:W5:Y:S01]  /*80f0*/  @!P3 LD.E.64 R10, desc[UR40][R4.64] ;  /* 0x00000028040ab980 */ /* 0x000162000c101b00 */
[----:B------:R-:W-:-:S03]  /*8100*/  @!P3 IMAD.X R7, R7, 0x1, R32, P1 ;  /* 0x000000010707b824 */ /* 0x000fc600008e0620 */
[----:B------:R0:W5:Y:S04]  /*8110*/  @!P2 LD.E.64 R12, desc[UR40][R30.64] ;  /* 0x000000281e0ca980 */ /* 0x000168000c101b00 */
[----:B------:R0:W5:Y:S02]  /*8120*/  @!P3 LD.E.64 R8, desc[UR40][R6.64] ;  /* 0x000000280608b980 */ /* 0x000164000c101b00 */
.L_x_6102:
[----:B------:R-:W-:Y:S05]  /*8130*/  BSYNC B1 ;  /* 0x0000000000017941 */ /* 0x000fea0003800000 */
.L_x_6101:
[----:B01----:R-:W4:Y:S01]  /*8140*/  LDL R30, [R1+0xbc] ;  /* 0x0000bc00011e7983 */ /* 0x003f220000100800 */
[----:B------:R-:W0:Y:S01]  /*8150*/  SYNCS.PHASECHK.TRANS64.TRYWAIT P0, [R22+URZ+0x32400], R33 ;  /* 0x03240021160075a7 */ /* 0x000e22000800017f */
[----:B--2---:R-:W-:Y:S01]  /*8160*/  IMAD.SHL.U32 R3, R34, 0x40, RZ ;  /* 0x0000004022037824 */ /* 0x004fe200078e00ff */
[----:B------:R-:W-:Y:S01]  /*8170*/  VIADDMNMX R31, R35, -R41, 0x80, PT ;  /* 0x00000080231f7446 */ /* 0x000fe20003800929 */
[----:B-----5:R-:W-:Y:S01]  /*8180*/  IMAD.MOV.U32 R5, RZ, RZ, R8 ;  /* 0x000000ffff057224 */ /* 0x020fe200078e0008 */
[----:B------:R-:W-:Y:S01]  /*8190*/  BSSY B1, `(.L_x_6103) ;  /* 0x0000019000017945 */ /* 0x000fe20003800000 */
[----:B---3--:R-:W-:Y:S01]  /*81a0*/  IMAD.MOV.U32 R6, RZ, RZ, R13 ;  /* 0x000000ffff067224 */ /* 0x008fe200078e000d */
[----:B------:R-:W-:Y:S01]  /*81b0*/  LOP3.LUT R3, R3, 0x1c0, RZ, 0xc0, !PT ;  /* 0x000001c003037812 */ /* 0x000fe200078ec0ff */
[----:B----4-:R-:W-:Y:S01]  /*81c0*/  IMAD.MOV.U32 R7, RZ, RZ, R14 ;  /* 0x000000ffff077224 */ /* 0x010fe200078e000e */
[----:B------:R-:W-:Y:S01]  /*81d0*/  PRMT R43, R5, 0x7610, R43 ;  /* 0x00007610052b7816 */ /* 0x000fe2000000002b */
[----:B------:R-:W-:Y:S01]  /*81e0*/  IMAD.MOV.U32 R5, RZ, RZ, R12 ;  /* 0x000000ffff057224 */ /* 0x000fe200078e000c */
[----:B------:R-:W-:-:S02]  /*81f0*/  LOP3.LUT R4, R3, 0x18, R16, 0xf8, !PT ;  /* 0x0000001803047812 */ /* 0x000fc400078ef810 */
[----:B------:R-:W-:Y:S02]  /*8200*/  SHF.R.U32.HI R3, RZ, 0x3, R3 ;  /* 0x00000003ff037819 */ /* 0x000fe40000011603 */
[----:B------:R-:W-:Y:S02]  /*8210*/  PRMT R44, R5, 0x5410, R6 ;  /* 0x00005410052c7816 */ /* 0x000fe40000000006 */
[----:B------:R-:W-:Y:S01]  /*8220*/  LOP3.LUT R3, R4, R3, RZ, 0x3c, !PT ;  /* 0x0000000304037212 */ /* 0x000fe200078e3cff */
[----:B------:R-:W-:Y:S01]  /*8230*/  IMAD.MOV.U32 R4, RZ, RZ, R9 ;  /* 0x000000ffff047224 */ /* 0x000fe200078e0009 */
[----:B------:R-:W-:Y:S02]  /*8240*/  PRMT R45, R45, 0x5410, R7 ;  /* 0x000054102d2d7816 */ /* 0x000fe40000000007 */
[----:B------:R-:W-:Y:S02]  /*8250*/  MOV R5, R10 ;  /* 0x0000000a00057202 */ /* 0x000fe40000000f00 */
[----:B------:R-:W-:Y:S01]  /*8260*/  PRMT R43, R43, 0x5410, R4 ;  /* 0x000054102b2b7816 */ /* 0x000fe20000000004 */
[----:B------:R-:W-:Y:S01]  /*8270*/  IMAD.MOV.U32 R4, RZ, RZ, R15 ;  /* 0x000000ffff047224 */ /* 0x000fe200078e000f */
[----:B------:R-:W-:Y:S01]  /*8280*/  PRMT R46, R46, 0x5410, R5 ;  /* 0x000054102e2e7816 */ /* 0x000fe20000000005 */
[----:B------:R-:W-:Y:S01]  /*8290*/  IMAD.MOV.U32 R5, RZ, RZ, R11 ;  /* 0x000000ffff057224 */ /* 0x000fe200078e000b */
[----:B------:R-:W-:-:S02]  /*82a0*/  LOP3.LUT P2, RZ, R34, 0x4, RZ, 0xc0, !PT ;  /* 0x0000000422ff7812 */ /* 0x000fc4000784c0ff */
[----:B------:R-:W-:Y:S02]  /*82b0*/  PRMT R45, R4, 0x7610, R45 ;  /* 0x00007610042d7816 */ /* 0x000fe4000000002d */
[----:B------:R-:W-:Y:S01]  /*82c0*/  ISETP.GE.AND P1, PT, R202, R31, PT ;  /* 0x0000001fca00720c */ /* 0x000fe20003f26270 */
[----:B------:R-:W-:-:S04]  /*82d0*/  IMAD R3, R30, 0x200, R3 ;  /* 0x000002001e037824 */ /* 0x000fc800078e0203 */
[----:B------:R-:W-:-:S04]  /*82e0*/  IMAD R30, R3, 0x2, R22 ;  /* 0x00000002031e7824 */ /* 0x000fc800078e0216 */
[C---:B------:R-:W-:Y:S02]  /*82f0*/  VIADD R4, R30.reuse, 0x18400 ;  /* 0x000184001e047836 */ /* 0x040fe40000000000 */
[----:B------:R-:W-:Y:S01]  /*8300*/  VIADD R3, R30, 0x18440 ;  /* 0x000184401e037836 */ /* 0x000fe20000000000 */
[----:B0-----:R-:W-:Y:S06]  /*8310*/  @!P0 BRA `(.L_x_6104) ;  /* 0x000001ac00908947 */ /* 0x001fec0003800000 */
.L_x_6361:
[----:B------:R-:W-:Y:S05]  /*8320*/  BSYNC B1 ;  /* 0x0000000000017941 */ /* 0x000fea0003800000 */
.L_x_6103:
        /* <DEDUP_REMOVED lines=11> */
[--C-:B0-----:R-:W-:Y:S02]  /*83e0*/  SHF.R.U32.HI R33, RZ, 0x10, R27.reuse ;  /* 0x00000010ff217819 */ /* 0x101fe4000001161b */
[----:B------:R-:W-:Y:S02]  /*83f0*/  SHF.R.U64 R32, R26, 0x10, R27 ;  /* 0x000000101a207819 */ /* 0x000fe4000000121b */
        /* <DEDUP_REMOVED lines=42> */
.L_x_6108:
[----:B------:R-:W-:Y:S05]  /*86a0*/  BSYNC B2 ;  /* 0x0000000000027941 */ /* 0x000fea0003800000 */
.L_x_6107:
[----:B------:R-:W-:Y:S05]  /*86b0*/  @P1 BRA `(.L_x_6106) ;  /* 0x0000000000b81947 */ /* 0x000fea0003800000 */
[----:B-1----:R-:W1:Y:S01]  /*86c0*/  LDS.128 R4, [R3] ;  /* 0x0000000003047984 */ /* 0x002e620000000c00 */
[----:B------:R-:W-:Y:S02]  /*86d0*/  SHF.R.U32.HI R32, RZ, 0x10, R21 ;  /* 0x00000010ff207819 */ /* 0x000fe40000011615 */
[----:B------:R-:W-:Y:S02]  /*86e0*/  SHF.R.U32.HI R27, RZ, 0x10, R25 ;  /* 0x00000010ff1b7819 */ /* 0x000fe40000011619 */
[----:B------:R-:W-:Y:S02]  /*86f0*/  PRMT R32, R42, 0x5432, R32 ;  /* 0x000054322a207816 */ /* 0x000fe40000000020 */
[----:B------:R-:W-:Y:S02]  /*8700*/  PRMT R27, R40, 0x5410, R27 ;  /* 0x00005410281b7816 */ /* 0x000fe4000000001b */
[----:B------:R-:W-:Y:S01]  /*8710*/  SHF.R.U64 R29, R20, 0x10, R21 ;  /* 0x00000010141d7819 */ /* 0x000fe20000001215 */
[----:B0-----:R-:W-:Y:S01]  /*8720*/  IMAD.U32 R33, R32, 0x10000, RZ ;  /* 0x0001000020217824 */ /* 0x001fe200078e00ff */
        /* <DEDUP_REMOVED lines=39> */
.L_x_6106:
[----:B------:R-:W-:Y:S05]  /*89a0*/  BSYNC B1 ;  /* 0x0000000000017941 */ /* 0x000fea0003800000 */
.L_x_6105:
        /* <DEDUP_REMOVED lines=54> */
.L_x_6111:
[----:B------:R-:W-:Y:S05]  /*8d10*/  BSYNC B1 ;  /* 0x0000000000017941 */ /* 0x000fea0003800000 */
.L_x_6110:
[----:B------:R-:W-:Y:S05]  /*8d20*/  @P1 BRA `(.L_x_6109) ;  /* 0x0000001800141947 */ /* 0x000fea0003800000 */
[----:B-1----:R-:W1:Y:S01]  /*8d30*/  LDS.128 R4, [R3+0x2000] ;  /* 0x0020000003047984 */ /* 0x002e620000000c00 */
        /* <DEDUP_REMOVED lines=46> */
.L_x_6096:
        /* <DEDUP_REMOVED lines=31> */
[----:B------:R-:W-:Y:S04]  /*9210*/  SHFL.IDX PT, R14, R36, RZ, 0x1c1f ;  /* 0x001c1fff240e7589 */ /* 0x000fe800000e0000 */
[----:B------:R-:W-:Y:S01]  /*9220*/  SHFL.IDX PT, R4, R25, RZ, 0x1c1f ;  /* 0x001c1fff19047589 */ /* 0x000fe200000e0000 */
[----:B-1----:R-:W-:Y:S01]  /*9230*/  ISETP.GE.AND P0, PT, R16, R39, PT ;  /* 0x000000271000720c */ /* 0x002fe20003f06270 */
[----:B--2---:R-:W-:-:S02]  /*9240*/  IMAD R27, R0, R6, RZ ;  /* 0x00000006001b7224 */ /* 0x004fc400078e02ff */
[----:B------:R-:W1:Y:S03]  /*9250*/  SHFL.IDX PT, R0, R26, RZ, 0x1c1f ;  /* 0x001c1fff1a007589 */ /* 0x000e6600000e0000 */
[----:B------:R-:W-:-:S13]  /*9260*/  ISETP.GE.OR P1, PT, R38, R27, P0 ;  /* 0x0000001b2600720c */ /* 0x000fda0000726670 */
[C---:B------:R-:W-:Y:S01]  /*9270*/  @!P1 IMAD.SHL.U32 R5, R16.reuse, 0x2, RZ ;  /* 0x0000000210059824 */ /* 0x040fe200078e00ff */
[----:B------:R-:W-:-:S04]  /*9280*/  @!P1 SHF.L.U64.HI R7, R16, 0x1, R17 ;  /* 0x0000000110079819 */ /* 0x000fc80000010211 */
[----:B---3--:R-:W-:-:S05]  /*9290*/  @!P1 IADD3 R8, P2, R3, R5, RZ ;  /* 0x0000000503089210 */ /* 0x008fca0007f5e0ff */
[----:B-1----:R-:W-:-:S06]  /*92a0*/  @!P1 IMAD.X R9, R0, 0x1, R7, P2 ;  /* 0x0000000100099824 */ /* 0x002fcc00010e0607 */
[----:B------:R-:W2:Y:S01]  /*92b0*/  @!P1 LD.E.128 R8, desc[UR40][R8.64] ;  /* 0x0000002808089980 */ /* 0x000ea2000c101d00 */
[----:B------:R-:W-:-:S05]  /*92c0*/  @!P1 IADD3 R14, P2, R14, R5, RZ ;  /* 0x000000050e0e9210 */ /* 0x000fca0007f5e0ff */
[----:B------:R-:W-:Y:S02]  /*92d0*/  @!P1 IMAD.X R5, R4, 0x1, R7, P2 ;  /* 0x0000000104059824 */ /* 0x000fe400010e0607 */
[----:B------:R-:W-:-:S06]  /*92e0*/  @!P1 IMAD.MOV.U32 R4, RZ, RZ, R14 ;  /* 0x000000ffff049224 */ /* 0x000fcc00078e000e */
[----:B------:R-:W3:Y:S01]  /*92f0*/  @!P1 LD.E.128 R4, desc[UR40][R4.64] ;  /* 0x0000002804049980 */ /* 0x000ee2000c101d00 */
[----:B------:R-:W-:Y:S02]  /*9300*/  CS2R R20, SRZ ;  /* 0x0000000000147805 */ /* 0x000fe4000001ff00 */
[----:B------:R-:W-:Y:S02]  /*9310*/  CS2R R28, SRZ ;  /* 0x00000000001c7805 */ /* 0x000fe4000001ff00 */
[----:B------:R-:W-:Y:S01]  /*9320*/  CS2R R30, SRZ ;  /* 0x00000000001e7805 */ /* 0x000fe2000001ff00 */
[----:B------:R-:W1:Y:S01]  /*9330*/  SHFL.IDX PT, R14, R36, 0x1, 0x1c1f ;  /* 0x003c1f00240e7f89 */ /* 0x000e6200000e0000 */
[----:B------:R-:W-:-:S03]  /*9340*/  CS2R R32, SRZ ;  /* 0x0000000000207805 */ /* 0x000fc6000001ff00 */
[----:B------:R-:W4:Y:S04]  /*9350*/  SHFL.IDX PT, R25, R25, 0x1, 0x1c1f ;  /* 0x003c1f0019197f89 */ /* 0x000f2800000e0000 */
[----:B------:R5:W0:Y:S01]  /*9360*/  SHFL.IDX PT, R24, R35, 0x1, 0x1c1f ;  /* 0x003c1f0023187f89 */ /* 0x000a2200000e0000 */
[----:B--2---:R-:W-:Y:S02]  /*9370*/  @!P1 IMAD.MOV.U32 R21, RZ, RZ, R9 ;  /* 0x000000ffff159224 */ /* 0x004fe400078e0009 */
[----:B------:R-:W-:Y:S02]  /*9380*/  @!P1 IMAD.MOV.U32 R20, RZ, RZ, R8 ;  /* 0x000000ffff149224 */ /* 0x000fe400078e0008 */
[----:B------:R-:W-:Y:S02]  /*9390*/  IMAD.MOV.U32 R3, RZ, RZ, R21 ;  /* 0x000000ffff037224 */ /* 0x000fe400078e0015 */
[----:B------:R-:W-:-:S02]  /*93a0*/  IMAD.MOV.U32 R0, RZ, RZ, R20 ;  /* 0x000000ffff007224 */ /* 0x000fc400078e0014 */
[----:B------:R-:W-:Y:S01]  /*93b0*/  @!P1 IMAD.MOV.U32 R28, RZ, RZ, R10 ;  /* 0x000000ffff1c9224 */ /* 0x000fe200078e000a */
[----:B------:R-:W-:Y:S01]  /*93c0*/  PRMT R49, R3, 0x7610, R49 ;  /* 0x0000761003317816 */ /* 0x000fe20000000031 */
[----:B------:R-:W-:Y:S01]  /*93d0*/  @!P1 IMAD.MOV.U32 R29, RZ, RZ, R11 ;  /* 0x000000ffff1d9224 */ /* 0x000fe200078e000b */
[----:B------:R2:W0:Y:S01]  /*93e0*/  SHFL.IDX PT, R3, R26, 0x1, 0x1c1f ;  /* 0x003c1f001a037f89 */ /* 0x00042200000e0000 */
[----:B------:R-:W-:Y:S01]  /*93f0*/  PRMT R37, R37, 0x5410, R0 ;  /* 0x0000541025257816 */ /* 0x000fe20000000000 */
[----:B------:R-:W-:Y:S02]  /*9400*/  IMAD.MOV.U32 R0, RZ, RZ, R28 ;  /* 0x000000ffff007224 */ /* 0x000fe400078e001c */
[----:B------:R-:W-:Y:S02]  /*9410*/  IMAD.MOV.U32 R8, RZ, RZ, R29 ;  /* 0x000000ffff087224 */ /* 0x000fe400078e001d */
[----:B---3--:R-:W-:Y:S01]  /*9420*/  @!P1 IMAD.MOV.U32 R30, RZ, RZ, R4 ;  /* 0x000000ffff1e9224 */ /* 0x008fe200078e0004 */
[----:B------:R-:W-:Y:S01]  /*9430*/  PRMT R37, R0, 0x7610, R37 ;  /* 0x0000761000257816 */ /* 0x000fe20000000025 */
[----:B------:R-:W-:Y:S01]  /*9440*/  @!P1 IMAD.MOV.U32 R31, RZ, RZ, R5 ;  /* 0x000000ffff1f9224 */ /* 0x000fe200078e0005 */
[----:B-----5:R-:W-:Y:S01]  /*9450*/  PRMT R35, R8, 0x7610, R35 ;  /* 0x0000761008237816 */ /* 0x020fe20000000023 */
[----:B------:R-:W-:Y:S01]  /*9460*/  @!P1 IMAD.MOV.U32 R32, RZ, RZ, R6 ;  /* 0x000000ffff209224 */ /* 0x000fe200078e0006 */
[----:B------:R-:W-:Y:S01]  /*9470*/  MOV R0, R30 ;  /* 0x0000001e00007202 */ /* 0x000fe20000000f00 */
[----:B------:R-:W-:-:S02]  /*9480*/  @!P1 IMAD.MOV.U32 R33, RZ, RZ, R7 ;  /* 0x000000ffff219224 */ /* 0x000fc400078e0007 */
[----:B------:R-:W-:Y:S02]  /*9490*/  IMAD.MOV.U32 R4, RZ, RZ, R31 ;  /* 0x000000ffff047224 */ /* 0x000fe400078e001f */
[----:B------:R-:W-:Y:S02]  /*94a0*/  IMAD.MOV.U32 R5, RZ, RZ, R32 ;  /* 0x000000ffff057224 */ /* 0x000fe400078e0020 */
[----:B------:R-:W-:Y:S01]  /*94b0*/  IMAD.MOV.U32 R6, RZ, RZ, R33 ;  /* 0x000000ffff067224 */ /* 0x000fe200078e0021 */
[----:B------:R-:W-:Y:S02]  /*94c0*/  PRMT R35, R35, 0x5410, R4 ;  /* 0x0000541023237816 */ /* 0x000fe40000000004 */
[----:B------:R-:W-:Y:S02]  /*94d0*/  PRMT R45, R0, 0x5410, R5 ;  /* 0x00005410002d7816 */ /* 0x000fe40000000005 */
[----:B------:R-:W-:Y:S02]  /*94e0*/  CS2R R4, SRZ ;  /* 0x0000000000047805 */ /* 0x000fe4000001ff00 */
[----:B012-4-:R-:W-:-:S07]  /*94f0*/  PRMT R48, R6, 0x7610, R48 ;  /* 0x0000761006307816 */ /* 0x017fce0000000030 */
.L_x_6371:
        /* <DEDUP_REMOVED lines=24> */
.L_x_6114:
[----:B------:R-:W-:Y:S05]  /*9680*/  BSYNC B1 ;  /* 0x0000000000017941 */ /* 0x000fea0003800000 */
.L_x_6113:
[----:B------:R-:W2:Y:S01]  /*9690*/  LDL R3, [R1+0x94] ;  /* 0x0000940001037983 */ /* 0x000ea20000100800 */
[----:B------:R-:W0:Y:S01]  /*96a0*/  SYNCS.PHASECHK.TRANS64.TRYWAIT P1, [R22+URZ+0x32400], R13 ;  /* 0x0324000d160075a7 */ /* 0x000e22000802017f */
[----:B------:R-:W-:Y:S01]  /*96b0*/  VIADD R14, R202, 0x40 ;  /* 0x00000040ca0e7836 */ /* 0x000fe20000000000 */
[----:B------:R-:W-:Y:S01]  /*96c0*/  BSSY B1, `(.L_x_6115) ;  /* 0x0000013000017945 */ /* 0x000fe20003800000 */
[----:B-----5:R-:W-:Y:S02]  /*96d0*/  IMAD.MOV.U32 R12, RZ, RZ, R5 ;  /* 0x000000ffff0c7224 */ /* 0x020fe400078e0005 */
[----:B------:R-:W-:Y:S02]  /*96e0*/  IMAD.MOV.U32 R15, RZ, RZ, R9 ;  /* 0x000000ffff0f7224 */ /* 0x000fe400078e0009 */
[----:B------:R-:W-:Y:S01]  /*96f0*/  IMAD.MOV.U32 R36, RZ, RZ, R11 ;  /* 0x000000ffff247224 */ /* 0x000fe200078e000b */
[----:B------:R-:W-:Y:S01]  /*9700*/  PRMT R56, R56, 0x5410, R12 ;  /* 0x0000541038387816 */ /* 0x000fe2000000000c */
[----:B------:R-:W-:-:S03]  /*9710*/  IMAD.MOV.U32 R12, RZ, RZ, R7 ;  /* 0x000000ffff0c7224 */ /* 0x000fc600078e0007 */
[----:B------:R-:W-:Y:S02]  /*9720*/  PRMT R56, R15, 0x7610, R56 ;  /* 0x000076100f387816 */ /* 0x000fe40000000038 */
[----:B------:R-:W-:Y:S02]  /*9730*/  PRMT R57, R57, 0x5410, R12 ;  /* 0x0000541039397816 */ /* 0x000fe4000000000c */
[----:B--2---:R-:W-:Y:S01]  /*9740*/  VIADDMNMX R27, R27, -R3, 0x80, PT ;  /* 0x000000801b1b7446 */ /* 0x004fe20003800903 */
[----:B------:R-:W-:-:S03]  /*9750*/  IMAD.MOV.U32 R3, RZ, RZ, R4 ;  /* 0x000000ffff037224 */ /* 0x000fc600078e0004 */
[-C--:B------:R-:W-:Y:S02]  /*9760*/  ISETP.GE.OR P2, PT, R202, R27.reuse, P0 ;  /* 0x0000001bca00720c */ /* 0x080fe40000746670 */
[----:B------:R-:W-:Y:S01]  /*9770*/  PRMT R55, R55, 0x5410, R3 ;  /* 0x0000541037377816 */ /* 0x000fe20000000003 */
[----:B------:R-:W-:Y:S01]  /*9780*/  IMAD.MOV.U32 R3, RZ, RZ, R6 ;  /* 0x000000ffff037224 */ /* 0x000fe200078e0006 */
[----:B------:R-:W-:Y:S01]  /*9790*/  ISETP.GE.OR P0, PT, R14, R27, P0 ;  /* 0x0000001b0e00720c */ /* 0x000fe20000706670 */
[----:B------:R-:W-:-:S03]  /*97a0*/  IMAD.MOV.U32 R14, RZ, RZ, R8 ;  /* 0x000000ffff0e7224 */ /* 0x000fc600078e0008 */
[----:B------:R-:W-:Y:S01]  /*97b0*/  PRMT R55, R3, 0x7610, R55 ;  /* 0x0000761003377816 */ /* 0x000fe20000000037 */
[----:B------:R-:W-:Y:S01]  /*97c0*/  IMAD.MOV.U32 R3, RZ, RZ, R10 ;  /* 0x000000ffff037224 */ /* 0x000fe200078e000a */
[----:B------:R-:W-:Y:S01]  /*97d0*/  PRMT R58, R58, 0x5410, R14 ;  /* 0x000054103a3a7816 */ /* 0x000fe2000000000e */
[----:B0-----:R-:W-:Y:S06]  /*97e0*/  @!P1 BRA `(.L_x_6116) ;  /* 0x0000019c00dc9947 */ /* 0x001fec0003800000 */
.L_x_6372:
[----:B------:R-:W-:Y:S05]  /*97f0*/  BSYNC B1 ;  /* 0x0000000000017941 */ /* 0x000fea0003800000 */
.L_x_6115:
[----:B------:R-:W-:Y:S04]  /*9800*/  BSSY B1, `(.L_x_6117) ;  /* 0x000006b000017945 */ /* 0x000fe80003800000 */
[----:B------:R-:W-:Y:S05]  /*9810*/  @P2 BRA `(.L_x_6118) ;  /* 0x0000000400a42947 */ /* 0x000fea0003800000 */
[----:B------:R-:W2:Y:S01]  /*9820*/  LDL R24, [R1+0xbc] ;  /* 0x0000bc0001187983 */ /* 0x000ea20000100800 */
[----:B------:R-:W-:Y:S01]  /*9830*/  IMAD.SHL.U32 R34, R34, 0x40, RZ ;  /* 0x0000004022227824 */ /* 0x000fe200078e00ff */
[----:B------:R-:W-:Y:S01]  /*9840*/  SHF.R.U64 R43, R30, 0x10, R31 ;  /* 0x000000101e2b7819 */ /* 0x000fe2000000121f */
[----:B0-----:R-:W-:Y:S01]  /*9850*/  IMAD.IADD R13, R16, 0x1, R39 ;  /* 0x00000001100d7824 */ /* 0x001fe200078e0227 */
[----:B------:R-:W-:Y:S02]  /*9860*/  SHF.R.U64 R46, R32, 0x10, R33 ;  /* 0x00000010202e7819 */ /* 0x000fe40000001221 */
[----:B------:R-:W-:Y:S02]  /*9870*/  LOP3.LUT R34, R34, 0x1c0, RZ, 0xc0, !PT ;  /* 0x000001c022227812 */ /* 0x000fe400078ec0ff */
[----:B------:R-:W-:Y:S02]  /*9880*/  SHF.R.U64 R40, R20, 0x10, R21 ;  /* 0x0000001014287819 */ /* 0x000fe40000001215 */
[----:B------:R-:W-:-:S02]  /*9890*/  SHF.R.U32.HI R15, RZ, 0x3, R34 ;  /* 0x00000003ff0f7819 */ /* 0x000fc40000011622 */
[C---:B------:R-:W-:Y:S02]  /*98a0*/  LOP3.LUT R14, R34.reuse, 0x38, R13, 0xf8, !PT ;  /* 0x00000038220e7812 */ /* 0x040fe400078ef80d */
[----:B------:R-:W-:Y:S02]  /*98b0*/  LOP3.LUT R12, R34, 0x38, R16, 0xf8, !PT ;  /* 0x00000038220c7812 */ /* 0x000fe400078ef810 */
[-C--:B------:R-:W-:Y:S02]  /*98c0*/  LOP3.LUT R14, R14, R15.reuse, RZ, 0x3c, !PT ;  /* 0x0000000f0e0e7212 */ /* 0x080fe400078e3cff */
[----:B------:R-:W-:Y:S02]  /*98d0*/  LOP3.LUT R12, R12, R15, RZ, 0x3c, !PT ;  /* 0x0000000f0c0c7212 */ /* 0x000fe400078e3cff */
[C---:B------:R-:W-:Y:S02]  /*98e0*/  PRMT R43, R45.reuse, 0x5410, R43 ;  /* 0x000054102d2b7816 */ /* 0x040fe4000000002b */
[----:B------:R-:W-:-:S02]  /*98f0*/  PRMT R46, R45, 0x5432, R46 ;  /* 0x000054322d2e7816 */ /* 0x000fc4000000002e */
[----:B------:R-:W-:Y:S02]  /*9900*/  SHF.R.U32.HI R41, RZ, 0x10, R21 ;  /* 0x00000010ff297819 */ /* 0x000fe40000011615 */
[--C-:B------:R-:W-:Y:S02]  /*9910*/  SHF.R.U64 R20, R28, 0x10, R29.reuse ;  /* 0x000000101c147819 */ /* 0x100fe4000000121d */
[----:B------:R-:W-:Y:S02]  /*9920*/  SHF.R.U32.HI R42, RZ, 0x10, R29 ;  /* 0x00000010ff2a7819 */ /* 0x000fe4000001161d */
[----:B------:R-:W-:Y:S02]  /*9930*/  SHF.R.U32.HI R44, RZ, 0x10, R31 ;  /* 0x00000010ff2c7819 */ /* 0x000fe4000001161f */
[----:B------:R-:W-:Y:S02]  /*9940*/  PRMT R40, R37, 0x5432, R40 ;  /* 0x0000543225287816 */ /* 0x000fe40000000028 */
[----:B------:R-:W-:-:S02]  /*9950*/  SHF.L.U32 R45, R43, 0x10, RZ ;  /* 0x000000102b2d7819 */ /* 0x000fc400000006ff */
[----:B------:R-:W-:Y:S02]  /*9960*/  PRMT R41, R49, 0x5410, R41 ;  /* 0x0000541031297816 */ /* 0x000fe40000000029 */
[----:B------:R-:W-:Y:S02]  /*9970*/  PRMT R37, R37, 0x5410, R20 ;  /* 0x0000541025257816 */ /* 0x000fe40000000014 */
[C---:B------:R-:W-:Y:S02]  /*9980*/  PRMT R42, R35.reuse, 0x5410, R42 ;  /* 0x00005410232a7816 */ /* 0x040fe4000000002a */
[----:B------:R-:W-:Y:S01]  /*9990*/  PRMT R44, R35, 0x5432, R44 ;  /* 0x00005432232c7816 */ /* 0x000fe2000000002c */
[----:B------:R-:W-:Y:S01]  /*99a0*/  IMAD.U32 R35, R40, 0x10000, RZ ;  /* 0x0001000028237824 */ /* 0x000fe200078e00ff */
[----:B------:R-:W-:Y:S02]  /*99b0*/  SHF.R.U32.HI R47, RZ, 0x10, R33 ;  /* 0x00000010ff2f7819 */ /* 0x000fe40000011621 */
[----:B------:R-:W-:-:S02]  /*99c0*/  LOP3.LUT R43, R43, 0xffff0000, RZ, 0xc0, !PT ;  /* 0xffff00002b2b7812 */ /* 0x000fc400078ec0ff */
[----:B------:R-:W-:Y:S01]  /*99d0*/  PRMT R47, R48, 0x5410, R47 ;  /* 0x00005410302f7816 */ /* 0x000fe2000000002f */
[C---:B--2---:R-:W-:Y:S02]  /*99e0*/  IMAD R25, R24.reuse, 0x200, R14 ;  /* 0x0000020018197824 */ /* 0x044fe400078e020e */
        /* <DEDUP_REMOVED lines=11> */
[-C--:B------:R-:W-:Y:S01]  /*9aa0*/  FMUL.FTZ R51, R30, R35.reuse ;  /* 0x000000231e337220 */ /* 0x080fe20000410000 */
[----:B------:R-:W-:Y:S01]  /*9ab0*/  IMAD.U32 R30, R44, 0x10000, RZ ;  /* 0x000100002c1e7824 */ /* 0x000fe200078e00ff */
[----:B------:R-:W-:Y:S01]  /*9ac0*/  LOP3.LUT R12, R12, 0xffff0000, RZ, 0xc0, !PT ;  /* 0xffff00000c0c7812 */ /* 0x000fe200078ec0ff */
[----:B------:R-:W-:Y:S01]  /*9ad0*/  FFMA.FTZ R49, R20, R35, -R49 ;  /* 0x0000002314317223 */ /* 0x000fe20000010831 */
[----:B------:R-:W-:Y:S01]  /*9ae0*/  LOP3.LUT R35, R40, 0xffff0000, RZ, 0xc0, !PT ;  /* 0xffff000028237812 */ /* 0x000fe200078ec0ff */
[----:B------:R-:W-:Y:S01]  /*9af0*/  FFMA.FTZ R51, R20, R45, R51 ;  /* 0x0000002d14337223 */ /* 0x000fe20000010033 */
[----:B------:R-:W-:-:S02]  /*9b00*/  IMAD.U32 R21, R13, 0x10000, RZ ;  /* 0x000100000d157824 */ /* 0x000fc400078e00ff */
[C---:B------:R-:W-:Y:S01]  /*9b10*/  FMUL.FTZ R53, R24.reuse, R43 ;  /* 0x0000002b18357220 */ /* 0x040fe20000410000 */
[----:B------:R-:W-:Y:S02]  /*9b20*/  IMAD.U32 R20, R41, 0x10000, RZ ;  /* 0x0001000029147824 */ /* 0x000fe400078e00ff */
[-C--:B------:R-:W-:Y:S01]  /*9b30*/  FMUL.FTZ R45, R24, R35.reuse ;  /* 0x00000023182d7220 */ /* 0x080fe20000410000 */
[----:B------:R-:W-:Y:S01]  /*9b40*/  FMUL.FTZ R50, R31, R30 ;  /* 0x0000001e1f327220 */ /* 0x000fe20000410000 */
[----:B------:R-:W-:Y:S02]  /*9b50*/  IMAD.U32 R33, R27, 0x10000, RZ ;  /* 0x000100001b217824 */ /* 0x000fe400078e00ff */
[C---:B------:R-:W-:Y:S01]  /*9b60*/  FFMA.FTZ R40, R12.reuse, R35, -R53 ;  /* 0x000000230c287223 */ /* 0x040fe20000010835 */
[----:B------:R-:W-:Y:S02]  /*9b70*/  IMAD.U32 R24, R47, 0x10000, RZ ;  /* 0x000100002f187824 */ /* 0x000fe400078e00ff */
[-C--:B------:R-:W-:Y:S01]  /*9b80*/  FMUL.FTZ R31, R31, R20.reuse ;  /* 0x000000141f1f7220 */ /* 0x080fe20000410000 */
[----:B------:R-:W-:Y:S01]  /*9b90*/  FFMA.FTZ R48, R12, R43, R45 ;  /* 0x0000002b0c307223 */ /* 0x000fe2000001002d */
[----:B------:R-:W-:Y:S01]  /*9ba0*/  FFMA.FTZ R50, R21, R20, -R50 ;  /* 0x0000001415327223 */ /* 0x000fe20000010832 */
[----:B------:R-:W-:-:S02]  /*9bb0*/  IMAD.U32 R29, R15, 0x10000, RZ ;  /* 0x000100000f1d7824 */ /* 0x000fc400078e00ff */
[----:B------:R-:W-:Y:S01]  /*9bc0*/  FMUL.FTZ R52, R33, R24 ;  /* 0x0000001821347220 */ /* 0x000fe20000410000 */
[----:B------:R-:W-:Y:S01]  /*9bd0*/  IMAD.U32 R20, R42, 0x10000, RZ ;  /* 0x000100002a147824 */ /* 0x000fe200078e00ff */
[----:B------:R-:W-:Y:S01]  /*9be0*/  LOP3.LUT R12, R41, 0xffff0000, RZ, 0xc0, !PT ;  /* 0xffff0000290c7812 */ /* 0x000fe200078ec0ff */
[----:B------:R-:W-:Y:S01]  /*9bf0*/  FFMA.FTZ R30, R21, R30, R31 ;  /* 0x0000001e151e7223 */ /* 0x000fe2000001001f */
[----:B------:R-:W-:Y:S01]  /*9c00*/  LOP3.LUT R44, R44, 0xffff0000, RZ, 0xc0, !PT ;  /* 0xffff00002c2c7812 */ /* 0x000fe200078ec0ff */
[-C--:B------:R-:W-:Y:S01]  /*9c10*/  FMUL.FTZ R54, R33, R20.reuse ;  /* 0x0000001421367220 */ /* 0x080fe20000410000 */
[----:B------:R-:W-:Y:S01]  /*9c20*/  LOP3.LUT R13, R13, 0xffff0000, RZ, 0xc0, !PT ;  /* 0xffff00000d0d7812 */ /* 0x000fe200078ec0ff */
[----:B------:R-:W-:Y:S01]  /*9c30*/  FFMA.FTZ R52, R29, R20, -R52 ;  /* 0x000000141d347223 */ /* 0x000fe20000010834 */
[C---:B------:R-:W-:Y:S01]  /*9c40*/  FMUL.FTZ R33, R25.reuse, R12 ;  /* 0x0000000c19217220 */ /* 0x040fe20000410000 */
[----:B------:R-:W-:Y:S01]  /*9c50*/  FMUL.FTZ R20, R25, R44 ;  /* 0x0000002c19147220 */ /* 0x000fe20000410000 */
[----:B------:R-:W-:-:S02]  /*9c60*/  IMAD.U32 R32, R26, 0x10000, RZ ;  /* 0x000100001a207824 */ /* 0x000fc400078e00ff */
[----:B------:R-:W-:Y:S01]  /*9c70*/  FFMA.FTZ R54, R29, R24, R54 ;  /* 0x000000181d367223 */ /* 0x000fe20000010036 */
[----:B------:R-:W-:Y:S02]  /*9c80*/  IMAD.U32 R31, R46, 0x10000, RZ ;  /* 0x000100002e1f7824 */ /* 0x000fe400078e00ff */
[C---:B------:R-:W-:Y:S01]  /*9c90*/  FFMA.FTZ R25, R13.reuse, R12, -R20 ;  /* 0x0000000c0d197223 */ /* 0x040fe20000010814 */
[----:B------:R-:W-:Y:S01]  /*9ca0*/  FFMA.FTZ R33, R13, R44, R33 ;  /* 0x0000002c0d217223 */ /* 0x000fe20000010021 */
[----:B------:R-:W-:Y:S01]  /*9cb0*/  IMAD.U32 R28, R14, 0x10000, RZ ;  /* 0x000100000e1c7824 */ /* 0x000fe200078e00ff */
[----:B------:R-:W-:Y:S01]  /*9cc0*/  LOP3.LUT R26, R26, 0xffff0000, RZ, 0xc0, !PT ;  /* 0xffff00001a1a7812 */ /* 0x000fe200078ec0ff */
[----:B------:R-:W-:Y:S02]  /*9cd0*/  IMAD.U32 R21, R37, 0x10000, RZ ;  /* 0x0001000025157824 */ /* 0x000fe400078e00ff */
[----:B------:R-:W-:Y:S01]  /*9ce0*/  FMUL.FTZ R29, R32, R31 ;  /* 0x0000001f201d7220 */ /* 0x000fe20000410000 */
[----:B------:R-:W-:-:S02]  /*9cf0*/  LOP3.LUT R13, R46, 0xffff0000, RZ, 0xc0, !PT ;  /* 0xffff00002e0d7812 */ /* 0x000fc400078ec0ff */
[----:B------:R-:W-:Y:S01]  /*9d00*/  LOP3.LUT R27, R27, 0xffff0000, RZ, 0xc0, !PT ;  /* 0xffff00001b1b7812 */ /* 0x000fe200078ec0ff */
[-C--:B------:R-:W-:Y:S01]  /*9d10*/  FMUL.FTZ R35, R32, R21.reuse ;  /* 0x0000001520237220 */ /* 0x080fe20000410000 */
[----:B------:R-:W-:Y:S01]  /*9d20*/  LOP3.LUT R12, R47, 0xffff0000, RZ, 0xc0, !PT ;  /* 0xffff00002f0c7812 */ /* 0x000fe200078ec0ff */
[----:B------:R-:W-:Y:S01]  /*9d30*/  FFMA.FTZ R29, R28, R21, -R29 ;  /* 0x000000151c1d7223 */ /* 0x000fe2000001081d */
[----:B------:R-:W-:Y:S01]  /*9d40*/  LOP3.LUT R37, R37, 0xffff0000, RZ, 0xc0, !PT ;  /* 0xffff000025257812 */ /* 0x000fe200078ec0ff */
[----:B------:R-:W-:Y:S01]  /*9d50*/  FMUL.FTZ R21, R26, R13 ;  /* 0x0000000d1a157220 */ /* 0x000fe20000410000 */
[----:B------:R-:W-:Y:S01]  /*9d60*/  LOP3.LUT R42, R42, 0xffff0000, RZ, 0xc0, !PT ;  /* 0xffff00002a2a7812 */ /* 0x000fe200078ec0ff */
[----:B------:R-:W-:Y:S01]  /*9d70*/  FMUL.FTZ R24, R27, R12 ;  /* 0x0000000c1b187220 */ /* 0x000fe20000410000 */
[----:B------:R-:W-:Y:S01]  /*9d80*/  LOP3.LUT R14, R14, 0xffff0000, RZ, 0xc0, !PT ;  /* 0xffff00000e0e7812 */ /* 0x000fe200078ec0ff */
[----:B------:R-:W-:Y:S01]  /*9d90*/  FMUL.FTZ R26, R26, R37 ;  /* 0x000000251a1a7220 */ /* 0x000fe20000410000 */
[----:B------:R-:W-:Y:S01]  /*9da0*/  LOP3.LUT R15, R15, 0xffff0000, RZ, 0xc0, !PT ;  /* 0xffff00000f0f7812 */ /* 0x000fe200078ec0ff */
[-C--:B------:R-:W-:Y:S01]  /*9db0*/  FMUL.FTZ R27, R27, R42.reuse ;  /* 0x0000002a1b1b7220 */ /* 0x080fe20000410000 */
[----:B------:R-:W-:Y:S01]  /*9dc0*/  FFMA.FTZ R35, R28, R31, R35 ;  /* 0x0000001f1c237223 */ /* 0x000fe20000010023 */
        /* <DEDUP_REMOVED lines=14> */
.L_x_6118:
[----:B------:R-:W-:Y:S05]  /*9eb0*/  BSYNC B1 ;  /* 0x0000000000017941 */ /* 0x000fea0003800000 */
.L_x_6117:
[----:B------:R-:W-:Y:S01]  /*9ec0*/  PRMT R20, R36, 0x5410, R3 ;  /* 0x0000541024147816 */ /* 0x000fe20000000003 */
[----:B------:R-:W-:Y:S06]  /*9ed0*/  @P0 BRA `(.L_x_6109) ;  /* 0x0000000400a80947 */ /* 0x000fec0003800000 */
[----:B-1----:R-:W2:Y:S01]  /*9ee0*/  LDL R12, [R1+0xc0] ;  /* 0x0000c000010c7983 */ /* 0x002ea20000100800 */
[C---:B0-----:R-:W-:Y:S02]  /*9ef0*/  VIADD R13, R202.reuse, 0x40 ;  /* 0x00000040ca0d7836 */ /* 0x041fe40000000000 */
        /* <DEDUP_REMOVED lines=11> */
[--C-:B------:R-:W-:Y:S02]  /*9fb0*/  SHF.R.U64 R32, R4, 0x10, R5.reuse ;  /* 0x0000001004207819 */ /* 0x100fe40000001205 */
[----:B------:R-:W-:Y:S02]  /*9fc0*/  PRMT R28, R58, 0x5432, R28 ;  /* 0x000054323a1c7816 */ /* 0x000fe4000000001c */
[----:B------:R-:W-:Y:S02]  /*9fd0*/  PRMT R32, R55, 0x5432, R32 ;  /* 0x0000543237207816 */ /* 0x000fe40000000020 */
[----:B------:R-:W-:-:S02]  /*9fe0*/  SHF.R.U32.HI R34, RZ, 0x10, R5 ;  /* 0x00000010ff227819 */ /* 0x000fc40000011605 */
[--C-:B------:R-:W-:Y:S02]  /*9ff0*/  SHF.R.U64 R30, R10, 0x10, R11.reuse ;  /* 0x000000100a1e7819 */ /* 0x100fe4000000120b */
[----:B------:R-:W-:Y:S02]  /*a000*/  SHF.R.U32.HI R31, RZ, 0x10, R11 ;  /* 0x00000010ff1f7819 */ /* 0x000fe4000001160b */
[----:B------:R-:W-:Y:S01]  /*a010*/  SHF.R.U64 R35, R6, 0x10, R7 ;  /* 0x0000001006237819 */ /* 0x000fe20000001207 */
[----:B------:R-:W-:Y:S01]  /*a020*/  IMAD.U32 R33, R32, 0x10000, RZ ;  /* 0x0001000020217824 */ /* 0x000fe200078e00ff */
[----:B------:R-:W-:Y:S02]  /*a030*/  SHF.R.U32.HI R29, RZ, 0x10, R9 ;  /* 0x00000010ff1d7819 */ /* 0x000fe40000011609 */
[----:B------:R-:W-:Y:S02]  /*a040*/  SHF.R.U32.HI R36, RZ, 0x10, R7 ;  /* 0x00000010ff247819 */ /* 0x000fe40000011607 */
[----:B------:R-:W-:-:S02]  /*a050*/  PRMT R34, R56, 0x5432, R34 ;  /* 0x0000543238227816 */ /* 0x000fc40000000022 */
[C---:B------:R-:W-:Y:S02]  /*a060*/  PRMT R30, R20.reuse, 0x5432, R30 ;  /* 0x00005432141e7816 */ /* 0x040fe4000000001e */
[----:B------:R-:W-:Y:S02]  /*a070*/  PRMT R31, R20, 0x5410, R31 ;  /* 0x00005410141f7816 */ /* 0x000fe4000000001f */
[----:B------:R-:W-:Y:S02]  /*a080*/  PRMT R29, R56, 0x5410, R29 ;  /* 0x00005410381d7816 */ /* 0x000fe4000000001d */
[----:B------:R-:W-:-:S05]  /*a090*/  PRMT R36, R57, 0x5432, R36 ;  /* 0x0000543239247816 */ /* 0x000fca0000000024 */
[----:B------:R-:W-:Y:S01]  /*a0a0*/  IMAD.U32 R38, R36, 0x10000, RZ ;  /* 0x0001000024267824 */ /* 0x000fe200078e00ff */
[----:B------:R-:W-:Y:S02]  /*a0b0*/  LOP3.LUT R32, R32, 0xffff0000, RZ, 0xc0, !PT ;  /* 0xffff000020207812 */ /* 0x000fe400078ec0ff */
[----:B------:R-:W-:Y:S01]  /*a0c0*/  PRMT R35, R55, 0x5410, R35 ;  /* 0x0000541037237816 */ /* 0x000fe20000000023 */
[----:B--2---:R-:W-:-:S04]  /*a0d0*/  IMAD.IADD R3, R12, 0x1, R3 ;  /* 0x000000010c037824 */ /* 0x004fc800078e0203 */
[----:B------:R-:W-:Y:S01]  /*a0e0*/  IMAD R3, R3, 0x2, R22 ;  /* 0x0000000203037824 */ /* 0x000fe200078e0216 */
[----:B---3--:R-:W0:Y:S04]  /*a0f0*/  LDS.128 R12, [R40+0x18400] ;  /* 0x01840000280c7984 */ /* 0x008e280000000c00 */
[----:B------:R-:W1:Y:S01]  /*a100*/  LDS.128 R24, [R3+0x18400] ;  /* 0x0184000003187984 */ /* 0x000e620000000c00 */
[C---:B0-----:R-:W-:Y:S01]  /*a110*/  IMAD.U32 R4, R12.reuse, 0x10000, RZ ;  /* 0x000100000c047824 */ /* 0x041fe200078e00ff */
[----:B------:R-:W-:Y:S01]  /*a120*/  LOP3.LUT R5, R12, 0xffff0000, RZ, 0xc0, !PT ;  /* 0xffff00000c057812 */ /* 0x000fe200078ec0ff */
[C---:B------:R-:W-:Y:S01]  /*a130*/  IMAD.U32 R6, R13.reuse, 0x10000, RZ ;  /* 0x000100000d067824 */ /* 0x040fe200078e00ff */
[----:B------:R-:W-:Y:S01]  /*a140*/  LOP3.LUT R12, R13, 0xffff0000, RZ, 0xc0, !PT ;  /* 0xffff00000d0c7812 */ /* 0x000fe200078ec0ff */
[C---:B-1----:R-:W-:Y:S01]  /*a150*/  IMAD.U32 R10, R24.reuse, 0x10000, RZ ;  /* 0x00010000180a7824 */ /* 0x042fe200078e00ff */
[----:B------:R-:W-:Y:S01]  /*a160*/  LOP3.LUT R11, R24, 0xffff0000, RZ, 0xc0, !PT ;  /* 0xffff0000180b7812 */ /* 0x000fe200078ec0ff */
[C---:B------:R-:W-:Y:S01]  /*a170*/  IMAD.U32 R13, R25.reuse, 0x10000, RZ ;  /* 0x00010000190d7824 */ /* 0x040fe200078e00ff */
[----:B------:R-:W-:Y:S01]  /*a180*/  LOP3.LUT R24, R25, 0xffff0000, RZ, 0xc0, !PT ;  /* 0xffff000019187812 */ /* 0x000fe200078ec0ff */
[----:B------:R-:W-:Y:S01]  /*a190*/  IMAD.U32 R25, R28, 0x10000, RZ ;  /* 0x000100001c197824 */ /* 0x000fe200078e00ff */
[C---:B------:R-:W-:Y:S01]  /*a1a0*/  LOP3.LUT R8, R14.reuse, 0xffff0000, RZ, 0xc0, !PT ;  /* 0xffff00000e087812 */ /* 0x040fe200078ec0ff */
[----:B------:R-:W-:Y:S01]  /*a1b0*/  IMAD.U32 R7, R14, 0x10000, RZ ;  /* 0x000100000e077824 */ /* 0x000fe200078e00ff */
[C---:B------:R-:W-:Y:S01]  /*a1c0*/  LOP3.LUT R14, R15.reuse, 0xffff0000, RZ, 0xc0, !PT ;  /* 0xffff00000f0e7812 */ /* 0x040fe200078ec0ff */
[----:B------:R-:W-:Y:S01]  /*a1d0*/  IMAD.U32 R9, R15, 0x10000, RZ ;  /* 0x000100000f097824 */ /* 0x000fe200078e00ff */
[C---:B------:R-:W-:Y:S01]  /*a1e0*/  LOP3.LUT R20, R26.reuse, 0xffff0000, RZ, 0xc0, !PT ;  /* 0xffff00001a147812 */ /* 0x040fe200078ec0ff */
[----:B------:R-:W-:-:S02]  /*a1f0*/  IMAD.U32 R15, R26, 0x10000, RZ ;  /* 0x000100001a0f7824 */ /* 0x000fc400078e00ff */
[C---:B------:R-:W-:Y:S01]  /*a200*/  FMUL.FTZ R37, R10.reuse, R33 ;  /* 0x000000210a257220 */ /* 0x040fe20000410000 */
[C---:B------:R-:W-:Y:S01]  /*a210*/  IMAD.U32 R21, R27.reuse, 0x10000, RZ ;  /* 0x000100001b157824 */ /* 0x040fe200078e00ff */
[----:B------:R-:W-:Y:S01]  /*a220*/  LOP3.LUT R26, R27, 0xffff0000, RZ, 0xc0, !PT ;  /* 0xffff00001b1a7812 */ /* 0x000fe200078ec0ff */
[-C--:B------:R-:W-:Y:S01]  /*a230*/  FMUL.FTZ R39, R10, R25.reuse ;  /* 0x000000190a277220 */ /* 0x080fe20000410000 */
[----:B------:R-:W-:Y:S02]  /*a240*/  IMAD.U32 R27, R34, 0x10000, RZ ;  /* 0x00010000221b7824 */ /* 0x000fe400078e00ff */
[C---:B------:R-:W-:Y:S01]  /*a250*/  FFMA.FTZ R37, R4.reuse, R25, -R37 ;  /* 0x0000001904257223 */ /* 0x040fe20000010825 */
[----:B------:R-:W-:Y:S02]  /*a260*/  IMAD.U32 R10, R29, 0x10000, RZ ;  /* 0x000100001d0a7824 */ /* 0x000fe400078e00ff */
[----:B------:R-:W-:Y:S01]  /*a270*/  FFMA.FTZ R39, R4, R33, R39 ;  /* 0x0000002104277223 */ /* 0x000fe20000010027 */
[----:B------:R-:W-:Y:S01]  /*a280*/  FMUL.FTZ R25, R13, R27 ;  /* 0x0000001b0d197220 */ /* 0x000fe20000410000 */
[----:B------:R-:W-:Y:S01]  /*a290*/  SHF.L.U32 R4, R31, 0x10, RZ ;  /* 0x000000101f047819 */ /* 0x000fe200000006ff */
[----:B------:R-:W-:-:S02]  /*a2a0*/  FMUL.FTZ R13, R13, R10 ;  /* 0x0000000a0d0d7220 */ /* 0x000fc40000410000 */
[----:B------:R-:W-:Y:S01]  /*a2b0*/  FFMA.FTZ R25, R6, R10, -R25 ;  /* 0x0000000a06197223 */ /* 0x000fe20000010819 */
[C---:B------:R-:W-:Y:S01]  /*a2c0*/  FMUL.FTZ R10, R21.reuse, R38 ;  /* 0x00000026150a7220 */ /* 0x040fe20000410000 */
[-C--:B------:R-:W-:Y:S01]  /*a2d0*/  FMUL.FTZ R33, R21, R4.reuse ;  /* 0x0000000415217220 */ /* 0x080fe20000410000 */
[----:B------:R-:W-:Y:S02]  /*a2e0*/  LOP3.LUT R28, R28, 0xffff0000, RZ, 0xc0, !PT ;  /* 0xffff00001c1c7812 */ /* 0x000fe400078ec0ff */
[C---:B------:R-:W-:Y:S01]  /*a2f0*/  FFMA.FTZ R21, R9.reuse, R4, -R10 ;  /* 0x0000000409157223 */ /* 0x040fe2000001080a */
[----:B------:R-:W-:Y:S01]  /*a300*/  FFMA.FTZ R33, R9, R38, R33 ;  /* 0x0000002609217223 */ /* 0x000fe20000010021 */
[----:B------:R-:W-:Y:S01]  /*a310*/  LOP3.LUT R29, R29, 0xffff0000, RZ, 0xc0, !PT ;  /* 0xffff00001d1d7812 */ /* 0x000fe200078ec0ff */
[C---:B------:R-:W-:Y:S01]  /*a320*/  FMUL.FTZ R4, R11.reuse, R32 ;  /* 0x000000200b047220 */ /* 0x040fe20000410000 */
[----:B------:R-:W-:Y:S01]  /*a330*/  LOP3.LUT R9, R34, 0xffff0000, RZ, 0xc0, !PT ;  /* 0xffff000022097812 */ /* 0x000fe200078ec0ff */
[-C--:B------:R-:W-:Y:S01]  /*a340*/  FMUL.FTZ R10, R11, R28.reuse ;  /* 0x0000001c0b0a7220 */ /* 0x080fe20000410000 */
[----:B------:R-:W-:Y:S01]  /*a350*/  FFMA.FTZ R13, R6, R27, R13 ;  /* 0x0000001b060d7223 */ /* 0x000fe2000001000d */
[----:B------:R-:W-:Y:S01]  /*a360*/  FFMA.FTZ R28, R5, R28, -R4 ;  /* 0x0000001c051c7223 */ /* 0x000fe20000010804 */
[C---:B------:R-:W-:Y:S01]  /*a370*/  FMUL.FTZ R34, R24.reuse, R29 ;  /* 0x0000001d18227220 */ /* 0x040fe20000410000 */
[----:B------:R-:W-:Y:S01]  /*a380*/  FMUL.FTZ R11, R24, R9 ;  /* 0x00000009180b7220 */ /* 0x000fe20000410000 */
[----:B------:R-:W-:-:S02]  /*a390*/  IMAD.U32 R6, R35, 0x10000, RZ ;  /* 0x0001000023067824 */ /* 0x000fc400078e00ff */
[----:B------:R-:W-:Y:S02]  /*a3a0*/  IMAD.U32 R4, R30, 0x10000, RZ ;  /* 0x000100001e047824 */ /* 0x000fe400078e00ff */
[----:B------:R-:W-:Y:S01]  /*a3b0*/  FFMA.FTZ R10, R5, R32, R10 ;  /* 0x00000020050a7223 */ /* 0x000fe2000001000a */
[C---:B------:R-:W-:Y:S01]  /*a3c0*/  FFMA.FTZ R24, R12.reuse, R29, -R11 ;  /* 0x0000001d0c187223 */ /* 0x040fe2000001080b */
[----:B------:R-:W-:Y:S01]  /*a3d0*/  FFMA.FTZ R34, R12, R9, R34 ;  /* 0x000000090c227223 */ /* 0x000fe20000010022 */
[C---:B------:R-:W-:Y:S01]  /*a3e0*/  FMUL.FTZ R32, R15.reuse, R6 ;  /* 0x000000060f207220 */ /* 0x040fe20000410000 */
[-C--:B------:R-:W-:Y:S01]  /*a3f0*/  FMUL.FTZ R12, R15, R4.reuse ;  /* 0x000000040f0c7220 */ /* 0x080fe20000410000 */
[----:B------:R-:W-:Y:S02]  /*a400*/  LOP3.LUT R35, R35, 0xffff0000, RZ, 0xc0, !PT ;  /* 0xffff000023237812 */ /* 0x000fe400078ec0ff */
[----:B------:R-:W-:Y:S02]  /*a410*/  LOP3.LUT R5, R30, 0xffff0000, RZ, 0xc0, !PT ;  /* 0xffff00001e057812 */ /* 0x000fe400078ec0ff */
[----:B------:R-:W-:Y:S01]  /*a420*/  LOP3.LUT R9, R36, 0xffff0000, RZ, 0xc0, !PT ;  /* 0xffff000024097812 */ /* 0x000fe200078ec0ff */
[----:B------:R-:W-:Y:S01]  /*a430*/  FFMA.FTZ R32, R7, R4, -R32 ;  /* 0x0000000407207223 */ /* 0x000fe20000010820 */
        /* <DEDUP_REMOVED lines=20> */
.L_x_6109:
[----:B------:R-:W-:Y:S05]  /*a580*/  BSYNC B0 ;  /* 0x0000000000007941 */ /* 0x000fea0003800000 */
.L_x_6095:
        /* <DEDUP_REMOVED lines=8> */
.L_x_6092:
        /* <DEDUP_REMOVED lines=9> */
.L_x_6119:
[----:B------:R-:W-:Y:S01]  /*a6a0*/  IMAD R14, R18, 0x8, R22 ;  /* 0x00000008120e7824 */ /* 0x000fe200078e0216 */
[----:B------:R-:W-:-:S04]  /*a6b0*/  SHF.L.U32 R9, R204, 0x1f, RZ ;  /* 0x0000001fcc097819 */ /* 0x000fc800000006ff */
[----:B------:R1:W2:Y:S01]  /*a6c0*/  SYNCS.PHASECHK.TRANS64.TRYWAIT P1, [R14+URZ+0x32430], R9 ;  /* 0x032430090e0075a7 */ /* 0x0002a2000802017f */
[----:B------:R-:W-:Y:S05]  /*a6d0*/  @!P0 BRA `(.L_x_6120) ;  /* 0x0000000000048947 */ /* 0x000fea0003800000 */
[----:B------:R-:W-:Y:S01]  /*a6e0*/  BPT.TRAP 0x1 ;  /* 0x000000040000795c */ /* 0x000fe20000300000 */
.L_x_6120:
[----:B------:R-:W-:-:S05]  /*a6f0*/  VIADD R3, R22, 0x1c400 ;  /* 0x0001c40016037836 */ /* 0x000fca0000000000 */
[----:B------:R-:W-:-:S04]  /*a700*/  SHF.R.U32.HI R3, RZ, 0x4, R3 ;  /* 0x00000004ff037819 */ /* 0x000fc80000011603 */
[----:B------:R-:W-:-:S04]  /*a710*/  LOP3.LUT R3, R3, 0x3fff, RZ, 0xc0, !PT ;  /* 0x00003fff03037812 */ /* 0x000fc800078ec0ff */
[----:B------:R-:W-:-:S05]  /*a720*/  LOP3.LUT R3, R3, 0x10000, RZ, 0xfc, !PT ;  /* 0x0001000003037812 */ /* 0x000fca00078efcff */
[----:B------:R3:W-:Y:S01]  /*a730*/  STL [R1+0x88], R3 ;  /* 0x0000880301007387 */ /* 0x0007e20000100800 */
[----:B--2---:R-:W-:Y:S05]  /*a740*/  @P1 BRA `(.L_x_6121) ;  /* 0x0000000000081947 */ /* 0x004fea0003800000 */
[----:B------:R-:W2:Y:S02]  /*a750*/  SYNCS.PHASECHK.TRANS64.TRYWAIT P1, [R14+URZ+0x32430], R9 ;  /* 0x032430090e0075a7 */ /* 0x000ea4000802017f */
[----:B--2---:R-:W-:Y:S05]  /*a760*/  @!P1 BRA `(.L_x_6122) ;  /* 0x0000019000109947 */ /* 0x004fea0003800000 */
.L_x_6121:
[----:B---3--:R-:W3:Y:S01]  /*a770*/  LDL R3, [R1+0x88] ;  /* 0x0000880001037983 */ /* 0x008ee20000100800 */
[----:B------:R-:W-:Y:S01]  /*a780*/  IMAD.MOV.U32 R5, RZ, RZ, 0x40000040 ;  /* 0x40000040ff057424 */ /* 0x000fe200078e00ff */
[----:B------:R-:W-:Y:S05]  /*a790*/  WARPSYNC.ALL ;  /* 0x0000000000007948 */ /* 0x000fea0003800000 */
[C---:B------:R-:W-:Y:S01]  /*a7a0*/  R2UR UR4, R212.reuse ;  /* 0x00000000d40472ca */ /* 0x040fe200000e0000 */
[----:B0-----:R-:W-:Y:S01]  /*a7b0*/  WARPGROUP.ARRIVE ;  /* 0x00000000000079c5 */ /* 0x001fe20000000000 */
[----:B------:R-:W-:Y:S01]  /*a7c0*/  R2UR UR5, R213 ;  /* 0x00000000d50572ca */ /* 0x000fe200000e0000 */
[----:B------:R-:W-:Y:S01]  /*a7d0*/  VIADD R20, R212, 0x2 ;  /* 0x00000002d4147836 */ /* 0x000fe20000000000 */
[----:B------:R-:W-:Y:S01]  /*a7e0*/  R2UR UR7, R5 ;  /* 0x00000000050772ca */ /* 0x000fe200000e0000 */
[----:B------:R-:W-:Y:S01]  /*a7f0*/  IMAD.MOV.U32 R21, RZ, RZ, 0x40000040 ;  /* 0x40000040ff157424 */ /* 0x000fe200078e00ff */
[----:B------:R-:W-:Y:S01]  /*a800*/  BSSY B0, `(.L_x_6123) ;  /* 0x000002a000007945 */ /* 0x000fe20003800000 */
[----:B------:R-:W-:-:S02]  /*a810*/  IMAD.MOV.U32 R7, RZ, RZ, 0x40000040 ;  /* 0x40000040ff077424 */ /* 0x000fc400078e00ff */
[C---:B------:R-:W-:Y:S01]  /*a820*/  VIADD R12, R212.reuse, 0x4 ;  /* 0x00000004d40c7836 */ /* 0x040fe20000000000 */
[----:B------:R0:W-:Y:S01]  /*a830*/  STL.64 [R1+0x80], R20 ;  /* 0x0000801401007387 */ /* 0x0001e20000100a00 */
[----:B------:R-:W-:Y:S02]  /*a840*/  IMAD.MOV.U32 R13, RZ, RZ, 0x40000040 ;  /* 0x40000040ff0d7424 */ /* 0x000fe400078e00ff */
[----:B------:R-:W-:Y:S02]  /*a850*/  VIADD R10, R212, 0x6 ;  /* 0x00000006d40a7836 */ /* 0x000fe40000000000 */
[----:B------:R-:W-:Y:S01]  /*a860*/  IMAD.MOV.U32 R11, RZ, RZ, 0x40000040 ;  /* 0x40000040ff0b7424 */ /* 0x000fe200078e00ff */
[----:B------:R0:W-:Y:S01]  /*a870*/  STL.64 [R1+0x78], R12 ;  /* 0x0000780c01007387 */ /* 0x0001e20000100a00 */
[----:B------:R-:W-:-:S03]  /*a880*/  IMAD.MOV.U32 R5, RZ, RZ, 0x40000040 ;  /* 0x40000040ff057424 */ /* 0x000fc600078e00ff */
[----:B------:R0:W-:Y:S01]  /*a890*/  STL.64 [R1+0x70], R10 ;  /* 0x0000700a01007387 */ /* 0x0001e20000100a00 */
[----:B---3--:R-:W-:Y:S01]  /*a8a0*/  IMAD R4, R18, 0x300, R3 ;  /* 0x0000030012047824 */ /* 0x008fe200078e0203 */
[----:B------:R-:W-:-:S03]  /*a8b0*/  SHF.L.U32 R3, R0, 0x1f, RZ ;  /* 0x0000001f00037819 */ /* 0x000fc600000006ff */
        /* <DEDUP_REMOVED lines=28> */
[----:B------:R-:W3:Y:S02]  /*aa80*/  SYNCS.PHASECHK.TRANS64.TRYWAIT P1, [R22+URZ+0x32410], R3 ;  /* 0x03241003160075a7 */ /* 0x000ee4000802017f */
[----:B0--3--:R-:W-:Y:S05]  /*aa90*/  @!P1 BRA `(.L_x_6124) ;  /* 0x0000018c00589947 */ /* 0x009fea0003800000 */
.L_x_6373:
[----:B------:R-:W-:Y:S05]  /*aaa0*/  BSYNC B0 ;  /* 0x0000000000007941 */ /* 0x000fea0003800000 */
.L_x_6123:
[----:B------:R-:W-:Y:S05]  /*aab0*/  @!P0 BRA `(.L_x_6125) ;  /* 0x0000000000048947 */ /* 0x000fea0003800000 */
[----:B------:R-:W-:Y:S01]  /*aac0*/  BPT.TRAP 0x1 ;  /* 0x000000040000795c */ /* 0x000fe20000300000 */
.L_x_6125:
[----:B------:R3:W4:Y:S01]  /*aad0*/  SYNCS.PHASECHK.TRANS64.TRYWAIT P1, [R14+URZ+0x32450], R9 ;  /* 0x032450090e0075a7 */ /* 0x000722000802017f */
[----:B------:R-:W-:Y:S05]  /*aae0*/  @!P0 BRA `(.L_x_6126) ;  /* 0x0000000000048947 */ /* 0x000fea0003800000 */
[----:B------:R-:W-:Y:S01]  /*aaf0*/  BPT.TRAP 0x1 ;  /* 0x000000040000795c */ /* 0x000fe20000300000 */
.L_x_6126:
[----:B----4-:R-:W-:Y:S05]  /*ab00*/  @P1 BRA `(.L_x_6127) ;  /* 0x0000000000081947 */ /* 0x010fea0003800000 */
[----:B------:R-:W4:Y:S02]  /*ab10*/  SYNCS.PHASECHK.TRANS64.TRYWAIT P1, [R14+URZ+0x32450], R9 ;  /* 0x032450090e0075a7 */ /* 0x000f24000802017f */
[----:B----4-:R-:W-:Y:S05]  /*ab20*/  @!P1 BRA `(.L_x_6128) ;  /* 0x0000018c00489947 */ /* 0x010fea0003800000 */
.L_x_6127:
[----:B------:R-:W-:Y:S05]  /*ab30*/  WARPSYNC.ALL ;  /* 0x0000000000007948 */ /* 0x000fea0003800000 */
[----:B------:R-:W-:Y:S01]  /*ab40*/  R2UR UR39, R22 ;  /* 0x00000000162772ca */ /* 0x000fe200000e0000 */
[----:B------:R-:W-:Y:S01]  /*ab50*/  IMAD.MOV.U32 R7, RZ, RZ, 0xc00 ;  /* 0x00000c00ff077424 */ /* 0x000fe200078e00ff */
[----:B------:R-:W-:Y:S01]  /*ab60*/  LOP3.LUT R4, R72, 0x10000, RZ, 0xfc, !PT ;  /* 0x0001000048047812 */ /* 0x000fe200078efcff */
[----:B------:R-:W-:Y:S01]  /*ab70*/  IMAD.MOV.U32 R5, RZ, RZ, 0x40000040 ;  /* 0x40000040ff057424 */ /* 0x000fe200078e00ff */
[----:B------:R-:W-:Y:S01]  /*ab80*/  WARPGROUP.ARRIVE ;  /* 0x00000000000079c5 */ /* 0x000fe20000000000 */
[----:B------:R-:W-:Y:S01]  /*ab90*/  IMAD.MOV.U32 R85, RZ, RZ, 0x40000040 ;  /* 0x40000040ff557424 */ /* 0x000fe200078e00ff */
[C---:B------:R-:W-:Y:S01]  /*aba0*/  R2UR UR4, R4.reuse ;  /* 0x00000000040472ca */ /* 0x040fe200000e0000 */
[C---:B------:R-:W-:Y:S01]  /*abb0*/  VIADD R84, R4.reuse, 0x2 ;  /* 0x0000000204547836 */ /* 0x040fe20000000000 */
[----:B------:R-:W-:Y:S01]  /*abc0*/  R2UR UR5, R5 ;  /* 0x00000000050572ca */ /* 0x000fe200000e0000 */
[----:B-1234-:R-:W-:Y:S01]  /*abd0*/  IMAD.MOV.U32 R9, RZ, RZ, 0x40000040 ;  /* 0x40000040ff097424 */ /* 0x01efe200078e00ff */
[----:B------:R-:W1:Y:S01]  /*abe0*/  S2R R0, SR_TID.X ;  /* 0x0000000000007919 */ /* 0x000e620000002100 */
[----:B------:R-:W-:-:S02]  /*abf0*/  VIADD R82, R4, 0x4 ;  /* 0x0000000404527836 */ /* 0x000fc40000000000 */
[----:B------:R-:W-:Y:S01]  /*ac00*/  UIADD3 UR39, UR39, 0x400, URZ ;  /* 0x0000040027277890 */ /* 0x000fe2000fffe03f */
[----:B------:R-:W-:Y:S01]  /*ac10*/  IMAD.MOV.U32 R83, RZ, RZ, 0x40000040 ;  /* 0x40000040ff537424 */ /* 0x000fe200078e00ff */
[----:B------:R2:W-:Y:S01]  /*ac20*/  STL.64 [R1+0x68], R84 ;  /* 0x0000685401007387 */ /* 0x0005e20000100a00 */
[C---:B------:R-:W-:Y:S01]  /*ac30*/  VIADD R80, R4.reuse, 0x6 ;  /* 0x0000000604507836 */ /* 0x040fe20000000000 */
[----:B------:R-:W-:Y:S01]  /*ac40*/  USHF.R.U32.HI UR39, URZ, 0x4, UR39 ;  /* 0x000000043f277899 */ /* 0x000fe20008011627 */
[----:B------:R-:W-:Y:S01]  /*ac50*/  IMAD.MOV.U32 R81, RZ, RZ, 0x40000040 ;  /* 0x40000040ff517424 */ /* 0x000fe200078e00ff */
[----:B------:R2:W-:Y:S01]  /*ac60*/  STL.64 [R1+0x60], R82 ;  /* 0x0000605201007387 */ /* 0x0005e20000100a00 */
[C---:B------:R-:W-:Y:S01]  /*ac70*/  VIADD R78, R4.reuse, 0x400 ;  /* 0x00000400044e7836 */ /* 0x040fe20000000000 */
[----:B------:R-:W-:Y:S01]  /*ac80*/  ULOP3.LUT UR39, UR39, 0x3fff, URZ, 0xc0, !UPT ;  /* 0x00003fff27277892 */ /* 0x000fe2000f8ec03f */
[----:B------:R-:W-:Y:S01]  /*ac90*/  IMAD.MOV.U32 R79, RZ, RZ, 0x40000040 ;  /* 0x40000040ff4f7424 */ /* 0x000fe200078e00ff */
[----:B------:R2:W-:Y:S01]  /*aca0*/  STL.64 [R1+0x58], R80 ;  /* 0x0000585001007387 */ /* 0x0005e20000100a00 */
[C---:B------:R-:W-:Y:S01]  /*acb0*/  VIADD R76, R4.reuse, 0x402 ;  /* 0x00000402044c7836 */ /* 0x040fe20000000000 */
[----:B------:R-:W-:Y:S01]  /*acc0*/  ULOP3.LUT UR38, UR39, 0x10000, URZ, 0xfc, !UPT ;  /* 0x0001000027267892 */ /* 0x000fe2000f8efc3f */
[----:B------:R-:W-:Y:S01]  /*acd0*/  IMAD.MOV.U32 R77, RZ, RZ, 0x40000040 ;  /* 0x40000040ff4d7424 */ /* 0x000fe200078e00ff */
[----:B------:R2:W-:Y:S01]  /*ace0*/  STL.64 [R1+0x50], R78 ;  /* 0x0000504e01007387 */ /* 0x0005e20000100a00 */
[----:B------:R-:W-:-:S02]  /*acf0*/  VIADD R74, R4, 0x404 ;  /* 0x00000404044a7836 */ /* 0x000fc40000000000 */
[----:B------:R-:W-:Y:S01]  /*ad00*/  IMAD.MOV.U32 R75, RZ, RZ, 0x40000040 ;  /* 0x40000040ff4b7424 */ /* 0x000fe200078e00ff */
[----:B------:R2:W-:Y:S01]  /*ad10*/  STL.64 [R1+0x48], R76 ;  /* 0x0000484c01007387 */ /* 0x0005e20000100a00 */
[----:B------:R-:W-:Y:S02]  /*ad20*/  IMAD R6, R18, R7, UR38 ;  /* 0x0000002612067e24 */ /* 0x000fe4000f8e0207 */
[----:B------:R-:W-:Y:S01]  /*ad30*/  IMAD.MOV.U32 R7, RZ, RZ, 0x40000040 ;  /* 0x40000040ff077424 */ /* 0x000fe200078e00ff */
[----:B------:R2:W-:Y:S01]  /*ad40*/  STL.64 [R1+0x40], R74 ;  /* 0x0000404a01007387 */ /* 0x0005e20000100a00 */
[C---:B------:R-:W-:Y:S01]  /*ad50*/  VIADD R8, R6.reuse, 0x2 ;  /* 0x0000000206087836 */ /* 0x040fe20000000000 */
[----:B------:R-:W-:Y:S01]  /*ad60*/  R2UR UR6, R6 ;  /* 0x00000000060672ca */ /* 0x000fe200000e0000 */
[----:B------:R-:W-:Y:S01]  /*ad70*/  VIADD R72, R4, 0x406 ;  /* 0x0000040604487836 */ /* 0x000fe20000000000 */
[----:B------:R-:W-:Y:S01]  /*ad80*/  R2UR UR7, R7 ;  /* 0x00000000070772ca */ /* 0x000fe200000e0000 */
[----:B------:R-:W-:-:S02]  /*ad90*/  IMAD.MOV.U32 R73, RZ, RZ, 0x40000040 ;  /* 0x40000040ff497424 */ /* 0x000fc400078e00ff */
[C---:B------:R-:W-:Y:S01]  /*ada0*/  VIADD R220, R4.reuse, 0x800 ;  /* 0x0000080004dc7836 */ /* 0x040fe20000000000 */
[----:B-1----:R-:W-:Y:S01]  /*adb0*/  SHF.R.U32.HI R0, RZ, 0x7, R0 ;  /* 0x00000007ff007819 */ /* 0x002fe20000011600 */
[----:B------:R-:W-:Y:S01]  /*adc0*/  IMAD.MOV.U32 R221, RZ, RZ, 0x40000040 ;  /* 0x40000040ffdd7424 */ /* 0x000fe200078e00ff */
[----:B------:R2:W-:Y:S01]  /*add0*/  STL.64 [R1+0x18], R72 ;  /* 0x0000184801007387 */ /* 0x0005e20000100a00 */
[C---:B------:R-:W-:Y:S02]  /*ade0*/  VIADD R218, R4.reuse, 0x802 ;  /* 0x0000080204da7836 */ /* 0x040fe40000000000 */
[----:B------:R-:W-:Y:S02]  /*adf0*/  IMAD.MOV.U32 R219, RZ, RZ, 0x40000040 ;  /* 0x40000040ffdb7424 */ /* 0x000fe400078e00ff */
[----:B------:R-:W-:Y:S02]  /*ae00*/  VIADD R216, R4, 0x804 ;  /* 0x0000080404d87836 */ /* 0x000fe40000000000 */
[----:B------:R-:W-:Y:S01]  /*ae10*/  HGMMA.64x96x16.F32.BF16 R24, gdesc[UR4], R24, gsb0 ;  /* 0x01600000041879f0 */ /* 0x000fe20008001818 */
[----:B------:R-:W-:Y:S01]  /*ae20*/  R2UR UR4, R84 ;  /* 0x00000000540472ca */ /* 0x000fe200000e0000 */
[----:B------:R-:W-:Y:S01]  /*ae30*/  IMAD.MOV.U32 R217, RZ, RZ, 0x40000040 ;  /* 0x40000040ffd97424 */ /* 0x000fe200078e00ff */
[----:B------:R-:W-:Y:S01]  /*ae40*/  R2UR UR5, R85 ;  /* 0x00000000550572ca */ /* 0x000fe200000e0000 */
[----:B------:R-:W-:Y:S01]  /*ae50*/  VIADD R214, R4, 0x806 ;  /* 0x0000080604d67836 */ /* 0x000fe20000000000 */
[----:B------:R-:W-:Y:S01]  /*ae60*/  R2UR UR6, R8 ;  /* 0x00000000080672ca */ /* 0x000fe200000e0000 */
[----:B------:R-:W-:Y:S01]  /*ae70*/  VIADD R8, R6, 0x4 ;  /* 0x0000000406087836 */ /* 0x000fe20000000000 */
[----:B------:R-:W-:Y:S01]  /*ae80*/  R2UR UR7, R9 ;  /* 0x00000000090772ca */ /* 0x000fe200000e0000 */
[----:B------:R-:W-:Y:S01]  /*ae90*/  IMAD.MOV.U32 R215, RZ, RZ, 0x40000040 ;  /* 0x40000040ffd77424 */ /* 0x000fe200078e00ff */
[----:B------:R-:W-:Y:S01]  /*aea0*/  MOV R9, 0x40000040 ;  /* 0x4000004000097802 */ /* 0x000fe20000000f00 */
[----:B------:R-:W-:-:S02]  /*aeb0*/  VIADD R12, R4, 0xc00 ;  /* 0x00000c00040c7836 */ /* 0x000fc40000000000 */
[----:B------:R-:W-:Y:S02]  /*aec0*/  IMAD.MOV.U32 R13, RZ, RZ, 0x40000040 ;  /* 0x40000040ff0d7424 */ /* 0x000fe400078e00ff */
[----:B------:R-:W-:Y:S02]  /*aed0*/  VIADD R10, R4, 0xc02 ;  /* 0x00000c02040a7836 */ /* 0x000fe40000000000 */
[----:B------:R-:W-:Y:S02]  /*aee0*/  IMAD.MOV.U32 R11, RZ, RZ, 0x40000040 ;  /* 0x40000040ff0b7424 */ /* 0x000fe400078e00ff */
[----:B------:R-:W-:Y:S02]  /*aef0*/  VIADD R20, R6, 0x904 ;  /* 0x0000090406147836 */ /* 0x000fe40000000000 */
[----:B------:R-:W-:Y:S02]  /*af00*/  IMAD.MOV.U32 R21, RZ, RZ, 0x40000040 ;  /* 0x40000040ff157424 */ /* 0x000fe400078e00ff */
[----:B------:R-:W-:Y:S01]  /*af10*/  IMAD.MOV.U32 R7, RZ, RZ, 0x40000040 ;  /* 0x40000040ff077424 */ /* 0x000fe200078e00ff */
[----:B------:R-:W-:-:S02]  /*af20*/  WARPGROUP.DEPBAR.LE gsb0, 0x0 ;  /* 0x00008000000079c5 */ /* 0x000fc40000010000 */
        /* <DEDUP_REMOVED lines=69> */
[----:B------:R-:W-:Y:S01]  /*b380*/  IMAD.MOV.U32 R9, RZ, RZ, 0x40000040 ;  /* 0x40000040ff097424 */ /* 0x000fe200078e00ff */
[----:B------:R-:W-:Y:S01]  /*b390*/  IADD3 R8, R6, 0x604, RZ ;  /* 0x0000060406087810 */ /* 0x000fe20007ffe0ff */
[----:B------:R-:W-:-:S02]  /*b3a0*/  WARPGROUP.DEPBAR.LE gsb0, 0x0 ;  /* 0x00008000000079c5 */ /* 0x000fc40000010000 */
[----:B------:R-:W-:-:S08]  /*b3b0*/  WARPGROUP.ARRIVE ;  /* 0x00000000000079c5 */ /* 0x000fd00000000000 */
        /* <DEDUP_REMOVED lines=37> */
[----:B------:R-:W-:Y:S01]  /*b610*/  R2UR UR6, R20 ;  /* 0x00000000140672ca */ /* 0x000fe200000e0000 */
[----:B------:R-:W-:Y:S01]  /*b620*/  VIADD R20, R6, 0x906 ;  /* 0x0000090606147836 */ /* 0x000fe20000000000 */
[----:B------:R-:W-:Y:S01]  /*b630*/  R2UR UR7, R21 ;  /* 0x00000000150772ca */ /* 0x000fe200000e0000 */
[----:B------:R-:W-:Y:S01]  /*b640*/  VIADD R6, R4, 0xc06 ;  /* 0x00000c0604067836 */ /* 0x000fe20000000000 */
[----:B------:R-:W-:Y:S01]  /*b650*/  R2UR UR4, R8 ;  /* 0x00000000080472ca */ /* 0x000fe200000e0000 */
[----:B------:R-:W-:Y:S01]  /*b660*/  IMAD.MOV.U32 R21, RZ, RZ, 0x40000040 ;  /* 0x40000040ff157424 */ /* 0x000fe200078e00ff */
        /* <DEDUP_REMOVED lines=11> */
[----:B------:R-:W-:Y:S03]  /*b720*/  HGMMA.64x96x16.F32.BF16 R24, gdesc[UR4], R24, gsb0 ;  /* 0x01600000041879f0 */ /* 0x000fe60008001818 */
[----:B------:R-:W-:Y:S02]  /*b730*/  WARPGROUP.DEPBAR.LE gsb0, 0x0 ;  /* 0x00008000000079c5 */ /* 0x000fe40000010000 */
[----:B------:R2:W-:Y:S06]  /*b740*/  BAR.ARV R21, 0x100 ;  /* 0x000400150000751d */ /* 0x0005ec0000002000 */
[----:B------:R-:W-:Y:S05]  /*b750*/  @!P0 BRA `(.L_x_6129) ;  /* 0x0000000000048947 */ /* 0x000fea0003800000 */
[----:B------:R-:W-:Y:S01]  /*b760*/  BPT.TRAP 0x1 ;  /* 0x000000040000795c */ /* 0x000fe20000300000 */
.L_x_6129:
[----:B------:R-:W3:Y:S01]  /*b770*/  LDL R20, [R1+0xc4] ;  /* 0x0000c40001147983 */ /* 0x000ee20000100800 */
[----:B--2---:R-:W1:Y:S01]  /*b780*/  LDC R74, c[0x0][0x448] ;  /* 0x00011200ff4a7b82 */ /* 0x004e620000000800 */
[----:B------:R-:W-:Y:S01]  /*b790*/  ULDC UR4, c[0x0][0xad0] ;  /* 0x0002b40000047ab9 */ /* 0x000fe20000000800 */
[----:B------:R-:W-:Y:S01]  /*b7a0*/  ULDC UR46, c[0x0][0xa80] ;  /* 0x0002a000002e7ab9 */ /* 0x000fe20000000800 */
[----:B------:R-:W3:Y:S04]  /*b7b0*/  LDL R180, [R1+0x94] ;  /* 0x0000940001b47983 */ /* 0x000ee80000100800 */
[----:B------:R-:W2:Y:S01]  /*b7c0*/  LDL R178, [R1+0xb0] ;  /* 0x0000b00001b27983 */ /* 0x000ea20000100800 */
[----:B------:R-:W-:Y:S01]  /*b7d0*/  FMUL.FTZ R73, R35, UR4 ;  /* 0x0000000423497c20 */ /* 0x000fe20008410000 */
[----:B0-----:R-:W-:Y:S01]  /*b7e0*/  FMUL.FTZ R3, R25, UR4 ;  /* 0x0000000419037c20 */ /* 0x001fe20008410000 */
[----:B------:R-:W-:Y:S01]  /*b7f0*/  FMUL.FTZ R25, R26, UR4 ;  /* 0x000000041a197c20 */ /* 0x000fe20008410000 */
[----:B------:R-:W4:Y:S01]  /*b800*/  LDL R78, [R1+0xb4] ;  /* 0x0000b400014e7983 */ /* 0x000f220000100800 */
[----:B------:R-:W-:Y:S01]  /*b810*/  FMUL.FTZ R26, R31, UR4 ;  /* 0x000000041f1a7c20 */ /* 0x000fe20008410000 */
[----:B------:R-:W-:-:S02]  /*b820*/  FMUL.FTZ R31, R33, UR4 ;  /* 0x00000004211f7c20 */ /* 0x000fc40008410000 */
[----:B------:R-:W5:Y:S01]  /*b830*/  LDL R179, [R1+0x8c] ;  /* 0x00008c0001b37983 */ /* 0x000f620000100800 */
[----:B-1----:R-:W-:Y:S01]  /*b840*/  ISETP.NE.AND P5, PT, R74, 0x1, PT ;  /* 0x000000014a00780c */ /* 0x002fe20003fa5270 */
        /* <DEDUP_REMOVED lines=12> */
[----:B------:R-:W1:Y:S07]  /*b910*/  @P5 LDC R35, c[0x0][0x44c] ;  /* 0x00011300ff235b82 */ /* 0x000e6e0000000800 */
[----:B------:R-:W0:Y:S01]  /*b920*/  MUFU.TANH R28, R28 ;  /* 0x0000001c001c7308 */ /* 0x000e220000002400 */
[----:B------:R-:W0:Y:S07]  /*b930*/  @P5 LDC R37, c[0x0][0x450] ;  /* 0x00011400ff255b82 */ /* 0x000e2e0000000800 */
[----:B------:R-:W5:Y:S01]  /*b940*/  MUFU.TANH R72, R72 ;  /* 0x0000004800487308 */ /* 0x000f620000002400 */
[----:B------:R-:W-:-:S07]  /*b950*/  FMUL.FTZ R39, R49, UR4 ;  /* 0x0000000431277c20 */ /* 0x000fce0008410000 */
[----:B------:R-:W5:Y:S01]  /*b960*/  MUFU.TANH R30, R30 ;  /* 0x0000001e001e7308 */ /* 0x000f620000002400 */
[----:B------:R-:W-:-:S07]  /*b970*/  FMUL.FTZ R34, R40, UR4 ;  /* 0x0000000428227c20 */ /* 0x000fce0008410000 */
[----:B------:R-:W5:Y:S01]  /*b980*/  MUFU.TANH R31, R31 ;  /* 0x0000001f001f7308 */ /* 0x000f620000002400 */
[----:B------:R-:W-:Y:S01]  /*b990*/  FMUL.FTZ R74, R38, UR4 ;  /* 0x00000004264a7c20 */ /* 0x000fe20008410000 */
[----:B------:R-:W-:-:S06]  /*b9a0*/  FMUL.FTZ R76, R43, UR4 ;  /* 0x000000042b4c7c20 */ /* 0x000fcc0008410000 */
[----:B------:R-:W5:Y:S01]  /*b9b0*/  MUFU.TANH R32, R32 ;  /* 0x0000002000207308 */ /* 0x000f620000002400 */
[----:B------:R-:W-:-:S07]  /*b9c0*/  FMUL.FTZ R36, R41, UR4 ;  /* 0x0000000429247c20 */ /* 0x000fce0008410000 */
[----:B------:R-:W5:Y:S01]  /*b9d0*/  MUFU.TANH R33, R33 ;  /* 0x0000002100217308 */ /* 0x000f620000002400 */
[----:B------:R-:W-:-:S07]  /*b9e0*/  FMUL.FTZ R77, R42, UR4 ;  /* 0x000000042a4d7c20 */ /* 0x000fce0008410000 */
[----:B------:R-:W5:Y:S01]  /*b9f0*/  MUFU.TANH R34, R34 ;  /* 0x0000002200227308 */ /* 0x000f620000002400 */
[----:B------:R-:W-:-:S07]  /*ba00*/  FMUL.FTZ R41, R48, UR4 ;  /* 0x0000000430297c20 */ /* 0x000fce0008410000 */
[----:B------:R-:W5:Y:S01]  /*ba10*/  MUFU.TANH R36, R36 ;  /* 0x0000002400247308 */ /* 0x000f620000002400 */
[----:B------:R-:W-:-:S07]  /*ba20*/  FMUL.FTZ R40, R52, UR4 ;  /* 0x0000000434287c20 */ /* 0x000fce0008410000 */
[----:B------:R-:W-:Y:S08]  /*ba30*/  MUFU.TANH R41, R41 ;  /* 0x0000002900297308 */ /* 0x000ff00000002400 */
[----:B------:R-:W-:Y:S08]  /*ba40*/  MUFU.TANH R39, R39 ;  /* 0x0000002700277308 */ /* 0x000ff00000002400 */
[----:B------:R-:W-:Y:S01]  /*ba50*/  MUFU.TANH R40, R40 ;  /* 0x0000002800287308 */ /* 0x000fe20000002400 */
[----:B------:R-:W-:Y:S01]  /*ba60*/  FMUL.FTZ R61, R61, UR4 ;  /* 0x000000043d3d7c20 */ /* 0x000fe20008410000 */
[----:B------:R-:W-:-:S06]  /*ba70*/  FMUL.FTZ R52, R64, UR4 ;  /* 0x0000000440347c20 */ /* 0x000fcc0008410000 */
[----:B------:R-:W-:Y:S01]  /*ba80*/  MUFU.TANH R52, R52 ;  /* 0x0000003400347308 */ /* 0x000fe20000002400 */
[----:B------:R-:W-:Y:S01]  /*ba90*/  FMUL.FTZ R69, R69, UR4 ;  /* 0x0000000445457c20 */ /* 0x000fe20008410000 */
[----:B------:R-:W-:Y:S01]  /*baa0*/  FMUL.FTZ R46, R46, UR4 ;  /* 0x000000042e2e7c20 */ /* 0x000fe20008410000 */
[----:B------:R-:W-:Y:S01]  /*bab0*/  FMUL.FTZ R82, R47, UR4 ;  /* 0x000000042f527c20 */ /* 0x000fe20008410000 */
[----:B------:R-:W-:Y:S01]  /*bac0*/  FMUL.FTZ R83, R50, UR4 ;  /* 0x0000000432537c20 */ /* 0x000fe20008410000 */
[----:B------:R-:W-:-:S03]  /*bad0*/  FMUL.FTZ R80, R51, UR4 ;  /* 0x0000000433507c20 */ /* 0x000fc60008410000 */
[----:B------:R-:W-:Y:S08]  /*bae0*/  MUFU.TANH R25, R25 ;  /* 0x0000001900197308 */ /* 0x000ff00000002400 */
[----:B------:R-:W-:Y:S08]  /*baf0*/  MUFU.TANH R15, R15 ;  /* 0x0000000f000f7308 */ /* 0x000ff00000002400 */
[----:B------:R-:W-:Y:S08]  /*bb00*/  MUFU.TANH R27, R27 ;  /* 0x0000001b001b7308 */ /* 0x000ff00000002400 */
[----:B------:R-:W-:Y:S08]  /*bb10*/  MUFU.TANH R26, R26 ;  /* 0x0000001a001a7308 */ /* 0x000ff00000002400 */
[----:B------:R-:W-:Y:S08]  /*bb20*/  MUFU.TANH R29, R29 ;  /* 0x0000001d001d7308 */ /* 0x000ff00000002400 */
[----:B------:R-:W-:Y:S01]  /*bb30*/  MUFU.TANH R73, R73 ;  /* 0x0000004900497308 */ /* 0x000fe20000002400 */
[----:B---3--:R-:W-:-:S04]  /*bb40*/  IMAD.IADD R20, R20, 0x1, R180 ;  /* 0x0000000114147824 */ /* 0x008fc800078e02b4 */
[----:B-1----:R-:W-:-:S05]  /*bb50*/  @P5 IMAD.HI.U32 R24, R20, R35, RZ ;  /* 0x0000002314185227 */ /* 0x002fca00078e00ff */
[----:B0-----:R-:W-:-:S05]  /*bb60*/  @P5 SHF.R.U32.HI R20, RZ, R37, R24 ;  /* 0x00000025ff145219 */ /* 0x001fca0000011618 */
[----:B------:R-:W0:Y:S01]  /*bb70*/  SHFL.IDX PT, R24, R20, RZ, 0x1c1f ;  /* 0x001c1fff14187589 */ /* 0x000e2200000e0000 */
[----:B--2---:R-:W-:-:S05]  /*bb80*/  IMAD R84, R177, -0x60, R178 ;  /* 0xffffffa0b1547824 */ /* 0x004fca00078e02b2 */
[C-C-:B----4-:R-:W-:Y:S02]  /*bb90*/  IADD3 R85, -R78.reuse, 0x61, R84.reuse ;  /* 0x000000614e557810 */ /* 0x150fe40007ffe154 */
[----:B------:R-:W-:-:S03]  /*bba0*/  IADD3 R84, -R78, 0x60, R84 ;  /* 0x000000604e547810 */ /* 0x000fc60007ffe154 */
[----:B-----5:R-:W-:Y:S02]  /*bbb0*/  IMAD.IADD R85, R85, 0x1, -R179 ;  /* 0x0000000155557824 */ /* 0x020fe400078e0ab3 */
[----:B------:R-:W-:Y:S01]  /*bbc0*/  FMUL.FTZ R35, R44, UR4 ;  /* 0x000000042c237c20 */ /* 0x000fe20008410000 */
[----:B------:R-:W-:Y:S02]  /*bbd0*/  FMUL.FTZ R37, R45, UR4 ;  /* 0x000000042d257c20 */ /* 0x000fe40008410000 */
[----:B0-----:R-:W-:-:S04]  /*bbe0*/  VIADDMNMX R24, R24, R85, R84, PT ;  /* 0x0000005518187246 */ /* 0x001fc80003800154 */
[C---:B------:R-:W-:Y:S02]  /*bbf0*/  ISETP.GT.AND P1, PT, R24.reuse, RZ, PT ;  /* 0x000000ff1800720c */ /* 0x040fe40003f24270 */
[C---:B------:R-:W-:Y:S02]  /*bc00*/  ISETP.GT.AND P2, PT, R24.reuse, 0x1, PT ;  /* 0x000000011800780c */ /* 0x040fe40003f44270 */
[----:B------:R-:W-:Y:S02]  /*bc10*/  ISETP.GT.AND P3, PT, R24, 0x8, PT ;  /* 0x000000081800780c */ /* 0x000fe40003f64270 */
[----:B------:R-:W-:Y:S02]  /*bc20*/  FSEL R49, R0, -INF , P1 ;  /* 0xff80000000317808 */ /* 0x000fe40000800000 */
[----:B------:R-:W-:Y:S02]  /*bc30*/  FSEL R44, R3, -INF , P2 ;  /* 0xff800000032c7808 */ /* 0x000fe40001000000 */
[----:B------:R-:W-:-:S02]  /*bc40*/  FSEL R45, R28, -INF , P3 ;  /* 0xff8000001c2d7808 */ /* 0x000fc40001800000 */
[C---:B------:R-:W-:Y:S02]  /*bc50*/  ISETP.GT.AND P1, PT, R24.reuse, 0x9, PT ;  /* 0x000000091800780c */ /* 0x040fe40003f24270 */
[----:B------:R-:W-:Y:S02]  /*bc60*/  FMNMX.FTZ R28, R49, R44, !PT ;  /* 0x0000002c311c7209 */ /* 0x000fe40007810000 */
[----:B------:R-:W-:Y:S02]  /*bc70*/  ISETP.GT.AND P2, PT, R24, 0x10, PT ;  /* 0x000000101800780c */ /* 0x000fe40003f44270 */
[----:B------:R-:W-:Y:S02]  /*bc80*/  FSEL R43, R72, -INF , P1 ;  /* 0xff800000482b7808 */ /* 0x000fe40000800000 */
[----:B------:R-:W-:Y:S01]  /*bc90*/  FMNMX.FTZ R38, R45, R28, !PT ;  /* 0x0000001c2d267209 */ /* 0x000fe20007810000 */
[----:B------:R-:W-:Y:S01]  /*bca0*/  FMUL.FTZ R0, R53, UR4 ;  /* 0x0000000435007c20 */ /* 0x000fe20008410000 */
[----:B------:R-:W-:-:S02]  /*bcb0*/  ISETP.GT.AND P1, PT, R24, 0x11, PT ;  /* 0x000000111800780c */ /* 0x000fc40003f24270 */
        /* <DEDUP_REMOVED lines=8> */
[----:B------:R-:W-:Y:S02]  /*bd40*/  FMNMX.FTZ R53, R42, R53, !PT ;  /* 0x000000352a357209 */ /* 0x000fe40007810000 */
[----:B------:R-:W-:Y:S01]  /*bd50*/  ISETP.GT.AND P2, PT, R24, 0x20, PT ;  /* 0x000000201800780c */ /* 0x000fe20003f44270 */
[----:B------:R-:W1:Y:S01]  /*bd60*/  MUFU.TANH R37, R37 ;  /* 0x0000002500257308 */ /* 0x000e620000002400 */
[----:B------:R-:W-:Y:S02]  /*bd70*/  FSEL R38, R33, -INF , P1 ;  /* 0xff80000021267808 */ /* 0x000fe40000800000 */
[----:B------:R-:W-:Y:S02]  /*bd80*/  FMNMX.FTZ R53, R48, R53, !PT ;  /* 0x0000003530357209 */ /* 0x000fe40007810000 */
[----:B------:R-:W-:-:S02]  /*bd90*/  ISETP.GT.AND P1, PT, R24, 0x21, PT ;  /* 0x000000211800780c */ /* 0x000fc40003f24270 */
[----:B------:R-:W-:Y:S02]  /*bda0*/  FSEL R72, R34, -INF , P2 ;  /* 0xff80000022487808 */ /* 0x000fe40001000000 */
[----:B------:R-:W-:Y:S02]  /*bdb0*/  FMNMX.FTZ R53, R38, R53, !PT ;  /* 0x0000003526357209 */ /* 0x000fe40007810000 */
[----:B------:R-:W-:Y:S02]  /*bdc0*/  ISETP.GT.AND P2, PT, R24, 0x28, PT ;  /* 0x000000281800780c */ /* 0x000fe40003f44270 */
[----:B------:R-:W-:Y:S02]  /*bdd0*/  FSEL R36, R36, -INF , P1 ;  /* 0xff80000024247808 */ /* 0x000fe40000800000 */
[----:B------:R-:W-:Y:S01]  /*bde0*/  FMNMX.FTZ R53, R72, R53, !PT ;  /* 0x0000003548357209 */ /* 0x000fe20007810000 */
[----:B------:R-:W-:Y:S01]  /*bdf0*/  FMUL.FTZ R32, R60, UR4 ;  /* 0x000000043c207c20 */ /* 0x000fe20008410000 */
[----:B------:R-:W-:Y:S01]  /*be00*/  ISETP.GT.AND P1, PT, R24, 0x29, PT ;  /* 0x000000291800780c */ /* 0x000fe20003f24270 */
[----:B------:R-:W-:Y:S01]  /*be10*/  FMUL.FTZ R3, R56, UR4 ;  /* 0x0000000438037c20 */ /* 0x000fe20008410000 */
[----:B0-----:R-:W-:-:S02]  /*be20*/  FSEL R60, R35, -INF , P2 ;  /* 0xff800000233c7808 */ /* 0x001fc40001000000 */
[----:B------:R-:W-:Y:S01]  /*be30*/  FMNMX.FTZ R53, R36, R53, !PT ;  /* 0x0000003524357209 */ /* 0x000fe20007810000 */
[----:B------:R-:W0:Y:S01]  /*be40*/  MUFU.TANH R0, R0 ;  /* 0x0000000000007308 */ /* 0x000e220000002400 */
[----:B------:R-:W-:Y:S01]  /*be50*/  ISETP.GT.AND P2, PT, R24, 0x30, PT ;  /* 0x000000301800780c */ /* 0x000fe20003f44270 */
[----:B------:R-:W-:Y:S01]  /*be60*/  FMUL.FTZ R30, R57, UR4 ;  /* 0x00000004391e7c20 */ /* 0x000fe20008410000 */
[----:B-1----:R-:W-:Y:S02]  /*be70*/  FSEL R34, R37, -INF , P1 ;  /* 0xff80000025227808 */ /* 0x002fe40000800000 */
[----:B------:R-:W-:Y:S02]  /*be80*/  FMNMX.FTZ R53, R60, R53, !PT ;  /* 0x000000353c357209 */ /* 0x000fe40007810000 */
[----:B------:R-:W-:Y:S01]  /*be90*/  ISETP.GT.AND P1, PT, R24, 0x31, PT ;  /* 0x000000311800780c */ /* 0x000fe20003f24270 */
[----:B------:R-:W1:Y:S01]  /*bea0*/  MUFU.TANH R3, R3 ;  /* 0x0000000300037308 */ /* 0x000e620000002400 */
[----:B------:R-:W-:-:S02]  /*beb0*/  FSEL R41, R41, -INF , P2 ;  /* 0xff80000029297808 */ /* 0x000fc40001000000 */
[----:B------:R-:W-:Y:S02]  /*bec0*/  FMNMX.FTZ R56, R34, R53, !PT ;  /* 0x0000003522387209 */ /* 0x000fe40007810000 */
[C---:B------:R-:W-:Y:S02]  /*bed0*/  ISETP.GT.AND P2, PT, R24.reuse, 0x38, PT ;  /* 0x000000381800780c */ /* 0x040fe40003f44270 */
[----:B------:R-:W-:Y:S01]  /*bee0*/  FSEL R33, R39, -INF , P1 ;  /* 0xff80000027217808 */ /* 0x000fe20000800000 */
[----:B------:R-:W2:Y:S01]  /*bef0*/  MUFU.TANH R30, R30 ;  /* 0x0000001e001e7308 */ /* 0x000ea20000002400 */
[----:B------:R-:W-:Y:S02]  /*bf00*/  FMNMX.FTZ R56, R41, R56, !PT ;  /* 0x0000003829387209 */ /* 0x000fe40007810000 */
[----:B------:R-:W-:Y:S02]  /*bf10*/  ISETP.GT.AND P1, PT, R24, 0x39, PT ;  /* 0x000000391800780c */ /* 0x000fe40003f24270 */
[----:B------:R-:W-:-:S02]  /*bf20*/  FSEL R40, R40, -INF , P2 ;  /* 0xff80000028287808 */ /* 0x000fc40001000000 */
[----:B------:R-:W-:Y:S01]  /*bf30*/  FMNMX.FTZ R37, R33, R56, !PT ;  /* 0x0000003821257209 */ /* 0x000fe20007810000 */
[----:B------:R-:W3:Y:S01]  /*bf40*/  MUFU.TANH R32, R32 ;  /* 0x0000002000207308 */ /* 0x000ee20000002400 */
[----:B0-----:R-:W-:Y:S01]  /*bf50*/  FSEL R31, R0, -INF , P1 ;  /* 0xff800000001f7808 */ /* 0x001fe20000800000 */
[----:B------:R-:W-:Y:S01]  /*bf60*/  FMUL.FTZ R53, R65, UR4 ;  /* 0x0000000441357c20 */ /* 0x000fe20008410000 */
[----:B------:R-:W-:Y:S02]  /*bf70*/  ISETP.GT.AND P2, PT, R24, 0x40, PT ;  /* 0x000000401800780c */ /* 0x000fe40003f44270 */
[----:B------:R-:W-:-:S03]  /*bf80*/  FMNMX.FTZ R0, R40, R37, !PT ;  /* 0x0000002528007209 */ /* 0x000fc60007810000 */
[----:B------:R-:W0:Y:S01]  /*bf90*/  MUFU.TANH R35, R61 ;  /* 0x0000003d00237308 */ /* 0x000e220000002400 */
[----:B------:R-:W-:Y:S01]  /*bfa0*/  ISETP.GT.AND P1, PT, R24, 0x41, PT ;  /* 0x000000411800780c */ /* 0x000fe20003f24270 */
[----:B------:R-:W-:Y:S01]  /*bfb0*/  FMUL.FTZ R56, R68, UR4 ;  /* 0x0000000444387c20 */ /* 0x000fe20008410000 */
[----:B-1----:R-:W-:Y:S02]  /*bfc0*/  FSEL R39, R3, -INF , P2 ;  /* 0xff80000003277808 */ /* 0x002fe40001000000 */
[----:B------:R-:W-:-:S03]  /*bfd0*/  FMNMX.FTZ R0, R31, R0, !PT ;  /* 0x000000001f007209 */ /* 0x000fc60007810000 */
[----:B------:R-:W1:Y:S01]  /*bfe0*/  MUFU.TANH R53, R53 ;  /* 0x0000003500357308 */ /* 0x000e620000002400 */
[----:B------:R-:W-:Y:S02]  /*bff0*/  ISETP.GT.AND P2, PT, R24, 0x48, PT ;  /* 0x000000481800780c */ /* 0x000fe40003f44270 */
[----:B--2---:R-:W-:Y:S02]  /*c000*/  FSEL R30, R30, -INF , P1 ;  /* 0xff8000001e1e7808 */ /* 0x004fe40000800000 */
[----:B------:R-:W-:Y:S02]  /*c010*/  FMNMX.FTZ R3, R39, R0, !PT ;  /* 0x0000000027037209 */ /* 0x000fe40007810000 */
[----:B------:R-:W-:Y:S01]  /*c020*/  ISETP.GT.AND P1, PT, R24, 0x49, PT ;  /* 0x000000491800780c */ /* 0x000fe20003f24270 */
[----:B------:R-:W2:Y:S01]  /*c030*/  MUFU.TANH R56, R56 ;  /* 0x0000003800387308 */ /* 0x000ea20000002400 */
[----:B---3--:R-:W-:Y:S02]  /*c040*/  FSEL R37, R32, -INF , P2 ;  /* 0xff80000020257808 */ /* 0x008fe40001000000 */
[----:B------:R-:W-:-:S02]  /*c050*/  FMNMX.FTZ R0, R30, R3, !PT ;  /* 0x000000031e007209 */ /* 0x000fc40007810000 */
[C---:B------:R-:W-:Y:S02]  /*c060*/  ISETP.GT.AND P2, PT, R24.reuse, 0x50, PT ;  /* 0x000000501800780c */ /* 0x040fe40003f44270 */
[----:B0-----:R-:W-:Y:S01]  /*c070*/  FSEL R3, R35, -INF , P1 ;  /* 0xff80000023037808 */ /* 0x001fe20000800000 */
[----:B------:R-:W0:Y:S01]  /*c080*/  MUFU.TANH R32, R69 ;  /* 0x0000004500207308 */ /* 0x000e220000002400 */
[----:B------:R-:W-:Y:S02]  /*c090*/  FMNMX.FTZ R0, R37, R0, !PT ;  /* 0x0000000025007209 */ /* 0x000fe40007810000 */
[----:B------:R-:W-:Y:S02]  /*c0a0*/  ISETP.GT.AND P1, PT, R24, 0x51, PT ;  /* 0x000000511800780c */ /* 0x000fe40003f24270 */
[----:B------:R-:W-:Y:S02]  /*c0b0*/  FSEL R35, R52, -INF , P2 ;  /* 0xff80000034237808 */ /* 0x000fe40001000000 */
[----:B------:R-:W-:-:S02]  /*c0c0*/  FMNMX.FTZ R64, R3, R0, !PT ;  /* 0x0000000003407209 */ /* 0x000fc40007810000 */
[----:B-1----:R-:W-:Y:S02]  /*c0d0*/  FSEL R0, R53, -INF , P1 ;  /* 0xff80000035007808 */ /* 0x002fe40000800000 */
[C---:B------:R-:W-:Y:S02]  /*c0e0*/  ISETP.GT.AND P2, PT, R24.reuse, 0x58, PT ;  /* 0x000000581800780c */ /* 0x040fe40003f44270 */
[----:B------:R-:W-:Y:S02]  /*c0f0*/  FMNMX.FTZ R53, R35, R64, !PT ;  /* 0x0000004023357209 */ /* 0x000fe40007810000 */
[----:B------:R-:W-:Y:S02]  /*c100*/  ISETP.GT.AND P1, PT, R24, 0x59, PT ;  /* 0x000000591800780c */ /* 0x000fe40003f24270 */
[----:B--2---:R-:W-:Y:S02]  /*c110*/  FSEL R24, R56, -INF , P2 ;  /* 0xff80000038187808 */ /* 0x004fe40001000000 */
[----:B------:R-:W-:-:S02]  /*c120*/  FMNMX.FTZ R53, R0, R53, !PT ;  /* 0x0000003500357209 */ /* 0x000fc40007810000 */
[----:B0-----:R-:W-:Y:S02]  /*c130*/  FSEL R32, R32, -INF , P1 ;  /* 0xff80000020207808 */ /* 0x001fe40000800000 */
[----:B------:R-:W-:Y:S01]  /*c140*/  FMNMX.FTZ R53, R24, R53, !PT ;  /* 0x0000003518357209 */ /* 0x000fe20007810000 */
[----:B------:R0:W-:Y:S03]  /*c150*/  MUFU.TANH R52, R46 ;  /* 0x0000002e00347308 */ /* 0x0001e60000002400 */
[----:B0-----:R-:W-:-:S05]  /*c160*/  FMNMX.FTZ R46, R32, R53, !PT ;  /* 0x00000035202e7209 */ /* 0x001fca0007810000 */
[----:B------:R-:W0:Y:S04]  /*c170*/  SHFL.BFLY PT, R47, R46, 0x2, 0x1f ;  /* 0x0c401f002e2f7f89 */ /* 0x000e2800000e0000 */
[----:B------:R-:W1:Y:S01]  /*c180*/  SHFL.IDX PT, R64, R20, 0x1, 0x1c1f ;  /* 0x003c1f0014407f89 */ /* 0x000e6200000e0000 */
[----:B0-----:R-:W-:-:S05]  /*c190*/  FMNMX.FTZ R50, R46, R47, !PT ;  /* 0x0000002f2e327209 */ /* 0x001fca0007810000 */
[----:B------:R-:W0:Y:S01]  /*c1a0*/  SHFL.BFLY PT, R51, R50, 0x1, 0x1f ;  /* 0x0c201f0032337f89 */ /* 0x000e2200000e0000 */
[----:B-1----:R-:W-:Y:S01]  /*c1b0*/  VIADDMNMX R64, R64, R85, R84, PT ;  /* 0x0000005540407246 */ /* 0x002fe20003800154 */
[----:B------:R-:W-:-:S03]  /*c1c0*/  FMUL.FTZ R69, R62, UR4 ;  /* 0x000000043e457c20 */ /* 0x000fc60008410000 */
[C---:B------:R-:W-:Y:S02]  /*c1d0*/  ISETP.GT.AND P1, PT, R64.reuse, RZ, PT ;  /* 0x000000ff4000720c */ /* 0x040fe40003f24270 */
[C---:B------:R-:W-:Y:S01]  /*c1e0*/  ISETP.GT.AND P2, PT, R64.reuse, 0x1, PT ;  /* 0x000000014000780c */ /* 0x040fe20003f44270 */
[----:B------:R-:W-:Y:S01]  /*c1f0*/  FMUL.FTZ R46, R63, UR4 ;  /* 0x000000043f2e7c20 */ /* 0x000fe20008410000 */
[C---:B------:R-:W-:Y:S02]  /*c200*/  ISETP.GT.AND P3, PT, R64.reuse, 0x8, PT ;  /* 0x000000084000780c */ /* 0x040fe40003f64270 */
[----:B------:R-:W-:Y:S02]  /*c210*/  FSEL R63, R25, -INF , P1 ;  /* 0xff800000193f7808 */ /* 0x000fe40000800000 */
[----:B------:R-:W-:Y:S01]  /*c220*/  FSEL R62, R15, -INF , P2 ;  /* 0xff8000000f3e7808 */ /* 0x000fe20001000000 */
[----:B------:R-:W1:Y:S01]  /*c230*/  MUFU.TANH R74, R74 ;  /* 0x0000004a004a7308 */ /* 0x000e620000002400 */
[----:B------:R-:W-:-:S02]  /*c240*/  ISETP.GT.AND P1, PT, R64, 0x9, PT ;  /* 0x000000094000780c */ /* 0x000fc40003f24270 */
[----:B------:R-:W-:Y:S01]  /*c250*/  FSEL R61, R27, -INF , P3 ;  /* 0xff8000001b3d7808 */ /* 0x000fe20001800000 */
[----:B------:R-:W-:Y:S01]  /*c260*/  FMUL.FTZ R68, R59, UR4 ;  /* 0x000000043b447c20 */ /* 0x000fe20008410000 */
[----:B------:R-:W-:Y:S02]  /*c270*/  ISETP.GT.AND P2, PT, R64, 0x10, PT ;  /* 0x000000104000780c */ /* 0x000fe40003f44270 */
[----:B0-----:R-:W-:Y:S02]  /*c280*/  FMNMX.FTZ R20, R50, R51, !PT ;  /* 0x0000003332147209 */ /* 0x001fe40007810000 */
[----:B------:R-:W-:Y:S01]  /*c290*/  FMNMX.FTZ R50, R63, R62, !PT ;  /* 0x0000003e3f327209 */ /* 0x000fe20007810000 */
[----:B------:R-:W0:Y:S01]  /*c2a0*/  MUFU.TANH R75, R75 ;  /* 0x0000004b004b7308 */ /* 0x000e220000002400 */
[----:B------:R-:W-:Y:S02]  /*c2b0*/  FSEL R59, R26, -INF , P1 ;  /* 0xff8000001a3b7808 */ /* 0x000fe40000800000 */
[----:B------:R-:W-:Y:S01]  /*c2c0*/  FMNMX.FTZ R50, R61, R50, !PT ;  /* 0x000000323d327209 */ /* 0x000fe20007810000 */
[----:B------:R-:W-:Y:S01]  /*c2d0*/  FMUL.FTZ R79, R58, UR4 ;  /* 0x000000043a4f7c20 */ /* 0x000fe20008410000 */
[----:B------:R-:W-:-:S02]  /*c2e0*/  ISETP.GT.AND P3, PT, R64, 0x11, PT ;  /* 0x000000114000780c */ /* 0x000fc40003f64270 */
[----:B------:R-:W-:Y:S01]  /*c2f0*/  FSEL R58, R29, -INF , P2 ;  /* 0xff8000001d3a7808 */ /* 0x000fe20001000000 */
[----:B------:R-:W2:Y:S01]  /*c300*/  MUFU.TANH R77, R77 ;  /* 0x0000004d004d7308 */ /* 0x000ea20000002400 */
[----:B------:R-:W-:Y:S02]  /*c310*/  FMNMX.FTZ R15, R59, R50, !PT ;  /* 0x000000323b0f7209 */ /* 0x000fe40007810000 */
[----:B------:R-:W-:Y:S02]  /*c320*/  ISETP.GT.AND P1, PT, R64, 0x18, PT ;  /* 0x000000184000780c */ /* 0x000fe40003f24270 */
[----:B------:R-:W-:Y:S02]  /*c330*/  FSEL R57, R73, -INF , P3 ;  /* 0xff80000049397808 */ /* 0x000fe40001800000 */
[----:B------:R-:W-:Y:S01]  /*c340*/  FMNMX.FTZ R26, R58, R15, !PT ;  /* 0x0000000f3a1a7209 */ /* 0x000fe20007810000 */
[----:B------:R-:W3:Y:S01]  /*c350*/  MUFU.TANH R76, R76 ;  /* 0x0000004c004c7308 */ /* 0x000ee20000002400 */
[----:B------:R-:W-:-:S02]  /*c360*/  ISETP.GT.AND P2, PT, R64, 0x19, PT ;  /* 0x000000194000780c */ /* 0x000fc40003f44270 */
[----:B-1----:R-:W-:Y:S02]  /*c370*/  FSEL R56, R74, -INF , P1 ;  /* 0xff8000004a387808 */ /* 0x002fe40000800000 */
[----:B------:R-:W-:Y:S01]  /*c380*/  FMNMX.FTZ R15, R57, R26, !PT ;  /* 0x0000001a390f7209 */ /* 0x000fe20007810000 */
[----:B------:R-:W-:Y:S01]  /*c390*/  FMUL.FTZ R78, R55, UR4 ;  /* 0x00000004374e7c20 */ /* 0x000fe20008410000 */
[----:B------:R-:W-:Y:S01]  /*c3a0*/  ISETP.GT.AND P1, PT, R64, 0x20, PT ;  /* 0x000000204000780c */ /* 0x000fe20003f24270 */
[----:B------:R-:W1:Y:S01]  /*c3b0*/  MUFU.TANH R82, R82 ;  /* 0x0000005200527308 */ /* 0x000e620000002400 */
[----:B0-----:R-:W-:Y:S02]  /*c3c0*/  FSEL R55, R75, -INF , P2 ;  /* 0xff8000004b377808 */ /* 0x001fe40001000000 */
[----:B------:R-:W-:Y:S01]  /*c3d0*/  FMNMX.FTZ R26, R56, R15, !PT ;  /* 0x0000000f381a7209 */ /* 0x000fe20007810000 */
[----:B------:R-:W-:Y:S01]  /*c3e0*/  FMUL.FTZ R81, R54, UR4 ;  /* 0x0000000436517c20 */ /* 0x000fe20008410000 */
[----:B------:R-:W-:-:S02]  /*c3f0*/  ISETP.GT.AND P2, PT, R64, 0x21, PT ;  /* 0x000000214000780c */ /* 0x000fc40003f44270 */
[----:B--2---:R-:W-:Y:S01]  /*c400*/  FSEL R54, R77, -INF , P1 ;  /* 0xff8000004d367808 */ /* 0x004fe20000800000 */
[----:B------:R-:W0:Y:S01]  /*c410*/  MUFU.TANH R83, R83 ;  /* 0x0000005300537308 */ /* 0x000e220000002400 */
[----:B------:R-:W-:Y:S02]  /*c420*/  FMNMX.FTZ R15, R55, R26, !PT ;  /* 0x0000001a370f7209 */ /* 0x000fe40007810000 */
[----:B------:R-:W-:Y:S02]  /*c430*/  ISETP.GT.AND P1, PT, R64, 0x28, PT ;  /* 0x000000284000780c */ /* 0x000fe40003f24270 */
[----:B---3--:R-:W-:Y:S02]  /*c440*/  FSEL R53, R76, -INF , P2 ;  /* 0xff8000004c357808 */ /* 0x008fe40001000000 */
[----:B------:R-:W-:Y:S01]  /*c450*/  FMNMX.FTZ R26, R54, R15, !PT ;  /* 0x0000000f361a7209 */ /* 0x000fe20007810000 */
[----:B------:R-:W2:Y:S01]  /*c460*/  MUFU.TANH R80, R80 ;  /* 0x0000005000507308 */ /* 0x000ea20000002400 */
[----:B------:R-:W-:-:S02]  /*c470*/  ISETP.GT.AND P2, PT, R64, 0x29, PT ;  /* 0x000000294000780c */ /* 0x000fc40003f44270 */
[----:B------:R-:W-:Y:S02]  /*c480*/  FSEL R52, R52, -INF , P1 ;  /* 0xff80000034347808 */ /* 0x000fe40000800000 */
[----:B------:R-:W-:-:S03]  /*c490*/  FMNMX.FTZ R15, R53, R26, !PT ;  /* 0x0000001a350f7209 */ /* 0x000fc60007810000 */
[----:B------:R-:W3:Y:S01]  /*c4a0*/  MUFU.TANH R81, R81 ;  /* 0x0000005100517308 */ /* 0x000ee20000002400 */
[----:B------:R-:W-:Y:S02]  /*c4b0*/  ISETP.GT.AND P1, PT, R64, 0x30, PT ;  /* 0x000000304000780c */ /* 0x000fe40003f24270 */
[----:B-1----:R-:W-:Y:S02]  /*c4c0*/  FSEL R51, R82, -INF , P2 ;  /* 0xff80000052337808 */ /* 0x002fe40001000000 */
[----:B------:R-:W-:-:S03]  /*c4d0*/  FMNMX.FTZ R26, R52, R15, !PT ;  /* 0x0000000f341a7209 */ /* 0x000fc60007810000 */
[----:B------:R-:W1:Y:S01]  /*c4e0*/  MUFU.TANH R78, R78 ;  /* 0x0000004e004e7308 */ /* 0x000e620000002400 */
[----:B------:R-:W-:Y:S02]  /*c4f0*/  ISETP.GT.AND P2, PT, R64, 0x31, PT ;  /* 0x000000314000780c */ /* 0x000fe40003f44270 */
[----:B0-----:R-:W-:Y:S02]  /*c500*/  FSEL R15, R83, -INF , P1 ;  /* 0xff800000530f7808 */ /* 0x001fe40000800000 */
[----:B------:R-:W-:-:S03]  /*c510*/  FMNMX.FTZ R26, R51, R26, !PT ;  /* 0x0000001a331a7209 */ /* 0x000fc60007810000 */
[----:B------:R-:W0:Y:S01]  /*c520*/  MUFU.TANH R79, R79 ;  /* 0x0000004f004f7308 */ /* 0x000e220000002400 */
[----:B------:R-:W-:Y:S01]  /*c530*/  FMUL.FTZ R47, R66, UR4 ;  /* 0x00000004422f7c20 */ /* 0x000fe20008410000 */
[----:B------:R-:W-:Y:S01]  /*c540*/  FMUL.FTZ R66, R70, UR4 ;  /* 0x0000000446427c20 */ /* 0x000fe20008410000 */
[----:B------:R-:W-:Y:S01]  /*c550*/  ISETP.GT.AND P1, PT, R64, 0x38, PT ;  /* 0x000000384000780c */ /* 0x000fe20003f24270 */
[----:B------:R-:W-:Y:S01]  /*c560*/  FMUL.FTZ R50, R20, UR46 ;  /* 0x0000002e14327c20 */ /* 0x000fe20008410000 */
[----:B--2---:R-:W-:-:S03]  /*c570*/  FSEL R25, R80, -INF , P2 ;  /* 0xff80000050197808 */ /* 0x004fc60001000000 */
[----:B------:R-:W2:Y:S01]  /*c580*/  MUFU.TANH R68, R68 ;  /* 0x0000004400447308 */ /* 0x000ea20000002400 */
[----:B------:R-:W-:Y:S02]  /*c590*/  FMNMX.FTZ R70, R15, R26, !PT ;  /* 0x0000001a0f467209 */ /* 0x000fe40007810000 */
[----:B------:R-:W-:Y:S02]  /*c5a0*/  FSETP.NEU.FTZ.AND P4, PT, R20, -INF , PT ;  /* 0xff8000001400780b */ /* 0x000fe40003f9d000 */
[----:B------:R-:W-:Y:S02]  /*c5b0*/  ISETP.GT.AND P2, PT, R64, 0x39, PT ;  /* 0x000000394000780c */ /* 0x000fe40003f44270 */
[----:B---3--:R-:W-:Y:S01]  /*c5c0*/  FSEL R26, R81, -INF , P1 ;  /* 0xff800000511a7808 */ /* 0x008fe20000800000 */
[----:B------:R-:W3:Y:S01]  /*c5d0*/  MUFU.TANH R69, R69 ;  /* 0x0000004500457308 */ /* 0x000ee20000002400 */
[----:B------:R-:W-:Y:S02]  /*c5e0*/  FMNMX.FTZ R29, R25, R70, !PT ;  /* 0x00000046191d7209 */ /* 0x000fe40007810000 */
[----:B------:R-:W-:Y:S01]  /*c5f0*/  FSEL R50, R50, RZ, P4 ;  /* 0x000000ff32327208 */ /* 0x000fe20002000000 */
[----:B------:R-:W-:Y:S01]  /*c600*/  FMUL.FTZ R65, R67, UR4 ;  /* 0x0000000443417c20 */ /* 0x000fe20008410000 */
[----:B------:R-:W-:-:S02]  /*c610*/  ISETP.GT.AND P1, PT, R64, 0x40, PT ;  /* 0x000000404000780c */ /* 0x000fc40003f24270 */
[----:B-1----:R-:W-:Y:S01]  /*c620*/  FSEL R27, R78, -INF , P2 ;  /* 0xff8000004e1b7808 */ /* 0x002fe20001000000 */
[----:B------:R-:W1:Y:S01]  /*c630*/  MUFU.TANH R46, R46 ;  /* 0x0000002e002e7308 */ /* 0x000e620000002400 */
[----:B------:R-:W-:Y:S01]  /*c640*/  FMNMX.FTZ R70, R26, R29, !PT ;  /* 0x0000001d1a467209 */ /* 0x000fe20007810000 */
[--C-:B------:R-:W-:Y:S01]  /*c650*/  FFMA.FTZ R154, R45, UR46, -R50.reuse ;  /* 0x0000002e2d9a7c23 */ /* 0x100fe20008010832 */
[----:B------:R-:W-:Y:S01]  /*c660*/  FFMA.FTZ R168, R28, UR46, -R50 ;  /* 0x0000002e1ca87c23 */ /* 0x000fe20008010832 */
[----:B------:R-:W-:Y:S02]  /*c670*/  ISETP.GT.AND P2, PT, R64, 0x41, PT ;  /* 0x000000414000780c */ /* 0x000fe40003f44270 */
[----:B0-----:R-:W-:Y:S02]  /*c680*/  FSEL R28, R79, -INF , P1 ;  /* 0xff8000004f1c7808 */ /* 0x001fe40000800000 */
[----:B------:R-:W0:Y:S01]  /*c690*/  MUFU.TANH R47, R47 ;  /* 0x0000002f002f7308 */ /* 0x000e220000002400 */
[----:B------:R-:W-:-:S02]  /*c6a0*/  FMNMX.FTZ R45, R27, R70, !PT ;  /* 0x000000461b2d7209 */ /* 0x000fc40007810000 */
[----:B--2---:R-:W-:Y:S01]  /*c6b0*/  FSEL R29, R68, -INF , P2 ;  /* 0xff800000441d7808 */ /* 0x004fe20001000000 */
[----:B------:R-:W-:Y:S01]  /*c6c0*/  FMUL.FTZ R175, R71, UR4 ;  /* 0x0000000447af7c20 */ /* 0x000fe20008410000 */
[----:B------:R-:W-:-:S03]  /*c6d0*/  ISETP.GT.AND P1, PT, R64, 0x48, PT ;  /* 0x000000484000780c */ /* 0x000fc60003f24270 */
[----:B------:R-:W2:Y:S01]  /*c6e0*/  MUFU.TANH R65, R65 ;  /* 0x0000004100417308 */ /* 0x000ea20000002400 */
[----:B------:R-:W-:Y:S02]  /*c6f0*/  FMNMX.FTZ R68, R28, R45, !PT ;  /* 0x0000002d1c447209 */ /* 0x000fe40007810000 */
[C---:B------:R-:W-:Y:S02]  /*c700*/  ISETP.GT.AND P2, PT, R64.reuse, 0x49, PT ;  /* 0x000000494000780c */ /* 0x040fe40003f44270 */
[----:B---3--:R-:W-:Y:S02]  /*c710*/  FSEL R45, R69, -INF , P1 ;  /* 0xff800000452d7808 */ /* 0x008fe40000800000 */
[----:B------:R-:W-:Y:S01]  /*c720*/  FMNMX.FTZ R68, R29, R68, !PT ;  /* 0x000000441d447209 */ /* 0x000fe20007810000 */
[----:B------:R-:W3:Y:S01]  /*c730*/  MUFU.TANH R66, R66 ;  /* 0x0000004200427308 */ /* 0x000ee20000002400 */
[----:B------:R-:W-:Y:S01]  /*c740*/  FFMA.FTZ R152, R49, UR46, -R50 ;  /* 0x0000002e31987c23 */ /* 0x000fe20008010832 */
[----:B------:R-:W-:-:S02]  /*c750*/  ISETP.GT.AND P1, PT, R64, 0x50, PT ;  /* 0x000000504000780c */ /* 0x000fc40003f24270 */
[----:B-1----:R-:W-:Y:S02]  /*c760*/  FSEL R46, R46, -INF , P2 ;  /* 0xff8000002e2e7808 */ /* 0x002fe40001000000 */
[----:B------:R-:W-:Y:S02]  /*c770*/  FMNMX.FTZ R49, R45, R68, !PT ;  /* 0x000000442d317209 */ /* 0x000fe40007810000 */
[----:B------:R-:W1:Y:S01]  /*c780*/  MUFU.TANH R175, R175 ;  /* 0x000000af00af7308 */ /* 0x000e620000002400 */
[----:B------:R-:W-:Y:S02]  /*c790*/  ISETP.GT.AND P2, PT, R64, 0x51, PT ;  /* 0x000000514000780c */ /* 0x000fe40003f44270 */
[----:B0-----:R-:W-:Y:S02]  /*c7a0*/  FSEL R47, R47, -INF , P1 ;  /* 0xff8000002f2f7808 */ /* 0x001fe40000800000 */
[----:B------:R-:W-:Y:S01]  /*c7b0*/  FMNMX.FTZ R68, R46, R49, !PT ;  /* 0x000000312e447209 */ /* 0x000fe20007810000 */
[----:B------:R-:W-:Y:S01]  /*c7c0*/  FFMA.FTZ R170, R48, UR46, -R50 ;  /* 0x0000002e30aa7c23 */ /* 0x000fe20008010832 */
[----:B--2---:R-:W-:-:S02]  /*c7d0*/  FSEL R48, R65, -INF , P2 ;  /* 0xff80000041307808 */ /* 0x004fc40001000000 */
[C---:B------:R-:W-:Y:S02]  /*c7e0*/  ISETP.GT.AND P1, PT, R64.reuse, 0x58, PT ;  /* 0x000000584000780c */ /* 0x040fe40003f24270 */
[----:B------:R-:W-:Y:S02]  /*c7f0*/  FMNMX.FTZ R65, R47, R68, !PT ;  /* 0x000000442f417209 */ /* 0x000fe40007810000 */
[----:B------:R-:W-:Y:S02]  /*c800*/  ISETP.GT.AND P2, PT, R64, 0x59, PT ;  /* 0x000000594000780c */ /* 0x000fe40003f44270 */
[----:B---3--:R-:W-:Y:S02]  /*c810*/  FSEL R49, R66, -INF , P1 ;  /* 0xff80000042317808 */ /* 0x008fe40000800000 */
[----:B------:R-:W-:Y:S02]  /*c820*/  FMNMX.FTZ R64, R48, R65, !PT ;  /* 0x0000004130407209 */ /* 0x000fe40007810000 */
[----:B-1----:R-:W-:-:S02]  /*c830*/  FSEL R175, R175, -INF , P2 ;  /* 0xff800000afaf7808 */ /* 0x002fc40001000000 */
[----:B------:R-:W-:-:S04]  /*c840*/  FMNMX.FTZ R64, R49, R64, !PT ;  /* 0x0000004031407209 */ /* 0x000fc80007810000 */
[----:B------:R-:W-:-:S05]  /*c850*/  FMNMX.FTZ R64, R175, R64, !PT ;  /* 0x00000040af407209 */ /* 0x000fca0007810000 */
[----:B------:R-:W0:Y:S01]  /*c860*/  SHFL.BFLY PT, R65, R64, 0x2, 0x1f ;  /* 0x0c401f0040417f89 */ /* 0x000e2200000e0000 */
[--C-:B------:R-:W-:Y:S01]  /*c870*/  FFMA.FTZ R162, R40, UR46, -R50.reuse ;  /* 0x0000002e28a27c23 */ /* 0x100fe20008010832 */
[----:B------:R-:W-:Y:S01]  /*c880*/  FFMA.FTZ R160, R41, UR46, -R50 ;  /* 0x0000002e29a07c23 */ /* 0x000fe20008010832 */
[----:B0-----:R-:W-:-:S05]  /*c890*/  FMNMX.FTZ R40, R64, R65, !PT ;  /* 0x0000004140287209 */ /* 0x001fca0007810000 */
[----:B------:R-:W0:Y:S01]  /*c8a0*/  SHFL.BFLY PT, R41, R40, 0x1, 0x1f ;  /* 0x0c201f0028297f89 */ /* 0x000e2200000e0000 */
[--C-:B------:R-:W-:Y:S01]  /*c8b0*/  FFMA.FTZ R166, R60, UR46, -R50.reuse ;  /* 0x0000002e3ca67c23 */ /* 0x100fe20008010832 */
[--C-:B------:R-:W-:Y:S01]  /*c8c0*/  FFMA.FTZ R44, R44, UR46, -R50.reuse ;  /* 0x0000002e2c2c7c23 */ /* 0x100fe20008010832 */
[----:B------:R-:W-:Y:S01]  /*c8d0*/  MUFU.EX2 R152, R152 ;  /* 0x0000009800987308 */ /* 0x000fe20000000800 */
[----:B------:R-:W-:-:S07]  /*c8e0*/  FFMA.FTZ R43, R43, UR46, -R50 ;  /* 0x0000002e2b2b7c23 */ /* 0x000fce0008010832 */
[----:B------:R-:W1:Y:S01]  /*c8f0*/  MUFU.EX2 R44, R44 ;  /* 0x0000002c002c7308 */ /* 0x000e620000000800 */
[----:B0-----:R-:W-:-:S04]  /*c900*/  FMNMX.FTZ R176, R40, R41, !PT ;  /* 0x0000002928b07209 */ /* 0x001fc80007810000 */
[C---:B------:R-:W-:Y:S01]  /*c910*/  FSETP.NEU.FTZ.AND P1, PT, R176.reuse, -INF , PT ;  /* 0xff800000b000780b */ /* 0x040fe20003f3d000 */
[----:B------:R-:W-:-:S05]  /*c920*/  FMUL.FTZ R60, R176, UR46 ;  /* 0x0000002eb03c7c20 */ /* 0x000fca0008410000 */
[----:B------:R-:W-:Y:S01]  /*c930*/  FSEL R60, R60, RZ, P1 ;  /* 0x000000ff3c3c7208 */ /* 0x000fe20000800000 */
[----:B------:R-:W-:Y:S01]  /*c940*/  MUFU.EX2 R154, R154 ;  /* 0x0000009a009a7308 */ /* 0x000fe20000000800 */
[----:B------:R-:W-:-:S03]  /*c950*/  FFMA.FTZ R172, R35, UR46, -R50 ;  /* 0x0000002e23ac7c23 */ /* 0x000fc60008010832 */
[--C-:B------:R-:W-:Y:S01]  /*c960*/  FFMA.FTZ R153, R63, UR46, -R60.reuse ;  /* 0x0000002e3f997c23 */ /* 0x100fe2000801083c */
[----:B------:R-:W-:Y:S01]  /*c970*/  FFMA.FTZ R41, R62, UR46, -R60 ;  /* 0x0000002e3e297c23 */ /* 0x000fe2000801083c */
[--C-:B------:R-:W-:Y:S01]  /*c980*/  FFMA.FTZ R158, R37, UR46, -R50.reuse ;  /* 0x0000002e259e7c23 */ /* 0x100fe20008010832 */
[----:B------:R-:W-:Y:S01]  /*c990*/  FFMA.FTZ R174, R24, UR46, -R50 ;  /* 0x0000002e18ae7c23 */ /* 0x000fe20008010832 */
[----:B------:R-:W-:Y:S01]  /*c9a0*/  MUFU.EX2 R43, R43 ;  /* 0x0000002b002b7308 */ /* 0x000fe20000000800 */
[--C-:B------:R-:W-:Y:S01]  /*c9b0*/  FFMA.FTZ R155, R61, UR46, -R60.reuse ;  /* 0x0000002e3d9b7c23 */ /* 0x100fe2000801083c */
[--C-:B------:R-:W-:Y:S01]  /*c9c0*/  FFMA.FTZ R35, R53, UR46, -R60.reuse ;  /* 0x0000002e35237c23 */ /* 0x100fe2000801083c */
[----:B------:R-:W-:Y:S01]  /*c9d0*/  FFMA.FTZ R37, R55, UR46, -R60 ;  /* 0x0000002e37257c23 */ /* 0x000fe2000801083c */
[----:B------:R-:W-:Y:S02]  /*c9e0*/  VIADD R24, R14, 0x32440 ;  /* 0x000324400e187836 */ /* 0x000fe40000000000 */
[----:B------:R-:W-:Y:S01]  /*c9f0*/  FFMA.FTZ R42, R42, UR46, -R50 ;  /* 0x0000002e2a2a7c23 */ /* 0x000fe20008010832 */
[----:B------:R-:W-:-:S02]  /*ca00*/  IMAD.U32 R53, RZ, RZ, UR37 ;  /* 0x00000025ff357e24 */ /* 0x000fc4000f8e00ff */
[--C-:B------:R-:W-:Y:S01]  /*ca10*/  FFMA.FTZ R55, R25, UR46, -R60.reuse ;  /* 0x0000002e19377c23 */ /* 0x100fe2000801083c */
[----:B------:R-:W-:Y:S01]  /*ca20*/  MUFU.EX2 R153, R153 ;  /* 0x0000009900997308 */ /* 0x000fe20000000800 */
[----:B------:R-:W-:Y:S02]  /*ca30*/  IMAD.MOV.U32 R25, RZ, RZ, 0x40000040 ;  /* 0x40000040ff197424 */ /* 0x000fe400078e00ff */
[----:B------:R-:W-:Y:S01]  /*ca40*/  FFMA.FTZ R40, R59, UR46, -R60 ;  /* 0x0000002e3b287c23 */ /* 0x000fe2000801083c */
[----:B------:R-:W-:Y:S01]  /*ca50*/  ULOP3.LUT UR39, UR39, 0x3000000, URZ, 0xfc, !UPT ;  /* 0x0300000027277892 */ /* 0x000fe2000f8efc3f */
[----:B------:R-:W-:-:S03]  /*ca60*/  PRMT R24, R53, 0x654, R24 ;  /* 0x0000065435187816 */ /* 0x000fc60000000018 */
[----:B------:R-:W0:Y:S01]  /*ca70*/  MUFU.EX2 R41, R41 ;  /* 0x0000002900297308 */ /* 0x000e220000000800 */
[--C-:B------:R-:W-:Y:S01]  /*ca80*/  FFMA.FTZ R171, R56, UR46, -R60.reuse ;  /* 0x0000002e38ab7c23 */ /* 0x100fe2000801083c */
[----:B------:R-:W-:Y:S02]  /*ca90*/  IMAD.MOV.U32 R53, RZ, RZ, 0xc00 ;  /* 0x00000c00ff357424 */ /* 0x000fe400078e00ff */
[--C-:B------:R-:W-:Y:S01]  /*caa0*/  FFMA.FTZ R169, R58, UR46, -R60.reuse ;  /* 0x0000002e3aa97c23 */ /* 0x100fe2000801083c */
[----:B------:R-:W-:-:S03]  /*cab0*/  FFMA.FTZ R56, R51, UR46, -R60 ;  /* 0x0000002e33387c23 */ /* 0x000fc6000801083c */
[----:B------:R-:W2:Y:S01]  /*cac0*/  MUFU.EX2 R168, R168 ;  /* 0x000000a800a87308 */ /* 0x000ea20000000800 */
[----:B------:R-:W-:Y:S01]  /*cad0*/  R2UR UR7, R25 ;  /* 0x00000000190772ca */ /* 0x000fe200000e0000 */
[----:B-1----:R-:W-:Y:S01]  /*cae0*/  FADD.FTZ R25, R152, R44 ;  /* 0x0000002c98197221 */ /* 0x002fe20000010000 */
[--C-:B------:R-:W-:Y:S01]  /*caf0*/  FFMA.FTZ R38, R38, UR46, -R50.reuse ;  /* 0x0000002e26267c23 */ /* 0x100fe20008010832 */
[----:B------:R1:W-:Y:S04]  /*cb00*/  SYNCS.ARRIVE.TRANS64.RED.A1T0 RZ, [R24+URZ], RZ ;  /* 0x000000ff18ff79a7 */ /* 0x0003e8000810043f */
[----:B------:R-:W3:Y:S01]  /*cb10*/  MUFU.EX2 R155, R155 ;  /* 0x0000009b009b7308 */ /* 0x000ee20000000800 */
[--C-:B------:R-:W-:Y:S01]  /*cb20*/  FFMA.FTZ R164, R72, UR46, -R50.reuse ;  /* 0x0000002e48a47c23 */ /* 0x100fe20008010832 */
[--C-:B------:R-:W-:Y:S01]  /*cb30*/  FFMA.FTZ R36, R36, UR46, -R50.reuse ;  /* 0x0000002e24247c23 */ /* 0x100fe20008010832 */
[--C-:B------:R-:W-:Y:S01]  /*cb40*/  FFMA.FTZ R34, R34, UR46, -R50.reuse ;  /* 0x0000002e22227c23 */ /* 0x100fe20008010832 */
[--C-:B------:R-:W-:Y:S01]  /*cb50*/  FFMA.FTZ R33, R33, UR46, -R50.reuse ;  /* 0x0000002e21217c23 */ /* 0x100fe20008010832 */
[----:B------:R-:W-:-:S03]  /*cb60*/  FFMA.FTZ R31, R31, UR46, -R50 ;  /* 0x0000002e1f1f7c23 */ /* 0x000fc60008010832 */
[----:B------:R-:W4:Y:S01]  /*cb70*/  MUFU.EX2 R42, R42 ;  /* 0x0000002a002a7308 */ /* 0x000f220000000800 */
[--C-:B------:R-:W-:Y:S01]  /*cb80*/  FFMA.FTZ R156, R39, UR46, -R50.reuse ;  /* 0x0000002e279c7c23 */ /* 0x100fe20008010832 */
[--C-:B------:R-:W-:Y:S01]  /*cb90*/  FFMA.FTZ R30, R30, UR46, -R50.reuse ;  /* 0x0000002e1e1e7c23 */ /* 0x100fe20008010832 */
[--C-:B------:R-:W-:Y:S01]  /*cba0*/  FFMA.FTZ R3, R3, UR46, -R50.reuse ;  /* 0x0000002e03037c23 */ /* 0x100fe20008010832 */
[--C-:B------:R-:W-:Y:S01]  /*cbb0*/  FFMA.FTZ R0, R0, UR46, -R50.reuse ;  /* 0x0000002e00007c23 */ /* 0x100fe20008010832 */
[----:B------:R-:W-:Y:S01]  /*cbc0*/  FFMA.FTZ R32, R32, UR46, -R50 ;  /* 0x0000002e20207c23 */ /* 0x000fe20008010832 */
[----:B-1----:R-:W-:Y:S02]  /*cbd0*/  IMAD R24, R18, R53, UR39 ;  /* 0x0000002712187e24 */ /* 0x002fe4000f8e0235 */
[----:B------:R-:W1:Y:S01]  /*cbe0*/  MUFU.EX2 R40, R40 ;  /* 0x0000002800287308 */ /* 0x000e620000000800 */
[--C-:B------:R-:W-:Y:S01]  /*cbf0*/  FFMA.FTZ R39, R57, UR46, -R60.reuse ;  /* 0x0000002e39277c23 */ /* 0x100fe2000801083c */
[--C-:B------:R-:W-:Y:S01]  /*cc00*/  FFMA.FTZ R165, R54, UR46, -R60.reuse ;  /* 0x0000002e36a57c23 */ /* 0x100fe2000801083c */
[--C-:B------:R-:W-:Y:S01]  /*cc10*/  FFMA.FTZ R163, R26, UR46, -R60.reuse ;  /* 0x0000002e1aa37c23 */ /* 0x100fe2000801083c */
[----:B------:R-:W-:Y:S01]  /*cc20*/  FFMA.FTZ R54, R27, UR46, -R60 ;  /* 0x0000002e1b367c23 */ /* 0x000fe2000801083c */
[----:B------:R-:W-:-:S03]  /*cc30*/  VIADD R26, R24, 0x80 ;  /* 0x00000080181a7836 */ /* 0x000fc60000000000 */
[----:B------:R-:W5:Y:S01]  /*cc40*/  MUFU.EX2 R170, R170 ;  /* 0x000000aa00aa7308 */ /* 0x000f620000000800 */
[----:B------:R-:W-:Y:S01]  /*cc50*/  FFMA.FTZ R53, R29, UR46, -R60 ;  /* 0x0000002e1d357c23 */ /* 0x000fe2000801083c */
[----:B------:R-:W-:-:S06]  /*cc60*/  MOV R27, 0x40000040 ;  /* 0x40000040001b7802 */ /* 0x000fcc0000000f00 */
[----:B------:R2:W-:Y:S01]  /*cc70*/  MUFU.EX2 R50, R56 ;  /* 0x0000003800327308 */ /* 0x0005e20000000800 */
[----:B------:R-:W-:Y:S01]  /*cc80*/  FFMA.FTZ R51, R46, UR46, -R60 ;  /* 0x0000002e2e337c23 */ /* 0x000fe2000801083c */
[----:B0-----:R-:W-:-:S06]  /*cc90*/  FADD.FTZ R46, R153, R41 ;  /* 0x00000029992e7221 */ /* 0x001fcc0000010000 */
[----:B------:R-:W0:Y:S01]  /*cca0*/  MUFU.EX2 R169, R169 ;  /* 0x000000a900a97308 */ /* 0x000e220000000800 */
[----:B--2---:R-:W-:Y:S01]  /*ccb0*/  FADD.FTZ R56, R154, R25 ;  /* 0x000000199a387221 */ /* 0x004fe20000010000 */
[----:B------:R-:W-:-:S03]  /*ccc0*/  R2UR UR10, R26 ;  /* 0x000000001a0a72ca */ /* 0x000fc600000e0000 */
[----:B------:R-:W-:-:S03]  /*ccd0*/  FADD.FTZ R29, R43, R56 ;  /* 0x000000382b1d7221 */ /* 0x000fc60000010000 */
[----:B------:R-:W2:Y:S01]  /*cce0*/  MUFU.EX2 R38, R38 ;  /* 0x0000002600267308 */ /* 0x000ea20000000800 */
[C---:B------:R-:W-:Y:S01]  /*ccf0*/  R2UR UR11, R27.reuse ;  /* 0x000000001b0b72ca */ /* 0x040fe200000e0000 */
[----:B------:R-:W-:Y:S01]  /*cd00*/  VIADD R26, R24, 0x100 ;  /* 0x00000100181a7836 */ /* 0x000fe20000000000 */
[----:B------:R-:W-:Y:S01]  /*cd10*/  R2UR UR15, R27 ;  /* 0x000000001b0f72ca */ /* 0x000fe200000e0000 */
[----:B------:R-:W-:-:S04]  /*cd20*/  FADD.FTZ R27, R168, R29 ;  /* 0x0000001da81b7221 */ /* 0x000fc80000010000 */
[----:B------:R-:W2:Y:S01]  /*cd30*/  MUFU.EX2 R39, R39 ;  /* 0x0000002700277308 */ /* 0x000ea20000000800 */
[----:B---3--:R-:W-:Y:S01]  /*cd40*/  FADD.FTZ R25, R155, R46 ;  /* 0x0000002e9b197221 */ /* 0x008fe20000010000 */
[----:B------:R-:W-:Y:S01]  /*cd50*/  FFMA.FTZ R157, R28, UR46, -R60 ;  /* 0x0000002e1c9d7c23 */ /* 0x000fe2000801083c */
[----:B------:R-:W-:Y:S02]  /*cd60*/  VIADD R28, R24, 0x180 ;  /* 0x00000180181c7836 */ /* 0x000fe40000000000 */
[----:B----4-:R-:W-:-:S03]  /*cd70*/  FADD.FTZ R27, R42, R27 ;  /* 0x0000001b2a1b7221 */ /* 0x010fc60000010000 */
[----:B------:R-:W3:Y:S01]  /*cd80*/  MUFU.EX2 R171, R171 ;  /* 0x000000ab00ab7308 */ /* 0x000ee20000000800 */
[----:B------:R-:W-:Y:S01]  /*cd90*/  R2UR UR14, R26 ;  /* 0x000000001a0e72ca */ /* 0x000fe200000e0000 */
[----:B-1----:R-:W-:-:S06]  /*cda0*/  FADD.FTZ R26, R40, R25 ;  /* 0x00000019281a7221 */ /* 0x002fcc0000010000 */
[----:B------:R-:W1:Y:S01]  /*cdb0*/  MUFU.EX2 R164, R164 ;  /* 0x000000a400a47308 */ /* 0x000e620000000800 */
[----:B-----5:R-:W-:Y:S01]  /*cdc0*/  FADD.FTZ R27, R170, R27 ;  /* 0x0000001baa1b7221 */ /* 0x020fe20000010000 */
[----:B------:R-:W-:Y:S01]  /*cdd0*/  R2UR UR18, R28 ;  /* 0x000000001c1272ca */ /* 0x000fe200000e0000 */
[----:B0-----:R-:W-:-:S05]  /*cde0*/  FADD.FTZ R28, R169, R26 ;  /* 0x0000001aa91c7221 */ /* 0x001fca0000010000 */
[----:B------:R-:W0:Y:S01]  /*cdf0*/  MUFU.EX2 R37, R37 ;  /* 0x0000002500257308 */ /* 0x000e220000000800 */
[----:B------:R-:W-:Y:S01]  /*ce00*/  FFMA.FTZ R167, R52, UR46, -R60 ;  /* 0x0000002e34a77c23 */ /* 0x000fe2000801083c */
[----:B--2---:R-:W-:-:S06]  /*ce10*/  FADD.FTZ R25, R38, R27 ;  /* 0x0000001b26197221 */ /* 0x004fcc0000010000 */
[----:B------:R-:W2:Y:S01]  /*ce20*/  MUFU.EX2 R36, R36 ;  /* 0x0000002400247308 */ /* 0x000ea20000000800 */
[----:B------:R-:W-:Y:S02]  /*ce30*/  IMAD.MOV.U32 R27, RZ, RZ, 0x40000040 ;  /* 0x40000040ff1b7424 */ /* 0x000fe400078e00ff */
[----:B------:R-:W-:-:S05]  /*ce40*/  FADD.FTZ R28, R39, R28 ;  /* 0x0000001c271c7221 */ /* 0x000fca0000010000 */
[----:B------:R-:W4:Y:S08]  /*ce50*/  MUFU.EX2 R165, R165 ;  /* 0x000000a500a57308 */ /* 0x000f300000000800 */
[----:B------:R-:W5:Y:S01]  /*ce60*/  MUFU.EX2 R166, R166 ;  /* 0x000000a600a67308 */ /* 0x000f620000000800 */
[----:B---3--:R-:W-:Y:S01]  /*ce70*/  FADD.FTZ R28, R171, R28 ;  /* 0x0000001cab1c7221 */ /* 0x008fe20000010000 */
[----:B------:R-:W-:-:S06]  /*ce80*/  R2UR UR23, R27 ;  /* 0x000000001b1772ca */ /* 0x000fcc00000e0000 */
[----:B------:R-:W3:Y:S01]  /*ce90*/  MUFU.EX2 R35, R35 ;  /* 0x0000002300237308 */ /* 0x000ee20000000800 */
[----:B------:R-:W-:Y:S01]  /*cea0*/  FFMA.FTZ R161, R15, UR46, -R60 ;  /* 0x0000002e0fa17c23 */ /* 0x000fe2000801083c */
[----:B-1----:R-:W-:-:S06]  /*ceb0*/  FADD.FTZ R27, R164, R25 ;  /* 0x00000019a41b7221 */ /* 0x002fcc0000010000 */
[----:B------:R-:W1:Y:S01]  /*cec0*/  MUFU.EX2 R34, R34 ;  /* 0x0000002200227308 */ /* 0x000e620000000800 */
[----:B0-----:R-:W-:Y:S01]  /*ced0*/  FADD.FTZ R28, R37, R28 ;  /* 0x0000001c251c7221 */ /* 0x001fe20000010000 */
[----:B--2---:R-:W-:-:S06]  /*cee0*/  FADD.FTZ R27, R36, R27 ;  /* 0x0000001b241b7221 */ /* 0x004fcc0000010000 */
[----:B------:R-:W0:Y:S08]  /*cef0*/  MUFU.EX2 R167, R167 ;  /* 0x000000a700a77308 */ /* 0x000e300000000800 */
[----:B------:R-:W2:Y:S01]  /*cf00*/  MUFU.EX2 R160, R160 ;  /* 0x000000a000a07308 */ /* 0x000ea20000000800 */
[----:B----4-:R-:W-:Y:S01]  /*cf10*/  FADD.FTZ R28, R165, R28 ;  /* 0x0000001ca51c7221 */ /* 0x010fe20000010000 */
[----:B-----5:R-:W-:-:S06]  /*cf20*/  FADD.FTZ R27, R166, R27 ;  /* 0x0000001ba61b7221 */ /* 0x020fcc0000010000 */
[----:B------:R-:W4:Y:S01]  /*cf30*/  MUFU.EX2 R33, R33 ;  /* 0x0000002100217308 */ /* 0x000f220000000800 */
[----:B------:R-:W-:Y:S01]  /*cf40*/  FFMA.FTZ R52, R45, UR46, -R60 ;  /* 0x0000002e2d347c23 */ /* 0x000fe2000801083c */
[----:B------:R-:W-:Y:S02]  /*cf50*/  IMAD.MOV.U32 R25, RZ, RZ, 0x40000040 ;  /* 0x40000040ff197424 */ /* 0x000fe400078e00ff */
[----:B---3--:R-:W-:Y:S01]  /*cf60*/  FADD.FTZ R28, R35, R28 ;  /* 0x0000001c231c7221 */ /* 0x008fe20000010000 */
[----:B------:R-:W-:-:S03]  /*cf70*/  VIADD R26, R24, 0x200 ;  /* 0x00000200181a7836 */ /* 0x000fc60000000000 */
[----:B------:R-:W3:Y:S01]  /*cf80*/  MUFU.EX2 R161, R161 ;  /* 0x000000a100a17308 */ /* 0x000ee20000000800 */
[----:B------:R-:W-:Y:S01]  /*cf90*/  R2UR UR6, R24 ;  /* 0x00000000180672ca */ /* 0x000fe200000e0000 */
[----:B-1----:R-:W-:-:S06]  /*cfa0*/  FADD.FTZ R27, R34, R27 ;  /* 0x0000001b221b7221 */ /* 0x002fcc0000010000 */
[----:B------:R-:W1:Y:S01]  /*cfb0*/  MUFU.EX2 R162, R162 ;  /* 0x000000a200a27308 */ /* 0x000e620000000800 */
[----:B------:R-:W-:Y:S01]  /*cfc0*/  VIADD R24, R24, 0x280 ;  /* 0x0000028018187836 */ /* 0x000fe20000000000 */
[----:B------:R-:W-:Y:S01]  /*cfd0*/  R2UR UR27, R25 ;  /* 0x00000000191b72ca */ /* 0x000fe200000e0000 */
[----:B0-----:R-:W-:-:S05]  /*cfe0*/  FADD.FTZ R25, R167, R28 ;  /* 0x0000001ca7197221 */ /* 0x001fca0000010000 */
[----:B------:R-:W0:Y:S01]  /*cff0*/  MUFU.EX2 R45, R55 ;  /* 0x00000037002d7308 */ /* 0x000e220000000800 */
[----:B------:R-:W-:Y:S01]  /*d000*/  R2UR UR22, R26 ;  /* 0x000000001a1672ca */ /* 0x000fe200000e0000 */
[----:B--2---:R-:W-:-:S06]  /*d010*/  FADD.FTZ R26, R160, R27 ;  /* 0x0000001ba01a7221 */ /* 0x004fcc0000010000 */
[----:B------:R-:W2:Y:S01]  /*d020*/  MUFU.EX2 R31, R31 ;  /* 0x0000001f001f7308 */ /* 0x000ea20000000800 */
[----:B------:R-:W-:Y:S01]  /*d030*/  R2UR UR26, R24 ;  /* 0x00000000181a72ca */ /* 0x000fe200000e0000 */
[----:B------:R-:W-:-:S06]  /*d040*/  FADD.FTZ R24, R50, R25 ;  /* 0x0000001932187221 */ /* 0x000fcc0000010000 */
[----:B------:R-:W5:Y:S01]  /*d050*/  MUFU.EX2 R163, R163 ;  /* 0x000000a300a37308 */ /* 0x000f620000000800 */
[----:B----4-:R-:W-:-:S07]  /*d060*/  FADD.FTZ R25, R33, R26 ;  /* 0x0000001a21197221 */ /* 0x010fce0000010000 */
[----:B------:R-:W4:Y:S01]  /*d070*/  MUFU.EX2 R156, R156 ;  /* 0x0000009c009c7308 */ /* 0x000f220000000800 */
[----:B---3--:R-:W-:Y:S01]  /*d080*/  FADD.FTZ R24, R161, R24 ;  /* 0x00000018a1187221 */ /* 0x008fe20000010000 */
[----:B-1----:R-:W-:-:S06]  /*d090*/  FADD.FTZ R26, R162, R25 ;  /* 0x00000019a21a7221 */ /* 0x002fcc0000010000 */
[----:B------:R-:W1:Y:S08]  /*d0a0*/  MUFU.EX2 R46, R54 ;  /* 0x00000036002e7308 */ /* 0x000e700000000800 */
[----:B------:R-:W3:Y:S01]  /*d0b0*/  MUFU.EX2 R30, R30 ;  /* 0x0000001e001e7308 */ /* 0x000ee20000000800 */
[----:B0-----:R-:W-:Y:S01]  /*d0c0*/  FADD.FTZ R24, R45, R24 ;  /* 0x000000182d187221 */ /* 0x001fe20000010000 */
[----:B--2---:R-:W-:-:S06]  /*d0d0*/  FADD.FTZ R27, R31, R26 ;  /* 0x0000001a1f1b7221 */ /* 0x004fcc0000010000 */
[----:B------:R-:W0:Y:S08]  /*d0e0*/  MUFU.EX2 R157, R157 ;  /* 0x0000009d009d7308 */ /* 0x000e300000000800 */
[----:B------:R-:W2:Y:S01]  /*d0f0*/  MUFU.EX2 R158, R158 ;  /* 0x0000009e009e7308 */ /* 0x000ea20000000800 */
[----:B-----5:R-:W-:Y:S01]  /*d100*/  FADD.FTZ R25, R163, R24 ;  /* 0x00000018a3197221 */ /* 0x020fe20000010000 */
[----:B------:R-:W-:-:S06]  /*d110*/  FFMA.FTZ R47, R47, UR46, -R60 ;  /* 0x0000002e2f2f7c23 */ /* 0x000fcc000801083c */
[----:B------:R-:W5:Y:S01]  /*d120*/  MUFU.EX2 R53, R53 ;  /* 0x0000003500357308 */ /* 0x000f620000000800 */
[----:B----4-:R-:W-:-:S07]  /*d130*/  FADD.FTZ R27, R156, R27 ;  /* 0x0000001b9c1b7221 */ /* 0x010fce0000010000 */
[----:B------:R-:W4:Y:S01]  /*d140*/  MUFU.EX2 R3, R3 ;  /* 0x0000000300037308 */ /* 0x000f220000000800 */
[----:B-1----:R-:W-:Y:S01]  /*d150*/  FADD.FTZ R24, R46, R25 ;  /* 0x000000192e187221 */ /* 0x002fe20000010000 */
[----:B---3--:R-:W-:-:S06]  /*d160*/  FADD.FTZ R27, R30, R27 ;  /* 0x0000001b1e1b7221 */ /* 0x008fcc0000010000 */
[----:B------:R-:W1:Y:S01]  /*d170*/  MUFU.EX2 R52, R52 ;  /* 0x0000003400347308 */ /* 0x000e620000000800 */
[----:B------:R-:W-:-:S07]  /*d180*/  FFMA.FTZ R48, R48, UR46, -R60 ;  /* 0x0000002e30307c23 */ /* 0x000fce000801083c */
[----:B------:R-:W3:Y:S01]  /*d190*/  MUFU.EX2 R172, R172 ;  /* 0x000000ac00ac7308 */ /* 0x000ee20000000800 */
[----:B------:R-:W-:Y:S02]  /*d1a0*/  IMAD.MOV.U32 R29, RZ, RZ, 0x40000040 ;  /* 0x40000040ff1d7424 */ /* 0x000fe400078e00ff */
[----:B0-----:R-:W-:-:S05]  /*d1b0*/  FADD.FTZ R24, R157, R24 ;  /* 0x000000189d187221 */ /* 0x001fca0000010000 */
[----:B------:R-:W0:Y:S01]  /*d1c0*/  MUFU.EX2 R51, R51 ;  /* 0x0000003300337308 */ /* 0x000e220000000800 */
[----:B--2---:R-:W-:-:S07]  /*d1d0*/  FADD.FTZ R26, R158, R27 ;  /* 0x0000001b9e1a7221 */ /* 0x004fce0000010000 */
[----:B------:R-:W2:Y:S01]  /*d1e0*/  MUFU.EX2 R0, R0 ;  /* 0x0000000000007308 */ /* 0x000ea20000000800 */
[----:B------:R-:W-:Y:S01]  /*d1f0*/  R2UR UR19, R29 ;  /* 0x000000001d1372ca */ /* 0x000fe200000e0000 */
[----:B-----5:R-:W-:-:S06]  /*d200*/  FADD.FTZ R27, R53, R24 ;  /* 0x00000018351b7221 */ /* 0x020fcc0000010000 */
[----:B------:R-:W5:Y:S01]  /*d210*/  MUFU.EX2 R47, R47 ;  /* 0x0000002f002f7308 */ /* 0x000f620000000800 */
[----:B----4-:R-:W-:-:S07]  /*d220*/  FADD.FTZ R29, R3, R26 ;  /* 0x0000001a031d7221 */ /* 0x010fce0000010000 */
[----:B------:R-:W4:Y:S01]  /*d230*/  MUFU.EX2 R174, R174 ;  /* 0x000000ae00ae7308 */ /* 0x000f220000000800 */
[----:B-1----:R-:W-:Y:S01]  /*d240*/  FADD.FTZ R24, R52, R27 ;  /* 0x0000001b34187221 */ /* 0x002fe20000010000 */
[----:B---3--:R-:W-:-:S06]  /*d250*/  FADD.FTZ R29, R172, R29 ;  /* 0x0000001dac1d7221 */ /* 0x008fcc0000010000 */
[----:B------:R-:W1:Y:S01]  /*d260*/  MUFU.EX2 R48, R48 ;  /* 0x0000003000307308 */ /* 0x000e620000000800 */
[----:B0-----:R-:W-:-:S07]  /*d270*/  FADD.FTZ R24, R51, R24 ;  /* 0x0000001833187221 */ /* 0x001fce0000010000 */
[----:B------:R-:W0:Y:S01]  /*d280*/  MUFU.EX2 R25, R32 ;  /* 0x0000002000197308 */ /* 0x000e220000000800 */
[----:B--2---:R-:W-:Y:S01]  /*d290*/  FADD.FTZ R29, R0, R29 ;  /* 0x0000001d001d7221 */ /* 0x004fe20000010000 */
[----:B------:R-:W-:Y:S01]  /*d2a0*/  F2FP.BF16.F32.PACK_AB R158, R3, R158 ;  /* 0x0000009e039e723e */ /* 0x000fe200000010ff */
[----:B-----5:R-:W-:Y:S02]  /*d2b0*/  FADD.FTZ R3, R47, R24 ;  /* 0x000000182f037221 */ /* 0x020fe40000010000 */
[----:B----4-:R-:W-:Y:S01]  /*d2c0*/  FADD.FTZ R24, R174, R29 ;  /* 0x0000001dae187221 */ /* 0x010fe20000010000 */
[----:B------:R-:W-:Y:S02]  /*d2d0*/  F2FP.BF16.F32.PACK_AB R152, R44, R152 ;  /* 0x000000982c98723e */ /* 0x000fe400000010ff */
[----:B------:R-:W-:Y:S02]  /*d2e0*/  F2FP.BF16.F32.PACK_AB R154, R43, R154 ;  /* 0x0000009a2b9a723e */ /* 0x000fe400000010ff */
[----:B------:R-:W-:-:S02]  /*d2f0*/  F2FP.BF16.F32.PACK_AB R153, R41, R153 ;  /* 0x000000992999723e */ /* 0x000fc400000010ff */
[----:B------:R-:W-:Y:S02]  /*d300*/  F2FP.BF16.F32.PACK_AB R155, R40, R155 ;  /* 0x0000009b289b723e */ /* 0x000fe400000010ff */
[----:B------:R-:W-:Y:S01]  /*d310*/  F2FP.BF16.F32.PACK_AB R172, R0, R172 ;  /* 0x000000ac00ac723e */ /* 0x000fe200000010ff */
[----:B-1----:R-:W-:Y:S01]  /*d320*/  FADD.FTZ R0, R48, R3 ;  /* 0x0000000330007221 */ /* 0x002fe20000010000 */
[--C-:B------:R-:W-:Y:S01]  /*d330*/  FFMA.FTZ R15, R49, UR46, -R60.reuse ;  /* 0x0000002e310f7c23 */ /* 0x100fe2000801083c */
[----:B------:R-:W-:Y:S01]  /*d340*/  FFMA.FTZ R175, R175, UR46, -R60 ;  /* 0x0000002eafaf7c23 */ /* 0x000fe2000801083c */
[----:B------:R-:W-:Y:S01]  /*d350*/  F2FP.BF16.F32.PACK_AB R168, R42, R168 ;  /* 0x000000a82aa8723e */ /* 0x000fe200000010ff */
[----:B0-----:R-:W-:Y:S01]  /*d360*/  FADD.FTZ R3, R25, R24 ;  /* 0x0000001819037221 */ /* 0x001fe20000010000 */
        /* <DEDUP_REMOVED lines=16> */
[----:B------:R0:W-:Y:S06]  /*d470*/  BAR.SYNC.DEFER_BLOCKING R86, 0x100 ;  /* 0x000400560000751d */ /* 0x0001ec0000010000 */
[----:B0-----:R-:W-:-:S06]  /*d480*/  WARPGROUP.ARRIVE ;  /* 0x00000000000079c5 */ /* 0x001fcc0000000000 */
        /* <DEDUP_REMOVED lines=12> */
[----:B------:R-:W-:Y:S01]  /*d550*/  HGMMA.64x256x16.F32.BF16 R24, R160, gdesc[UR16].tnspB, R24, gsb0 ;  /* 0x43e00010a0187df0 */ /* 0x000fe20008001818 */
[----:B------:R-:W0:Y:S08]  /*d560*/  MUFU.EX2 R15, R15 ;  /* 0x0000000f000f7308 */ /* 0x000e300000000800 */
[----:B------:R-:W1:Y:S01]  /*d570*/  MUFU.EX2 R175, R175 ;  /* 0x000000af00af7308 */ /* 0x000e620000000800 */
[----:B0-----:R-:W-:-:S04]  /*d580*/  FADD.FTZ R0, R15, R0 ;  /* 0x000000000f007221 */ /* 0x001fc80000010000 */
[C---:B-1----:R-:W-:Y:S01]  /*d590*/  FADD.FTZ R0, R175.reuse, R0 ;  /* 0x00000000af007221 */ /* 0x042fe20000010000 */
[----:B------:R-:W-:Y:S01]  /*d5a0*/  F2FP.BF16.F32.PACK_AB R175, R175, R15 ;  /* 0x0000000fafaf723e */ /* 0x000fe200000010ff */
[----:B------:R-:W-:Y:S02]  /*d5b0*/  WARPGROUP.DEPBAR.LE gsb0, 0x0 ;  /* 0x00008000000079c5 */ /* 0x000fe40000010000 */
[----:B------:R-:W-:-:S10]  /*d5c0*/  WARPGROUP.ARRIVE ;  /* 0x00000000000079c5 */ /* 0x000fd40000000000 */
[----:B------:R-:W-:Y:S01]  /*d5d0*/  HGMMA.64x256x16.F32.BF16 R24, R156, gdesc[UR20].tnspB, R24, gsb0 ;  /* 0x43e000149c187df0 */ /* 0x000fe20008001818 */
[----:B------:R-:W-:-:S04]  /*d5e0*/  LOP3.LUT R23, R23, 0xfffffffe, RZ, 0xc0, !PT ;  /* 0xfffffffe17177812 */ /* 0x000fc800078ec0ff */
[----:B------:R-:W-:Y:S01]  /*d5f0*/  @P5 LOP3.LUT R23, R23, 0x1, RZ, 0xfc, !PT ;  /* 0x0000000117175812 */ /* 0x000fe200078efcff */
[----:B------:R-:W-:Y:S02]  /*d600*/  WARPGROUP.DEPBAR.LE gsb0, 0x0 ;  /* 0x00008000000079c5 */ /* 0x000fe40000010000 */
[----:B------:R-:W-:-:S15]  /*d610*/  WARPGROUP.ARRIVE ;  /* 0x00000000000079c5 */ /* 0x000fde0000000000 */
[----:B------:R-:W-:-:S05]  /*d620*/  NOP ;  /* 0x0000000000007918 */ /* 0x000fca0000000000 */
[----:B------:R-:W-:Y:S03]  /*d630*/  HGMMA.64x256x16.F32.BF16 R24, R172, gdesc[UR24].tnspB, R24, gsb0 ;  /* 0x43e00018ac187df0 */ /* 0x000fe60008001818 */
[----:B------:R-:W-:Y:S02]  /*d640*/  WARPGROUP.DEPBAR.LE gsb0, 0x0 ;  /* 0x00008000000079c5 */ /* 0x000fe40000010000 */
[----:B------:R-:W-:Y:S05]  /*d650*/  @!P0 BRA `(.L_x_6130) ;  /* 0x0000000000048947 */ /* 0x000fea0003800000 */
[----:B------:R-:W-:Y:S01]  /*d660*/  BPT.TRAP 0x1 ;  /* 0x000000040000795c */ /* 0x000fe20000300000 */
.L_x_6130:
[----:B------:R-:W2:Y:S01]  /*d670*/  LDL R153, [R1+0xb8] ;  /* 0x0000b80001997983 */ /* 0x000ea20000100800 */
[----:B------:R-:W-:Y:S01]  /*d680*/  VIADD R14, R14, 0x32460 ;  /* 0x000324600e0e7836 */ /* 0x000fe20000000000 */
[----:B------:R-:W-:Y:S01]  /*d690*/  ULDC UR42, c[0x0][0xad0] ;  /* 0x0002b400002a7ab9 */ /* 0x000fe20000000800 */
[----:B------:R-:W-:Y:S01]  /*d6a0*/  IMAD.U32 R15, RZ, RZ, UR37 ;  /* 0x00000025ff0f7e24 */ /* 0x000fe2000f8e00ff */
[----:B------:R-:W-:Y:S01]  /*d6b0*/  ULDC UR43, c[0x0][0xad0] ;  /* 0x0002b400002b7ab9 */ /* 0x000fe20000000800 */
[----:B------:R-:W-:Y:S01]  /*d6c0*/  IMAD.MOV.U32 R152, RZ, RZ, R180 ;  /* 0x000000ffff987224 */ /* 0x000fe200078e00b4 */
[----:B------:R-:W-:Y:S01]  /*d6d0*/  ULDC UR44, c[0x0][0xa80] ;  /* 0x0002a000002c7ab9 */ /* 0x000fe20000000800 */
[----:B------:R-:W-:Y:S01]  /*d6e0*/  ULDC UR45, c[0x0][0xa80] ;  /* 0x0002a000002d7ab9 */ /* 0x000fe20000000800 */
[----:B------:R-:W-:Y:S02]  /*d6f0*/  PRMT R14, R15, 0x654, R14 ;  /* 0x000006540f0e7816 */ /* 0x000fe4000000000e */
[----:B------:R-:W0:Y:S02]  /*d700*/  @P5 LDC R15, c[0x0][0x44c] ;  /* 0x00011300ff0f5b82 */ /* 0x000e240000000800 */
[----:B------:R1:W-:Y:S06]  /*d710*/  SYNCS.ARRIVE.TRANS64.RED.A1T0 RZ, [R14+URZ], RZ ;  /* 0x000000ff0eff79a7 */ /* 0x0003ec000810043f */
[----:B-1----:R-:W1:Y:S01]  /*d720*/  @P5 LDC R14, c[0x0][0x450] ;  /* 0x00011400ff0e5b82 */ /* 0x002e620000000800 */
[----:B0-----:R-:W-:-:S05]  /*d730*/  @P5 IMAD.HI.U32 R15, R180, R15, RZ ;  /* 0x0000000fb40f5227 */ /* 0x001fca00078e00ff */
[----:B-1----:R-:W-:-:S04]  /*d740*/  @P5 SHF.R.U32.HI R152, RZ, R14, R15 ;  /* 0x0000000eff985219 */ /* 0x002fc8000001160f */
[----:B------:R-:W-:-:S05]  /*d750*/  IADD3 R14, R152, R178, -R179 ;  /* 0x000000b2980e7210 */ /* 0x000fca0007ffe8b3 */
[----:B------:R-:W-:-:S05]  /*d760*/  IMAD.HI R14, R14, 0x2aaaaaab, RZ ;  /* 0x2aaaaaab0e0e7827 */ /* 0x000fca00078e02ff */
[----:B------:R-:W-:-:S04]  /*d770*/  SHF.R.U32.HI R15, RZ, 0x1f, R14 ;  /* 0x0000001fff0f7819 */ /* 0x000fc8000001160e */
[----:B------:R-:W-:Y:S01]  /*d780*/  LEA.HI.SX32 R15, R14, R15, 0x1c ;  /* 0x0000000f0e0f7211 */ /* 0x000fe200078fe2ff */
[----:B------:R-:W-:-:S03]  /*d790*/  VIADD R14, R177, 0xfffffffe ;  /* 0xfffffffeb10e7836 */ /* 0x000fc60000000000 */
[----:B--2---:R-:W-:-:S04]  /*d7a0*/  VIMNMX R153, R153, R15, !PT ;  /* 0x0000000f99997248 */ /* 0x004fc80007fe0100 */
[----:B------:R-:W-:Y:S01]  /*d7b0*/  ISETP.GE.AND P1, PT, R14, R153, PT ;  /* 0x000000990e00720c */ /* 0x000fe20003f26270 */
[----:B------:R0:W-:-:S12]  /*d7c0*/  STL [R1+0x90], R153 ;  /* 0x0000909901007387 */ /* 0x0001d80000100800 */
[----:B0-----:R-:W-:Y:S05]  /*d7d0*/  @!P1 BRA `(.L_x_6131) ;  /* 0x0000003800589947 */ /* 0x001fea0003800000 */
[----:B------:R-:W-:Y:S02]  /*d7e0*/  IMAD.MOV.U32 R208, RZ, RZ, R176 ;  /* 0x000000ffffd07224 */ /* 0x000fe400078e00b0 */
[----:B------:R-:W-:-:S07]  /*d7f0*/  IMAD.MOV.U32 R209, RZ, RZ, R20 ;  /* 0x000000ffffd17224 */ /* 0x000fce00078e0014 */
.L_x_6142:
[----:B------:R-:W-:Y:S01]  /*d800*/  VIADD R18, R18, 0x1 ;  /* 0x0000000112127836 */ /* 0x000fe20000000000 */
[----:B------:R-:W-:Y:S05]  /*d810*/  YIELD ;  /* 0x0000000000007946 */ /* 0x000fea0003800000 */
[----:B------:R-:W-:-:S04]  /*d820*/  ISETP.NE.AND P1, PT, R18, 0x2, PT ;  /* 0x000000021200780c */ /* 0x000fc80003f25270 */
[----:B------:R-:W-:Y:S02]  /*d830*/  SEL R15, RZ, 0x1, P1 ;  /* 0x00000001ff0f7807 */ /* 0x000fe40000800000 */
[----:B------:R-:W-:Y:S02]  /*d840*/  SEL R18, R18, RZ, P1 ;  /* 0x000000ff12127207 */ /* 0x000fe40000800000 */
[----:B------:R-:W-:Y:S01]  /*d850*/  LOP3.LUT R204, R204, R15, RZ, 0x3c, !PT ;  /* 0x0000000fcccc7212 */ /* 0x000fe200078e3cff */
[----:B-----5:R-:W-:Y:S06]  /*d860*/  @!P0 BRA `(.L_x_6132) ;  /* 0x0000000000048947 */ /* 0x020fec0003800000 */
[----:B------:R-:W-:Y:S01]  /*d870*/  BPT.TRAP 0x1 ;  /* 0x000000040000795c */ /* 0x000fe20000300000 */
.L_x_6132:
[----:B------:R-:W-:Y:S01]  /*d880*/  IMAD R15, R18, 0x8, R22 ;  /* 0x00000008120f7824 */ /* 0x000fe200078e0216 */
[----:B------:R-:W-:-:S04]  /*d890*/  SHF.L.U32 R20, R204, 0x1f, RZ ;  /* 0x0000001fcc147819 */ /* 0x000fc800000006ff */
[----:B------:R0:W1:Y:S01]  /*d8a0*/  SYNCS.PHASECHK.TRANS64.TRYWAIT P1, [R15+URZ+0x32430], R20 ;  /* 0x032430140f0075a7 */ /* 0x000062000802017f */
[----:B------:R-:W-:Y:S05]  /*d8b0*/  @!P0 BRA `(.L_x_6133) ;  /* 0x0000000000048947 */ /* 0x000fea0003800000 */
[----:B------:R-:W-:Y:S01]  /*d8c0*/  BPT.TRAP 0x1 ;  /* 0x000000040000795c */ /* 0x000fe20000300000 */
.L_x_6133:
[----:B------:R-:W2:Y:S01]  /*d8d0*/  LDL R21, [R1+0x88] ;  /* 0x0000880001157983 */ /* 0x000ea20000100800 */
[----:B------:R-:W-:Y:S02]  /*d8e0*/  IMAD.MOV.U32 R157, RZ, RZ, 0x40000040 ;  /* 0x40000040ff9d7424 */ /* 0x000fe400078e00ff */
[----:B--2---:R-:W-:Y:S01]  /*d8f0*/  IMAD R156, R18, 0x300, R21 ;  /* 0x00000300129c7824 */ /* 0x004fe200078e0215 */
[----:B-1----:R-:W-:Y:S06]  /*d900*/  @P1 BRA `(.L_x_6134) ;  /* 0x0000000000081947 */ /* 0x002fec0003800000 */
[----:B------:R-:W1:Y:S02]  /*d910*/  SYNCS.PHASECHK.TRANS64.TRYWAIT P1, [R15+URZ+0x32430], R20 ;  /* 0x032430140f0075a7 */ /* 0x000e64000802017f */
[----:B-1----:R-:W-:Y:S05]  /*d920*/  @!P1 BRA `(.L_x_6135) ;  /* 0x0000015c00dc9947 */ /* 0x002fea0003800000 */
.L_x_6134:
[----:B------:R2:W-:Y:S04]  /*d930*/  STL.64 [R1+0x1f8], R4 ;  /* 0x0001f80401007387 */ /* 0x0005e80000100a00 */
[----:B--2---:R-:W2:Y:S04]  /*d940*/  LDL.64 R4, [R1+0x80] ;  /* 0x0000800001047983 */ /* 0x004ea80000100a00 */
[----:B------:R3:W-:Y:S01]  /*d950*/  STL.64 [R1+0x1f0], R2 ;  /* 0x0001f00201007387 */ /* 0x0007e20000100a00 */
[----:B------:R-:W-:Y:S05]  /*d960*/  WARPSYNC.ALL ;  /* 0x0000000000007948 */ /* 0x000fea0003800000 */
[----:B------:R-:W4:Y:S04]  /*d970*/  LDL.64 R210, [R1+0x70] ;  /* 0x0000700001d27983 */ /* 0x000f280000100a00 */
[----:B---3--:R-:W3:Y:S01]  /*d980*/  LDL.64 R2, [R1+0x78] ;  /* 0x0000780001027983 */ /* 0x008ee20000100a00 */
[C---:B------:R-:W-:Y:S01]  /*d990*/  R2UR UR6, R156.reuse ;  /* 0x000000009c0672ca */ /* 0x040fe200000e0000 */
[C---:B------:R-:W-:Y:S01]  /*d9a0*/  VIADD R154, R156.reuse, 0x2 ;  /* 0x000000029c9a7836 */ /* 0x040fe20000000000 */
[----:B------:R-:W-:Y:S01]  /*d9b0*/  R2UR UR7, R157 ;  /* 0x000000009d0772ca */ /* 0x000fe200000e0000 */
[----:B------:R-:W-:Y:S01]  /*d9c0*/  VIADD R152, R156, 0x4 ;  /* 0x000000049c987836 */ /* 0x000fe20000000000 */
[----:B------:R-:W-:Y:S01]  /*d9d0*/  R2UR UR4, R212 ;  /* 0x00000000d40472ca */ /* 0x000fe200000e0000 */
[----:B------:R-:W-:Y:S01]  /*d9e0*/  VIADD R156, R156, 0x6 ;  /* 0x000000069c9c7836 */ /* 0x000fe20000000000 */
[----:B------:R-:W-:Y:S01]  /*d9f0*/  R2UR UR5, R213 ;  /* 0x00000000d50572ca */ /* 0x000fe200000e0000 */
[----:B------:R-:W-:-:S02]  /*da00*/  IMAD.MOV.U32 R155, RZ, RZ, 0x40000040 ;  /* 0x40000040ff9b7424 */ /* 0x000fc400078e00ff */
[----:B------:R-:W-:Y:S02]  /*da10*/  IMAD.MOV.U32 R153, RZ, RZ, 0x40000040 ;  /* 0x40000040ff997424 */ /* 0x000fe400078e00ff */
[----:B------:R-:W-:Y:S01]  /*da20*/  IMAD.MOV.U32 R157, RZ, RZ, 0x40000040 ;  /* 0x40000040ff9d7424 */ /* 0x000fe200078e00ff */
[----:B------:R-:W-:Y:S02]  /*da30*/  R2UR UR10, R154 ;  /* 0x000000009a0a72ca */ /* 0x000fe400000e0000 */
[----:B------:R-:W-:Y:S02]  /*da40*/  R2UR UR11, R155 ;  /* 0x000000009b0b72ca */ /* 0x000fe400000e0000 */
[----:B------:R-:W-:Y:S02]  /*da50*/  R2UR UR14, R152 ;  /* 0x00000000980e72ca */ /* 0x000fe400000e0000 */
[----:B------:R-:W-:Y:S02]  /*da60*/  R2UR UR15, R153 ;  /* 0x00000000990f72ca */ /* 0x000fe400000e0000 */
[----:B------:R-:W-:-:S02]  /*da70*/  R2UR UR18, R156 ;  /* 0x000000009c1272ca */ /* 0x000fc400000e0000 */
[----:B------:R-:W-:Y:S02]  /*da80*/  R2UR UR19, R157 ;  /* 0x000000009d1372ca */ /* 0x000fe400000e0000 */
[----:B------:R-:W-:-:S06]  /*da90*/  WARPGROUP.ARRIVE ;  /* 0x00000000000079c5 */ /* 0x000fcc0000000000 */
[----:B------:R-:W-:Y:S03]  /*daa0*/  HGMMA.64x96x16.F32.BF16 R152, gdesc[UR4], RZ, !UPT, gsb0 ;  /* 0x01600000049879f0 */ /* 0x000fe6000c0018ff */
[----:B------:R-:W-:Y:S02]  /*dab0*/  WARPGROUP.DEPBAR.LE gsb0, 0x0 ;  /* 0x00008000000079c5 */ /* 0x000fe40000010000 */
[----:B------:R-:W-:Y:S01]  /*dac0*/  WARPGROUP.ARRIVE ;  /* 0x00000000000079c5 */ /* 0x000fe20000000000 */
[----:B--2---:R-:W-:Y:S02]  /*dad0*/  R2UR UR8, R4 ;  /* 0x00000000040872ca */ /* 0x004fe400000e0000 */
[----:B------:R-:W-:Y:S02]  /*dae0*/  R2UR UR9, R5 ;  /* 0x00000000050972ca */ /* 0x000fe400000e0000 */
[----:B------:R2:W5:Y:S11]  /*daf0*/  LDL.LU.64 R4, [R1+0x1f8] ;  /* 0x0001f80001047983 */ /* 0x0005760000300a00 */
[----:B------:R-:W-:Y:S01]  /*db00*/  HGMMA.64x96x16.F32.BF16 R152, gdesc[UR8], R152, gsb0 ;  /* 0x01600000089879f0 */ /* 0x000fe20008001898 */
[----:B---3--:R-:W-:-:S02]  /*db10*/  R2UR UR12, R2 ;  /* 0x00000000020c72ca */ /* 0x008fc400000e0000 */
[----:B------:R-:W-:Y:S02]  /*db20*/  R2UR UR13, R3 ;  /* 0x00000000030d72ca */ /* 0x000fe400000e0000 */
[----:B------:R2:W5:Y:S01]  /*db30*/  LDL.LU.64 R2, [R1+0x1f0] ;  /* 0x0001f00001027983 */ /* 0x0005620000300a00 */
[----:B----4-:R-:W-:Y:S02]  /*db40*/  R2UR UR16, R210 ;  /* 0x00000000d21072ca */ /* 0x010fe400000e0000 */
        /* <DEDUP_REMOVED lines=8> */
[----:B--2---:R-:W-:Y:S05]  /*dbd0*/  @!P0 BRA `(.L_x_6136) ;  /* 0x0000000000048947 */ /* 0x004fea0003800000 */
[----:B------:R-:W-:Y:S01]  /*dbe0*/  BPT.TRAP 0x1 ;  /* 0x000000040000795c */ /* 0x000fe20000300000 */
.L_x_6136:
[----:B------:R2:W3:Y:S01]  /*dbf0*/  SYNCS.PHASECHK.TRANS64.TRYWAIT P1, [R15+URZ+0x32450], R20 ;  /* 0x032450140f0075a7 */ /* 0x0004e2000802017f */
[----:B------:R-:W-:Y:S05]  /*dc00*/  @!P0 BRA `(.L_x_6137) ;  /* 0x0000000000048947 */ /* 0x000fea0003800000 */
[----:B------:R-:W-:Y:S01]  /*dc10*/  BPT.TRAP 0x1 ;  /* 0x000000040000795c */ /* 0x000fe20000300000 */
.L_x_6137:
[----:B---3--:R-:W-:Y:S05]  /*dc20*/  @P1 BRA `(.L_x_6138) ;  /* 0x0000000000081947 */ /* 0x008fea0003800000 */
[----:B------:R-:W3:Y:S02]  /*dc30*/  SYNCS.PHASECHK.TRANS64.TRYWAIT P1, [R15+URZ+0x32450], R20 ;  /* 0x032450140f0075a7 */ /* 0x000ee4000802017f */
[----:B---3--:R-:W-:Y:S05]  /*dc40*/  @!P1 BRA `(.L_x_6139) ;  /* 0x0000015c00289947 */ /* 0x008fea0003800000 */
.L_x_6138:
[----:B------:R4:W-:Y:S04]  /*dc50*/  STL.64 [R1+0x208], R22 ;  /* 0x0002081601007387 */ /* 0x0009e80000100a00 */
[----:B----4-:R-:W4:Y:S04]  /*dc60*/  LDL.64 R22, [R1+0x68] ;  /* 0x0000680001167983 */ /* 0x010f280000100a00 */
[----:B------:R0:W-:Y:S04]  /*dc70*/  STL.64 [R1+0x200], R16 ;  /* 0x0002001001007387 */ /* 0x0001e80000100a00 */
[----:B0-----:R-:W4:Y:S01]  /*dc80*/  LDL.64 R16, [R1+0x60] ;  /* 0x0000600001107983 */ /* 0x001f220000100a00 */
[----:B-123--:R-:W-:-:S02]  /*dc90*/  IMAD.MOV.U32 R20, RZ, RZ, 0xc00 ;  /* 0x00000c00ff147424 */ /* 0x00efc400078e00ff */
[----:B------:R-:W-:Y:S01]  /*dca0*/  IMAD.MOV.U32 R21, RZ, RZ, 0x40000040 ;  /* 0x40000040ff157424 */ /* 0x000fe200078e00ff */
[----:B------:R0:W-:Y:S01]  /*dcb0*/  STL.64 [R1+0x1f8], R14 ;  /* 0x0001f80e01007387 */ /* 0x0001e20000100a00 */
[----:B------:R-:W-:-:S03]  /*dcc0*/  IMAD R20, R18, R20, UR38 ;  /* 0x0000002612147e24 */ /* 0x000fc6000f8e0214 */
[----:B-----5:R1:W-:Y:S01]  /*dcd0*/  STL.64 [R1+0x1f0], R2 ;  /* 0x0001f00201007387 */ /* 0x0203e20000100a00 */
[----:B------:R-:W-:Y:S05]  /*dce0*/  WARPSYNC.ALL ;  /* 0x0000000000007948 */ /* 0x000fea0003800000 */
[C---:B------:R-:W-:Y:S02]  /*dcf0*/  R2UR UR6, R20.reuse ;  /* 0x00000000140672ca */ /* 0x040fe400000e0000 */
[----:B------:R-:W-:Y:S01]  /*dd00*/  R2UR UR7, R21 ;  /* 0x00000000150772ca */ /* 0x000fe200000e0000 */
[----:B------:R-:W-:Y:S01]  /*dd10*/  VIADD R210, R20, 0x2 ;  /* 0x0000000214d27836 */ /* 0x000fe20000000000 */
[----:B0-----:R-:W2:Y:S01]  /*dd20*/  LDL.64 R14, [R1+0x40] ;  /* 0x00004000010e7983 */ /* 0x001ea20000100a00 */
[----:B------:R-:W-:-:S03]  /*dd30*/  R2UR UR4, R4 ;  /* 0x00000000040472ca */ /* 0x000fc600000e0000 */
[----:B-1----:R-:W3:Y:S01]  /*dd40*/  LDL.64 R2, [R1+0x58] ;  /* 0x0000580001027983 */ /* 0x002ee20000100a00 */
[----:B------:R-:W-:Y:S01]  /*dd50*/  R2UR UR5, R5 ;  /* 0x00000000050572ca */ /* 0x000fe200000e0000 */
[----:B------:R-:W-:Y:S01]  /*dd60*/  WARPGROUP.ARRIVE ;  /* 0x00000000000079c5 */ /* 0x000fe20000000000 */
[----:B------:R-:W-:-:S11]  /*dd70*/  IMAD.MOV.U32 R211, RZ, RZ, 0x40000040 ;  /* 0x40000040ffd37424 */ /* 0x000fd600078e00ff */
[----:B------:R-:W-:Y:S01]  /*dd80*/  HGMMA.64x96x16.F32.BF16 R152, gdesc[UR4], R152, gsb0 ;  /* 0x01600000049879f0 */ /* 0x000fe20008001898 */
[----:B------:R-:W-:Y:S02]  /*dd90*/  R2UR UR6, R210 ;  /* 0x00000000d20672ca */ /* 0x000fe400000e0000 */
[----:B------:R-:W-:Y:S01]  /*dda0*/  R2UR UR7, R211 ;  /* 0x00000000d30772ca */ /* 0x000fe200000e0000 */
[----:B------:R-:W-:Y:S02]  /*ddb0*/  VIADD R210, R20, 0x4 ;  /* 0x0000000414d27836 */ /* 0x000fe40000000000 */
[----:B------:R-:W-:Y:S01]  /*ddc0*/  IMAD.MOV.U32 R211, RZ, RZ, 0x40000040 ;  /* 0x40000040ffd37424 */ /* 0x000fe200078e00ff */
[----:B------:R-:W-:Y:S02]  /*ddd0*/  WARPGROUP.DEPBAR.LE gsb0, 0x0 ;  /* 0x00008000000079c5 */ /* 0x000fe40000010000 */
[----:B------:R-:W-:Y:S01]  /*dde0*/  WARPGROUP.ARRIVE ;  /* 0x00000000000079c5 */ /* 0x000fe20000000000 */
[----:B----4-:R-:W-:-:S02]  /*ddf0*/  R2UR UR4, R22 ;  /* 0x00000000160472ca */ /* 0x010fc400000e0000 */
[----:B------:R-:W-:Y:S02]  /*de00*/  R2UR UR5, R23 ;  /* 0x00000000170572ca */ /* 0x000fe400000e0000 */
[----:B------:R-:W4:Y:S11]  /*de10*/  LDL.64 R22, [R1+0x50] ;  /* 0x0000500001167983 */ /* 0x000f360000100a00 */
[----:B------:R-:W-:Y:S01]  /*de20*/  HGMMA.64x96x16.F32.BF16 R152, gdesc[UR4], R152, gsb0 ;  /* 0x01600000049879f0 */ /* 0x000fe20008001898 */
[----:B------:R-:W-:-:S02]  /*de30*/  R2UR UR4, R16 ;  /* 0x00000000100472ca */ /* 0x000fc400000e0000 */
[----:B------:R-:W-:Y:S02]  /*de40*/  R2UR UR5, R17 ;  /* 0x00000000110572ca */ /* 0x000fe400000e0000 */
[----:B------:R-:W2:Y:S01]  /*de50*/  LDL.64 R16, [R1+0x48] ;  /* 0x0000480001107983 */ /* 0x000ea20000100a00 */
[----:B------:R-:W-:Y:S02]  /*de60*/  R2UR UR6, R210 ;  /* 0x00000000d20672ca */ /* 0x000fe400000e0000 */
[----:B------:R-:W-:Y:S01]  /*de70*/  R2UR UR7, R211 ;  /* 0x00000000d30772ca */ /* 0x000fe200000e0000 */
[----:B------:R-:W-:Y:S01]  /*de80*/  VIADD R210, R20, 0x6 ;  /* 0x0000000614d27836 */ /* 0x000fe20000000000 */
[----:B------:R-:W-:Y:S01]  /*de90*/  MOV R211, 0x40000040 ;  /* 0x4000004000d37802 */ /* 0x000fe20000000f00 */
[----:B------:R-:W-:Y:S02]  /*dea0*/  WARPGROUP.DEPBAR.LE gsb0, 0x0 ;  /* 0x00008000000079c5 */ /* 0x000fe40000010000 */
[----:B------:R-:W-:-:S08]  /*deb0*/  WARPGROUP.ARRIVE ;  /* 0x00000000000079c5 */ /* 0x000fd00000000000 */
[----:B------:R-:W-:Y:S01]  /*dec0*/  HGMMA.64x96x16.F32.BF16 R152, gdesc[UR4], R152, gsb0 ;  /* 0x01600000049879f0 */ /* 0x000fe20008001898 */
[----:B------:R-:W-:Y:S02]  /*ded0*/  R2UR UR6, R210 ;  /* 0x00000000d20672ca */ /* 0x000fe400000e0000 */
[----:B------:R-:W-:Y:S02]  /*dee0*/  R2UR UR7, R211 ;  /* 0x00000000d30772ca */ /* 0x000fe400000e0000 */
[----:B---3--:R-:W-:Y:S02]  /*def0*/  R2UR UR4, R2 ;  /* 0x00000000020472ca */ /* 0x008fe400000e0000 */
[----:B------:R-:W-:Y:S01]  /*df00*/  R2UR UR5, R3 ;  /* 0x00000000030572ca */ /* 0x000fe200000e0000 */
[----:B------:R-:W-:Y:S01]  /*df10*/  VIADD R210, R20, 0x300 ;  /* 0x0000030014d27836 */ /* 0x000fe20000000000 */
[----:B------:R-:W3:Y:S01]  /*df20*/  LDL.64 R2, [R1+0x18] ;  /* 0x0000180001027983 */ /* 0x000ee20000100a00 */
[----:B------:R-:W-:Y:S01]  /*df30*/  IMAD.MOV.U32 R211, RZ, RZ, 0x40000040 ;  /* 0x40000040ffd37424 */ /* 0x000fe200078e00ff */
[----:B------:R-:W-:-:S02]  /*df40*/  WARPGROUP.DEPBAR.LE gsb0, 0x0 ;  /* 0x00008000000079c5 */ /* 0x000fc40000010000 */
[----:B------:R-:W-:-:S07]  /*df50*/  WARPGROUP.ARRIVE ;  /* 0x00000000000079c5 */ /* 0x000fce0000000000 */
[----:B------:R-:W-:Y:S01]  /*df60*/  HGMMA.64x96x16.F32.BF16 R152, gdesc[UR4], R152, gsb0 ;  /* 0x01600000049879f0 */ /* 0x000fe20008001898 */
[----:B------:R-:W-:Y:S02]  /*df70*/  R2UR UR6, R210 ;  /* 0x00000000d20672ca */ /* 0x000fe400000e0000 */
[----:B------:R-:W-:Y:S02]  /*df80*/  R2UR UR7, R211 ;  /* 0x00000000d30772ca */ /* 0x000fe400000e0000 */
[----:B----4-:R-:W-:Y:S02]  /*df90*/  R2UR UR4, R22 ;  /* 0x00000000160472ca */ /* 0x010fe400000e0000 */
        /* <DEDUP_REMOVED lines=8> */
[----:B--2---:R-:W-:Y:S02]  /*e020*/  R2UR UR4, R16 ;  /* 0x00000000100472ca */ /* 0x004fe400000e0000 */
[----:B------:R-:W-:Y:S02]  /*e030*/  R2UR UR7, R211 ;  /* 0x00000000d30772ca */ /* 0x000fe400000e0000 */
[----:B------:R-:W-:Y:S01]  /*e040*/  R2UR UR5, R17 ;  /* 0x00000000110572ca */ /* 0x000fe200000e0000 */
[----:B------:R-:W-:Y:S01]  /*e050*/  VIADD R210, R20, 0x304 ;  /* 0x0000030414d27836 */ /* 0x000fe20000000000 */
[----:B------:R0:W5:Y:S01]  /*e060*/  LDL.LU.64 R16, [R1+0x200] ;  /* 0x0002000001107983 */ /* 0x0001620000300a00 */
[----:B------:R-:W-:Y:S01]  /*e070*/  IMAD.MOV.U32 R211, RZ, RZ, 0x40000040 ;  /* 0x40000040ffd37424 */ /* 0x000fe200078e00ff */
[----:B------:R-:W-:Y:S02]  /*e080*/  WARPGROUP.DEPBAR.LE gsb0, 0x0 ;  /* 0x00008000000079c5 */ /* 0x000fe40000010000 */
[----:B------:R-:W-:-:S07]  /*e090*/  WARPGROUP.ARRIVE ;  /* 0x00000000000079c5 */ /* 0x000fce0000000000 */
[----:B------:R-:W-:Y:S01]  /*e0a0*/  HGMMA.64x96x16.F32.BF16 R152, gdesc[UR4], R152, gsb0 ;  /* 0x01600000049879f0 */ /* 0x000fe20008001898 */
[----:B------:R-:W-:Y:S02]  /*e0b0*/  R2UR UR6, R210 ;  /* 0x00000000d20672ca */ /* 0x000fe400000e0000 */
[----:B------:R-:W-:Y:S02]  /*e0c0*/  R2UR UR7, R211 ;  /* 0x00000000d30772ca */ /* 0x000fe400000e0000 */
[----:B------:R-:W-:Y:S02]  /*e0d0*/  R2UR UR4, R14 ;  /* 0x000000000e0472ca */ /* 0x000fe400000e0000 */
[----:B------:R-:W-:Y:S01]  /*e0e0*/  R2UR UR5, R15 ;  /* 0x000000000f0572ca */ /* 0x000fe200000e0000 */
[----:B------:R-:W-:Y:S01]  /*e0f0*/  VIADD R210, R20, 0x306 ;  /* 0x0000030614d27836 */ /* 0x000fe20000000000 */
[----:B------:R0:W5:Y:S01]  /*e100*/  LDL.LU.64 R14, [R1+0x1f8] ;  /* 0x0001f800010e7983 */ /* 0x0001620000300a00 */
[----:B------:R-:W-:Y:S01]  /*e110*/  IMAD.MOV.U32 R211, RZ, RZ, 0x40000040 ;  /* 0x40000040ffd37424 */ /* 0x000fe200078e00ff */
[----:B------:R-:W-:-:S02]  /*e120*/  WARPGROUP.DEPBAR.LE gsb0, 0x0 ;  /* 0x00008000000079c5 */ /* 0x000fc40000010000 */
[----:B------:R-:W-:-:S07]  /*e130*/  WARPGROUP.ARRIVE ;  /* 0x00000000000079c5 */ /* 0x000fce0000000000 */
[----:B------:R-:W-:Y:S01]  /*e140*/  HGMMA.64x96x16.F32.BF16 R152, gdesc[UR4], R152, gsb0 ;  /* 0x01600000049879f0 */ /* 0x000fe20008001898 */
[----:B------:R-:W-:Y:S02]  /*e150*/  R2UR UR6, R210 ;  /* 0x00000000d20672ca */ /* 0x000fe400000e0000 */
[----:B------:R-:W-:Y:S02]  /*e160*/  R2UR UR7, R211 ;  /* 0x00000000d30772ca */ /* 0x000fe400000e0000 */
[----:B---3--:R-:W-:Y:S02]  /*e170*/  R2UR UR4, R2 ;  /* 0x00000000020472ca */ /* 0x008fe400000e0000 */
        /* <DEDUP_REMOVED lines=75> */
[----:B------:R-:W-:Y:S02]  /*e630*/  WARPGROUP.DEPBAR.LE gsb0, 0x0 ;  /* 0x00008000000079c5 */ /* 0x000fe40000010000 */
[----:B------:R-:W-:-:S09]  /*e640*/  WARPGROUP.ARRIVE ;  /* 0x00000000000079c5 */ /* 0x000fd20000000000 */
[----:B------:R-:W-:Y:S01]  /*e650*/  HGMMA.64x96x16.F32.BF16 R152, gdesc[UR4], R152, gsb0 ;  /* 0x01600000049879f0 */ /* 0x000fe20008001898 */
[----:B-1----:R-:W-:-:S04]  /*e660*/  SHF.R.U32.HI R211, RZ, 0x7, R211 ;  /* 0x00000007ffd37819 */ /* 0x002fc800000116d3 */
[----:B------:R-:W-:Y:S01]  /*e670*/  IADD3 R21, -R211, 0xb, RZ ;  /* 0x0000000bd3157810 */ /* 0x000fe20007ffe1ff */
[----:B------:R-:W-:-:S04]  /*e680*/  WARPGROUP.DEPBAR.LE gsb0, 0x0 ;  /* 0x00008000000079c5 */ /* 0x000fc80000010000 */
[----:B------:R0:W-:Y:S06]  /*e690*/  BAR.ARV R21, 0x100 ;  /* 0x000400150000751d */ /* 0x0001ec0000002000 */
[----:B------:R-:W-:Y:S05]  /*e6a0*/  @!P0 BRA `(.L_x_6140) ;  /* 0x0000000000048947 */ /* 0x000fea0003800000 */
[----:B------:R-:W-:Y:S01]  /*e6b0*/  BPT.TRAP 0x1 ;  /* 0x000000040000795c */ /* 0x000fe20000300000 */
.L_x_6140:
[----:B------:R-:W2:Y:S01]  /*e6c0*/  LDL R211, [R1+0xc4] ;  /* 0x0000c40001d37983 */ /* 0x000ea20000100800 */
[----:B------:R-:W1:Y:S03]  /*e6d0*/  LDC R20, c[0x0][0x448] ;  /* 0x00011200ff147b82 */ /* 0x000e660000000800 */
[----:B------:R3:W-:Y:S04]  /*e6e0*/  STL [R1+0x1fc], R6 ;  /* 0x0001fc0601007387 */ /* 0x0007e80000100800 */
[----:B---3--:R-:W2:Y:S01]  /*e6f0*/  LDL R6, [R1+0x94] ;  /* 0x0000940001067983 */ /* 0x008ea20000100800 */
[----:B------:R-:W-:Y:S01]  /*e700*/  FMUL.FTZ R153, R153, UR43 ;  /* 0x0000002b99997c20 */ /* 0x000fe20008410000 */
[----:B------:R-:W-:Y:S01]  /*e710*/  FMUL.FTZ R154, R154, UR43 ;  /* 0x0000002b9a9a7c20 */ /* 0x000fe20008410000 */
[----:B------:R-:W-:Y:S01]  /*e720*/  FMUL.FTZ R155, R155, UR43 ;  /* 0x0000002b9b9b7c20 */ /* 0x000fe20008410000 */
[----:B------:R3:W-:Y:S01]  /*e730*/  STL [R1+0x1f8], R5 ;  /* 0x0001f80501007387 */ /* 0x0007e20000100800 */
[----:B------:R-:W-:Y:S01]  /*e740*/  FMUL.FTZ R152, R152, UR43 ;  /* 0x0000002b98987c20 */ /* 0x000fe20008410000 */
[----:B------:R-:W-:Y:S01]  /*e750*/  FMUL.FTZ R157, R157, UR43 ;  /* 0x0000002b9d9d7c20 */ /* 0x000fe20008410000 */
[----:B------:R-:W-:Y:S01]  /*e760*/  FMUL.FTZ R163, R163, UR43 ;  /* 0x0000002ba3a37c20 */ /* 0x000fe20008410000 */
[----:B------:R4:W-:Y:S01]  /*e770*/  STL [R1+0x1f4], R4 ;  /* 0x0001f40401007387 */ /* 0x0009e20000100800 */
[----:B------:R-:W-:Y:S01]  /*e780*/  FMUL.FTZ R158, R158, UR43 ;  /* 0x0000002b9e9e7c20 */ /* 0x000fe20008410000 */
[----:B------:R-:W-:Y:S01]  /*e790*/  FMUL.FTZ R162, R162, UR43 ;  /* 0x0000002ba2a27c20 */ /* 0x000fe20008410000 */
[----:B-1----:R-:W-:Y:S01]  /*e7a0*/  ISETP.NE.AND P1, PT, R20, 0x1, PT ;  /* 0x000000011400780c */ /* 0x002fe20003f25270 */
[----:B-----5:R1:W-:Y:S01]  /*e7b0*/  STL [R1+0x1f0], R2 ;  /* 0x0001f00201007387 */ /* 0x0203e20000100800 */
[----:B------:R-:W-:Y:S01]  /*e7c0*/  FMUL.FTZ R159, R159, UR43 ;  /* 0x0000002b9f9f7c20 */ /* 0x000fe20008410000 */
[----:B---3--:R3:W-:Y:S01]  /*e7d0*/  MUFU.TANH R5, R152 ;  /* 0x0000009800057308 */ /* 0x0087e20000002400 */
[----:B------:R-:W-:Y:S01]  /*e7e0*/  FMUL.FTZ R167, R167, UR43 ;  /* 0x0000002ba7a77c20 */ /* 0x000fe20008410000 */
[----:B------:R-:W-:Y:S01]  /*e7f0*/  FMUL.FTZ R166, R166, UR43 ;  /* 0x0000002ba6a67c20 */ /* 0x000fe20008410000 */
[----:B------:R-:W-:Y:S01]  /*e800*/  FMUL.FTZ R175, R175, UR43 ;  /* 0x0000002bafaf7c20 */ /* 0x000fe20008410000 */
[----:B------:R-:W-:Y:S01]  /*e810*/  FMUL.FTZ R171, R171, UR43 ;  /* 0x0000002babab7c20 */ /* 0x000fe20008410000 */
[----:B------:R-:W-:Y:S01]  /*e820*/  FMUL.FTZ R174, R174, UR43 ;  /* 0x0000002baeae7c20 */ /* 0x000fe20008410000 */
[----:B------:R-:W-:Y:S01]  /*e830*/  FMUL.FTZ R186, R186, UR43 ;  /* 0x0000002bbaba7c20 */ /* 0x000fe20008410000 */
[----:B------:R-:W-:Y:S01]  /*e840*/  FMUL.FTZ R170, R170, UR43 ;  /* 0x0000002baaaa7c20 */ /* 0x000fe20008410000 */
[----:B----4-:R4:W0:Y:S01]  /*e850*/  MUFU.TANH R4, R153 ;  /* 0x0000009900047308 */ /* 0x0108220000002400 */
[----:B---3--:R-:W-:Y:S01]  /*e860*/  FMUL.FTZ R152, R161, UR43 ;  /* 0x0000002ba1987c20 */ /* 0x008fe20008410000 */
[----:B------:R-:W3:Y:S06]  /*e870*/  @P1 LDC R210, c[0x0][0x44c] ;  /* 0x00011300ffd21b82 */ /* 0x000eec0000000800 */
[----:B-1----:R1:W-:Y:S01]  /*e880*/  MUFU.TANH R2, R155 ;  /* 0x0000009b00027308 */ /* 0x0023e20000002400 */
[----:B----4-:R-:W-:Y:S01]  /*e890*/  FMUL.FTZ R153, R165, UR43 ;  /* 0x0000002ba5997c20 */ /* 0x010fe20008410000 */
[----:B------:R-:W4:Y:S06]  /*e8a0*/  @P1 LDC R20, c[0x0][0x450] ;  /* 0x00011400ff141b82 */ /* 0x000f2c0000000800 */
[----:B------:R-:W-:Y:S01]  /*e8b0*/  MUFU.TANH R166, R166 ;  /* 0x000000a600a67308 */ /* 0x000fe20000002400 */
[----:B0-----:R-:W-:-:S02]  /*e8c0*/  IMAD.MOV.U32 R161, RZ, RZ, R4 ;  /* 0x000000ffffa17224 */ /* 0x001fc400078e0004 */
[----:B-1----:R-:W-:-:S05]  /*e8d0*/  FMUL.FTZ R155, R164, UR43 ;  /* 0x0000002ba49b7c20 */ /* 0x002fca0008410000 */
[----:B------:R-:W-:Y:S01]  /*e8e0*/  MUFU.TANH R4, R163 ;  /* 0x000000a300047308 */ /* 0x000fe20000002400 */
[----:B------:R-:W-:-:S07]  /*e8f0*/  FMUL.FTZ R229, R193, UR43 ;  /* 0x0000002bc1e57c20 */ /* 0x000fce0008410000 */
[----:B------:R-:W-:Y:S08]  /*e900*/  MUFU.TANH R152, R152 ;  /* 0x0000009800987308 */ /* 0x000ff00000002400 */
[----:B------:R-:W-:Y:S08]  /*e910*/  MUFU.TANH R153, R153 ;  /* 0x0000009900997308 */ /* 0x000ff00000002400 */
[----:B------:R-:W-:Y:S01]  /*e920*/  MUFU.TANH R155, R155 ;  /* 0x0000009b009b7308 */ /* 0x000fe20000002400 */
[----:B--2---:R-:W-:-:S07]  /*e930*/  IMAD.IADD R211, R211, 0x1, R6 ;  /* 0x00000001d3d37824 */ /* 0x004fce00078e0206 */
[----:B------:R0:W1:Y:S01]  /*e940*/  MUFU.TANH R6, R154 ;  /* 0x0000009a00067308 */ /* 0x0000620000002400 */
[----:B---3--:R-:W-:-:S05]  /*e950*/  @P1 IMAD.HI.U32 R210, R211, R210, RZ ;  /* 0x000000d2d3d21227 */ /* 0x008fca00078e00ff */
[----:B----4-:R-:W-:Y:S01]  /*e960*/  @P1 SHF.R.U32.HI R211, RZ, R20, R210 ;  /* 0x00000014ffd31219 */ /* 0x010fe200000116d2 */
[----:B------:R-:W-:Y:S01]  /*e970*/  FMUL.FTZ R210, R160, UR43 ;  /* 0x0000002ba0d27c20 */ /* 0x000fe20008410000 */
[----:B0-----:R-:W-:Y:S01]  /*e980*/  FMUL.FTZ R154, R156, UR43 ;  /* 0x0000002b9c9a7c20 */ /* 0x001fe20008410000 */
[----:B------:R0:W-:Y:S01]  /*e990*/  MUFU.TANH R20, R157 ;  /* 0x0000009d00147308 */ /* 0x0001e20000002400 */
[----:B-1----:R-:W-:-:S07]  /*e9a0*/  IMAD.MOV.U32 R156, RZ, RZ, R6 ;  /* 0x000000ffff9c7224 */ /* 0x002fce00078e0006 */
[----:B------:R1:W2:Y:S01]  /*e9b0*/  MUFU.TANH R160, R170 ;  /* 0x000000aa00a07308 */ /* 0x0002a20000002400 */
[----:B0-----:R-:W-:Y:S02]  /*e9c0*/  IMAD.MOV.U32 R157, RZ, RZ, R2 ;  /* 0x000000ffff9d7224 */ /* 0x001fe400078e0002 */
[----:B------:R-:W-:Y:S02]  /*e9d0*/  IMAD.MOV.U32 R164, RZ, RZ, R156 ;  /* 0x000000ffffa47224 */ /* 0x000fe400078e009c */
[----:B------:R-:W-:Y:S01]  /*e9e0*/  FMUL.FTZ R156, R169, UR43 ;  /* 0x0000002ba99c7c20 */ /* 0x000fe20008410000 */
[----:B------:R-:W-:Y:S02]  /*e9f0*/  IMAD.MOV.U32 R169, RZ, RZ, R4 ;  /* 0x000000ffffa97224 */ /* 0x000fe400078e0004 */
[----:B------:R-:W-:Y:S01]  /*ea00*/  IMAD.MOV.U32 R163, RZ, RZ, R157 ;  /* 0x000000ffffa37224 */ /* 0x000fe200078e009d */
[----:B------:R0:W-:Y:S01]  /*ea10*/  MUFU.TANH R2, R158 ;  /* 0x0000009e00027308 */ /* 0x0001e20000002400 */
[----:B------:R-:W-:Y:S01]  /*ea20*/  FMUL.FTZ R157, R168, UR43 ;  /* 0x0000002ba89d7c20 */ /* 0x000fe20008410000 */
[----:B-1----:R-:W-:Y:S01]  /*ea30*/  FMUL.FTZ R170, R178, UR43 ;  /* 0x0000002bb2aa7c20 */ /* 0x002fe20008410000 */
[----:B------:R-:W-:-:S02]  /*ea40*/  IMAD.MOV.U32 R178, RZ, RZ, R163 ;  /* 0x000000ffffb27224 */ /* 0x000fc400078e00a3 */
[----:B------:R-:W-:Y:S02]  /*ea50*/  FMUL.FTZ R163, R184, UR43 ;  /* 0x0000002bb8a37c20 */ /* 0x000fe40008410000 */
[----:B------:R-:W-:Y:S01]  /*ea60*/  IMAD.MOV.U32 R184, RZ, RZ, R178 ;  /* 0x000000ffffb87224 */ /* 0x000fe200078e00b2 */
[----:B------:R-:W1:Y:S01]  /*ea70*/  MUFU.TANH R6, R162 ;  /* 0x000000a200067308 */ /* 0x000e620000002400 */
[----:B0-----:R-:W-:-:S05]  /*ea80*/  IMAD.MOV.U32 R158, RZ, RZ, R5 ;  /* 0x000000ffff9e7224 */ /* 0x001fca00078e0005 */
[----:B------:R-:W-:Y:S01]  /*ea90*/  MOV R165, R158 ;  /* 0x0000009e00a57202 */ /* 0x000fe20000000f00 */
[----:B------:R-:W-:Y:S01]  /*eaa0*/  FMUL.FTZ R158, R173, UR43 ;  /* 0x0000002bad9e7c20 */ /* 0x000fe20008410000 */
[----:B------:R0:W3:Y:S01]  /*eab0*/  MUFU.TANH R5, R159 ;  /* 0x0000009f00057308 */ /* 0x0000e20000002400 */
[----:B------:R-:W-:Y:S01]  /*eac0*/  FMUL.FTZ R173, R180, UR43 ;  /* 0x0000002bb4ad7c20 */ /* 0x000fe20008410000 */
[----:B--2---:R-:W-:-:S06]  /*ead0*/  IMAD.MOV.U32 R180, RZ, RZ, R160 ;  /* 0x000000ffffb47224 */ /* 0x004fcc00078e00a0 */
[----:B------:R1:W2:Y:S01]  /*eae0*/  MUFU.TANH R162, R167 ;  /* 0x000000a700a27308 */ /* 0x0002a20000002400 */
[----:B0-----:R-:W-:Y:S01]  /*eaf0*/  FMUL.FTZ R159, R172, UR43 ;  /* 0x0000002bac9f7c20 */ /* 0x001fe20008410000 */
[----:B------:R-:W-:-:S06]  /*eb00*/  FMUL.FTZ R172, R177, UR43 ;  /* 0x0000002bb1ac7c20 */ /* 0x000fcc0008410000 */
[----:B------:R0:W-:Y:S01]  /*eb10*/  MUFU.TANH R4, R175 ;  /* 0x000000af00047308 */ /* 0x0001e20000002400 */
[----:B-1----:R-:W-:Y:S02]  /*eb20*/  IMAD.MOV.U32 R167, RZ, RZ, R6 ;  /* 0x000000ffffa77224 */ /* 0x002fe400078e0006 */
[----:B---3--:R-:W-:Y:S02]  /*eb30*/  IMAD.MOV.U32 R168, RZ, RZ, R5 ;  /* 0x000000ffffa87224 */ /* 0x008fe400078e0005 */
[----:B------:R-:W-:Y:S02]  /*eb40*/  IMAD.MOV.U32 R177, RZ, RZ, R167 ;  /* 0x000000ffffb17224 */ /* 0x000fe400078e00a7 */
[----:B------:R-:W-:Y:S01]  /*eb50*/  FMUL.FTZ R167, R179, UR43 ;  /* 0x0000002bb3a77c20 */ /* 0x000fe20008410000 */
[----:B------:R-:W-:Y:S01]  /*eb60*/  IMAD.MOV.U32 R179, RZ, RZ, R164 ;  /* 0x000000ffffb37224 */ /* 0x000fe200078e00a4 */
[----:B------:R1:W-:Y:S01]  /*eb70*/  MUFU.TANH R6, R171 ;  /* 0x000000ab00067308 */ /* 0x0003e20000002400 */
[----:B0-----:R-:W-:-:S02]  /*eb80*/  IMAD.MOV.U32 R175, RZ, RZ, R169 ;  /* 0x000000ffffaf7224 */ /* 0x001fc400078e00a9 */
[----:B------:R-:W-:Y:S01]  /*eb90*/  FMUL.FTZ R169, R183, UR43 ;  /* 0x0000002bb7a97c20 */ /* 0x000fe20008410000 */
[----:B------:R-:W-:Y:S01]  /*eba0*/  FMUL.FTZ R164, R185, UR43 ;  /* 0x0000002bb9a47c20 */ /* 0x000fe20008410000 */
[----:B------:R-:W-:Y:S02]  /*ebb0*/  IMAD.MOV.U32 R185, RZ, RZ, R2 ;  /* 0x000000ffffb97224 */ /* 0x000fe400078e0002 */
[----:B------:R-:W-:Y:S01]  /*ebc0*/  IMAD.MOV.U32 R183, RZ, RZ, R175 ;  /* 0x000000ffffb77224 */ /* 0x000fe200078e00af */
[----:B------:R0:W-:Y:S01]  /*ebd0*/  MUFU.TANH R5, R174 ;  /* 0x000000ae00057308 */ /* 0x0001e20000002400 */
[----:B-1----:R-:W-:Y:S01]  /*ebe0*/  FMUL.FTZ R171, R176, UR43 ;  /* 0x0000002bb0ab7c20 */ /* 0x002fe20008410000 */
[----:B------:R-:W-:Y:S02]  /*ebf0*/  IMAD.MOV.U32 R176, RZ, RZ, R168 ;  /* 0x000000ffffb07224 */ /* 0x000fe400078e00a8 */
[----:B------:R-:W-:Y:S01]  /*ec00*/  FMUL.FTZ R168, R182, UR43 ;  /* 0x0000002bb6a87c20 */ /* 0x000fe20008410000 */
[----:B------:R-:W-:-:S02]  /*ec10*/  IMAD.MOV.U32 R175, RZ, RZ, R161 ;  /* 0x000000ffffaf7224 */ /* 0x000fc400078e00a1 */
[----:B------:R-:W-:Y:S01]  /*ec20*/  IMAD.MOV.U32 R161, RZ, RZ, R20 ;  /* 0x000000ffffa17224 */ /* 0x000fe200078e0014 */
[----:B------:R1:W-:Y:S01]  /*ec30*/  MUFU.TANH R2, R186 ;  /* 0x000000ba00027308 */ /* 0x0003e20000002400 */
[----:B0-----:R-:W-:Y:S01]  /*ec40*/  FMUL.FTZ R174, R181, UR43 ;  /* 0x0000002bb5ae7c20 */ /* 0x001fe20008410000 */
[----:B--2---:R-:W-:Y:S01]  /*ec50*/  IMAD.MOV.U32 R181, RZ, RZ, R162 ;  /* 0x000000ffffb57224 */ /* 0x004fe200078e00a2 */
[----:B------:R-:W-:Y:S01]  /*ec60*/  SHFL.IDX PT, R20, R211, 0x1, 0x1c1f ;  /* 0x003c1f00d3147f89 */ /* 0x000fe200000e0000 */
[----:B------:R-:W-:-:S03]  /*ec70*/  IMAD.MOV.U32 R182, RZ, RZ, R166 ;  /* 0x000000ffffb67224 */ /* 0x000fc600078e00a6 */
[----:B------:R0:W2:Y:S01]  /*ec80*/  SHFL.IDX PT, R162, R211, RZ, 0x1c1f ;  /* 0x001c1fffd3a27589 */ /* 0x0000a200000e0000 */
[----:B------:R-:W-:Y:S01]  /*ec90*/  IMAD R160, R14, -0x60, RZ ;  /* 0xffffffa00ea07824 */ /* 0x000fe200078e02ff */
[----:B------:R-:W3:Y:S01]  /*eca0*/  MUFU.TANH R210, R210 ;  /* 0x000000d200d27308 */ /* 0x000ee20000002400 */
[----:B-1----:R-:W-:Y:S02]  /*ecb0*/  IMAD.MOV.U32 R186, RZ, RZ, R176 ;  /* 0x000000ffffba7224 */ /* 0x002fe400078e00b0 */
[----:B------:R-:W-:Y:S01]  /*ecc0*/  FMUL.FTZ R176, R187, UR43 ;  /* 0x0000002bbbb07c20 */ /* 0x000fe20008410000 */
[----:B------:R-:W-:Y:S02]  /*ecd0*/  IMAD.MOV.U32 R187, RZ, RZ, R177 ;  /* 0x000000ffffbb7224 */ /* 0x000fe400078e00b1 */
[----:B------:R-:W-:Y:S01]  /*ece0*/  FMUL.FTZ R166, R189, UR43 ;  /* 0x0000002bbda67c20 */ /* 0x000fe20008410000 */
[----:B------:R-:W-:Y:S01]  /*ecf0*/  IMAD.MOV.U32 R177, RZ, RZ, R165 ;  /* 0x000000ffffb17224 */ /* 0x000fe200078e00a5 */
[----:B0-----:R-:W4:Y:S01]  /*ed00*/  LDL R211, [R1+0xb4] ;  /* 0x0000b40001d37983 */ /* 0x001f220000100800 */
[----:B------:R-:W-:Y:S01]  /*ed10*/  FMUL.FTZ R165, R188, UR43 ;  /* 0x0000002bbca57c20 */ /* 0x000fe20008410000 */
[----:B------:R-:W0:Y:S02]  /*ed20*/  MUFU.TANH R157, R157 ;  /* 0x0000009d009d7308 */ /* 0x000e240000002400 */
[----:B------:R-:W3:Y:S04]  /*ed30*/  LDL R188, [R1+0x8c] ;  /* 0x00008c0001bc7983 */ /* 0x000ee80000100800 */
[----:B------:R-:W3:Y:S02]  /*ed40*/  LDL R189, [R1+0xb0] ;  /* 0x0000b00001bd7983 */ /* 0x000ee40000100800 */
[----:B------:R-:W1:Y:S01]  /*ed50*/  MUFU.TANH R171, R171 ;  /* 0x000000ab00ab7308 */ /* 0x000e620000002400 */
[----:B------:R-:W-:Y:S01]  /*ed60*/  FMUL.FTZ R178, R192, UR43 ;  /* 0x0000002bc0b27c20 */ /* 0x000fe20008410000 */
[----:B------:R-:W-:-:S06]  /*ed70*/  IMAD.MOV.U32 R193, RZ, RZ, R184 ;  /* 0x000000ffffc17224 */ /* 0x000fcc00078e00b8 */
[----:B------:R-:W1:Y:S08]  /*ed80*/  MUFU.TANH R163, R163 ;  /* 0x000000a300a37308 */ /* 0x000e700000002400 */
[----:B------:R-:W1:Y:S08]  /*ed90*/  MUFU.TANH R178, R178 ;  /* 0x000000b200b27308 */ /* 0x000e700000002400 */
[----:B------:R-:W1:Y:S08]  /*eda0*/  MUFU.TANH R154, R154 ;  /* 0x0000009a009a7308 */ /* 0x000e700000002400 */
[----:B------:R-:W1:Y:S08]  /*edb0*/  MUFU.TANH R156, R156 ;  /* 0x0000009c009c7308 */ /* 0x000e700000002400 */
[----:B------:R-:W1:Y:S08]  /*edc0*/  MUFU.TANH R159, R159 ;  /* 0x0000009f009f7308 */ /* 0x000e700000002400 */
[----:B------:R-:W1:Y:S01]  /*edd0*/  MUFU.TANH R158, R158 ;  /* 0x0000009e009e7308 */ /* 0x000e620000002400 */
[----:B------:R-:W-:-:S07]  /*ede0*/  IMAD.MOV.U32 R192, RZ, RZ, R185 ;  /* 0x000000ffffc07224 */ /* 0x000fce00078e00b9 */
        /* <DEDUP_REMOVED lines=8> */
[----:B------:R-:W-:Y:S08]  /*ee70*/  MUFU.TANH R170, R170 ;  /* 0x000000aa00aa7308 */ /* 0x000ff00000002400 */
[----:B------:R-:W-:Y:S08]  /*ee80*/  MUFU.TANH R167, R167 ;  /* 0x000000a700a77308 */ /* 0x000ff00000002400 */
[----:B------:R-:W-:Y:S08]  /*ee90*/  MUFU.TANH R168, R168 ;  /* 0x000000a800a87308 */ /* 0x000ff00000002400 */
[----:B------:R-:W-:Y:S08]  /*eea0*/  MUFU.TANH R169, R169 ;  /* 0x000000a900a97308 */ /* 0x000ff00000002400 */
[----:B------:R-:W-:Y:S01]  /*eeb0*/  MUFU.TANH R176, R176 ;  /* 0x000000b000b07308 */ /* 0x000fe20000002400 */
[----:B----4-:R-:W-:-:S04]  /*eec0*/  IADD3 R160, -R211, 0x1, R160 ;  /* 0x00000001d3a07810 */ /* 0x010fc80007ffe1a0 */
[----:B---3--:R-:W-:-:S05]  /*eed0*/  IADD3 R160, -R188, R160, R189 ;  /* 0x000000a0bca07210 */ /* 0x008fca0007ffe1bd */
[----:B--2---:R-:W-:-:S05]  /*eee0*/  IMAD.IADD R162, R160, 0x1, R162 ;  /* 0x00000001a0a27824 */ /* 0x004fca00078e02a2 */
[----:B------:R-:W-:-:S04]  /*eef0*/  ISETP.GT.AND P2, PT, R162, RZ, PT ;  /* 0x000000ffa200720c */ /* 0x000fc80003f44270 */
[----:B------:R-:W-:Y:S02]  /*ef00*/  FSEL R177, R177, -INF , P2 ;  /* 0xff800000b1b17808 */ /* 0x000fe40001000000 */
[----:B------:R-:W-:-:S04]  /*ef10*/  ISETP.GT.AND P2, PT, R162, 0x10, PT ;  /* 0x00000010a200780c */ /* 0x000fc80003f44270 */
[----:B------:R-:W-:Y:S02]  /*ef20*/  FSEL R210, R210, -INF , P2 ;  /* 0xff800000d2d27808 */ /* 0x000fe40001000000 */
[----:B------:R-:W-:-:S04]  /*ef30*/  ISETP.GT.AND P2, PT, R162, 0x20, PT ;  /* 0x00000020a200780c */ /* 0x000fc80003f44270 */
[----:B0-----:R-:W-:Y:S02]  /*ef40*/  FSEL R184, R157, -INF , P2 ;  /* 0xff8000009db87808 */ /* 0x001fe40001000000 */
[C---:B------:R-:W-:Y:S02]  /*ef50*/  ISETP.GT.AND P2, PT, R162.reuse, 0x30, PT ;  /* 0x00000030a200780c */ /* 0x040fe40003f44270 */
[C---:B------:R-:W-:Y:S02]  /*ef60*/  ISETP.GT.AND P3, PT, R162.reuse, 0x1, PT ;  /* 0x00000001a200780c */ /* 0x040fe40003f64270 */
[----:B-1----:R-:W-:Y:S02]  /*ef70*/  FSEL R171, R171, -INF , P2 ;  /* 0xff800000abab7808 */ /* 0x002fe40001000000 */
[----:B------:R-:W-:Y:S02]  /*ef80*/  ISETP.GT.AND P2, PT, R162, 0x40, PT ;  /* 0x00000040a200780c */ /* 0x000fe40003f44270 */
[----:B------:R-:W-:Y:S01]  /*ef90*/  FSEL R175, R175, -INF , P3 ;  /* 0xff800000afaf7808 */ /* 0x000fe20001800000 */
[----:B------:R-:W-:Y:S01]  /*efa0*/  IMAD.IADD R20, R160, 0x1, R20 ;  /* 0x00000001a0147824 */ /* 0x000fe200078e0214 */
[----:B------:R-:W-:-:S02]  /*efb0*/  ISETP.GT.AND P1, PT, R162, 0x9, PT ;  /* 0x00000009a200780c */ /* 0x000fc40003f24270 */
[C---:B------:R-:W-:Y:S02]  /*efc0*/  ISETP.GT.AND P3, PT, R162.reuse, 0x11, PT ;  /* 0x00000011a200780c */ /* 0x040fe40003f64270 */
[----:B------:R-:W-:Y:S02]  /*efd0*/  FSEL R163, R163, -INF , P2 ;  /* 0xff800000a3a37808 */ /* 0x000fe40001000000 */
[----:B------:R-:W-:Y:S01]  /*efe0*/  ISETP.GT.AND P2, PT, R162, 0x50, PT ;  /* 0x00000050a200780c */ /* 0x000fe20003f44270 */
[----:B------:R-:W-:Y:S01]  /*eff0*/  FMUL.FTZ R211, R196, UR43 ;  /* 0x0000002bc4d37c20 */ /* 0x000fe20008410000 */
[----:B------:R-:W-:Y:S02]  /*f000*/  FSEL R161, R161, -INF , P1 ;  /* 0xff800000a1a17808 */ /* 0x000fe40000800000 */
[----:B------:R-:W-:Y:S01]  /*f010*/  FSEL R196, R152, -INF , P3 ;  /* 0xff80000098c47808 */ /* 0x000fe20001800000 */
[----:B------:R-:W-:Y:S01]  /*f020*/  IMAD.MOV.U32 R152, RZ, RZ, R179 ;  /* 0x000000ffff987224 */ /* 0x000fe200078e00b3 */
[----:B------:R-:W-:-:S02]  /*f030*/  ISETP.GT.AND P1, PT, R162, 0x19, PT ;  /* 0x00000019a200780c */ /* 0x000fc40003f24270 */
[----:B------:R-:W-:Y:S02]  /*f040*/  FSEL R178, R178, -INF , P2 ;  /* 0xff800000b2b27808 */ /* 0x000fe40001000000 */
[----:B------:R-:W-:Y:S02]  /*f050*/  ISETP.GT.AND P2, PT, R20, RZ, PT ;  /* 0x000000ff1400720c */ /* 0x000fe40003f44270 */
[----:B------:R-:W-:Y:S02]  /*f060*/  FSEL R179, R153, -INF , P1 ;  /* 0xff80000099b37808 */ /* 0x000fe40000800000 */
[----:B------:R-:W-:Y:S02]  /*f070*/  FSEL R153, R152, -INF , P2 ;  /* 0xff80000098997808 */ /* 0x000fe40001000000 */
[----:B------:R-:W-:Y:S02]  /*f080*/  ISETP.GT.AND P4, PT, R162, 0x8, PT ;  /* 0x00000008a200780c */ /* 0x000fe40003f84270 */
[----:B------:R-:W-:-:S02]  /*f090*/  FMNMX.FTZ R152, R177, R209, !PT ;  /* 0x000000d1b1987209 */ /* 0x000fc40007810000 */
[----:B------:R-:W-:Y:S02]  /*f0a0*/  FSEL R154, R154, -INF , P4 ;  /* 0xff8000009a9a7808 */ /* 0x000fe40002000000 */
[----:B------:R-:W-:-:S04]  /*f0b0*/  FMNMX.FTZ R152, R175, R152, !PT ;  /* 0x00000098af987209 */ /* 0x000fc80007810000 */
[----:B------:R-:W-:-:S04]  /*f0c0*/  FMNMX.FTZ R152, R154, R152, !PT ;  /* 0x000000989a987209 */ /* 0x000fc80007810000 */
[----:B------:R-:W-:Y:S02]  /*f0d0*/  FMNMX.FTZ R152, R161, R152, !PT ;  /* 0x00000098a1987209 */ /* 0x000fe40007810000 */
[----:B------:R-:W-:Y:S02]  /*f0e0*/  ISETP.GT.AND P4, PT, R162, 0x18, PT ;  /* 0x00000018a200780c */ /* 0x000fe40003f84270 */
[----:B------:R-:W-:Y:S01]  /*f0f0*/  FMNMX.FTZ R152, R210, R152, !PT ;  /* 0x00000098d2987209 */ /* 0x000fe20007810000 */
[----:B------:R-:W-:Y:S01]  /*f100*/  FMUL.FTZ R160, R197, UR43 ;  /* 0x0000002bc5a07c20 */ /* 0x000fe20008410000 */
[----:B------:R-:W-:Y:S02]  /*f110*/  FSEL R197, R155, -INF , P4 ;  /* 0xff8000009bc57808 */ /* 0x000fe40002000000 */
[----:B------:R-:W-:-:S04]  /*f120*/  FMNMX.FTZ R152, R196, R152, !PT ;  /* 0x00000098c4987209 */ /* 0x000fc80007810000 */
[----:B------:R-:W-:Y:S02]  /*f130*/  FMNMX.FTZ R152, R197, R152, !PT ;  /* 0x00000098c5987209 */ /* 0x000fe40007810000 */
[C---:B------:R-:W-:Y:S02]  /*f140*/  ISETP.GT.AND P3, PT, R162.reuse, 0x21, PT ;  /* 0x00000021a200780c */ /* 0x040fe40003f64270 */
[----:B------:R-:W-:Y:S02]  /*f150*/  FMNMX.FTZ R152, R179, R152, !PT ;  /* 0x00000098b3987209 */ /* 0x000fe40007810000 */
[----:B------:R-:W-:Y:S02]  /*f160*/  ISETP.GT.AND P4, PT, R162, 0x28, PT ;  /* 0x00000028a200780c */ /* 0x000fe40003f84270 */
[----:B------:R-:W-:Y:S02]  /*f170*/  FSEL R185, R156, -INF , P3 ;  /* 0xff8000009cb97808 */ /* 0x000fe40001800000 */
[----:B------:R-:W-:Y:S01]  /*f180*/  FMNMX.FTZ R152, R184, R152, !PT ;  /* 0x00000098b8987209 */ /* 0x000fe20007810000 */
[----:B------:R-:W-:Y:S01]  /*f190*/  IMAD.MOV.U32 R189, RZ, RZ, R186 ;  /* 0x000000ffffbd7224 */ /* 0x000fe200078e00ba */
[----:B------:R-:W-:-:S02]  /*f1a0*/  ISETP.GT.AND P1, PT, R162, 0x29, PT ;  /* 0x00000029a200780c */ /* 0x000fc40003f24270 */
[----:B------:R-:W-:Y:S02]  /*f1b0*/  FSEL R186, R159, -INF , P4 ;  /* 0xff8000009fba7808 */ /* 0x000fe40002000000 */
[----:B------:R-:W-:Y:S01]  /*f1c0*/  FMNMX.FTZ R152, R185, R152, !PT ;  /* 0x00000098b9987209 */ /* 0x000fe20007810000 */
[----:B------:R-:W-:Y:S01]  /*f1d0*/  IMAD.MOV.U32 R188, RZ, RZ, R187 ;  /* 0x000000ffffbc7224 */ /* 0x000fe200078e00bb */
[----:B------:R-:W-:Y:S02]  /*f1e0*/  FSEL R187, R158, -INF , P1 ;  /* 0xff8000009ebb7808 */ /* 0x000fe40000800000 */
[----:B------:R-:W-:Y:S01]  /*f1f0*/  FMNMX.FTZ R152, R186, R152, !PT ;  /* 0x00000098ba987209 */ /* 0x000fe20007810000 */
[----:B------:R-:W0:Y:S01]  /*f200*/  MUFU.TANH R211, R211 ;  /* 0x000000d300d37308 */ /* 0x000e220000002400 */
[----:B------:R-:W-:Y:S02]  /*f210*/  ISETP.GT.AND P3, PT, R162, 0x31, PT ;  /* 0x00000031a200780c */ /* 0x000fe40003f64270 */
[----:B------:R-:W-:-:S02]  /*f220*/  FMNMX.FTZ R152, R187, R152, !PT ;  /* 0x00000098bb987209 */ /* 0x000fc40007810000 */
[----:B------:R-:W-:Y:S02]  /*f230*/  ISETP.GT.AND P4, PT, R162, 0x38, PT ;  /* 0x00000038a200780c */ /* 0x000fe40003f84270 */
[----:B------:R-:W-:Y:S01]  /*f240*/  FSEL R172, R172, -INF , P3 ;  /* 0xff800000acac7808 */ /* 0x000fe20001800000 */
[----:B------:R-:W1:Y:S01]  /*f250*/  MUFU.TANH R160, R160 ;  /* 0x000000a000a07308 */ /* 0x000e620000002400 */
[----:B------:R-:W-:Y:S02]  /*f260*/  FMNMX.FTZ R152, R171, R152, !PT ;  /* 0x00000098ab987209 */ /* 0x000fe40007810000 */
[C---:B------:R-:W-:Y:S02]  /*f270*/  ISETP.GT.AND P1, PT, R162.reuse, 0x39, PT ;  /* 0x00000039a200780c */ /* 0x040fe40003f24270 */
[----:B------:R-:W-:Y:S02]  /*f280*/  FSEL R173, R173, -INF , P4 ;  /* 0xff800000adad7808 */ /* 0x000fe40002000000 */
[----:B------:R-:W-:-:S02]  /*f290*/  ISETP.GT.AND P3, PT, R162, 0x41, PT ;  /* 0x00000041a200780c */ /* 0x000fc40003f64270 */
[----:B------:R-:W-:Y:S02]  /*f2a0*/  ISETP.GT.AND P4, PT, R162, 0x48, PT ;  /* 0x00000048a200780c */ /* 0x000fe40003f84270 */
[----:B------:R-:W-:Y:S02]  /*f2b0*/  FMNMX.FTZ R152, R172, R152, !PT ;  /* 0x00000098ac987209 */ /* 0x000fe40007810000 */
[----:B------:R-:W-:Y:S02]  /*f2c0*/  FSEL R174, R174, -INF , P1 ;  /* 0xff800000aeae7808 */ /* 0x000fe40000800000 */
[----:B------:R-:W-:Y:S02]  /*f2d0*/  ISETP.GT.AND P1, PT, R162, 0x49, PT ;  /* 0x00000049a200780c */ /* 0x000fe40003f24270 */
[----:B------:R-:W-:Y:S02]  /*f2e0*/  FSEL R164, R164, -INF , P3 ;  /* 0xff800000a4a47808 */ /* 0x000fe40001800000 */
[----:B------:R-:W-:-:S02]  /*f2f0*/  FSEL R165, R165, -INF , P4 ;  /* 0xff800000a5a57808 */ /* 0x000fc40002000000 */
[----:B------:R-:W-:Y:S02]  /*f300*/  FMNMX.FTZ R152, R173, R152, !PT ;  /* 0x00000098ad987209 */ /* 0x000fe40007810000 */
[C---:B------:R-:W-:Y:S02]  /*f310*/  ISETP.GT.AND P3, PT, R162.reuse, 0x51, PT ;  /* 0x00000051a200780c */ /* 0x040fe40003f64270 */
[----:B------:R-:W-:Y:S02]  /*f320*/  ISETP.GT.AND P4, PT, R162, 0x58, PT ;  /* 0x00000058a200780c */ /* 0x000fe40003f84270 */
[----:B------:R-:W-:Y:S02]  /*f330*/  FSEL R166, R166, -INF , P1 ;  /* 0xff800000a6a67808 */ /* 0x000fe40000800000 */
[----:B------:R-:W-:Y:S02]  /*f340*/  FMNMX.FTZ R152, R174, R152, !PT ;  /* 0x00000098ae987209 */ /* 0x000fe40007810000 */
[----:B------:R-:W-:-:S02]  /*f350*/  ISETP.GT.AND P1, PT, R162, 0x59, PT ;  /* 0x00000059a200780c */ /* 0x000fc40003f24270 */
[----:B------:R-:W-:Y:S02]  /*f360*/  FSEL R229, R229, -INF , P3 ;  /* 0xff800000e5e57808 */ /* 0x000fe40001800000 */
[----:B0-----:R-:W-:Y:S02]  /*f370*/  FSEL R211, R211, -INF , P4 ;  /* 0xff800000d3d37808 */ /* 0x001fe40002000000 */
[C---:B------:R-:W-:Y:S02]  /*f380*/  ISETP.GT.AND P3, PT, R20.reuse, 0x1, PT ;  /* 0x000000011400780c */ /* 0x040fe40003f64270 */
[----:B------:R-:W-:Y:S02]  /*f390*/  ISETP.GT.AND P4, PT, R20, 0x8, PT ;  /* 0x000000081400780c */ /* 0x000fe40003f84270 */
[----:B------:R-:W-:Y:S02]  /*f3a0*/  FMNMX.FTZ R152, R163, R152, !PT ;  /* 0x00000098a3987209 */ /* 0x000fe40007810000 */
[----:B-1----:R-:W-:-:S02]  /*f3b0*/  FSEL R156, R160, -INF , P1 ;  /* 0xff800000a09c7808 */ /* 0x002fc40000800000 */
[C---:B------:R-:W-:Y:S02]  /*f3c0*/  ISETP.GT.AND P1, PT, R20.reuse, 0x9, PT ;  /* 0x000000091400780c */ /* 0x040fe40003f24270 */
[----:B------:R-:W-:Y:S02]  /*f3d0*/  ISETP.GT.AND P2, PT, R20, 0x10, PT ;  /* 0x000000101400780c */ /* 0x000fe40003f44270 */
[----:B------:R-:W-:Y:S02]  /*f3e0*/  FSEL R160, R193, -INF , P3 ;  /* 0xff800000c1a07808 */ /* 0x000fe40001800000 */
[----:B------:R-:W-:Y:S02]  /*f3f0*/  FSEL R155, R192, -INF , P4 ;  /* 0xff800000c09b7808 */ /* 0x000fe40002000000 */
[C---:B------:R-:W-:Y:S02]  /*f400*/  ISETP.GT.AND P3, PT, R20.reuse, 0x11, PT ;  /* 0x000000111400780c */ /* 0x040fe40003f64270 */
[----:B------:R-:W-:Y:S01]  /*f410*/  ISETP.GT.AND P4, PT, R20, 0x18, PT ;  /* 0x000000181400780c */ /* 0x000fe20003f84270 */
[----:B------:R0:W1:Y:S01]  /*f420*/  MUFU.TANH R158, R190 ;  /* 0x000000be009e7308 */ /* 0x0000620000002400 */
[----:B------:R-:W-:-:S02]  /*f430*/  FMNMX.FTZ R152, R164, R152, !PT ;  /* 0x00000098a4987209 */ /* 0x000fc40007810000 */
[----:B------:R-:W-:Y:S02]  /*f440*/  FSEL R193, R189, -INF , P1 ;  /* 0xff800000bdc17808 */ /* 0x000fe40000800000 */
[----:B------:R-:W-:Y:S02]  /*f450*/  ISETP.GT.AND P1, PT, R20, 0x19, PT ;  /* 0x000000191400780c */ /* 0x000fe40003f24270 */
[----:B------:R-:W-:Y:S02]  /*f460*/  FSEL R192, R182, -INF , P4 ;  /* 0xff800000b6c07808 */ /* 0x000fe40002000000 */
[----:B0-----:R-:W-:Y:S02]  /*f470*/  FSEL R190, R188, -INF , P2 ;  /* 0xff800000bcbe7808 */ /* 0x001fe40001000000 */
[----:B------:R-:W-:Y:S02]  /*f480*/  FSEL R188, R183, -INF , P3 ;  /* 0xff800000b7bc7808 */ /* 0x000fe40001800000 */
[----:B------:R-:W-:-:S02]  /*f490*/  ISETP.GT.AND P2, PT, R20, 0x20, PT ;  /* 0x000000201400780c */ /* 0x000fc40003f44270 */
[C---:B------:R-:W-:Y:S02]  /*f4a0*/  ISETP.GT.AND P3, PT, R20.reuse, 0x21, PT ;  /* 0x000000211400780c */ /* 0x040fe40003f64270 */
[----:B------:R-:W-:Y:S02]  /*f4b0*/  ISETP.GT.AND P4, PT, R20, 0x28, PT ;  /* 0x000000281400780c */ /* 0x000fe40003f84270 */
[----:B------:R-:W-:Y:S02]  /*f4c0*/  FMNMX.FTZ R152, R165, R152, !PT ;  /* 0x00000098a5987209 */ /* 0x000fe40007810000 */
[----:B------:R-:W-:Y:S02]  /*f4d0*/  FSEL R189, R181, -INF , P1 ;  /* 0xff800000b5bd7808 */ /* 0x000fe40000800000 */
[----:B------:R-:W-:Y:S02]  /*f4e0*/  FSEL R180, R180, -INF , P2 ;  /* 0xff800000b4b47808 */ /* 0x000fe40001000000 */
[----:B------:R-:W-:-:S02]  /*f4f0*/  FSEL R181, R6, -INF , P3 ;  /* 0xff80000006b57808 */ /* 0x000fc40001800000 */
[----:B------:R-:W-:Y:S01]  /*f500*/  FSEL R182, R5, -INF , P4 ;  /* 0xff80000005b67808 */ /* 0x000fe20002000000 */
[----:B------:R-:W-:Y:S01]  /*f510*/  UMOV UR46, UR45 ;  /* 0x0000002d002e7c82 */ /* 0x000fe20008000000 */
[----:B------:R-:W-:Y:S01]  /*f520*/  FMNMX.FTZ R152, R166, R152, !PT ;  /* 0x00000098a6987209 */ /* 0x000fe20007810000 */
[----:B------:R-:W-:Y:S01]  /*f530*/  FMUL.FTZ R191, R191, UR43 ;  /* 0x0000002bbfbf7c20 */ /* 0x000fe20008410000 */
[----:B------:R-:W-:Y:S01]  /*f540*/  ISETP.GT.AND P1, PT, R20, 0x29, PT ;  /* 0x000000291400780c */ /* 0x000fe20003f24270 */
[----:B------:R-:W-:Y:S01]  /*f550*/  FMUL.FTZ R194, R194, UR43 ;  /* 0x0000002bc2c27c20 */ /* 0x000fe20008410000 */
[C---:B------:R-:W-:Y:S01]  /*f560*/  ISETP.GT.AND P2, PT, R20.reuse, 0x30, PT ;  /* 0x000000301400780c */ /* 0x040fe20003f44270 */
[----:B------:R-:W-:Y:S01]  /*f570*/  FMUL.FTZ R195, R195, UR43 ;  /* 0x0000002bc3c37c20 */ /* 0x000fe20008410000 */
[C---:B------:R-:W-:Y:S01]  /*f580*/  ISETP.GT.AND P3, PT, R20.reuse, 0x31, PT ;  /* 0x000000311400780c */ /* 0x040fe20003f64270 */
[----:B------:R0:W5:Y:S01]  /*f590*/  LDL.LU R6, [R1+0x1fc] ;  /* 0x0001fc0001067983 */ /* 0x0001620000300800 */
[----:B------:R-:W-:-:S02]  /*f5a0*/  ISETP.GT.AND P4, PT, R20, 0x38, PT ;  /* 0x000000381400780c */ /* 0x000fc40003f84270 */
[----:B------:R-:W-:Y:S02]  /*f5b0*/  FMNMX.FTZ R152, R178, R152, !PT ;  /* 0x00000098b2987209 */ /* 0x000fe40007810000 */
[----:B------:R-:W-:Y:S01]  /*f5c0*/  ISETP.GT.AND P5, PT, R20, 0x59, PT ;  /* 0x000000591400780c */ /* 0x000fe20003fa4270 */
[----:B------:R2:W-:Y:S01]  /*f5d0*/  MUFU.TANH R162, R191 ;  /* 0x000000bf00a27308 */ /* 0x0005e20000002400 */
[----:B------:R-:W-:Y:S01]  /*f5e0*/  FSEL R183, R4, -INF , P1 ;  /* 0xff80000004b77808 */ /* 0x000fe20000800000 */
[----:B------:R0:W5:Y:S01]  /*f5f0*/  LDL.LU R5, [R1+0x1f8] ;  /* 0x0001f80001057983 */ /* 0x0001620000300800 */
[----:B------:R-:W-:Y:S02]  /*f600*/  FSEL R170, R170, -INF , P2 ;  /* 0xff800000aaaa7808 */ /* 0x000fe40001000000 */
[----:B------:R-:W-:Y:S01]  /*f610*/  FSEL R167, R167, -INF , P3 ;  /* 0xff800000a7a77808 */ /* 0x000fe20001800000 */
[----:B------:R0:W5:Y:S01]  /*f620*/  LDL.LU R4, [R1+0x1f4] ;  /* 0x0001f40001047983 */ /* 0x0001620000300800 */
[----:B------:R-:W-:-:S02]  /*f630*/  FSEL R168, R168, -INF , P4 ;  /* 0xff800000a8a87808 */ /* 0x000fc40002000000 */
[C---:B------:R-:W-:Y:S02]  /*f640*/  ISETP.GT.AND P1, PT, R20.reuse, 0x39, PT ;  /* 0x000000391400780c */ /* 0x040fe40003f24270 */
[C---:B------:R-:W-:Y:S02]  /*f650*/  ISETP.GT.AND P2, PT, R20.reuse, 0x40, PT ;  /* 0x000000401400780c */ /* 0x040fe40003f44270 */
[C---:B------:R-:W-:Y:S02]  /*f660*/  ISETP.GT.AND P3, PT, R20.reuse, 0x41, PT ;  /* 0x000000411400780c */ /* 0x040fe40003f64270 */
[----:B------:R-:W-:Y:S02]  /*f670*/  ISETP.GT.AND P4, PT, R20, 0x48, PT ;  /* 0x000000481400780c */ /* 0x000fe40003f84270 */
[----:B------:R-:W-:Y:S02]  /*f680*/  FMNMX.FTZ R152, R229, R152, !PT ;  /* 0x00000098e5987209 */ /* 0x000fe40007810000 */
[----:B------:R-:W-:-:S02]  /*f690*/  FSEL R169, R169, -INF , P1 ;  /* 0xff800000a9a97808 */ /* 0x000fc40000800000 */
[----:B------:R-:W-:Y:S02]  /*f6a0*/  FSEL R159, R2, -INF , P2 ;  /* 0xff800000029f7808 */ /* 0x000fe40001000000 */
[----:B------:R-:W-:Y:S02]  /*f6b0*/  FSEL R157, R176, -INF , P3 ;  /* 0xff800000b09d7808 */ /* 0x000fe40001800000 */
[----:B-1----:R-:W-:Y:S02]  /*f6c0*/  FSEL R158, R158, -INF , P4 ;  /* 0xff8000009e9e7808 */ /* 0x002fe40002000000 */
[C---:B------:R-:W-:Y:S02]  /*f6d0*/  ISETP.GT.AND P1, PT, R20.reuse, 0x49, PT ;  /* 0x000000491400780c */ /* 0x040fe40003f24270 */
[C---:B------:R-:W-:Y:S02]  /*f6e0*/  ISETP.GT.AND P2, PT, R20.reuse, 0x50, PT ;  /* 0x000000501400780c */ /* 0x040fe40003f44270 */
[----:B------:R-:W-:-:S02]  /*f6f0*/  ISETP.GT.AND P3, PT, R20, 0x51, PT ;  /* 0x000000511400780c */ /* 0x000fc40003f64270 */
[----:B------:R-:W-:Y:S02]  /*f700*/  ISETP.GT.AND P4, PT, R20, 0x58, PT ;  /* 0x000000581400780c */ /* 0x000fe40003f84270 */
[----:B------:R-:W-:-:S04]  /*f710*/  FMNMX.FTZ R20, R211, R152, !PT ;  /* 0x00000098d3147209 */ /* 0x000fc80007810000 */
[----:B------:R-:W-:-:S05]  /*f720*/  FMNMX.FTZ R20, R156, R20, !PT ;  /* 0x000000149c147209 */ /* 0x000fca0007810000 */
[----:B------:R-:W1:Y:S02]  /*f730*/  SHFL.BFLY PT, R152, R20, 0x2, 0x1f ;  /* 0x0c401f0014987f89 */ /* 0x000e6400000e0000 */
[----:B-1----:R-:W-:-:S05]  /*f740*/  FMNMX.FTZ R20, R20, R152, !PT ;  /* 0x0000009814147209 */ /* 0x002fca0007810000 */
[----:B------:R-:W1:Y:S02]  /*f750*/  SHFL.BFLY PT, R152, R20, 0x1, 0x1f ;  /* 0x0c201f0014987f89 */ /* 0x000e6400000e0000 */
[----:B-1----:R-:W-:-:S04]  /*f760*/  FMNMX.FTZ R20, R20, R152, !PT ;  /* 0x0000009814147209 */ /* 0x002fc80007810000 */
[C---:B------:R-:W-:Y:S01]  /*f770*/  FSETP.NEU.FTZ.AND P6, PT, R20.reuse, -INF , PT ;  /* 0xff8000001400780b */ /* 0x040fe20003fdd000 */
[----:B------:R-:W-:-:S03]  /*f780*/  FMUL.FTZ R176, R20, UR46 ;  /* 0x0000002e14b07c20 */ /* 0x000fc60008410000 */
[----:B------:R-:W-:Y:S02]  /*f790*/  FSEL R152, R20, RZ, P6 ;  /* 0x000000ff14987208 */ /* 0x000fe40003000000 */
[----:B------:R-:W-:-:S03]  /*f7a0*/  FSEL R176, R176, RZ, P6 ;  /* 0x000000ffb0b07208 */ /* 0x000fc60003000000 */
[----:B------:R-:W-:Y:S02]  /*f7b0*/  FADD.FTZ R152, -R152, R209 ;  /* 0x000000d198987221 */ /* 0x000fe40000010100 */
[--C-:B------:R-:W-:Y:S02]  /*f7c0*/  FFMA.FTZ R177, R177, UR46, -R176.reuse ;  /* 0x0000002eb1b17c23 */ /* 0x100fe400080108b0 */
[----:B------:R-:W-:Y:S01]  /*f7d0*/  FMUL.FTZ R152, R152, UR46 ;  /* 0x0000002e98987c20 */ /* 0x000fe20008410000 */
[----:B--2---:R-:W-:-:S03]  /*f7e0*/  FFMA.FTZ R191, R210, UR46, -R176 ;  /* 0x0000002ed2bf7c23 */ /* 0x004fc600080108b0 */
[----:B------:R-:W-:Y:S08]  /*f7f0*/  MUFU.EX2 R177, R177 ;  /* 0x000000b100b17308 */ /* 0x000ff00000000800 */
[----:B------:R-:W1:Y:S01]  /*f800*/  MUFU.EX2 R210, R152 ;  /* 0x0000009800d27308 */ /* 0x000e620000000800 */
[----:B------:R-:W-:Y:S01]  /*f810*/  FFMA.FTZ R209, R179, UR46, -R176 ;  /* 0x0000002eb3d17c23 */ /* 0x000fe200080108b0 */
[----:B-1----:R-:W-:Y:S01]  /*f820*/  FFMA.FTZ R179, R210, R3, R177 ;  /* 0x00000003d2b37223 */ /* 0x002fe200000100b1 */
        /* <DEDUP_REMOVED lines=9> */
[----:B------:R-:W-:-:S03]  /*f8c0*/  FFMA.FTZ R175, R175, UR46, -R176 ;  /* 0x0000002eafaf7c23 */ /* 0x000fc600080108b0 */
[----:B------:R-:W-:Y:S01]  /*f8d0*/  FMNMX.FTZ R3, R181, R3, !PT ;  /* 0x00000003b5037209 */ /* 0x000fe20007810000 */
[----:B------:R1:W2:Y:S03]  /*f8e0*/  MUFU.EX2 R152, R175 ;  /* 0x000000af00987308 */ /* 0x0002a60000000800 */
[----:B------:R-:W-:-:S04]  /*f8f0*/  FMNMX.FTZ R3, R182, R3, !PT ;  /* 0x00000003b6037209 */ /* 0x000fc80007810000 */
[----:B-1----:R-:W-:Y:S01]  /*f900*/  FMNMX.FTZ R175, R183, R3, !PT ;  /* 0x00000003b7af7209 */ /* 0x002fe20007810000 */
[----:B------:R-:W-:-:S03]  /*f910*/  FFMA.FTZ R154, R154, UR46, -R176 ;  /* 0x0000002e9a9a7c23 */ /* 0x000fc600080108b0 */
        /* <DEDUP_REMOVED lines=21> */
[----:B--2---:R-:W-:-:S03]  /*fa70*/  FADD.FTZ R179, R152, R179 ;  /* 0x000000b398b37221 */ /* 0x004fc60000010000 */
[----:B------:R-:W-:Y:S01]  /*fa80*/  FMNMX.FTZ R176, R168, R176, !PT ;  /* 0x000000b0a8b07209 */ /* 0x000fe20007810000 */
[----:B------:R-:W1:Y:S01]  /*fa90*/  MUFU.TANH R3, R194 ;  /* 0x000000c200037308 */ /* 0x000e620000002400 */
[----:B------:R-:W-:Y:S01]  /*faa0*/  F2FP.BF16.F32.PACK_AB R152, R152, R177 ;  /* 0x000000b19898723e */ /* 0x000fe200000010ff */
[----:B------:R-:W-:Y:S01]  /*fab0*/  FMUL.FTZ R177, R198, UR43 ;  /* 0x0000002bc6b17c20 */ /* 0x000fe20008410000 */
[----:B------:R-:W-:Y:S01]  /*fac0*/  FMNMX.FTZ R176, R169, R176, !PT ;  /* 0x000000b0a9b07209 */ /* 0x000fe20007810000 */
[----:B------:R-:W-:-:S03]  /*fad0*/  FMUL.FTZ R178, R199, UR43 ;  /* 0x0000002bc7b27c20 */ /* 0x000fc60008410000 */
[----:B------:R-:W-:Y:S01]  /*fae0*/  FMNMX.FTZ R176, R159, R176, !PT ;  /* 0x000000b09fb07209 */ /* 0x000fe20007810000 */
[----:B------:R-:W2:Y:S03]  /*faf0*/  MUFU.TANH R175, R195 ;  /* 0x000000c300af7308 */ /* 0x000ea60000002400 */
[----:B------:R-:W-:-:S05]  /*fb00*/  FMNMX.FTZ R176, R157, R176, !PT ;  /* 0x000000b09db07209 */ /* 0x000fca0007810000 */
[----:B------:R-:W3:Y:S01]  /*fb10*/  MUFU.TANH R177, R177 ;  /* 0x000000b100b17308 */ /* 0x000ee20000002400 */
[----:B------:R-:W-:Y:S02]  /*fb20*/  FSEL R162, R162, -INF , P1 ;  /* 0xff800000a2a27808 */ /* 0x000fe40000800000 */
[----:B------:R-:W-:-:S05]  /*fb30*/  FMNMX.FTZ R176, R158, R176, !PT ;  /* 0x000000b09eb07209 */ /* 0x000fca0007810000 */
[----:B------:R-:W4:Y:S01]  /*fb40*/  MUFU.TANH R178, R178 ;  /* 0x000000b200b27308 */ /* 0x000f220000002400 */
[----:B-1----:R-:W-:Y:S02]  /*fb50*/  FSEL R3, R3, -INF , P2 ;  /* 0xff80000003037808 */ /* 0x002fe40001000000 */
[----:B------:R-:W-:Y:S02]  /*fb60*/  FMNMX.FTZ R176, R162, R176, !PT ;  /* 0x000000b0a2b07209 */ /* 0x000fe40007810000 */
[----:B--2---:R-:W-:Y:S02]  /*fb70*/  FSEL R175, R175, -INF , P3 ;  /* 0xff800000afaf7808 */ /* 0x004fe40001800000 */
[----:B------:R-:W-:Y:S02]  /*fb80*/  FMNMX.FTZ R176, R3, R176, !PT ;  /* 0x000000b003b07209 */ /* 0x000fe40007810000 */
[----:B---3--:R-:W-:Y:S02]  /*fb90*/  FSEL R177, R177, -INF , P4 ;  /* 0xff800000b1b17808 */ /* 0x008fe40002000000 */
[----:B------:R-:W-:-:S04]  /*fba0*/  FMNMX.FTZ R176, R175, R176, !PT ;  /* 0x000000b0afb07209 */ /* 0x000fc80007810000 */
[----:B------:R-:W-:Y:S02]  /*fbb0*/  FMNMX.FTZ R176, R177, R176, !PT ;  /* 0x000000b0b1b07209 */ /* 0x000fe40007810000 */
[----:B----4-:R-:W-:-:S04]  /*fbc0*/  FSEL R178, R178, -INF , P5 ;  /* 0xff800000b2b27808 */ /* 0x010fc80002800000 */
[----:B------:R-:W-:-:S05]  /*fbd0*/  FMNMX.FTZ R176, R178, R176, !PT ;  /* 0x000000b0b2b07209 */ /* 0x000fca0007810000 */
[----:B------:R-:W1:Y:S01]  /*fbe0*/  SHFL.BFLY PT, R194, R176, 0x2, 0x1f ;  /* 0x0c401f00b0c27f89 */ /* 0x000e6200000e0000 */
[----:B------:R-:W2:Y:S01]  /*fbf0*/  MUFU.EX2 R154, R154 ;  /* 0x0000009a009a7308 */ /* 0x000ea20000000800 */
[----:B-1----:R-:W-:-:S05]  /*fc00*/  FMNMX.FTZ R176, R176, R194, !PT ;  /* 0x000000c2b0b07209 */ /* 0x002fca0007810000 */
[----:B------:R-:W1:Y:S02]  /*fc10*/  SHFL.BFLY PT, R194, R176, 0x1, 0x1f ;  /* 0x0c201f00b0c27f89 */ /* 0x000e6400000e0000 */
[----:B------:R-:W3:Y:S01]  /*fc20*/  MUFU.EX2 R161, R161 ;  /* 0x000000a100a17308 */ /* 0x000ee20000000800 */
[----:B--2---:R-:W-:Y:S01]  /*fc30*/  FADD.FTZ R179, R154, R179 ;  /* 0x000000b39ab37221 */ /* 0x004fe20000010000 */
[----:B------:R-:W2:Y:S01]  /*fc40*/  S2R R199, SR_TID.X ;  /* 0x0000000000c77919 */ /* 0x000ea20000002100 */
[----:B-1----:R-:W-:Y:S02]  /*fc50*/  FMNMX.FTZ R176, R176, R194, !PT ;  /* 0x000000c2b0b07209 */ /* 0x002fe40007810000 */
[C---:B---3--:R-:W-:Y:S02]  /*fc60*/  FADD.FTZ R194, R161.reuse, R179 ;  /* 0x000000b3a1c27221 */ /* 0x048fe40000010000 */
[----:B------:R-:W-:Y:S02]  /*fc70*/  FSETP.NEU.FTZ.AND P1, PT, R176, -INF , PT ;  /* 0xff800000b000780b */ /* 0x000fe40003f3d000 */
[----:B------:R-:W-:-:S02]  /*fc80*/  F2FP.BF16.F32.PACK_AB R154, R161, R154 ;  /* 0x0000009aa19a723e */ /* 0x000fc400000010ff */
[C---:B------:R-:W-:Y:S01]  /*fc90*/  FSEL R161, R176.reuse, RZ, P1 ;  /* 0x000000ffb0a17208 */ /* 0x040fe20000800000 */
[----:B------:R-:W-:-:S04]  /*fca0*/  FMUL.FTZ R179, R176, UR46 ;  /* 0x0000002eb0b37c20 */ /* 0x000fc80008410000 */
[----:B------:R-:W-:Y:S01]  /*fcb0*/  FADD.FTZ R161, -R161, R208 ;  /* 0x000000d0a1a17221 */ /* 0x000fe20000010100 */
[----:B------:R-:W-:-:S03]  /*fcc0*/  FSEL R179, R179, RZ, P1 ;  /* 0x000000ffb3b37208 */ /* 0x000fc60000800000 */
[----:B------:R-:W-:Y:S01]  /*fcd0*/  FMUL.FTZ R161, R161, UR46 ;  /* 0x0000002ea1a17c20 */ /* 0x000fe20008410000 */
[----:B------:R-:W-:-:S03]  /*fce0*/  MOV R198, UR37 ;  /* 0x0000002500c67c02 */ /* 0x000fc60008000f00 */
[----:B------:R1:W-:Y:S01]  /*fcf0*/  MUFU.EX2 R195, R161 ;  /* 0x000000a100c37308 */ /* 0x0003e20000000800 */
[--C-:B------:R-:W-:Y:S01]  /*fd00*/  FFMA.FTZ R153, R153, UR46, -R179.reuse ;  /* 0x0000002e99997c23 */ /* 0x100fe200080108b3 */
[----:B------:R-:W-:Y:S01]  /*fd10*/  FFMA.FTZ R160, R160, UR46, -R179 ;  /* 0x0000002ea0a07c23 */ /* 0x000fe200080108b3 */
[----:B-1----:R-:W-:-:S05]  /*fd20*/  VIADD R161, R15, 0x32440 ;  /* 0x000324400fa17836 */ /* 0x002fca0000000000 */
[----:B------:R-:W1:Y:S01]  /*fd30*/  MUFU.EX2 R153, R153 ;  /* 0x0000009900997308 */ /* 0x000e620000000800 */
[----:B------:R-:W-:-:S04]  /*fd40*/  PRMT R161, R198, 0x654, R161 ;  /* 0x00000654c6a17816 */ /* 0x000fc800000000a1 */
[----:B------:R3:W-:Y:S03]  /*fd50*/  SYNCS.ARRIVE.TRANS64.RED.A1T0 RZ, [R161+URZ], RZ ;  /* 0x000000ffa1ff79a7 */ /* 0x0007e6000810043f */
[----:B------:R-:W4:Y:S01]  /*fd60*/  MUFU.EX2 R160, R160 ;  /* 0x000000a000a07308 */ /* 0x000f220000000800 */
[----:B--2---:R-:W-:Y:S01]  /*fd70*/  SHF.R.U32.HI R199, RZ, 0x7, R199 ;  /* 0x00000007ffc77819 */ /* 0x004fe200000116c7 */
[----:B---3--:R-:W-:Y:S02]  /*fd80*/  IMAD.MOV.U32 R161, RZ, RZ, 0x40000040 ;  /* 0x40000040ffa17424 */ /* 0x008fe400078e00ff */
[----:B------:R-:W-:-:S03]  /*fd90*/  FFMA.FTZ R193, R193, UR46, -R179 ;  /* 0x0000002ec1c17c23 */ /* 0x000fc600080108b3 */
[----:B------:R-:W-:Y:S01]  /*fda0*/  R2UR UR7, R161 ;  /* 0x00000000a10772ca */ /* 0x000fe200000e0000 */
[----:B------:R-:W-:Y:S01]  /*fdb0*/  FFMA.FTZ R161, R155, UR46, -R179 ;  /* 0x0000002e9ba17c23 */ /* 0x000fe200080108b3 */
[----:B------:R-:W-:Y:S02]  /*fdc0*/  VIADD R155, R199, 0x8 ;  /* 0x00000008c79b7836 */ /* 0x000fe40000000000 */
[----:B-1----:R-:W-:Y:S01]  /*fdd0*/  FFMA.FTZ R0, R195, R0, R153 ;  /* 0x00000000c3007223 */ /* 0x002fe20000010099 */
[----:B------:R-:W-:Y:S01]  /*fde0*/  MUFU.EX2 R193, R193 ;  /* 0x000000c100c17308 */ /* 0x000fe20000000800 */
[C---:B----4-:R-:W-:Y:S02]  /*fdf0*/  F2FP.BF16.F32.PACK_AB R153, R160.reuse, R153 ;  /* 0x00000099a099723e */ /* 0x050fe400000010ff */
[----:B------:R-:W-:-:S05]  /*fe00*/  FADD.FTZ R0, R160, R0 ;  /* 0x00000000a0007221 */ /* 0x000fca0000010000 */
[----:B------:R-:W1:Y:S01]  /*fe10*/  MUFU.EX2 R161, R161 ;  /* 0x000000a100a17308 */ /* 0x000e620000000800 */
[----:B------:R1:W-:Y:S01]  /*fe20*/  BAR.SYNC.DEFER_BLOCKING R155, 0x100 ;  /* 0x0004009b0000751d */ /* 0x0003e20000010000 */
[----:B------:R-:W-:-:S04]  /*fe30*/  IMAD.MOV.U32 R160, RZ, RZ, 0xc00 ;  /* 0x00000c00ffa07424 */ /* 0x000fc800078e00ff */
[----:B------:R-:W-:Y:S02]  /*fe40*/  IMAD R160, R18, R160, UR39 ;  /* 0x0000002712a07e24 */ /* 0x000fe4000f8e02a0 */
[-C--:B------:R-:W-:Y:S01]  /*fe50*/  FMUL.FTZ R24, R24, R210.reuse ;  /* 0x000000d218187220 */ /* 0x080fe20000410000 */
[-C--:B------:R-:W-:Y:S01]  /*fe60*/  FMUL.FTZ R25, R25, R210.reuse ;  /* 0x000000d219197220 */ /* 0x080fe20000410000 */
[-C--:B------:R-:W-:Y:S01]  /*fe70*/  FMUL.FTZ R28, R28, R210.reuse ;  /* 0x000000d21c1c7220 */ /* 0x080fe20000410000 */
[-C--:B------:R-:W-:Y:S01]  /*fe80*/  FMUL.FTZ R29, R29, R210.reuse ;  /* 0x000000d21d1d7220 */ /* 0x080fe20000410000 */
[----:B------:R-:W-:Y:S01]  /*fe90*/  R2UR UR6, R160 ;  /* 0x00000000a00672ca */ /* 0x000fe200000e0000 */
        /* <DEDUP_REMOVED lines=124> */
[----:B-1----:R-:W-:-:S05]  /*10660*/  F2FP.BF16.F32.PACK_AB R155, R193, R161 ;  /* 0x000000a1c19b723e */ /* 0x002fca00000010ff */
[----:B------:R-:W-:-:S06]  /*10670*/  WARPGROUP.ARRIVE ;  /* 0x00000000000079c5 */ /* 0x000fcc0000000000 */
[----:B------:R-:W-:Y:S01]  /*10680*/  HGMMA.64x256x16.F32.BF16 R24, R152, gdesc[UR4].tnspB, R24, gsb0 ;  /* 0x43e0000498187df0 */ /* 0x000fe20008001818 */
[----:B------:R-:W-:Y:S08]  /*10690*/  MUFU.EX2 R196, R196 ;  /* 0x000000c400c47308 */ /* 0x000ff00000000800 */
[----:B------:R-:W-:Y:S08]  /*106a0*/  MUFU.EX2 R197, R197 ;  /* 0x000000c500c57308 */ /* 0x000ff00000000800 */
[----:B------:R-:W-:Y:S01]  /*106b0*/  MUFU.EX2 R209, R209 ;  /* 0x000000d100d17308 */ /* 0x000fe20000000800 */
[----:B------:R-:W-:Y:S01]  /*106c0*/  FADD.FTZ R0, R161, R0 ;  /* 0x00000000a1007221 */ /* 0x000fe20000010000 */
[----:B------:R-:W-:-:S06]  /*106d0*/  FFMA.FTZ R161, R183, UR46, -R179 ;  /* 0x0000002eb7a17c23 */ /* 0x000fcc00080108b3 */
[----:B------:R-:W-:Y:S08]  /*106e0*/  MUFU.EX2 R184, R184 ;  /* 0x000000b800b87308 */ /* 0x000ff00000000800 */
[----:B------:R-:W-:Y:S08]  /*106f0*/  MUFU.EX2 R185, R185 ;  /* 0x000000b900b97308 */ /* 0x000ff00000000800 */
[----:B------:R-:W-:Y:S08]  /*10700*/  MUFU.EX2 R186, R186 ;  /* 0x000000ba00ba7308 */ /* 0x000ff00000000800 */
[----:B------:R-:W-:Y:S08]  /*10710*/  MUFU.EX2 R187, R187 ;  /* 0x000000bb00bb7308 */ /* 0x000ff00000000800 */
[----:B------:R-:W-:Y:S01]  /*10720*/  MUFU.EX2 R161, R161 ;  /* 0x000000a100a17308 */ /* 0x000fe20000000800 */
[----:B------:R-:W-:-:S02]  /*10730*/  WARPGROUP.DEPBAR.LE gsb0, 0x0 ;  /* 0x00008000000079c5 */ /* 0x000fc40000010000 */
[----:B------:R-:W-:-:S05]  /*10740*/  FFMA.FTZ R155, R190, UR46, -R179 ;  /* 0x0000002ebe9b7c23 */ /* 0x000fca00080108b3 */
[----:B------:R1:W2:Y:S01]  /*10750*/  MUFU.EX2 R154, R191 ;  /* 0x000000bf009a7308 */ /* 0x0002a20000000800 */
[--C-:B------:R-:W-:Y:S01]  /*10760*/  FFMA.FTZ R190, R188, UR46, -R179.reuse ;  /* 0x0000002ebcbe7c23 */ /* 0x100fe200080108b3 */
[--C-:B------:R-:W-:Y:S01]  /*10770*/  FFMA.FTZ R188, R189, UR46, -R179.reuse ;  /* 0x0000002ebdbc7c23 */ /* 0x100fe200080108b3 */
[----:B-1----:R-:W-:-:S05]  /*10780*/  FFMA.FTZ R191, R192, UR46, -R179 ;  /* 0x0000002ec0bf7c23 */ /* 0x002fca00080108b3 */
[----:B------:R-:W1:Y:S08]  /*10790*/  MUFU.EX2 R155, R155 ;  /* 0x0000009b009b7308 */ /* 0x000e700000000800 */
[----:B------:R-:W3:Y:S08]  /*107a0*/  MUFU.EX2 R190, R190 ;  /* 0x000000be00be7308 */ /* 0x000ef00000000800 */
[----:B------:R-:W-:Y:S08]  /*107b0*/  MUFU.EX2 R191, R191 ;  /* 0x000000bf00bf7308 */ /* 0x000ff00000000800 */
[----:B------:R-:W4:Y:S01]  /*107c0*/  MUFU.EX2 R188, R188 ;  /* 0x000000bc00bc7308 */ /* 0x000f220000000800 */
[----:B------:R-:W-:-:S02]  /*107d0*/  VIADD R152, R160, 0x80 ;  /* 0x00000080a0987836 */ /* 0x000fc40000000000 */
[----:B------:R-:W-:Y:S02]  /*107e0*/  IMAD.MOV.U32 R153, RZ, RZ, 0x40000040 ;  /* 0x40000040ff997424 */ /* 0x000fe400078e00ff */
[----:B------:R-:W-:Y:S01]  /*107f0*/  FADD.FTZ R189, R193, R0 ;  /* 0x00000000c1bd7221 */ /* 0x000fe20000010000 */
[----:B------:R-:W-:Y:S02]  /*10800*/  R2UR UR6, R152 ;  /* 0x00000000980672ca */ /* 0x000fe400000e0000 */
[----:B------:R-:W-:Y:S01]  /*10810*/  R2UR UR7, R153 ;  /* 0x00000000990772ca */ /* 0x000fe200000e0000 */
[----:B--2---:R-:W-:Y:S01]  /*10820*/  FADD.FTZ R194, R154, R194 ;  /* 0x000000c29ac27221 */ /* 0x004fe20000010000 */
[----:B------:R-:W-:Y:S01]  /*10830*/  F2FP.BF16.F32.PACK_AB R152, R196, R154 ;  /* 0x0000009ac498723e */ /* 0x000fe200000010ff */
[----:B-1----:R-:W-:Y:S01]  /*10840*/  FADD.FTZ R189, R155, R189 ;  /* 0x000000bd9bbd7221 */ /* 0x002fe20000010000 */
[----:B---3--:R-:W-:Y:S02]  /*10850*/  F2FP.BF16.F32.PACK_AB R153, R190, R155 ;  /* 0x0000009bbe99723e */ /* 0x008fe400000010ff */
[----:B------:R-:W-:-:S02]  /*10860*/  F2FP.BF16.F32.PACK_AB R154, R209, R197 ;  /* 0x000000c5d19a723e */ /* 0x000fc400000010ff */
[----:B----4-:R-:W-:-:S04]  /*10870*/  F2FP.BF16.F32.PACK_AB R155, R188, R191 ;  /* 0x000000bfbc9b723e */ /* 0x010fc800000010ff */
[----:B------:R-:W-:-:S06]  /*10880*/  WARPGROUP.ARRIVE ;  /* 0x00000000000079c5 */ /* 0x000fcc0000000000 */
[----:B------:R-:W-:Y:S01]  /*10890*/  HGMMA.64x256x16.F32.BF16 R24, R152, gdesc[UR4].tnspB, R24, gsb0 ;  /* 0x43e0000498187df0 */ /* 0x000fe20008001818 */
[--C-:B------:R-:W-:Y:S01]  /*108a0*/  FFMA.FTZ R192, R180, UR46, -R179.reuse ;  /* 0x0000002eb4c07c23 */ /* 0x100fe200080108b3 */
[--C-:B------:R-:W-:Y:S01]  /*108b0*/  FFMA.FTZ R180, R181, UR46, -R179.reuse ;  /* 0x0000002eb5b47c23 */ /* 0x100fe200080108b3 */
[----:B------:R-:W-:-:S04]  /*108c0*/  FFMA.FTZ R0, R182, UR46, -R179 ;  /* 0x0000002eb6007c23 */ /* 0x000fc800080108b3 */
[----:B------:R-:W-:Y:S08]  /*108d0*/  MUFU.EX2 R192, R192 ;  /* 0x000000c000c07308 */ /* 0x000ff00000000800 */
[----:B------:R-:W1:Y:S08]  /*108e0*/  MUFU.EX2 R180, R180 ;  /* 0x000000b400b47308 */ /* 0x000e700000000800 */
[----:B------:R-:W2:Y:S01]  /*108f0*/  MUFU.EX2 R0, R0 ;  /* 0x0000000000007308 */ /* 0x000ea20000000800 */
[--C-:B------:R-:W-:Y:S01]  /*10900*/  FFMA.FTZ R170, R170, UR46, -R179.reuse ;  /* 0x0000002eaaaa7c23 */ /* 0x100fe200080108b3 */
[--C-:B------:R-:W-:Y:S01]  /*10910*/  FFMA.FTZ R167, R167, UR46, -R179.reuse ;  /* 0x0000002ea7a77c23 */ /* 0x100fe200080108b3 */
[--C-:B------:R-:W-:Y:S01]  /*10920*/  FFMA.FTZ R168, R168, UR46, -R179.reuse ;  /* 0x0000002ea8a87c23 */ /* 0x100fe200080108b3 */
[----:B------:R-:W-:-:S04]  /*10930*/  FFMA.FTZ R169, R169, UR46, -R179 ;  /* 0x0000002ea9a97c23 */ /* 0x000fc800080108b3 */
[----:B------:R-:W-:Y:S08]  /*10940*/  MUFU.EX2 R171, R171 ;  /* 0x000000ab00ab7308 */ /* 0x000ff00000000800 */
[----:B------:R-:W3:Y:S08]  /*10950*/  MUFU.EX2 R172, R172 ;  /* 0x000000ac00ac7308 */ /* 0x000ef00000000800 */
[----:B------:R-:W-:Y:S08]  /*10960*/  MUFU.EX2 R173, R173 ;  /* 0x000000ad00ad7308 */ /* 0x000ff00000000800 */
[----:B------:R-:W-:Y:S08]  /*10970*/  MUFU.EX2 R174, R174 ;  /* 0x000000ae00ae7308 */ /* 0x000ff00000000800 */
[----:B------:R-:W-:Y:S08]  /*10980*/  MUFU.EX2 R170, R170 ;  /* 0x000000aa00aa7308 */ /* 0x000ff00000000800 */
[----:B------:R-:W4:Y:S08]  /*10990*/  MUFU.EX2 R167, R167 ;  /* 0x000000a700a77308 */ /* 0x000f300000000800 */
[----:B------:R-:W-:Y:S08]  /*109a0*/  MUFU.EX2 R168, R168 ;  /* 0x000000a800a87308 */ /* 0x000ff00000000800 */
[----:B------:R-:W0:Y:S01]  /*109b0*/  MUFU.EX2 R169, R169 ;  /* 0x000000a900a97308 */ /* 0x000e220000000800 */
[----:B------:R-:W-:-:S02]  /*109c0*/  WARPGROUP.DEPBAR.LE gsb0, 0x0 ;  /* 0x00008000000079c5 */ /* 0x000fc40000010000 */
[----:B------:R-:W-:Y:S02]  /*109d0*/  VIADD R152, R160, 0x100 ;  /* 0x00000100a0987836 */ /* 0x000fe40000000000 */
[----:B------:R-:W-:-:S03]  /*109e0*/  IMAD.MOV.U32 R153, RZ, RZ, 0x40000040 ;  /* 0x40000040ff997424 */ /* 0x000fc600078e00ff */
[----:B------:R-:W-:Y:S02]  /*109f0*/  R2UR UR6, R152 ;  /* 0x00000000980672ca */ /* 0x000fe400000e0000 */
[----:B------:R-:W-:Y:S02]  /*10a00*/  R2UR UR7, R153 ;  /* 0x00000000990772ca */ /* 0x000fe400000e0000 */
[----:B------:R-:W-:Y:S02]  /*10a10*/  F2FP.BF16.F32.PACK_AB R152, R185, R184 ;  /* 0x000000b8b998723e */ /* 0x000fe400000010ff */
[----:B-1----:R-:W-:Y:S02]  /*10a20*/  F2FP.BF16.F32.PACK_AB R153, R180, R192 ;  /* 0x000000c0b499723e */ /* 0x002fe400000010ff */
[----:B------:R-:W-:Y:S02]  /*10a30*/  F2FP.BF16.F32.PACK_AB R154, R187, R186 ;  /* 0x000000babb9a723e */ /* 0x000fe400000010ff */
[----:B--2---:R-:W-:-:S04]  /*10a40*/  F2FP.BF16.F32.PACK_AB R155, R161, R0 ;  /* 0x00000000a19b723e */ /* 0x004fc800000010ff */
[----:B------:R-:W-:-:S06]  /*10a50*/  WARPGROUP.ARRIVE ;  /* 0x00000000000079c5 */ /* 0x000fcc0000000000 */
[----:B------:R-:W-:Y:S01]  /*10a60*/  HGMMA.64x256x16.F32.BF16 R24, R152, gdesc[UR4].tnspB, R24, gsb0 ;  /* 0x43e0000498187df0 */ /* 0x000fe20008001818 */
[--C-:B------:R-:W-:Y:S01]  /*10a70*/  FFMA.FTZ R159, R159, UR46, -R179.reuse ;  /* 0x0000002e9f9f7c23 */ /* 0x100fe200080108b3 */
[--C-:B------:R-:W-:Y:S01]  /*10a80*/  FFMA.FTZ R157, R157, UR46, -R179.reuse ;  /* 0x0000002e9d9d7c23 */ /* 0x100fe200080108b3 */
[--C-:B------:R-:W-:Y:S01]  /*10a90*/  FFMA.FTZ R158, R158, UR46, -R179.reuse ;  /* 0x0000002e9e9e7c23 */ /* 0x100fe200080108b3 */
[----:B------:R-:W-:Y:S01]  /*10aa0*/  FFMA.FTZ R162, R162, UR46, -R179 ;  /* 0x0000002ea2a27c23 */ /* 0x000fe200080108b3 */
[----:B------:R-:W-:Y:S08]  /*10ab0*/  MUFU.EX2 R163, R163 ;  /* 0x000000a300a37308 */ /* 0x000ff00000000800 */
[----:B------:R-:W1:Y:S08]  /*10ac0*/  MUFU.EX2 R164, R164 ;  /* 0x000000a400a47308 */ /* 0x000e700000000800 */
[----:B------:R-:W-:Y:S08]  /*10ad0*/  MUFU.EX2 R165, R165 ;  /* 0x000000a500a57308 */ /* 0x000ff00000000800 */
[----:B------:R-:W-:Y:S08]  /*10ae0*/  MUFU.EX2 R166, R166 ;  /* 0x000000a600a67308 */ /* 0x000ff00000000800 */
[----:B------:R-:W-:Y:S08]  /*10af0*/  MUFU.EX2 R159, R159 ;  /* 0x0000009f009f7308 */ /* 0x000ff00000000800 */
[----:B------:R-:W2:Y:S08]  /*10b00*/  MUFU.EX2 R157, R157 ;  /* 0x0000009d009d7308 */ /* 0x000eb00000000800 */
[----:B------:R-:W-:Y:S08]  /*10b10*/  MUFU.EX2 R158, R158 ;  /* 0x0000009e009e7308 */ /* 0x000ff00000000800 */
[----:B------:R-:W2:Y:S01]  /*10b20*/  MUFU.EX2 R162, R162 ;  /* 0x000000a200a27308 */ /* 0x000ea20000000800 */
[----:B------:R-:W-:-:S02]  /*10b30*/  WARPGROUP.DEPBAR.LE gsb0, 0x0 ;  /* 0x00008000000079c5 */ /* 0x000fc40000010000 */
[----:B------:R-:W-:Y:S02]  /*10b40*/  VIADD R152, R160, 0x180 ;  /* 0x00000180a0987836 */ /* 0x000fe40000000000 */
[----:B------:R-:W-:-:S03]  /*10b50*/  IMAD.MOV.U32 R153, RZ, RZ, 0x40000040 ;  /* 0x40000040ff997424 */ /* 0x000fc600078e00ff */
[----:B------:R-:W-:Y:S02]  /*10b60*/  R2UR UR6, R152 ;  /* 0x00000000980672ca */ /* 0x000fe400000e0000 */
[----:B------:R-:W-:Y:S02]  /*10b70*/  R2UR UR7, R153 ;  /* 0x00000000990772ca */ /* 0x000fe400000e0000 */
[----:B---3--:R-:W-:Y:S02]  /*10b80*/  F2FP.BF16.F32.PACK_AB R152, R172, R171 ;  /* 0x000000abac98723e */ /* 0x008fe400000010ff */
[----:B----4-:R-:W-:Y:S02]  /*10b90*/  F2FP.BF16.F32.PACK_AB R153, R167, R170 ;  /* 0x000000aaa799723e */ /* 0x010fe400000010ff */
[----:B------:R-:W-:Y:S02]  /*10ba0*/  F2FP.BF16.F32.PACK_AB R154, R174, R173 ;  /* 0x000000adae9a723e */ /* 0x000fe400000010ff */
[----:B0-----:R-:W-:-:S04]  /*10bb0*/  F2FP.BF16.F32.PACK_AB R155, R169, R168 ;  /* 0x000000a8a99b723e */ /* 0x001fc800000010ff */
[----:B------:R-:W-:-:S06]  /*10bc0*/  WARPGROUP.ARRIVE ;  /* 0x00000000000079c5 */ /* 0x000fcc0000000000 */
[----:B------:R-:W-:Y:S01]  /*10bd0*/  HGMMA.64x256x16.F32.BF16 R24, R152, gdesc[UR4].tnspB, R24, gsb0 ;  /* 0x43e0000498187df0 */ /* 0x000fe20008001818 */
[--C-:B------:R-:W-:Y:S01]  /*10be0*/  FFMA.FTZ R3, R3, UR46, -R179.reuse ;  /* 0x0000002e03037c23 */ /* 0x100fe200080108b3 */
[--C-:B------:R-:W-:Y:S01]  /*10bf0*/  FFMA.FTZ R175, R175, UR46, -R179.reuse ;  /* 0x0000002eafaf7c23 */ /* 0x100fe200080108b3 */
[--C-:B------:R-:W-:Y:S01]  /*10c00*/  FFMA.FTZ R177, R177, UR46, -R179.reuse ;  /* 0x0000002eb1b17c23 */ /* 0x100fe200080108b3 */
[----:B------:R-:W-:Y:S02]  /*10c10*/  FFMA.FTZ R178, R178, UR46, -R179 ;  /* 0x0000002eb2b27c23 */ /* 0x000fe400080108b3 */
[----:B------:R0:W3:Y:S02]  /*10c20*/  MUFU.EX2 R179, R2 ;  /* 0x0000000200b37308 */ /* 0x0000e40000000800 */
[----:B0-----:R0:W5:Y:S06]  /*10c30*/  LDL.LU R2, [R1+0x1f0] ;  /* 0x0001f00001027983 */ /* 0x00116c0000300800 */
[----:B------:R-:W-:Y:S08]  /*10c40*/  MUFU.EX2 R229, R229 ;  /* 0x000000e500e57308 */ /* 0x000ff00000000800 */
[----:B------:R-:W-:Y:S08]  /*10c50*/  MUFU.EX2 R211, R211 ;  /* 0x000000d300d37308 */ /* 0x000ff00000000800 */
[----:B------:R-:W-:Y:S08]  /*10c60*/  MUFU.EX2 R156, R156 ;  /* 0x0000009c009c7308 */ /* 0x000ff00000000800 */
[----:B------:R-:W4:Y:S08]  /*10c70*/  MUFU.EX2 R3, R3 ;  /* 0x0000000300037308 */ /* 0x000f300000000800 */
[----:B------:R-:W0:Y:S08]  /*10c80*/  MUFU.EX2 R175, R175 ;  /* 0x000000af00af7308 */ /* 0x000e300000000800 */
[----:B------:R-:W0:Y:S08]  /*10c90*/  MUFU.EX2 R177, R177 ;  /* 0x000000b100b17308 */ /* 0x000e300000000800 */
[----:B------:R-:W0:Y:S01]  /*10ca0*/  MUFU.EX2 R178, R178 ;  /* 0x000000b200b27308 */ /* 0x000e220000000800 */
[----:B------:R-:W-:-:S02]  /*10cb0*/  WARPGROUP.DEPBAR.LE gsb0, 0x0 ;  /* 0x00008000000079c5 */ /* 0x000fc40000010000 */
[----:B------:R-:W-:Y:S02]  /*10cc0*/  VIADD R152, R160, 0x200 ;  /* 0x00000200a0987836 */ /* 0x000fe40000000000 */
[----:B------:R-:W-:-:S03]  /*10cd0*/  IMAD.MOV.U32 R153, RZ, RZ, 0x40000040 ;  /* 0x40000040ff997424 */ /* 0x000fc600078e00ff */
[----:B------:R-:W-:Y:S02]  /*10ce0*/  R2UR UR6, R152 ;  /* 0x00000000980672ca */ /* 0x000fe400000e0000 */
[----:B------:R-:W-:Y:S02]  /*10cf0*/  R2UR UR7, R153 ;  /* 0x00000000990772ca */ /* 0x000fe400000e0000 */
[----:B-1----:R-:W-:Y:S02]  /*10d00*/  F2FP.BF16.F32.PACK_AB R152, R164, R163 ;  /* 0x000000a3a498723e */ /* 0x002fe400000010ff */
[----:B--2---:R-:W-:Y:S02]  /*10d10*/  F2FP.BF16.F32.PACK_AB R153, R157, R159 ;  /* 0x0000009f9d99723e */ /* 0x004fe400000010ff */
[----:B------:R-:W-:Y:S02]  /*10d20*/  F2FP.BF16.F32.PACK_AB R154, R166, R165 ;  /* 0x000000a5a69a723e */ /* 0x000fe400000010ff */
[----:B------:R-:W-:-:S04]  /*10d30*/  F2FP.BF16.F32.PACK_AB R155, R162, R158 ;  /* 0x0000009ea29b723e */ /* 0x000fc800000010ff */
[----:B------:R-:W-:-:S06]  /*10d40*/  WARPGROUP.ARRIVE ;  /* 0x00000000000079c5 */ /* 0x000fcc0000000000 */
        /* <DEDUP_REMOVED lines=31> */
[----:B---3--:R-:W-:Y:S01]  /*10f40*/  FADD.FTZ R171, R179, R171 ;  /* 0x000000abb3ab7221 */ /* 0x008fe20000010000 */
[----:B----4-:R-:W-:-:S03]  /*10f50*/  FADD.FTZ R170, R3, R170 ;  /* 0x000000aa03aa7221 */ /* 0x010fc60000010000 */
[----:B------:R-:W-:Y:S01]  /*10f60*/  FADD.FTZ R171, R229, R171 ;  /* 0x000000abe5ab7221 */ /* 0x000fe20000010000 */
[----:B0-----:R-:W-:-:S03]  /*10f70*/  FADD.FTZ R170, R175, R170 ;  /* 0x000000aaafaa7221 */ /* 0x001fc60000010000 */
[----:B------:R-:W-:Y:S01]  /*10f80*/  FADD.FTZ R171, R211, R171 ;  /* 0x000000abd3ab7221 */ /* 0x000fe20000010000 */
[----:B------:R-:W-:-:S04]  /*10f90*/  FADD.FTZ R170, R177, R170 ;  /* 0x000000aab1aa7221 */ /* 0x000fc80000010000 */
[----:B------:R-:W-:Y:S01]  /*10fa0*/  FADD.FTZ R0, R178, R170 ;  /* 0x000000aab2007221 */ /* 0x000fe20000010000 */
[----:B------:R-:W-:Y:S02]  /*10fb0*/  WARPGROUP.DEPBAR.LE gsb0, 0x0 ;  /* 0x00008000000079c5 */ /* 0x000fe40000010000 */
[----:B------:R-:W-:Y:S02]  /*10fc0*/  VIADD R152, R160, 0x280 ;  /* 0x00000280a0987836 */ /* 0x000fe40000000000 */
[----:B------:R-:W-:-:S03]  /*10fd0*/  IMAD.MOV.U32 R153, RZ, RZ, 0x40000040 ;  /* 0x40000040ff997424 */ /* 0x000fc600078e00ff */
[----:B------:R-:W-:Y:S02]  /*10fe0*/  R2UR UR6, R152 ;  /* 0x00000000980672ca */ /* 0x000fe400000e0000 */
[----:B------:R-:W-:Y:S02]  /*10ff0*/  R2UR UR7, R153 ;  /* 0x00000000990772ca */ /* 0x000fe400000e0000 */
[----:B------:R-:W-:Y:S02]  /*11000*/  F2FP.BF16.F32.PACK_AB R152, R229, R179 ;  /* 0x000000b3e598723e */ /* 0x000fe400000010ff */
[----:B------:R-:W-:Y:S02]  /*11010*/  F2FP.BF16.F32.PACK_AB R153, R175, R3 ;  /* 0x00000003af99723e */ /* 0x000fe400000010ff */
[----:B------:R-:W-:Y:S02]  /*11020*/  F2FP.BF16.F32.PACK_AB R154, R156, R211 ;  /* 0x000000d39c9a723e */ /* 0x000fe400000010ff */
[----:B------:R-:W-:-:S04]  /*11030*/  F2FP.BF16.F32.PACK_AB R155, R178, R177 ;  /* 0x000000b1b29b723e */ /* 0x000fc800000010ff */
[----:B------:R-:W-:-:S06]  /*11040*/  WARPGROUP.ARRIVE ;  /* 0x00000000000079c5 */ /* 0x000fcc0000000000 */
[----:B------:R-:W-:Y:S01]  /*11050*/  HGMMA.64x256x16.F32.BF16 R24, R152, gdesc[UR4].tnspB, R24, gsb0 ;  /* 0x43e0000498187df0 */ /* 0x000fe20008001818 */
[----:B------:R-:W-:Y:S02]  /*11060*/  FADD.FTZ R3, R156, R171 ;  /* 0x000000ab9c037221 */ /* 0x000fe40000010000 */
[----:B------:R-:W-:Y:S02]  /*11070*/  WARPGROUP.DEPBAR.LE gsb0, 0x0 ;  /* 0x00008000000079c5 */ /* 0x000fe40000010000 */
[----:B------:R-:W-:Y:S05]  /*11080*/  @!P0 BRA `(.L_x_6141) ;  /* 0x0000000000048947 */ /* 0x000fea0003800000 */
[----:B------:R-:W-:Y:S01]  /*11090*/  BPT.TRAP 0x1 ;  /* 0x000000040000795c */ /* 0x000fe20000300000 */
.L_x_6141:
        /* <DEDUP_REMOVED lines=10> */
.L_x_6131:
[----:B------:R-:W2:Y:S02]  /*11140*/  LDL R15, [R1+0xb8] ;  /* 0x0000b800010f7983 */ /* 0x000ea40000100800 */
[----:B--2---:R-:W-:-:S13]  /*11150*/  ISETP.GE.AND P1, PT, R14, R15, PT ;  /* 0x0000000f0e00720c */ /* 0x004fda0003f26270 */
[----:B------:R-:W-:Y:S05]  /*11160*/  @!P1 BRA `(.L_x_6143) ;  /* 0x0000003000509947 */ /* 0x000fea0003800000 */
[----:B------:R-:W-:Y:S02]  /*11170*/  IMAD.MOV.U32 R208, RZ, RZ, R176 ;  /* 0x000000ffffd07224 */ /* 0x000fe400078e00b0 */
[----:B------:R-:W-:-:S07]  /*11180*/  IMAD.MOV.U32 R209, RZ, RZ, R20 ;  /* 0x000000ffffd17224 */ /* 0x000fce00078e0014 */
.L_x_6154:
        /* <DEDUP_REMOVED lines=8> */
.L_x_6144:
[----:B------:R-:W-:Y:S01]  /*11210*/  IMAD R15, R18, 0x8, R22 ;  /* 0x00000008120f7824 */ /* 0x000fe200078e0216 */
[----:B------:R-:W-:-:S04]  /*11220*/  SHF.L.U32 R20, R204, 0x1f, RZ ;  /* 0x0000001fcc147819 */ /* 0x000fc800000006ff */
[----:B------:R0:W1:Y:S01]  /*11230*/  SYNCS.PHASECHK.TRANS64.TRYWAIT P1, [R15+URZ+0x32430], R20 ;  /* 0x032430140f0075a7 */ /* 0x000062000802017f */
[----:B------:R-:W-:Y:S05]  /*11240*/  @!P0 BRA `(.L_x_6145) ;  /* 0x0000000000048947 */ /* 0x000fea0003800000 */
[----:B------:R-:W-:Y:S01]  /*11250*/  BPT.TRAP 0x1 ;  /* 0x000000040000795c */ /* 0x000fe20000300000 */
.L_x_6145:
[----:B------:R-:W2:Y:S01]  /*11260*/  LDL R21, [R1+0x88] ;  /* 0x0000880001157983 */ /* 0x000ea20000100800 */
[----:B------:R-:W-:Y:S02]  /*11270*/  IMAD.MOV.U32 R157, RZ, RZ, 0x40000040 ;  /* 0x40000040ff9d7424 */ /* 0x000fe400078e00ff */
[----:B--2---:R-:W-:Y:S01]  /*11280*/  IMAD R156, R18, 0x300, R21 ;  /* 0x00000300129c7824 */ /* 0x004fe200078e0215 */
[----:B-1----:R-:W-:Y:S06]  /*11290*/  @P1 BRA `(.L_x_6146) ;  /* 0x0000000000081947 */ /* 0x002fec0003800000 */
[----:B------:R-:W1:Y:S02]  /*112a0*/  SYNCS.PHASECHK.TRANS64.TRYWAIT P1, [R15+URZ+0x32430], R20 ;  /* 0x032430140f0075a7 */ /* 0x000e64000802017f */
[----:B-1----:R-:W-:Y:S05]  /*112b0*/  @!P1 BRA `(.L_x_6147) ;  /* 0x0000012400a09947 */ /* 0x002fea0003800000 */
.L_x_6146:
[----:B-----5:R2:W-:Y:S04]  /*112c0*/  STL.64 [R1+0x1f8], R4 ;  /* 0x0001f80401007387 */ /* 0x0205e80000100a00 */
        /* <DEDUP_REMOVED lines=43> */
.L_x_6148:
[----:B------:R2:W3:Y:S01]  /*11580*/  SYNCS.PHASECHK.TRANS64.TRYWAIT P1, [R15+URZ+0x32450], R20 ;  /* 0x032450140f0075a7 */ /* 0x0004e2000802017f */
[----:B------:R-:W-:Y:S05]  /*11590*/  @!P0 BRA `(.L_x_6149) ;  /* 0x0000000000048947 */ /* 0x000fea0003800000 */
[----:B------:R-:W-:Y:S01]  /*115a0*/  BPT.TRAP 0x1 ;  /* 0x000000040000795c */ /* 0x000fe20000300000 */
.L_x_6149:
[----:B---3--:R-:W-:Y:S05]  /*115b0*/  @P1 BRA `(.L_x_6150) ;  /* 0x0000000000081947 */ /* 0x008fea0003800000 */
[----:B------:R-:W3:Y:S02]  /*115c0*/  SYNCS.PHASECHK.TRANS64.TRYWAIT P1, [R15+URZ+0x32450], R20 ;  /* 0x032450140f0075a7 */ /* 0x000ee4000802017f */
[----:B---3--:R-:W-:Y:S05]  /*115d0*/  @!P1 BRA `(.L_x_6151) ;  /* 0x0000012000ec9947 */ /* 0x008fea0003800000 */
.L_x_6150:
[----:B------:R4:W-:Y:S04]  /*115e0*/  STL.64 [R1+0x208], R22 ;  /* 0x0002081601007387 */ /* 0x0009e80000100a00 */
[----:B----4-:R-:W4:Y:S04]  /*115f0*/  LDL.64 R22, [R1+0x68] ;  /* 0x0000680001167983 */ /* 0x010f280000100a00 */
[----:B------:R0:W-:Y:S04]  /*11600*/  STL.64 [R1+0x200], R16 ;  /* 0x0002001001007387 */ /* 0x0001e80000100a00 */
[----:B0-----:R-:W4:Y:S01]  /*11610*/  LDL.64 R16, [R1+0x60] ;  /* 0x0000600001107983 */ /* 0x001f220000100a00 */
[----:B-123--:R-:W-:Y:S01]  /*11620*/  MOV R20, 0xc00 ;  /* 0x00000c0000147802 */ /* 0x00efe20000000f00 */
[----:B------:R-:W-:-:S02]  /*11630*/  IMAD.MOV.U32 R21, RZ, RZ, 0x40000040 ;  /* 0x40000040ff157424 */ /* 0x000fc400078e00ff */
[----:B------:R0:W-:Y:S02]  /*11640*/  STL.64 [R1+0x1f8], R14 ;  /* 0x0001f80e01007387 */ /* 0x0001e40000100a00 */
[----:B------:R-:W-:Y:S02]  /*11650*/  IMAD R20, R18, R20, UR38 ;  /* 0x0000002612147e24 */ /* 0x000fe4000f8e0214 */
[----:B-----5:R1:W-:Y:S01]  /*11660*/  STL.64 [R1+0x1f0], R2 ;  /* 0x0001f00201007387 */ /* 0x0203e20000100a00 */
[----:B------:R-:W-:Y:S05]  /*11670*/  WARPSYNC.ALL ;  /* 0x0000000000007948 */ /* 0x000fea0003800000 */
[----:B------:R-:W-:-:S02]  /*11680*/  R2UR UR6, R20 ;  /* 0x00000000140672ca */ /* 0x000fc400000e0000 */
        /* <DEDUP_REMOVED lines=156> */
.L_x_6152:
[----:B------:R-:W-:Y:S01]  /*12050*/  FMUL.FTZ R152, R152, UR42 ;  /* 0x0000002a98987c20 */ /* 0x000fe20008410000 */
[----:B------:R-:W-:Y:S01]  /*12060*/  FMUL.FTZ R153, R153, UR42 ;  /* 0x0000002a99997c20 */ /* 0x000fe20008410000 */
[----:B------:R-:W-:Y:S01]  /*12070*/  STL [R1+0x1f8], R5 ;  /* 0x0001f80501007387 */ /* 0x000fe20000100800 */
[----:B------:R-:W-:Y:S01]  /*12080*/  FMUL.FTZ R157, R157, UR42 ;  /* 0x0000002a9d9d7c20 */ /* 0x000fe20008410000 */
[----:B------:R-:W1:Y:S01]  /*12090*/  MUFU.TANH R20, R152 ;  /* 0x0000009800147308 */ /* 0x000e620000002400 */
[----:B------:R-:W-:Y:S01]  /*120a0*/  FMUL.FTZ R156, R156, UR42 ;  /* 0x0000002a9c9c7c20 */ /* 0x000fe20008410000 */
[----:B------:R2:W-:Y:S01]  /*120b0*/  STL [R1+0x1f4], R4 ;  /* 0x0001f40401007387 */ /* 0x0005e20000100800 */
[----:B------:R-:W-:Y:S01]  /*120c0*/  FMUL.FTZ R161, R161, UR42 ;  /* 0x0000002aa1a17c20 */ /* 0x000fe20008410000 */
[----:B------:R-:W-:Y:S01]  /*120d0*/  FMUL.FTZ R160, R160, UR42 ;  /* 0x0000002aa0a07c20 */ /* 0x000fe20008410000 */
[----:B------:R-:W-:Y:S01]  /*120e0*/  FMUL.FTZ R210, R168, UR42 ;  /* 0x0000002aa8d27c20 */ /* 0x000fe20008410000 */
[----:B-----5:R3:W-:Y:S01]  /*120f0*/  STL [R1+0x1f0], R2 ;  /* 0x0001f00201007387 */ /* 0x0207e20000100800 */
[----:B------:R-:W-:Y:S01]  /*12100*/  FMUL.FTZ R229, R164, UR42 ;  /* 0x0000002aa4e57c20 */ /* 0x000fe20008410000 */
[----:B------:R4:W0:Y:S01]  /*12110*/  MUFU.TANH R152, R161 ;  /* 0x000000a100987308 */ /* 0x0008220000002400 */
[----:B------:R-:W-:Y:S01]  /*12120*/  FMUL.FTZ R164, R172, UR42 ;  /* 0x0000002aaca47c20 */ /* 0x000fe20008410000 */
[----:B------:R-:W-:Y:S01]  /*12130*/  FMUL.FTZ R211, R165, UR42 ;  /* 0x0000002aa5d37c20 */ /* 0x000fe20008410000 */
[----:B------:R-:W-:Y:S01]  /*12140*/  FMUL.FTZ R165, R169, UR42 ;  /* 0x0000002aa9a57c20 */ /* 0x000fe20008410000 */
[----:B------:R-:W-:Y:S01]  /*12150*/  FMUL.FTZ R185, R185, UR42 ;  /* 0x0000002ab9b97c20 */ /* 0x000fe20008410000 */
[----:B------:R-:W-:Y:S01]  /*12160*/  FMUL.FTZ R188, R188, UR42 ;  /* 0x0000002abcbc7c20 */ /* 0x000fe20008410000 */
[----:B------:R-:W-:Y:S01]  /*12170*/  FMUL.FTZ R189, R189, UR42 ;  /* 0x0000002abdbd7c20 */ /* 0x000fe20008410000 */
[----:B------:R-:W-:Y:S01]  /*12180*/  FMUL.FTZ R154, R154, UR42 ;  /* 0x0000002a9a9a7c20 */ /* 0x000fe20008410000 */
[----:B--2---:R1:W2:Y:S01]  /*12190*/  MUFU.TANH R4, R153 ;  /* 0x0000009900047308 */ /* 0x0042a20000002400 */
[----:B----4-:R-:W-:Y:S01]  /*121a0*/  FMUL.FTZ R161, R177, UR42 ;  /* 0x0000002ab1a17c20 */ /* 0x010fe20008410000 */
[----:B------:R-:W-:Y:S01]  /*121b0*/  FMUL.FTZ R159, R159, UR42 ;  /* 0x0000002a9f9f7c20 */ /* 0x000fe20008410000 */
[----:B------:R-:W-:Y:S01]  /*121c0*/  FMUL.FTZ R155, R155, UR42 ;  /* 0x0000002a9b9b7c20 */ /* 0x000fe20008410000 */
[----:B------:R-:W-:Y:S01]  /*121d0*/  FMUL.FTZ R158, R158, UR42 ;  /* 0x0000002a9e9e7c20 */ /* 0x000fe20008410000 */
[----:B------:R-:W-:Y:S01]  /*121e0*/  UMOV UR46, UR44 ;  /* 0x0000002c002e7c82 */ /* 0x000fe20008000000 */
[----:B------:R-:W-:Y:S01]  /*121f0*/  FMUL.FTZ R167, R167, UR42 ;  /* 0x0000002aa7a77c20 */ /* 0x000fe20008410000 */
[----:B------:R-:W-:Y:S01]  /*12200*/  FMUL.FTZ R170, R170, UR42 ;  /* 0x0000002aaaaa7c20 */ /* 0x000fe20008410000 */
[----:B---3--:R3:W-:Y:S01]  /*12210*/  MUFU.TANH R2, R156 ;  /* 0x0000009c00027308 */ /* 0x0087e20000002400 */
[----:B-1----:R-:W-:-:S02]  /*12220*/  IMAD.MOV.U32 R153, RZ, RZ, R20 ;  /* 0x000000ffff997224 */ /* 0x002fc400078e0014 */
[----:B------:R-:W-:Y:S01]  /*12230*/  FMUL.FTZ R171, R171, UR42 ;  /* 0x0000002aabab7c20 */ /* 0x000fe20008410000 */
[----:B0-----:R-:W-:Y:S02]  /*12240*/  IMAD.MOV.U32 R169, RZ, RZ, R152 ;  /* 0x000000ffffa97224 */ /* 0x001fe400078e0098 */
[----:B------:R-:W-:Y:S01]  /*12250*/  FMUL.FTZ R152, R173, UR42 ;  /* 0x0000002aad987c20 */ /* 0x000fe20008410000 */
[----:B------:R-:W-:Y:S02]  /*12260*/  IMAD.MOV.U32 R168, RZ, RZ, R153 ;  /* 0x000000ffffa87224 */ /* 0x000fe400078e0099 */
[----:B------:R-:W-:Y:S01]  /*12270*/  FMUL.FTZ R153, R176, UR42 ;  /* 0x0000002ab0997c20 */ /* 0x000fe20008410000 */
[----:B------:R-:W-:Y:S01]  /*12280*/  FMUL.FTZ R178, R178, UR42 ;  /* 0x0000002ab2b27c20 */ /* 0x000fe20008410000 */
[----:B------:R0:W1:Y:S01]  /*12290*/  MUFU.TANH R20, R157 ;  /* 0x0000009d00147308 */ /* 0x0000620000002400 */
[----:B--2---:R-:W-:Y:S02]  /*122a0*/  IMAD.MOV.U32 R172, RZ, RZ, R4 ;  /* 0x000000ffffac7224 */ /* 0x004fe400078e0004 */
[----:B---3--:R-:W-:Y:S01]  /*122b0*/  FMUL.FTZ R156, R181, UR42 ;  /* 0x0000002ab59c7c20 */ /* 0x008fe20008410000 */
[----:B------:R-:W-:-:S02]  /*122c0*/  IMAD.MOV.U32 R181, RZ, RZ, R168 ;  /* 0x000000ffffb57224 */ /* 0x000fc400078e00a8 */
[----:B------:R-:W-:Y:S02]  /*122d0*/  FMUL.FTZ R190, R190, UR42 ;  /* 0x0000002abebe7c20 */ /* 0x000fe40008410000 */
[----:B------:R2:W3:Y:S01]  /*122e0*/  MUFU.TANH R5, R160 ;  /* 0x000000a000057308 */ /* 0x0004e20000002400 */
[----:B0-----:R-:W-:Y:S01]  /*122f0*/  FMUL.FTZ R157, R184, UR42 ;  /* 0x0000002ab89d7c20 */ /* 0x001fe20008410000 */
[----:B------:R-:W-:-:S06]  /*12300*/  IMAD.MOV.U32 R184, RZ, RZ, R172 ;  /* 0x000000ffffb87224 */ /* 0x000fcc00078e00ac */
[----:B------:R-:W0:Y:S01]  /*12310*/  MUFU.TANH R229, R229 ;  /* 0x000000e500e57308 */ /* 0x000e220000002400 */
[----:B-1----:R-:W-:Y:S01]  /*12320*/  IMAD.MOV.U32 R176, RZ, RZ, R20 ;  /* 0x000000ffffb07224 */ /* 0x002fe200078e0014 */
[----:B------:R-:W-:Y:S01]  /*12330*/  FMNMX.FTZ R20, R168, R209, !PT ;  /* 0x000000d1a8147209 */ /* 0x000fe20007810000 */
[----:B--2---:R-:W-:Y:S01]  /*12340*/  FMUL.FTZ R160, R180, UR42 ;  /* 0x0000002ab4a07c20 */ /* 0x004fe20008410000 */
[----:B------:R-:W-:Y:S02]  /*12350*/  FMUL.FTZ R180, R192, UR42 ;  /* 0x0000002ac0b47c20 */ /* 0x000fe40008410000 */
[----:B------:R-:W-:Y:S01]  /*12360*/  FMNMX.FTZ R20, R172, R20, !PT ;  /* 0x00000014ac147209 */ /* 0x000fe20007810000 */
[----:B------:R-:W-:Y:S01]  /*12370*/  FMUL.FTZ R172, R196, UR42 ;  /* 0x0000002ac4ac7c20 */ /* 0x000fe20008410000 */
[----:B------:R-:W1:Y:S01]  /*12380*/  MUFU.TANH R211, R211 ;  /* 0x000000d300d37308 */ /* 0x000e620000002400 */
[----:B---3--:R-:W-:Y:S01]  /*12390*/  IMAD.MOV.U32 R173, RZ, RZ, R5 ;  /* 0x000000ffffad7224 */ /* 0x008fe200078e0005 */
[----:B------:R-:W-:Y:S01]  /*123a0*/  FMNMX.FTZ R20, R2, R20, !PT ;  /* 0x0000001402147209 */ /* 0x000fe20007810000 */
[----:B------:R-:W-:-:S03]  /*123b0*/  FMUL.FTZ R196, R163, UR42 ;  /* 0x0000002aa3c47c20 */ /* 0x000fc60008410000 */
[----:B------:R-:W-:Y:S02]  /*123c0*/  FMNMX.FTZ R20, R176, R20, !PT ;  /* 0x00000014b0147209 */ /* 0x000fe40007810000 */
[----:B------:R-:W2:Y:S02]  /*123d0*/  MUFU.TANH R210, R210 ;  /* 0x000000d200d27308 */ /* 0x000ea40000002400 */
[----:B------:R-:W-:-:S04]  /*123e0*/  FMNMX.FTZ R20, R173, R20, !PT ;  /* 0x00000014ad147209 */ /* 0x000fc80007810000 */
[----:B------:R-:W-:Y:S02]  /*123f0*/  FMNMX.FTZ R20, R169, R20, !PT ;  /* 0x00000014a9147209 */ /* 0x000fe40007810000 */
[----:B------:R-:W3:Y:S02]  /*12400*/  MUFU.TANH R165, R165 ;  /* 0x000000a500a57308 */ /* 0x000ee40000002400 */
[----:B0-----:R-:W-:-:S04]  /*12410*/  FMNMX.FTZ R20, R229, R20, !PT ;  /* 0x00000014e5147209 */ /* 0x001fc80007810000 */
[----:B-1----:R-:W-:Y:S02]  /*12420*/  FMNMX.FTZ R20, R211, R20, !PT ;  /* 0x00000014d3147209 */ /* 0x002fe40007810000 */
[----:B------:R-:W0:Y:S02]  /*12430*/  MUFU.TANH R164, R164 ;  /* 0x000000a400a47308 */ /* 0x000e240000002400 */
[----:B--2---:R-:W-:-:S06]  /*12440*/  FMNMX.FTZ R20, R210, R20, !PT ;  /* 0x00000014d2147209 */ /* 0x004fcc0007810000 */
        /* <DEDUP_REMOVED lines=10> */
[----:B------:R0:W3:Y:S01]  /*124f0*/  MUFU.TANH R4, R185 ;  /* 0x000000b900047308 */ /* 0x0000e20000002400 */
[----:B-1----:R-:W-:-:S07]  /*12500*/  FMNMX.FTZ R20, R160, R20, !PT ;  /* 0x00000014a0147209 */ /* 0x002fce0007810000 */
[----:B------:R-:W1:Y:S01]  /*12510*/  MUFU.TANH R157, R157 ;  /* 0x0000009d009d7308 */ /* 0x000e620000002400 */
[----:B--2---:R-:W-:Y:S01]  /*12520*/  FMNMX.FTZ R20, R156, R20, !PT ;  /* 0x000000149c147209 */ /* 0x004fe20007810000 */
[----:B0-----:R-:W-:Y:S01]  /*12530*/  FMUL.FTZ R185, R197, UR42 ;  /* 0x0000002ac5b97c20 */ /* 0x001fe20008410000 */
[----:B------:R-:W-:-:S05]  /*12540*/  FMUL.FTZ R197, R162, UR42 ;  /* 0x0000002aa2c57c20 */ /* 0x000fca0008410000 */
[----:B------:R0:W2:Y:S08]  /*12550*/  MUFU.TANH R5, R188 ;  /* 0x000000bc00057308 */ /* 0x0000b00000002400 */
[----:B------:R-:W4:Y:S01]  /*12560*/  MUFU.TANH R189, R189 ;  /* 0x000000bd00bd7308 */ /* 0x000f220000002400 */
[----:B0-----:R-:W-:Y:S02]  /*12570*/  IMAD.MOV.U32 R188, RZ, RZ, R173 ;  /* 0x000000ffffbc7224 */ /* 0x001fe400078e00ad */
[----:B------:R-:W-:Y:S01]  /*12580*/  FMUL.FTZ R173, R193, UR42 ;  /* 0x0000002ac1ad7c20 */ /* 0x000fe20008410000 */
[----:B---3--:R-:W-:Y:S01]  /*12590*/  IMAD.MOV.U32 R193, RZ, RZ, R4 ;  /* 0x000000ffffc17224 */ /* 0x008fe200078e0004 */
[----:B-1----:R-:W-:-:S03]  /*125a0*/  FMNMX.FTZ R20, R157, R20, !PT ;  /* 0x000000149d147209 */ /* 0x002fc60007810000 */
[----:B------:R-:W0:Y:S01]  /*125b0*/  MUFU.TANH R180, R180 ;  /* 0x000000b400b47308 */ /* 0x000e220000002400 */
[----:B--2---:R-:W-:Y:S01]  /*125c0*/  IMAD.MOV.U32 R192, RZ, RZ, R5 ;  /* 0x000000ffffc07224 */ /* 0x004fe200078e0005 */
[----:B------:R-:W-:-:S03]  /*125d0*/  FMNMX.FTZ R20, R193, R20, !PT ;  /* 0x00000014c1147209 */ /* 0x000fc60007810000 */
[----:B------:R-:W-:Y:S01]  /*125e0*/  IMAD.MOV.U32 R162, RZ, RZ, R192 ;  /* 0x000000ffffa27224 */ /* 0x000fe200078e00c0 */
[----:B------:R-:W-:Y:S01]  /*125f0*/  FMNMX.FTZ R20, R192, R20, !PT ;  /* 0x00000014c0147209 */ /* 0x000fe20007810000 */
[----:B------:R-:W-:Y:S01]  /*12600*/  FMUL.FTZ R192, R166, UR42 ;  /* 0x0000002aa6c07c20 */ /* 0x000fe20008410000 */
[----:B------:R-:W1:Y:S02]  /*12610*/  MUFU.TANH R173, R173 ;  /* 0x000000ad00ad7308 */ /* 0x000e640000002400 */
[----:B----4-:R-:W-:-:S06]  /*12620*/  FMNMX.FTZ R20, R189, R20, !PT ;  /* 0x00000014bd147209 */ /* 0x010fcc0007810000 */
[----:B------:R-:W2:Y:S01]  /*12630*/  MUFU.TANH R172, R172 ;  /* 0x000000ac00ac7308 */ /* 0x000ea20000002400 */
[----:B0-----:R-:W-:-:S07]  /*12640*/  FMNMX.FTZ R20, R180, R20, !PT ;  /* 0x00000014b4147209 */ /* 0x001fce0007810000 */
[----:B------:R-:W0:Y:S01]  /*12650*/  MUFU.TANH R185, R185 ;  /* 0x000000b900b97308 */ /* 0x000e220000002400 */
[----:B-1----:R-:W-:-:S07]  /*12660*/  FMNMX.FTZ R20, R173, R20, !PT ;  /* 0x00000014ad147209 */ /* 0x002fce0007810000 */
[----:B------:R-:W-:Y:S01]  /*12670*/  MUFU.TANH R5, R154 ;  /* 0x0000009a00057308 */ /* 0x000fe20000002400 */
[----:B--2---:R-:W-:-:S07]  /*12680*/  FMNMX.FTZ R20, R172, R20, !PT ;  /* 0x00000014ac147209 */ /* 0x004fce0007810000 */
[----:B------:R1:W2:Y:S01]  /*12690*/  MUFU.TANH R177, R159 ;  /* 0x0000009f00b17308 */ /* 0x0002a20000002400 */
[----:B0-----:R-:W-:-:S05]  /*126a0*/  FMNMX.FTZ R20, R185, R20, !PT ;  /* 0x00000014b9147209 */ /* 0x001fca0007810000 */
[----:B------:R-:W0:Y:S02]  /*126b0*/  SHFL.BFLY PT, R168, R20, 0x2, 0x1f ;  /* 0x0c401f0014a87f89 */ /* 0x000e2400000e0000 */
[----:B------:R3:W4:Y:S01]  /*126c0*/  MUFU.TANH R4, R155 ;  /* 0x0000009b00047308 */ /* 0x0007220000002400 */
[----:B-1----:R-:W-:-:S07]  /*126d0*/  IMAD.MOV.U32 R159, RZ, RZ, R193 ;  /* 0x000000ffff9f7224 */ /* 0x002fce00078e00c1 */
[----:B------:R-:W-:Y:S08]  /*126e0*/  MUFU.TANH R197, R197 ;  /* 0x000000c500c57308 */ /* 0x000ff00000002400 */
[----:B------:R1:W-:Y:S01]  /*126f0*/  MUFU.TANH R193, R170 ;  /* 0x000000aa00c17308 */ /* 0x0003e20000002400 */
[----:B0-----:R-:W-:Y:S01]  /*12700*/  FMNMX.FTZ R20, R20, R168, !PT ;  /* 0x000000a814147209 */ /* 0x001fe20007810000 */
[----:B------:R-:W-:-:S06]  /*12710*/  IMAD.MOV.U32 R168, RZ, RZ, R2 ;  /* 0x000000ffffa87224 */ /* 0x000fcc00078e0002 */
[----:B------:R-:W-:Y:S01]  /*12720*/  MUFU.TANH R196, R196 ;  /* 0x000000c400c47308 */ /* 0x000fe20000002400 */
[----:B------:R-:W0:Y:S07]  /*12730*/  SHFL.BFLY PT, R154, R20, 0x1, 0x1f ;  /* 0x0c201f00149a7f89 */ /* 0x000e2e00000e0000 */
[----:B------:R-:W4:Y:S08]  /*12740*/  MUFU.TANH R2, R158 ;  /* 0x0000009e00027308 */ /* 0x000f300000002400 */
[----:B------:R4:W4:Y:S08]  /*12750*/  MUFU.TANH R158, R167 ;  /* 0x000000a7009e7308 */ /* 0x0009300000002400 */
[----:B------:R-:W-:Y:S01]  /*12760*/  MUFU.TANH R192, R192 ;  /* 0x000000c000c07308 */ /* 0x000fe20000002400 */
[----:B0-----:R-:W-:-:S05]  /*12770*/  FMNMX.FTZ R20, R20, R154, !PT ;  /* 0x0000009a14147209 */ /* 0x001fca0007810000 */
[C---:B---3--:R-:W-:Y:S01]  /*12780*/  FADD.FTZ R155, -R20.reuse, R209 ;  /* 0x000000d1149b7221 */ /* 0x048fe20000010100 */
[----:B--2---:R-:W-:Y:S02]  /*12790*/  IMAD.MOV.U32 R209, RZ, RZ, R177 ;  /* 0x000000ffffd17224 */ /* 0x004fe400078e00b1 */
[----:B------:R-:W-:Y:S01]  /*127a0*/  FMUL.FTZ R177, R20, UR46 ;  /* 0x0000002e14b17c20 */ /* 0x000fe20008410000 */
[----:B------:R-:W-:Y:S01]  /*127b0*/  MUFU.TANH R178, R178 ;  /* 0x000000b200b27308 */ /* 0x000fe20000002400 */
[----:B------:R-:W-:Y:S02]  /*127c0*/  FMUL.FTZ R155, R155, UR46 ;  /* 0x0000002e9b9b7c20 */ /* 0x000fe40008410000 */
[--C-:B------:R-:W-:Y:S01]  /*127d0*/  FFMA.FTZ R181, R181, UR46, -R177.reuse ;  /* 0x0000002eb5b57c23 */ /* 0x100fe200080108b1 */
[--C-:B------:R-:W-:Y:S01]  /*127e0*/  FFMA.FTZ R184, R184, UR46, -R177.reuse ;  /* 0x0000002eb8b87c23 */ /* 0x100fe200080108b1 */
[--C-:B------:R-:W-:Y:S01]  /*127f0*/  FFMA.FTZ R166, R152, UR46, -R177.reuse ;  /* 0x0000002e98a67c23 */ /* 0x100fe200080108b1 */
[--C-:B------:R-:W-:Y:S01]  /*12800*/  FFMA.FTZ R163, R153, UR46, -R177.reuse ;  /* 0x0000002e99a37c23 */ /* 0x100fe200080108b1 */
[----:B------:R-:W-:Y:S01]  /*12810*/  FMNMX.FTZ R153, R5, R208, !PT ;  /* 0x000000d005997209 */ /* 0x000fe20007810000 */
[----:B------:R-:W-:Y:S01]  /*12820*/  MUFU.EX2 R155, R155 ;  /* 0x0000009b009b7308 */ /* 0x000fe20000000800 */
[--C-:B------:R-:W-:Y:S01]  /*12830*/  FFMA.FTZ R154, R168, UR46, -R177.reuse ;  /* 0x0000002ea89a7c23 */ /* 0x100fe200080108b1 */
[----:B-1----:R-:W-:Y:S01]  /*12840*/  FFMA.FTZ R170, R211, UR46, -R177 ;  /* 0x0000002ed3aa7c23 */ /* 0x002fe200080108b1 */
[----:B----4-:R-:W-:Y:S01]  /*12850*/  FMNMX.FTZ R153, R4, R153, !PT ;  /* 0x0000009904997209 */ /* 0x010fe20007810000 */
[----:B------:R-:W-:-:S02]  /*12860*/  IMAD.MOV.U32 R211, RZ, RZ, R162 ;  /* 0x000000ffffd37224 */ /* 0x000fc400078e00a2 */
[----:B------:R-:W-:Y:S01]  /*12870*/  FFMA.FTZ R167, R210, UR46, -R177 ;  /* 0x0000002ed2a77c23 */ /* 0x000fe200080108b1 */
[----:B------:R-:W-:Y:S01]  /*12880*/  IMAD.MOV.U32 R210, RZ, RZ, R159 ;  /* 0x000000ffffd27224 */ /* 0x000fe200078e009f */
[----:B------:R-:W-:Y:S01]  /*12890*/  FMNMX.FTZ R153, R2, R153, !PT ;  /* 0x0000009902997209 */ /* 0x000fe20007810000 */
[----:B------:R-:W0:Y:S01]  /*128a0*/  MUFU.EX2 R152, R181 ;  /* 0x000000b500987308 */ /* 0x000e220000000800 */
[--C-:B------:R-:W-:Y:S01]  /*128b0*/  FFMA.FTZ R176, R176, UR46, -R177.reuse ;  /* 0x0000002eb0b07c23 */ /* 0x100fe200080108b1 */
[--C-:B------:R-:W-:Y:S01]  /*128c0*/  FFMA.FTZ R162, R156, UR46, -R177.reuse ;  /* 0x0000002e9ca27c23 */ /* 0x100fe200080108b1 */
[--C-:B------:R-:W-:Y:S01]  /*128d0*/  FFMA.FTZ R156, R211, UR46, -R177.reuse ;  /* 0x0000002ed39c7c23 */ /* 0x100fe200080108b1 */
[--C-:B------:R-:W-:Y:S01]  /*128e0*/  FFMA.FTZ R159, R157, UR46, -R177.reuse ;  /* 0x0000002e9d9f7c23 */ /* 0x100fe200080108b1 */
[----:B------:R-:W-:Y:S02]  /*128f0*/  IMAD.MOV.U32 R211, RZ, RZ, R158 ;  /* 0x000000ffffd37224 */ /* 0x000fe400078e009e */
        /* <DEDUP_REMOVED lines=14> */
[----:B------:R-:W-:Y:S01]  /*129e0*/  FMNMX.FTZ R153, R209, R153, !PT ;  /* 0x00000099d1997209 */ /* 0x000fe20007810000 */
[----:B------:R-:W-:Y:S01]  /*129f0*/  FFMA.FTZ R177, R185, UR46, -R177 ;  /* 0x0000002eb9b17c23 */ /* 0x000fe200080108b1 */
[----:B------:R-:W-:-:S02]  /*12a00*/  IMAD.MOV.U32 R210, RZ, RZ, R193 ;  /* 0x000000ffffd27224 */ /* 0x000fc400078e00c1 */
[----:B0-----:R-:W-:Y:S01]  /*12a10*/  FFMA.FTZ R3, R155, R3, R152 ;  /* 0x000000039b037223 */ /* 0x001fe20000010098 */
[----:B------:R-:W0:Y:S01]  /*12a20*/  MUFU.TANH R185, R171 ;  /* 0x000000ab00b97308 */ /* 0x000e220000002400 */
[----:B------:R-:W-:Y:S01]  /*12a30*/  FMNMX.FTZ R153, R197, R153, !PT ;  /* 0x00000099c5997209 */ /* 0x000fe20007810000 */
[----:B------:R-:W-:Y:S01]  /*12a40*/  FMUL.FTZ R193, R174, UR42 ;  /* 0x0000002aaec17c20 */ /* 0x000fe20008410000 */
[C---:B-1----:R-:W-:Y:S01]  /*12a50*/  FADD.FTZ R3, R184.reuse, R3 ;  /* 0x00000003b8037221 */ /* 0x042fe20000010000 */
[----:B------:R-:W-:Y:S01]  /*12a60*/  F2FP.BF16.F32.PACK_AB R152, R184, R152 ;  /* 0x00000098b898723e */ /* 0x000fe200000010ff */
[----:B------:R-:W-:Y:S01]  /*12a70*/  FMUL.FTZ R184, R175, UR42 ;  /* 0x0000002aafb87c20 */ /* 0x000fe20008410000 */
[----:B------:R-:W-:Y:S01]  /*12a80*/  FMNMX.FTZ R153, R196, R153, !PT ;  /* 0x00000099c4997209 */ /* 0x000fe20007810000 */
[----:B------:R-:W-:Y:S01]  /*12a90*/  FMUL.FTZ R189, R179, UR42 ;  /* 0x0000002ab3bd7c20 */ /* 0x000fe20008410000 */
[----:B------:R-:W1:Y:S01]  /*12aa0*/  MUFU.EX2 R176, R176 ;  /* 0x000000b000b07308 */ /* 0x000e620000000800 */
[----:B--2---:R-:W-:Y:S01]  /*12ab0*/  FADD.FTZ R3, R154, R3 ;  /* 0x000000039a037221 */ /* 0x004fe20000010000 */
[----:B------:R-:W-:Y:S01]  /*12ac0*/  FMNMX.FTZ R153, R192, R153, !PT ;  /* 0x00000099c0997209 */ /* 0x000fe20007810000 */
[----:B------:R-:W-:Y:S01]  /*12ad0*/  FMUL.FTZ R175, R183, UR42 ;  /* 0x0000002ab7af7c20 */ /* 0x000fe20008410000 */
[----:B------:R-:W-:Y:S01]  /*12ae0*/  FMUL.FTZ R183, R187, UR42 ;  /* 0x0000002abbb77c20 */ /* 0x000fe20008410000 */
[----:B------:R-:W-:Y:S01]  /*12af0*/  FMUL.FTZ R229, R194, UR42 ;  /* 0x0000002ac2e57c20 */ /* 0x000fe20008410000 */
[----:B------:R-:W-:Y:S01]  /*12b00*/  FMNMX.FTZ R153, R211, R153, !PT ;  /* 0x00000099d3997209 */ /* 0x000fe20007810000 */
[----:B------:R-:W-:Y:S01]  /*12b10*/  FMUL.FTZ R179, R198, UR42 ;  /* 0x0000002ac6b37c20 */ /* 0x000fe20008410000 */
[----:B------:R-:W2:Y:S01]  /*12b20*/  MUFU.TANH R193, R193 ;  /* 0x000000c100c17308 */ /* 0x000ea20000002400 */
[----:B0-----:R-:W-:Y:S01]  /*12b30*/  IMAD.MOV.U32 R187, RZ, RZ, R185 ;  /* 0x000000ffffbb7224 */ /* 0x001fe200078e00b9 */
[----:B------:R-:W-:Y:S01]  /*12b40*/  FMNMX.FTZ R153, R210, R153, !PT ;  /* 0x00000099d2997209 */ /* 0x000fe20007810000 */
[----:B------:R-:W-:Y:S01]  /*12b50*/  FMUL.FTZ R185, R191, UR42 ;  /* 0x0000002abfb97c20 */ /* 0x000fe20008410000 */
[----:B------:R-:W-:-:S02]  /*12b60*/  IMAD.MOV.U32 R191, RZ, RZ, R211 ;  /* 0x000000ffffbf7224 */ /* 0x000fc400078e00d3 */
[----:B------:R-:W-:Y:S01]  /*12b70*/  FMUL.FTZ R211, R195, UR42 ;  /* 0x0000002ac3d37c20 */ /* 0x000fe20008410000 */
[----:B------:R-:W-:Y:S01]  /*12b80*/  FMNMX.FTZ R153, R187, R153, !PT ;  /* 0x00000099bb997209 */ /* 0x000fe20007810000 */
[----:B------:R-:W-:Y:S01]  /*12b90*/  IMAD.MOV.U32 R194, RZ, RZ, R209 ;  /* 0x000000ffffc27224 */ /* 0x000fe200078e00d1 */
[----:B------:R-:W0:Y:S01]  /*12ba0*/  MUFU.TANH R184, R184 ;  /* 0x000000b800b87308 */ /* 0x000e220000002400 */
[----:B-1----:R-:W-:Y:S01]  /*12bb0*/  FADD.FTZ R171, R176, R3 ;  /* 0x00000003b0ab7221 */ /* 0x002fe20000010000 */
[----:B------:R-:W-:Y:S01]  /*12bc0*/  FMUL.FTZ R3, R182, UR42 ;  /* 0x0000002ab6037c20 */ /* 0x000fe20008410000 */
[----:B------:R-:W-:Y:S01]  /*12bd0*/  FMUL.FTZ R182, R186, UR42 ;  /* 0x0000002abab67c20 */ /* 0x000fe20008410000 */
[----:B------:R-:W-:-:S04]  /*12be0*/  F2FP.BF16.F32.PACK_AB R154, R176, R154 ;  /* 0x0000009ab09a723e */ /* 0x000fc800000010ff */
[----:B------:R-:W1:Y:S01]  /*12bf0*/  MUFU.TANH R189, R189 ;  /* 0x000000bd00bd7308 */ /* 0x000e620000002400 */
[----:B--2---:R-:W-:-:S07]  /*12c00*/  FMNMX.FTZ R153, R193, R153, !PT ;  /* 0x00000099c1997209 */ /* 0x004fce0007810000 */
[----:B------:R-:W2:Y:S01]  /*12c10*/  MUFU.TANH R3, R3 ;  /* 0x0000000300037308 */ /* 0x000ea20000002400 */
[----:B0-----:R-:W-:-:S04]  /*12c20*/  FMNMX.FTZ R153, R184, R153, !PT ;  /* 0x00000099b8997209 */ /* 0x001fc80007810000 */
[----:B------:R-:W-:-:S03]  /*12c30*/  FMNMX.FTZ R153, R178, R153, !PT ;  /* 0x00000099b2997209 */ /* 0x000fc60007810000 */
        /* <DEDUP_REMOVED lines=9> */
[----:B0-----:R-:W-:Y:S01]  /*12cd0*/  IMAD.MOV.U32 R190, RZ, RZ, R210 ;  /* 0x000000ffffbe7224 */ /* 0x001fe200078e00d2 */
[----:B--2---:R-:W-:Y:S01]  /*12ce0*/  FMNMX.FTZ R153, R183, R153, !PT ;  /* 0x00000099b7997209 */ /* 0x004fe20007810000 */
[----:B------:R-:W-:-:S05]  /*12cf0*/  FMUL.FTZ R210, R199, UR42 ;  /* 0x0000002ac7d27c20 */ /* 0x000fca0008410000 */
[----:B------:R-:W0:Y:S01]  /*12d00*/  MUFU.TANH R229, R229 ;  /* 0x000000e500e57308 */ /* 0x000e220000002400 */
[----:B---3--:R-:W-:-:S07]  /*12d10*/  FMNMX.FTZ R153, R186, R153, !PT ;  /* 0x00000099ba997209 */ /* 0x008fce0007810000 */
[----:B------:R-:W2:Y:S01]  /*12d20*/  MUFU.TANH R211, R211 ;  /* 0x000000d300d37308 */ /* 0x000ea20000002400 */
[----:B-1----:R-:W-:-:S07]  /*12d30*/  FMNMX.FTZ R153, R185, R153, !PT ;  /* 0x00000099b9997209 */ /* 0x002fce0007810000 */
[----:B------:R-:W1:Y:S01]  /*12d40*/  MUFU.TANH R179, R179 ;  /* 0x000000b300b37308 */ /* 0x000e620000002400 */
[----:B0-----:R-:W-:-:S07]  /*12d50*/  FMNMX.FTZ R153, R229, R153, !PT ;  /* 0x00000099e5997209 */ /* 0x001fce0007810000 */
[----:B------:R-:W0:Y:S01]  /*12d60*/  MUFU.TANH R210, R210 ;  /* 0x000000d200d27308 */ /* 0x000e220000002400 */
[----:B--2---:R-:W-:-:S04]  /*12d70*/  FMNMX.FTZ R153, R211, R153, !PT ;  /* 0x00000099d3997209 */ /* 0x004fc80007810000 */
[----:B-1----:R-:W-:-:S04]  /*12d80*/  FMNMX.FTZ R153, R179, R153, !PT ;  /* 0x00000099b3997209 */ /* 0x002fc80007810000 */
[----:B0-----:R-:W-:-:S05]  /*12d90*/  FMNMX.FTZ R153, R210, R153, !PT ;  /* 0x00000099d2997209 */ /* 0x001fca0007810000 */
[----:B------:R-:W0:Y:S02]  /*12da0*/  SHFL.BFLY PT, R174, R153, 0x2, 0x1f ;  /* 0x0c401f0099ae7f89 */ /* 0x000e2400000e0000 */
[----:B0-----:R-:W-:-:S05]  /*12db0*/  FMNMX.FTZ R174, R153, R174, !PT ;  /* 0x000000ae99ae7209 */ /* 0x001fca0007810000 */
[----:B------:R-:W0:Y:S02]  /*12dc0*/  SHFL.BFLY PT, R176, R174, 0x1, 0x1f ;  /* 0x0c201f00aeb07f89 */ /* 0x000e2400000e0000 */
[----:B0-----:R-:W-:-:S05]  /*12dd0*/  FMNMX.FTZ R176, R174, R176, !PT ;  /* 0x000000b0aeb07209 */ /* 0x001fca0007810000 */
[C---:B------:R-:W-:Y:S01]  /*12de0*/  FMUL.FTZ R181, R176.reuse, UR46 ;  /* 0x0000002eb0b57c20 */ /* 0x040fe20008410000 */
[----:B------:R-:W-:-:S03]  /*12df0*/  FADD.FTZ R208, -R176, R208 ;  /* 0x000000d0b0d07221 */ /* 0x000fc60000010100 */
[--C-:B------:R-:W-:Y:S01]  /*12e00*/  FFMA.FTZ R198, R194, UR46, -R181.reuse ;  /* 0x0000002ec2c67c23 */ /* 0x100fe200080108b5 */
[--C-:B------:R-:W-:Y:S01]  /*12e10*/  FFMA.FTZ R194, R187, UR46, -R181.reuse ;  /* 0x0000002ebbc27c23 */ /* 0x100fe200080108b5 */
[--C-:B------:R-:W-:Y:S01]  /*12e20*/  FFMA.FTZ R187, R178, UR46, -R181.reuse ;  /* 0x0000002eb2bb7c23 */ /* 0x100fe200080108b5 */
[--C-:B------:R-:W-:Y:S01]  /*12e30*/  FFMA.FTZ R178, R211, UR46, -R181.reuse ;  /* 0x0000002ed3b27c23 */ /* 0x100fe200080108b5 */
[--C-:B------:R-:W-:Y:S01]  /*12e40*/  FFMA.FTZ R199, R191, UR46, -R181.reuse ;  /* 0x0000002ebfc77c23 */ /* 0x100fe200080108b5 */
[----:B------:R-:W0:Y:S01]  /*12e50*/  S2R R211, SR_TID.X ;  /* 0x0000000000d37919 */ /* 0x000e220000002100 */
[----:B------:R-:W-:Y:S01]  /*12e60*/  FMUL.FTZ R208, R208, UR46 ;  /* 0x0000002ed0d07c20 */ /* 0x000fe20008410000 */
[--C-:B------:R-:W-:Y:S01]  /*12e70*/  FFMA.FTZ R153, R5, UR46, -R181.reuse ;  /* 0x0000002e05997c23 */ /* 0x100fe200080108b5 */
[--C-:B------:R-:W-:Y:S01]  /*12e80*/  FFMA.FTZ R191, R184, UR46, -R181.reuse ;  /* 0x0000002eb8bf7c23 */ /* 0x100fe200080108b5 */
[----:B------:R-:W-:Y:S02]  /*12e90*/  IMAD.MOV.U32 R184, RZ, RZ, R186 ;  /* 0x000000ffffb87224 */ /* 0x000fe400078e00ba */
        /* <DEDUP_REMOVED lines=18> */
[----:B------:R-:W-:-:S02]  /*12fc0*/  VIADD R175, R15, 0x32440 ;  /* 0x000324400faf7836 */ /* 0x000fc40000000000 */
[-C--:B------:R-:W-:Y:S01]  /*12fd0*/  FMUL.FTZ R24, R24, R155.reuse ;  /* 0x0000009b18187220 */ /* 0x080fe20000410000 */
[----:B------:R-:W-:Y:S02]  /*12fe0*/  IMAD.U32 R210, RZ, RZ, UR37 ;  /* 0x00000025ffd27e24 */ /* 0x000fe4000f8e00ff */
[-C--:B------:R-:W-:Y:S01]  /*12ff0*/  FMUL.FTZ R25, R25, R155.reuse ;  /* 0x0000009b19197220 */ /* 0x080fe20000410000 */
[-C--:B------:R-:W-:Y:S01]  /*13000*/  FMUL.FTZ R28, R28, R155.reuse ;  /* 0x0000009b1c1c7220 */ /* 0x080fe20000410000 */
[-C--:B------:R-:W-:Y:S01]  /*13010*/  FMUL.FTZ R29, R29, R155.reuse ;  /* 0x0000009b1d1d7220 */ /* 0x080fe20000410000 */
[----:B------:R-:W1:Y:S01]  /*13020*/  MUFU.EX2 R153, R153 ;  /* 0x0000009900997308 */ /* 0x000e620000000800 */
[----:B------:R-:W-:Y:S01]  /*13030*/  PRMT R175, R210, 0x654, R175 ;  /* 0x00000654d2af7816 */ /* 0x000fe200000000af */
[-C--:B------:R-:W-:Y:S01]  /*13040*/  FMUL.FTZ R32, R32, R155.reuse ;  /* 0x0000009b20207220 */ /* 0x080fe20000410000 */
[----:B0-----:R-:W-:Y:S01]  /*13050*/  SHF.R.U32.HI R211, RZ, 0x7, R211 ;  /* 0x00000007ffd37819 */ /* 0x001fe200000116d3 */
        /* <DEDUP_REMOVED lines=60> */
[----:B------:R-:W-:Y:S01]  /*13420*/  IADD3 R155, R211, 0x8, RZ ;  /* 0x00000008d39b7810 */ /* 0x000fe20007ffe0ff */
[----:B------:R2:W-:Y:S01]  /*13430*/  SYNCS.ARRIVE.TRANS64.RED.A1T0 RZ, [R175+URZ], RZ ;  /* 0x000000ffafff79a7 */ /* 0x0005e2000810043f */
[----:B-1----:R-:W-:Y:S01]  /*13440*/  FFMA.FTZ R0, R208, R0, R153 ;  /* 0x00000000d0007223 */ /* 0x002fe20000010099 */
[----:B------:R-:W-:Y:S01]  /*13450*/  MUFU.EX2 R198, R198 ;  /* 0x000000c600c67308 */ /* 0x000fe20000000800 */
[----:B------:R1:W5:Y:S01]  /*13460*/  LDL.LU R5, [R1+0x1f8] ;  /* 0x0001f80001057983 */ /* 0x0003620000300800 */
[----:B--2---:R-:W-:-:S02]  /*13470*/  IMAD.MOV.U32 R175, RZ, RZ, 0x40000040 ;  /* 0x40000040ffaf7424 */ /* 0x004fc400078e00ff */
[C---:B0-----:R-:W-:Y:S01]  /*13480*/  FADD.FTZ R0, R174.reuse, R0 ;  /* 0x00000000ae007221 */ /* 0x041fe20000010000 */
[----:B------:R-:W-:Y:S01]  /*13490*/  F2FP.BF16.F32.PACK_AB R153, R174, R153 ;  /* 0x00000099ae99723e */ /* 0x000fe200000010ff */
[-C--:B------:R-:W-:Y:S01]  /*134a0*/  FMUL.FTZ R26, R26, R208.reuse ;  /* 0x000000d01a1a7220 */ /* 0x080fe20000410000 */
[-C--:B------:R-:W-:Y:S01]  /*134b0*/  FMUL.FTZ R27, R27, R208.reuse ;  /* 0x000000d01b1b7220 */ /* 0x080fe20000410000 */
[----:B------:R-:W-:Y:S01]  /*134c0*/  R2UR UR7, R175 ;  /* 0x00000000af0772ca */ /* 0x000fe200000e0000 */
[----:B------:R-:W-:Y:S01]  /*134d0*/  FMUL.FTZ R30, R30, R208 ;  /* 0x000000d01e1e7220 */ /* 0x000fe20000410000 */
[----:B------:R-:W0:Y:S01]  /*134e0*/  MUFU.EX2 R175, R209 ;  /* 0x000000d100af7308 */ /* 0x000e220000000800 */
        /* <DEDUP_REMOVED lines=67> */
[----:B------:R1:W5:Y:S03]  /*13920*/  LDL.LU R4, [R1+0x1f4] ;  /* 0x0001f40001047983 */ /* 0x0003660000300800 */
[----:B------:R-:W-:Y:S01]  /*13930*/  WARPGROUP.ARRIVE ;  /* 0x00000000000079c5 */ /* 0x000fe20000000000 */
[----:B------:R1:W5:Y:S01]  /*13940*/  LDL.LU R2, [R1+0x1f0] ;  /* 0x0001f00001027983 */ /* 0x0003620000300800 */
[----:B------:R-:W-:-:S02]  /*13950*/  FADD.FTZ R0, R175, R0 ;  /* 0x00000000af007221 */ /* 0x000fc40000010000 */
[----:B------:R-:W-:Y:S02]  /*13960*/  MUFU.EX2 R170, R170 ;  /* 0x000000aa00aa7308 */ /* 0x000fe40000000800 */
[----:B------:R-:W-:Y:S01]  /*13970*/  HGMMA.64x256x16.F32.BF16 R24, R152, gdesc[UR4].tnspB, R24, gsb0 ;  /* 0x43e0000498187df0 */ /* 0x000fe20008001818 */
[----:B------:R-:W-:-:S05]  /*13980*/  FADD.FTZ R0, R198, R0 ;  /* 0x00000000c6007221 */ /* 0x000fca0000010000 */
[----:B------:R-:W0:Y:S08]  /*13990*/  MUFU.EX2 R197, R197 ;  /* 0x000000c500c57308 */ /* 0x000e300000000800 */
[----:B------:R-:W2:Y:S08]  /*139a0*/  MUFU.EX2 R196, R196 ;  /* 0x000000c400c47308 */ /* 0x000eb00000000800 */
[----:B------:R-:W3:Y:S01]  /*139b0*/  MUFU.EX2 R192, R192 ;  /* 0x000000c000c07308 */ /* 0x000ee20000000800 */
[----:B0-----:R-:W-:-:S07]  /*139c0*/  FADD.FTZ R0, R197, R0 ;  /* 0x00000000c5007221 */ /* 0x001fce0000010000 */
[----:B------:R-:W-:Y:S01]  /*139d0*/  MUFU.EX2 R167, R167 ;  /* 0x000000a700a77308 */ /* 0x000fe20000000800 */
[----:B--2---:R-:W-:-:S07]  /*139e0*/  FADD.FTZ R0, R196, R0 ;  /* 0x00000000c4007221 */ /* 0x004fce0000010000 */
[----:B------:R-:W-:Y:S01]  /*139f0*/  MUFU.EX2 R166, R166 ;  /* 0x000000a600a67308 */ /* 0x000fe20000000800 */
[----:B---3--:R-:W-:-:S07]  /*13a00*/  FADD.FTZ R0, R192, R0 ;  /* 0x00000000c0007221 */ /* 0x008fce0000010000 */
        /* <DEDUP_REMOVED lines=20> */
[----:B------:R-:W0:Y:S02]  /*13b50*/  MUFU.EX2 R181, R181 ;  /* 0x000000b500b57308 */ /* 0x000e240000000800 */
[----:B0-----:R-:W-:Y:S01]  /*13b60*/  F2FP.BF16.F32.PACK_AB R175, R181, R179 ;  /* 0x000000b3b5af723e */ /* 0x001fe200000010ff */
[----:B------:R-:W-:-:S05]  /*13b70*/  WARPGROUP.DEPBAR.LE gsb0, 0x0 ;  /* 0x00008000000079c5 */ /* 0x000fca0000010000 */
[----:B------:R-:W0:Y:S01]  /*13b80*/  MUFU.EX2 R154, R188 ;  /* 0x000000bc009a7308 */ /* 0x000e220000000800 */
[----:B------:R-:W-:Y:S02]  /*13b90*/  VIADD R152, R174, 0x80 ;  /* 0x00000080ae987836 */ /* 0x000fe40000000000 */
[----:B------:R-:W-:-:S03]  /*13ba0*/  IMAD.MOV.U32 R153, RZ, RZ, 0x40000040 ;  /* 0x40000040ff997424 */ /* 0x000fc600078e00ff */
[----:B------:R-:W-:Y:S01]  /*13bb0*/  R2UR UR6, R152 ;  /* 0x00000000980672ca */ /* 0x000fe200000e0000 */
[----:B------:R-:W-:Y:S01]  /*13bc0*/  VIADD R152, R174, 0x100 ;  /* 0x00000100ae987836 */ /* 0x000fe20000000000 */
[----:B------:R2:W3:Y:S01]  /*13bd0*/  MUFU.EX2 R155, R168 ;  /* 0x000000a8009b7308 */ /* 0x0004e20000000800 */
[----:B------:R-:W-:Y:S01]  /*13be0*/  R2UR UR7, R153 ;  /* 0x00000000990772ca */ /* 0x000fe200000e0000 */
[----:B------:R-:W-:-:S06]  /*13bf0*/  IMAD.MOV.U32 R153, RZ, RZ, 0x40000040 ;  /* 0x40000040ff997424 */ /* 0x000fcc00078e00ff */
[----:B------:R3:W4:Y:S01]  /*13c00*/  MUFU.EX2 R188, R199 ;  /* 0x000000c700bc7308 */ /* 0x0007220000000800 */
[----:B0-----:R-:W-:Y:S01]  /*13c10*/  FADD.FTZ R171, R154, R171 ;  /* 0x000000ab9aab7221 */ /* 0x001fe20000010000 */
[----:B--2---:R-:W-:-:S03]  /*13c20*/  F2FP.BF16.F32.PACK_AB R168, R169, R154 ;  /* 0x0000009aa9a8723e */ /* 0x004fc600000010ff */
[----:B------:R-:W-:Y:S01]  /*13c30*/  FADD.FTZ R171, R169, R171 ;  /* 0x000000aba9ab7221 */ /* 0x000fe20000010000 */
[----:B------:R-:W-:Y:S02]  /*13c40*/  F2FP.BF16.F32.PACK_AB R169, R196, R197 ;  /* 0x000000c5c4a9723e */ /* 0x000fe400000010ff */
[----:B------:R-:W0:Y:S01]  /*13c50*/  MUFU.EX2 R154, R195 ;  /* 0x000000c3009a7308 */ /* 0x000e220000000800 */
[----:B---3--:R-:W-:-:S04]  /*13c60*/  FADD.FTZ R199, R155, R171 ;  /* 0x000000ab9bc77221 */ /* 0x008fc80000010000 */
[C---:B------:R-:W-:Y:S01]  /*13c70*/  FADD.FTZ R199, R170.reuse, R199 ;  /* 0x000000c7aac77221 */ /* 0x040fe20000010000 */
[----:B------:R-:W-:Y:S02]  /*13c80*/  F2FP.BF16.F32.PACK_AB R170, R170, R155 ;  /* 0x0000009baaaa723e */ /* 0x000fe400000010ff */
[----:B------:R-:W2:Y:S01]  /*13c90*/  MUFU.EX2 R155, R194 ;  /* 0x000000c2009b7308 */ /* 0x000ea20000000800 */
[C---:B----4-:R-:W-:Y:S01]  /*13ca0*/  F2FP.BF16.F32.PACK_AB R171, R188.reuse, R192 ;  /* 0x000000c0bcab723e */ /* 0x050fe200000010ff */
[----:B------:R-:W-:Y:S01]  /*13cb0*/  FADD.FTZ R199, R167, R199 ;  /* 0x000000c7a7c77221 */ /* 0x000fe20000010000 */
[----:B------:R-:W-:Y:S02]  /*13cc0*/  FADD.FTZ R0, R188, R0 ;  /* 0x00000000bc007221 */ /* 0x000fe40000010000 */
[----:B------:R-:W-:Y:S02]  /*13cd0*/  WARPGROUP.ARRIVE ;  /* 0x00000000000079c5 */ /* 0x000fe40000000000 */
[----:B0-----:R-:W-:-:S04]  /*13ce0*/  FADD.FTZ R0, R154, R0 ;  /* 0x000000009a007221 */ /* 0x001fc80000010000 */
[----:B------:R-:W-:Y:S01]  /*13cf0*/  HGMMA.64x256x16.F32.BF16 R24, R168, gdesc[UR4].tnspB, R24, gsb0 ;  /* 0x43e00004a8187df0 */ /* 0x000fe20008001818 */
[----:B------:R-:W-:Y:S02]  /*13d00*/  R2UR UR6, R152 ;  /* 0x00000000980672ca */ /* 0x000fe400000e0000 */
[----:B------:R-:W-:Y:S01]  /*13d10*/  R2UR UR7, R153 ;  /* 0x00000000990772ca */ /* 0x000fe200000e0000 */
[----:B------:R-:W-:Y:S02]  /*13d20*/  IMAD.MOV.U32 R153, RZ, RZ, 0x40000040 ;  /* 0x40000040ff997424 */ /* 0x000fe400078e00ff */
[----:B--2---:R-:W-:Y:S01]  /*13d30*/  FADD.FTZ R0, R155, R0 ;  /* 0x000000009b007221 */ /* 0x004fe20000010000 */
[----:B------:R-:W-:Y:S02]  /*13d40*/  WARPGROUP.DEPBAR.LE gsb0, 0x0 ;  /* 0x00008000000079c5 */ /* 0x000fe40000010000 */
[----:B------:R-:W0:Y:S08]  /*13d50*/  MUFU.EX2 R169, R165 ;  /* 0x000000a500a97308 */ /* 0x000e300000000800 */
[----:B------:R2:W3:Y:S08]  /*13d60*/  MUFU.EX2 R165, R164 ;  /* 0x000000a400a57308 */ /* 0x0004f00000000800 */
[----:B------:R-:W4:Y:S01]  /*13d70*/  MUFU.EX2 R168, R193 ;  /* 0x000000c100a87308 */ /* 0x000f220000000800 */
[C---:B0-----:R-:W-:Y:S01]  /*13d80*/  FADD.FTZ R152, R169.reuse, R199 ;  /* 0x000000c7a9987221 */ /* 0x041fe20000010000 */
[----:B--2---:R-:W-:-:S03]  /*13d90*/  F2FP.BF16.F32.PACK_AB R164, R169, R167 ;  /* 0x000000a7a9a4723e */ /* 0x004fc600000010ff */
[----:B---3--:R-:W-:-:S04]  /*13da0*/  FADD.FTZ R152, R165, R152 ;  /* 0x00000098a5987221 */ /* 0x008fc80000010000 */
[C---:B------:R-:W-:Y:S01]  /*13db0*/  FADD.FTZ R169, R166.reuse, R152 ;  /* 0x00000098a6a97221 */ /* 0x040fe20000010000 */
[----:B------:R-:W-:Y:S01]  /*13dc0*/  F2FP.BF16.F32.PACK_AB R166, R166, R165 ;  /* 0x000000a5a6a6723e */ /* 0x000fe200000010ff */
[----:B------:R-:W-:Y:S01]  /*13dd0*/  VIADD R152, R174, 0x180 ;  /* 0x00000180ae987836 */ /* 0x000fe20000000000 */
[----:B------:R-:W-:Y:S01]  /*13de0*/  F2FP.BF16.F32.PACK_AB R165, R155, R154 ;  /* 0x0000009a9ba5723e */ /* 0x000fe200000010ff */
[----:B------:R-:W-:Y:S01]  /*13df0*/  FADD.FTZ R169, R163, R169 ;  /* 0x000000a9a3a97221 */ /* 0x000fe20000010000 */
[----:B----4-:R-:W-:Y:S01]  /*13e00*/  F2FP.BF16.F32.PACK_AB R167, R191, R168 ;  /* 0x000000a8bfa7723e */ /* 0x010fe200000010ff */
[----:B------:R-:W-:-:S03]  /*13e10*/  FADD.FTZ R0, R168, R0 ;  /* 0x00000000a8007221 */ /* 0x000fc60000010000 */
[----:B------:R-:W-:Y:S01]  /*13e20*/  WARPGROUP.ARRIVE ;  /* 0x00000000000079c5 */ /* 0x000fe20000000000 */
[----:B------:R-:W-:-:S04]  /*13e30*/  FADD.FTZ R0, R191, R0 ;  /* 0x00000000bf007221 */ /* 0x000fc80000010000 */
[----:B------:R-:W-:Y:S01]  /*13e40*/  FADD.FTZ R0, R187, R0 ;  /* 0x00000000bb007221 */ /* 0x000fe20000010000 */
[----:B------:R-:W-:Y:S01]  /*13e50*/  HGMMA.64x256x16.F32.BF16 R24, R164, gdesc[UR4].tnspB, R24, gsb0 ;  /* 0x43e00004a4187df0 */ /* 0x000fe20008001818 */
[----:B------:R-:W-:Y:S01]  /*13e60*/  R2UR UR6, R152 ;  /* 0x00000000980672ca */ /* 0x000fe200000e0000 */
[----:B------:R-:W-:Y:S01]  /*13e70*/  VIADD R152, R174, 0x200 ;  /* 0x00000200ae987836 */ /* 0x000fe20000000000 */
[----:B------:R-:W-:Y:S01]  /*13e80*/  R2UR UR7, R153 ;  /* 0x00000000990772ca */ /* 0x000fe200000e0000 */
[----:B------:R-:W-:Y:S02]  /*13e90*/  IMAD.MOV.U32 R153, RZ, RZ, 0x40000040 ;  /* 0x40000040ff997424 */ /* 0x000fe400078e00ff */
[----:B------:R-:W-:-:S04]  /*13ea0*/  FADD.FTZ R0, R189, R0 ;  /* 0x00000000bd007221 */ /* 0x000fc80000010000 */
[----:B------:R-:W-:-:S04]  /*13eb0*/  FADD.FTZ R0, R190, R0 ;  /* 0x00000000be007221 */ /* 0x000fc80000010000 */
[----:B------:R-:W-:-:S04]  /*13ec0*/  FADD.FTZ R0, R186, R0 ;  /* 0x00000000ba007221 */ /* 0x000fc80000010000 */
[----:B------:R-:W-:-:S04]  /*13ed0*/  FADD.FTZ R0, R182, R0 ;  /* 0x00000000b6007221 */ /* 0x000fc80000010000 */
[----:B------:R-:W-:-:S04]  /*13ee0*/  FADD.FTZ R0, R183, R0 ;  /* 0x00000000b7007221 */ /* 0x000fc80000010000 */
[----:B------:R-:W-:-:S04]  /*13ef0*/  FADD.FTZ R0, R184, R0 ;  /* 0x00000000b8007221 */ /* 0x000fc80000010000 */
[----:B------:R-:W-:Y:S01]  /*13f00*/  FADD.FTZ R0, R185, R0 ;  /* 0x00000000b9007221 */ /* 0x000fe20000010000 */
[----:B------:R-:W-:Y:S02]  /*13f10*/  WARPGROUP.DEPBAR.LE gsb0, 0x0 ;  /* 0x00008000000079c5 */ /* 0x000fe40000010000 */
[----:B------:R0:W2:Y:S01]  /*13f20*/  MUFU.EX2 R164, R160 ;  /* 0x000000a000a47308 */ /* 0x0000a20000000800 */
[C---:B------:R-:W-:Y:S01]  /*13f30*/  FADD.FTZ R165, R161.reuse, R169 ;  /* 0x000000a9a1a57221 */ /* 0x040fe20000010000 */
[----:B0-----:R-:W-:Y:S02]  /*13f40*/  F2FP.BF16.F32.PACK_AB R160, R161, R163 ;  /* 0x000000a3a1a0723e */ /* 0x001fe400000010ff */
[----:B------:R-:W-:Y:S02]  /*13f50*/  F2FP.BF16.F32.PACK_AB R161, R189, R187 ;  /* 0x000000bbbda1723e */ /* 0x000fe400000010ff */
[----:B------:R-:W-:Y:S01]  /*13f60*/  F2FP.BF16.F32.PACK_AB R163, R186, R190 ;  /* 0x000000bebaa3723e */ /* 0x000fe200000010ff */
[----:B--2---:R-:W-:-:S04]  /*13f70*/  FADD.FTZ R165, R164, R165 ;  /* 0x000000a5a4a57221 */ /* 0x004fc80000010000 */
[C---:B------:R-:W-:Y:S01]  /*13f80*/  FADD.FTZ R165, R162.reuse, R165 ;  /* 0x000000a5a2a57221 */ /* 0x040fe20000010000 */
[----:B------:R-:W-:-:S03]  /*13f90*/  F2FP.BF16.F32.PACK_AB R162, R162, R164 ;  /* 0x000000a4a2a2723e */ /* 0x000fc600000010ff */
[----:B------:R-:W-:Y:S01]  /*13fa0*/  FADD.FTZ R165, R159, R165 ;  /* 0x000000a59fa57221 */ /* 0x000fe20000010000 */
[----:B------:R-:W-:-:S06]  /*13fb0*/  WARPGROUP.ARRIVE ;  /* 0x00000000000079c5 */ /* 0x000fcc0000000000 */
[----:B------:R-:W-:Y:S01]  /*13fc0*/  HGMMA.64x256x16.F32.BF16 R24, R160, gdesc[UR4].tnspB, R24, gsb0 ;  /* 0x43e00004a0187df0 */ /* 0x000fe20008001818 */
[----:B------:R-:W-:Y:S01]  /*13fd0*/  R2UR UR6, R152 ;  /* 0x00000000980672ca */ /* 0x000fe200000e0000 */
[----:B------:R-:W-:Y:S01]  /*13fe0*/  VIADD R152, R174, 0x280 ;  /* 0x00000280ae987836 */ /* 0x000fe20000000000 */
[----:B------:R-:W-:Y:S01]  /*13ff0*/  R2UR UR7, R153 ;  /* 0x00000000990772ca */ /* 0x000fe200000e0000 */
[----:B------:R-:W-:Y:S01]  /*14000*/  IMAD.MOV.U32 R153, RZ, RZ, 0x40000040 ;  /* 0x40000040ff997424 */ /* 0x000fe200078e00ff */
[----:B------:R-:W-:Y:S02]  /*14010*/  WARPGROUP.DEPBAR.LE gsb0, 0x0 ;  /* 0x00008000000079c5 */ /* 0x000fe40000010000 */
[----:B------:R0:W2:Y:S01]  /*14020*/  MUFU.EX2 R160, R156 ;  /* 0x0000009c00a07308 */ /* 0x0000a20000000800 */
[C---:B------:R-:W-:Y:S01]  /*14030*/  FADD.FTZ R161, R157.reuse, R165 ;  /* 0x000000a59da17221 */ /* 0x040fe20000010000 */
[----:B0-----:R-:W-:Y:S02]  /*14040*/  F2FP.BF16.F32.PACK_AB R156, R157, R159 ;  /* 0x0000009f9d9c723e */ /* 0x001fe400000010ff */
[----:B------:R-:W-:-:S02]  /*14050*/  F2FP.BF16.F32.PACK_AB R157, R183, R182 ;  /* 0x000000b6b79d723e */ /* 0x000fc400000010ff */
[----:B------:R-:W-:Y:S01]  /*14060*/  F2FP.BF16.F32.PACK_AB R159, R185, R184 ;  /* 0x000000b8b99f723e */ /* 0x000fe200000010ff */
[----:B--2---:R-:W-:-:S04]  /*14070*/  FADD.FTZ R161, R160, R161 ;  /* 0x000000a1a0a17221 */ /* 0x004fc80000010000 */
[C---:B------:R-:W-:Y:S01]  /*14080*/  FADD.FTZ R161, R158.reuse, R161 ;  /* 0x000000a19ea17221 */ /* 0x040fe20000010000 */
[----:B------:R-:W-:-:S03]  /*14090*/  F2FP.BF16.F32.PACK_AB R158, R158, R160 ;  /* 0x000000a09e9e723e */ /* 0x000fc600000010ff */
[----:B------:R-:W-:Y:S01]  /*140a0*/  FADD.FTZ R161, R180, R161 ;  /* 0x000000a1b4a17221 */ /* 0x000fe20000010000 */
[----:B------:R-:W-:-:S06]  /*140b0*/  WARPGROUP.ARRIVE ;  /* 0x00000000000079c5 */ /* 0x000fcc0000000000 */
[----:B------:R-:W-:Y:S01]  /*140c0*/  HGMMA.64x256x16.F32.BF16 R24, R156, gdesc[UR4].tnspB, R24, gsb0 ;  /* 0x43e000049c187df0 */ /* 0x000fe20008001818 */
[----:B------:R-:W-:Y:S02]  /*140d0*/  R2UR UR6, R152 ;  /* 0x00000000980672ca */ /* 0x000fe400000e0000 */
[----:B------:R-:W-:Y:S01]  /*140e0*/  R2UR UR7, R153 ;  /* 0x00000000990772ca */ /* 0x000fe200000e0000 */
[----:B------:R-:W-:Y:S02]  /*140f0*/  WARPGROUP.DEPBAR.LE gsb0, 0x0 ;  /* 0x00008000000079c5 */ /* 0x000fe40000010000 */
[----:B------:R0:W2:Y:S08]  /*14100*/  MUFU.EX2 R157, R172 ;  /* 0x000000ac009d7308 */ /* 0x0000b00000000800 */
[----:B------:R3:W4:Y:S01]  /*14110*/  MUFU.EX2 R156, R3 ;  /* 0x00000003009c7308 */ /* 0x0007220000000800 */
[C---:B0-----:R-:W-:Y:S01]  /*14120*/  F2FP.BF16.F32.PACK_AB R172, R173.reuse, R180 ;  /* 0x000000b4adac723e */ /* 0x041fe200000010ff */
[----:B---3--:R-:W-:Y:S01]  /*14130*/  FADD.FTZ R3, R173, R161 ;  /* 0x000000a1ad037221 */ /* 0x008fe20000010000 */
[----:B--2---:R-:W-:-:S03]  /*14140*/  F2FP.BF16.F32.PACK_AB R174, R177, R157 ;  /* 0x0000009db1ae723e */ /* 0x004fc600000010ff */
[----:B------:R-:W-:Y:S01]  /*14150*/  FADD.FTZ R3, R157, R3 ;  /* 0x000000039d037221 */ /* 0x000fe20000010000 */
[----:B----4-:R-:W-:Y:S01]  /*14160*/  F2FP.BF16.F32.PACK_AB R173, R178, R156 ;  /* 0x0000009cb2ad723e */ /* 0x010fe200000010ff */
[----:B------:R-:W-:Y:S02]  /*14170*/  FADD.FTZ R0, R156, R0 ;  /* 0x000000009c007221 */ /* 0x000fe40000010000 */
[----:B------:R-:W-:Y:S01]  /*14180*/  FADD.FTZ R3, R177, R3 ;  /* 0x00000003b1037221 */ /* 0x000fe20000010000 */
[----:B------:R-:W-:Y:S01]  /*14190*/  WARPGROUP.ARRIVE ;  /* 0x00000000000079c5 */ /* 0x000fe20000000000 */
[----:B------:R-:W-:-:S04]  /*141a0*/  FADD.FTZ R0, R178, R0 ;  /* 0x00000000b2007221 */ /* 0x000fc80000010000 */
[----:B------:R-:W-:Y:S01]  /*141b0*/  FADD.FTZ R0, R179, R0 ;  /* 0x00000000b3007221 */ /* 0x000fe20000010000 */
[----:B------:R-:W-:Y:S03]  /*141c0*/  HGMMA.64x256x16.F32.BF16 R24, R172, gdesc[UR4].tnspB, R24, gsb0 ;  /* 0x43e00004ac187df0 */ /* 0x000fe60008001818 */
[----:B------:R-:W-:Y:S01]  /*141d0*/  FADD.FTZ R0, R181, R0 ;  /* 0x00000000b5007221 */ /* 0x000fe20000010000 */
[----:B------:R-:W-:Y:S02]  /*141e0*/  WARPGROUP.DEPBAR.LE gsb0, 0x0 ;  /* 0x00008000000079c5 */ /* 0x000fe40000010000 */
[----:B-1----:R-:W-:Y:S05]  /*141f0*/  @!P0 BRA `(.L_x_6153) ;  /* 0x0000000000048947 */ /* 0x002fea0003800000 */
[----:B------:R-:W-:Y:S01]  /*14200*/  BPT.TRAP 0x1 ;  /* 0x000000040000795c */ /* 0x000fe20000300000 */
.L_x_6153:
        /* <DEDUP_REMOVED lines=10> */
.L_x_6143:
[----:B------:R-:W2:Y:S01]  /*142b0*/  LDL.LU R15, [R1+0xd8] ;  /* 0x0000d800010f7983 */ /* 0x000ea20000300800 */
[----:B------:R-:W-:Y:S05]  /*142c0*/  WARPSYNC.ALL ;  /* 0x0000000000007948 */ /* 0x000fea0003800000 */
[----:B-----5:R-:W0:Y:S01]  /*142d0*/  SHFL.BFLY PT, R4, R3, 0x2, 0x1f ;  /* 0x0c401f0003047f89 */ /* 0x020e2200000e0000 */
        /* <DEDUP_REMOVED lines=163> */
.L_x_6084:
        /* <DEDUP_REMOVED lines=13> */
[----:B------:R-:W1:Y:S01]  /*14de0*/  S2R R0, SR_SWINHI ;  /* 0x0000000000007919 */ /* 0x000e620000002f00 */
[----:B------:R-:W-:Y:S02]  /*14df0*/  F2FP.BF16.F32.PACK_AB R11, R31, R30 ;  /* 0x0000001e1f0b723e */ /* 0x000fe400000010ff */
[----:B------:R-:W-:Y:S01]  /*14e00*/  F2FP.BF16.F32.PACK_AB R12, R33, R32 ;  /* 0x00000020210c723e */ /* 0x000fe200000010ff */
[----:B------:R-:W2:Y:S01]  /*14e10*/  LDL.LU R157, [R1+0xd0] ;  /* 0x0000d000019d7983 */ /* 0x000ea20000300800 */
[----:B------:R-:W-:Y:S02]  /*14e20*/  F2FP.BF16.F32.PACK_AB R13, R35, R34 ;  /* 0x00000022230d723e */ /* 0x000fe400000010ff */
[----:B------:R-:W-:Y:S01]  /*14e30*/  F2FP.BF16.F32.PACK_AB R14, R37, R36 ;  /* 0x00000024250e723e */ /* 0x000fe200000010ff */
[----:B------:R-:W2:Y:S01]  /*14e40*/  LDL.LU R156, [R1+0xd4] ;  /* 0x0000d400019c7983 */ /* 0x000ea20000300800 */
[----:B------:R-:W-:-:S02]  /*14e50*/  MOV R20, R22 ;  /* 0x0000001600147202 */ /* 0x000fc40000000f00 */
[----:B-1----:R-:W-:Y:S02]  /*14e60*/  MOV R21, R0 ;  /* 0x0000000000157202 */ /* 0x002fe40000000f00 */
        /* <DEDUP_REMOVED lines=17> */
[----:B-1----:R-:W-:-:S04]  /*14f80*/  IADD3 R8, P0, R24, 0x20, RZ ;  /* 0x0000002018087810 */ /* 0x002fc80007f1e0ff */
[----:B------:R-:W-:Y:S01]  /*14f90*/  LOP3.LUT R3, R8, 0x380, RZ, 0xc0, !PT ;  /* 0x0000038008037812 */ /* 0x000fe200078ec0ff */
[----:B------:R-:W-:-:S03]  /*14fa0*/  IMAD.X R9, RZ, RZ, R25, P0 ;  /* 0x000000ffff097224 */ /* 0x000fc600000e0619 */
[----:B------:R-:W-:-:S04]  /*14fb0*/  SHF.R.U64 R3, R3, 0x3, RZ ;  /* 0x0000000303037819 */ /* 0x000fc800000012ff */
[----:B------:R-:W-:-:S04]  /*14fc0*/  LOP3.LUT R8, R3, R8, RZ, 0x3c, !PT ;  /* 0x0000000803087212 */ /* 0x000fc800078e3cff */
[----:B------:R-:W-:-:S05]  /*14fd0*/  MOV R8, R8 ;  /* 0x0000000800087202 */ /* 0x000fca0000000f00 */
[----:B------:R1:W-:Y:S02]  /*14fe0*/  STSM.16.M88.4 [R8], R12 ;  /* 0x0000000c08007844 */ /* 0x0003e40000000200 */
[----:B-1----:R-:W-:-:S04]  /*14ff0*/  IADD3 R8, P0, R24, 0x40, RZ ;  /* 0x0000004018087810 */ /* 0x002fc80007f1e0ff */
        /* <DEDUP_REMOVED lines=162> */
[----:B-1----:R-:W-:Y:S01]  /*15a20*/  @P0 IADD3 R12, P2, R157, UR6, RZ ;  /* 0x000000069d0c0c10 */ /* 0x002fe2000ff5e0ff */
[----:B------:R-:W-:-:S03]  /*15a30*/  ULDC UR6, c[0x0][0xb88] ;  /* 0x0002e20000067ab9 */ /* 0x000fc60000000800 */
[----:B------:R-:W-:Y:S02]  /*15a40*/  @P0 IADD3.X R13, R156, UR7, RZ, P2, !PT ;  /* 0x000000079c0d0c10 */ /* 0x000fe400097fe4ff */
[----:B------:R-:W-:Y:S01]  /*15a50*/  ISETP.GT.AND P2, PT, R0, 0x1, PT ;  /* 0x000000010000780c */ /* 0x000fe20003f44270 */
[----:B------:R-:W-:Y:S02]  /*15a60*/  IMAD.MOV.U32 R0, RZ, RZ, 0xab8 ;  /* 0x00000ab8ff007424 */ /* 0x000fe400078e00ff */
[----:B------:R-:W-:-:S03]  /*15a70*/  IMAD.U32 R9, RZ, RZ, UR6 ;  /* 0x00000006ff097e24 */ /* 0x000fc6000f8e00ff */
[----:B------:R-:W-:-:S03]  /*15a80*/  SEL R0, R0, 0xa78, P2 ;  /* 0x00000a7800007807 */ /* 0x000fc60001000000 */
[----:B------:R1:W5:Y:S01]  /*15a90*/  @P0 LDG.E R9, desc[UR40][R12.64] ;  /* 0x000000280c090981 */ /* 0x000362000c1e1900 */
[----:B------:R2:W3:Y:S08]  /*15aa0*/  LDC.64 R14, c[0x0][R0+0x220] ;  /* 0x00008800000e7b82 */ /* 0x0004f00000000a00 */
[----:B-1----:R2:W1:Y:S01]  /*15ab0*/  LDC.64 R12, c[0x0][R0+0x218] ;  /* 0x00008600000c7b82 */ /* 0x0024620000000a00 */
[----:B------:R-:W-:Y:S05]  /*15ac0*/  @P0 BRA `(.L_x_6157) ;  /* 0x0000000000100947 */ /* 0x000fea0003800000 */
[----:B------:R-:W-:Y:S05]  /*15ad0*/  @!P1 BRA `(.L_x_6157) ;  /* 0x00000000000c9947 */ /* 0x000fea0003800000 */
[----:B-----5:R-:W4:Y:S04]  /*15ae0*/  LDG.E R9, desc[UR40][R10.64] ;  /* 0x000000280a097981 */ /* 0x020f28000c1e1900 */
[----:B------:R-:W4:Y:S02]  /*15af0*/  LDG.E R10, desc[UR40][R10.64+0x4] ;  /* 0x000004280a0a7981 */ /* 0x000f24000c1e1900 */
[----:B----4-:R-:W-:-:S07]  /*15b00*/  IMAD.IADD R9, R10, 0x1, -R9 ;  /* 0x000000010a097824 */ /* 0x010fce00078e0a09 */
.L_x_6157:
[----:B------:R-:W4:Y:S01]  /*15b10*/  LDL.LU R4, [R1+0xcc] ;  /* 0x0000cc0001047983 */ /* 0x000f220000300800 */
[----:B------:R-:W0:Y:S03]  /*15b20*/  LDC R158, c[0x0][0xce8] ;  /* 0x00033a00ff9e7b82 */ /* 0x000e260000000800 */
[----:B------:R-:W2:Y:S04]  /*15b30*/  LDL.LU R3, [R1+0x15c] ;  /* 0x00015c0001037983 */ /* 0x000ea80000300800 */
[----:B------:R-:W3:Y:S04]  /*15b40*/  LDL R159, [R1+0xdc] ;  /* 0x0000dc00019f7983 */ /* 0x000ee80000100800 */
[----:B------:R-:W3:Y:S04]  /*15b50*/  LDL R163, [R1+0xc4] ;  /* 0x0000c40001a37983 */ /* 0x000ee80000100800 */
[----:B------:R-:W3:Y:S04]  /*15b60*/  LDL R160, [R1+0x94] ;  /* 0x0000940001a07983 */ /* 0x000ee80000100800 */
[----:B------:R-:W3:Y:S04]  /*15b70*/  LDL R162, [R1+0x1e4] ;  /* 0x0001e40001a27983 */ /* 0x000ee80000100800 */
[----:B------:R-:W3:Y:S01]  /*15b80*/  LDL R161, [R1+0x160] ;  /* 0x0001600001a17983 */ /* 0x000ee20000100800 */
[----:B------:R-:W3:Y:S01]  /*15b90*/  LDC.64 R10, c[0x0][R0+0x228] ;  /* 0x00008a00000a7b82 */ /* 0x000ee20000000a00 */
[----:B0-----:R-:W-:-:S02]  /*15ba0*/  ISETP.NE.AND P1, PT, R158, 0x1, PT ;  /* 0x000000019e00780c */ /* 0x001fc40003f25270 */
[----:B------:R-:W-:-:S04]  /*15bb0*/  ISETP.NE.U32.AND P0, PT, RZ, UR4, PT ;  /* 0x00000004ff007c0c */ /* 0x000fc8000bf05070 */
[----:B------:R-:W-:-:S07]  /*15bc0*/  ISETP.NE.AND.EX P0, PT, RZ, UR5, PT, P0 ;  /* 0x00000005ff007c0c */ /* 0x000fce000bf05300 */
[----:B------:R-:W0:Y:S01]  /*15bd0*/  @P1 LDC R25, c[0x0][0xcec] ;  /* 0x00033b00ff191b82 */ /* 0x000e220000000800 */
[-C--:B-1----:R-:W-:Y:S02]  /*15be0*/  IMAD R24, R13, R203.reuse, RZ ;  /* 0x000000cb0d187224 */ /* 0x082fe400078e02ff */
[----:B------:R-:W-:-:S05]  /*15bf0*/  IMAD.WIDE.U32 R12, R12, R203, RZ ;  /* 0x000000cb0c0c7225 */ /* 0x000fca00078e00ff */
[----:B------:R-:W1:Y:S01]  /*15c00*/  @P1 LDC R157, c[0x0][0xcf0] ;  /* 0x00033c00ff9d1b82 */ /* 0x000e620000000800 */
[----:B------:R-:W-:Y:S01]  /*15c10*/  IMAD.IADD R156, R13, 0x1, R24 ;  /* 0x000000010d9c7824 */ /* 0x000fe200078e0218 */
[----:B----4-:R-:W-:Y:S02]  /*15c20*/  SEL R4, R4, RZ, !P0 ;  /* 0x000000ff04047207 */ /* 0x010fe40004000000 */
[----:B--2---:R-:W-:-:S03]  /*15c30*/  SEL R3, R3, RZ, !P0 ;  /* 0x000000ff03037207 */ /* 0x004fc60004000000 */
[----:B---3--:R-:W-:-:S04]  /*15c40*/  IMAD R15, R15, R4, RZ ;  /* 0x000000040f0f7224 */ /* 0x008fc800078e02ff */
        /* <DEDUP_REMOVED lines=8> */
[----:B------:R-:W-:-:S02]  /*15cd0*/  IMAD R24, R11, R12, RZ ;  /* 0x0000000c0b187224 */ /* 0x000fc400078e02ff */
[----:B------:R-:W-:-:S04]  /*15ce0*/  IMAD.WIDE.U32 R12, R10, R12, RZ ;  /* 0x0000000c0a0c7225 */ /* 0x000fc800078e00ff */
[----:B0-----:R-:W-:-:S04]  /*15cf0*/  @P1 IMAD.HI.U32 R10, R156, R25, RZ ;  /* 0x000000199c0a1227 */ /* 0x001fc800078e00ff */
[----:B------:R-:W-:Y:S01]  /*15d00*/  IMAD.MOV.U32 R25, RZ, RZ, R156 ;  /* 0x000000ffff197224 */ /* 0x000fe200078e009c */
[----:B-1----:R-:W-:Y:S02]  /*15d10*/  @P1 SHF.R.U32.HI R25, RZ, R157, R10 ;  /* 0x0000009dff191219 */ /* 0x002fe4000001160a */
        /* <DEDUP_REMOVED lines=45> */
[----:B------:R-:W-:Y:S02]  /*15ff0*/  LOP3.LUT R44, R44, R45, RZ, 0x3c, !PT ;  /* 0x0000002d2c2c7212 */ /* 0x000fe400078e3cff */
[----:B------:R-:W-:Y:S02]  /*16000*/  IADD3.X R45, RZ, R21, RZ, P5, !PT ;  /* 0x00000015ff2d7210 */ /* 0x000fe40002ffe4ff */
        /* <DEDUP_REMOVED lines=54> */
[--C-:B------:R-:W-:Y:S01]  /*16370*/  IMAD.X R57, RZ, RZ, R21.reuse, P3 ;  /* 0x000000ffff397224 */ /* 0x100fe200018e0615 */
[C---:B------:R-:W-:Y:S01]  /*16380*/  IADD3 R69, P0, R20.reuse, 0xb000, RZ ;  /* 0x0000b00014457810 */ /* 0x040fe20007f1e0ff */
[----:B------:R-:W-:Y:S01]  /*16390*/  IMAD.X R61, RZ, RZ, R21, P4 ;  /* 0x000000ffff3d7224 */ /* 0x000fe200020e0615 */
[----:B------:R-:W-:Y:S01]  /*163a0*/  IADD3 R73, P2, R20, 0xc000, RZ ;  /* 0x0000c00014497810 */ /* 0x000fe20007f5e0ff */
[----:B------:R-:W-:Y:S01]  /*163b0*/  IMAD.WIDE.U32 R8, R8, UR4, RZ ;  /* 0x0000000408087c25 */ /* 0x000fe2000f8e00ff */
[C---:B------:R-:W-:Y:S01]  /*163c0*/  IADD3 R77, P3, R20.reuse, 0xd000, RZ ;  /* 0x0000d000144d7810 */ /* 0x040fe20007f7e0ff */
[----:B------:R-:W-:Y:S01]  /*163d0*/  ULDC.64 UR4, c[0x0][0xbe8] ;  /* 0x0002fa0000047ab9 */ /* 0x000fe20000000a00 */
[----:B------:R-:W-:-:S02]  /*163e0*/  IADD3 R81, P4, R20, 0xe000, RZ ;  /* 0x0000e00014517810 */ /* 0x000fc40007f9e0ff */
        /* <DEDUP_REMOVED lines=8> */
[----:B------:R-:W-:Y:S02]  /*16470*/  LOP3.LUT R80, R81, 0x380, RZ, 0xc0, !PT ;  /* 0x0000038051507812 */ /* 0x000fe400078ec0ff */
[----:B------:R-:W-:Y:S01]  /*16480*/  LOP3.LUT R25, R20, 0x380, RZ, 0xc0, !PT ;  /* 0x0000038014197812 */ /* 0x000fe200078ec0ff */
[----:B------:R-:W-:Y:S01]  /*16490*/  IMAD R3, R3, 0x20, R10 ;  /* 0x0000002003037824 */ /* 0x000fe200078e020a */
[----:B------:R-:W-:Y:S01]  /*164a0*/  SHF.R.U64 R68, R68, 0x3, RZ ;  /* 0x0000000344447819 */ /* 0x000fe200000012ff */
[----:B------:R-:W5:Y:S01]  /*164b0*/  LD.E.128 R56, desc[UR40][R56.64] ;  /* 0x0000002838387980 */ /* 0x000f62000c101d00 */
[----:B------:R-:W-:-:S02]  /*164c0*/  SHF.R.U64 R72, R72, 0x3, RZ ;  /* 0x0000000348487819 */ /* 0x000fc400000012ff */
[----:B------:R-:W-:Y:S01]  /*164d0*/  SHF.R.U64 R76, R76, 0x3, RZ ;  /* 0x000000034c4c7819 */ /* 0x000fe200000012ff */
[----:B------:R-:W5:Y:S01]  /*164e0*/  LD.E.128 R60, desc[UR40][R60.64] ;  /* 0x000000283c3c7980 */ /* 0x000f62000c101d00 */
[----:B------:R-:W-:Y:S02]  /*164f0*/  SHF.R.U64 R80, R80, 0x3, RZ ;  /* 0x0000000350507819 */ /* 0x000fe400000012ff */
[----:B------:R-:W-:Y:S01]  /*16500*/  SHF.R.U64 R25, R25, 0x3, RZ ;  /* 0x0000000319197819 */ /* 0x000fe200000012ff */
[----:B------:R-:W-:Y:S01]  /*16510*/  IMAD.WIDE.U32 R8, R203, UR4, R8 ;  /* 0x00000004cb087c25 */ /* 0x000fe2000f8e0008 */
[----:B------:R-:W-:Y:S01]  /*16520*/  LOP3.LUT R68, R68, R69, RZ, 0x3c, !PT ;  /* 0x0000004544447212 */ /* 0x000fe200078e3cff */
        /* <DEDUP_REMOVED lines=56> */
.L_x_6376:
        /* <DEDUP_REMOVED lines=31> */
.L_x_6161:
[----:B------:R-:W-:Y:S05]  /*16aa0*/  BSYNC B1 ;  /* 0x0000000000017941 */ /* 0x000fea0003800000 */
.L_x_6160:
[----:B------:R-:W-:-:S03]  /*16ab0*/  UMOV UR4, 0xffffffff ;  /* 0xffffffff00047882 */ /* 0x000fc60000000000 */
[----:B------:R-:W-:Y:S05]  /*16ac0*/  BRA.DIV UR4, `(.L_x_6162) ;  /* 0x000000ce04f87947 */ /* 0x000fea000b800000 */
[----:B-1----:R1:W4:Y:S04]  /*16ad0*/  SHFL.IDX PT, R3, R20, 0x1, 0x181f ;  /* 0x00381f0014037f89 */ /* 0x00232800000e0000 */
[----:B--23--:R1:W2:Y:S02]  /*16ae0*/  SHFL.IDX PT, R14, R4, 0x1, 0x181f ;  /* 0x00381f00040e7f89 */ /* 0x00c2a400000e0000 */
.L_x_6380:
[----:B------:R-:W-:Y:S01]  /*16af0*/  VIADD R9, R21, 0x20 ;  /* 0x0000002015097836 */ /* 0x000fe20000000000 */
[----:B------:R-:W-:Y:S04]  /*16b00*/  BSSY B1, `(.L_x_6163) ;  /* 0x000001e000017945 */ /* 0x000fe80003800000 */
[----:B------:R-:W-:-:S13]  /*16b10*/  ISETP.GE.AND P0, PT, R9, R0, PT ;  /* 0x000000000900720c */ /* 0x000fda0003f06270 */
[----:B------:R-:W-:Y:S05]  /*16b20*/  @P0 BRA `(.L_x_6164) ;  /* 0x00000000006c0947 */ /* 0x000fea0003800000 */
[C---:B------:R-:W-:Y:S01]  /*16b30*/  IADD3 R15, R222.reuse, 0x40, RZ ;  /* 0x00000040de0f7810 */ /* 0x040fe20007ffe0ff */
        /* <DEDUP_REMOVED lines=15> */
[----:B----4-:R-:W-:Y:S02]  /*16c30*/  @!P3 LEA.HI.X R9, R222, R3, R12, 0x1, P5 ;  /* 0x00000003de09b211 */ /* 0x010fe400028f0c0c */
        /* <DEDUP_REMOVED lines=10> */
.L_x_6164:
[----:B------:R-:W-:Y:S05]  /*16ce0*/  BSYNC B1 ;  /* 0x0000000000017941 */ /* 0x000fea0003800000 */
.L_x_6163:
[----:B------:R-:W-:-:S03]  /*16cf0*/  UMOV UR4, 0xffffffff ;  /* 0xffffffff00047882 */ /* 0x000fc60000000000 */
[----:B------:R-:W-:Y:S05]  /*16d00*/  BRA.DIV UR4, `(.L_x_6165) ;  /* 0x000000ce04b07947 */ /* 0x000fea000b800000 */
[----:B----4-:R4:W0:Y:S04]  /*16d10*/  SHFL.IDX PT, R3, R20, 0x2, 0x181f ;  /* 0x00581f0014037f89 */ /* 0x01082800000e0000 */
[----:B--23--:R4:W2:Y:S02]  /*16d20*/  SHFL.IDX PT, R14, R4, 0x2, 0x181f ;  /* 0x00581f00040e7f89 */ /* 0x00c8a400000e0000 */
.L_x_6384:
        /* <DEDUP_REMOVED lines=31> */
.L_x_6167:
[----:B------:R-:W-:Y:S05]  /*16f20*/  BSYNC B1 ;  /* 0x0000000000017941 */ /* 0x000fea0003800000 */
.L_x_6166:
[----:B------:R-:W-:-:S03]  /*16f30*/  UMOV UR4, 0xffffffff ;  /* 0xffffffff00047882 */ /* 0x000fc60000000000 */
[----:B------:R-:W-:Y:S05]  /*16f40*/  BRA.DIV UR4, `(.L_x_6168) ;  /* 0x000000ce04687947 */ /* 0x000fea000b800000 */
[----:B0-----:R0:W0:Y:S04]  /*16f50*/  SHFL.IDX PT, R3, R20, 0x3, 0x181f ;  /* 0x00781f0014037f89 */ /* 0x00102800000e0000 */
[----:B--23--:R2:W3:Y:S02]  /*16f60*/  SHFL.IDX PT, R14, R4, 0x3, 0x181f ;  /* 0x00781f00040e7f89 */ /* 0x00c4e400000e0000 */
.L_x_6388:
        /* <DEDUP_REMOVED lines=32> */
.L_x_6158:
        /* <DEDUP_REMOVED lines=46> */
.L_x_6391:
        /* <DEDUP_REMOVED lines=196> */
.L_x_6172:
[----:B------:R-:W-:Y:S05]  /*18090*/  BSYNC B1 ;  /* 0x0000000000017941 */ /* 0x000fea0003800000 */
.L_x_6171:
[----:B------:R-:W-:-:S03]  /*180a0*/  UMOV UR4, 0xffffffff ;  /* 0xffffffff00047882 */ /* 0x000fc60000000000 */
[----:B------:R-:W-:Y:S05]  /*180b0*/  BRA.DIV UR4, `(.L_x_6173) ;  /* 0x000000be048c7947 */ /* 0x000fea000b800000 */
[----:B0-----:R-:W0:Y:S04]  /*180c0*/  SHFL.IDX PT, R4, R4, 0x1, 0x1c1f ;  /* 0x003c1f0004047f89 */ /* 0x001e2800000e0000 */
[----:B------:R-:W4:Y:S02]  /*180d0*/  SHFL.IDX PT, R3, R3, 0x1, 0x1c1f ;  /* 0x003c1f0003037f89 */ /* 0x000f2400000e0000 */
.L_x_6395:
        /* <DEDUP_REMOVED lines=45> */
[----:B-----5:R-:W-:-:S02]  /*183b0*/  ISETP.GE.AND P2, PT, R69, UR4, PT ;  /* 0x0000000445007c0c */ /* 0x020fc4000bf46270 */
[----:B----4-:R-:W-:Y:S02]  /*183c0*/  MOV R61, R45 ;  /* 0x0000002d003d7202 */ /* 0x010fe40000000f00 */
[----:B------:R-:W-:Y:S01]  /*183d0*/  ISETP.GE.AND P3, PT, R85, UR4, PT ;  /* 0x0000000455007c0c */ /* 0x000fe2000bf66270 */
[----:B------:R-:W-:Y:S02]  /*183e0*/  IMAD.MOV.U32 R45, RZ, RZ, R37 ;  /* 0x000000ffff2d7224 */ /* 0x000fe400078e0025 */
[----:B------:R-:W-:Y:S02]  /*183f0*/  IMAD.MOV.U32 R68, RZ, RZ, R57 ;  /* 0x000000ffff447224 */ /* 0x000fe400078e0039 */
[----:B------:R-:W-:Y:S02]  /*18400*/  IMAD.MOV.U32 R37, RZ, RZ, R29 ;  /* 0x000000ffff257224 */ /* 0x000fe400078e001d */
[----:B------:R-:W-:Y:S02]  /*18410*/  IMAD.MOV.U32 R57, RZ, RZ, R41 ;  /* 0x000000ffff397224 */ /* 0x000fe400078e0029 */
[----:B---3--:R-:W-:-:S02]  /*18420*/  IMAD.MOV.U32 R29, RZ, RZ, R15 ;  /* 0x000000ffff1d7224 */ /* 0x008fc400078e000f */
[----:B------:R-:W-:Y:S02]  /*18430*/  IMAD.MOV.U32 R15, RZ, RZ, R9 ;  /* 0x000000ffff0f7224 */ /* 0x000fe400078e0009 */
[----:B0-----:R-:W-:Y:S02]  /*18440*/  @!P2 IMAD.MOV.U32 R9, RZ, RZ, R4 ;  /* 0x000000ffff09a224 */ /* 0x001fe400078e0004 */
[----:B------:R-:W-:Y:S02]  /*18450*/  IMAD.MOV.U32 R41, RZ, RZ, R8 ;  /* 0x000000ffff297224 */ /* 0x000fe400078e0008 */
[----:B------:R-:W-:Y:S02]  /*18460*/  @!P2 IMAD.MOV.U32 R8, RZ, RZ, R3 ;  /* 0x000000ffff08a224 */ /* 0x000fe400078e0003 */
[----:B------:R-:W-:Y:S02]  /*18470*/  IMAD.MOV.U32 R72, RZ, RZ, R68 ;  /* 0x000000ffff487224 */ /* 0x000fe400078e0044 */
[----:B------:R-:W-:-:S04]  /*18480*/  @!P2 IMAD.WIDE R8, R69, 0x4, R8 ;  /* 0x000000044508a825 */ /* 0x000fc800078e0208 */
[----:B------:R-:W-:Y:S02]  /*18490*/  IMAD.MOV.U32 R69, RZ, RZ, R61 ;  /* 0x000000ffff457224 */ /* 0x000fe400078e003d */
[----:B------:R-:W-:Y:S02]  /*184a0*/  IMAD.MOV.U32 R61, RZ, RZ, R57 ;  /* 0x000000ffff3d7224 */ /* 0x000fe400078e0039 */
[----:B------:R-:W-:Y:S02]  /*184b0*/  IMAD.MOV.U32 R57, RZ, RZ, R45 ;  /* 0x000000ffff397224 */ /* 0x000fe400078e002d */
[----:B------:R-:W-:Y:S01]  /*184c0*/  IMAD.MOV.U32 R68, RZ, RZ, R10 ;  /* 0x000000ffff447224 */ /* 0x000fe200078e000a */
[----:B------:R-:W-:Y:S01]  /*184d0*/  @!P3 LEA R10, P4, R85, R3, 0x2 ;  /* 0x00000003550ab211 */ /* 0x000fe200078810ff */
[----:B------:R-:W-:Y:S02]  /*184e0*/  IMAD.MOV.U32 R45, RZ, RZ, R41 ;  /* 0x000000ffff2d7224 */ /* 0x000fe400078e0029 */
[----:B------:R-:W-:-:S02]  /*184f0*/  IMAD.MOV.U32 R41, RZ, RZ, R32 ;  /* 0x000000ffff297224 */ /* 0x000fc400078e0020 */
        /* <DEDUP_REMOVED lines=15> */
[----:B----4-:R-:W-:Y:S02]  /*185f0*/  @!P1 LEA.HI.X R9, R80, R4, R85, 0x2, P5 ;  /* 0x0000000450099211 */ /* 0x010fe400028f1455 */
[----:B------:R-:W-:Y:S01]  /*18600*/  ISETP.GE.AND P2, PT, R77, UR4, PT ;  /* 0x000000044d007c0c */ /* 0x000fe2000bf46270 */
[----:B------:R-:W4:Y:S04]  /*18610*/  LDL R80, [R1+0x12c] ;  /* 0x00012c0001507983 */ /* 0x000f280000100800 */
[----:B------:R-:W-:Y:S04]  /*18620*/  @!P1 ST.E.64 desc[UR40][R8.64], R34 ;  /* 0x0000002208009985 */ /* 0x000fe8000c101b28 */
[----:B------:R0:W-:Y:S04]  /*18630*/  @!P0 ST.E.64 desc[UR40][R10.64], R38 ;  /* 0x000000260a008985 */ /* 0x0001e8000c101b28 */
[----:B------:R-:W2:Y:S01]  /*18640*/  LDL R85, [R1+0x130] ;  /* 0x0001300001557983 */ /* 0x000ea20000100800 */
[----:B0-----:R-:W-:-:S04]  /*18650*/  @!P3 LEA R10, P4, R76, R3, 0x2 ;  /* 0x000000034c0ab211 */ /* 0x001fc800078810ff */
[-C--:B---3--:R-:W-:Y:S02]  /*18660*/  @!P3 LEA.HI.X R11, R76, R4.reuse, R93, 0x2, P4 ;  /* 0x000000044c0bb211 */ /* 0x088fe400020f145d */
[----:B------:R-:W3:Y:S01]  /*18670*/  LDL R93, [R1+0x1c4] ;  /* 0x0001c400015d7983 */ /* 0x000ee20000100800 */
[C---:B------:R-:W-:Y:S02]  /*18680*/  ISETP.GE.AND P0, PT, R92.reuse, UR4, PT ;  /* 0x000000045c007c0c */ /* 0x040fe4000bf06270 */
[CC--:B------:R-:W-:Y:S01]  /*18690*/  @!P2 LEA R8, P5, R77.reuse, R3.reuse, 0x2 ;  /* 0x000000034d08a211 */ /* 0x0c0fe200078a10ff */
[----:B------:R-:W4:Y:S03]  /*186a0*/  LDL R76, [R1+0x1c8] ;  /* 0x0001c800014c7983 */ /* 0x000f260000100800 */
[----:B-----5:R-:W-:Y:S02]  /*186b0*/  @!P2 LEA.HI.X R9, R77, R4, R81, 0x2, P5 ;  /* 0x000000044d09a211 */ /* 0x020fe400028f1451 */
[----:B------:R-:W-:Y:S01]  /*186c0*/  ISETP.GE.AND P1, PT, R73, UR4, PT ;  /* 0x0000000449007c0c */ /* 0x000fe2000bf26270 */
[----:B------:R-:W5:Y:S04]  /*186d0*/  LDL R77, [R1+0x124] ;  /* 0x00012400014d7983 */ /* 0x000f680000100800 */
[----:B------:R-:W-:Y:S04]  /*186e0*/  @!P2 ST.E.64 desc[UR40][R8.64], R42 ;  /* 0x0000002a0800a985 */ /* 0x000fe8000c101b28 */
[----:B------:R0:W-:Y:S04]  /*186f0*/  @!P3 ST.E.64 desc[UR40][R10.64], R46 ;  /* 0x0000002e0a00b985 */ /* 0x0001e8000c101b28 */
[----:B------:R-:W5:Y:S01]  /*18700*/  LDL R81, [R1+0x128] ;  /* 0x0001280001517983 */ /* 0x000f620000100800 */
[----:B0-----:R-:W-:-:S04]  /*18710*/  @!P0 LEA R10, P4, R92, R3, 0x2 ;  /* 0x000000035c0a8211 */ /* 0x001fc800078810ff */
[----:B---3--:R-:W-:Y:S02]  /*18720*/  @!P0 LEA.HI.X R11, R92, R4, R93, 0x2, P4 ;  /* 0x000000045c0b8211 */ /* 0x008fe400020f145d */
[----:B------:R-:W3:Y:S01]  /*18730*/  LDL R92, [R1+0x1c0] ;  /* 0x0001c000015c7983 */ /* 0x000ee20000100800 */
[----:B------:R-:W-:Y:S02]  /*18740*/  ISETP.GE.AND P2, PT, R89, UR4, PT ;  /* 0x0000000459007c0c */ /* 0x000fe4000bf46270 */
[----:B------:R-:W-:-:S04]  /*18750*/  @!P1 LEA R8, P5, R73, R3, 0x2 ;  /* 0x0000000349089211 */ /* 0x000fc800078a10ff */
[----:B----4-:R-:W-:Y:S02]  /*18760*/  @!P1 LEA.HI.X R9, R73, R4, R76, 0x2, P5 ;  /* 0x0000000449099211 */ /* 0x010fe400028f144c */
[----:B------:R-:W-:Y:S01]  /*18770*/  ISETP.GE.AND P3, PT, R88, UR4, PT ;  /* 0x0000000458007c0c */ /* 0x000fe2000bf66270 */
[----:B------:R-:W4:Y:S04]  /*18780*/  LDL R76, [R1+0x120] ;  /* 0x00012000014c7983 */ /* 0x000f280000100800 */
[----:B------:R0:W-:Y:S02]  /*18790*/  @!P1 ST.E.64 desc[UR40][R8.64], R50 ;  /* 0x0000003208009985 */ /* 0x0001e4000c101b28 */
[----:B0-----:R-:W-:-:S04]  /*187a0*/  @!P2 LEA R8, P5, R89, R3, 0x2 ;  /* 0x000000035908a211 */ /* 0x001fc800078a10ff */
[----:B---3--:R-:W-:Y:S02]  /*187b0*/  @!P2 LEA.HI.X R9, R89, R4, R92, 0x2, P5 ;  /* 0x000000045909a211 */ /* 0x008fe400028f145c */
[----:B------:R-:W3:Y:S04]  /*187c0*/  LDL R89, [R1+0x1bc] ;  /* 0x0001bc0001597983 */ /* 0x000ee80000100800 */
[----:B------:R0:W-:Y:S02]  /*187d0*/  @!P0 ST.E.64 desc[UR40][R10.64], R54 ;  /* 0x000000360a008985 */ /* 0x0001e4000c101b28 */
[----:B0-----:R-:W-:-:S04]  /*187e0*/  @!P3 LEA R10, P4, R88, R3, 0x2 ;  /* 0x00000003580ab211 */ /* 0x001fc800078810ff */
[----:B---3--:R-:W-:Y:S02]  /*187f0*/  @!P3 LEA.HI.X R11, R88, R4, R89, 0x2, P4 ;  /* 0x00000004580bb211 */ /* 0x008fe400020f1459 */
[----:B------:R-:W3:Y:S01]  /*18800*/  LDL R88, [R1+0x1b8] ;  /* 0x0001b80001587983 */ /* 0x000ee20000100800 */
[----:B------:R-:W-:-:S03]  /*18810*/  ISETP.GE.AND P1, PT, R84, UR4, PT ;  /* 0x0000000454007c0c */ /* 0x000fc6000bf26270 */
[----:B------:R0:W-:Y:S10]  /*18820*/  @!P2 ST.E.64 desc[UR40][R8.64], R58 ;  /* 0x0000003a0800a985 */ /* 0x0001f4000c101b28 */
[----:B0-----:R-:W-:-:S04]  /*18830*/  @!P1 LEA R8, P5, R84, R3, 0x2 ;  /* 0x0000000354089211 */ /* 0x001fc800078a10ff */
[----:B---3--:R-:W-:Y:S02]  /*18840*/  @!P1 LEA.HI.X R9, R84, R4, R88, 0x2, P5 ;  /* 0x0000000454099211 */ /* 0x008fe400028f1458 */
        /* <DEDUP_REMOVED lines=8> */
[----:B--2---:R-:W-:Y:S02]  /*188d0*/  ISETP.GE.AND P0, PT, R85, UR4, PT ;  /* 0x0000000455007c0c */ /* 0x004fe4000bf06270 */
[----:B-----5:R-:W-:Y:S01]  /*188e0*/  ISETP.GE.AND P1, PT, R77, UR4, PT ;  /* 0x000000044d007c0c */ /* 0x020fe2000bf26270 */
[----:B------:R-:W2:Y:S10]  /*188f0*/  LDL R84, [R1+0x1ac] ;  /* 0x0001ac0001547983 */ /* 0x000eb40000100800 */
[----:B------:R-:W-:-:S04]  /*18900*/  @!P0 LEA R10, P4, R85, R3, 0x2 ;  /* 0x00000003550a8211 */ /* 0x000fc800078810ff */
[----:B----4-:R-:W-:-:S05]  /*18910*/  @!P0 LEA.HI.X R11, R85, R4, R88, 0x2, P4 ;  /* 0x00000004550b8211 */ /* 0x010fca00020f1458 */
[----:B------:R-:W-:Y:S04]  /*18920*/  @!P0 ST.E.64 desc[UR40][R10.64], R70 ;  /* 0x000000460a008985 */ /* 0x000fe8000c101b28 */
[----:B------:R0:W-:Y:S01]  /*18930*/  @!P2 ST.E.64 desc[UR40][R8.64], R74 ;  /* 0x0000004a0800a985 */ /* 0x0001e2000c101b28 */
[----:B------:R-:W-:Y:S02]  /*18940*/  IMAD.MOV.U32 R73, RZ, RZ, R69 ;  /* 0x000000ffff497224 */ /* 0x000fe400078e0045 */
[----:B------:R-:W-:Y:S01]  /*18950*/  IMAD.MOV.U32 R69, RZ, RZ, R68 ;  /* 0x000000ffff457224 */ /* 0x000fe200078e0044 */
[----:B0-----:R-:W-:Y:S01]  /*18960*/  @!P1 LEA R8, P5, R77, R3, 0x2 ;  /* 0x000000034d089211 */ /* 0x001fe200078a10ff */
[----:B------:R-:W-:Y:S02]  /*18970*/  IMAD.MOV.U32 R68, RZ, RZ, R65 ;  /* 0x000000ffff447224 */ /* 0x000fe400078e0041 */
[----:B------:R-:W-:-:S02]  /*18980*/  IMAD.MOV.U32 R65, RZ, RZ, R56 ;  /* 0x000000ffff417224 */ /* 0x000fc400078e0038 */
[----:B------:R-:W4:Y:S01]  /*18990*/  LDL R56, [R1+0x10c] ;  /* 0x00010c0001387983 */ /* 0x000f220000100800 */
[----:B---3--:R-:W-:-:S03]  /*189a0*/  @!P1 LEA.HI.X R9, R77, R4, R80, 0x2, P5 ;  /* 0x000000044d099211 */ /* 0x008fc600028f1450 */
[----:B------:R-:W3:Y:S01]  /*189b0*/  LDL R77, [R1+0x1a4] ;  /* 0x0001a400014d7983 */ /* 0x000ee20000100800 */
[----:B------:R-:W-:Y:S02]  /*189c0*/  ISETP.GE.AND P3, PT, R81, UR4, PT ;  /* 0x0000000451007c0c */ /* 0x000fe4000bf66270 */
[----:B------:R-:W-:Y:S02]  /*189d0*/  ISETP.GE.AND P0, PT, R76, UR4, PT ;  /* 0x000000044c007c0c */ /* 0x000fe4000bf06270 */
[----:B------:R-:W-:-:S09]  /*189e0*/  ISETP.GE.AND P2, PT, R72, UR4, PT ;  /* 0x0000000448007c0c */ /* 0x000fd2000bf46270 */
[----:B------:R-:W-:-:S04]  /*189f0*/  @!P3 LEA R10, P4, R81, R3, 0x2 ;  /* 0x00000003510ab211 */ /* 0x000fc800078810ff */
[----:B--2---:R-:W-:-:S05]  /*18a00*/  @!P3 LEA.HI.X R11, R81, R4, R84, 0x2, P4 ;  /* 0x00000004510bb211 */ /* 0x004fca00020f1454 */
[----:B------:R0:W-:Y:S01]  /*18a10*/  @!P3 ST.E.64 desc[UR40][R10.64], R78 ;  /* 0x0000004e0a00b985 */ /* 0x0001e2000c101b28 */
[----:B------:R-:W-:-:S03]  /*18a20*/  ISETP.GE.AND P3, PT, R68, UR4, PT ;  /* 0x0000000444007c0c */ /* 0x000fc6000bf66270 */
        /* <DEDUP_REMOVED lines=9> */
[----:B----4-:R-:W-:Y:S02]  /*18ac0*/  ISETP.GE.AND P2, PT, R56, UR4, PT ;  /* 0x0000000438007c0c */ /* 0x010fe4000bf46270 */
[-C--:B0-----:R-:W-:Y:S02]  /*18ad0*/  @!P3 LEA R10, P4, R68, R3.reuse, 0x2 ;  /* 0x00000003440ab211 */ /* 0x081fe400078810ff */
[----:B-1----:R-:W-:Y:S02]  /*18ae0*/  @!P1 LEA R8, P5, R64, R3, 0x2 ;  /* 0x0000000340089211 */ /* 0x002fe400078a10ff */
[-C--:B------:R-:W-:Y:S02]  /*18af0*/  @!P3 LEA.HI.X R11, R68, R4.reuse, R69, 0x2, P4 ;  /* 0x00000004440bb211 */ /* 0x080fe400020f1445 */
        /* <DEDUP_REMOVED lines=56> */
.L_x_6156:
        /* <DEDUP_REMOVED lines=20> */
[----:B------:R-:W4:Y:S01]  /*18fc0*/  @!P2 LDC R4, c[0x0][0xbd4] ;  /* 0x0002f500ff04ab82 */ /* 0x000f220000000800 */
[----:B--2---:R-:W-:Y:S01]  /*18fd0*/  VIADD R32, R0, 0xffffff80 ;  /* 0xffffff8000207836 */ /* 0x004fe20000000000 */
[----:B----4-:R3:W-:Y:S01]  /*18fe0*/  @!P2 STL [R1+0xc8], R4 ;  /* 0x0000c8040100a387 */ /* 0x0107e20000100800 */
[----:B------:R-:W-:-:S03]  /*18ff0*/  ISETP.GT.AND P2, PT, R4, 0x1, PT ;  /* 0x000000010400780c */ /* 0x000fc60003f44270 */
[----:B------:R-:W-:Y:S01]  /*19000*/  ISETP.GT.AND P3, PT, R32, 0x7f, PT ;  /* 0x0000007f2000780c */ /* 0x000fe20003f64270 */
[----:B------:R-:W-:-:S12]  /*19010*/  @P1 BRA `(.L_x_6174) ;  /* 0x0000000000101947 */ /* 0x000fd80003800000 */
[----:B------:R-:W-:Y:S05]  /*19020*/  @!P0 BRA `(.L_x_6174) ;  /* 0x00000000000c8947 */ /* 0x000fea0003800000 */
[----:B---3--:R-:W2:Y:S04]  /*19030*/  LDG.E R11, desc[UR40][R8.64] ;  /* 0x00000028080b7981 */ /* 0x008ea8000c1e1900 */
[----:B-----5:R-:W2:Y:S02]  /*19040*/  LDG.E R26, desc[UR40][R8.64+0x4] ;  /* 0x00000428081a7981 */ /* 0x020ea4000c1e1900 */
[----:B--2---:R-:W-:-:S07]  /*19050*/  IMAD.IADD R26, R26, 0x1, -R11 ;  /* 0x000000011a1a7824 */ /* 0x004fce00078e0a0b */
.L_x_6174:
        /* <DEDUP_REMOVED lines=8> */
[----:B------:R-:W3:Y:S01]  /*190e0*/  LDC R37, c[0x0][0xce8] ;  /* 0x00033a00ff257b82 */ /* 0x000ee20000000800 */
[----:B------:R-:W2:Y:S01]  /*190f0*/  S2R R35, SR_TID.X ;  /* 0x0000000000237919 */ /* 0x000ea20000002100 */
[----:B---3--:R-:W-:Y:S01]  /*19100*/  IMAD R0, R26, R37, RZ ;  /* 0x000000251a007224 */ /* 0x008fe200078e02ff */
[----:B--2---:R-:W-:-:S04]  /*19110*/  IADD3 R35, R8, -0x80, R35 ;  /* 0xffffff8008237810 */ /* 0x004fc80007ffe023 */
[----:B------:R-:W-:-:S13]  /*19120*/  ISETP.GE.AND P0, PT, R35, R0, PT ;  /* 0x000000002300720c */ /* 0x000fda0003f06270 */
[----:B------:R-:W-:Y:S05]  /*19130*/  @P0 BRA `(.L_x_6176) ;  /* 0x0000000000b00947 */ /* 0x000fea0003800000 */
[----:B------:R-:W2:Y:S01]  /*19140*/  LDL.LU R34, [R1+0xdc] ;  /* 0x0000dc0001227983 */ /* 0x000ea20000300800 */
[----:B------:R-:W-:Y:S01]  /*19150*/  ISETP.GT.AND P0, PT, R4, 0x1, PT ;  /* 0x000000010400780c */ /* 0x000fe20003f04270 */
[----:B------:R-:W-:Y:S01]  /*19160*/  IMAD.MOV.U32 R4, RZ, RZ, 0xab8 ;  /* 0x00000ab8ff047424 */ /* 0x000fe200078e00ff */
[----:B------:R-:W-:Y:S01]  /*19170*/  ISETP.NE.AND P1, PT, R37, 0x1, PT ;  /* 0x000000012500780c */ /* 0x000fe20003f25270 */
[----:B-1----:R-:W1:Y:S01]  /*19180*/  LDC.64 R14, c[0x0][0xca8] ;  /* 0x00032a00ff0e7b82 */ /* 0x002e620000000a00 */
        /* <DEDUP_REMOVED lines=19> */
[----:B------:R-:W-:Y:S01]  /*192c0*/  IMAD.MOV R0, RZ, RZ, -R27 ;  /* 0x000000ffff007224 */ /* 0x000fe200078e0a1b */
[----:B------:R-:W-:Y:S02]  /*192d0*/  IADD3 R31, R25, R31, RZ ;  /* 0x0000001f191f7210 */ /* 0x000fe40007ffe0ff */
        /* <DEDUP_REMOVED lines=18> */
.L_x_6176:
[----:B------:R-:W-:Y:S05]  /*19400*/  BSYNC B1 ;  /* 0x0000000000017941 */ /* 0x000fea0003800000 */
.L_x_6175:
[----:B------:R-:W-:Y:S05]  /*19410*/  @P2 BRA `(.L_x_6169) ;  /* 0x0000000800f02947 */ /* 0x000fea0003800000 */
[----:B------:R-:W3:Y:S01]  /*19420*/  LDL R24, [R1+0x94] ;  /* 0x0000940001187983 */ /* 0x000ee20000100800 */
[----:B-1----:R-:W1:Y:S01]  /*19430*/  LDC R21, c[0x0][0xce8] ;  /* 0x00033a00ff157b82 */ /* 0x002e620000000800 */
[----:B--2---:R-:W-:Y:S01]  /*19440*/  SHF.R.S32.HI R9, RZ, 0x1f, R32 ;  /* 0x0000001fff097819 */ /* 0x004fe20000011420 */
        /* <DEDUP_REMOVED lines=14> */
[----:B-1----:R-:W-:-:S03]  /*19530*/  ISETP.NE.AND P0, PT, R21, 0x1, PT ;  /* 0x000000011500780c */ /* 0x002fc60003f05270 */
[----:B------:R-:W-:Y:S01]  /*19540*/  IMAD R9, R203, UR5, R9 ;  /* 0x00000005cb097c24 */ /* 0x000fe2000f8e0209 */
[----:B------:R-:W-:Y:S01]  /*19550*/  ULDC.64 UR4, c[0x0][0xbe0] ;  /* 0x0002f80000047ab9 */ /* 0x000fe20000000a00 */
[C---:B------:R-:W-:Y:S02]  /*19560*/  IMAD R11, R33.reuse, UR7, R4 ;  /* 0x00000007210b7c24 */ /* 0x040fe4000f8e0204 */
[----:B------:R-:W-:-:S04]  /*19570*/  IMAD.WIDE.U32 R8, R33, UR6, R8 ;  /* 0x0000000621087c25 */ /* 0x000fc8000f8e0008 */
[----:B------:R-:W-:Y:S02]  /*19580*/  IMAD.IADD R9, R9, 0x1, R11 ;  /* 0x0000000109097824 */ /* 0x000fe400078e020b */
[----:B------:R-:W1:Y:S08]  /*19590*/  @P0 LDC R10, c[0x0][0xcec] ;  /* 0x00033b00ff0a0b82 */ /* 0x000e700000000800 */
[----:B------:R-:W2:Y:S01]  /*195a0*/  @P0 LDC R15, c[0x0][0xcf0] ;  /* 0x00033c00ff0f0b82 */ /* 0x000ea20000000800 */
[----:B---3--:R-:W-:-:S04]  /*195b0*/  IMAD.IADD R13, R24, 0x1, R0 ;  /* 0x00000001180d7824 */ /* 0x008fc800078e0200 */
[----:B-1----:R-:W-:-:S04]  /*195c0*/  @P0 IMAD.HI.U32 R0, R13, R10, RZ ;  /* 0x0000000a0d000227 */ /* 0x002fc800078e00ff */
[----:B------:R-:W-:Y:S01]  /*195d0*/  IMAD.MOV.U32 R3, RZ, RZ, R13 ;  /* 0x000000ffff037224 */ /* 0x000fe200078e000d */
[----:B--2---:R-:W-:-:S04]  /*195e0*/  @P0 SHF.R.U32.HI R3, RZ, R15, R0 ;  /* 0x0000000fff030219 */ /* 0x004fc80000011600 */
        /* <DEDUP_REMOVED lines=20> */
.L_x_6398:
        /* <DEDUP_REMOVED lines=32> */
.L_x_6179:
[----:B------:R-:W-:Y:S05]  /*19930*/  BSYNC B1 ;  /* 0x0000000000017941 */ /* 0x000fea0003800000 */
.L_x_6178:
[----:B------:R-:W-:-:S03]  /*19940*/  UMOV UR4, 0xffffffff ;  /* 0xffffffff00047882 */ /* 0x000fc60000000000 */
[----:B------:R-:W-:Y:S05]  /*19950*/  BRA.DIV UR4, `(.L_x_6180) ;  /* 0x000000a604e87947 */ /* 0x000fea000b800000 */
[----:B--2---:R2:W0:Y:S04]  /*19960*/  SHFL.IDX PT, R3, R4, 0x1, 0x181f ;  /* 0x00381f0004037f89 */ /* 0x00442800000e0000 */
[----:B---34-:R2:W3:Y:S02]  /*19970*/  SHFL.IDX PT, R9, R0, 0x1, 0x181f ;  /* 0x00381f0000097f89 */ /* 0x0184e400000e0000 */
.L_x_6402:
        /* <DEDUP_REMOVED lines=31> */
.L_x_6182:
[----:B------:R-:W-:Y:S05]  /*19b70*/  BSYNC B1 ;  /* 0x0000000000017941 */ /* 0x000fea0003800000 */
.L_x_6181:
[----:B------:R-:W-:-:S03]  /*19b80*/  UMOV UR4, 0xffffffff ;  /* 0xffffffff00047882 */ /* 0x000fc60000000000 */
[----:B------:R-:W-:Y:S05]  /*19b90*/  BRA.DIV UR4, `(.L_x_6183) ;  /* 0x000000a604a47947 */ /* 0x000fea000b800000 */
[----:B0-----:R0:W0:Y:S04]  /*19ba0*/  SHFL.IDX PT, R3, R4, 0x2, 0x181f ;  /* 0x00581f0004037f89 */ /* 0x00102800000e0000 */
[----:B---34-:R3:W4:Y:S02]  /*19bb0*/  SHFL.IDX PT, R9, R0, 0x2, 0x181f ;  /* 0x00581f0000097f89 */ /* 0x01872400000e0000 */
.L_x_6406:
        /* <DEDUP_REMOVED lines=11> */
[C---:B------:R-:W-:Y:S01]  /*19c70*/  IADD3 R24, R222.reuse, 0xc0, RZ ;  /* 0x000000c0de187810 */ /* 0x040fe20007ffe0ff */
[----:B------:R-:W-:Y:S01]  /*19c80*/  VIADD R25, R222, 0xc0 ;  /* 0x000000c0de197836 */ /* 0x000fe20000000000 */
[----:B------:R-:W-:Y:S02]  /*19c90*/  ISETP.GE.AND P1, PT, R26, UR4, PT ;  /* 0x000000041a007c0c */ /* 0x000fe4000bf26270 */
[----:B------:R-:W-:-:S02]  /*19ca0*/  ISETP.GE.AND P0, PT, R24, UR4, PT ;  /* 0x0000000418007c0c */ /* 0x000fc4000bf06270 */
[----:B------:R-:W-:Y:S02]  /*19cb0*/  SHF.R.S32.HI R14, RZ, 0x1f, R222 ;  /* 0x0000001fff0e7819 */ /* 0x000fe400000114de */
[----:B------:R-:W-:Y:S02]  /*19cc0*/  SHF.R.S32.HI R29, RZ, 0x1f, R29 ;  /* 0x0000001fff1d7819 */ /* 0x000fe4000001141d */
[-C--:B----4-:R-:W-:Y:S02]  /*19cd0*/  @!P3 LEA R10, P5, R222, R9.reuse, 0x1 ;  /* 0x00000009de0ab211 */ /* 0x090fe400078a08ff */
[----:B------:R-:W-:Y:S02]  /*19ce0*/  @!P2 LEA R12, P4, R28, R9, 0x1 ;  /* 0x000000091c0ca211 */ /* 0x000fe400078808ff */
[----:B0-----:R-:W-:Y:S02]  /*19cf0*/  @!P3 LEA.HI.X R11, R222, R3, R14, 0x1, P5 ;  /* 0x00000003de0bb211 */ /* 0x001fe400028f0c0e */
[----:B------:R-:W-:-:S02]  /*19d00*/  @!P1 LEA R14, P5, R26, R9, 0x1 ;  /* 0x000000091a0e9211 */ /* 0x000fc400078a08ff */
[----:B------:R-:W-:Y:S01]  /*19d10*/  SHF.R.S32.HI R27, RZ, 0x1f, R27 ;  /* 0x0000001fff1b7819 */ /* 0x000fe2000001141b */
[----:B------:R0:W-:Y:S01]  /*19d20*/  @!P3 ST.E.128 desc[UR40][R10.64], RZ ;  /* 0x000000ff0a00b985 */ /* 0x0001e2000c101d28 */
[----:B------:R-:W-:Y:S02]  /*19d30*/  @!P2 LEA.HI.X R13, R28, R3, R29, 0x1, P4 ;  /* 0x000000031c0da211 */ /* 0x000fe400020f0c1d */
[----:B------:R-:W-:Y:S02]  /*19d40*/  SHF.R.S32.HI R25, RZ, 0x1f, R25 ;  /* 0x0000001fff197819 */ /* 0x000fe40000011419 */
[----:B------:R-:W-:Y:S01]  /*19d50*/  @!P0 LEA R8, P4, R24, R9, 0x1 ;  /* 0x0000000918088211 */ /* 0x000fe200078808ff */
[----:B------:R0:W-:Y:S01]  /*19d60*/  @!P2 ST.E.128 desc[UR40][R12.64], RZ ;  /* 0x000000ff0c00a985 */ /* 0x0001e2000c101d28 */
[-C--:B------:R-:W-:Y:S02]  /*19d70*/  @!P1 LEA.HI.X R15, R26, R3.reuse, R27, 0x1, P5 ;  /* 0x000000031a0f9211 */ /* 0x080fe400028f0c1b */
[----:B------:R-:W-:-:S03]  /*19d80*/  @!P0 LEA.HI.X R9, R24, R3, R25, 0x1, P4 ;  /* 0x0000000318098211 */ /* 0x000fc600020f0c19 */
[----:B------:R0:W-:Y:S04]  /*19d90*/  @!P1 ST.E.128 desc[UR40][R14.64], RZ ;  /* 0x000000ff0e009985 */ /* 0x0001e8000c101d28 */
[----:B------:R0:W-:Y:S02]  /*19da0*/  @!P0 ST.E.128 desc[UR40][R8.64], RZ ;  /* 0x000000ff08008985 */ /* 0x0001e4000c101d28 */
.L_x_6185:
[----:B------:R-:W-:Y:S05]  /*19db0*/  BSYNC B1 ;  /* 0x0000000000017941 */ /* 0x000fea0003800000 */
.L_x_6184:
[----:B------:R-:W-:-:S03]  /*19dc0*/  UMOV UR4, 0xffffffff ;  /* 0xffffffff00047882 */ /* 0x000fc60000000000 */
[----:B------:R-:W-:Y:S05]  /*19dd0*/  BRA.DIV UR4, `(.L_x_6186) ;  /* 0x000000a604607947 */ /* 0x000fea000b800000 */
[----:B0-----:R0:W0:Y:S04]  /*19de0*/  SHFL.IDX PT, R3, R4, 0x3, 0x181f ;  /* 0x00781f0004037f89 */ /* 0x00102800000e0000 */
[----:B----4-:R4:W0:Y:S02]  /*19df0*/  SHFL.IDX PT, R9, R0, 0x3, 0x181f ;  /* 0x00781f0000097f89 */ /* 0x01082400000e0000 */
.L_x_6410:
        /* <DEDUP_REMOVED lines=30> */
.L_x_6169:
[----:B------:R-:W-:Y:S05]  /*19fe0*/  BSYNC B0 ;  /* 0x0000000000007941 */ /* 0x000fea0003800000 */
.L_x_6155:
[----:B------:R-:W-:Y:S02]  /*19ff0*/  ULDC UR4, c[0x0][0xd3c] ;  /* 0x00034f0000047ab9 */ /* 0x000fe40000000800 */
[----:B------:R-:W-:-:S13]  /*1a000*/  ISETP.GE.AND P0, PT, R7, UR4, PT ;  /* 0x0000000407007c0c */ /* 0x000fda000bf06270 */
[----:B------:R-:W-:Y:S05]  /*1a010*/  @!P0 BRA `(.L_x_6187) ;  /* 0xfffffe7800448947 */ /* 0x000fea000383ffff */
[----:B------:R-:W-:Y:S05]  /*1a020*/  BRA `(.L_x_6016) ;  /* 0x0000008400287947 */ /* 0x000fea0003800000 */
.L_x_6014:
        /* <DEDUP_REMOVED lines=16> */
.L_x_6188:
        /* <DEDUP_REMOVED lines=43> */
.L_x_6192:
        /* <DEDUP_REMOVED lines=37> */
.L_x_6190:
[----:B------:R-:W-:Y:S01]  /*1a630*/  IADD3 R3, -R3, R8, RZ ;  /* 0x0000000803037210 */ /* 0x000fe20007ffe1ff */
[----:B------:R-:W-:-:S04]  /*1a640*/  IMAD.MOV.U32 R16, RZ, RZ, RZ ;  /* 0x000000ffff107224 */ /* 0x000fc800078e00ff */
        /* <DEDUP_REMOVED lines=11> */
.L_x_6193:
        /* <DEDUP_REMOVED lines=62> */
.L_x_6194:
        /* <DEDUP_REMOVED lines=14> */
[----:B------:R-:W-:Y:S01]  /*1abc0*/  IMAD.HI.U32 R2, R3, R11, R2 ;  /* 0x0000000b03027227 */ /* 0x000fe200078e0002 */
[----:B------:R-:W-:-:S05]  /*1abd0*/  IADD3 R3, RZ, -R12, RZ ;  /* 0x8000000cff037210 */ /* 0x000fca0007ffe0ff */
        /* <DEDUP_REMOVED lines=45> */
.L_x_6195:
[----:B------:R-:W-:-:S05]  /*1aeb0*/  LOP3.LUT R17, RZ, R2, RZ, 0x33, !PT ;  /* 0x00000002ff117212 */ /* 0x000fca00078e33ff */
[----:B------:R-:W-:Y:S01]  /*1aec0*/  IMAD.IADD R17, R6, 0x1, R17 ;  /* 0x0000000106117824 */ /* 0x000fe200078e0211 */
[----:B------:R-:W-:Y:S06]  /*1aed0*/  BRA `(.L_x_6196) ;  /* 0x00000000000c7947 */ /* 0x000fec0003800000 */
.L_x_6191:
[----:B------:R-:W-:Y:S02]  /*1aee0*/  IMAD.MOV.U32 R17, RZ, RZ, RZ ;  /* 0x000000ffff117224 */ /* 0x000fe400078e00ff */
[----:B------:R-:W-:Y:S02]  /*1aef0*/  IMAD.U32 R16, RZ, RZ, UR6 ;  /* 0x00000006ff107e24 */ /* 0x000fe4000f8e00ff */
[----:B------:R-:W-:-:S07]  /*1af00*/  IMAD.MOV.U32 R18, RZ, RZ, RZ ;  /* 0x000000ffff127224 */ /* 0x000fce00078e00ff */
.L_x_6196:
[----:B------:R-:W-:-:S13]  /*1af10*/  ISETP.NE.AND P0, PT, R7, RZ, PT ;  /* 0x000000ff0700720c */ /* 0x000fda0003f05270 */
[----:B------:R-:W0:Y:S01]  /*1af20*/  @!P0 S2R R3, SR_CgaCtaId ;  /* 0x0000000000038919 */ /* 0x000e220000008800 */
[----:B------:R-:W-:-:S04]  /*1af30*/  @!P0 MOV R2, 0x400 ;  /* 0x0000040000028802 */ /* 0x000fc80000000f00 */
[----:B0-----:R-:W-:-:S05]  /*1af40*/  @!P0 LEA R2, R3, R2, 0x18 ;  /* 0x0000000203028211 */ /* 0x001fca00078ec0ff */
[----:B------:R1:W-:Y:S01]  /*1af50*/  @!P0 STS.128 [R2+0x324d0], R16 ;  /* 0x0324d01002008388 */ /* 0x0003e20000000c00 */
[----:B------:R-:W-:Y:S06]  /*1af60*/  BAR.ARV 0x5, 0x180 ;  /* 0x0146000000007b1d */ /* 0x000fec0000002000 */
.L_x_6189:
        /* <DEDUP_REMOVED lines=9> */
[----:B------:R-:W-:Y:S01]  /*1b000*/  LOP3.LUT R4, R0, 0x7f, RZ, 0xc0, !PT ;  /* 0x0000007f00047812 */ /* 0x000fe200078ec0ff */
[----:B------:R-:W-:Y:S01]  /*1b010*/  UMOV UR4, 0x400 ;  /* 0x0000040000047882 */ /* 0x000fe20000000000 */
[----:B------:R-:W-:Y:S01]  /*1b020*/  BSSY B8, `(.L_x_6197) ;  /* 0x0000713000087945 */ /* 0x000fe20003800000 */
[----:B------:R-:W-:Y:S01]  /*1b030*/  IMAD.MOV.U32 R28, RZ, RZ, 0x1 ;  /* 0x00000001ff1c7424 */ /* 0x000fe200078e00ff */
[----:B------:R-:W-:Y:S01]  /*1b040*/  LOP3.LUT R3, R2, 0x1f8, RZ, 0xc0, !PT ;  /* 0x000001f802037812 */ /* 0x000fe200078ec0ff */
[----:B------:R-:W-:Y:S01]  /*1b050*/  IMAD.SHL.U32 R32, R4, 0x8, RZ ;  /* 0x0000000804207824 */ /* 0x000fe200078e00ff */
[----:B------:R-:W-:Y:S02]  /*1b060*/  LOP3.LUT R2, R2, 0x38, RZ, 0xc0, !PT ;  /* 0x0000003802027812 */ /* 0x000fe400078ec0ff */
[----:B------:R-:W-:-:S02]  /*1b070*/  CS2R R24, SRZ ;  /* 0x0000000000187805 */ /* 0x000fc4000001ff00 */
[----:B------:R-:W-:Y:S01]  /*1b080*/  LOP3.LUT R3, R3, 0x38, R0, 0x78, !PT ;  /* 0x0000003803037812 */ /* 0x000fe200078e7800 */
[----:B------:R-:W-:Y:S01]  /*1b090*/  IMAD.SHL.U32 R0, R0, 0x10, RZ ;  /* 0x0000001000007824 */ /* 0x000fe200078e00ff */
[----:B------:R-:W-:Y:S01]  /*1b0a0*/  ULDC.64 UR42, c[0x0][0x198] ;  /* 0x00006600002a7ab9 */ /* 0x000fe20000000a00 */
[----:B------:R-:W-:Y:S01]  /*1b0b0*/  IMAD.MOV.U32 R27, RZ, RZ, 0x1 ;  /* 0x00000001ff1b7424 */ /* 0x000fe200078e00ff */
[----:B------:R-:W-:Y:S01]  /*1b0c0*/  LOP3.LUT R32, R3, 0x200, R32, 0xf8, !PT ;  /* 0x0000020003207812 */ /* 0x000fe200078ef820 */
[----:B------:R-:W-:Y:S01]  /*1b0d0*/  ULOP3.LUT UR38, UR36, 0x2, URZ, 0xfc, !UPT ;  /* 0x0000000224267892 */ /* 0x000fe2000f8efc3f */
[----:B------:R-:W-:Y:S01]  /*1b0e0*/  SHF.R.U32.HI R3, RZ, 0x3, R4 ;  /* 0x00000003ff037819 */ /* 0x000fe20000011604 */
[----:B------:R-:W-:Y:S01]  /*1b0f0*/  ULDC UR37, c[0x0][0xc] ;  /* 0x0000030000257ab9 */ /* 0x000fe20000000800 */
[----:B------:R-:W-:Y:S02]  /*1b100*/  LOP3.LUT R4, R2, 0x40, RZ, 0xfc, !PT ;  /* 0x0000004002047812 */ /* 0x000fe400078efcff */
[----:B------:R-:W-:-:S02]  /*1b110*/  LOP3.LUT R0, R3, 0x70, R0, 0xf8, !PT ;  /* 0x0000007003007812 */ /* 0x000fc400078ef800 */
[C---:B------:R-:W-:Y:S01]  /*1b120*/  LOP3.LUT R3, R2.reuse, 0x80, RZ, 0xfc, !PT ;  /* 0x0000008002037812 */ /* 0x040fe200078efcff */
[----:B0-----:R-:W-:Y:S01]  /*1b130*/  ULEA UR4, UR5, UR4, 0x18 ;  /* 0x0000000405047291 */ /* 0x001fe2000f8ec03f */
[----:B------:R-:W-:-:S05]  /*1b140*/  LOP3.LUT R0, R2, 0xc0, RZ, 0xfc, !PT ;  /* 0x000000c002007812 */ /* 0x000fca00078efcff */
[----:B------:R-:W-:-:S04]  /*1b150*/  IMAD.U32 R22, RZ, RZ, UR4 ;  /* 0x00000004ff167e24 */ /* 0x000fc8000f8e00ff */
[----:B--2---:R-:W-:-:S07]  /*1b160*/  IMAD R26, R32, 0x2, R22 ;  /* 0x00000002201a7824 */ /* 0x004fce00078e0216 */
.L_x_6306:
[----:B0-----:R-:W0:Y:S02]  /*1b170*/  LDC.64 R36, c[0x0][0xd88] ;  /* 0x00036200ff247b82 */ /* 0x001e240000000a00 */
[----:B0-----:R-:W-:-:S06]  /*1b180*/  IMAD.WIDE R36, R19, 0x4, R36 ;  /* 0x0000000413247825 */ /* 0x001fcc00078e0224 */
[----:B--2---:R0:W2:Y:S01]  /*1b190*/  LDG.E R36, desc[UR40][R36.64] ;  /* 0x0000002824247981 */ /* 0x0040a2000c1e1900 */
[----:B------:R-:W-:Y:S05]  /*1b1a0*/  YIELD ;  /* 0x0000000000007946 */ /* 0x000fea0003800000 */
[----:B------:R-:W-:Y:S01]  /*1b1b0*/  ULDC.64 UR4, c[0x0][0xb20] ;  /* 0x0002c80000047ab9 */ /* 0x000fe20000000a00 */
[----:B------:R-:W-:Y:S01]  /*1b1c0*/  ULDC.64 UR8, c[0x0][0xb10] ;  /* 0x0002c40000087ab9 */ /* 0x000fe20000000a00 */
[----:B------:R-:W-:Y:S01]  /*1b1d0*/  ISETP.NE.U32.AND P0, PT, RZ, UR4, PT ;  /* 0x00000004ff007c0c */ /* 0x000fe2000bf05070 */
[----:B------:R-:W-:Y:S01]  /*1b1e0*/  ULDC.64 UR6, c[0x0][0xb08] ;  /* 0x0002c20000067ab9 */ /* 0x000fe20000000a00 */
[----:B------:R-:W-:-:S02]  /*1b1f0*/  MOV R34, RZ ;  /* 0x000000ff00227202 */ /* 0x000fc40000000f00 */
[----:B------:R-:W-:Y:S02]  /*1b200*/  ISETP.NE.AND.EX P0, PT, RZ, UR5, PT, P0 ;  /* 0x00000005ff007c0c */ /* 0x000fe4000bf05300 */
[----:B------:R-:W-:-:S04]  /*1b210*/  ISETP.NE.U32.AND P2, PT, RZ, UR8, PT ;  /* 0x00000008ff007c0c */ /* 0x000fc8000bf45070 */
[----:B------:R-:W-:Y:S01]  /*1b220*/  ISETP.NE.AND.EX P2, PT, RZ, UR9, PT, P2 ;  /* 0x00000009ff007c0c */ /* 0x000fe2000bf45320 */
[----:B0-----:R-:W-:Y:S01]  /*1b230*/  IMAD.MOV.U32 R37, RZ, RZ, RZ ;  /* 0x000000ffff257224 */ /* 0x001fe200078e00ff */
[----:B--2---:R-:W-:-:S05]  /*1b240*/  SHF.R.S32.HI R0, RZ, 0x1f, R36 ;  /* 0x0000001fff007819 */ /* 0x004fca0000011424 */
        /* <DEDUP_REMOVED lines=8> */
[----:B------:R-:W-:Y:S01]  /*1b2d0*/  ISETP.NE.U32.AND P1, PT, RZ, UR6, PT ;  /* 0x00000006ff007c0c */ /* 0x000fe2000bf25070 */
[----:B0-----:R-:W-:Y:S01]  /*1b2e0*/  IMAD.MOV.U32 R0, RZ, RZ, RZ ;  /* 0x000000ffff007224 */ /* 0x001fe200078e00ff */
[----:B------:R-:W-:Y:S02]  /*1b2f0*/  ISETP.NE.AND.EX P0, PT, RZ, UR5, PT, P0 ;  /* 0x00000005ff007c0c */ /* 0x000fe4000bf05300 */
[----:B------:R-:W-:Y:S02]  /*1b300*/  ISETP.NE.AND.EX P1, PT, RZ, UR7, PT, P1 ;  /* 0x00000007ff007c0c */ /* 0x000fe4000bf25310 */
[C---:B------:R-:W-:Y:S02]  /*1b310*/  IADD3 R4, P4, R30.reuse, UR6, RZ ;  /* 0x000000061e047c10 */ /* 0x040fe4000ff9e0ff */
[----:B-1----:R-:W-:Y:S01]  /*1b320*/  IADD3 R2, P3, R30, UR4, RZ ;  /* 0x000000041e027c10 */ /* 0x002fe2000ff7e0ff */
[----:B------:R-:W-:Y:S01]  /*1b330*/  ULDC UR4, c[0x0][0x288] ;  /* 0x0000a20000047ab9 */ /* 0x000fe20000000800 */
[----:B------:R-:W-:-:S02]  /*1b340*/  IADD3.X R5, R31, UR7, RZ, P4, !PT ;  /* 0x000000071f057c10 */ /* 0x000fc4000a7fe4ff */
[C---:B------:R-:W-:Y:S02]  /*1b350*/  IADD3.X R3, R31.reuse, UR5, RZ, P3, !PT ;  /* 0x000000051f037c10 */ /* 0x040fe40009ffe4ff */
[----:B---3--:R-:W-:Y:S01]  /*1b360*/  @P2 IADD3 R6, P3, R30, UR8, RZ ;  /* 0x000000081e062c10 */ /* 0x008fe2000ff7e0ff */
[----:B------:R-:W-:Y:S01]  /*1b370*/  IMAD.U32 R8, RZ, RZ, UR4 ;  /* 0x00000004ff087e24 */ /* 0x000fe2000f8e00ff */
[----:B------:R-:W-:Y:S01]  /*1b380*/  ULDC.64 UR4, c[0x0][0x418] ;  /* 0x0001060000047ab9 */ /* 0x000fe20000000a00 */
[----:B------:R-:W5:Y:S01]  /*1b390*/  @P0 LDG.E R37, desc[UR40][R2.64] ;  /* 0x0000002802250981 */ /* 0x000f62000c1e1900 */
[----:B------:R-:W-:-:S03]  /*1b3a0*/  @P2 IADD3.X R7, R31, UR9, RZ, P3, !PT ;  /* 0x000000091f072c10 */ /* 0x000fc60009ffe4ff */
[----:B------:R-:W5:Y:S04]  /*1b3b0*/  @P1 LDG.E R0, desc[UR40][R4.64] ;  /* 0x0000002804001981 */ /* 0x000f68000c1e1900 */
        /* <DEDUP_REMOVED lines=18> */
.L_x_6198:
        /* <DEDUP_REMOVED lines=14> */
.L_x_6199:
        /* <DEDUP_REMOVED lines=9> */
.L_x_6200:
        /* <DEDUP_REMOVED lines=15> */
[----:B------:R2:W-:Y:S01]  /*1b740*/  STL [R1+0xc], R7 ;  /* 0x00000c0701007387 */ /* 0x0005e20000100800 */
        /* <DEDUP_REMOVED lines=42> */
.L_x_6202:
[----:B------:R-:W-:Y:S05]  /*1b9f0*/  BSYNC B0 ;  /* 0x0000000000007941 */ /* 0x000fea0003800000 */
.L_x_6201:
        /* <DEDUP_REMOVED lines=9> */
[----:B------:R-:W-:-:S07]  /*1ba90*/  SHF.R.U32.HI R3, RZ, 0x6, R3 ;  /* 0x00000006ff037819 */ /* 0x000fce0000011603 */
[----:B------:R-:W-:-:S04]  /*1baa0*/  @P0 VIADD R6, R6, 0x5f ;  /* 0x0000005f06060836 */ /* 0x000fc80000000000 */
[----:B------:R-:W-:-:S04]  /*1bab0*/  @P0 IMAD.HI R2, R6, 0x2aaaaaab, RZ ;  /* 0x2aaaaaab06020827 */ /* 0x000fc800078e02ff */
[----:B------:R-:W-:Y:S01]  /*1bac0*/  IMAD.MOV.U32 R6, RZ, RZ, R3 ;  /* 0x000000ffff067224 */ /* 0x000fe200078e0003 */
        /* <DEDUP_REMOVED lines=12> */
.L_x_6413:
[----:B--2---:R-:W-:Y:S02]  /*1bb90*/  ISETP.NE.AND P0, PT, R14, RZ, PT ;  /* 0x000000ff0e00720c */ /* 0x004fe40003f05270 */
[----:B------:R-:W-:-:S11]  /*1bba0*/  PLOP3.LUT P6, PT, PT, PT, PT, 0x8, 0x0 ;  /* 0x000000000000781c */ /* 0x000fd60003fce170 */
[----:B------:R-:W-:Y:S05]  /*1bbb0*/  @P0 BRA `(.L_x_6206) ;  /* 0x00000000000c0947 */ /* 0x000fea0003800000 */
[----:B------:R-:W-:-:S03]  /*1bbc0*/  UMOV UR4, 0xffffffff ;  /* 0xffffffff00047882 */ /* 0x000fc60000000000 */
[----:B------:R-:W-:Y:S05]  /*1bbd0*/  BRA.DIV UR4, `(.L_x_6207) ;  /* 0x0000008a04607947 */ /* 0x000fea000b800000 */
[----:B------:R-:W-:-:S13]  /*1bbe0*/  ELECT P6, URZ, PT ;  /* 0x00000000003f782f */ /* 0x000fda00038c0000 */
.L_x_6206:
[----:B0-----:R-:W2:Y:S01]  /*1bbf0*/  LDL R8, [R1+0x34] ;  /* 0x0000340001087983 */ /* 0x001ea20000100800 */
[----:B------:R-:W-:Y:S01]  /*1bc00*/  BSSY B1, `(.L_x_6208) ;  /* 0x0000008000017945 */ /* 0x000fe20003800000 */
[----:B--2---:R-:W-:-:S05]  /*1bc10*/  VIADD R8, R8, 0x1 ;  /* 0x0000000108087836 */ /* 0x004fca0000000000 */
[----:B------:R-:W-:-:S04]  /*1bc20*/  LEA.HI R9, R8, R8, RZ, 0x1 ;  /* 0x0000000808097211 */ /* 0x000fc800078f08ff */
[----:B------:R-:W-:-:S04]  /*1bc30*/  LOP3.LUT R9, R9, 0xfffffffe, RZ, 0xc0, !PT ;  /* 0xfffffffe09097812 */ /* 0x000fc800078ec0ff */
[----:B------:R-:W-:-:S04]  /*1bc40*/  IADD3 R8, R8, -R9, RZ ;  /* 0x8000000908087210 */ /* 0x000fc80007ffe0ff */
[----:B------:R-:W-:-:S04]  /*1bc50*/  SHF.L.U32 R8, R8, 0x1f, RZ ;  /* 0x0000001f08087819 */ /* 0x000fc800000006ff */
[----:B------:R-:W0:Y:S02]  /*1bc60*/  SYNCS.PHASECHK.TRANS64.TRYWAIT P0, [R22+URZ+0x32420], R8 ;  /* 0x03242008160075a7 */ /* 0x000e24000800017f */
[----:B0-----:R-:W-:Y:S05]  /*1bc70*/  @!P0 BRA `(.L_x_6209) ;  /* 0x0000008800588947 */ /* 0x001fea0003800000 */
.L_x_6416:
[----:B------:R-:W-:Y:S05]  /*1bc80*/  BSYNC B1 ;  /* 0x0000000000017941 */ /* 0x000fea0003800000 */
.L_x_6208:
        /* <DEDUP_REMOVED lines=10> */
.L_x_6417:
[----:B------:R-:W-:Y:S05]  /*1bd30*/  BSYNC B2 ;  /* 0x0000000000027941 */ /* 0x000fea0003800000 */
.L_x_6212:
        /* <DEDUP_REMOVED lines=9> */
.L_x_6215:
[----:B------:R-:W-:Y:S05]  /*1bdd0*/  BSYNC B2 ;  /* 0x0000000000027941 */ /* 0x000fea0003800000 */
.L_x_6214:
        /* <DEDUP_REMOVED lines=12> */
.L_x_6216:
        /* <DEDUP_REMOVED lines=13> */
.L_x_6418:
[----:B------:R-:W-:Y:S05]  /*1bf70*/  BSYNC B2 ;  /* 0x0000000000027941 */ /* 0x000fea0003800000 */
.L_x_6217:
        /* <DEDUP_REMOVED lines=11> */
.L_x_6220:
[----:B------:R-:W-:Y:S05]  /*1c030*/  BSYNC B2 ;  /* 0x0000000000027941 */ /* 0x000fea0003800000 */
.L_x_6219:
        /* <DEDUP_REMOVED lines=9> */
.L_x_6221:
        /* <DEDUP_REMOVED lines=15> */
.L_x_6222:
        /* <DEDUP_REMOVED lines=15> */
.L_x_6223:
        /* <DEDUP_REMOVED lines=15> */
.L_x_6224:
        /* <DEDUP_REMOVED lines=10> */
.L_x_6211:
[----:B------:R-:W-:Y:S05]  /*1c440*/  BSYNC B1 ;  /* 0x0000000000017941 */ /* 0x000fea0003800000 */
.L_x_6210:
        /* <DEDUP_REMOVED lines=9> */
.L_x_6240:
        /* <DEDUP_REMOVED lines=11> */
.L_x_6419:
[----:B------:R-:W-:Y:S05]  /*1c590*/  BSYNC B2 ;  /* 0x0000000000027941 */ /* 0x000fea0003800000 */
.L_x_6227:
        /* <DEDUP_REMOVED lines=9> */
.L_x_6230:
[----:B------:R-:W-:Y:S05]  /*1c630*/  BSYNC B2 ;  /* 0x0000000000027941 */ /* 0x000fea0003800000 */
.L_x_6229:
[----:B------:R-:W-:Y:S01]  /*1c640*/  IMAD.MOV.U32 R14, RZ, RZ, RZ ;  /* 0x000000ffff0e7224 */ /* 0x000fe200078e00ff */
[----:B------:R-:W-:Y:S01]  /*1c650*/  UIADD3 UR4, UP0, UR42, 0x570, URZ ;  /* 0x000005702a047890 */ /* 0x000fe2000ff1e03f */
[----:B-1----:R-:W-:Y:S01]  /*1c660*/  IMAD R11, R24, 0x3000, R22 ;  /* 0x00003000180b7824 */ /* 0x002fe200078e0216 */
        /* <DEDUP_REMOVED lines=8> */
.L_x_6231:
        /* <DEDUP_REMOVED lines=13> */
.L_x_6420:
[----:B------:R-:W-:Y:S05]  /*1c7c0*/  BSYNC B2 ;  /* 0x0000000000027941 */ /* 0x000fea0003800000 */
.L_x_6232:
        /* <DEDUP_REMOVED lines=11> */
.L_x_6235:
[----:B------:R-:W-:Y:S05]  /*1c880*/  BSYNC B2 ;  /* 0x0000000000027941 */ /* 0x000fea0003800000 */
.L_x_6234:
        /* <DEDUP_REMOVED lines=9> */
.L_x_6236:
        /* <DEDUP_REMOVED lines=15> */
.L_x_6237:
        /* <DEDUP_REMOVED lines=15> */
.L_x_6238:
        /* <DEDUP_REMOVED lines=15> */
.L_x_6239:
        /* <DEDUP_REMOVED lines=10> */
.L_x_6226:
[----:B------:R-:W-:Y:S05]  /*1cc90*/  BSYNC B1 ;  /* 0x0000000000017941 */ /* 0x000fea0003800000 */
.L_x_6225:
[C---:B------:R-:W-:Y:S01]  /*1cca0*/  ISETP.GT.AND P2, PT, R10.reuse, R3, PT ;  /* 0x000000030a00720c */ /* 0x040fe20003f44270 */
[----:B------:R-:W-:Y:S01]  /*1ccb0*/  VIADD R10, R10, 0xffffffff ;  /* 0xffffffff0a0a7836 */ /* 0x000fe20000000000 */
[----:B------:R-:W-:-:S04]  /*1ccc0*/  IADD3 R24, R24, 0x1, RZ ;  /* 0x0000000118187810 */ /* 0x000fc80007ffe0ff */
[----:B------:R-:W-:-:S04]  /*1ccd0*/  ISETP.NE.AND P1, PT, R24, 0x2, PT ;  /* 0x000000021800780c */ /* 0x000fc80003f25270 */
[----:B------:R-:W-:Y:S02]  /*1cce0*/  SEL R6, RZ, 0x1, P1 ;  /* 0x00000001ff067807 */ /* 0x000fe40000800000 */
[----:B------:R-:W-:Y:S02]  /*1ccf0*/  SEL R24, R24, RZ, P1 ;  /* 0x000000ff18187207 */ /* 0x000fe40000800000 */
[----:B------:R-:W-:Y:S01]  /*1cd00*/  LOP3.LUT R28, R28, R6, RZ, 0x3c, !PT ;  /* 0x000000061c1c7212 */ /* 0x000fe200078e3cff */
[----:B------:R-:W-:Y:S06]  /*1cd10*/  @P2 BRA `(.L_x_6240) ;  /* 0xfffffff400f02947 */ /* 0x000fec000383ffff */
.L_x_6204:
[----:B------:R-:W-:Y:S05]  /*1cd20*/  BSYNC B0 ;  /* 0x0000000000007941 */ /* 0x000fea0003800000 */
.L_x_6203:
        /* <DEDUP_REMOVED lines=8> */
[----:B------:R-:W2:Y:S08]  /*1cdb0*/  @P1 LDC R3, c[0x0][0x44c] ;  /* 0x00011300ff031b82 */ /* 0x000eb00000000800 */
[----:B------:R-:W4:Y:S01]  /*1cdc0*/  @P1 LDC R0, c[0x0][0x450] ;  /* 0x00011400ff001b82 */ /* 0x000f220000000800 */
[----:B--2---:R-:W-:-:S05]  /*1cdd0*/  @P1 IMAD.HI.U32 R3, R2, R3, RZ ;  /* 0x0000000302031227 */ /* 0x004fca00078e00ff */
[----:B----4-:R-:W-:Y:S01]  /*1cde0*/  @P1 SHF.R.U32.HI R2, RZ, R0, R3 ;  /* 0x00000000ff021219 */ /* 0x010fe20000011603 */
[----:B------:R-:W-:-:S04]  /*1cdf0*/  IMAD.MOV.U32 R0, RZ, RZ, RZ ;  /* 0x000000ffff007224 */ /* 0x000fc800078e00ff */
[----:B------:R-:W-:-:S04]  /*1ce00*/  IMAD.IADD R2, R7, 0x1, R2 ;  /* 0x0000000107027824 */ /* 0x000fc800078e0202 */
[----:B------:R-:W-:-:S05]  /*1ce10*/  IMAD.HI R2, R2, 0x2aaaaaab, RZ ;  /* 0x2aaaaaab02027827 */ /* 0x000fca00078e02ff */
[----:B------:R-:W-:-:S04]  /*1ce20*/  SHF.R.U32.HI R3, RZ, 0x1f, R2 ;  /* 0x0000001fff037819 */ /* 0x000fc80000011602 */
[----:B------:R-:W-:-:S04]  /*1ce30*/  LEA.HI.SX32 R2, R2, R3, 0x1c ;  /* 0x0000000302027211 */ /* 0x000fc800078fe2ff */
[----:B------:R-:W-:-:S04]  /*1ce40*/  VIMNMX R5, R5, R2, PT ;  /* 0x0000000205057248 */ /* 0x000fc80003fe0100 */
[----:B------:R-:W-:-:S13]  /*1ce50*/  ISETP.GE.AND P1, PT, R5, 0x1, PT ;  /* 0x000000010500780c */ /* 0x000fda0003f26270 */
[----:B---3--:R-:W-:Y:S05]  /*1ce60*/  @!P1 BRA `(.L_x_6242) ;  /* 0x0000000000689947 */ /* 0x008fea0003800000 */
[-C--:B------:R-:W-:Y:S02]  /*1ce70*/  IABS R0, R4.reuse ;  /* 0x0000000400007213 */ /* 0x080fe40000000000 */
[----:B------:R-:W-:Y:S02]  /*1ce80*/  IABS R7, R4 ;  /* 0x0000000400077213 */ /* 0x000fe40000000000 */
[----:B0-----:R-:W0:Y:S03]  /*1ce90*/  I2F.RP R8, R0 ;  /* 0x0000000000087306 */ /* 0x001e260000209400 */
        /* <DEDUP_REMOVED lines=23> */
.L_x_6242:
[----:B------:R-:W-:Y:S05]  /*1d010*/  BSYNC B0 ;  /* 0x0000000000007941 */ /* 0x000fea0003800000 */
.L_x_6241:
        /* <DEDUP_REMOVED lines=23> */
.L_x_6244:
        /* <DEDUP_REMOVED lines=14> */
[----:B-1----:R-:W-:Y:S02]  /*1d270*/  IMAD.U32 R11, RZ, RZ, UR5 ;  /* 0x00000005ff0b7e24 */ /* 0x002fe4000f8e00ff */
[----:B0-----:R-:W-:Y:S02]  /*1d280*/  IMAD.MOV.U32 R8, RZ, RZ, 0x70 ;  /* 0x00000070ff087424 */ /* 0x001fe400078e00ff */
[----:B------:R-:W-:Y:S02]  /*1d290*/  IMAD.MOV.U32 R12, RZ, RZ, 0x1 ;  /* 0x00000001ff0c7424 */ /* 0x000fe400078e00ff */
[----:B------:R-:W-:-:S07]  /*1d2a0*/  IMAD.MOV.U32 R13, RZ, RZ, RZ ;  /* 0x000000ffff0d7224 */ /* 0x000fce00078e00ff */
[----:B------:R-:W-:-:S07]  /*1d2b0*/  LEPC R20, `(.L_x_6247) ;  /* 0x000000001014794e */ /* 0x000fce0000000000 */
[----:B--2---:R-:W-:Y:S05]  /*1d2c0*/  CALL.ABS.NOINC R2 ;  /* 0x0000000002007343 */ /* 0x004fea0003c00000 */
.L_x_6247:
[----:B------:R-:W-:Y:S05]  /*1d2d0*/  BSYNC B6 ;  /* 0x0000000000067941 */ /* 0x000fea0003800000 */
.L_x_6246:
        /* <DEDUP_REMOVED lines=9> */
[----:B------:R-:W-:Y:S01]  /*1d370*/  IMAD.U32 R4, RZ, RZ, UR6 ;  /* 0x00000006ff047e24 */ /* 0x000fe2000f8e00ff */
[----:B0-----:R-:W-:Y:S01]  /*1d380*/  MOV R8, 0x70 ;  /* 0x0000007000087802 */ /* 0x001fe20000000f00 */
[----:B------:R-:W-:Y:S02]  /*1d390*/  IMAD.U32 R5, RZ, RZ, UR7 ;  /* 0x00000007ff057e24 */ /* 0x000fe4000f8e00ff */
[----:B------:R-:W-:Y:S02]  /*1d3a0*/  IMAD.U32 R6, RZ, RZ, UR8 ;  /* 0x00000008ff067e24 */ /* 0x000fe4000f8e00ff */
[----:B------:R-:W-:-:S02]  /*1d3b0*/  IMAD.U32 R7, RZ, RZ, UR9 ;  /* 0x00000009ff077e24 */ /* 0x000fc4000f8e00ff */
[----:B------:R-:W-:Y:S02]  /*1d3c0*/  IMAD.U32 R10, RZ, RZ, UR4 ;  /* 0x00000004ff0a7e24 */ /* 0x000fe4000f8e00ff */
[----:B-1----:R-:W-:Y:S02]  /*1d3d0*/  IMAD.U32 R11, RZ, RZ, UR5 ;  /* 0x00000005ff0b7e24 */ /* 0x002fe4000f8e00ff */
[----:B------:R-:W-:Y:S02]  /*1d3e0*/  IMAD.MOV.U32 R12, RZ, RZ, 0x1 ;  /* 0x00000001ff0c7424 */ /* 0x000fe400078e00ff */
[----:B--2---:R-:W-:-:S07]  /*1d3f0*/  IMAD.MOV.U32 R13, RZ, RZ, RZ ;  /* 0x000000ffff0d7224 */ /* 0x004fce00078e00ff */
[----:B------:R-:W-:-:S07]  /*1d400*/  LEPC R20, `(.L_x_6250) ;  /* 0x000000001014794e */ /* 0x000fce0000000000 */
[----:B---3--:R-:W-:Y:S05]  /*1d410*/  CALL.ABS.NOINC R2 ;  /* 0x0000000002007343 */ /* 0x008fea0003c00000 */
.L_x_6250:
        /* <DEDUP_REMOVED lines=15> */
.L_x_6249:
[----:B------:R-:W-:Y:S05]  /*1d510*/  BSYNC B6 ;  /* 0x0000000000067941 */ /* 0x000fea0003800000 */
.L_x_6248:
[----:B------:R-:W2:Y:S01]  /*1d520*/  LDL R2, [R1+0x38] ;  /* 0x0000380001027983 */ /* 0x000ea20000100800 */
[----:B------:R-:W-:Y:S01]  /*1d530*/  ULDC.64 UR4, c[0x0][0xaf0] ;  /* 0x0002bc0000047ab9 */ /* 0x000fe20000000a00 */
[----:B------:R-:W3:Y:S02]  /*1d540*/  LDC R9, c[0x0][0x430] ;  /* 0x00010c00ff097b82 */ /* 0x000ee40000000800 */
[----:B------:R-:W4:Y:S01]  /*1d550*/  LDL R20, [R1+0xc] ;  /* 0x00000c0001147983 */ /* 0x000f220000100800 */
[----:B------:R-:W-:Y:S01]  /*1d560*/  ISETP.NE.U32.AND P0, PT, RZ, UR4, PT ;  /* 0x00000004ff007c0c */ /* 0x000fe2000bf05070 */
[----:B------:R-:W5:Y:S03]  /*1d570*/  S2R R21, SR_TID.X ;  /* 0x0000000000157919 */ /* 0x000f660000002100 */
[----:B------:R-:W-:-:S13]  /*1d580*/  ISETP.NE.AND.EX P0, PT, RZ, UR5, PT, P0 ;  /* 0x00000005ff007c0c */ /* 0x000fda000bf05300 */
[----:B------:R-:W-:Y:S01]  /*1d590*/  @P0 IADD3 R30, P1, R30, UR4, RZ ;  /* 0x000000041e1e0c10 */ /* 0x000fe2000ff3e0ff */
[----:B------:R-:W-:Y:S01]  /*1d5a0*/  IMAD.MOV.U32 R10, RZ, RZ, RZ ;  /* 0x000000ffff0a7224 */ /* 0x000fe200078e00ff */
[----:B------:R-:W-:Y:S01]  /*1d5b0*/  LOP3.LUT R23, R23, 0xffffffdf, RZ, 0xc0, !PT ;  /* 0xffffffdf17177812 */ /* 0x000fe200078ec0ff */
[----:B------:R-:W-:Y:S01]  /*1d5c0*/  ULDC UR4, c[0x0][0x320] ;  /* 0x0000c80000047ab9 */ /* 0x000fe20000000800 */
[----:B------:R-:W-:-:S05]  /*1d5d0*/  @P0 IADD3.X R31, R31, UR5, RZ, P1, !PT ;  /* 0x000000051f1f0c10 */ /* 0x000fca0008ffe4ff */
[----:B------:R-:W4:Y:S01]  /*1d5e0*/  @P0 LDG.E R29, desc[UR40][R30.64] ;  /* 0x000000281e1d0981 */ /* 0x000f22000c1e1900 */
[----:B-----5:R-:W-:-:S04]  /*1d5f0*/  LOP3.LUT R21, R21, 0x7f, RZ, 0xc0, !PT ;  /* 0x0000007f15157812 */ /* 0x020fc800078ec0ff */
[----:B------:R-:W-:Y:S02]  /*1d600*/  SHF.R.U32.HI R35, RZ, 0x3, R21 ;  /* 0x00000003ff237819 */ /* 0x000fe40000011615 */
[----:B------:R-:W5:Y:S01]  /*1d610*/  S2R R21, SR_TID.X ;  /* 0x0000000000157919 */ /* 0x000f620000002100 */
[----:B---3--:R-:W-:-:S13]  /*1d620*/  ISETP.NE.AND P1, PT, R9, 0x1, PT ;  /* 0x000000010900780c */ /* 0x008fda0003f25270 */
[----:B------:R-:W3:Y:S08]  /*1d630*/  @P1 LDC R5, c[0x0][0x434] ;  /* 0x00010d00ff051b82 */ /* 0x000ef00000000800 */
[----:B------:R-:W0:Y:S01]  /*1d640*/  @P1 LDC R4, c[0x0][0x438] ;  /* 0x00010e00ff041b82 */ /* 0x000e220000000800 */
[----:B-----5:R-:W-:-:S05]  /*1d650*/  IMAD.SHL.U32 R21, R21, 0x10, RZ ;  /* 0x0000001015157824 */ /* 0x020fca00078e00ff */
[----:B------:R-:W-:Y:S01]  /*1d660*/  LOP3.LUT R21, R35, 0x70, R21, 0xf8, !PT ;  /* 0x0000007023157812 */ /* 0x000fe200078ef815 */
[----:B--2---:R-:W-:-:S04]  /*1d670*/  VIADD R0, R2, 0xffffffff ;  /* 0xffffffff02007836 */ /* 0x004fc80000000000 */
[----:B------:R-:W-:-:S05]  /*1d680*/  IMAD R6, R0, 0x60, R21 ;  /* 0x0000006000067824 */ /* 0x000fca00078e0215 */
[----:B----4-:R-:W-:-:S04]  /*1d690*/  ISETP.GE.AND P0, PT, R6, R20, PT ;  /* 0x000000140600720c */ /* 0x010fc80003f06270 */
[----:B------:R-:W-:Y:S01]  /*1d6a0*/  ISETP.GT.U32.OR P0, PT, R21, 0x5f, P0 ;  /* 0x0000005f1500780c */ /* 0x000fe20000704470 */
[----:B------:R-:W-:-:S12]  /*1d6b0*/  IMAD.IADD R6, R6, 0x1, R34 ;  /* 0x0000000106067824 */ /* 0x000fd800078e0222 */
[----:B------:R-:W2:Y:S01]  /*1d6c0*/  @!P0 LDC.64 R2, c[0x0][0x428] ;  /* 0x00010a00ff028b82 */ /* 0x000ea20000000a00 */
[----:B---3--:R-:W-:-:S04]  /*1d6d0*/  @P1 IMAD.HI.U32 R5, R6, R5, RZ ;  /* 0x0000000506051227 */ /* 0x008fc800078e00ff */
[----:B------:R-:W-:Y:S01]  /*1d6e0*/  IMAD.MOV.U32 R7, RZ, RZ, R6 ;  /* 0x000000ffff077224 */ /* 0x000fe200078e0006 */
[----:B0-----:R-:W-:Y:S02]  /*1d6f0*/  @P1 SHF.R.U32.HI R7, RZ, R4, R5 ;  /* 0x00000004ff071219 */ /* 0x001fe40000011605 */
        /* <DEDUP_REMOVED lines=10> */
[----:B------:R0:W2:Y:S01]  /*1d7a0*/  @!P0 LDG.E R10, desc[UR40][R2.64] ;  /* 0x00000028020a8981 */ /* 0x0000a2000c1e1900 */
[----:B------:R-:W-:Y:S02]  /*1d7b0*/  ISETP.GT.U32.AND P0, PT, R21, 0x5f, PT ;  /* 0x0000005f1500780c */ /* 0x000fe40003f04070 */
[----:B------:R-:W3:Y:S01]  /*1d7c0*/  S2R R21, SR_TID.X ;  /* 0x0000000000157919 */ /* 0x000ee20000002100 */
[----:B0-----:R-:W-:-:S05]  /*1d7d0*/  IMAD.U32 R2, RZ, RZ, UR38 ;  /* 0x00000026ff027e24 */ /* 0x001fca000f8e00ff */
[----:B------:R-:W-:-:S05]  /*1d7e0*/  ISETP.NE.AND P2, PT, R2, 0x3, PT ;  /* 0x000000030200780c */ /* 0x000fca0003f45270 */
[----:B------:R-:W-:-:S04]  /*1d7f0*/  @P0 LOP3.LUT R23, R23, 0x20, RZ, 0xfc, !PT ;  /* 0x0000002017170812 */ /* 0x000fc800078efcff */
[----:B------:R-:W-:Y:S01]  /*1d800*/  LOP3.LUT R23, R23, 0xfffff7ff, RZ, 0xc0, !PT ;  /* 0xfffff7ff17177812 */ /* 0x000fe200078ec0ff */
[----:B---3--:R-:W-:-:S05]  /*1d810*/  IMAD.SHL.U32 R21, R21, 0x8, RZ ;  /* 0x0000000815157824 */ /* 0x008fca00078e00ff */
[----:B------:R-:W-:-:S04]  /*1d820*/  LOP3.LUT R21, R21, 0x38, RZ, 0xc0, !PT ;  /* 0x0000003815157812 */ /* 0x000fc800078ec0ff */
[----:B------:R-:W-:-:S04]  /*1d830*/  LOP3.LUT R12, R21, 0x40, RZ, 0xfc, !PT ;  /* 0x00000040150c7812 */ /* 0x000fc800078efcff */
[----:B------:R-:W-:Y:S02]  /*1d840*/  ISETP.GE.AND P4, PT, R12, UR4, PT ;  /* 0x000000040c007c0c */ /* 0x000fe4000bf86270 */
[----:B------:R-:W-:Y:S01]  /*1d850*/  @P2 LOP3.LUT R23, R23, 0x800, RZ, 0xfc, !PT ;  /* 0x0000080017172812 */ /* 0x000fe200078efcff */
[----:B------:R-:W-:Y:S01]  /*1d860*/  IMAD.MOV R4, RZ, RZ, -R7 ;  /* 0x000000ffff047224 */ /* 0x000fe200078e0a07 */
[----:B-1----:R-:W-:Y:S02]  /*1d870*/  LOP3.LUT R11, R21, 0x80, RZ, 0xfc, !PT ;  /* 0x00000080150b7812 */ /* 0x002fe400078efcff */
[----:B------:R-:W-:Y:S01]  /*1d880*/  LOP3.LUT R23, R23, 0xffffffef, RZ, 0xc0, !PT ;  /* 0xffffffef17177812 */ /* 0x000fe200078ec0ff */
[----:B------:R-:W-:Y:S01]  /*1d890*/  IMAD R3, R9, R4, R6 ;  /* 0x0000000409037224 */ /* 0x000fe200078e0206 */
[----:B------:R-:W-:Y:S02]  /*1d8a0*/  ISETP.GE.AND P3, PT, R11, UR4, PT ;  /* 0x000000040b007c0c */ /* 0x000fe4000bf66270 */
[----:B------:R-:W-:-:S03]  /*1d8b0*/  ISETP.GE.AND P0, PT, R21, UR4, PT ;  /* 0x0000000415007c0c */ /* 0x000fc6000bf06270 */
[----:B------:R-:W-:Y:S01]  /*1d8c0*/  @P4 LOP3.LUT R23, R23, 0x10, RZ, 0xfc, !PT ;  /* 0x0000001017174812 */ /* 0x000fe200078efcff */
[----:B------:R-:W-:Y:S03]  /*1d8d0*/  STL [R1+0x4], R3 ;  /* 0x0000040301007387 */ /* 0x000fe60000100800 */
[----:B------:R-:W-:-:S04]  /*1d8e0*/  LOP3.LUT R23, R23, 0xfffffffe, RZ, 0xc0, !PT ;  /* 0xfffffffe17177812 */ /* 0x000fc800078ec0ff */
[----:B------:R-:W-:-:S04]  /*1d8f0*/  LOP3.LUT R23, R23, 0xfffffff7, RZ, 0xc0, !PT ;  /* 0xfffffff717177812 */ /* 0x000fc800078ec0ff */
[----:B------:R-:W-:Y:S01]  /*1d900*/  @P3 LOP3.LUT R23, R23, 0x8, RZ, 0xfc, !PT ;  /* 0x0000000817173812 */ /* 0x000fe200078efcff */
[----:B------:R-:W-:-:S03]  /*1d910*/  UMOV UR5, 0xffffffff ;  /* 0xffffffff00057882 */ /* 0x000fc60000000000 */
[----:B------:R-:W-:-:S04]  /*1d920*/  @P0 LOP3.LUT R23, R23, 0x1, RZ, 0xfc, !PT ;  /* 0x0000000117170812 */ /* 0x000fc800078efcff */
[----:B------:R-:W-:Y:S01]  /*1d930*/  LOP3.LUT R23, R23, 0xfffffffb, RZ, 0xc0, !PT ;  /* 0xfffffffb17177812 */ /* 0x000fe200078ec0ff */
[----:B--2---:R0:W-:Y:S02]  /*1d940*/  STL [R1], R10 ;  /* 0x0000000a01007387 */ /* 0x0041e40000100800 */
[----:B0-----:R-:W-:-:S04]  /*1d950*/  LOP3.LUT R10, R21, 0xc0, RZ, 0xfc, !PT ;  /* 0x000000c0150a7812 */ /* 0x001fc800078efcff */
[----:B------:R-:W-:-:S13]  /*1d960*/  ISETP.GE.AND P1, PT, R10, UR4, PT ;  /* 0x000000040a007c0c */ /* 0x000fda000bf26270 */
[----:B------:R-:W-:Y:S01]  /*1d970*/  @P1 LOP3.LUT R23, R23, 0x4, RZ, 0xfc, !PT ;  /* 0x0000000417171812 */ /* 0x000fe200078efcff */
[----:B------:R-:W-:Y:S06]  /*1d980*/  BRA.DIV UR5, `(.L_x_6251) ;  /* 0x0000006e05787947 */ /* 0x000fec000b800000 */
.L_x_6423:
[----:B------:R-:W-:-:S05]  /*1d990*/  SEL R2, RZ, 0x1, P0 ;  /* 0x00000001ff027807 */ /* 0x000fca0000000000 */
[----:B------:R0:W-:Y:S01]  /*1d9a0*/  STL [R1+0x54], R2 ;  /* 0x0000540201007387 */ /* 0x0001e20000100800 */
[----:B------:R-:W-:Y:S05]  /*1d9b0*/  @!P2 BRA `(.L_x_6252) ;  /* 0x000000000004a947 */ /* 0x000fea0003800000 */
[----:B------:R-:W-:Y:S01]  /*1d9c0*/  BPT.TRAP 0x1 ;  /* 0x000000040000795c */ /* 0x000fe20000300000 */
.L_x_6252:
[----:B------:R-:W-:Y:S01]  /*1d9d0*/  IMAD R31, R0, -0x60, R20 ;  /* 0xffffffa0001f7824 */ /* 0x000fe200078e0214 */
[----:B------:R-:W-:Y:S01]  /*1d9e0*/  SHF.L.U32 R0, R27, 0x1f, RZ ;  /* 0x0000001f1b007819 */ /* 0x000fe200000006ff */
[----:B------:R-:W-:Y:S01]  /*1d9f0*/  IMAD R30, R25, 0x8, R22 ;  /* 0x00000008191e7824 */ /* 0x000fe200078e0216 */
[----:B------:R-:W-:Y:S03]  /*1da00*/  BSSY B0, `(.L_x_6253) ;  /* 0x0000003000007945 */ /* 0x000fe60003800000 */
[----:B------:R-:W1:Y:S02]  /*1da10*/  SYNCS.PHASECHK.TRANS64.TRYWAIT P0, [R30+URZ+0x32440], R0 ;  /* 0x032440001e0075a7 */ /* 0x000e64000800017f */
[----:B-1----:R-:W-:Y:S05]  /*1da20*/  @!P0 BRA `(.L_x_6254) ;  /* 0x0000006c00848947 */ /* 0x002fea0003800000 */
.L_x_6424:
[----:B------:R-:W-:Y:S05]  /*1da30*/  BSYNC B0 ;  /* 0x0000000000007941 */ /* 0x000fea0003800000 */
.L_x_6253:
[----:B0-----:R-:W1:Y:S01]  /*1da40*/  LDL R2, [R1+0x4] ;  /* 0x0000040001027983 */ /* 0x001e620000100800 */
[----:B------:R-:W-:Y:S01]  /*1da50*/  ULDC.64 UR4, c[0x0][0x300] ;  /* 0x0000c00000047ab9 */ /* 0x000fe20000000a00 */
[----:B------:R-:W-:Y:S02]  /*1da60*/  ULDC.64 UR6, c[0x0][0x2e8] ;  /* 0x0000ba0000067ab9 */ /* 0x000fe40000000a00 */
[----:B------:R-:W2:Y:S01]  /*1da70*/  LDL R4, [R1] ;  /* 0x0000000001047983 */ /* 0x000ea20000100800 */
[----:B------:R-:W-:Y:S01]  /*1da80*/  LOP3.LUT R23, R23, 0xfffffffd, RZ, 0xc0, !PT ;  /* 0xfffffffd17177812 */ /* 0x000fe200078ec0ff */
[----:B------:R-:W0:Y:S02]  /*1da90*/  S2R R7, SR_TID.X ;  /* 0x0000000000077919 */ /* 0x000e240000002100 */
[----:B0-----:R-:W-:-:S05]  /*1daa0*/  IMAD.SHL.U32 R7, R7, 0x8, RZ ;  /* 0x0000000807077824 */ /* 0x001fca00078e00ff */
        /* <DEDUP_REMOVED lines=14> */
[----:B------:R-:W0:Y:S02]  /*1db90*/  S2R R4, SR_TID.X ;  /* 0x0000000000047919 */ /* 0x000e240000002100 */
[----:B------:R-:W-:Y:S02]  /*1dba0*/  IMAD.IADD R3, R3, 0x1, R0 ;  /* 0x0000000103037824 */ /* 0x000fe400078e0200 */
[----:B------:R-:W-:Y:S01]  /*1dbb0*/  IMAD.WIDE.U32 R2, R18, UR4, R2 ;  /* 0x0000000412027c25 */ /* 0x000fe2000f8e0002 */
[----:B------:R-:W-:Y:S02]  /*1dbc0*/  ULDC UR4, c[0x0][0x2f4] ;  /* 0x0000bd0000047ab9 */ /* 0x000fe40000000800 */
[----:B------:R-:W-:Y:S02]  /*1dbd0*/  ISETP.GE.AND P2, PT, R7, UR4, PT ;  /* 0x0000000407007c0c */ /* 0x000fe4000bf46270 */
[----:B------:R-:W-:-:S11]  /*1dbe0*/  LEA R0, P0, R2, UR6, 0x1 ;  /* 0x0000000602007c11 */ /* 0x000fd6000f8008ff */
[----:B------:R-:W-:Y:S02]  /*1dbf0*/  @P2 LOP3.LUT R23, R23, 0x2, RZ, 0xfc, !PT ;  /* 0x0000000217172812 */ /* 0x000fe400078efcff */
[----:B0-----:R-:W-:-:S04]  /*1dc00*/  LOP3.LUT R4, R4, 0x7f, RZ, 0xc0, !PT ;  /* 0x0000007f04047812 */ /* 0x001fc800078ec0ff */
[----:B-1----:R-:W-:Y:S01]  /*1dc10*/  SHF.R.U32.HI R5, RZ, 0x3, R4 ;  /* 0x00000003ff057819 */ /* 0x002fe20000011604 */
        /* <DEDUP_REMOVED lines=19> */
[----:B------:R-:W-:Y:S01]  /*1dd50*/  @P0 LEA R6, R5, R22, 0x1 ;  /* 0x0000001605060211 */ /* 0x000fe200078e08ff */
        /* <DEDUP_REMOVED lines=39> */
.L_x_6438:
        /* <DEDUP_REMOVED lines=10> */
.L_x_6256:
        /* <DEDUP_REMOVED lines=11> */
.L_x_6257:
        /* <DEDUP_REMOVED lines=8> */
[----:B0-----:R-:W-:-:S05]  /*1e1a0*/  SEL R3, R36, RZ, !P0 ;  /* 0x000000ff24037207 */ /* 0x001fca0004000000 */
[----:B------:R0:W-:Y:S01]  /*1e1b0*/  STL [R1+0xc], R3 ;  /* 0x00000c0301007387 */ /* 0x0001e20000100800 */
        /* <DEDUP_REMOVED lines=23> */
.L_x_6259:
[----:B------:R-:W-:Y:S05]  /*1e330*/  BSYNC B6 ;  /* 0x0000000000067941 */ /* 0x000fea0003800000 */
.L_x_6258:
[----:B------:R-:W2:Y:S01]  /*1e340*/  LDL R21, [R1+0x20] ;  /* 0x0000200001157983 */ /* 0x000ea20000100800 */
[----:B------:R-:W3:Y:S01]  /*1e350*/  LDC R6, c[0x0][0x448] ;  /* 0x00011200ff067b82 */ /* 0x000ee20000000800 */
[----:B------:R-:W-:Y:S02]  /*1e360*/  ULDC.64 UR4, c[0x0][0x298] ;  /* 0x0000a60000047ab9 */ /* 0x000fe40000000a00 */
[----:B------:R-:W4:Y:S04]  /*1e370*/  LDL R20, [R1+0x2c] ;  /* 0x00002c0001147983 */ /* 0x000f280000100800 */
[----:B------:R1:W5:Y:S01]  /*1e380*/  LDL R9, [R1+0x8] ;  /* 0x0000080001097983 */ /* 0x0003620000100800 */
[----:B0-----:R-:W0:Y:S01]  /*1e390*/  S2R R2, SR_TID.X ;  /* 0x0000000000027919 */ /* 0x001e220000002100 */
[----:B------:R-:W1:Y:S01]  /*1e3a0*/  S2R R0, SR_TID.X ;  /* 0x0000000000007919 */ /* 0x000e620000002100 */
[----:B---3--:R-:W-:-:S13]  /*1e3b0*/  ISETP.NE.AND P0, PT, R6, 0x1, PT ;  /* 0x000000010600780c */ /* 0x008fda0003f05270 */
[----:B------:R-:W3:Y:S01]  /*1e3c0*/  @P0 LDC R3, c[0x0][0x44c] ;  /* 0x00011300ff030b82 */ /* 0x000ee20000000800 */
[----:B0-----:R-:W-:-:S04]  /*1e3d0*/  LOP3.LUT R2, R2, 0x7f, RZ, 0xc0, !PT ;  /* 0x0000007f02027812 */ /* 0x001fc800078ec0ff */
[----:B------:R-:W-:Y:S01]  /*1e3e0*/  SHF.R.U32.HI R2, RZ, 0x3, R2 ;  /* 0x00000003ff027819 */ /* 0x000fe20000011602 */
[----:B--2---:R-:W-:Y:S02]  /*1e3f0*/  IMAD.MOV.U32 R4, RZ, RZ, R21 ;  /* 0x000000ffff047224 */ /* 0x004fe400078e0015 */
[----:B----4-:R-:W-:Y:S02]  /*1e400*/  IMAD.MOV.U32 R21, RZ, RZ, R20 ;  /* 0x000000ffff157224 */ /* 0x010fe400078e0014 */
[----:B------:R-:W2:Y:S01]  /*1e410*/  LDL R20, [R1+0xc] ;  /* 0x00000c0001147983 */ /* 0x000ea20000100800 */
[----:B-1----:R-:W-:Y:S02]  /*1e420*/  IMAD.SHL.U32 R0, R0, 0x10, RZ ;  /* 0x0000001000007824 */ /* 0x002fe400078e00ff */
[----:B------:R-:W-:-:S03]  /*1e430*/  IMAD R4, R4, UR4, RZ ;  /* 0x0000000404047c24 */ /* 0x000fc6000f8e02ff */
[----:B------:R-:W-:Y:S01]  /*1e440*/  LOP3.LUT R0, R2, 0x70, R0, 0xf8, !PT ;  /* 0x0000007002007812 */ /* 0x000fe200078ef800 */
[----:B------:R-:W-:Y:S01]  /*1e450*/  IMAD R4, R37, UR5, R4 ;  /* 0x0000000525047c24 */ /* 0x000fe2000f8e0204 */
[----:B------:R-:W0:Y:S03]  /*1e460*/  @P0 LDC R2, c[0x0][0x450] ;  /* 0x00011400ff020b82 */ /* 0x000e260000000800 */
[----:B------:R-:W-:-:S04]  /*1e470*/  IMAD R36, R17, 0x80, R0 ;  /* 0x0000008011247824 */ /* 0x000fc800078e0200 */
[----:B---3--:R-:W-:-:S04]  /*1e480*/  @P0 IMAD.HI.U32 R3, R36, R3, RZ ;  /* 0x0000000324030227 */ /* 0x008fc800078e00ff */
[----:B------:R-:W-:Y:S01]  /*1e490*/  IMAD.MOV.U32 R0, RZ, RZ, R36 ;  /* 0x000000ffff007224 */ /* 0x000fe200078e0024 */
[----:B0-----:R-:W-:Y:S01]  /*1e4a0*/  @P0 SHF.R.U32.HI R0, RZ, R2, R3 ;  /* 0x00000002ff000219 */ /* 0x001fe20000011603 */
[----:B------:R-:W-:Y:S01]  /*1e4b0*/  IMAD.WIDE.U32 R2, R37, UR4, RZ ;  /* 0x0000000425027c25 */ /* 0x000fe2000f8e00ff */
[----:B------:R-:W-:-:S03]  /*1e4c0*/  ULDC.64 UR4, c[0x0][0x2d8] ;  /* 0x0000b60000047ab9 */ /* 0x000fc60000000a00 */
[----:B------:R-:W-:Y:S02]  /*1e4d0*/  IMAD.IADD R3, R3, 0x1, R4 ;  /* 0x0000000103037824 */ /* 0x000fe400078e0204 */
[----:B------:R-:W-:-:S04]  /*1e4e0*/  IMAD.WIDE.U32 R2, R18, UR4, R2 ;  /* 0x0000000412027c25 */ /* 0x000fc8000f8e0002 */
[----:B------:R-:W-:Y:S01]  /*1e4f0*/  IMAD R3, R18, UR5, R3 ;  /* 0x0000000512037c24 */ /* 0x000fe2000f8e0203 */
[----:B------:R-:W-:Y:S02]  /*1e500*/  ULDC.64 UR4, c[0x0][0x2e0] ;  /* 0x0000b80000047ab9 */ /* 0x000fe40000000a00 */
[----:B------:R-:W-:Y:S01]  /*1e510*/  IMAD R4, R21, UR4, RZ ;  /* 0x0000000415047c24 */ /* 0x000fe2000f8e02ff */
[----:B------:R-:W0:Y:S02]  /*1e520*/  S2R R7, SR_TID.X ;  /* 0x0000000000077919 */ /* 0x000e240000002100 */
[----:B0-----:R-:W-:-:S04]  /*1e530*/  SHF.L.U32 R7, R7, 0x3, RZ ;  /* 0x0000000307077819 */ /* 0x001fc800000006ff */
[----:B------:R-:W-:Y:S01]  /*1e540*/  LOP3.LUT R7, R7, 0x38, RZ, 0xc0, !PT ;  /* 0x0000003807077812 */ /* 0x000fe200078ec0ff */
[C---:B--2---:R-:W-:Y:S02]  /*1e550*/  IMAD R4, R20.reuse, UR5, R4 ;  /* 0x0000000514047c24 */ /* 0x044fe4000f8e0204 */
[----:B------:R-:W-:Y:S01]  /*1e560*/  IMAD.WIDE.U32 R2, R20, UR4, R2 ;  /* 0x0000000414027c25 */ /* 0x000fe2000f8e0002 */
        /* <DEDUP_REMOVED lines=105> */
.L_x_6455:
        /* <DEDUP_REMOVED lines=11> */
.L_x_6261:
        /* <DEDUP_REMOVED lines=28> */
.L_x_6263:
[----:B------:R-:W-:Y:S05]  /*1ee70*/  BSYNC B6 ;  /* 0x0000000000067941 */ /* 0x000fea0003800000 */
.L_x_6262:
        /* <DEDUP_REMOVED lines=29> */
[C---:B------:R-:W-:Y:S01]  /*1f050*/  IADD3 R0, -R4.reuse, RZ, RZ ;  /* 0x000000ff04007210 */ /* 0x040fe20007ffe1ff */
[----:B------:R-:W-:Y:S01]  /*1f060*/  IMAD.WIDE.U32 R2, R4, UR4, R2 ;  /* 0x0000000404027c25 */ /* 0x000fe2000f8e0002 */
[----:B------:R-:W-:Y:S02]  /*1f070*/  SHF.R.S32.HI R5, RZ, 0x1f, R4 ;  /* 0x0000001fff057819 */ /* 0x000fe40000011404 */
[----:B------:R-:W-:Y:S01]  /*1f080*/  LOP3.LUT R20, R20, 0x38, RZ, 0xc0, !PT ;  /* 0x0000003814147812 */ /* 0x000fe200078ec0ff */
[----:B------:R-:W-:Y:S02]  /*1f090*/  IMAD R0, R6, R0, R36 ;  /* 0x0000000006007224 */ /* 0x000fe400078e0224 */
[----:B------:R-:W-:Y:S01]  /*1f0a0*/  IMAD R5, R5, UR4, RZ ;  /* 0x0000000405057c24 */ /* 0x000fe2000f8e02ff */
[C---:B------:R-:W-:Y:S02]  /*1f0b0*/  LOP3.LUT R10, R20.reuse, 0x40, RZ, 0xfc, !PT ;  /* 0x00000040140a7812 */ /* 0x040fe400078efcff */
[----:B------:R-:W-:Y:S01]  /*1f0c0*/  LOP3.LUT R9, R20, 0x80, RZ, 0xfc, !PT ;  /* 0x0000008014097812 */ /* 0x000fe200078efcff */
[----:B------:R-:W-:Y:S01]  /*1f0d0*/  IMAD R5, R4, UR5, R5 ;  /* 0x0000000504057c24 */ /* 0x000fe2000f8e0205 */
[----:B------:R-:W-:Y:S01]  /*1f0e0*/  SHF.R.S32.HI R4, RZ, 0x1f, R0 ;  /* 0x0000001fff047819 */ /* 0x000fe20000011400 */
[----:B------:R-:W-:Y:S01]  /*1f0f0*/  ULDC.64 UR4, c[0x0][0x3c8] ;  /* 0x0000f20000047ab9 */ /* 0x000fe20000000a00 */
[----:B------:R-:W-:Y:S01]  /*1f100*/  LOP3.LUT R8, R20, 0xc0, RZ, 0xfc, !PT ;  /* 0x000000c014087812 */ /* 0x000fe200078efcff */
[----:B------:R-:W-:-:S02]  /*1f110*/  IMAD.IADD R3, R3, 0x1, R5 ;  /* 0x0000000103037824 */ /* 0x000fc400078e0205 */
        /* <DEDUP_REMOVED lines=92> */
.L_x_6473:
        /* <DEDUP_REMOVED lines=13> */
.L_x_6266:
[----:B------:R-:W-:Y:S05]  /*1f7b0*/  BSYNC B0 ;  /* 0x0000000000007941 */ /* 0x000fea0003800000 */
.L_x_6265:
[----:B------:R-:W-:Y:S01]  /*1f7c0*/  NOP ;  /* 0x0000000000007918 */ /* 0x000fe20000000000 */
[----:B------:R-:W-:-:S13]  /*1f7d0*/  PLOP3.LUT P0, PT, PT, PT, PT, 0x80, 0x0 ;  /* 0x000000000000781c */ /* 0x000fda0003f0f070 */
.L_x_6267:
        /* <DEDUP_REMOVED lines=18> */
.L_x_6474:
[----:B------:R-:W-:Y:S05]  /*1f900*/  BSYNC B0 ;  /* 0x0000000000007941 */ /* 0x000fea0003800000 */
.L_x_6268:
[----:B------:R-:W-:-:S05]  /*1f910*/  IMAD.U32 R0, RZ, RZ, UR38 ;  /* 0x00000026ff007e24 */ /* 0x000fca000f8e00ff */
[----:B------:R-:W-:-:S13]  /*1f920*/  ISETP.NE.AND P0, PT, R0, 0x3, PT ;  /* 0x000000030000780c */ /* 0x000fda0003f05270 */
[----:B------:R-:W-:Y:S05]  /*1f930*/  @!P0 BRA `(.L_x_6270) ;  /* 0x0000000000048947 */ /* 0x000fea0003800000 */
[----:B------:R-:W-:Y:S01]  /*1f940*/  BPT.TRAP 0x1 ;  /* 0x000000040000795c */ /* 0x000fe20000300000 */
.L_x_6270:
[----:B0-----:R-:W-:Y:S01]  /*1f950*/  SHF.L.U32 R3, R27, 0x1f, RZ ;  /* 0x0000001f1b037819 */ /* 0x001fe200000006ff */
[----:B------:R-:W-:Y:S03]  /*1f960*/  BSSY B0, `(.L_x_6271) ;  /* 0x0000003000007945 */ /* 0x000fe60003800000 */
[----:B------:R-:W0:Y:S02]  /*1f970*/  SYNCS.PHASECHK.TRANS64.TRYWAIT P0, [R30+URZ+0x32460], R3 ;  /* 0x032460031e0075a7 */ /* 0x000e24000800017f */
[----:B0-----:R-:W-:Y:S05]  /*1f980*/  @!P0 BRA `(.L_x_6272) ;  /* 0x0000006c00e48947 */ /* 0x001fea0003800000 */
.L_x_6475:
[----:B------:R-:W-:Y:S05]  /*1f990*/  BSYNC B0 ;  /* 0x0000000000007941 */ /* 0x000fea0003800000 */
.L_x_6271:
[----:B------:R-:W3:Y:S01]  /*1f9a0*/  LDL.LU R0, [R1+0x3c] ;  /* 0x00003c0001007983 */ /* 0x000ee20000300800 */
[----:B------:R-:W-:Y:S01]  /*1f9b0*/  ULDC.64 UR4, c[0x0][0x328] ;  /* 0x0000ca0000047ab9 */ /* 0x000fe20000000a00 */
[----:B------:R-:W-:Y:S02]  /*1f9c0*/  ULDC.64 UR6, c[0x0][0x318] ;  /* 0x0000c60000067ab9 */ /* 0x000fe40000000a00 */
[----:B------:R-:W4:Y:S04]  /*1f9d0*/  LDL.LU R2, [R1+0x4] ;  /* 0x0000040001027983 */ /* 0x000f280000300800 */
[----:B------:R-:W5:Y:S04]  /*1f9e0*/  LDL.LU R7, [R1+0x40] ;  /* 0x0000400001077983 */ /* 0x000f680000300800 */
[----:B--2---:R-:W2:Y:S04]  /*1f9f0*/  LDL.LU R6, [R1] ;  /* 0x0000000001067983 */ /* 0x004ea80000300800 */
[----:B------:R-:W2:Y:S01]  /*1fa00*/  LDL.LU R4, [R1+0x54] ;  /* 0x0000540001047983 */ /* 0x000ea20000300800 */
[----:B------:R-:W-:-:S02]  /*1fa10*/  LOP3.LUT P3, RZ, R23, 0x10, RZ, 0xc0, !PT ;  /* 0x0000001017ff7812 */ /* 0x000fc4000786c0ff */
[C---:B------:R-:W-:Y:S02]  /*1fa20*/  LOP3.LUT P2, RZ, R23.reuse, 0x8, RZ, 0xc0, !PT ;  /* 0x0000000817ff7812 */ /* 0x040fe4000784c0ff */
[C---:B------:R-:W-:Y:S02]  /*1fa30*/  LOP3.LUT P1, RZ, R23.reuse, 0x4, RZ, 0xc0, !PT ;  /* 0x0000000417ff7812 */ /* 0x040fe4000782c0ff */
[----:B------:R-:W-:Y:S01]  /*1fa40*/  LOP3.LUT P4, RZ, R23, 0x1, RZ, 0xc0, !PT ;  /* 0x0000000117ff7812 */ /* 0x000fe2000788c0ff */
[----:B---3--:R-:W-:-:S04]  /*1fa50*/  IMAD R0, R0, UR4, RZ ;  /* 0x0000000400007c24 */ /* 0x008fc8000f8e02ff */
[C---:B----4-:R-:W-:Y:S02]  /*1fa60*/  IMAD R5, R2.reuse, UR5, R0 ;  /* 0x0000000502057c24 */ /* 0x050fe4000f8e0200 */
[----:B0-----:R-:W-:Y:S01]  /*1fa70*/  IMAD.WIDE.U32 R2, R2, UR4, RZ ;  /* 0x0000000402027c25 */ /* 0x001fe2000f8e00ff */
[----:B------:R-:W-:-:S03]  /*1fa80*/  ULDC.64 UR4, c[0x0][0x338] ;  /* 0x0000ce0000047ab9 */ /* 0x000fc60000000a00 */
[----:B------:R-:W-:Y:S02]  /*1fa90*/  IMAD.IADD R3, R3, 0x1, R5 ;  /* 0x0000000103037824 */ /* 0x000fe400078e0205 */
[----:B-----5:R-:W-:Y:S01]  /*1faa0*/  IMAD R0, R7, UR4, RZ ;  /* 0x0000000407007c24 */ /* 0x020fe2000f8e02ff */
        /* <DEDUP_REMOVED lines=12> */
[----:B------:R-:W-:Y:S01]  /*1fb70*/  IADD3 R0, R3, R0, R4 ;  /* 0x0000000003007210 */ /* 0x000fe20007ffe004 */
        /* <DEDUP_REMOVED lines=73> */
.L_x_6489:
        /* <DEDUP_REMOVED lines=15> */
.L_x_6274:
[----:B------:R-:W-:Y:S02]  /*20100*/  PLOP3.LUT P1, PT, P1, P0, PT, 0xa2, 0x0 ;  /* 0x000000000000781c */ /* 0x000fe40000f21472 */
[----:B------:R-:W-:-:S08]  /*20110*/  @P0 R2UR P1, UR4, R30 ;  /* 0x000000001e0402ca */ /* 0x000fd00000020000 */
[----:B------:R-:W-:-:S05]  /*20120*/  @P0 PLOP3.LUT P0, PT, P1, PT, PT, 0x80, 0x0 ;  /* 0x000000000000081c */ /* 0x000fca0000f0f070 */
[----:B------:R-:W-:Y:S01]  /*20130*/  @!P1 SYNCS.ARRIVE.TRANS64.RED.A0T1 RZ, [UR4+0x32450], RZ ;  /* 0x032450ffffff99a7 */ /* 0x000fe20008200404 */
[----:B------:R-:W-:Y:S07]  /*20140*/  @!P1 ARRIVES.LDGSTSBAR.64.TRANSCNT [UR4+0x32450] ;  /* 0x03245000ff0099b0 */ /* 0x000fee0008000a84 */
[----:B------:R-:W-:Y:S05]  /*20150*/  @P0 BRA.U.ANY `(.L_x_6274) ;  /* 0xfffffffd00e80947 */ /* 0x000fea000393ffff */
[----:B------:R-:W-:Y:S01]  /*20160*/  NOP ;  /* 0x0000000000007918 */ /* 0x000fe20000000000 */
[----:B0-----:R-:W-:-:S04]  /*20170*/  MOV R2, UR38 ;  /* 0x0000002600027c02 */ /* 0x001fc80008000f00 */
[----:B------:R-:W-:-:S13]  /*20180*/  ISETP.NE.AND P2, PT, R2, 0x3, PT ;  /* 0x000000030200780c */ /* 0x000fda0003f45270 */
[----:B------:R-:W-:Y:S05]  /*20190*/  @!P2 BRA `(.L_x_6275) ;  /* 0x000000000004a947 */ /* 0x000fea0003800000 */
[----:B------:R-:W-:Y:S01]  /*201a0*/  BPT.TRAP 0x1 ;  /* 0x000000040000795c */ /* 0x000fe20000300000 */
.L_x_6275:
[----:B------:R-:W2:Y:S01]  /*201b0*/  LDL.LU R2, [R1+0x38] ;  /* 0x0000380001027983 */ /* 0x000ea20000300800 */
[----:B------:R0:W-:Y:S01]  /*201c0*/  SYNCS.ARRIVE.TRANS64.A1T0 RZ, [R30+URZ+0x32450], RZ ;  /* 0x032450ff1eff79a7 */ /* 0x0001e2000810003f */
[----:B------:R-:W-:Y:S01]  /*201d0*/  BSSY B0, `(.L_x_6276) ;  /* 0x00000dc000007945 */ /* 0x000fe20003800000 */
[----:B--2---:R-:W-:-:S05]  /*201e0*/  VIADD R10, R2, 0xfffffffe ;  /* 0xfffffffe020a7836 */ /* 0x004fca0000000000 */
[----:B------:R-:W-:-:S13]  /*201f0*/  ISETP.GE.AND P0, PT, R10, R33, PT ;  /* 0x000000210a00720c */ /* 0x000fda0003f06270 */
[----:B0-----:R-:W-:Y:S05]  /*20200*/  @!P0 BRA `(.L_x_6277) ;  /* 0x0000000c00608947 */ /* 0x001fea0003800000 */
.L_x_6290:
        /* <DEDUP_REMOVED lines=43> */
.L_x_6278:
[----:B------:R-:W-:Y:S01]  /*204c0*/  IMAD R6, R25, 0x8, R22 ;  /* 0x0000000819067824 */ /* 0x000fe200078e0216 */
[----:B------:R-:W-:Y:S01]  /*204d0*/  SHF.L.U32 R21, R27, 0x1f, RZ ;  /* 0x0000001f1b157819 */ /* 0x000fe200000006ff */
[----:B------:R-:W-:Y:S01]  /*204e0*/  BSSY B1, `(.L_x_6279) ;  /* 0x0000004000017945 */ /* 0x000fe20003800000 */
[----:B------:R-:W-:Y:S02]  /*204f0*/  SHF.R.S32.HI R17, RZ, 0x1f, R5 ;  /* 0x0000001fff117819 */ /* 0x000fe40000011405 */
[----:B------:R-:W0:Y:S02]  /*20500*/  SYNCS.PHASECHK.TRANS64.TRYWAIT P0, [R6+URZ+0x32440], R21 ;  /* 0x03244015060075a7 */ /* 0x000e24000800017f */
[----:B0-----:R-:W-:Y:S05]  /*20510*/  @!P0 BRA `(.L_x_6280) ;  /* 0x0000006c00548947 */ /* 0x001fea0003800000 */
.L_x_6490:
[----:B------:R-:W-:Y:S05]  /*20520*/  BSYNC B1 ;  /* 0x0000000000017941 */ /* 0x000fea0003800000 */
.L_x_6279:
        /* <DEDUP_REMOVED lines=50> */
.L_x_6504:
        /* <DEDUP_REMOVED lines=8> */
.L_x_6282:
        /* <DEDUP_REMOVED lines=11> */
.L_x_6283:
[----:B------:R2:W-:Y:S01]  /*20980*/  SYNCS.ARRIVE.TRANS64.A1T0 RZ, [R6+URZ+0x32430], RZ ;  /* 0x032430ff06ff79a7 */ /* 0x0005e2000810003f */
[----:B------:R-:W-:Y:S05]  /*20990*/  @!P3 BRA `(.L_x_6284) ;  /* 0x000000000004b947 */ /* 0x000fea0003800000 */
[----:B------:R-:W-:Y:S01]  /*209a0*/  BPT.TRAP 0x1 ;  /* 0x000000040000795c */ /* 0x000fe20000300000 */
.L_x_6284:
[----:B------:R-:W3:Y:S01]  /*209b0*/  SYNCS.PHASECHK.TRANS64.TRYWAIT P0, [R6+URZ+0x32460], R21 ;  /* 0x03246015060075a7 */ /* 0x000ee2000800017f */
[----:B------:R-:W-:Y:S04]  /*209c0*/  BSSY B1, `(.L_x_6285) ;  /* 0x0000002000017945 */ /* 0x000fe80003800000 */
[----:B---3--:R-:W-:Y:S05]  /*209d0*/  @!P0 BRA `(.L_x_6286) ;  /* 0x0000006c00dc8947 */ /* 0x008fea0003800000 */
.L_x_6505:
[----:B------:R-:W-:Y:S05]  /*209e0*/  BSYNC B1 ;  /* 0x0000000000017941 */ /* 0x000fea0003800000 */
.L_x_6285:
[----:B------:R-:W-:Y:S01]  /*209f0*/  ULDC.64 UR4, c[0x0][0x328] ;  /* 0x0000ca0000047ab9 */ /* 0x000fe20000000a00 */
[----:B------:R-:W-:Y:S01]  /*20a00*/  ULDC.64 UR6, c[0x0][0x318] ;  /* 0x0000c60000067ab9 */ /* 0x000fe20000000a00 */
[----:B------:R-:W-:Y:S01]  /*20a10*/  IMAD R2, R17, UR4, RZ ;  /* 0x0000000411027c24 */ /* 0x000fe2000f8e02ff */
[----:B------:R-:W-:Y:S01]  /*20a20*/  LOP3.LUT P5, RZ, R23, 0x1, RZ, 0xc0, !PT ;  /* 0x0000000117ff7812 */ /* 0x000fe200078ac0ff */
[----:B-1----:R-:W-:Y:S01]  /*20a30*/  IMAD R8, R25, 0x6000, R32 ;  /* 0x0000600019087824 */ /* 0x002fe200078e0220 */
        /* <DEDUP_REMOVED lines=48> */
[----:B-1----:R-:W-:-:S03]  /*20d40*/  IADD3.X R5, RZ, R5, RZ, P0, !PT ;  /* 0x00000005ff057210 */ /* 0x002fc600007fe4ff */
        /* <DEDUP_REMOVED lines=12> */
.L_x_6519:
        /* <DEDUP_REMOVED lines=11> */
.L_x_6288:
        /* <DEDUP_REMOVED lines=11> */
.L_x_6289:
[----:B------:R0:W-:Y:S01]  /*20f70*/  SYNCS.ARRIVE.TRANS64.A1T0 RZ, [R6+URZ+0x32450], RZ ;  /* 0x032450ff06ff79a7 */ /* 0x0001e2000810003f */
[----:B------:R-:W-:Y:S05]  /*20f80*/  @P2 BRA `(.L_x_6290) ;  /* 0xfffffff000a02947 */ /* 0x000fea000383ffff */
.L_x_6277:
[----:B------:R-:W-:Y:S05]  /*20f90*/  BSYNC B0 ;  /* 0x0000000000007941 */ /* 0x000fea0003800000 */
.L_x_6276:
        /* <DEDUP_REMOVED lines=20> */
.L_x_6292:
[----:B------:R-:W-:Y:S05]  /*210e0*/  BSYNC B0 ;  /* 0x0000000000007941 */ /* 0x000fea0003800000 */
.L_x_6291:
[----:B------:R-:W-:Y:S02]  /*210f0*/  LOP3.LUT R27, R27, R0, RZ, 0x3c, !PT ;  /* 0x000000001b1b7212 */ /* 0x000fe400078e3cff */
[----:B------:R-:W-:-:S07]  /*21100*/  SEL R25, R25, RZ, P0 ;  /* 0x000000ff19197207 */ /* 0x000fce0000000000 */
.L_x_6245:
[----:B------:R-:W-:Y:S05]  /*21110*/  BSYNC B7 ;  /* 0x0000000000077941 */ /* 0x000fea0003800000 */
.L_x_6243:
        /* <DEDUP_REMOVED lines=8> */
[----:B------:R0:W4:Y:S01]  /*211a0*/  LDS.128 R16, [R22+0x324d0] ;  /* 0x0324d00016107984 */ /* 0x0001220000000c00 */
[----:B------:R-:W-:Y:S06]  /*211b0*/  BAR.ARV 0x4, 0x180 ;  /* 0x0106000000007b1d */ /* 0x000fec0000002000 */
[----:B------:R-:W-:Y:S05]  /*211c0*/  BRA `(.L_x_6294) ;  /* 0x0000000c00d47947 */ /* 0x000fea0003800000 */
.L_x_6293:
[----:B0-----:R-:W0:Y:S01]  /*211d0*/  S2R R8, SR_TID.X ;  /* 0x0000000000087919 */ /* 0x001e220000002100 */
        /* <DEDUP_REMOVED lines=10> */
[----:B--23--:R4:W2:Y:S02]  /*21280*/  @!P1 LDG.E R6, desc[UR40][R2.64] ;  /* 0x0000002802069981 */ /* 0x00c8a4000c1e1900 */
[----:B----4-:R-:W-:-:S05]  /*21290*/  @!P1 IMAD.WIDE R2, R7, 0x4, R4 ;  /* 0x0000000407029825 */ /* 0x010fca00078e0204 */
        /* <DEDUP_REMOVED lines=30> */
.L_x_6529:
[----:B------:R-:W-:Y:S02]  /*21480*/  ULDC UR4, c[0x0][0xd38] ;  /* 0x00034e0000047ab9 */ /* 0x000fe40000000800 */
[----:B------:R-:W-:-:S04]  /*21490*/  IMAD.U32 R5, RZ, RZ, UR4 ;  /* 0x00000004ff057e24 */ /* 0x000fc8000f8e00ff */
[----:B--2---:R-:W-:-:S04]  /*214a0*/  IMAD R14, R14, R5, RZ ;  /* 0x000000050e0e7224 */ /* 0x004fc800078e02ff */
[----:B------:R-:W-:-:S05]  /*214b0*/  IMAD.IADD R7, R7, 0x1, R14 ;  /* 0x0000000107077824 */ /* 0x000fca00078e020e */
[----:B------:R-:W-:-:S13]  /*214c0*/  ISETP.GT.AND P6, PT, R7, R0, PT ;  /* 0x000000000700720c */ /* 0x000fda0003fc4270 */
[----:B------:R-:W-:Y:S05]  /*214d0*/  @P6 BRA `(.L_x_6296) ;  /* 0x0000000000a46947 */ /* 0x000fea0003800000 */
.L_x_6299:
        /* <DEDUP_REMOVED lines=35> */
.L_x_6537:
[----:B------:R-:W-:Y:S02]  /*21710*/  ULDC UR4, c[0x0][0xd38] ;  /* 0x00034e0000047ab9 */ /* 0x000fe40000000800 */
[----:B------:R-:W-:-:S04]  /*21720*/  IMAD.U32 R5, RZ, RZ, UR4 ;  /* 0x00000004ff057e24 */ /* 0x000fc8000f8e00ff */
[----:B--2---:R-:W-:-:S04]  /*21730*/  IMAD R14, R14, R5, RZ ;  /* 0x000000050e0e7224 */ /* 0x004fc800078e02ff */
[----:B------:R-:W-:-:S05]  /*21740*/  IMAD.IADD R7, R14, 0x1, R7 ;  /* 0x000000010e077824 */ /* 0x000fca00078e0207 */
[----:B------:R-:W-:-:S13]  /*21750*/  ISETP.GT.AND P6, PT, R7, R0, PT ;  /* 0x000000000700720c */ /* 0x000fda0003fc4270 */
[----:B------:R-:W-:Y:S05]  /*21760*/  @!P6 BRA `(.L_x_6299) ;  /* 0xfffffffc005ce947 */ /* 0x000fea000383ffff */
.L_x_6296:
[----:B------:R-:W-:Y:S01]  /*21770*/  IADD3 R7, -R14, R7, RZ ;  /* 0x000000070e077210 */ /* 0x000fe20007ffe1ff */
[----:B------:R-:W-:-:S04]  /*21780*/  UMOV UR4, 0xffffffff ;  /* 0xffffffff00047882 */ /* 0x000fc80000000000 */
        /* <DEDUP_REMOVED lines=8> */
.L_x_6542:
[----:B------:R-:W-:-:S13]  /*21810*/  ISETP.NE.AND P0, PT, R3, RZ, PT ;  /* 0x000000ff0300720c */ /* 0x000fda0003f05270 */
[----:B------:R-:W-:Y:S05]  /*21820*/  @!P0 BRA `(.L_x_6301) ;  /* 0x0000000000108947 */ /* 0x000fea0003800000 */
[----:B------:R-:W-:Y:S01]  /*21830*/  UMOV UR4, 0xffffffff ;  /* 0xffffffff00047882 */ /* 0x000fe20000000000 */
[----:B--2---:R-:W-:Y:S02]  /*21840*/  VIADD R12, R12, 0xffffffff ;  /* 0xffffffff0c0c7836 */ /* 0x004fe40000000000 */
[----:B------:R-:W-:Y:S05]  /*21850*/  BRA.DIV UR4, `(.L_x_6302) ;  /* 0x0000007204687947 */ /* 0x000fea000b800000 */
[----:B------:R2:W0:Y:S02]  /*21860*/  SHFL.IDX PT, R6, R2, R12, 0x1f ;  /* 0x00001f0c02067589 */ /* 0x00042400000e0000 */
.L_x_6301:
        /* <DEDUP_REMOVED lines=59> */
.L_x_6303:
        /* <DEDUP_REMOVED lines=25> */
[----:B------:R-:W-:-:S06]  /*21db0*/  @P0 IADD3 R2, R2, 0x1, RZ ;  /* 0x0000000102020810 */ /* 0x000fcc0007ffe0ff */
        /* <DEDUP_REMOVED lines=34> */
.L_x_6304:
[----:B------:R-:W-:-:S05]  /*21fe0*/  LOP3.LUT R2, RZ, R2, RZ, 0x33, !PT ;  /* 0x00000002ff027212 */ /* 0x000fca00078e33ff */
[----:B------:R-:W-:Y:S01]  /*21ff0*/  IMAD.IADD R17, R17, 0x1, R2 ;  /* 0x0000000111117824 */ /* 0x000fe200078e0202 */
[----:B------:R-:W-:Y:S06]  /*22000*/  BRA `(.L_x_6305) ;  /* 0x00000000001c7947 */ /* 0x000fec0003800000 */
.L_x_6297:
[----:B------:R-:W-:Y:S01]  /*22010*/  UMOV UR4, URZ ;  /* 0x0000003f00047c82 */ /* 0x000fe20008000000 */
[----:B------:R-:W-:Y:S01]  /*22020*/  UMOV UR5, URZ ;  /* 0x0000003f00057c82 */ /* 0x000fe20008000000 */
[----:B------:R-:W-:Y:S01]  /*22030*/  ULDC UR6, c[0x0][0xd3c] ;  /* 0x00034f0000067ab9 */ /* 0x000fe20000000800 */
[----:B------:R-:W-:Y:S02]  /*22040*/  IMAD.MOV.U32 R16, RZ, RZ, R0 ;  /* 0x000000ffff107224 */ /* 0x000fe400078e0000 */
[----:B------:R-:W-:Y:S02]  /*22050*/  IMAD.U32 R17, RZ, RZ, UR4 ;  /* 0x00000004ff117e24 */ /* 0x000fe4000f8e00ff */
[----:B------:R-:W-:Y:S02]  /*22060*/  IMAD.U32 R18, RZ, RZ, UR5 ;  /* 0x00000005ff127e24 */ /* 0x000fe4000f8e00ff */
[----:B------:R-:W-:-:S07]  /*22070*/  IMAD.U32 R19, RZ, RZ, UR6 ;  /* 0x00000006ff137e24 */ /* 0x000fce000f8e00ff */
.L_x_6305:
        /* <DEDUP_REMOVED lines=10> */
.L_x_6294:
[----:B------:R-:W-:Y:S02]  /*22120*/  ULDC UR4, c[0x0][0xd3c] ;  /* 0x00034f0000047ab9 */ /* 0x000fe40000000800 */
[----:B----4-:R-:W-:-:S13]  /*22130*/  ISETP.GE.AND P0, PT, R19, UR4, PT ;  /* 0x0000000413007c0c */ /* 0x010fda000bf06270 */
[----:B------:R-:W-:Y:S05]  /*22140*/  @!P0 BRA `(.L_x_6306) ;  /* 0xffffff9000088947 */ /* 0x000fea000383ffff */
[----:B------:R-:W-:Y:S05]  /*22150*/  BSYNC B8 ;  /* 0x0000000000087941 */ /* 0x000fea0003800000 */
.L_x_6197:
        /* <DEDUP_REMOVED lines=12> */
.L_x_6545:
[----:B------:R-:W-:Y:S05]  /*22220*/  BSYNC B0 ;  /* 0x0000000000007941 */ /* 0x000fea0003800000 */
.L_x_6307:
[----:B------:R-:W-:-:S03]  /*22230*/  UMOV UR4, 0xffffffff ;  /* 0xffffffff00047882 */ /* 0x000fc60000000000 */
[----:B------:R-:W-:Y:S05]  /*22240*/  BRA.DIV UR4, `(.L_x_6309) ;  /* 0x0000006a04287947 */ /* 0x000fea000b800000 */
[----:B-1----:R-:W1:Y:S02]  /*22250*/  S2R R0, SR_TID.X ;  /* 0x0000000000007919 */ /* 0x002e640000002100 */
[----:B-1----:R-:W-:-:S04]  /*22260*/  SHF.R.U32.HI R0, RZ, 0x5, R0 ;  /* 0x00000005ff007819 */ /* 0x002fc80000011600 */
[----:B------:R-:W-:-:S05]  /*22270*/  LOP3.LUT R0, R0, 0x3, RZ, 0xc0, !PT ;  /* 0x0000000300007812 */ /* 0x000fca00078ec0ff */
[----:B------:R1:W4:Y:S02]  /*22280*/  SHFL.IDX PT, R14, R0, RZ, 0x1f ;  /* 0x00001fff000e7589 */ /* 0x00032400000e0000 */
.L_x_6548:
[----:B----4-:R-:W-:-:S13]  /*22290*/  ISETP.NE.AND P0, PT, R14, RZ, PT ;  /* 0x000000ff0e00720c */ /* 0x010fda0003f05270 */
[----:B------:R-:W-:Y:S05]  /*222a0*/  @P0 BRA `(.L_x_6016) ;  /* 0x0000000000880947 */ /* 0x000fea0003800000 */
[----:B------:R-:W-:-:S03]  /*222b0*/  UMOV UR4, 0xffffffff ;  /* 0xffffffff00047882 */ /* 0x000fc60000000000 */
[----:B------:R-:W-:Y:S05]  /*222c0*/  BRA.DIV UR4, `(.L_x_6310) ;  /* 0x0000006a043c7947 */ /* 0x000fea000b800000 */
[----:B------:R-:W-:-:S13]  /*222d0*/  ELECT P6, URZ, PT ;  /* 0x00000000003f782f */ /* 0x000fda00038c0000 */
.L_x_6551:
[----:B------:R-:W-:Y:S05]  /*222e0*/  @!P6 BRA `(.L_x_6016) ;  /* 0x000000000078e947 */ /* 0x000fea0003800000 */
[----:B------:R-:W-:-:S06]  /*222f0*/  ULOP3.LUT UR4, UR36, 0x2, URZ, 0xfc, !UPT ;  /* 0x0000000224047892 */ /* 0x000fcc000f8efc3f */
[----:B-1----:R-:W-:-:S05]  /*22300*/  IMAD.U32 R0, RZ, RZ, UR4 ;  /* 0x00000004ff007e24 */ /* 0x002fca000f8e00ff */
[----:B------:R-:W-:-:S13]  /*22310*/  ISETP.NE.AND P0, PT, R0, 0x3, PT ;  /* 0x000000030000780c */ /* 0x000fda0003f05270 */
[----:B------:R-:W-:Y:S05]  /*22320*/  @!P0 BRA `(.L_x_6311) ;  /* 0x0000000000048947 */ /* 0x000fea0003800000 */
[----:B------:R-:W-:Y:S01]  /*22330*/  BPT.TRAP 0x1 ;  /* 0x000000040000795c */ /* 0x000fe20000300000 */
.L_x_6311:
[----:B------:R-:W-:Y:S01]  /*22340*/  IMAD R3, R25, 0x8, R5 ;  /* 0x0000000819037824 */ /* 0x000fe200078e0205 */
[----:B------:R-:W-:Y:S01]  /*22350*/  SHF.L.U32 R2, R27, 0x1f, RZ ;  /* 0x0000001f1b027819 */ /* 0x000fe200000006ff */
[----:B------:R-:W-:-:S03]  /*22360*/  VIADD R25, R25, 0x1 ;  /* 0x0000000119197836 */ /* 0x000fc60000000000 */
[----:B------:R-:W1:Y:S02]  /*22370*/  SYNCS.PHASECHK.TRANS64.TRYWAIT P1, [R3+URZ+0x32440], R2 ;  /* 0x03244002030075a7 */ /* 0x000e64000802017f */
[----:B------:R-:W-:-:S04]  /*22380*/  ISETP.NE.AND P2, PT, R25, 0x2, PT ;  /* 0x000000021900780c */ /* 0x000fc80003f45270 */
[----:B------:R-:W-:Y:S01]  /*22390*/  SEL R0, RZ, 0x1, P2 ;  /* 0x00000001ff007807 */ /* 0x000fe20001000000 */
[----:B-1----:R-:W-:Y:S08]  /*223a0*/  @!P1 BRA `(.L_x_6312) ;  /* 0x0000006800249947 */ /* 0x002ff00003800000 */
.L_x_6552:
[----:B------:R-:W-:Y:S02]  /*223b0*/  SEL R25, R25, RZ, P2 ;  /* 0x000000ff19197207 */ /* 0x000fe40001000000 */
[----:B------:R-:W-:Y:S01]  /*223c0*/  LOP3.LUT R0, R27, R0, RZ, 0x3c, !PT ;  /* 0x000000001b007212 */ /* 0x000fe200078e3cff */
[----:B------:R-:W-:Y:S06]  /*223d0*/  @!P0 BRA `(.L_x_6313) ;  /* 0x0000000000048947 */ /* 0x000fec0003800000 */
[----:B------:R-:W-:Y:S01]  /*223e0*/  BPT.TRAP 0x1 ;  /* 0x000000040000795c */ /* 0x000fe20000300000 */
.L_x_6313:
[----:B------:R-:W-:Y:S01]  /*223f0*/  IMAD R25, R25, 0x8, R5 ;  /* 0x0000000819197824 */ /* 0x000fe200078e0205 */
[----:B------:R-:W-:-:S04]  /*22400*/  SHF.L.U32 R0, R0, 0x1f, RZ ;  /* 0x0000001f00007819 */ /* 0x000fc800000006ff */
[----:B------:R-:W4:Y:S02]  /*22410*/  SYNCS.PHASECHK.TRANS64.TRYWAIT P1, [R25+URZ+0x32440], R0 ;  /* 0x03244000190075a7 */ /* 0x000f24000802017f */
[----:B----4-:R-:W-:Y:S05]  /*22420*/  @!P1 BRA `(.L_x_6314) ;  /* 0x0000006800189947 */ /* 0x010fea0003800000 */
.L_x_6553:
[----:B------:R-:W-:Y:S05]  /*22430*/  @!P0 BRA `(.L_x_6315) ;  /* 0x0000000000048947 */ /* 0x000fea0003800000 */
[----:B------:R-:W-:Y:S01]  /*22440*/  BPT.TRAP 0x1 ;  /* 0x000000040000795c */ /* 0x000fe20000300000 */
.L_x_6315:
[----:B------:R-:W5:Y:S02]  /*22450*/  SYNCS.PHASECHK.TRANS64.TRYWAIT P1, [R3+URZ+0x32460], R2 ;  /* 0x03246002030075a7 */ /* 0x000f64000802017f */
[----:B-----5:R-:W-:Y:S05]  /*22460*/  @!P1 BRA `(.L_x_6316) ;  /* 0x00000068001c9947 */ /* 0x020fea0003800000 */
.L_x_6554:
[----:B------:R-:W-:Y:S05]  /*22470*/  @!P0 BRA `(.L_x_6317) ;  /* 0x0000000000048947 */ /* 0x000fea0003800000 */
[----:B------:R-:W-:Y:S01]  /*22480*/  BPT.TRAP 0x1 ;  /* 0x000000040000795c */ /* 0x000fe20000300000 */
.L_x_6317:
[----:B------:R0:W0:Y:S02]  /*22490*/  SYNCS.PHASECHK.TRANS64.TRYWAIT P0, [R25+URZ+0x32460], R0 ;  /* 0x03246000190075a7 */ /* 0x000024000800017f */
[----:B0-----:R-:W-:Y:S05]  /*224a0*/  @!P0 NANOSLEEP.SYNCS 0x989680 ;  /* 0x009896800000895d */ /* 0x001fea0003900000 */
[----:B------:R-:W0:Y:S02]  /*224b0*/  @!P0 SYNCS.PHASECHK.TRANS64 P0, [R25+URZ+0x32460], R0 ;  /* 0x03246000190085a7 */ /* 0x000e24000800007f */
[----:B0-----:R-:W-:Y:S05]  /*224c0*/  @!P0 BRA `(.L_x_6317) ;  /* 0xfffffffc00f08947 */ /* 0x001fea000383ffff */
.L_x_6016:
[----:B------:R-:W-:Y:S05]  /*224d0*/  BSYNC B9 ;  /* 0x0000000000097941 */ /* 0x000fea0003800000 */
.L_x_6013:
[----:B------:R-:W-:Y:S05]  /*224e0*/  EXIT ;  /* 0x000000000000794d */ /* 0x000fea0003800000 */
.L_x_6036:
[----:B0-----:R0:W1:Y:S02]  /*224f0*/  SYNCS.PHASECHK.TRANS64.TRYWAIT P5, [R87+URZ+0x32490], R95 ;  /* 0x0324905f570075a7 */ /* 0x00106400080a017f */
[----:B-1----:R-:W-:Y:S05]  /*22500*/  @!P5 NANOSLEEP.SYNCS 0x989680 ;  /* 0x009896800000d95d */ /* 0x002fea0003900000 */
[----:B------:R-:W1:Y:S02]  /*22510*/  @!P5 SYNCS.PHASECHK.TRANS64 P5, [R87+URZ+0x32490], R95 ;  /* 0x0324905f5700d5a7 */ /* 0x000e6400080a007f */
[----:B-1----:R-:W-:Y:S05]  /*22520*/  @!P5 BRA `(.L_x_6036) ;  /* 0xfffffffc00f0d947 */ /* 0x002fea000383ffff */
[----:B------:R-:W-:Y:S05]  /*22530*/  BRA `(.L_x_6318) ;  /* 0xfffffe1000f47947 */ /* 0x000fea000383ffff */
.L_x_6037:
        /* <DEDUP_REMOVED lines=8> */
.L_x_6320:
[----:B------:R-:W-:Y:S05]  /*225c0*/  BSYNC B1 ;  /* 0x0000000000017941 */ /* 0x000fea0003800000 */
.L_x_6319:
[----:B------:R-:W-:Y:S01]  /*225d0*/  IMAD.MOV.U32 R13, RZ, RZ, R96 ;  /* 0x000000ffff0d7224 */ /* 0x000fe200078e0060 */
[----:B------:R-:W-:Y:S01]  /*225e0*/  MOV R12, RZ ;  /* 0x000000ff000c7202 */ /* 0x000fe20000000f00 */
[----:B------:R-:W-:Y:S02]  /*225f0*/  IMAD.MOV.U32 R11, RZ, RZ, 0x1c1f ;  /* 0x00001c1fff0b7424 */ /* 0x000fe400078e00ff */
[----:B------:R-:W-:Y:S02]  /*22600*/  IMAD.MOV.U32 R15, RZ, RZ, -0x1 ;  /* 0xffffffffff0f7424 */ /* 0x000fe400078e00ff */
[----:B------:R-:W-:-:S07]  /*22610*/  IMAD.MOV.U32 R99, RZ, RZ, R14 ;  /* 0x000000ffff637224 */ /* 0x000fce00078e000e */
[----:B------:R-:W-:Y:S05]  /*22620*/  WARPSYNC.COLLECTIVE R15, `(.L_x_6321) ;  /* 0x000000000f087348 */ /* 0x000fea0003c00000 */
[----:B------:R0:W1:Y:S02]  /*22630*/  SHFL.IDX P6, R14, R13, R12, R11 ;  /* 0x0000000c0d0e7389 */ /* 0x00006400000c000b */
[----:B01----:R-:W-:Y:S01]  /*22640*/  ENDCOLLECTIVE ;  /* 0x000000000000791b */ /* 0x003fe20003800000 */
.L_x_6321:
[----:B------:R-:W-:Y:S05]  /*22650*/  BRA `(.L_x_6322) ;  /* 0xfffffe1000c07947 */ /* 0x000fea000383ffff */
.L_x_6046:
        /* <DEDUP_REMOVED lines=8> */
.L_x_6324:
[----:B------:R-:W-:Y:S05]  /*226e0*/  BSYNC B1 ;  /* 0x0000000000017941 */ /* 0x000fea0003800000 */
.L_x_6323:
        /* <DEDUP_REMOVED lines=8> */
.L_x_6325:
[----:B------:R-:W-:Y:S05]  /*22770*/  BRA `(.L_x_6326) ;  /* 0xfffffe1800487947 */ /* 0x000fea000383ffff */
.L_x_6056:
[----:B-1----:R1:W2:Y:S02]  /*22780*/  SYNCS.PHASECHK.TRANS64.TRYWAIT P4, [R87+URZ+0x32490], R95 ;  /* 0x0324905f570075a7 */ /* 0x0022a4000808017f */
[----:B--2---:R-:W-:Y:S05]  /*22790*/  @!P4 NANOSLEEP.SYNCS 0x989680 ;  /* 0x009896800000c95d */ /* 0x004fea0003900000 */
[----:B------:R-:W2:Y:S02]  /*227a0*/  @!P4 SYNCS.PHASECHK.TRANS64 P4, [R87+URZ+0x32490], R95 ;  /* 0x0324905f5700c5a7 */ /* 0x000ea4000808007f */
[----:B--2---:R-:W-:Y:S05]  /*227b0*/  @!P4 BRA `(.L_x_6056) ;  /* 0xfffffffc00f0c947 */ /* 0x004fea000383ffff */
[----:B------:R-:W-:Y:S05]  /*227c0*/  BRA `(.L_x_6327) ;  /* 0xfffffe2400307947 */ /* 0x000fea000383ffff */
.L_x_6057:
        /* <DEDUP_REMOVED lines=8> */
.L_x_6329:
[----:B------:R-:W-:Y:S05]  /*22850*/  BSYNC B1 ;  /* 0x0000000000017941 */ /* 0x000fea0003800000 */
.L_x_6328:
        /* <DEDUP_REMOVED lines=8> */
.L_x_6330:
[----:B------:R-:W-:Y:S01]  /*228e0*/  IMAD.MOV.U32 R100, RZ, RZ, R14 ;  /* 0x000000ffff647224 */ /* 0x000fe200078e000e */
[----:B------:R-:W-:Y:S06]  /*228f0*/  BRA `(.L_x_6331) ;  /* 0xfffffe2000fc7947 */ /* 0x000fec000383ffff */
.L_x_6062:
        /* <DEDUP_REMOVED lines=8> */
.L_x_6333:
[----:B------:R-:W-:Y:S05]  /*22980*/  BSYNC B1 ;  /* 0x0000000000017941 */ /* 0x000fea0003800000 */
.L_x_6332:
        /* <DEDUP_REMOVED lines=8> */
.L_x_6334:
[----:B------:R-:W-:Y:S01]  /*22a10*/  IMAD.MOV.U32 R96, RZ, RZ, R14 ;  /* 0x000000ffff607224 */ /* 0x000fe200078e000e */
[----:B------:R-:W-:Y:S06]  /*22a20*/  BRA `(.L_x_6335) ;  /* 0xfffffe2800ac7947 */ /* 0x000fec000383ffff */
.L_x_6067:
[----:B0-----:R0:W1:Y:S02]  /*22a30*/  SYNCS.PHASECHK.TRANS64.TRYWAIT P2, [R87+URZ+0x32490], R95 ;  /* 0x0324905f570075a7 */ /* 0x001064000804017f */
[----:B-1----:R-:W-:Y:S05]  /*22a40*/  @!P2 NANOSLEEP.SYNCS 0x989680 ;  /* 0x009896800000a95d */ /* 0x002fea0003900000 */
[----:B------:R-:W1:Y:S02]  /*22a50*/  @!P2 SYNCS.PHASECHK.TRANS64 P2, [R87+URZ+0x32490], R95 ;  /* 0x0324905f5700a5a7 */ /* 0x000e64000804007f */
[----:B-1----:R-:W-:Y:S05]  /*22a60*/  @!P2 BRA `(.L_x_6067) ;  /* 0xfffffffc00f0a947 */ /* 0x002fea000383ffff */
[----:B------:R-:W-:Y:S05]  /*22a70*/  BRA `(.L_x_6336) ;  /* 0xfffffe3000c47947 */ /* 0x000fea000383ffff */
.L_x_6068:
        /* <DEDUP_REMOVED lines=8> */
.L_x_6338:
[----:B------:R-:W-:Y:S05]  /*22b00*/  BSYNC B1 ;  /* 0x0000000000017941 */ /* 0x000fea0003800000 */
.L_x_6337:
        /* <DEDUP_REMOVED lines=8> */
.L_x_6339:
[----:B------:R-:W-:Y:S01]  /*22b90*/  IMAD.MOV.U32 R7, RZ, RZ, R14 ;  /* 0x000000ffff077224 */ /* 0x000fe200078e000e */
[----:B------:R-:W-:Y:S06]  /*22ba0*/  BRA `(.L_x_6340) ;  /* 0xfffffe3000e07947 */ /* 0x000fec000383ffff */
.L_x_6071:
        /* <DEDUP_REMOVED lines=8> */
.L_x_6342:
[----:B------:R-:W-:Y:S05]  /*22c30*/  BSYNC B1 ;  /* 0x0000000000017941 */ /* 0x000fea0003800000 */
.L_x_6341:
        /* <DEDUP_REMOVED lines=8> */
.L_x_6343:
[----:B------:R-:W-:Y:S01]  /*22cc0*/  IMAD.MOV.U32 R7, RZ, RZ, R14 ;  /* 0x000000ffff077224 */ /* 0x000fe200078e000e */
[----:B------:R-:W-:Y:S06]  /*22cd0*/  BRA `(.L_x_6344) ;  /* 0xfffffe3000dc7947 */ /* 0x000fec000383ffff */
.L_x_6075:
[----:B---3--:R3:W4:Y:S02]  /*22ce0*/  SYNCS.PHASECHK.TRANS64.TRYWAIT P3, [R87+URZ+0x324b0], R95 ;  /* 0x0324b05f570075a7 */ /* 0x008724000806017f */
[----:B----4-:R-:W-:Y:S05]  /*22cf0*/  @!P3 NANOSLEEP.SYNCS 0x989680 ;  /* 0x009896800000b95d */ /* 0x010fea0003900000 */
[----:B------:R-:W4:Y:S02]  /*22d00*/  @!P3 SYNCS.PHASECHK.TRANS64 P3, [R87+URZ+0x324b0], R95 ;  /* 0x0324b05f5700b5a7 */ /* 0x000f24000806007f */
[----:B----4-:R-:W-:Y:S05]  /*22d10*/  @!P3 BRA `(.L_x_6075) ;  /* 0xfffffffc00f0b947 */ /* 0x010fea000383ffff */
[----:B------:R-:W-:Y:S05]  /*22d20*/  BRA `(.L_x_6345) ;  /* 0xfffffe3400547947 */ /* 0x000fea000383ffff */
.L_x_6085:
[----:B------:R-:W-:Y:S01]  /*22d30*/  BSSY B0, `(.L_x_6346) ;  /* 0x0000007000007945 */ /* 0x000fe20003800000 */
[----:B------:R-:W-:Y:S02]  /*22d40*/  IMAD.MOV.U32 R12, RZ, RZ, RZ ;  /* 0x000000ffff0c7224 */ /* 0x000fe400078e00ff */
[----:B------:R-:W-:Y:S02]  /*22d50*/  IMAD.MOV.U32 R11, RZ, RZ, 0x1f ;  /* 0x0000001fff0b7424 */ /* 0x000fe400078e00ff */
[----:B------:R-:W-:-:S07]  /*22d60*/  IMAD.MOV.U32 R15, RZ, RZ, -0x1 ;  /* 0xffffffffff0f7424 */ /* 0x000fce00078e00ff */
[----:B------:R-:W-:Y:S05]  /*22d70*/  WARPSYNC.COLLECTIVE R15, `(.L_x_6347) ;  /* 0x000000000f087348 */ /* 0x000fea0003c00000 */
[----:B------:R0:W1:Y:S02]  /*22d80*/  SHFL.IDX P6, R14, R13, R12, R11 ;  /* 0x0000000c0d0e7389 */ /* 0x00006400000c000b */
[----:B01----:R-:W-:Y:S01]  /*22d90*/  ENDCOLLECTIVE ;  /* 0x000000000000791b */ /* 0x003fe20003800000 */
.L_x_6347:
[----:B------:R-:W-:Y:S05]  /*22da0*/  BSYNC B0 ;  /* 0x0000000000007941 */ /* 0x000fea0003800000 */
.L_x_6346:
[----:B------:R-:W-:Y:S05]  /*22db0*/  BRA `(.L_x_6348) ;  /* 0xfffffe4400847947 */ /* 0x000fea000383ffff */
.L_x_6097:
        /* <DEDUP_REMOVED lines=8> */
.L_x_6350:
[----:B------:R-:W-:Y:S05]  /*22e40*/  BSYNC B1 ;  /* 0x0000000000017941 */ /* 0x000fea0003800000 */
.L_x_6349:
[----:B------:R-:W-:Y:S01]  /*22e50*/  MOV R13, R10 ;  /* 0x0000000a000d7202 */ /* 0x000fe20000000f00 */
[----:B------:R-:W-:Y:S02]  /*22e60*/  IMAD.MOV.U32 R12, RZ, RZ, RZ ;  /* 0x000000ffff0c7224 */ /* 0x000fe400078e00ff */
[----:B------:R-:W-:Y:S02]  /*22e70*/  IMAD.MOV.U32 R11, RZ, RZ, 0x1c1f ;  /* 0x00001c1fff0b7424 */ /* 0x000fe400078e00ff */
[----:B------:R-:W-:Y:S02]  /*22e80*/  IMAD.MOV.U32 R15, RZ, RZ, -0x1 ;  /* 0xffffffffff0f7424 */ /* 0x000fe400078e00ff */
[----:B------:R-:W-:-:S07]  /*22e90*/  IMAD.MOV.U32 R0, RZ, RZ, R14 ;  /* 0x000000ffff007224 */ /* 0x000fce00078e000e */
[----:B------:R-:W-:Y:S05]  /*22ea0*/  WARPSYNC.COLLECTIVE R15, `(.L_x_6351) ;  /* 0x000000000f087348 */ /* 0x000fea0003c00000 */
[----:B------:R0:W1:Y:S02]  /*22eb0*/  SHFL.IDX P6, R14, R13, R12, R11 ;  /* 0x0000000c0d0e7389 */ /* 0x00006400000c000b */
[----:B01----:R-:W-:Y:S01]  /*22ec0*/  ENDCOLLECTIVE ;  /* 0x000000000000791b */ /* 0x003fe20003800000 */
.L_x_6351:
[----:B------:R-:W-:Y:S02]  /*22ed0*/  IMAD.MOV.U32 R13, RZ, RZ, R32 ;  /* 0x000000ffff0d7224 */ /* 0x000fe400078e0020 */
[----:B------:R-:W-:-:S07]  /*22ee0*/  IMAD.MOV.U32 R3, RZ, RZ, R14 ;  /* 0x000000ffff037224 */ /* 0x000fce00078e000e */
[----:B------:R-:W-:Y:S05]  /*22ef0*/  WARPSYNC.COLLECTIVE R15, `(.L_x_6352) ;  /* 0x000000000f087348 */ /* 0x000fea0003c00000 */
[----:B------:R0:W1:Y:S02]  /*22f00*/  SHFL.IDX P6, R14, R13, R12, R11 ;  /* 0x0000000c0d0e7389 */ /* 0x00006400000c000b */
[----:B01----:R-:W-:Y:S01]  /*22f10*/  ENDCOLLECTIVE ;  /* 0x000000000000791b */ /* 0x003fe20003800000 */
.L_x_6352:
[----:B------:R-:W-:Y:S02]  /*22f20*/  IMAD.MOV.U32 R13, RZ, RZ, R30 ;  /* 0x000000ffff0d7224 */ /* 0x000fe400078e001e */
[----:B------:R-:W-:-:S07]  /*22f30*/  IMAD.MOV.U32 R7, RZ, RZ, R14 ;  /* 0x000000ffff077224 */ /* 0x000fce00078e000e */
[----:B------:R-:W-:Y:S05]  /*22f40*/  WARPSYNC.COLLECTIVE R15, `(.L_x_6353) ;  /* 0x000000000f087348 */ /* 0x000fea0003c00000 */
[----:B------:R0:W1:Y:S02]  /*22f50*/  SHFL.IDX P6, R14, R13, R12, R11 ;  /* 0x0000000c0d0e7389 */ /* 0x00006400000c000b */
[----:B01----:R-:W-:Y:S01]  /*22f60*/  ENDCOLLECTIVE ;  /* 0x000000000000791b */ /* 0x003fe20003800000 */
.L_x_6353:
[----:B------:R-:W-:Y:S01]  /*22f70*/  IMAD.MOV.U32 R8, RZ, RZ, R14 ;  /* 0x000000ffff087224 */ /* 0x000fe200078e000e */
[----:B------:R-:W-:Y:S06]  /*22f80*/  BRA `(.L_x_6354) ;  /* 0xfffffe4c00107947 */ /* 0x000fec000383ffff */
.L_x_6100:
        /* <DEDUP_REMOVED lines=8> */
.L_x_6356:
[----:B------:R-:W-:Y:S05]  /*23010*/  BSYNC B1 ;  /* 0x0000000000017941 */ /* 0x000fea0003800000 */
.L_x_6355:
        /* <DEDUP_REMOVED lines=8> */
.L_x_6357:
[----:B------:R-:W-:Y:S02]  /*230a0*/  IMAD.MOV.U32 R13, RZ, RZ, R32 ;  /* 0x000000ffff0d7224 */ /* 0x000fe400078e0020 */
[----:B------:R-:W-:-:S07]  /*230b0*/  IMAD.MOV.U32 R6, RZ, RZ, R14 ;  /* 0x000000ffff067224 */ /* 0x000fce00078e000e */
[----:B------:R-:W-:Y:S05]  /*230c0*/  WARPSYNC.COLLECTIVE R15, `(.L_x_6358) ;  /* 0x000000000f087348 */ /* 0x000fea0003c00000 */
[----:B------:R0:W1:Y:S02]  /*230d0*/  SHFL.IDX P6, R14, R13, R12, R11 ;  /* 0x0000000c0d0e7389 */ /* 0x00006400000c000b */
[----:B01----:R-:W-:Y:S01]  /*230e0*/  ENDCOLLECTIVE ;  /* 0x000000000000791b */ /* 0x003fe20003800000 */
.L_x_6358:
[----:B------:R-:W-:Y:S02]  /*230f0*/  IMAD.MOV.U32 R13, RZ, RZ, R30 ;  /* 0x000000ffff0d7224 */ /* 0x000fe400078e001e */
[----:B------:R-:W-:-:S07]  /*23100*/  IMAD.MOV.U32 R7, RZ, RZ, R14 ;  /* 0x000000ffff077224 */ /* 0x000fce00078e000e */
[----:B------:R-:W-:Y:S05]  /*23110*/  WARPSYNC.COLLECTIVE R15, `(.L_x_6359) ;  /* 0x000000000f087348 */ /* 0x000fea0003c00000 */
[----:B------:R0:W1:Y:S02]  /*23120*/  SHFL.IDX P6, R14, R13, R12, R11 ;  /* 0x0000000c0d0e7389 */ /* 0x00006400000c000b */
[----:B01----:R-:W-:Y:S01]  /*23130*/  ENDCOLLECTIVE ;  /* 0x000000000000791b */ /* 0x003fe20003800000 */
.L_x_6359:
[----:B------:R-:W-:Y:S01]  /*23140*/  IMAD.MOV.U32 R30, RZ, RZ, R14 ;  /* 0x000000ffff1e7224 */ /* 0x000fe200078e000e */
[----:B------:R-:W-:Y:S06]  /*23150*/  BRA `(.L_x_6360) ;  /* 0xfffffe4c00687947 */ /* 0x000fec000383ffff */
.L_x_6104:
[----:B0-----:R0:W1:Y:S02]  /*23160*/  SYNCS.PHASECHK.TRANS64.TRYWAIT P0, [R22+URZ+0x32400], R33 ;  /* 0x03240021160075a7 */ /* 0x001064000800017f */
[----:B-1----:R-:W-:Y:S05]  /*23170*/  @!P0 NANOSLEEP.SYNCS 0x989680 ;  /* 0x009896800000895d */ /* 0x002fea0003900000 */
[----:B------:R-:W1:Y:S02]  /*23180*/  @!P0 SYNCS.PHASECHK.TRANS64 P0, [R22+URZ+0x32400], R33 ;  /* 0x03240021160085a7 */ /* 0x000e64000800007f */
[----:B-1----:R-:W-:Y:S05]  /*23190*/  @!P0 BRA `(.L_x_6104) ;  /* 0xfffffffc00f08947 */ /* 0x002fea000383ffff */
[----:B------:R-:W-:Y:S05]  /*231a0*/  BRA `(.L_x_6361) ;  /* 0xfffffe50005c7947 */ /* 0x000fea000383ffff */
.L_x_6112:
        /* <DEDUP_REMOVED lines=9> */
.L_x_6363:
[----:B------:R-:W-:Y:S05]  /*23240*/  BSYNC B1 ;  /* 0x0000000000017941 */ /* 0x000fea0003800000 */
.L_x_6362:
[----:B------:R0:W5:Y:S01]  /*23250*/  LDL R8, [R1+0x8c] ;  /* 0x00008c0001087983 */ /* 0x0001620000100800 */
[----:B------:R-:W-:Y:S01]  /*23260*/  IMAD.MOV.U32 R13, RZ, RZ, R35 ;  /* 0x000000ffff0d7224 */ /* 0x000fe200078e0023 */
[----:B------:R-:W-:Y:S01]  /*23270*/  MOV R11, 0x1c1f ;  /* 0x00001c1f000b7802 */ /* 0x000fe20000000f00 */
[----:B------:R-:W-:Y:S01]  /*23280*/  IMAD.MOV.U32 R12, RZ, RZ, RZ ;  /* 0x000000ffff0c7224 */ /* 0x000fe200078e00ff */
[----:B------:R-:W-:Y:S01]  /*23290*/  ISETP.GE.AND P0, PT, R16, R39, PT ;  /* 0x000000271000720c */ /* 0x000fe20003f06270 */
[----:B------:R-:W-:Y:S02]  /*232a0*/  IMAD.MOV.U32 R15, RZ, RZ, -0x1 ;  /* 0xffffffffff0f7424 */ /* 0x000fe400078e00ff */
[----:B------:R-:W-:-:S10]  /*232b0*/  IMAD.MOV.U32 R0, RZ, RZ, R14 ;  /* 0x000000ffff007224 */ /* 0x000fd400078e000e */
[----:B0----5:R-:W-:Y:S05]  /*232c0*/  WARPSYNC.COLLECTIVE R15, `(.L_x_6364) ;  /* 0x000000000f087348 */ /* 0x021fea0003c00000 */
[----:B------:R1:W2:Y:S02]  /*232d0*/  SHFL.IDX P6, R14, R13, R12, R11 ;  /* 0x0000000c0d0e7389 */ /* 0x0002a400000c000b */
[----:B012--5:R-:W-:Y:S01]  /*232e0*/  ENDCOLLECTIVE ;  /* 0x000000000000791b */ /* 0x027fe20003800000 */
.L_x_6364:
[----:B------:R-:W-:Y:S02]  /*232f0*/  IMAD.MOV.U32 R13, RZ, RZ, R25 ;  /* 0x000000ffff0d7224 */ /* 0x000fe400078e0019 */
[----:B------:R-:W-:-:S07]  /*23300*/  IMAD.MOV.U32 R3, RZ, RZ, R14 ;  /* 0x000000ffff037224 */ /* 0x000fce00078e000e */
[----:B------:R-:W-:Y:S05]  /*23310*/  WARPSYNC.COLLECTIVE R15, `(.L_x_6365) ;  /* 0x000000000f087348 */ /* 0x000fea0003c00000 */
[----:B------:R0:W1:Y:S02]  /*23320*/  SHFL.IDX P6, R14, R13, R12, R11 ;  /* 0x0000000c0d0e7389 */ /* 0x00006400000c000b */
[----:B01----:R-:W-:Y:S01]  /*23330*/  ENDCOLLECTIVE ;  /* 0x000000000000791b */ /* 0x003fe20003800000 */
.L_x_6365:
[----:B------:R-:W-:Y:S02]  /*23340*/  IMAD.MOV.U32 R13, RZ, RZ, R36 ;  /* 0x000000ffff0d7224 */ /* 0x000fe400078e0024 */
[----:B------:R-:W-:-:S07]  /*23350*/  IMAD.MOV.U32 R4, RZ, RZ, R14 ;  /* 0x000000ffff047224 */ /* 0x000fce00078e000e */
[----:B------:R-:W-:Y:S05]  /*23360*/  WARPSYNC.COLLECTIVE R15, `(.L_x_6366) ;  /* 0x000000000f087348 */ /* 0x000fea0003c00000 */
[----:B------:R0:W1:Y:S02]  /*23370*/  SHFL.IDX P6, R14, R13, R12, R11 ;  /* 0x0000000c0d0e7389 */ /* 0x00006400000c000b */
[----:B01----:R-:W-:Y:S01]  /*23380*/  ENDCOLLECTIVE ;  /* 0x000000000000791b */ /* 0x003fe20003800000 */
.L_x_6366:
        /* <DEDUP_REMOVED lines=24> */
.L_x_6367:
[----:B------:R-:W-:Y:S02]  /*23510*/  IMAD.MOV.U32 R3, RZ, RZ, R21 ;  /* 0x000000ffff037224 */ /* 0x000fe400078e0015 */
[----:B------:R-:W-:Y:S02]  /*23520*/  IMAD.MOV.U32 R0, RZ, RZ, R20 ;  /* 0x000000ffff007224 */ /* 0x000fe400078e0014 */
[----:B------:R-:W-:Y:S01]  /*23530*/  @!P1 IMAD.MOV.U32 R28, RZ, RZ, R10 ;  /* 0x000000ffff1c9224 */ /* 0x000fe200078e000a */
[----:B------:R-:W-:Y:S01]  /*23540*/  PRMT R49, R3, 0x7610, R49 ;  /* 0x0000761003317816 */ /* 0x000fe20000000031 */
[----:B------:R-:W-:Y:S01]  /*23550*/  IMAD.MOV.U32 R8, RZ, RZ, R29 ;  /* 0x000000ffff087224 */ /* 0x000fe200078e001d */
[----:B------:R-:W-:Y:S01]  /*23560*/  PRMT R37, R37, 0x5410, R0 ;  /* 0x0000541025257816 */ /* 0x000fe20000000000 */
[----:B------:R-:W-:Y:S01]  /*23570*/  IMAD.MOV.U32 R0, RZ, RZ, R28 ;  /* 0x000000ffff007224 */ /* 0x000fe200078e001c */
[----:B------:R-:W-:Y:S01]  /*23580*/  @!P1 MOV R33, R7 ;  /* 0x0000000700219202 */ /* 0x000fe20000000f00 */
[----:B------:R-:W-:-:S02]  /*23590*/  @!P1 IMAD.MOV.U32 R30, RZ, RZ, R4 ;  /* 0x000000ffff1e9224 */ /* 0x000fc400078e0004 */
[----:B------:R-:W-:Y:S01]  /*235a0*/  @!P1 IMAD.MOV.U32 R31, RZ, RZ, R5 ;  /* 0x000000ffff1f9224 */ /* 0x000fe200078e0005 */
[----:B------:R-:W-:Y:S01]  /*235b0*/  PRMT R37, R0, 0x7610, R37 ;  /* 0x0000761000257816 */ /* 0x000fe20000000025 */
[--C-:B------:R-:W-:Y:S01]  /*235c0*/  IMAD.MOV.U32 R13, RZ, RZ, R35.reuse ;  /* 0x000000ffff0d7224 */ /* 0x100fe200078e0023 */
[----:B------:R-:W-:Y:S01]  /*235d0*/  PRMT R35, R8, 0x7610, R35 ;  /* 0x0000761008237816 */ /* 0x000fe20000000023 */
[----:B------:R-:W-:Y:S02]  /*235e0*/  @!P1 IMAD.MOV.U32 R32, RZ, RZ, R6 ;  /* 0x000000ffff209224 */ /* 0x000fe400078e0006 */
[----:B------:R-:W-:Y:S02]  /*235f0*/  IMAD.MOV.U32 R0, RZ, RZ, R30 ;  /* 0x000000ffff007224 */ /* 0x000fe400078e001e */
[----:B------:R-:W-:Y:S02]  /*23600*/  IMAD.MOV.U32 R4, RZ, RZ, R31 ;  /* 0x000000ffff047224 */ /* 0x000fe400078e001f */
[----:B------:R-:W-:-:S02]  /*23610*/  IMAD.MOV.U32 R5, RZ, RZ, R32 ;  /* 0x000000ffff057224 */ /* 0x000fc400078e0020 */
[----:B------:R-:W-:Y:S01]  /*23620*/  IMAD.MOV.U32 R3, RZ, RZ, R14 ;  /* 0x000000ffff037224 */ /* 0x000fe200078e000e */
[----:B------:R-:W-:-:S07]  /*23630*/  PRMT R35, R35, 0x5410, R4 ;  /* 0x0000541023237816 */ /* 0x000fce0000000004 */
[----:B------:R-:W-:Y:S05]  /*23640*/  WARPSYNC.COLLECTIVE R15, `(.L_x_6368) ;  /* 0x000000000f087348 */ /* 0x000fea0003c00000 */
[----:B------:R0:W1:Y:S02]  /*23650*/  SHFL.IDX P6, R14, R13, R12, R11 ;  /* 0x0000000c0d0e7389 */ /* 0x00006400000c000b */
[----:B01----:R-:W-:Y:S01]  /*23660*/  ENDCOLLECTIVE ;  /* 0x000000000000791b */ /* 0x003fe20003800000 */
.L_x_6368:
[----:B------:R-:W-:Y:S01]  /*23670*/  IMAD.MOV.U32 R6, RZ, RZ, R33 ;  /* 0x000000ffff067224 */ /* 0x000fe200078e0021 */
[----:B------:R-:W-:Y:S02]  /*23680*/  PRMT R45, R0, 0x5410, R5 ;  /* 0x00005410002d7816 */ /* 0x000fe40000000005 */
[----:B------:R-:W-:Y:S02]  /*23690*/  CS2R R4, SRZ ;  /* 0x0000000000047805 */ /* 0x000fe4000001ff00 */
[----:B------:R-:W-:Y:S01]  /*236a0*/  PRMT R48, R6, 0x7610, R48 ;  /* 0x0000761006307816 */ /* 0x000fe20000000030 */
[----:B------:R-:W-:Y:S02]  /*236b0*/  IMAD.MOV.U32 R13, RZ, RZ, R25 ;  /* 0x000000ffff0d7224 */ /* 0x000fe400078e0019 */
[----:B------:R-:W-:-:S07]  /*236c0*/  IMAD.MOV.U32 R24, RZ, RZ, R14 ;  /* 0x000000ffff187224 */ /* 0x000fce00078e000e */
[----:B------:R-:W-:Y:S05]  /*236d0*/  WARPSYNC.COLLECTIVE R15, `(.L_x_6369) ;  /* 0x000000000f087348 */ /* 0x000fea0003c00000 */
[----:B------:R0:W1:Y:S02]  /*236e0*/  SHFL.IDX P6, R14, R13, R12, R11 ;  /* 0x0000000c0d0e7389 */ /* 0x00006400000c000b */
[----:B01----:R-:W-:Y:S01]  /*236f0*/  ENDCOLLECTIVE ;  /* 0x000000000000791b */ /* 0x003fe20003800000 */
.L_x_6369:
[----:B------:R-:W-:Y:S02]  /*23700*/  IMAD.MOV.U32 R13, RZ, RZ, R36 ;  /* 0x000000ffff0d7224 */ /* 0x000fe400078e0024 */
[----:B------:R-:W-:-:S07]  /*23710*/  IMAD.MOV.U32 R25, RZ, RZ, R14 ;  /* 0x000000ffff197224 */ /* 0x000fce00078e000e */
[----:B------:R-:W-:Y:S05]  /*23720*/  WARPSYNC.COLLECTIVE R15, `(.L_x_6370) ;  /* 0x000000000f087348 */ /* 0x000fea0003c00000 */
[----:B------:R0:W1:Y:S02]  /*23730*/  SHFL.IDX P6, R14, R13, R12, R11 ;  /* 0x0000000c0d0e7389 */ /* 0x00006400000c000b */
[----:B01----:R-:W-:Y:S01]  /*23740*/  ENDCOLLECTIVE ;  /* 0x000000000000791b */ /* 0x003fe20003800000 */
.L_x_6370:
[----:B------:R-:W-:Y:S05]  /*23750*/  BRA `(.L_x_6371) ;  /* 0xfffffe5c00687947 */ /* 0x000fea000383ffff */
.L_x_6116:
[----:B0-----:R0:W1:Y:S02]  /*23760*/  SYNCS.PHASECHK.TRANS64.TRYWAIT P1, [R22+URZ+0x32400], R13 ;  /* 0x0324000d160075a7 */ /* 0x001064000802017f */
[----:B-1----:R-:W-:Y:S05]  /*23770*/  @!P1 NANOSLEEP.SYNCS 0x989680 ;  /* 0x009896800000995d */ /* 0x002fea0003900000 */
[----:B------:R-:W1:Y:S02]  /*23780*/  @!P1 SYNCS.PHASECHK.TRANS64 P1, [R22+URZ+0x32400], R13 ;  /* 0x0324000d160095a7 */ /* 0x000e64000802007f */
[----:B-1----:R-:W-:Y:S05]  /*23790*/  @!P1 BRA `(.L_x_6116) ;  /* 0xfffffffc00f09947 */ /* 0x002fea000383ffff */
[----:B------:R-:W-:Y:S05]  /*237a0*/  BRA `(.L_x_6372) ;  /* 0xfffffe6000107947 */ /* 0x000fea000383ffff */
.L_x_6122:
[----:B--2---:R2:W4:Y:S02]  /*237b0*/  SYNCS.PHASECHK.TRANS64.TRYWAIT P1, [R14+URZ+0x32430], R9 ;  /* 0x032430090e0075a7 */ /* 0x004524000802017f */
[----:B----4-:R-:W-:Y:S05]  /*237c0*/  @!P1 NANOSLEEP.SYNCS 0x989680 ;  /* 0x009896800000995d */ /* 0x010fea0003900000 */
[----:B------:R-:W4:Y:S02]  /*237d0*/  @!P1 SYNCS.PHASECHK.TRANS64 P1, [R14+URZ+0x32430], R9 ;  /* 0x032430090e0095a7 */ /* 0x000f24000802007f */
[----:B----4-:R-:W-:Y:S05]  /*237e0*/  @!P1 BRA `(.L_x_6122) ;  /* 0xfffffffc00f09947 */ /* 0x010fea000383ffff */
[----:B------:R-:W-:Y:S05]  /*237f0*/  BRA `(.L_x_6121) ;  /* 0xfffffe6c00dc7947 */ /* 0x000fea000383ffff */
.L_x_6124:
[----:B0-----:R0:W3:Y:S02]  /*23800*/  SYNCS.PHASECHK.TRANS64.TRYWAIT P1, [R22+URZ+0x32410], R3 ;  /* 0x03241003160075a7 */ /* 0x0010e4000802017f */
[----:B---3--:R-:W-:Y:S05]  /*23810*/  @!P1 NANOSLEEP.SYNCS 0x989680 ;  /* 0x009896800000995d */ /* 0x008fea0003900000 */
[----:B------:R-:W3:Y:S02]  /*23820*/  @!P1 SYNCS.PHASECHK.TRANS64 P1, [R22+URZ+0x32410], R3 ;  /* 0x03241003160095a7 */ /* 0x000ee4000802007f */
[----:B---3--:R-:W-:Y:S05]  /*23830*/  @!P1 BRA `(.L_x_6124) ;  /* 0xfffffffc00f09947 */ /* 0x008fea000383ffff */
[----:B------:R-:W-:Y:S05]  /*23840*/  BRA `(.L_x_6373) ;  /* 0xfffffe7000947947 */ /* 0x000fea000383ffff */
.L_x_6128:
[----:B----4-:R4:W0:Y:S02]  /*23850*/  SYNCS.PHASECHK.TRANS64.TRYWAIT P1, [R14+URZ+0x32450], R9 ;  /* 0x032450090e0075a7 */ /* 0x010824000802017f */
[----:B0-----:R-:W-:Y:S05]  /*23860*/  @!P1 NANOSLEEP.SYNCS 0x989680 ;  /* 0x009896800000995d */ /* 0x001fea0003900000 */
[----:B------:R-:W0:Y:S02]  /*23870*/  @!P1 SYNCS.PHASECHK.TRANS64 P1, [R14+URZ+0x32450], R9 ;  /* 0x032450090e0095a7 */ /* 0x000e24000802007f */
[----:B0-----:R-:W-:Y:S05]  /*23880*/  @!P1 BRA `(.L_x_6128) ;  /* 0xfffffffc00f09947 */ /* 0x001fea000383ffff */
[----:B------:R-:W-:Y:S05]  /*23890*/  BRA `(.L_x_6127) ;  /* 0xfffffe7000a47947 */ /* 0x000fea000383ffff */
.L_x_6135:
[----:B-1----:R1:W2:Y:S02]  /*238a0*/  SYNCS.PHASECHK.TRANS64.TRYWAIT P1, [R15+URZ+0x32430], R20 ;  /* 0x032430140f0075a7 */ /* 0x0022a4000802017f */
[----:B--2---:R-:W-:Y:S05]  /*238b0*/  @!P1 NANOSLEEP.SYNCS 0x989680 ;  /* 0x009896800000995d */ /* 0x004fea0003900000 */
[----:B------:R-:W2:Y:S02]  /*238c0*/  @!P1 SYNCS.PHASECHK.TRANS64 P1, [R15+URZ+0x32430], R20 ;  /* 0x032430140f0095a7 */ /* 0x000ea4000802007f */
[----:B--2---:R-:W-:Y:S05]  /*238d0*/  @!P1 BRA `(.L_x_6135) ;  /* 0xfffffffc00f09947 */ /* 0x004fea000383ffff */
[----:B------:R-:W-:Y:S05]  /*238e0*/  BRA `(.L_x_6134) ;  /* 0xfffffea000107947 */ /* 0x000fea000383ffff */
.L_x_6139:
[----:B---3--:R3:W4:Y:S02]  /*238f0*/  SYNCS.PHASECHK.TRANS64.TRYWAIT P1, [R15+URZ+0x32450], R20 ;  /* 0x032450140f0075a7 */ /* 0x008724000802017f */
[----:B----4-:R-:W-:Y:S05]  /*23900*/  @!P1 NANOSLEEP.SYNCS 0x989680 ;  /* 0x009896800000995d */ /* 0x010fea0003900000 */
[----:B------:R-:W4:Y:S02]  /*23910*/  @!P1 SYNCS.PHASECHK.TRANS64 P1, [R15+URZ+0x32450], R20 ;  /* 0x032450140f0095a7 */ /* 0x000f24000802007f */
[----:B----4-:R-:W-:Y:S05]  /*23920*/  @!P1 BRA `(.L_x_6139) ;  /* 0xfffffffc00f09947 */ /* 0x010fea000383ffff */
[----:B------:R-:W-:Y:S05]  /*23930*/  BRA `(.L_x_6138) ;  /* 0xfffffea000c47947 */ /* 0x000fea000383ffff */
.L_x_6147:
[----:B-1----:R1:W2:Y:S02]  /*23940*/  SYNCS.PHASECHK.TRANS64.TRYWAIT P1, [R15+URZ+0x32430], R20 ;  /* 0x032430140f0075a7 */ /* 0x0022a4000802017f */
[----:B--2---:R-:W-:Y:S05]  /*23950*/  @!P1 NANOSLEEP.SYNCS 0x989680 ;  /* 0x009896800000995d */ /* 0x004fea0003900000 */
[----:B------:R-:W2:Y:S02]  /*23960*/  @!P1 SYNCS.PHASECHK.TRANS64 P1, [R15+URZ+0x32430], R20 ;  /* 0x032430140f0095a7 */ /* 0x000ea4000802007f */
[----:B--2---:R-:W-:Y:S05]  /*23970*/  @!P1 BRA `(.L_x_6147) ;  /* 0xfffffffc00f09947 */ /* 0x004fea000383ffff */
[----:B------:R-:W-:Y:S05]  /*23980*/  BRA `(.L_x_6146) ;  /* 0xfffffed8004c7947 */ /* 0x000fea000383ffff */
.L_x_6151:
[----:B---3--:R3:W4:Y:S02]  /*23990*/  SYNCS.PHASECHK.TRANS64.TRYWAIT P1, [R15+URZ+0x32450], R20 ;  /* 0x032450140f0075a7 */ /* 0x008724000802017f */
[----:B----4-:R-:W-:Y:S05]  /*239a0*/  @!P1 NANOSLEEP.SYNCS 0x989680 ;  /* 0x009896800000995d */ /* 0x010fea0003900000 */
[----:B------:R-:W4:Y:S02]  /*239b0*/  @!P1 SYNCS.PHASECHK.TRANS64 P1, [R15+URZ+0x32450], R20 ;  /* 0x032450140f0095a7 */ /* 0x000f24000802007f */
[----:B----4-:R-:W-:Y:S05]  /*239c0*/  @!P1 BRA `(.L_x_6151) ;  /* 0xfffffffc00f09947 */ /* 0x010fea000383ffff */
[----:B------:R-:W-:Y:S05]  /*239d0*/  BRA `(.L_x_6150) ;  /* 0xfffffedc00007947 */ /* 0x000fea000383ffff */
.L_x_6159:
[----:B------:R-:W-:Y:S02]  /*239e0*/  IMAD.MOV.U32 R13, RZ, RZ, R20 ;  /* 0x000000ffff0d7224 */ /* 0x000fe400078e0014 */
[----:B------:R-:W-:Y:S02]  /*239f0*/  IMAD.MOV.U32 R12, RZ, RZ, RZ ;  /* 0x000000ffff0c7224 */ /* 0x000fe400078e00ff */
[----:B------:R-:W-:Y:S02]  /*23a00*/  IMAD.MOV.U32 R11, RZ, RZ, 0x181f ;  /* 0x0000181fff0b7424 */ /* 0x000fe400078e00ff */
[----:B------:R-:W-:-:S07]  /*23a10*/  IMAD.MOV.U32 R15, RZ, RZ, -0x1 ;  /* 0xffffffffff0f7424 */ /* 0x000fce00078e00ff */
[----:B-----5:R-:W-:Y:S05]  /*23a20*/  WARPSYNC.COLLECTIVE R15, `(.L_x_6374) ;  /* 0x000000000f087348 */ /* 0x020fea0003c00000 */
[----:B------:R0:W1:Y:S02]  /*23a30*/  SHFL.IDX P6, R14, R13, R12, R11 ;  /* 0x0000000c0d0e7389 */ /* 0x00006400000c000b */
[----:B01---5:R-:W-:Y:S01]  /*23a40*/  ENDCOLLECTIVE ;  /* 0x000000000000791b */ /* 0x023fe20003800000 */
.L_x_6374:
[----:B------:R-:W-:Y:S02]  /*23a50*/  IMAD.MOV.U32 R13, RZ, RZ, R4 ;  /* 0x000000ffff0d7224 */ /* 0x000fe400078e0004 */
[----:B------:R-:W-:-:S07]  /*23a60*/  IMAD.MOV.U32 R3, RZ, RZ, R14 ;  /* 0x000000ffff037224 */ /* 0x000fce00078e000e */
[----:B------:R-:W-:Y:S05]  /*23a70*/  WARPSYNC.COLLECTIVE R15, `(.L_x_6375) ;  /* 0x000000000f087348 */ /* 0x000fea0003c00000 */
[----:B------:R0:W1:Y:S02]  /*23a80*/  SHFL.IDX P6, R14, R13, R12, R11 ;  /* 0x0000000c0d0e7389 */ /* 0x00006400000c000b */
[----:B01----:R-:W-:Y:S01]  /*23a90*/  ENDCOLLECTIVE ;  /* 0x000000000000791b */ /* 0x003fe20003800000 */
.L_x_6375:
[----:B------:R-:W-:Y:S05]  /*23aa0*/  BRA `(.L_x_6376) ;  /* 0xffffff2c00807947 */ /* 0x000fea000383ffff */
.L_x_6162:
        /* <DEDUP_REMOVED lines=8> */
.L_x_6378:
[----:B------:R-:W-:Y:S05]  /*23b30*/  BSYNC B1 ;  /* 0x0000000000017941 */ /* 0x000fea0003800000 */
.L_x_6377:
        /* <DEDUP_REMOVED lines=8> */
.L_x_6379:
[----:B------:R-:W-:Y:S05]  /*23bc0*/  BRA `(.L_x_6380) ;  /* 0xffffff2c00c87947 */ /* 0x000fea000383ffff */
.L_x_6165:
        /* <DEDUP_REMOVED lines=8> */
.L_x_6382:
[----:B------:R-:W-:Y:S05]  /*23c50*/  BSYNC B1 ;  /* 0x0000000000017941 */ /* 0x000fea0003800000 */
.L_x_6381:
        /* <DEDUP_REMOVED lines=8> */
.L_x_6383:
[----:B------:R-:W-:Y:S05]  /*23ce0*/  BRA `(.L_x_6384) ;  /* 0xffffff3000107947 */ /* 0x000fea000383ffff */
.L_x_6168:
[----:B------:R-:W-:Y:S01]  /*23cf0*/  BSSY B1, `(.L_x_6385) ;  /* 0x0000008000017945 */ /* 0x000fe20003800000 */
[----:B---3--:R-:W-:Y:S01]  /*23d00*/  IMAD.MOV.U32 R13, RZ, RZ, R20 ;  /* 0x000000ffff0d7224 */ /* 0x008fe200078e0014 */
[----:B------:R-:W-:Y:S01]  /*23d10*/  MOV R12, 0x3 ;  /* 0x00000003000c7802 */ /* 0x000fe20000000f00 */
[----:B------:R-:W-:Y:S02]  /*23d20*/  IMAD.MOV.U32 R11, RZ, RZ, 0x181f ;  /* 0x0000181fff0b7424 */ /* 0x000fe400078e00ff */
[----:B------:R-:W-:-:S07]  /*23d30*/  IMAD.MOV.U32 R15, RZ, RZ, -0x1 ;  /* 0xffffffffff0f7424 */ /* 0x000fce00078e00ff */
[----:B012-45:R-:W-:Y:S05]  /*23d40*/  WARPSYNC.COLLECTIVE R15, `(.L_x_6386) ;  /* 0x000000000f087348 */ /* 0x037fea0003c00000 */
[----:B--2---:R2:W3:Y:S02]  /*23d50*/  SHFL.IDX P6, R14, R13, R12, R11 ;  /* 0x0000000c0d0e7389 */ /* 0x0044e400000c000b */
[----:B012345:R-:W-:Y:S01]  /*23d60*/  ENDCOLLECTIVE ;  /* 0x000000000000791b */ /* 0x03ffe20003800000 */
.L_x_6386:
[----:B------:R-:W-:Y:S05]  /*23d70*/  BSYNC B1 ;  /* 0x0000000000017941 */ /* 0x000fea0003800000 */
.L_x_6385:
        /* <DEDUP_REMOVED lines=8> */
.L_x_6387:
[----:B------:R-:W-:Y:S05]  /*23e00*/  BRA `(.L_x_6388) ;  /* 0xffffff3000587947 */ /* 0x000fea000383ffff */
.L_x_6170:
[----:B------:R-:W-:Y:S02]  /*23e10*/  IMAD.MOV.U32 R13, RZ, RZ, R4 ;  /* 0x000000ffff0d7224 */ /* 0x000fe400078e0004 */
[----:B------:R-:W-:Y:S02]  /*23e20*/  IMAD.MOV.U32 R12, RZ, RZ, RZ ;  /* 0x000000ffff0c7224 */ /* 0x000fe400078e00ff */
[----:B------:R-:W-:Y:S02]  /*23e30*/  IMAD.MOV.U32 R11, RZ, RZ, 0x1c1f ;  /* 0x00001c1fff0b7424 */ /* 0x000fe400078e00ff */
[----:B------:R-:W-:-:S07]  /*23e40*/  IMAD.MOV.U32 R15, RZ, RZ, -0x1 ;  /* 0xffffffffff0f7424 */ /* 0x000fce00078e00ff */
[----:B------:R-:W-:Y:S05]  /*23e50*/  WARPSYNC.COLLECTIVE R15, `(.L_x_6389) ;  /* 0x000000000f087348 */ /* 0x000fea0003c00000 */
[----:B------:R0:W1:Y:S02]  /*23e60*/  SHFL.IDX P6, R14, R13, R12, R11 ;  /* 0x0000000c0d0e7389 */ /* 0x00006400000c000b */
[----:B01----:R-:W-:Y:S01]  /*23e70*/  ENDCOLLECTIVE ;  /* 0x000000000000791b */ /* 0x003fe20003800000 */
.L_x_6389:
[----:B------:R-:W-:Y:S02]  /*23e80*/  IMAD.MOV.U32 R13, RZ, RZ, R3 ;  /* 0x000000ffff0d7224 */ /* 0x000fe400078e0003 */
[----:B------:R-:W-:-:S07]  /*23e90*/  IMAD.MOV.U32 R20, RZ, RZ, R14 ;  /* 0x000000ffff147224 */ /* 0x000fce00078e000e */
[----:B------:R-:W-:Y:S05]  /*23ea0*/  WARPSYNC.COLLECTIVE R15, `(.L_x_6390) ;  /* 0x000000000f087348 */ /* 0x000fea0003c00000 */
[----:B------:R0:W1:Y:S02]  /*23eb0*/  SHFL.IDX P6, R14, R13, R12, R11 ;  /* 0x0000000c0d0e7389 */ /* 0x00006400000c000b */
[----:B01----:R-:W-:Y:S01]  /*23ec0*/  ENDCOLLECTIVE ;  /* 0x000000000000791b */ /* 0x003fe20003800000 */
.L_x_6390:
[----:B------:R-:W-:Y:S01]  /*23ed0*/  IMAD.MOV.U32 R12, RZ, RZ, R14 ;  /* 0x000000ffff0c7224 */ /* 0x000fe200078e000e */
[----:B------:R-:W-:Y:S06]  /*23ee0*/  BRA `(.L_x_6391) ;  /* 0xffffff3400587947 */ /* 0x000fec000383ffff */
.L_x_6173:
        /* <DEDUP_REMOVED lines=8> */
.L_x_6393:
[----:B------:R-:W-:Y:S05]  /*23f70*/  BSYNC B1 ;  /* 0x0000000000017941 */ /* 0x000fea0003800000 */
.L_x_6392:
        /* <DEDUP_REMOVED lines=8> */
.L_x_6394:
[----:B------:R-:W-:Y:S01]  /*24000*/  IMAD.MOV.U32 R3, RZ, RZ, R14 ;  /* 0x000000ffff037224 */ /* 0x000fe200078e000e */
[----:B------:R-:W-:Y:S06]  /*24010*/  BRA `(.L_x_6395) ;  /* 0xffffff4000307947 */ /* 0x000fec000383ffff */
.L_x_6177:
[----:B------:R-:W-:Y:S02]  /*24020*/  IMAD.MOV.U32 R13, RZ, RZ, R4 ;  /* 0x000000ffff0d7224 */ /* 0x000fe400078e0004 */
[----:B------:R-:W-:Y:S02]  /*24030*/  IMAD.MOV.U32 R12, RZ, RZ, RZ ;  /* 0x000000ffff0c7224 */ /* 0x000fe400078e00ff */
[----:B------:R-:W-:Y:S02]  /*24040*/  IMAD.MOV.U32 R11, RZ, RZ, 0x181f ;  /* 0x0000181fff0b7424 */ /* 0x000fe400078e00ff */
[----:B------:R-:W-:-:S07]  /*24050*/  IMAD.MOV.U32 R15, RZ, RZ, -0x1 ;  /* 0xffffffffff0f7424 */ /* 0x000fce00078e00ff */
[----:B0-----:R-:W-:Y:S05]  /*24060*/  WARPSYNC.COLLECTIVE R15, `(.L_x_6396) ;  /* 0x000000000f087348 */ /* 0x001fea0003c00000 */
[----:B------:R1:W2:Y:S02]  /*24070*/  SHFL.IDX P6, R14, R13, R12, R11 ;  /* 0x0000000c0d0e7389 */ /* 0x0002a400000c000b */
[----:B012---:R-:W-:Y:S01]  /*24080*/  ENDCOLLECTIVE ;  /* 0x000000000000791b */ /* 0x007fe20003800000 */
.L_x_6396:
[----:B------:R-:W-:Y:S01]  /*24090*/  MOV R13, R0 ;  /* 0x00000000000d7202 */ /* 0x000fe20000000f00 */
[----:B------:R-:W-:-:S07]  /*240a0*/  IMAD.MOV.U32 R3, RZ, RZ, R14 ;  /* 0x000000ffff037224 */ /* 0x000fce00078e000e */
[----:B------:R-:W-:Y:S05]  /*240b0*/  WARPSYNC.COLLECTIVE R15, `(.L_x_6397) ;  /* 0x000000000f087348 */ /* 0x000fea0003c00000 */
[----:B------:R0:W1:Y:S02]  /*240c0*/  SHFL.IDX P6, R14, R13, R12, R11 ;  /* 0x0000000c0d0e7389 */ /* 0x00006400000c000b */
[----:B01----:R-:W-:Y:S01]  /*240d0*/  ENDCOLLECTIVE ;  /* 0x000000000000791b */ /* 0x003fe20003800000 */
.L_x_6397:
[----:B------:R-:W-:Y:S01]  /*240e0*/  IMAD.MOV.U32 R9, RZ, RZ, R14 ;  /* 0x000000ffff097224 */ /* 0x000fe200078e000e */
[----:B------:R-:W-:Y:S06]  /*240f0*/  BRA `(.L_x_6398) ;  /* 0xffffff54008c7947 */ /* 0x000fec000383ffff */
.L_x_6180:
        /* <DEDUP_REMOVED lines=8> */
.L_x_6400:
[----:B------:R-:W-:Y:S05]  /*24180*/  BSYNC B1 ;  /* 0x0000000000017941 */ /* 0x000fea0003800000 */
.L_x_6399:
        /* <DEDUP_REMOVED lines=8> */
.L_x_6401:
[----:B------:R-:W-:Y:S01]  /*24210*/  IMAD.MOV.U32 R9, RZ, RZ, R14 ;  /* 0x000000ffff097224 */ /* 0x000fe200078e000e */
[----:B------:R-:W-:Y:S06]  /*24220*/  BRA `(.L_x_6402) ;  /* 0xffffff5400d47947 */ /* 0x000fec000383ffff */
.L_x_6183:
        /* <DEDUP_REMOVED lines=8> */
.L_x_6404:
[----:B------:R-:W-:Y:S05]  /*242b0*/  BSYNC B1 ;  /* 0x0000000000017941 */ /* 0x000fea0003800000 */
.L_x_6403:
        /* <DEDUP_REMOVED lines=8> */
.L_x_6405:
[----:B------:R-:W-:Y:S01]  /*24340*/  IMAD.MOV.U32 R9, RZ, RZ, R14 ;  /* 0x000000ffff097224 */ /* 0x000fe200078e000e */
[----:B------:R-:W-:Y:S06]  /*24350*/  BRA `(.L_x_6406) ;  /* 0xffffff5800187947 */ /* 0x000fec000383ffff */
.L_x_6186:
        /* <DEDUP_REMOVED lines=8> */
.L_x_6408:
[----:B------:R-:W-:Y:S05]  /*243e0*/  BSYNC B1 ;  /* 0x0000000000017941 */ /* 0x000fea0003800000 */
.L_x_6407:
        /* <DEDUP_REMOVED lines=8> */
.L_x_6409:
[----:B------:R-:W-:Y:S01]  /*24470*/  IMAD.MOV.U32 R9, RZ, RZ, R14 ;  /* 0x000000ffff097224 */ /* 0x000fe200078e000e */
[----:B------:R-:W-:Y:S06]  /*24480*/  BRA `(.L_x_6410) ;  /* 0xffffff58005c7947 */ /* 0x000fec000383ffff */
.L_x_6205:
        /* <DEDUP_REMOVED lines=11> */
.L_x_6412:
[----:B------:R-:W-:Y:S05]  /*24540*/  BSYNC B1 ;  /* 0x0000000000017941 */ /* 0x000fea0003800000 */
.L_x_6411:
[----:B------:R-:W-:Y:S05]  /*24550*/  BRA `(.L_x_6413) ;  /* 0xffffff74008c7947 */ /* 0x000fea000383ffff */
.L_x_6207:
[----:B------:R-:W-:Y:S01]  /*24560*/  BSSY B1, `(.L_x_6414) ;  /* 0x0000006000017945 */ /* 0x000fe20003800000 */
[----:B------:R-:W-:-:S07]  /*24570*/  IMAD.MOV.U32 R15, RZ, RZ, -0x1 ;  /* 0xffffffffff0f7424 */ /* 0x000fce00078e00ff */
[----:B01----:R-:W-:Y:S05]  /*24580*/  WARPSYNC.COLLECTIVE R15, `(.L_x_6415) ;  /* 0x000000000f0c7348 */ /* 0x003fea0003c00000 */
[----:B------:R-:W-:Y:S02]  /*24590*/  ELECT P6, UR62, PT ;  /* 0x00000000003e782f */ /* 0x000fe400038c0000 */
[----:B------:R-:W-:Y:S01]  /*245a0*/  MOV R14, UR62 ;  /* 0x0000003e000e7c02 */ /* 0x000fe20008000f00 */
[----:B01----:R-:W-:Y:S10]  /*245b0*/  ENDCOLLECTIVE ;  /* 0x000000000000791b */ /* 0x003ff40003800000 */
.L_x_6415:
[----:B------:R-:W-:Y:S05]  /*245c0*/  BSYNC B1 ;  /* 0x0000000000017941 */ /* 0x000fea0003800000 */
.L_x_6414:
[----:B------:R-:W-:Y:S05]  /*245d0*/  BRA `(.L_x_6206) ;  /* 0xffffff7400847947 */ /* 0x000fea000383ffff */
.L_x_6209:
[----:B0-----:R0:W2:Y:S02]  /*245e0*/  SYNCS.PHASECHK.TRANS64.TRYWAIT P0, [R22+URZ+0x32420], R8 ;  /* 0x03242008160075a7 */ /* 0x0010a4000800017f */
[----:B--2---:R-:W-:Y:S05]  /*245f0*/  @!P0 NANOSLEEP.SYNCS 0x989680 ;  /* 0x009896800000895d */ /* 0x004fea0003900000 */
[----:B------:R-:W2:Y:S02]  /*24600*/  @!P0 SYNCS.PHASECHK.TRANS64 P0, [R22+URZ+0x32420], R8 ;  /* 0x03242008160085a7 */ /* 0x000ea4000800007f */
[----:B--2---:R-:W-:Y:S05]  /*24610*/  @!P0 BRA `(.L_x_6209) ;  /* 0xfffffffc00f08947 */ /* 0x004fea000383ffff */
[----:B------:R-:W-:Y:S05]  /*24620*/  BRA `(.L_x_6416) ;  /* 0xffffff7400947947 */ /* 0x000fea000383ffff */
.L_x_6213:
[----:B0-----:R0:W2:Y:S02]  /*24630*/  SYNCS.PHASECHK.TRANS64.TRYWAIT P0, [R8+URZ+0x324a0], R9 ;  /* 0x0324a009080075a7 */ /* 0x0010a4000800017f */
[----:B--2---:R-:W-:Y:S05]  /*24640*/  @!P0 NANOSLEEP.SYNCS 0x989680 ;  /* 0x009896800000895d */ /* 0x004fea0003900000 */
[----:B------:R-:W2:Y:S02]  /*24650*/  @!P0 SYNCS.PHASECHK.TRANS64 P0, [R8+URZ+0x324a0], R9 ;  /* 0x0324a009080085a7 */ /* 0x000ea4000800007f */
[----:B--2---:R-:W-:Y:S05]  /*24660*/  @!P0 BRA `(.L_x_6213) ;  /* 0xfffffffc00f08947 */ /* 0x004fea000383ffff */
[----:B------:R-:W-:Y:S05]  /*24670*/  BRA `(.L_x_6417) ;  /* 0xffffff7400ac7947 */ /* 0x000fea000383ffff */
.L_x_6218:
[----:B-1----:R1:W2:Y:S02]  /*24680*/  SYNCS.PHASECHK.TRANS64.TRYWAIT P0, [R8+URZ+0x324c0], R9 ;  /* 0x0324c009080075a7 */ /* 0x0022a4000800017f */
[----:B--2---:R-:W-:Y:S05]  /*24690*/  @!P0 NANOSLEEP.SYNCS 0x989680 ;  /* 0x009896800000895d */ /* 0x004fea0003900000 */
[----:B------:R-:W2:Y:S02]  /*246a0*/  @!P0 SYNCS.PHASECHK.TRANS64 P0, [R8+URZ+0x324c0], R9 ;  /* 0x0324c009080085a7 */ /* 0x000ea4000800007f */
[----:B--2---:R-:W-:Y:S05]  /*246b0*/  @!P0 BRA `(.L_x_6218) ;  /* 0xfffffffc00f08947 */ /* 0x004fea000383ffff */
[----:B------:R-:W-:Y:S05]  /*246c0*/  BRA `(.L_x_6418) ;  /* 0xffffff7800287947 */ /* 0x000fea000383ffff */
.L_x_6228:
[----:B0-----:R0:W2:Y:S02]  /*246d0*/  SYNCS.PHASECHK.TRANS64.TRYWAIT P1, [R6+URZ+0x324a0], R8 ;  /* 0x0324a008060075a7 */ /* 0x0010a4000802017f */
[----:B--2---:R-:W-:Y:S05]  /*246e0*/  @!P1 NANOSLEEP.SYNCS 0x989680 ;  /* 0x009896800000995d */ /* 0x004fea0003900000 */
[----:B------:R-:W2:Y:S02]  /*246f0*/  @!P1 SYNCS.PHASECHK.TRANS64 P1, [R6+URZ+0x324a0], R8 ;  /* 0x0324a008060095a7 */ /* 0x000ea4000802007f */
[----:B--2---:R-:W-:Y:S05]  /*24700*/  @!P1 BRA `(.L_x_6228) ;  /* 0xfffffffc00f09947 */ /* 0x004fea000383ffff */
[----:B------:R-:W-:Y:S05]  /*24710*/  BRA `(.L_x_6419) ;  /* 0xffffff7c009c7947 */ /* 0x000fea000383ffff */
.L_x_6233:
[----:B-1----:R1:W2:Y:S02]  /*24720*/  SYNCS.PHASECHK.TRANS64.TRYWAIT P1, [R6+URZ+0x324c0], R8 ;  /* 0x0324c008060075a7 */ /* 0x0022a4000802017f */
[----:B--2---:R-:W-:Y:S05]  /*24730*/  @!P1 NANOSLEEP.SYNCS 0x989680 ;  /* 0x009896800000995d */ /* 0x004fea0003900000 */
[----:B------:R-:W2:Y:S02]  /*24740*/  @!P1 SYNCS.PHASECHK.TRANS64 P1, [R6+URZ+0x324c0], R8 ;  /* 0x0324c008060095a7 */ /* 0x000ea4000802007f */
[----:B--2---:R-:W-:Y:S05]  /*24750*/  @!P1 BRA `(.L_x_6233) ;  /* 0xfffffffc00f09947 */ /* 0x004fea000383ffff */
[----:B------:R-:W-:Y:S05]  /*24760*/  BRA `(.L_x_6420) ;  /* 0xffffff8000147947 */ /* 0x000fea000383ffff */
.L_x_6251:
        /* <DEDUP_REMOVED lines=11> */
.L_x_6422:
[----:B------:R-:W-:Y:S05]  /*24820*/  BSYNC B0 ;  /* 0x0000000000007941 */ /* 0x000fea0003800000 */
.L_x_6421:
[----:B------:R-:W-:Y:S05]  /*24830*/  BRA `(.L_x_6423) ;  /* 0xffffff9000547947 */ /* 0x000fea000383ffff */
.L_x_6254:
[----:B-1----:R1:W2:Y:S02]  /*24840*/  SYNCS.PHASECHK.TRANS64.TRYWAIT P0, [R30+URZ+0x32440], R0 ;  /* 0x032440001e0075a7 */ /* 0x0022a4000800017f */
[----:B--2---:R-:W-:Y:S05]  /*24850*/  @!P0 NANOSLEEP.SYNCS 0x989680 ;  /* 0x009896800000895d */ /* 0x004fea0003900000 */
[----:B------:R-:W2:Y:S02]  /*24860*/  @!P0 SYNCS.PHASECHK.TRANS64 P0, [R30+URZ+0x32440], R0 ;  /* 0x032440001e0085a7 */ /* 0x000ea4000800007f */
[----:B--2---:R-:W-:Y:S05]  /*24870*/  @!P0 BRA `(.L_x_6254) ;  /* 0xfffffffc00f08947 */ /* 0x004fea000383ffff */
[----:B------:R-:W-:Y:S05]  /*24880*/  BRA `(.L_x_6424) ;  /* 0xffffff9000687947 */ /* 0x000fea000383ffff */
.L_x_6255:
        /* <DEDUP_REMOVED lines=8> */
.L_x_6426:
[----:B------:R-:W-:Y:S05]  /*24910*/  BSYNC B0 ;  /* 0x0000000000007941 */ /* 0x000fea0003800000 */
.L_x_6425:
        /* <DEDUP_REMOVED lines=9> */
.L_x_6427:
[----:B------:R-:W-:Y:S02]  /*249b0*/  IMAD.MOV.U32 R13, RZ, RZ, R4 ;  /* 0x000000ffff0d7224 */ /* 0x000fe400078e0004 */
[----:B------:R-:W-:Y:S02]  /*249c0*/  IMAD.MOV.U32 R12, RZ, RZ, 0x1 ;  /* 0x00000001ff0c7424 */ /* 0x000fe400078e00ff */
[----:B------:R-:W-:-:S07]  /*249d0*/  IMAD.MOV.U32 R3, RZ, RZ, R14 ;  /* 0x000000ffff037224 */ /* 0x000fce00078e000e */
[----:B------:R-:W-:Y:S05]  /*249e0*/  WARPSYNC.COLLECTIVE R15, `(.L_x_6428) ;  /* 0x000000000f087348 */ /* 0x000fea0003c00000 */
[----:B------:R0:W1:Y:S02]  /*249f0*/  SHFL.IDX P6, R14, R13, R12, R11 ;  /* 0x0000000c0d0e7389 */ /* 0x00006400000c000b */
[----:B01----:R-:W-:Y:S01]  /*24a00*/  ENDCOLLECTIVE ;  /* 0x000000000000791b */ /* 0x003fe20003800000 */
.L_x_6428:
        /* <DEDUP_REMOVED lines=15> */
.L_x_6429:
[----:B------:R-:W-:Y:S01]  /*24b00*/  @P0 IMAD R6, R5, 0x2, R22 ;  /* 0x0000000205060824 */ /* 0x000fe200078e0216 */
[----:B------:R-:W-:Y:S01]  /*24b10*/  MOV R13, R4 ;  /* 0x00000004000d7202 */ /* 0x000fe20000000f00 */
[----:B------:R-:W-:Y:S02]  /*24b20*/  IMAD.MOV.U32 R12, RZ, RZ, 0x2 ;  /* 0x00000002ff0c7424 */ /* 0x000fe400078e00ff */
[----:B------:R-:W-:-:S07]  /*24b30*/  IMAD.MOV.U32 R3, RZ, RZ, R14 ;  /* 0x000000ffff037224 */ /* 0x000fce00078e000e */
[----:B------:R-:W-:Y:S05]  /*24b40*/  WARPSYNC.COLLECTIVE R15, `(.L_x_6430) ;  /* 0x000000000f087348 */ /* 0x000fea0003c00000 */
[----:B------:R0:W1:Y:S02]  /*24b50*/  SHFL.IDX P6, R14, R13, R12, R11 ;  /* 0x0000000c0d0e7389 */ /* 0x00006400000c000b */
[----:B01----:R-:W-:Y:S01]  /*24b60*/  ENDCOLLECTIVE ;  /* 0x000000000000791b */ /* 0x003fe20003800000 */
.L_x_6430:
        /* <DEDUP_REMOVED lines=15> */
.L_x_6431:
[----:B------:R-:W-:Y:S02]  /*24c60*/  @P0 IMAD R6, R5, 0x2, R22 ;  /* 0x0000000205060824 */ /* 0x000fe400078e0216 */
[----:B------:R-:W-:Y:S02]  /*24c70*/  IMAD.MOV.U32 R13, RZ, RZ, R4 ;  /* 0x000000ffff0d7224 */ /* 0x000fe400078e0004 */
[----:B------:R-:W-:Y:S02]  /*24c80*/  IMAD.MOV.U32 R12, RZ, RZ, 0x3 ;  /* 0x00000003ff0c7424 */ /* 0x000fe400078e00ff */
[----:B------:R-:W-:-:S07]  /*24c90*/  IMAD.MOV.U32 R3, RZ, RZ, R14 ;  /* 0x000000ffff037224 */ /* 0x000fce00078e000e */
[----:B------:R-:W-:Y:S05]  /*24ca0*/  WARPSYNC.COLLECTIVE R15, `(.L_x_6432) ;  /* 0x000000000f087348 */ /* 0x000fea0003c00000 */
[----:B------:R0:W1:Y:S02]  /*24cb0*/  SHFL.IDX P6, R14, R13, R12, R11 ;  /* 0x0000000c0d0e7389 */ /* 0x00006400000c000b */
[----:B01----:R-:W-:Y:S01]  /*24cc0*/  ENDCOLLECTIVE ;  /* 0x000000000000791b */ /* 0x003fe20003800000 */
.L_x_6432:
        /* <DEDUP_REMOVED lines=15> */
.L_x_6433:
[----:B------:R-:W-:Y:S02]  /*24dc0*/  @P0 IMAD R6, R5, 0x2, R22 ;  /* 0x0000000205060824 */ /* 0x000fe400078e0216 */
[----:B------:R-:W-:Y:S02]  /*24dd0*/  IMAD.MOV.U32 R13, RZ, RZ, R4 ;  /* 0x000000ffff0d7224 */ /* 0x000fe400078e0004 */
[----:B------:R-:W-:Y:S02]  /*24de0*/  IMAD.MOV.U32 R12, RZ, RZ, 0x4 ;  /* 0x00000004ff0c7424 */ /* 0x000fe400078e00ff */
[----:B------:R-:W-:-:S07]  /*24df0*/  IMAD.MOV.U32 R3, RZ, RZ, R14 ;  /* 0x000000ffff037224 */ /* 0x000fce00078e000e */
[----:B------:R-:W-:Y:S05]  /*24e00*/  WARPSYNC.COLLECTIVE R15, `(.L_x_6434) ;  /* 0x000000000f087348 */ /* 0x000fea0003c00000 */
[----:B------:R0:W1:Y:S02]  /*24e10*/  SHFL.IDX P6, R14, R13, R12, R11 ;  /* 0x0000000c0d0e7389 */ /* 0x00006400000c000b */
[----:B01----:R-:W-:Y:S01]  /*24e20*/  ENDCOLLECTIVE ;  /* 0x000000000000791b */ /* 0x003fe20003800000 */
.L_x_6434:
        /* <DEDUP_REMOVED lines=15> */
.L_x_6435:
[----:B------:R-:W-:Y:S02]  /*24f20*/  @P0 IMAD R6, R5, 0x2, R22 ;  /* 0x0000000205060824 */ /* 0x000fe400078e0216 */
[----:B------:R-:W-:Y:S02]  /*24f30*/  IMAD.MOV.U32 R13, RZ, RZ, R4 ;  /* 0x000000ffff0d7224 */ /* 0x000fe400078e0004 */
[----:B------:R-:W-:Y:S02]  /*24f40*/  IMAD.MOV.U32 R12, RZ, RZ, 0x5 ;  /* 0x00000005ff0c7424 */ /* 0x000fe400078e00ff */
[----:B------:R-:W-:-:S07]  /*24f50*/  IMAD.MOV.U32 R3, RZ, RZ, R14 ;  /* 0x000000ffff037224 */ /* 0x000fce00078e000e */
[----:B------:R-:W-:Y:S05]  /*24f60*/  WARPSYNC.COLLECTIVE R15, `(.L_x_6436) ;  /* 0x000000000f087348 */ /* 0x000fea0003c00000 */
[----:B------:R0:W1:Y:S02]  /*24f70*/  SHFL.IDX P6, R14, R13, R12, R11 ;  /* 0x0000000c0d0e7389 */ /* 0x00006400000c000b */
[----:B01----:R-:W-:Y:S01]  /*24f80*/  ENDCOLLECTIVE ;  /* 0x000000000000791b */ /* 0x003fe20003800000 */
.L_x_6436:
        /* <DEDUP_REMOVED lines=10> */
.L_x_6437:
[----:B------:R-:W-:Y:S01]  /*25030*/  @!PT LDS RZ, [RZ] ;  /* 0x00000000fffff984 */ /* 0x000fe20000000800 */
[----:B------:R-:W-:Y:S01]  /*25040*/  @!PT LDS RZ, [RZ] ;  /* 0x00000000fffff984 */ /* 0x000fe20000000800 */
[----:B------:R-:W-:Y:S01]  /*25050*/  @!PT LDS RZ, [RZ] ;  /* 0x00000000fffff984 */ /* 0x000fe20000000800 */
[----:B------:R1:W-:Y:S01]  /*25060*/  @P0 LDGSTS.E.BYPASS.LTC128B.128 [R6+0x1e400], desc[UR40][R2.64], !P2 ;  /* 0x1e40000002060fae */ /* 0x0003e2000d101d68 */
[----:B------:R-:W-:Y:S01]  /*25070*/  IMAD.MOV.U32 R0, RZ, RZ, R14 ;  /* 0x000000ffff007224 */ /* 0x000fe200078e000e */
[----:B------:R-:W-:Y:S06]  /*25080*/  BRA `(.L_x_6438) ;  /* 0xffffff8c00d07947 */ /* 0x000fec000383ffff */
.L_x_6260:
[----:B------:R-:W-:Y:S01]  /*25090*/  IMAD.MOV.U32 R13, RZ, RZ, R3 ;  /* 0x000000ffff0d7224 */ /* 0x000fe200078e0003 */
[----:B------:R-:W-:Y:S01]  /*250a0*/  MOV R15, 0xffffffff ;  /* 0xffffffff000f7802 */ /* 0x000fe20000000f00 */
[----:B------:R-:W-:Y:S02]  /*250b0*/  IMAD.MOV.U32 R12, RZ, RZ, RZ ;  /* 0x000000ffff0c7224 */ /* 0x000fe400078e00ff */
[----:B------:R-:W-:Y:S02]  /*250c0*/  IMAD.MOV.U32 R11, RZ, RZ, 0x181f ;  /* 0x0000181fff0b7424 */ /* 0x000fe400078e00ff */
[----:B-----5:R-:W-:Y:S02]  /*250d0*/  IMAD R2, R9, R6, RZ ;  /* 0x0000000609027224 */ /* 0x020fe400078e02ff */
[----:B------:R-:W-:-:S07]  /*250e0*/  IMAD R17, R17, 0x80, R8 ;  /* 0x0000008011117824 */ /* 0x000fce00078e0208 */
[----:B------:R-:W-:Y:S05]  /*250f0*/  WARPSYNC.COLLECTIVE R15, `(.L_x_6439) ;  /* 0x000000000f087348 */ /* 0x000fea0003c00000 */
[----:B------:R0:W1:Y:S02]  /*25100*/  SHFL.IDX P6, R14, R13, R12, R11 ;  /* 0x0000000c0d0e7389 */ /* 0x00006400000c000b */
[----:B01----:R-:W-:Y:S01]  /*25110*/  ENDCOLLECTIVE ;  /* 0x000000000000791b */ /* 0x003fe20003800000 */
.L_x_6439:
[C---:B------:R-:W-:Y:S01]  /*25120*/  VIADD R10, R17.reuse, 0x10 ;  /* 0x00000010110a7836 */ /* 0x040fe20000000000 */
[C---:B------:R-:W-:Y:S01]  /*25130*/  ISETP.GE.AND P0, PT, R17.reuse, R2, PT ;  /* 0x000000021100720c */ /* 0x040fe20003f06270 */
[C---:B------:R-:W-:Y:S02]  /*25140*/  VIADD R6, R17.reuse, 0x20 ;  /* 0x0000002011067836 */ /* 0x040fe40000000000 */
[----:B------:R-:W-:Y:S01]  /*25150*/  VIADD R8, R17, 0x40 ;  /* 0x0000004011087836 */ /* 0x000fe20000000000 */
[----:B------:R0:W-:Y:S04]  /*25160*/  STL [R1+0x10], R10 ;  /* 0x0000100a01007387 */ /* 0x0001e80000100800 */
[----:B------:R0:W-:Y:S01]  /*25170*/  STL [R1+0x14], R6 ;  /* 0x0000140601007387 */ /* 0x0001e20000100800 */
[----:B------:R-:W-:-:S02]  /*25180*/  IMAD.MOV.U32 R13, RZ, RZ, R0 ;  /* 0x000000ffff0d7224 */ /* 0x000fc400078e0000 */
[----:B------:R-:W-:-:S07]  /*25190*/  IMAD.MOV.U32 R4, RZ, RZ, R14 ;  /* 0x000000ffff047224 */ /* 0x000fce00078e000e */
[----:B0-----:R-:W-:Y:S05]  /*251a0*/  WARPSYNC.COLLECTIVE R15, `(.L_x_6440) ;  /* 0x000000000f087348 */ /* 0x001fea0003c00000 */
[----:B------:R1:W2:Y:S02]  /*251b0*/  SHFL.IDX P6, R14, R13, R12, R11 ;  /* 0x0000000c0d0e7389 */ /* 0x0002a400000c000b */
[----:B012---:R-:W-:Y:S01]  /*251c0*/  ENDCOLLECTIVE ;  /* 0x000000000000791b */ /* 0x007fe20003800000 */
.L_x_6440:
[----:B------:R-:W-:Y:S02]  /*251d0*/  IMAD.MOV.U32 R13, RZ, RZ, R3 ;  /* 0x000000ffff0d7224 */ /* 0x000fe400078e0003 */
[----:B------:R-:W-:Y:S02]  /*251e0*/  IMAD.MOV.U32 R12, RZ, RZ, 0x1 ;  /* 0x00000001ff0c7424 */ /* 0x000fe400078e00ff */
[----:B------:R-:W-:-:S07]  /*251f0*/  IMAD.MOV.U32 R5, RZ, RZ, R14 ;  /* 0x000000ffff057224 */ /* 0x000fce00078e000e */
[----:B------:R-:W-:Y:S05]  /*25200*/  WARPSYNC.COLLECTIVE R15, `(.L_x_6441) ;  /* 0x000000000f087348 */ /* 0x000fea0003c00000 */
[----:B------:R0:W1:Y:S02]  /*25210*/  SHFL.IDX P6, R14, R13, R12, R11 ;  /* 0x0000000c0d0e7389 */ /* 0x00006400000c000b */
[----:B01----:R-:W-:Y:S01]  /*25220*/  ENDCOLLECTIVE ;  /* 0x000000000000791b */ /* 0x003fe20003800000 */
.L_x_6441:
        /* <DEDUP_REMOVED lines=15> */
.L_x_6442:
[----:B------:R-:W-:Y:S02]  /*25320*/  IMAD.MOV.U32 R13, RZ, RZ, R3 ;  /* 0x000000ffff0d7224 */ /* 0x000fe400078e0003 */
[----:B------:R-:W-:Y:S02]  /*25330*/  IMAD.MOV.U32 R12, RZ, RZ, 0x2 ;  /* 0x00000002ff0c7424 */ /* 0x000fe400078e00ff */
[----:B------:R-:W-:-:S07]  /*25340*/  IMAD.MOV.U32 R5, RZ, RZ, R14 ;  /* 0x000000ffff057224 */ /* 0x000fce00078e000e */
[----:B------:R-:W-:Y:S05]  /*25350*/  WARPSYNC.COLLECTIVE R15, `(.L_x_6443) ;  /* 0x000000000f087348 */ /* 0x000fea0003c00000 */
[----:B------:R0:W1:Y:S02]  /*25360*/  SHFL.IDX P6, R14, R13, R12, R11 ;  /* 0x0000000c0d0e7389 */ /* 0x00006400000c000b */
[----:B01----:R-:W-:Y:S01]  /*25370*/  ENDCOLLECTIVE ;  /* 0x000000000000791b */ /* 0x003fe20003800000 */
.L_x_6443:
        /* <DEDUP_REMOVED lines=12> */
[----:B------:R1:W-:Y:S04]  /*25440*/  STL [R1+0x18], R6 ;  /* 0x0000180601007387 */ /* 0x0003e80000100800 */
[----:B------:R1:W-:Y:S01]  /*25450*/  STL [R1+0x1c], R8 ;  /* 0x00001c0801007387 */ /* 0x0003e20000100800 */
[----:B0-----:R-:W-:-:S07]  /*25460*/  IMAD.MOV.U32 R4, RZ, RZ, R14 ;  /* 0x000000ffff047224 */ /* 0x001fce00078e000e */
[----:B-1----:R-:W-:Y:S05]  /*25470*/  WARPSYNC.COLLECTIVE R15, `(.L_x_6444) ;  /* 0x000000000f087348 */ /* 0x002fea0003c00000 */
[----:B------:R0:W2:Y:S02]  /*25480*/  SHFL.IDX P6, R14, R13, R12, R11 ;  /* 0x0000000c0d0e7389 */ /* 0x0000a400000c000b */
[----:B012---:R-:W-:Y:S01]  /*25490*/  ENDCOLLECTIVE ;  /* 0x000000000000791b */ /* 0x007fe20003800000 */
.L_x_6444:
[----:B------:R-:W-:Y:S02]  /*254a0*/  IMAD.MOV.U32 R13, RZ, RZ, R3 ;  /* 0x000000ffff0d7224 */ /* 0x000fe400078e0003 */
[----:B------:R-:W-:Y:S02]  /*254b0*/  IMAD.MOV.U32 R12, RZ, RZ, 0x3 ;  /* 0x00000003ff0c7424 */ /* 0x000fe400078e00ff */
[----:B------:R-:W-:-:S07]  /*254c0*/  IMAD.MOV.U32 R5, RZ, RZ, R14 ;  /* 0x000000ffff057224 */ /* 0x000fce00078e000e */
[----:B------:R-:W-:Y:S05]  /*254d0*/  WARPSYNC.COLLECTIVE R15, `(.L_x_6445) ;  /* 0x000000000f087348 */ /* 0x000fea0003c00000 */
[----:B------:R0:W1:Y:S02]  /*254e0*/  SHFL.IDX P6, R14, R13, R12, R11 ;  /* 0x0000000c0d0e7389 */ /* 0x00006400000c000b */
[----:B01----:R-:W-:Y:S01]  /*254f0*/  ENDCOLLECTIVE ;  /* 0x000000000000791b */ /* 0x003fe20003800000 */
.L_x_6445:
        /* <DEDUP_REMOVED lines=15> */
.L_x_6446:
[----:B------:R-:W-:Y:S02]  /*255f0*/  IMAD.MOV.U32 R13, RZ, RZ, R3 ;  /* 0x000000ffff0d7224 */ /* 0x000fe400078e0003 */
[----:B------:R-:W-:Y:S02]  /*25600*/  IMAD.MOV.U32 R12, RZ, RZ, 0x4 ;  /* 0x00000004ff0c7424 */ /* 0x000fe400078e00ff */
[----:B------:R-:W-:-:S07]  /*25610*/  IMAD.MOV.U32 R5, RZ, RZ, R14 ;  /* 0x000000ffff057224 */ /* 0x000fce00078e000e */
[----:B------:R-:W-:Y:S05]  /*25620*/  WARPSYNC.COLLECTIVE R15, `(.L_x_6447) ;  /* 0x000000000f087348 */ /* 0x000fea0003c00000 */
[----:B------:R0:W1:Y:S02]  /*25630*/  SHFL.IDX P6, R14, R13, R12, R11 ;  /* 0x0000000c0d0e7389 */ /* 0x00006400000c000b */
[----:B01----:R-:W-:Y:S01]  /*25640*/  ENDCOLLECTIVE ;  /* 0x000000000000791b */ /* 0x003fe20003800000 */
.L_x_6447:
[----:B------:R-:W-:-:S05]  /*25650*/  @!P0 LEA R5, P2, R7, R5, 0x1 ;  /* 0x0000000507058211 */ /* 0x000fca00078408ff */
[----:B------:R-:W-:-:S05]  /*25660*/  @!P0 IMAD.X R4, RZ, RZ, R4, P2 ;  /* 0x000000ffff048224 */ /* 0x000fca00010e0604 */
[----:B------:R-:W-:Y:S01]  /*25670*/  @!P0 LOP3.LUT R5, R5, R4, RZ, 0x3c, !PT ;  /* 0x0000000405058212 */ /* 0x000fe200078e3cff */
[----:B------:R-:W-:-:S03]  /*25680*/  IMAD.MOV.U32 R13, RZ, RZ, R0 ;  /* 0x000000ffff0d7224 */ /* 0x000fc600078e0000 */
[----:B------:R-:W-:-:S04]  /*25690*/  @!P0 LOP3.LUT R4, R5, R4, RZ, 0x3c, !PT ;  /* 0x0000000405048212 */ /* 0x000fc800078e3cff */
[----:B------:R-:W-:Y:S02]  /*256a0*/  @!P0 LOP3.LUT R5, R5, R4, RZ, 0x3c, !PT ;  /* 0x0000000405058212 */ /* 0x000fe400078e3cff */
[----:B------:R-:W-:-:S07]  /*256b0*/  MOV R6, R14 ;  /* 0x0000000e00067202 */ /* 0x000fce0000000f00 */
[----:B------:R-:W-:Y:S05]  /*256c0*/  WARPSYNC.COLLECTIVE R15, `(.L_x_6448) ;  /* 0x000000000f087348 */ /* 0x000fea0003c00000 */
[----:B------:R0:W1:Y:S02]  /*256d0*/  SHFL.IDX P6, R14, R13, R12, R11 ;  /* 0x0000000c0d0e7389 */ /* 0x00006400000c000b */
[----:B01----:R-:W-:Y:S01]  /*256e0*/  ENDCOLLECTIVE ;  /* 0x000000000000791b */ /* 0x003fe20003800000 */
.L_x_6448:
        /* <DEDUP_REMOVED lines=13> */
.L_x_6449:
        /* <DEDUP_REMOVED lines=10> */
.L_x_6450:
        /* <DEDUP_REMOVED lines=13> */
.L_x_6451:
        /* <DEDUP_REMOVED lines=10> */
.L_x_6452:
        /* <DEDUP_REMOVED lines=11> */
.L_x_6453:
        /* <DEDUP_REMOVED lines=10> */
.L_x_6454:
[----:B------:R-:W-:Y:S01]  /*25b20*/  @!PT LDS RZ, [RZ] ;  /* 0x00000000fffff984 */ /* 0x000fe20000000800 */
[----:B------:R-:W-:Y:S01]  /*25b30*/  @!PT LDS RZ, [RZ] ;  /* 0x00000000fffff984 */ /* 0x000fe20000000800 */
[----:B------:R-:W-:Y:S01]  /*25b40*/  @!PT LDS RZ, [RZ] ;  /* 0x00000000fffff984 */ /* 0x000fe20000000800 */
[----:B------:R0:W-:Y:S01]  /*25b50*/  @!P0 LDGSTS.E.BYPASS.LTC128B.128 [R26+0x1b400], desc[UR40][R4.64], !P1 ;  /* 0x1b400000041a8fae */ /* 0x0001e2000c901d68 */
[----:B------:R-:W-:Y:S01]  /*25b60*/  IMAD.MOV.U32 R0, RZ, RZ, R14 ;  /* 0x000000ffff007224 */ /* 0x000fe200078e000e */
[----:B------:R-:W-:Y:S06]  /*25b70*/  BRA `(.L_x_6455) ;  /* 0xffffff9000207947 */ /* 0x000fec000383ffff */
.L_x_6264:
        /* <DEDUP_REMOVED lines=33> */
.L_x_6457:
[----:B------:R-:W-:Y:S05]  /*25d90*/  BSYNC B0 ;  /* 0x0000000000007941 */ /* 0x000fea0003800000 */
.L_x_6456:
[----:B------:R-:W-:Y:S01]  /*25da0*/  MOV R13, R4 ;  /* 0x00000004000d7202 */ /* 0x000fe20000000f00 */
[----:B------:R-:W-:Y:S01]  /*25db0*/  IMAD.MOV.U32 R12, RZ, RZ, RZ ;  /* 0x000000ffff0c7224 */ /* 0x000fe200078e00ff */
[----:B------:R-:W-:Y:S01]  /*25dc0*/  LOP3.LUT R23, R23, 0xffffbfff, RZ, 0xc0, !PT ;  /* 0xffffbfff17177812 */ /* 0x000fe200078ec0ff */
[----:B------:R-:W-:Y:S02]  /*25dd0*/  IMAD.MOV.U32 R11, RZ, RZ, 0x181f ;  /* 0x0000181fff0b7424 */ /* 0x000fe400078e00ff */
[----:B------:R-:W-:Y:S01]  /*25de0*/  IMAD.MOV.U32 R15, RZ, RZ, -0x1 ;  /* 0xffffffffff0f7424 */ /* 0x000fe200078e00ff */
[----:B------:R-:W-:Y:S01]  /*25df0*/  @P5 LOP3.LUT R23, R23, 0x4000, RZ, 0xfc, !PT ;  /* 0x0000400017175812 */ /* 0x000fe200078efcff */
[----:B------:R-:W-:-:S07]  /*25e00*/  IMAD.MOV.U32 R2, RZ, RZ, R14 ;  /* 0x000000ffff027224 */ /* 0x000fce00078e000e */
[----:B------:R-:W-:Y:S05]  /*25e10*/  WARPSYNC.COLLECTIVE R15, `(.L_x_6458) ;  /* 0x000000000f087348 */ /* 0x000fea0003c00000 */
[----:B------:R0:W1:Y:S02]  /*25e20*/  SHFL.IDX P6, R14, R13, R12, R11 ;  /* 0x0000000c0d0e7389 */ /* 0x00006400000c000b */
[----:B01----:R-:W-:Y:S01]  /*25e30*/  ENDCOLLECTIVE ;  /* 0x000000000000791b */ /* 0x003fe20003800000 */
.L_x_6458:
[C---:B------:R-:W-:Y:S02]  /*25e40*/  LOP3.LUT P5, RZ, R23.reuse, 0x200, RZ, 0xc0, !PT ;  /* 0x0000020017ff7812 */ /* 0x040fe400078ac0ff */
        /* <DEDUP_REMOVED lines=12> */
.L_x_6459:
        /* <DEDUP_REMOVED lines=15> */
.L_x_6460:
        /* <DEDUP_REMOVED lines=12> */
.L_x_6461:
        /* <DEDUP_REMOVED lines=12> */
.L_x_6462:
        /* <DEDUP_REMOVED lines=12> */
.L_x_6463:
        /* <DEDUP_REMOVED lines=12> */
.L_x_6464:
        /* <DEDUP_REMOVED lines=12> */
.L_x_6465:
        /* <DEDUP_REMOVED lines=12> */
.L_x_6466:
[----:B------:R-:W-:Y:S02]  /*26480*/  IMAD.MOV.U32 R13, RZ, RZ, R0 ;  /* 0x000000ffff0d7224 */ /* 0x000fe400078e0000 */
[----:B------:R-:W-:Y:S02]  /*26490*/  IMAD.MOV.U32 R12, RZ, RZ, 0x5 ;  /* 0x00000005ff0c7424 */ /* 0x000fe400078e00ff */
[----:B------:R-:W-:-:S05]  /*264a0*/  IMAD.MOV.U32 R2, RZ, RZ, R14 ;  /* 0x000000ffff027224 */ /* 0x000fca00078e000e */
[----:B------:R-:W-:-:S04]  /*264b0*/  @!P0 LEA R2, P6, R7, R2, 0x1 ;  /* 0x0000000207028211 */ /* 0x000fc800078c08ff */
[----:B------:R-:W-:-:S05]  /*264c0*/  @!P0 IADD3.X R3, RZ, R6, RZ, P6, !PT ;  /* 0x00000006ff038210 */ /* 0x000fca00037fe4ff */
[----:B------:R-:W-:Y:S01]  /*264d0*/  @!PT LDS RZ, [RZ] ;  /* 0x00000000fffff984 */ /* 0x000fe20000000800 */
[----:B------:R-:W-:Y:S01]  /*264e0*/  @!PT LDS RZ, [RZ] ;  /* 0x00000000fffff984 */ /* 0x000fe20000000800 */
[----:B------:R-:W-:Y:S01]  /*264f0*/  @!PT LDS RZ, [RZ] ;  /* 0x00000000fffff984 */ /* 0x000fe20000000800 */
[----:B------:R0:W-:Y:S04]  /*26500*/  @!P0 LDGSTS.E.BYPASS.LTC128B.128 [R26+0x24400], desc[UR40][R2.64], !P4 ;  /* 0x24400000021a8fae */ /* 0x0001e8000e101d68 */
[----:B0-----:R-:W-:Y:S05]  /*26510*/  WARPSYNC.COLLECTIVE R15, `(.L_x_6467) ;  /* 0x000000000f087348 */ /* 0x001fea0003c00000 */
[----:B------:R1:W2:Y:S02]  /*26520*/  SHFL.IDX P6, R14, R13, R12, R11 ;  /* 0x0000000c0d0e7389 */ /* 0x0002a400000c000b */
[----:B012---:R-:W-:Y:S01]  /*26530*/  ENDCOLLECTIVE ;  /* 0x000000000000791b */ /* 0x007fe20003800000 */
.L_x_6467:
        /* <DEDUP_REMOVED lines=12> */
.L_x_6468:
        /* <DEDUP_REMOVED lines=12> */
.L_x_6469:
        /* <DEDUP_REMOVED lines=11> */
.L_x_6470:
[----:B------:R-:W-:Y:S02]  /*26770*/  IMAD.MOV.U32 R13, RZ, RZ, R0 ;  /* 0x000000ffff0d7224 */ /* 0x000fe400078e0000 */
[----:B------:R-:W-:Y:S02]  /*26780*/  IMAD.MOV.U32 R12, RZ, RZ, 0x7 ;  /* 0x00000007ff0c7424 */ /* 0x000fe400078e00ff */
[----:B------:R-:W-:-:S07]  /*26790*/  IMAD.MOV.U32 R2, RZ, RZ, R14 ;  /* 0x000000ffff027224 */ /* 0x000fce00078e000e */
[----:B------:R-:W-:Y:S05]  /*267a0*/  WARPSYNC.COLLECTIVE R15, `(.L_x_6471) ;  /* 0x000000000f087348 */ /* 0x000fea0003c00000 */
[----:B------:R0:W1:Y:S02]  /*267b0*/  SHFL.IDX P6, R14, R13, R12, R11 ;  /* 0x0000000c0d0e7389 */ /* 0x00006400000c000b */
[----:B01----:R-:W-:Y:S01]  /*267c0*/  ENDCOLLECTIVE ;  /* 0x000000000000791b */ /* 0x003fe20003800000 */
.L_x_6471:
        /* <DEDUP_REMOVED lines=14> */
.L_x_6472:
[----:B------:R-:W-:Y:S01]  /*268b0*/  IMAD.MOV.U32 R2, RZ, RZ, R14 ;  /* 0x000000ffff027224 */ /* 0x000fe200078e000e */
[----:B------:R-:W-:Y:S06]  /*268c0*/  BRA `(.L_x_6473) ;  /* 0xffffff8c00847947 */ /* 0x000fec000383ffff */
.L_x_6269:
[----:B0-----:R0:W1:Y:S02]  /*268d0*/  SYNCS.PHASECHK.TRANS64.TRYWAIT P0, [R22+URZ+0x32420], R3 ;  /* 0x03242003160075a7 */ /* 0x001064000800017f */
[----:B-1----:R-:W-:Y:S05]  /*268e0*/  @!P0 NANOSLEEP.SYNCS 0x989680 ;  /* 0x009896800000895d */ /* 0x002fea0003900000 */
[----:B------:R-:W1:Y:S02]  /*268f0*/  @!P0 SYNCS.PHASECHK.TRANS64 P0, [R22+URZ+0x32420], R3 ;  /* 0x03242003160085a7 */ /* 0x000e64000800007f */
[----:B-1----:R-:W-:Y:S05]  /*26900*/  @!P0 BRA `(.L_x_6269) ;  /* 0xfffffffc00f08947 */ /* 0x002fea000383ffff */
[----:B------:R-:W-:Y:S05]  /*26910*/  BRA `(.L_x_6474) ;  /* 0xffffff8c00f87947 */ /* 0x000fea000383ffff */
.L_x_6272:
[----:B0-----:R0:W1:Y:S02]  /*26920*/  SYNCS.PHASECHK.TRANS64.TRYWAIT P0, [R30+URZ+0x32460], R3 ;  /* 0x032460031e0075a7 */ /* 0x001064000800017f */
[----:B-1----:R-:W-:Y:S05]  /*26930*/  @!P0 NANOSLEEP.SYNCS 0x989680 ;  /* 0x009896800000895d */ /* 0x002fea0003900000 */
[----:B------:R-:W1:Y:S02]  /*26940*/  @!P0 SYNCS.PHASECHK.TRANS64 P0, [R30+URZ+0x32460], R3 ;  /* 0x032460031e0085a7 */ /* 0x000e64000800007f */
[----:B-1----:R-:W-:Y:S05]  /*26950*/  @!P0 BRA `(.L_x_6272) ;  /* 0xfffffffc00f08947 */ /* 0x002fea000383ffff */
[----:B------:R-:W-:Y:S05]  /*26960*/  BRA `(.L_x_6475) ;  /* 0xffffff9000087947 */ /* 0x000fea000383ffff */
.L_x_6273:
        /* <DEDUP_REMOVED lines=8> */
.L_x_6477:
[----:B------:R-:W-:Y:S05]  /*269f0*/  BSYNC B0 ;  /* 0x0000000000007941 */ /* 0x000fea0003800000 */
.L_x_6476:
        /* <DEDUP_REMOVED lines=13> */
.L_x_6478:
        /* <DEDUP_REMOVED lines=9> */
.L_x_6479:
        /* <DEDUP_REMOVED lines=17> */
.L_x_6480:
[----:B------:R-:W-:Y:S02]  /*26c70*/  IMAD.MOV.U32 R13, RZ, RZ, R6 ;  /* 0x000000ffff0d7224 */ /* 0x000fe400078e0006 */
[----:B------:R-:W-:Y:S01]  /*26c80*/  IMAD.MOV.U32 R12, RZ, RZ, 0x2 ;  /* 0x00000002ff0c7424 */ /* 0x000fe200078e00ff */
[----:B------:R-:W-:-:S13]  /*26c90*/  IADD3 R2, P3, R14, R0, RZ ;  /* 0x000000000e027210 */ /* 0x000fda0007f7e0ff */
[----:B------:R-:W-:Y:S05]  /*26ca0*/  WARPSYNC.COLLECTIVE R15, `(.L_x_6481) ;  /* 0x000000000f087348 */ /* 0x000fea0003c00000 */
[----:B------:R0:W1:Y:S02]  /*26cb0*/  SHFL.IDX P6, R14, R13, R12, R11 ;  /* 0x0000000c0d0e7389 */ /* 0x00006400000c000b */
[----:B01----:R-:W-:Y:S01]  /*26cc0*/  ENDCOLLECTIVE ;  /* 0x000000000000791b */ /* 0x003fe20003800000 */
.L_x_6481:
        /* <DEDUP_REMOVED lines=17> */
.L_x_6482:
[----:B------:R-:W-:Y:S02]  /*26de0*/  IMAD.MOV.U32 R13, RZ, RZ, R6 ;  /* 0x000000ffff0d7224 */ /* 0x000fe400078e0006 */
[----:B------:R-:W-:Y:S01]  /*26df0*/  IMAD.MOV.U32 R12, RZ, RZ, 0x3 ;  /* 0x00000003ff0c7424 */ /* 0x000fe200078e00ff */
[----:B------:R-:W-:-:S13]  /*26e00*/  IADD3 R2, P3, R14, R0, RZ ;  /* 0x000000000e027210 */ /* 0x000fda0007f7e0ff */
[----:B------:R-:W-:Y:S05]  /*26e10*/  WARPSYNC.COLLECTIVE R15, `(.L_x_6483) ;  /* 0x000000000f087348 */ /* 0x000fea0003c00000 */
[----:B------:R0:W1:Y:S02]  /*26e20*/  SHFL.IDX P6, R14, R13, R12, R11 ;  /* 0x0000000c0d0e7389 */ /* 0x00006400000c000b */
[----:B01----:R-:W-:Y:S01]  /*26e30*/  ENDCOLLECTIVE ;  /* 0x000000000000791b */ /* 0x003fe20003800000 */
.L_x_6483:
        /* <DEDUP_REMOVED lines=17> */
.L_x_6484:
[----:B------:R-:W-:Y:S02]  /*26f50*/  IMAD.MOV.U32 R13, RZ, RZ, R6 ;  /* 0x000000ffff0d7224 */ /* 0x000fe400078e0006 */
[----:B------:R-:W-:Y:S01]  /*26f60*/  IMAD.MOV.U32 R12, RZ, RZ, 0x4 ;  /* 0x00000004ff0c7424 */ /* 0x000fe200078e00ff */
[----:B------:R-:W-:-:S13]  /*26f70*/  IADD3 R2, P3, R14, R0, RZ ;  /* 0x000000000e027210 */ /* 0x000fda0007f7e0ff */
[----:B------:R-:W-:Y:S05]  /*26f80*/  WARPSYNC.COLLECTIVE R15, `(.L_x_6485) ;  /* 0x000000000f087348 */ /* 0x000fea0003c00000 */
[----:B------:R0:W1:Y:S02]  /*26f90*/  SHFL.IDX P6, R14, R13, R12, R11 ;  /* 0x0000000c0d0e7389 */ /* 0x00006400000c000b */
[----:B01----:R-:W-:Y:S01]  /*26fa0*/  ENDCOLLECTIVE ;  /* 0x000000000000791b */ /* 0x003fe20003800000 */
.L_x_6485:
        /* <DEDUP_REMOVED lines=17> */
.L_x_6486:
[----:B------:R-:W-:Y:S02]  /*270c0*/  IMAD.MOV.U32 R13, RZ, RZ, R6 ;  /* 0x000000ffff0d7224 */ /* 0x000fe400078e0006 */
[----:B------:R-:W-:Y:S01]  /*270d0*/  IMAD.MOV.U32 R12, RZ, RZ, 0x5 ;  /* 0x00000005ff0c7424 */ /* 0x000fe200078e00ff */
[----:B------:R-:W-:-:S13]  /*270e0*/  IADD3 R2, P3, R14, R0, RZ ;  /* 0x000000000e027210 */ /* 0x000fda0007f7e0ff */
[----:B------:R-:W-:Y:S05]  /*270f0*/  WARPSYNC.COLLECTIVE R15, `(.L_x_6487) ;  /* 0x000000000f087348 */ /* 0x000fea0003c00000 */
[----:B------:R0:W1:Y:S02]  /*27100*/  SHFL.IDX P6, R14, R13, R12, R11 ;  /* 0x0000000c0d0e7389 */ /* 0x00006400000c000b */
[----:B01----:R-:W-:Y:S01]  /*27110*/  ENDCOLLECTIVE ;  /* 0x000000000000791b */ /* 0x003fe20003800000 */
.L_x_6487:
        /* <DEDUP_REMOVED lines=12> */
.L_x_6488:
        /* <DEDUP_REMOVED lines=9> */
.L_x_6280:
[----:B0-----:R0:W1:Y:S02]  /*27270*/  SYNCS.PHASECHK.TRANS64.TRYWAIT P0, [R6+URZ+0x32440], R21 ;  /* 0x03244015060075a7 */ /* 0x001064000800017f */
[----:B-1----:R-:W-:Y:S05]  /*27280*/  @!P0 NANOSLEEP.SYNCS 0x989680 ;  /* 0x009896800000895d */ /* 0x002fea0003900000 */
[----:B------:R-:W1:Y:S02]  /*27290*/  @!P0 SYNCS.PHASECHK.TRANS64 P0, [R6+URZ+0x32440], R21 ;  /* 0x03244015060085a7 */ /* 0x000e64000800007f */
[----:B-1----:R-:W-:Y:S05]  /*272a0*/  @!P0 BRA `(.L_x_6280) ;  /* 0xfffffffc00f08947 */ /* 0x002fea000383ffff */
[----:B------:R-:W-:Y:S05]  /*272b0*/  BRA `(.L_x_6490) ;  /* 0xffffff9000987947 */ /* 0x000fea000383ffff */
.L_x_6281:
[----:B------:R-:W-:Y:S01]  /*272c0*/  BSSY B1, `(.L_x_6491) ;  /* 0x0000008000017945 */ /* 0x000fe20003800000 */
[----:B------:R-:W-:Y:S01]  /*272d0*/  IMAD.MOV.U32 R13, RZ, RZ, R9 ;  /* 0x000000ffff0d7224 */ /* 0x000fe200078e0009 */
[----:B------:R-:W-:Y:S01]  /*272e0*/  MOV R15, 0xffffffff ;  /* 0xffffffff000f7802 */ /* 0x000fe20000000f00 */
[----:B------:R-:W-:Y:S02]  /*272f0*/  IMAD.MOV.U32 R12, RZ, RZ, RZ ;  /* 0x000000ffff0c7224 */ /* 0x000fe400078e00ff */
[----:B------:R-:W-:-:S07]  /*27300*/  IMAD.MOV.U32 R11, RZ, RZ, 0x181f ;  /* 0x0000181fff0b7424 */ /* 0x000fce00078e00ff */
[----:B0-----:R-:W-:Y:S05]  /*27310*/  WARPSYNC.COLLECTIVE R15, `(.L_x_6492) ;  /* 0x000000000f087348 */ /* 0x001fea0003c00000 */
[----:B------:R1:W2:Y:S02]  /*27320*/  SHFL.IDX P6, R14, R13, R12, R11 ;  /* 0x0000000c0d0e7389 */ /* 0x0002a400000c000b */
[----:B012---:R-:W-:Y:S01]  /*27330*/  ENDCOLLECTIVE ;  /* 0x000000000000791b */ /* 0x007fe20003800000 */
.L_x_6492:
[----:B------:R-:W-:Y:S05]  /*27340*/  BSYNC B1 ;  /* 0x0000000000017941 */ /* 0x000fea0003800000 */
.L_x_6491:
        /* <DEDUP_REMOVED lines=9> */
.L_x_6493:
[----:B------:R-:W-:Y:S02]  /*273e0*/  IMAD.MOV.U32 R13, RZ, RZ, R9 ;  /* 0x000000ffff0d7224 */ /* 0x000fe400078e0009 */
[----:B------:R-:W-:Y:S02]  /*273f0*/  IMAD.MOV.U32 R12, RZ, RZ, 0x1 ;  /* 0x00000001ff0c7424 */ /* 0x000fe400078e00ff */
[----:B------:R-:W-:-:S07]  /*27400*/  IMAD.MOV.U32 R2, RZ, RZ, R14 ;  /* 0x000000ffff027224 */ /* 0x000fce00078e000e */
[----:B------:R-:W-:Y:S05]  /*27410*/  WARPSYNC.COLLECTIVE R15, `(.L_x_6494) ;  /* 0x000000000f087348 */ /* 0x000fea0003c00000 */
[----:B------:R0:W1:Y:S02]  /*27420*/  SHFL.IDX P6, R14, R13, R12, R11 ;  /* 0x0000000c0d0e7389 */ /* 0x00006400000c000b */
[----:B01----:R-:W-:Y:S01]  /*27430*/  ENDCOLLECTIVE ;  /* 0x000000000000791b */ /* 0x003fe20003800000 */
.L_x_6494:
        /* <DEDUP_REMOVED lines=11> */
.L_x_6495:
[----:B------:R-:W-:Y:S02]  /*274f0*/  IMAD.MOV.U32 R13, RZ, RZ, R9 ;  /* 0x000000ffff0d7224 */ /* 0x000fe400078e0009 */
[----:B------:R-:W-:Y:S02]  /*27500*/  IMAD.MOV.U32 R12, RZ, RZ, 0x2 ;  /* 0x00000002ff0c7424 */ /* 0x000fe400078e00ff */
[----:B------:R-:W-:-:S07]  /*27510*/  IMAD.MOV.U32 R2, RZ, RZ, R14 ;  /* 0x000000ffff027224 */ /* 0x000fce00078e000e */
[----:B------:R-:W-:Y:S05]  /*27520*/  WARPSYNC.COLLECTIVE R15, `(.L_x_6496) ;  /* 0x000000000f087348 */ /* 0x000fea0003c00000 */
[----:B------:R0:W1:Y:S02]  /*27530*/  SHFL.IDX P6, R14, R13, R12, R11 ;  /* 0x0000000c0d0e7389 */ /* 0x00006400000c000b */
[----:B01----:R-:W-:Y:S01]  /*27540*/  ENDCOLLECTIVE ;  /* 0x000000000000791b */ /* 0x003fe20003800000 */
.L_x_6496:
        /* <DEDUP_REMOVED lines=11> */
.L_x_6497:
[----:B------:R-:W-:Y:S02]  /*27600*/  IMAD.MOV.U32 R13, RZ, RZ, R9 ;  /* 0x000000ffff0d7224 */ /* 0x000fe400078e0009 */
[----:B------:R-:W-:Y:S02]  /*27610*/  IMAD.MOV.U32 R12, RZ, RZ, 0x3 ;  /* 0x00000003ff0c7424 */ /* 0x000fe400078e00ff */
[----:B------:R-:W-:-:S07]  /*27620*/  IMAD.MOV.U32 R2, RZ, RZ, R14 ;  /* 0x000000ffff027224 */ /* 0x000fce00078e000e */
[----:B------:R-:W-:Y:S05]  /*27630*/  WARPSYNC.COLLECTIVE R15, `(.L_x_6498) ;  /* 0x000000000f087348 */ /* 0x000fea0003c00000 */
[----:B------:R0:W1:Y:S02]  /*27640*/  SHFL.IDX P6, R14, R13, R12, R11 ;  /* 0x0000000c0d0e7389 */ /* 0x00006400000c000b */
[----:B01----:R-:W-:Y:S01]  /*27650*/  ENDCOLLECTIVE ;  /* 0x000000000000791b */ /* 0x003fe20003800000 */
.L_x_6498:
        /* <DEDUP_REMOVED lines=11> */
.L_x_6499:
[----:B------:R-:W-:Y:S02]  /*27710*/  IMAD.MOV.U32 R13, RZ, RZ, R9 ;  /* 0x000000ffff0d7224 */ /* 0x000fe400078e0009 */
[----:B------:R-:W-:Y:S02]  /*27720*/  IMAD.MOV.U32 R12, RZ, RZ, 0x4 ;  /* 0x00000004ff0c7424 */ /* 0x000fe400078e00ff */
[----:B------:R-:W-:-:S07]  /*27730*/  IMAD.MOV.U32 R2, RZ, RZ, R14 ;  /* 0x000000ffff027224 */ /* 0x000fce00078e000e */
[----:B------:R-:W-:Y:S05]  /*27740*/  WARPSYNC.COLLECTIVE R15, `(.L_x_6500) ;  /* 0x000000000f087348 */ /* 0x000fea0003c00000 */
[----:B------:R0:W1:Y:S02]  /*27750*/  SHFL.IDX P6, R14, R13, R12, R11 ;  /* 0x0000000c0d0e7389 */ /* 0x00006400000c000b */
[----:B01----:R-:W-:Y:S01]  /*27760*/  ENDCOLLECTIVE ;  /* 0x000000000000791b */ /* 0x003fe20003800000 */
.L_x_6500:
        /* <DEDUP_REMOVED lines=11> */
.L_x_6501:
[----:B------:R-:W-:Y:S02]  /*27820*/  IMAD.MOV.U32 R13, RZ, RZ, R9 ;  /* 0x000000ffff0d7224 */ /* 0x000fe400078e0009 */
[----:B------:R-:W-:Y:S02]  /*27830*/  IMAD.MOV.U32 R12, RZ, RZ, 0x5 ;  /* 0x00000005ff0c7424 */ /* 0x000fe400078e00ff */
[----:B------:R-:W-:-:S07]  /*27840*/  IMAD.MOV.U32 R2, RZ, RZ, R14 ;  /* 0x000000ffff027224 */ /* 0x000fce00078e000e */
[----:B------:R-:W-:Y:S05]  /*27850*/  WARPSYNC.COLLECTIVE R15, `(.L_x_6502) ;  /* 0x000000000f087348 */ /* 0x000fea0003c00000 */
[----:B------:R0:W1:Y:S02]  /*27860*/  SHFL.IDX P6, R14, R13, R12, R11 ;  /* 0x0000000c0d0e7389 */ /* 0x00006400000c000b */
[----:B01----:R-:W-:Y:S01]  /*27870*/  ENDCOLLECTIVE ;  /* 0x000000000000791b */ /* 0x003fe20003800000 */
.L_x_6502:
        /* <DEDUP_REMOVED lines=11> */
.L_x_6503:
[----:B------:R-:W-:Y:S01]  /*27930*/  IMAD.MOV.U32 R2, RZ, RZ, R14 ;  /* 0x000000ffff027224 */ /* 0x000fe200078e000e */
[----:B------:R-:W-:Y:S06]  /*27940*/  BRA `(.L_x_6504) ;  /* 0xffffff8c00c07947 */ /* 0x000fec000383ffff */
.L_x_6286:
[----:B---3--:R3:W4:Y:S02]  /*27950*/  SYNCS.PHASECHK.TRANS64.TRYWAIT P0, [R6+URZ+0x32460], R21 ;  /* 0x03246015060075a7 */ /* 0x008724000800017f */
[----:B----4-:R-:W-:Y:S05]  /*27960*/  @!P0 NANOSLEEP.SYNCS 0x989680 ;  /* 0x009896800000895d */ /* 0x010fea0003900000 */
[----:B------:R-:W4:Y:S02]  /*27970*/  @!P0 SYNCS.PHASECHK.TRANS64 P0, [R6+URZ+0x32460], R21 ;  /* 0x03246015060085a7 */ /* 0x000f24000800007f */
[----:B----4-:R-:W-:Y:S05]  /*27980*/  @!P0 BRA `(.L_x_6286) ;  /* 0xfffffffc00f08947 */ /* 0x010fea000383ffff */
[----:B------:R-:W-:Y:S05]  /*27990*/  BRA `(.L_x_6505) ;  /* 0xffffff9000107947 */ /* 0x000fea000383ffff */
.L_x_6287:
        /* <DEDUP_REMOVED lines=8> */
.L_x_6507:
[----:B------:R-:W-:Y:S05]  /*27a20*/  BSYNC B1 ;  /* 0x0000000000017941 */ /* 0x000fea0003800000 */
.L_x_6506:
        /* <DEDUP_REMOVED lines=9> */
.L_x_6508:
[----:B------:R-:W-:Y:S02]  /*27ac0*/  IMAD.MOV.U32 R13, RZ, RZ, R9 ;  /* 0x000000ffff0d7224 */ /* 0x000fe400078e0009 */
[----:B------:R-:W-:Y:S01]  /*27ad0*/  IMAD.MOV.U32 R12, RZ, RZ, 0x1 ;  /* 0x00000001ff0c7424 */ /* 0x000fe200078e00ff */
[----:B------:R-:W-:-:S13]  /*27ae0*/  IADD3 R2, P0, R14, R0, RZ ;  /* 0x000000000e027210 */ /* 0x000fda0007f1e0ff */
[----:B------:R-:W-:Y:S05]  /*27af0*/  WARPSYNC.COLLECTIVE R15, `(.L_x_6509) ;  /* 0x000000000f087348 */ /* 0x000fea0003c00000 */
[----:B------:R0:W1:Y:S02]  /*27b00*/  SHFL.IDX P6, R14, R13, R12, R11 ;  /* 0x0000000c0d0e7389 */ /* 0x00006400000c000b */
[----:B01----:R-:W-:Y:S01]  /*27b10*/  ENDCOLLECTIVE ;  /* 0x000000000000791b */ /* 0x003fe20003800000 */
.L_x_6509:
        /* <DEDUP_REMOVED lines=13> */
.L_x_6510:
[----:B------:R-:W-:Y:S02]  /*27bf0*/  IMAD.MOV.U32 R13, RZ, RZ, R9 ;  /* 0x000000ffff0d7224 */ /* 0x000fe400078e0009 */
[----:B------:R-:W-:Y:S01]  /*27c00*/  IMAD.MOV.U32 R12, RZ, RZ, 0x2 ;  /* 0x00000002ff0c7424 */ /* 0x000fe200078e00ff */
[----:B------:R-:W-:-:S13]  /*27c10*/  IADD3 R2, P0, R14, R0, RZ ;  /* 0x000000000e027210 */ /* 0x000fda0007f1e0ff */
[----:B------:R-:W-:Y:S05]  /*27c20*/  WARPSYNC.COLLECTIVE R15, `(.L_x_6511) ;  /* 0x000000000f087348 */ /* 0x000fea0003c00000 */
[----:B------:R0:W1:Y:S02]  /*27c30*/  SHFL.IDX P6, R14, R13, R12, R11 ;  /* 0x0000000c0d0e7389 */ /* 0x00006400000c000b */
[----:B01----:R-:W-:Y:S01]  /*27c40*/  ENDCOLLECTIVE ;  /* 0x000000000000791b */ /* 0x003fe20003800000 */
.L_x_6511:
        /* <DEDUP_REMOVED lines=13> */
.L_x_6512:
[----:B------:R-:W-:Y:S02]  /*27d20*/  IMAD.MOV.U32 R13, RZ, RZ, R9 ;  /* 0x000000ffff0d7224 */ /* 0x000fe400078e0009 */
[----:B------:R-:W-:Y:S01]  /*27d30*/  IMAD.MOV.U32 R12, RZ, RZ, 0x3 ;  /* 0x00000003ff0c7424 */ /* 0x000fe200078e00ff */
[----:B------:R-:W-:-:S13]  /*27d40*/  IADD3 R2, P0, R14, R0, RZ ;  /* 0x000000000e027210 */ /* 0x000fda0007f1e0ff */
[----:B------:R-:W-:Y:S05]  /*27d50*/  WARPSYNC.COLLECTIVE R15, `(.L_x_6513) ;  /* 0x000000000f087348 */ /* 0x000fea0003c00000 */
[----:B------:R0:W1:Y:S02]  /*27d60*/  SHFL.IDX P6, R14, R13, R12, R11 ;  /* 0x0000000c0d0e7389 */ /* 0x00006400000c000b */
[----:B01----:R-:W-:Y:S01]  /*27d70*/  ENDCOLLECTIVE ;  /* 0x000000000000791b */ /* 0x003fe20003800000 */
.L_x_6513:
        /* <DEDUP_REMOVED lines=13> */
.L_x_6514:
[----:B------:R-:W-:Y:S02]  /*27e50*/  IMAD.MOV.U32 R13, RZ, RZ, R9 ;  /* 0x000000ffff0d7224 */ /* 0x000fe400078e0009 */
[----:B------:R-:W-:Y:S01]  /*27e60*/  IMAD.MOV.U32 R12, RZ, RZ, 0x4 ;  /* 0x00000004ff0c7424 */ /* 0x000fe200078e00ff */
[----:B------:R-:W-:-:S13]  /*27e70*/  IADD3 R2, P0, R14, R0, RZ ;  /* 0x000000000e027210 */ /* 0x000fda0007f1e0ff */
[----:B------:R-:W-:Y:S05]  /*27e80*/  WARPSYNC.COLLECTIVE R15, `(.L_x_6515) ;  /* 0x000000000f087348 */ /* 0x000fea0003c00000 */
[----:B------:R0:W1:Y:S02]  /*27e90*/  SHFL.IDX P6, R14, R13, R12, R11 ;  /* 0x0000000c0d0e7389 */ /* 0x00006400000c000b */
[----:B01----:R-:W-:Y:S01]  /*27ea0*/  ENDCOLLECTIVE ;  /* 0x000000000000791b */ /* 0x003fe20003800000 */
.L_x_6515:
        /* <DEDUP_REMOVED lines=13> */
.L_x_6516:
[----:B------:R-:W-:Y:S02]  /*27f80*/  IMAD.MOV.U32 R13, RZ, RZ, R9 ;  /* 0x000000ffff0d7224 */ /* 0x000fe400078e0009 */
[----:B------:R-:W-:Y:S01]  /*27f90*/  IMAD.MOV.U32 R12, RZ, RZ, 0x5 ;  /* 0x00000005ff0c7424 */ /* 0x000fe200078e00ff */
[----:B------:R-:W-:-:S13]  /*27fa0*/  IADD3 R2, P0, R14, R0, RZ ;  /* 0x000000000e027210 */ /* 0x000fda0007f1e0ff */
[----:B------:R-:W-:Y:S05]  /*27fb0*/  WARPSYNC.COLLECTIVE R15, `(.L_x_6517) ;  /* 0x000000000f087348 */ /* 0x000fea0003c00000 */
[----:B------:R0:W1:Y:S02]  /*27fc0*/  SHFL.IDX P6, R14, R13, R12, R11 ;  /* 0x0000000c0d0e7389 */ /* 0x00006400000c000b */
[----:B01----:R-:W-:Y:S01]  /*27fd0*/  ENDCOLLECTIVE ;  /* 0x000000000000791b */ /* 0x003fe20003800000 */
.L_x_6517:
        /* <DEDUP_REMOVED lines=13> */
.L_x_6518:
[----:B------:R-:W-:Y:S05]  /*280b0*/  BRA `(.L_x_6519) ;  /* 0xffffff8c00547947 */ /* 0x000fea000383ffff */
.L_x_6295:
[----:B------:R-:W-:Y:S01]  /*280c0*/  BSSY B0, `(.L_x_6520) ;  /* 0x0000008000007945 */ /* 0x000fe20003800000 */
[----:B------:R-:W-:Y:S02]  /*280d0*/  IMAD.MOV.U32 R13, RZ, RZ, R16 ;  /* 0x000000ffff0d7224 */ /* 0x000fe400078e0010 */
[----:B------:R-:W-:Y:S02]  /*280e0*/  IMAD.MOV.U32 R12, RZ, RZ, RZ ;  /* 0x000000ffff0c7224 */ /* 0x000fe400078e00ff */
[----:B-1----:R-:W-:Y:S02]  /*280f0*/  IMAD.MOV.U32 R11, RZ, RZ, 0x1f ;  /* 0x0000001fff0b7424 */ /* 0x002fe400078e00ff */
[----:B------:R-:W-:-:S07]  /*28100*/  IMAD.MOV.U32 R15, RZ, RZ, -0x1 ;  /* 0xffffffffff0f7424 */ /* 0x000fce00078e00ff */
[----:B--23--:R-:W-:Y:S05]  /*28110*/  WARPSYNC.COLLECTIVE R15, `(.L_x_6521) ;  /* 0x000000000f087348 */ /* 0x00cfea0003c00000 */
[----:B------:R0:W1:Y:S02]  /*28120*/  SHFL.IDX P6, R14, R13, R12, R11 ;  /* 0x0000000c0d0e7389 */ /* 0x00006400000c000b */
[----:B0123--:R-:W-:Y:S01]  /*28130*/  ENDCOLLECTIVE ;  /* 0x000000000000791b */ /* 0x00ffe20003800000 */
.L_x_6521:
[----:B------:R-:W-:Y:S05]  /*28140*/  BSYNC B0 ;  /* 0x0000000000007941 */ /* 0x000fea0003800000 */
.L_x_6520:
        /* <DEDUP_REMOVED lines=9> */
.L_x_6522:
        /* <DEDUP_REMOVED lines=24> */
.L_x_6523:
[----:B------:R-:W-:Y:S01]  /*28360*/  IMAD.MOV.U32 R12, RZ, RZ, 0x2 ;  /* 0x00000002ff0c7424 */ /* 0x000fe200078e00ff */
[----:B------:R-:W-:-:S05]  /*28370*/  SEL R14, R14, RZ, P1 ;  /* 0x000000ff0e0e7207 */ /* 0x000fca0000800000 */
[----:B------:R-:W-:-:S04]  /*28380*/  IMAD.IADD R5, R13, 0x1, R14 ;  /* 0x000000010d057824 */ /* 0x000fc800078e020e */
[----:B------:R-:W-:-:S07]  /*28390*/  IMAD.MOV.U32 R13, RZ, RZ, R5 ;  /* 0x000000ffff0d7224 */ /* 0x000fce00078e0005 */
[----:B------:R-:W-:Y:S05]  /*283a0*/  WARPSYNC.COLLECTIVE R15, `(.L_x_6524) ;  /* 0x000000000f087348 */ /* 0x000fea0003c00000 */
[----:B------:R0:W1:Y:S02]  /*283b0*/  SHFL.UP P6, R14, R13, R12, R11 ;  /* 0x0400000c0d0e7389 */ /* 0x00006400000c000b */
[----:B01----:R-:W-:Y:S01]  /*283c0*/  ENDCOLLECTIVE ;  /* 0x000000000000791b */ /* 0x003fe20003800000 */
.L_x_6524:
[----:B------:R-:W-:Y:S01]  /*283d0*/  IMAD.MOV.U32 R12, RZ, RZ, 0x4 ;  /* 0x00000004ff0c7424 */ /* 0x000fe200078e00ff */
[----:B------:R-:W-:-:S05]  /*283e0*/  SEL R2, R14, RZ, P2 ;  /* 0x000000ff0e027207 */ /* 0x000fca0001000000 */
[----:B------:R-:W-:-:S04]  /*283f0*/  IMAD.IADD R2, R5, 0x1, R2 ;  /* 0x0000000105027824 */ /* 0x000fc800078e0202 */
[----:B------:R-:W-:-:S07]  /*28400*/  IMAD.MOV.U32 R13, RZ, RZ, R2 ;  /* 0x000000ffff0d7224 */ /* 0x000fce00078e0002 */
[----:B------:R-:W-:Y:S05]  /*28410*/  WARPSYNC.COLLECTIVE R15, `(.L_x_6525) ;  /* 0x000000000f087348 */ /* 0x000fea0003c00000 */
[----:B------:R0:W1:Y:S02]  /*28420*/  SHFL.UP P6, R14, R13, R12, R11 ;  /* 0x0400000c0d0e7389 */ /* 0x00006400000c000b */
[----:B01----:R-:W-:Y:S01]  /*28430*/  ENDCOLLECTIVE ;  /* 0x000000000000791b */ /* 0x003fe20003800000 */
.L_x_6525:
[----:B------:R-:W-:Y:S01]  /*28440*/  IMAD.MOV.U32 R12, RZ, RZ, 0x8 ;  /* 0x00000008ff0c7424 */ /* 0x000fe200078e00ff */
[----:B------:R-:W-:-:S05]  /*28450*/  SEL R3, R14, RZ, P3 ;  /* 0x000000ff0e037207 */ /* 0x000fca0001800000 */
[----:B------:R-:W-:-:S04]  /*28460*/  IMAD.IADD R3, R2, 0x1, R3 ;  /* 0x0000000102037824 */ /* 0x000fc800078e0203 */
[----:B------:R-:W-:-:S07]  /*28470*/  IMAD.MOV.U32 R13, RZ, RZ, R3 ;  /* 0x000000ffff0d7224 */ /* 0x000fce00078e0003 */
[----:B------:R-:W-:Y:S05]  /*28480*/  WARPSYNC.COLLECTIVE R15, `(.L_x_6526) ;  /* 0x000000000f087348 */ /* 0x000fea0003c00000 */
[----:B------:R0:W1:Y:S02]  /*28490*/  SHFL.UP P6, R14, R13, R12, R11 ;  /* 0x0400000c0d0e7389 */ /* 0x00006400000c000b */
[----:B01----:R-:W-:Y:S01]  /*284a0*/  ENDCOLLECTIVE ;  /* 0x000000000000791b */ /* 0x003fe20003800000 */
.L_x_6526:
[----:B------:R-:W-:Y:S01]  /*284b0*/  IMAD.MOV.U32 R12, RZ, RZ, 0x10 ;  /* 0x00000010ff0c7424 */ /* 0x000fe200078e00ff */
[----:B------:R-:W-:-:S05]  /*284c0*/  SEL R14, R14, RZ, P4 ;  /* 0x000000ff0e0e7207 */ /* 0x000fca0002000000 */
[----:B------:R-:W-:-:S04]  /*284d0*/  IMAD.IADD R5, R3, 0x1, R14 ;  /* 0x0000000103057824 */ /* 0x000fc800078e020e */
[----:B------:R-:W-:-:S07]  /*284e0*/  IMAD.MOV.U32 R13, RZ, RZ, R5 ;  /* 0x000000ffff0d7224 */ /* 0x000fce00078e0005 */
[----:B------:R-:W-:Y:S05]  /*284f0*/  WARPSYNC.COLLECTIVE R15, `(.L_x_6527) ;  /* 0x000000000f087348 */ /* 0x000fea0003c00000 */
[----:B------:R0:W1:Y:S02]  /*28500*/  SHFL.UP P6, R14, R13, R12, R11 ;  /* 0x0400000c0d0e7389 */ /* 0x00006400000c000b */
[----:B01----:R-:W-:Y:S01]  /*28510*/  ENDCOLLECTIVE ;  /* 0x000000000000791b */ /* 0x003fe20003800000 */
.L_x_6527:
        /* <DEDUP_REMOVED lines=8> */
.L_x_6528:
[----:B------:R-:W-:Y:S05]  /*285a0*/  BRA `(.L_x_6529) ;  /* 0xffffff8c00b47947 */ /* 0x000fea000383ffff */
.L_x_6298:
[----:B------:R-:W-:Y:S01]  /*285b0*/  BSSY B0, `(.L_x_6530) ;  /* 0x0000007000007945 */ /* 0x000fe20003800000 */
[----:B------:R-:W-:Y:S02]  /*285c0*/  IMAD.MOV.U32 R12, RZ, RZ, 0x1 ;  /* 0x00000001ff0c7424 */ /* 0x000fe400078e00ff */
[----:B-1----:R-:W-:Y:S02]  /*285d0*/  IMAD.MOV.U32 R11, RZ, RZ, RZ ;  /* 0x000000ffff0b7224 */ /* 0x002fe400078e00ff */
[----:B------:R-:W-:-:S07]  /*285e0*/  IMAD.MOV.U32 R15, RZ, RZ, -0x1 ;  /* 0xffffffffff0f7424 */ /* 0x000fce00078e00ff */
[----:B------:R-:W-:Y:S05]  /*285f0*/  WARPSYNC.COLLECTIVE R15, `(.L_x_6531) ;  /* 0x000000000f087348 */ /* 0x000fea0003c00000 */
[----:B------:R0:W1:Y:S02]  /*28600*/  SHFL.UP P6, R14, R13, R12, R11 ;  /* 0x0400000c0d0e7389 */ /* 0x00006400000c000b */
[----:B01----:R-:W-:Y:S01]  /*28610*/  ENDCOLLECTIVE ;  /* 0x000000000000791b */ /* 0x003fe20003800000 */
.L_x_6531:
[----:B------:R-:W-:Y:S05]  /*28620*/  BSYNC B0 ;  /* 0x0000000000007941 */ /* 0x000fea0003800000 */
.L_x_6530:
        /* <DEDUP_REMOVED lines=8> */
.L_x_6532:
[----:B------:R-:W-:Y:S01]  /*286b0*/  IMAD.MOV.U32 R12, RZ, RZ, 0x4 ;  /* 0x00000004ff0c7424 */ /* 0x000fe200078e00ff */
[----:B------:R-:W-:-:S05]  /*286c0*/  SEL R2, R14, RZ, P2 ;  /* 0x000000ff0e027207 */ /* 0x000fca0001000000 */
[----:B------:R-:W-:-:S04]  /*286d0*/  IMAD.IADD R2, R13, 0x1, R2 ;  /* 0x000000010d027824 */ /* 0x000fc800078e0202 */
[----:B------:R-:W-:-:S07]  /*286e0*/  IMAD.MOV.U32 R13, RZ, RZ, R2 ;  /* 0x000000ffff0d7224 */ /* 0x000fce00078e0002 */
[----:B------:R-:W-:Y:S05]  /*286f0*/  WARPSYNC.COLLECTIVE R15, `(.L_x_6533) ;  /* 0x000000000f087348 */ /* 0x000fea0003c00000 */
[----:B------:R0:W1:Y:S02]  /*28700*/  SHFL.UP P6, R14, R13, R12, R11 ;  /* 0x0400000c0d0e7389 */ /* 0x00006400000c000b */
[----:B01----:R-:W-:Y:S01]  /*28710*/  ENDCOLLECTIVE ;  /* 0x000000000000791b */ /* 0x003fe20003800000 */
.L_x_6533:
[----:B------:R-:W-:Y:S01]  /*28720*/  IMAD.MOV.U32 R12, RZ, RZ, 0x8 ;  /* 0x00000008ff0c7424 */ /* 0x000fe200078e00ff */
[----:B------:R-:W-:-:S04]  /*28730*/  SEL R3, R14, RZ, P3 ;  /* 0x000000ff0e037207 */ /* 0x000fc80001800000 */
[----:B------:R-:W-:-:S05]  /*28740*/  IADD3 R3, R2, R3, RZ ;  /* 0x0000000302037210 */ /* 0x000fca0007ffe0ff */
[----:B------:R-:W-:-:S07]  /*28750*/  IMAD.MOV.U32 R13, RZ, RZ, R3 ;  /* 0x000000ffff0d7224 */ /* 0x000fce00078e0003 */
[----:B------:R-:W-:Y:S05]  /*28760*/  WARPSYNC.COLLECTIVE R15, `(.L_x_6534) ;  /* 0x000000000f087348 */ /* 0x000fea0003c00000 */
[----:B------:R0:W1:Y:S02]  /*28770*/  SHFL.UP P6, R14, R13, R12, R11 ;  /* 0x0400000c0d0e7389 */ /* 0x00006400000c000b */
[----:B01----:R-:W-:Y:S01]  /*28780*/  ENDCOLLECTIVE ;  /* 0x000000000000791b */ /* 0x003fe20003800000 */
.L_x_6534:
[----:B------:R-:W-:Y:S01]  /*28790*/  IMAD.MOV.U32 R12, RZ, RZ, 0x10 ;  /* 0x00000010ff0c7424 */ /* 0x000fe200078e00ff */
[----:B------:R-:W-:-:S05]  /*287a0*/  SEL R14, R14, RZ, P4 ;  /* 0x000000ff0e0e7207 */ /* 0x000fca0002000000 */
[----:B------:R-:W-:-:S04]  /*287b0*/  IMAD.IADD R5, R3, 0x1, R14 ;  /* 0x0000000103057824 */ /* 0x000fc800078e020e */
[----:B------:R-:W-:-:S07]  /*287c0*/  IMAD.MOV.U32 R13, RZ, RZ, R5 ;  /* 0x000000ffff0d7224 */ /* 0x000fce00078e0005 */
[----:B------:R-:W-:Y:S05]  /*287d0*/  WARPSYNC.COLLECTIVE R15, `(.L_x_6535) ;  /* 0x000000000f087348 */ /* 0x000fea0003c00000 */
[----:B------:R0:W1:Y:S02]  /*287e0*/  SHFL.UP P6, R14, R13, R12, R11 ;  /* 0x0400000c0d0e7389 */ /* 0x00006400000c000b */
[----:B01----:R-:W-:Y:S01]  /*287f0*/  ENDCOLLECTIVE ;  /* 0x000000000000791b */ /* 0x003fe20003800000 */
.L_x_6535:
        /* <DEDUP_REMOVED lines=8> */
.L_x_6536:
[----:B------:R-:W-:Y:S05]  /*28880*/  BRA `(.L_x_6537) ;  /* 0xffffff8c00a07947 */ /* 0x000fea000383ffff */
.L_x_6300:
[----:B------:R-:W-:Y:S01]  /*28890*/  BSSY B0, `(.L_x_6538) ;  /* 0x0000006000007945 */ /* 0x000fe20003800000 */
[----:B------:R-:W-:Y:S01]  /*288a0*/  PLOP3.LUT P6, PT, P6, PT, PT, 0x8, 0x0 ;  /* 0x000000000000781c */ /* 0x000fe200037ce170 */
[----:B------:R-:W-:-:S12]  /*288b0*/  IMAD.MOV.U32 R15, RZ, RZ, -0x1 ;  /* 0xffffffffff0f7424 */ /* 0x000fd800078e00ff */
[----:B01----:R-:W-:Y:S05]  /*288c0*/  WARPSYNC.COLLECTIVE R15, `(.L_x_6539) ;  /* 0x000000000f087348 */ /* 0x003fea0003c00000 */
[----:B------:R-:W-:Y:S01]  /*288d0*/  VOTE.ANY R14, PT, P6 ;  /* 0x00000000000e7806 */ /* 0x000fe200030e0100 */
[----:B01----:R-:W-:Y:S06]  /*288e0*/  ENDCOLLECTIVE ;  /* 0x000000000000791b */ /* 0x003fec0003800000 */
.L_x_6539:
[----:B------:R-:W-:Y:S05]  /*288f0*/  BSYNC B0 ;  /* 0x0000000000007941 */ /* 0x000fea0003800000 */
.L_x_6538:
        /* <DEDUP_REMOVED lines=8> */
.L_x_6540:
[----:B------:R-:W-:Y:S02]  /*28980*/  IMAD.IADD R19, R12, 0x1, R19 ;  /* 0x000000010c137824 */ /* 0x000fe400078e0213 */
[----:B------:R-:W-:Y:S02]  /*28990*/  IMAD.MOV.U32 R13, RZ, RZ, R4 ;  /* 0x000000ffff0d7224 */ /* 0x000fe400078e0004 */
[----:B------:R-:W-:-:S07]  /*289a0*/  IMAD.MOV.U32 R17, RZ, RZ, R14 ;  /* 0x000000ffff117224 */ /* 0x000fce00078e000e */
[----:B------:R-:W-:Y:S05]  /*289b0*/  WARPSYNC.COLLECTIVE R15, `(.L_x_6541) ;  /* 0x000000000f087348 */ /* 0x000fea0003c00000 */
[----:B------:R0:W1:Y:S02]  /*289c0*/  SHFL.IDX P6, R14, R13, R12, R11 ;  /* 0x0000000c0d0e7389 */ /* 0x00006400000c000b */
[----:B01----:R-:W-:Y:S01]  /*289d0*/  ENDCOLLECTIVE ;  /* 0x000000000000791b */ /* 0x003fe20003800000 */
.L_x_6541:
[----:B------:R-:W-:Y:S01]  /*289e0*/  IMAD.MOV.U32 R4, RZ, RZ, R14 ;  /* 0x000000ffff047224 */ /* 0x000fe200078e000e */
[----:B------:R-:W-:Y:S06]  /*289f0*/  BRA `(.L_x_6542) ;  /* 0xffffff8c00847947 */ /* 0x000fec000383ffff */
.L_x_6302:
[----:B------:R-:W-:Y:S01]  /*28a00*/  BSSY B0, `(.L_x_6543) ;  /* 0x0000007000007945 */ /* 0x000fe20003800000 */
[----:B------:R-:W-:Y:S02]  /*28a10*/  IMAD.MOV.U32 R13, RZ, RZ, R2 ;  /* 0x000000ffff0d7224 */ /* 0x000fe400078e0002 */
[----:B-1----:R-:W-:Y:S02]  /*28a20*/  IMAD.MOV.U32 R11, RZ, RZ, 0x1f ;  /* 0x0000001fff0b7424 */ /* 0x002fe400078e00ff */
[----:B------:R-:W-:-:S07]  /*28a30*/  IMAD.MOV.U32 R15, RZ, RZ, -0x1 ;  /* 0xffffffffff0f7424 */ /* 0x000fce00078e00ff */
[----:B0--34-:R-:W-:Y:S05]  /*28a40*/  WARPSYNC.COLLECTIVE R15, `(.L_x_6544) ;  /* 0x000000000f087348 */ /* 0x019fea0003c00000 */
[----:B------:R1:W2:Y:S02]  /*28a50*/  SHFL.IDX P6, R14, R13, R12, R11 ;  /* 0x0000000c0d0e7389 */ /* 0x0002a400000c000b */
[----:B01234-:R-:W-:Y:S01]  /*28a60*/  ENDCOLLECTIVE ;  /* 0x000000000000791b */ /* 0x01ffe20003800000 */
.L_x_6544:
[----:B------:R-:W-:Y:S05]  /*28a70*/  BSYNC B0 ;  /* 0x0000000000007941 */ /* 0x000fea0003800000 */
.L_x_6543:
[----:B------:R-:W-:Y:S01]  /*28a80*/  IMAD.MOV.U32 R6, RZ, RZ, R14 ;  /* 0x000000ffff067224 */ /* 0x000fe200078e000e */
[----:B------:R-:W-:Y:S06]  /*28a90*/  BRA `(.L_x_6301) ;  /* 0xffffff8c00747947 */ /* 0x000fec000383ffff */
.L_x_6308:
[----:B-1----:R1:W4:Y:S02]  /*28aa0*/  SYNCS.PHASECHK.TRANS64.TRYWAIT P0, [R5+URZ+0x32420], R0 ;  /* 0x03242000050075a7 */ /* 0x002324000800017f */
[----:B----4-:R-:W-:Y:S05]  /*28ab0*/  @!P0 NANOSLEEP.SYNCS 0x989680 ;  /* 0x009896800000895d */ /* 0x010fea0003900000 */
[----:B------:R-:W4:Y:S02]  /*28ac0*/  @!P0 SYNCS.PHASECHK.TRANS64 P0, [R5+URZ+0x32420], R0 ;  /* 0x03242000050085a7 */ /* 0x000f24000800007f */
[----:B----4-:R-:W-:Y:S05]  /*28ad0*/  @!P0 BRA `(.L_x_6308) ;  /* 0xfffffffc00f08947 */ /* 0x010fea000383ffff */
[----:B------:R-:W-:Y:S05]  /*28ae0*/  BRA `(.L_x_6545) ;  /* 0xffffff9400cc7947 */ /* 0x000fea000383ffff */
.L_x_6309:
        /* <DEDUP_REMOVED lines=11> */
.L_x_6547:
[----:B------:R-:W-:Y:S05]  /*28ba0*/  BSYNC B0 ;  /* 0x0000000000007941 */ /* 0x000fea0003800000 */
.L_x_6546:
[----:B------:R-:W-:Y:S05]  /*28bb0*/  BRA `(.L_x_6548) ;  /* 0xffffff9400b47947 */ /* 0x000fea000383ffff */
.L_x_6310:
[----:B------:R-:W-:Y:S01]  /*28bc0*/  BSSY B0, `(.L_x_6549) ;  /* 0x0000006000007945 */ /* 0x000fe20003800000 */
[----:B------:R-:W-:-:S07]  /*28bd0*/  IMAD.MOV.U32 R15, RZ, RZ, -0x1 ;  /* 0xffffffffff0f7424 */ /* 0x000fce00078e00ff */
[----:B0123--:R-:W-:Y:S05]  /*28be0*/  WARPSYNC.COLLECTIVE R15, `(.L_x_6550) ;  /* 0x000000000f0c7348 */ /* 0x00ffea0003c00000 */
[----:B------:R-:W-:Y:S02]  /*28bf0*/  ELECT P6, UR62, PT ;  /* 0x00000000003e782f */ /* 0x000fe400038c0000 */
[----:B------:R-:W-:Y:S01]  /*28c00*/  MOV R14, UR62 ;  /* 0x0000003e000e7c02 */ /* 0x000fe20008000f00 */
[----:B0123--:R-:W-:Y:S10]  /*28c10*/  ENDCOLLECTIVE ;  /* 0x000000000000791b */ /* 0x00fff40003800000 */
.L_x_6550:
[----:B------:R-:W-:Y:S05]  /*28c20*/  BSYNC B0 ;  /* 0x0000000000007941 */ /* 0x000fea0003800000 */
.L_x_6549:
[----:B------:R-:W-:Y:S05]  /*28c30*/  BRA `(.L_x_6551) ;  /* 0xffffff9400a87947 */ /* 0x000fea000383ffff */
.L_x_6312:
[----:B-1----:R1:W4:Y:S02]  /*28c40*/  SYNCS.PHASECHK.TRANS64.TRYWAIT P1, [R3+URZ+0x32440], R2 ;  /* 0x03244002030075a7 */ /* 0x002324000802017f */
[----:B----4-:R-:W-:Y:S05]  /*28c50*/  @!P1 NANOSLEEP.SYNCS 0x989680 ;  /* 0x009896800000995d */ /* 0x010fea0003900000 */
[----:B------:R-:W4:Y:S02]  /*28c60*/  @!P1 SYNCS.PHASECHK.TRANS64 P1, [R3+URZ+0x32440], R2 ;  /* 0x03244002030095a7 */ /* 0x000f24000802007f */
[----:B----4-:R-:W-:Y:S05]  /*28c70*/  @!P1 BRA `(.L_x_6312) ;  /* 0xfffffffc00f09947 */ /* 0x010fea000383ffff */
[----:B------:R-:W-:Y:S05]  /*28c80*/  BRA `(.L_x_6552) ;  /* 0xffffff9400c87947 */ /* 0x000fea000383ffff */
.L_x_6314:
[----:B----4-:R4:W0:Y:S02]  /*28c90*/  SYNCS.PHASECHK.TRANS64.TRYWAIT P1, [R25+URZ+0x32440], R0 ;  /* 0x03244000190075a7 */ /* 0x010824000802017f */
[----:B0-----:R-:W-:Y:S05]  /*28ca0*/  @!P1 NANOSLEEP.SYNCS 0x989680 ;  /* 0x009896800000995d */ /* 0x001fea0003900000 */
[----:B------:R-:W0:Y:S02]  /*28cb0*/  @!P1 SYNCS.PHASECHK.TRANS64 P1, [R25+URZ+0x32440], R0 ;  /* 0x03244000190095a7 */ /* 0x000e24000802007f */
[----:B0-----:R-:W-:Y:S05]  /*28cc0*/  @!P1 BRA `(.L_x_6314) ;  /* 0xfffffffc00f09947 */ /* 0x001fea000383ffff */
[----:B------:R-:W-:Y:S05]  /*28cd0*/  BRA `(.L_x_6553) ;  /* 0xffffff9400d47947 */ /* 0x000fea000383ffff */
.L_x_6316:
[----:B------:R0:W0:Y:S02]  /*28ce0*/  SYNCS.PHASECHK.TRANS64.TRYWAIT P1, [R3+URZ+0x32460], R2 ;  /* 0x03246002030075a7 */ /* 0x000024000802017f */
[----:B0-----:R-:W-:Y:S05]  /*28cf0*/  @!P1 NANOSLEEP.SYNCS 0x989680 ;  /* 0x009896800000995d */ /* 0x001fea0003900000 */
[----:B------:R-:W0:Y:S02]  /*28d00*/  @!P1 SYNCS.PHASECHK.TRANS64 P1, [R3+URZ+0x32460], R2 ;  /* 0x03246002030095a7 */ /* 0x000e24000802007f */
[----:B0-----:R-:W-:Y:S05]  /*28d10*/  @!P1 BRA `(.L_x_6316) ;  /* 0xfffffffc00f09947 */ /* 0x001fea000383ffff */
[----:B------:R-:W-:Y:S05]  /*28d20*/  BRA `(.L_x_6554) ;  /* 0xffffff9400d07947 */ /* 0x000fea000383ffff */
.L_x_6555:
        /* <DEDUP_REMOVED lines=13> */
.L_x_6576:


//--------------------- .nv.global.init           --------------------------
	.section	.nv.global.init,"aw",@progbits
.nv.global.init:
	.type		$str$23,@object
	.size		$str$23,($str$24 - $str$23)
$str$23:
        /*0000*/ 	.byte	0x28, 0x61, 0x64, 0x64, 0x72, 0x65, 0x73, 0x73, 0x20, 0x26, 0x20, 0x6d, 0x61, 0x73, 0x6b, 0x29
        /*0010*/ 	.byte	0x20, 0x3d, 0x3d, 0x20, 0x30, 0x00
	.type		$str$24,@object
	.size		$str$24,(__unnamed_4 - $str$24)
$str$24:
        /*0016*/ 	.byte	0x2f, 0x74, 0x6d, 0x70, 0x2f, 0x6f, 0x73, 0x73, 0x5f, 0x6b, 0x65, 0x72, 0x6e, 0x65, 0x6c, 0x73
        /*0026*/ 	.byte	0x5f, 0x73, 0x72, 0x63, 0x2f, 0x66, 0x6c, 0x61, 0x73, 0x68, 0x5f, 0x61, 0x74, 0x74, 0x65, 0x6e
        /*0036*/ 	.byte	0x74, 0x69, 0x6f, 0x6e, 0x2f, 0x63, 0x73, 0x72, 0x63, 0x2f, 0x63, 0x75, 0x74, 0x6c, 0x61, 0x73
        /*0046*/ 	.byte	0x73, 0x2f, 0x69, 0x6e, 0x63, 0x6c, 0x75, 0x64, 0x65, 0x2f, 0x63, 0x75, 0x74, 0x65, 0x2f, 0x70
        /*0056*/ 	.byte	0x6f, 0x69, 0x6e, 0x74, 0x65, 0x72, 0x5f, 0x66, 0x6c, 0x61, 0x67, 0x67, 0x65, 0x64, 0x2e, 0x68
        /*0066*/ 	.byte	0x70, 0x70, 0x00
	.type		__unnamed_4,@object
	.size		__unnamed_4,(__unnamed_5 - __unnamed_4)
__unnamed_4:
        /* <DEDUP_REMOVED lines=24> */
        /*01e9*/ 	.byte	0x00
	.type		__unnamed_5,@object
	.size		__unnamed_5,(__unnamed_7 - __unnamed_5)
__unnamed_5:
        /* <DEDUP_REMOVED lines=25> */
	.type		__unnamed_7,@object
	.size		__unnamed_7,(__unnamed_6 - __unnamed_7)
__unnamed_7:
        /* <DEDUP_REMOVED lines=25> */
	.type		__unnamed_6,@object
	.size		__unnamed_6,(__unnamed_1 - __unnamed_6)
__unnamed_6:
        /* <DEDUP_REMOVED lines=29> */
	.type		__unnamed_1,@object
	.size		__unnamed_1,(__unnamed_3 - __unnamed_1)
__unnamed_1:
        /* <DEDUP_REMOVED lines=28> */
        /*087e*/ 	.byte	0x3c, 0x36, 0x31, 0x34, 0x34, 0x3e, 0x3e, 0x3e, 0x3e, 0x3e, 0x20, 0x26, 0x5d, 0x00
	.type		__unnamed_3,@object
	.size		__unnamed_3,(__unnamed_2 - __unnamed_3)
__unnamed_3:
        /* <DEDUP_REMOVED lines=29> */
	.type		__unnamed_2,@object
	.size		__unnamed_2,(.L_1 - __unnamed_2)
__unnamed_2:
        /* <DEDUP_REMOVED lines=29> */
.L_1:


//--------------------- .nv.shared._ZN7cutlass13device_kernelIN5flash11enable_sm90INS1_16FlashAttnFwdSm90INS1_25CollectiveMainloopFwdSm90ILi2EN4cute5tupleIJNS5_1CILi1EEES8_S8_EEENS6_IJNS7_ILi128EEENS7_ILi96EEENS7_ILi64EEEEEELi256ENS_10bfloat16_tEfNS_4arch4Sm90ELb0ELb0ELb1ELb0ELb1ELb0ELb0ELb1ELb0ELb1ELb1ELb0EEENS1_21CollectiveEpilogueFwdINS6_IJSA_NS7_ILi256EEESB_EEES9_SE_SG_Li256ELb0ELb1ELb1ELb0EEENS1_19SingleTileSchedulerILb0ELb1ELb1ELi128EEEEEEEEEvNT_6ParamsE --------------------------
	.section	.nv.shared._ZN7cutlass13device_kernelIN5flash11enable_sm90INS1_16FlashAttnFwdSm90INS1_25CollectiveMainloopFwdSm90ILi2EN4cute5tupleIJNS5_1CILi1EEES8_S8_EEENS6_IJNS7_ILi128EEENS7_ILi96EEENS7_ILi64EEEEEELi256ENS_10bfloat16_tEfNS_4arch4Sm90ELb0ELb0ELb1ELb0ELb1ELb0ELb0ELb1ELb0ELb1ELb1ELb0EEENS1_21CollectiveEpilogueFwdINS6_IJSA_NS7_ILi256EEESB_EEES9_SE_SG_Li256ELb0ELb1ELb1ELb0EEENS1_19SingleTileSchedulerILb0ELb1ELb1ELi128EEEEEEEEEvNT_6ParamsE,"aw",@nobits
	.sectionflags	@""
	.align	16
	.zero		1024


//--------------------- .nv.shared.reserved.0     --------------------------
	.section	.nv.shared.reserved.0,"aw",@nobits
	.weak		__nv_reservedSMEM_offset_0_alias
	.size		__nv_reservedSMEM_offset_0_alias, 0, 0
	.other		__nv_reservedSMEM_offset_0_alias,@"STO_CUDA_RESERVED_SHARED STV_DEFAULT"
__nv_reservedSMEM_offset_0_alias:
	.zero		0


//--------------------- .nv.global                --------------------------
	.section	.nv.global,"aw",@nobits
.nv.global:
	.type		_ZN89_INTERNAL_d7b8bb7b_53_flash_fwd_hdim64_256_bf16_paged_split_softcap_sm90_cu_c04999b1_33434cute1_E,@object
	.size		_ZN89_INTERNAL_d7b8bb7b_53_flash_fwd_hdim64_256_bf16_paged_split_softcap_sm90_cu_c04999b1_33434cute1_E,(_ZN89_INTERNAL_d7b8bb7b_53_flash_fwd_hdim64_256_bf16_paged_split_softcap_sm90_cu_c04999b1_33434cuda3std3__45__cpo6cbeginE - _ZN89_INTERNAL_d7b8bb7b_53_flash_fwd_hdim64_256_bf16_paged_split_softcap_sm90_cu_c04999b1_33434cute1_E)
_ZN89_INTERNAL_d7b8bb7b_53_flash_fwd_hdim64_256_bf16_paged_split_softcap_sm90_cu_c04999b1_33434cute1_E:
	.zero		1
	.type		_ZN89_INTERNAL_d7b8bb7b_53_flash_fwd_hdim64_256_bf16_paged_split_softcap_sm90_cu_c04999b1_33434cuda3std3__45__cpo6cbeginE,@object
	.size		_ZN89_INTERNAL_d7b8bb7b_53_flash_fwd_hdim64_256_bf16_paged_split_softcap_sm90_cu_c04999b1_33434cuda3std3__45__cpo6cbeginE,(_ZN89_INTERNAL_d7b8bb7b_53_flash_fwd_hdim64_256_bf16_paged_split_softcap_sm90_cu_c04999b1_33434cuda3std3__48in_placeE - _ZN89_INTERNAL_d7b8bb7b_53_flash_fwd_hdim64_256_bf16_paged_split_softcap_sm90_cu_c04999b1_33434cuda3std3__45__cpo6cbeginE)
_ZN89_INTERNAL_d7b8bb7b_53_flash_fwd_hdim64_256_bf16_paged_split_softcap_sm90_cu_c04999b1_33434cuda3std3__45__cpo6cbeginE:
	.zero		1
	.type		_ZN89_INTERNAL_d7b8bb7b_53_flash_fwd_hdim64_256_bf16_paged_split_softcap_sm90_cu_c04999b1_33434cuda3std3__48in_placeE,@object
	.size		_ZN89_INTERNAL_d7b8bb7b_53_flash_fwd_hdim64_256_bf16_paged_split_softcap_sm90_cu_c04999b1_33434cuda3std3__48in_placeE,(_ZN89_INTERNAL_d7b8bb7b_53_flash_fwd_hdim64_256_bf16_paged_split_softcap_sm90_cu_c04999b1_33434cuda3std6ranges3__45__cpo9iter_moveE - _ZN89_INTERNAL_d7b8bb7b_53_flash_fwd_hdim64_256_bf16_paged_split_softcap_sm90_cu_c04999b1_33434cuda3std3__48in_placeE)
_ZN89_INTERNAL_d7b8bb7b_53_flash_fwd_hdim64_256_bf16_paged_split_softcap_sm90_cu_c04999b1_33434cuda3std3__48in_placeE:
	.zero		1
	.type		_ZN89_INTERNAL_d7b8bb7b_53_flash_fwd_hdim64_256_bf16_paged_split_softcap_sm90_cu_c04999b1_33434cuda3std6ranges3__45__cpo9iter_moveE,@object
	.size		_ZN89_INTERNAL_d7b8bb7b_53_flash_fwd_hdim64_256_bf16_paged_split_softcap_sm90_cu_c04999b1_33434cuda3std6ranges3__45__cpo9iter_moveE,(_ZN89_INTERNAL_d7b8bb7b_53_flash_fwd_hdim64_256_bf16_paged_split_softcap_sm90_cu_c04999b1_33434cuda3std3__45__cpo5beginE - _ZN89_INTERNAL_d7b8bb7b_53_flash_fwd_hdim64_256_bf16_paged_split_softcap_sm90_cu_c04999b1_33434cuda3std6ranges3__45__cpo9iter_moveE)
_ZN89_INTERNAL_d7b8bb7b_53_flash_fwd_hdim64_256_bf16_paged_split_softcap_sm90_cu_c04999b1_33434cuda3std6ranges3__45__cpo9iter_moveE:
	.zero		1
	.type		_ZN89_INTERNAL_d7b8bb7b_53_flash_fwd_hdim64_256_bf16_paged_split_softcap_sm90_cu_c04999b1_33434cuda3std3__45__cpo5beginE,@object
	.size		_ZN89_INTERNAL_d7b8bb7b_53_flash_fwd_hdim64_256_bf16_paged_split_softcap_sm90_cu_c04999b1_33434cuda3std3__45__cpo5beginE,(_ZN89_INTERNAL_d7b8bb7b_53_flash_fwd_hdim64_256_bf16_paged_split_softcap_sm90_cu_c04999b1_33434cuda3std3__491_GLOBAL__N__d7b8bb7b_53_flash_fwd_hdim64_256_bf16_paged_split_softcap_sm90_cu_c04999b1_33436ignoreE - _ZN89_INTERNAL_d7b8bb7b_53_flash_fwd_hdim64_256_bf16_paged_split_softcap_sm90_cu_c04999b1_33434cuda3std3__45__cpo5beginE)
_ZN89_INTERNAL_d7b8bb7b_53_flash_fwd_hdim64_256_bf16_paged_split_softcap_sm90_cu_c04999b1_33434cuda3std3__45__cpo5beginE:
	.zero		1
	.type		_ZN89_INTERNAL_d7b8bb7b_53_flash_fwd_hdim64_256_bf16_paged_split_softcap_sm90_cu_c04999b1_33434cuda3std3__491_GLOBAL__N__d7b8bb7b_53_flash_fwd_hdim64_256_bf16_paged_split_softcap_sm90_cu_c04999b1_33436ignoreE,@object
	.size		_ZN89_INTERNAL_d7b8bb7b_53_flash_fwd_hdim64_256_bf16_paged_split_softcap_sm90_cu_c04999b1_33434cuda3std3__491_GLOBAL__N__d7b8bb7b_53_flash_fwd_hdim64_256_bf16_paged_split_softcap_sm90_cu_c04999b1_33436ignoreE,(_ZN89_INTERNAL_d7b8bb7b_53_flash_fwd_hdim64_256_bf16_paged_split_softcap_sm90_cu_c04999b1_33434cute7productE - _ZN89_INTERNAL_d7b8bb7b_53_flash_fwd_hdim64_256_bf16_paged_split_softcap_sm90_cu_c04999b1_33434cuda3std3__491_GLOBAL__N__d7b8bb7b_53_flash_fwd_hdim64_256_bf16_paged_split_softcap_sm90_cu_c04999b1_33436ignoreE)
_ZN89_INTERNAL_d7b8bb7b_53_flash_fwd_hdim64_256_bf16_paged_split_softcap_sm90_cu_c04999b1_33434cuda3std3__491_GLOBAL__N__d7b8bb7b_53_flash_fwd_hdim64_256_bf16_paged_split_softcap_sm90_cu_c04999b1_33436ignoreE:
	.zero		1
	.type		_ZN89_INTERNAL_d7b8bb7b_53_flash_fwd_hdim64_256_bf16_paged_split_softcap_sm90_cu_c04999b1_33434cute7productE,@object
	.size		_ZN89_INTERNAL_d7b8bb7b_53_flash_fwd_hdim64_256_bf16_paged_split_softcap_sm90_cu_c04999b1_33434cute7productE,(_ZN89_INTERNAL_d7b8bb7b_53_flash_fwd_hdim64_256_bf16_paged_split_softcap_sm90_cu_c04999b1_33434cuda3std3__45__cpo3endE - _ZN89_INTERNAL_d7b8bb7b_53_flash_fwd_hdim64_256_bf16_paged_split_softcap_sm90_cu_c04999b1_33434cute7productE)
_ZN89_INTERNAL_d7b8bb7b_53_flash_fwd_hdim64_256_bf16_paged_split_softcap_sm90_cu_c04999b1_33434cute7productE:
	.zero		1
	.type		_ZN89_INTERNAL_d7b8bb7b_53_flash_fwd_hdim64_256_bf16_paged_split_softcap_sm90_cu_c04999b1_33434cuda3std3__45__cpo3endE,@object
	.size		_ZN89_INTERNAL_d7b8bb7b_53_flash_fwd_hdim64_256_bf16_paged_split_softcap_sm90_cu_c04999b1_33434cuda3std3__45__cpo3endE,(_ZN89_INTERNAL_d7b8bb7b_53_flash_fwd_hdim64_256_bf16_paged_split_softcap_sm90_cu_c04999b1_33434cuda3std3__419piecewise_constructE - _ZN89_INTERNAL_d7b8bb7b_53_flash_fwd_hdim64_256_bf16_paged_split_softcap_sm90_cu_c04999b1_33434cuda3std3__45__cpo3endE)
_ZN89_INTERNAL_d7b8bb7b_53_flash_fwd_hdim64_256_bf16_paged_split_softcap_sm90_cu_c04999b1_33434cuda3std3__45__cpo3endE:
	.zero		1
	.type		_ZN89_INTERNAL_d7b8bb7b_53_flash_fwd_hdim64_256_bf16_paged_split_softcap_sm90_cu_c04999b1_33434cuda3std3__419piecewise_constructE,@object
	.size		_ZN89_INTERNAL_d7b8bb7b_53_flash_fwd_hdim64_256_bf16_paged_split_softcap_sm90_cu_c04999b1_33434cuda3std3__419piecewise_constructE,(_ZN89_INTERNAL_d7b8bb7b_53_flash_fwd_hdim64_256_bf16_paged_split_softcap_sm90_cu_c04999b1_33434cuda3std3__45__cpo4cendE - _ZN89_INTERNAL_d7b8bb7b_53_flash_fwd_hdim64_256_bf16_paged_split_softcap_sm90_cu_c04999b1_33434cuda3std3__419piecewise_constructE)
_ZN89_INTERNAL_d7b8bb7b_53_flash_fwd_hdim64_256_bf16_paged_split_softcap_sm90_cu_c04999b1_33434cuda3std3__419piecewise_constructE:
	.zero		1
	.type		_ZN89_INTERNAL_d7b8bb7b_53_flash_fwd_hdim64_256_bf16_paged_split_softcap_sm90_cu_c04999b1_33434cuda3std3__45__cpo4cendE,@object
	.size		_ZN89_INTERNAL_d7b8bb7b_53_flash_fwd_hdim64_256_bf16_paged_split_softcap_sm90_cu_c04999b1_33434cuda3std3__45__cpo4cendE,(_ZN89_INTERNAL_d7b8bb7b_53_flash_fwd_hdim64_256_bf16_paged_split_softcap_sm90_cu_c04999b1_33434cuda3std6ranges3__45__cpo4swapE - _ZN89_INTERNAL_d7b8bb7b_53_flash_fwd_hdim64_256_bf16_paged_split_softcap_sm90_cu_c04999b1_33434cuda3std3__45__cpo4cendE)
_ZN89_INTERNAL_d7b8bb7b_53_flash_fwd_hdim64_256_bf16_paged_split_softcap_sm90_cu_c04999b1_33434cuda3std3__45__cpo4cendE:
	.zero		1
	.type		_ZN89_INTERNAL_d7b8bb7b_53_flash_fwd_hdim64_256_bf16_paged_split_softcap_sm90_cu_c04999b1_33434cuda3std6ranges3__45__cpo4swapE,@object
	.size		_ZN89_INTERNAL_d7b8bb7b_53_flash_fwd_hdim64_256_bf16_paged_split_softcap_sm90_cu_c04999b1_33434cuda3std6ranges3__45__cpo4swapE,(.L_14 - _ZN89_INTERNAL_d7b8bb7b_53_flash_fwd_hdim64_256_bf16_paged_split_softcap_sm90_cu_c04999b1_33434cuda3std6ranges3__45__cpo4swapE)
_ZN89_INTERNAL_d7b8bb7b_53_flash_fwd_hdim64_256_bf16_paged_split_softcap_sm90_cu_c04999b1_33434cuda3std6ranges3__45__cpo4swapE:
	.zero		1
.L_14:


//--------------------- .nv.shared._ZN7cutlass13device_kernelIN5flash11enable_sm90INS1_16FlashAttnFwdSm90INS1_25CollectiveMainloopFwdSm90ILi2EN4cute5tupleIJNS5_1CILi1EEES8_S8_EEENS6_IJNS7_ILi128EEENS7_ILi96EEENS7_ILi64EEEEEELi256ENS_10bfloat16_tEfNS_4arch4Sm90ELb0ELb0ELb1ELb0ELb1ELb0ELb1ELb1ELb0ELb1ELb1ELb0EEENS1_21CollectiveEpilogueFwdINS6_IJSA_NS7_ILi256EEESB_EEES9_SE_SG_Li256ELb0ELb1ELb1ELb0EEENS1_19SingleTileSchedulerILb0ELb1ELb1ELi128EEEEEEEEEvNT_6ParamsE --------------------------
	.section	.nv.shared._ZN7cutlass13device_kernelIN5flash11enable_sm90INS1_16FlashAttnFwdSm90INS1_25CollectiveMainloopFwdSm90ILi2EN4cute5tupleIJNS5_1CILi1EEES8_S8_EEENS6_IJNS7_ILi128EEENS7_ILi96EEENS7_ILi64EEEEEELi256ENS_10bfloat16_tEfNS_4arch4Sm90ELb0ELb0ELb1ELb0ELb1ELb0ELb1ELb1ELb0ELb1ELb1ELb0EEENS1_21CollectiveEpilogueFwdINS6_IJSA_NS7_ILi256EEESB_EEES9_SE_SG_Li256ELb0ELb1ELb1ELb0EEENS1_19SingleTileSchedulerILb0ELb1ELb1ELi128EEEEEEEEEvNT_6ParamsE,"aw",@nobits
	.sectionflags	@""
	.align	16
	.zero		1024


//--------------------- .nv.shared._ZN7cutlass13device_kernelIN5flash11enable_sm90INS1_16FlashAttnFwdSm90INS1_25CollectiveMainloopFwdSm90ILi2EN4cute5tupleIJNS5_1CILi1EEES8_S8_EEENS6_IJNS7_ILi128EEENS7_ILi96EEENS7_ILi64EEEEEELi256ENS_10bfloat16_tEfNS_4arch4Sm90ELb0ELb0ELb1ELb1ELb1ELb0ELb0ELb1ELb0ELb1ELb1ELb0EEENS1_21CollectiveEpilogueFwdINS6_IJSA_NS7_ILi256EEESB_EEES9_SE_SG_Li256ELb1ELb1ELb1ELb0EEENS1_36VarlenDynamicPersistentTileSchedulerILi128ELi96ELi256ELi128ELb1ELb1ELb1ELb0ELb1ELb1EEEEEEEEEvNT_6ParamsE --------------------------
	.section	.nv.shared._ZN7cutlass13device_kernelIN5flash11enable_sm90INS1_16FlashAttnFwdSm90INS1_25CollectiveMainloopFwdSm90ILi2EN4cute5tupleIJNS5_1CILi1EEES8_S8_EEENS6_IJNS7_ILi128EEENS7_ILi96EEENS7_ILi64EEEEEELi256ENS_10bfloat16_tEfNS_4arch4Sm90ELb0ELb0ELb1ELb1ELb1ELb0ELb0ELb1ELb0ELb1ELb1ELb0EEENS1_21CollectiveEpilogueFwdINS6_IJSA_NS7_ILi256EEESB_EEES9_SE_SG_Li256ELb1ELb1ELb1ELb0EEENS1_36VarlenDynamicPersistentTileSchedulerILi128ELi96ELi256ELi128ELb1ELb1ELb1ELb0ELb1ELb1EEEEEEEEEvNT_6ParamsE,"aw",@nobits
	.sectionflags	@""
	.align	16
	.zero		1024


//--------------------- .nv.shared._ZN7cutlass13device_kernelIN5flash11enable_sm90INS1_16FlashAttnFwdSm90INS1_25CollectiveMainloopFwdSm90ILi2EN4cute5tupleIJNS5_1CILi1EEES8_S8_EEENS6_IJNS7_ILi128EEENS7_ILi96EEENS7_ILi64EEEEEELi256ENS_10bfloat16_tEfNS_4arch4Sm90ELb0ELb0ELb1ELb1ELb1ELb1ELb0ELb1ELb0ELb1ELb1ELb0EEENS1_21CollectiveEpilogueFwdINS6_IJSA_NS7_ILi256EEESB_EEES9_SE_SG_Li256ELb1ELb1ELb1ELb0EEENS1_36VarlenDynamicPersistentTileSchedulerILi128ELi96ELi256ELi128ELb1ELb1ELb1ELb0ELb1ELb1EEEEEEEEEvNT_6ParamsE --------------------------
	.section	.nv.shared._ZN7cutlass13device_kernelIN5flash11enable_sm90INS1_16FlashAttnFwdSm90INS1_25CollectiveMainloopFwdSm90ILi2EN4cute5tupleIJNS5_1CILi1EEES8_S8_EEENS6_IJNS7_ILi128EEENS7_ILi96EEENS7_ILi64EEEEEELi256ENS_10bfloat16_tEfNS_4arch4Sm90ELb0ELb0ELb1ELb1ELb1ELb1ELb0ELb1ELb0ELb1ELb1ELb0EEENS1_21CollectiveEpilogueFwdINS6_IJSA_NS7_ILi256EEESB_EEES9_SE_SG_Li256ELb1ELb1ELb1ELb0EEENS1_36VarlenDynamicPersistentTileSchedulerILi128ELi96ELi256ELi128ELb1ELb1ELb1ELb0ELb1ELb1EEEEEEEEEvNT_6ParamsE,"aw",@nobits
	.sectionflags	@""
	.align	16
	.zero		1024


//--------------------- .nv.shared._ZN7cutlass13device_kernelIN5flash11enable_sm90INS1_16FlashAttnFwdSm90INS1_25CollectiveMainloopFwdSm90ILi2EN4cute5tupleIJNS5_1CILi1EEES8_S8_EEENS6_IJNS7_ILi128EEENS7_ILi96EEENS7_ILi64EEEEEELi256ENS_10bfloat16_tEfNS_4arch4Sm90ELb0ELb0ELb1ELb1ELb1ELb0ELb1ELb1ELb0ELb1ELb1ELb0EEENS1_21CollectiveEpilogueFwdINS6_IJSA_NS7_ILi256EEESB_EEES9_SE_SG_Li256ELb1ELb1ELb1ELb0EEENS1_36VarlenDynamicPersistentTileSchedulerILi128ELi96ELi256ELi128ELb1ELb1ELb1ELb0ELb1ELb1EEEEEEEEEvNT_6ParamsE --------------------------
	.section	.nv.shared._ZN7cutlass13device_kernelIN5flash11enable_sm90INS1_16FlashAttnFwdSm90INS1_25CollectiveMainloopFwdSm90ILi2EN4cute5tupleIJNS5_1CILi1EEES8_S8_EEENS6_IJNS7_ILi128EEENS7_ILi96EEENS7_ILi64EEEEEELi256ENS_10bfloat16_tEfNS_4arch4Sm90ELb0ELb0ELb1ELb1ELb1ELb0ELb1ELb1ELb0ELb1ELb1ELb0EEENS1_21CollectiveEpilogueFwdINS6_IJSA_NS7_ILi256EEESB_EEES9_SE_SG_Li256ELb1ELb1ELb1ELb0EEENS1_36VarlenDynamicPersistentTileSchedulerILi128ELi96ELi256ELi128ELb1ELb1ELb1ELb0ELb1ELb1EEEEEEEEEvNT_6ParamsE,"aw",@nobits
	.sectionflags	@""
	.align	16
	.zero		1024


//--------------------- .nv.shared._ZN7cutlass13device_kernelIN5flash11enable_sm90INS1_16FlashAttnFwdSm90INS1_25CollectiveMainloopFwdSm90ILi2EN4cute5tupleIJNS5_1CILi1EEES8_S8_EEENS6_IJNS7_ILi128EEENS7_ILi96EEENS7_ILi64EEEEEELi256ENS_10bfloat16_tEfNS_4arch4Sm90ELb0ELb0ELb1ELb1ELb1ELb1ELb1ELb1ELb0ELb1ELb1ELb0EEENS1_21CollectiveEpilogueFwdINS6_IJSA_NS7_ILi256EEESB_EEES9_SE_SG_Li256ELb1ELb1ELb1ELb0EEENS1_36VarlenDynamicPersistentTileSchedulerILi128ELi96ELi256ELi128ELb1ELb1ELb1ELb0ELb1ELb1EEEEEEEEEvNT_6ParamsE --------------------------
	.section	.nv.shared._ZN7cutlass13device_kernelIN5flash11enable_sm90INS1_16FlashAttnFwdSm90INS1_25CollectiveMainloopFwdSm90ILi2EN4cute5tupleIJNS5_1CILi1EEES8_S8_EEENS6_IJNS7_ILi128EEENS7_ILi96EEENS7_ILi64EEEEEELi256ENS_10bfloat16_tEfNS_4arch4Sm90ELb0ELb0ELb1ELb1ELb1ELb1ELb1ELb1ELb0ELb1ELb1ELb0EEENS1_21CollectiveEpilogueFwdINS6_IJSA_NS7_ILi256EEESB_EEES9_SE_SG_Li256ELb1ELb1ELb1ELb0EEENS1_36VarlenDynamicPersistentTileSchedulerILi128ELi96ELi256ELi128ELb1ELb1ELb1ELb0ELb1ELb1EEEEEEEEEvNT_6ParamsE,"aw",@nobits
	.sectionflags	@""
	.align	16
	.zero		1024


//--------------------- .nv.shared._ZN7cutlass13device_kernelIN5flash11enable_sm90INS1_16FlashAttnFwdSm90INS1_25CollectiveMainloopFwdSm90ILi2EN4cute5tupleIJNS5_1CILi1EEES8_S8_EEENS6_IJNS7_ILi128EEENS7_ILi96EEENS7_ILi64EEEEEELi256ENS_10bfloat16_tEfNS_4arch4Sm90ELb0ELb1ELb1ELb0ELb1ELb0ELb0ELb1ELb0ELb1ELb1ELb0EEENS1_21CollectiveEpilogueFwdINS6_IJSA_NS7_ILi256EEESB_EEES9_SE_SG_Li256ELb0ELb1ELb1ELb0EEENS1_19SingleTileSchedulerILb0ELb1ELb1ELi128EEEEEEEEEvNT_6ParamsE --------------------------
	.section	.nv.shared._ZN7cutlass13device_kernelIN5flash11enable_sm90INS1_16FlashAttnFwdSm90INS1_25CollectiveMainloopFwdSm90ILi2EN4cute5tupleIJNS5_1CILi1EEES8_S8_EEENS6_IJNS7_ILi128EEENS7_ILi96EEENS7_ILi64EEEEEELi256ENS_10bfloat16_tEfNS_4arch4Sm90ELb0ELb1ELb1ELb0ELb1ELb0ELb0ELb1ELb0ELb1ELb1ELb0EEENS1_21CollectiveEpilogueFwdINS6_IJSA_NS7_ILi256EEESB_EEES9_SE_SG_Li256ELb0ELb1ELb1ELb0EEENS1_19SingleTileSchedulerILb0ELb1ELb1ELi128EEEEEEEEEvNT_6ParamsE,"aw",@nobits
	.sectionflags	@""
	.align	16
	.zero		1024


//--------------------- .nv.shared._ZN7cutlass13device_kernelIN5flash11enable_sm90INS1_16FlashAttnFwdSm90INS1_25CollectiveMainloopFwdSm90ILi2EN4cute5tupleIJNS5_1CILi1EEES8_S8_EEENS6_IJNS7_ILi128EEENS7_ILi96EEENS7_ILi64EEEEEELi256ENS_10bfloat16_tEfNS_4arch4Sm90ELb0ELb1ELb1ELb0ELb1ELb0ELb1ELb1ELb0ELb1ELb1ELb0EEENS1_21CollectiveEpilogueFwdINS6_IJSA_NS7_ILi256EEESB_EEES9_SE_SG_Li256ELb0ELb1ELb1ELb0EEENS1_19SingleTileSchedulerILb0ELb1ELb1ELi128EEEEEEEEEvNT_6ParamsE --------------------------
	.section	.nv.shared._ZN7cutlass13device_kernelIN5flash11enable_sm90INS1_16FlashAttnFwdSm90INS1_25CollectiveMainloopFwdSm90ILi2EN4cute5tupleIJNS5_1CILi1EEES8_S8_EEENS6_IJNS7_ILi128EEENS7_ILi96EEENS7_ILi64EEEEEELi256ENS_10bfloat16_tEfNS_4arch4Sm90ELb0ELb1ELb1ELb0ELb1ELb0ELb1ELb1ELb0ELb1ELb1ELb0EEENS1_21CollectiveEpilogueFwdINS6_IJSA_NS7_ILi256EEESB_EEES9_SE_SG_Li256ELb0ELb1ELb1ELb0EEENS1_19SingleTileSchedulerILb0ELb1ELb1ELi128EEEEEEEEEvNT_6ParamsE,"aw",@nobits
	.sectionflags	@""
	.align	16
	.zero		1024


//--------------------- .nv.shared._ZN7cutlass13device_kernelIN5flash11enable_sm90INS1_16FlashAttnFwdSm90INS1_25CollectiveMainloopFwdSm90ILi2EN4cute5tupleIJNS5_1CILi1EEES8_S8_EEENS6_IJNS7_ILi128EEENS7_ILi96EEENS7_ILi64EEEEEELi256ENS_10bfloat16_tEfNS_4arch4Sm90ELb0ELb1ELb1ELb1ELb1ELb0ELb0ELb1ELb0ELb1ELb1ELb0EEENS1_21CollectiveEpilogueFwdINS6_IJSA_NS7_ILi256EEESB_EEES9_SE_SG_Li256ELb1ELb1ELb1ELb0EEENS1_36VarlenDynamicPersistentTileSchedulerILi128ELi96ELi256ELi128ELb1ELb1ELb1ELb1ELb0ELb1EEEEEEEEEvNT_6ParamsE --------------------------
	.section	.nv.shared._ZN7cutlass13device_kernelIN5flash11enable_sm90INS1_16FlashAttnFwdSm90INS1_25CollectiveMainloopFwdSm90ILi2EN4cute5tupleIJNS5_1CILi1EEES8_S8_EEENS6_IJNS7_ILi128EEENS7_ILi96EEENS7_ILi64EEEEEELi256ENS_10bfloat16_tEfNS_4arch4Sm90ELb0ELb1ELb1ELb1ELb1ELb0ELb0ELb1ELb0ELb1ELb1ELb0EEENS1_21CollectiveEpilogueFwdINS6_IJSA_NS7_ILi256EEESB_EEES9_SE_SG_Li256ELb1ELb1ELb1ELb0EEENS1_36VarlenDynamicPersistentTileSchedulerILi128ELi96ELi256ELi128ELb1ELb1ELb1ELb1ELb0ELb1EEEEEEEEEvNT_6ParamsE,"aw",@nobits
	.sectionflags	@""
	.align	16
	.zero		1024


//--------------------- .nv.shared._ZN7cutlass13device_kernelIN5flash11enable_sm90INS1_16FlashAttnFwdSm90INS1_25CollectiveMainloopFwdSm90ILi2EN4cute5tupleIJNS5_1CILi1EEES8_S8_EEENS6_IJNS7_ILi128EEENS7_ILi96EEENS7_ILi64EEEEEELi256ENS_10bfloat16_tEfNS_4arch4Sm90ELb0ELb1ELb1ELb1ELb1ELb1ELb0ELb1ELb0ELb1ELb1ELb0EEENS1_21CollectiveEpilogueFwdINS6_IJSA_NS7_ILi256EEESB_EEES9_SE_SG_Li256ELb1ELb1ELb1ELb0EEENS1_36VarlenDynamicPersistentTileSchedulerILi128ELi96ELi256ELi128ELb1ELb1ELb1ELb1ELb0ELb1EEEEEEEEEvNT_6ParamsE --------------------------
	.section	.nv.shared._ZN7cutlass13device_kernelIN5flash11enable_sm90INS1_16FlashAttnFwdSm90INS1_25CollectiveMainloopFwdSm90ILi2EN4cute5tupleIJNS5_1CILi1EEES8_S8_EEENS6_IJNS7_ILi128EEENS7_ILi96EEENS7_ILi64EEEEEELi256ENS_10bfloat16_tEfNS_4arch4Sm90ELb0ELb1ELb1ELb1ELb1ELb1ELb0ELb1ELb0ELb1ELb1ELb0EEENS1_21CollectiveEpilogueFwdINS6_IJSA_NS7_ILi256EEESB_EEES9_SE_SG_Li256ELb1ELb1ELb1ELb0EEENS1_36VarlenDynamicPersistentTileSchedulerILi128ELi96ELi256ELi128ELb1ELb1ELb1ELb1ELb0ELb1EEEEEEEEEvNT_6ParamsE,"aw",@nobits
	.sectionflags	@""
	.align	16
	.zero		1024


//--------------------- .nv.shared._ZN7cutlass13device_kernelIN5flash11enable_sm90INS1_16FlashAttnFwdSm90INS1_25CollectiveMainloopFwdSm90ILi2EN4cute5tupleIJNS5_1CILi1EEES8_S8_EEENS6_IJNS7_ILi128EEENS7_ILi96EEENS7_ILi64EEEEEELi256ENS_10bfloat16_tEfNS_4arch4Sm90ELb0ELb1ELb1ELb1ELb1ELb0ELb1ELb1ELb0ELb1ELb1ELb0EEENS1_21CollectiveEpilogueFwdINS6_IJSA_NS7_ILi256EEESB_EEES9_SE_SG_Li256ELb1ELb1ELb1ELb0EEENS1_36VarlenDynamicPersistentTileSchedulerILi128ELi96ELi256ELi128ELb1ELb1ELb1ELb1ELb0ELb1EEEEEEEEEvNT_6ParamsE --------------------------
	.section	.nv.shared._ZN7cutlass13device_kernelIN5flash11enable_sm90INS1_16FlashAttnFwdSm90INS1_25CollectiveMainloopFwdSm90ILi2EN4cute5tupleIJNS5_1CILi1EEES8_S8_EEENS6_IJNS7_ILi128EEENS7_ILi96EEENS7_ILi64EEEEEELi256ENS_10bfloat16_tEfNS_4arch4Sm90ELb0ELb1ELb1ELb1ELb1ELb0ELb1ELb1ELb0ELb1ELb1ELb0EEENS1_21CollectiveEpilogueFwdINS6_IJSA_NS7_ILi256EEESB_EEES9_SE_SG_Li256ELb1ELb1ELb1ELb0EEENS1_36VarlenDynamicPersistentTileSchedulerILi128ELi96ELi256ELi128ELb1ELb1ELb1ELb1ELb0ELb1EEEEEEEEEvNT_6ParamsE,"aw",@nobits
	.sectionflags	@""
	.align	16
	.zero		1024


//--------------------- .nv.shared._ZN7cutlass13device_kernelIN5flash11enable_sm90INS1_16FlashAttnFwdSm90INS1_25CollectiveMainloopFwdSm90ILi2EN4cute5tupleIJNS5_1CILi1EEES8_S8_EEENS6_IJNS7_ILi128EEENS7_ILi96EEENS7_ILi64EEEEEELi256ENS_10bfloat16_tEfNS_4arch4Sm90ELb0ELb1ELb1ELb1ELb1ELb1ELb1ELb1ELb0ELb1ELb1ELb0EEENS1_21CollectiveEpilogueFwdINS6_IJSA_NS7_ILi256EEESB_EEES9_SE_SG_Li256ELb1ELb1ELb1ELb0EEENS1_36VarlenDynamicPersistentTileSchedulerILi128ELi96ELi256ELi128ELb1ELb1ELb1ELb1ELb0ELb1EEEEEEEEEvNT_6ParamsE --------------------------
	.section	.nv.shared._ZN7cutlass13device_kernelIN5flash11enable_sm90INS1_16FlashAttnFwdSm90INS1_25CollectiveMainloopFwdSm90ILi2EN4cute5tupleIJNS5_1CILi1EEES8_S8_EEENS6_IJNS7_ILi128EEENS7_ILi96EEENS7_ILi64EEEEEELi256ENS_10bfloat16_tEfNS_4arch4Sm90ELb0ELb1ELb1ELb1ELb1ELb1ELb1ELb1ELb0ELb1ELb1ELb0EEENS1_21CollectiveEpilogueFwdINS6_IJSA_NS7_ILi256EEESB_EEES9_SE_SG_Li256ELb1ELb1ELb1ELb0EEENS1_36VarlenDynamicPersistentTileSchedulerILi128ELi96ELi256ELi128ELb1ELb1ELb1ELb1ELb0ELb1EEEEEEEEEvNT_6ParamsE,"aw",@nobits
	.sectionflags	@""
	.align	16
	.zero		1024


//--------------------- .nv.shared._ZN7cutlass13device_kernelIN5flash11enable_sm90INS1_16FlashAttnFwdSm90INS1_25CollectiveMainloopFwdSm90ILi2EN4cute5tupleIJNS5_1CILi1EEES8_S8_EEENS6_IJNS7_ILi128EEENS7_ILi96EEENS7_ILi64EEEEEELi256ENS_10bfloat16_tEfNS_4arch4Sm90ELb1ELb0ELb1ELb0ELb1ELb0ELb0ELb1ELb0ELb1ELb1ELb0EEENS1_21CollectiveEpilogueFwdINS6_IJSA_NS7_ILi256EEESB_EEES9_SE_SG_Li256ELb0ELb1ELb1ELb0EEENS1_19SingleTileSchedulerILb0ELb1ELb1ELi128EEEEEEEEEvNT_6ParamsE --------------------------
	.section	.nv.shared._ZN7cutlass13device_kernelIN5flash11enable_sm90INS1_16FlashAttnFwdSm90INS1_25CollectiveMainloopFwdSm90ILi2EN4cute5tupleIJNS5_1CILi1EEES8_S8_EEENS6_IJNS7_ILi128EEENS7_ILi96EEENS7_ILi64EEEEEELi256ENS_10bfloat16_tEfNS_4arch4Sm90ELb1ELb0ELb1ELb0ELb1ELb0ELb0ELb1ELb0ELb1ELb1ELb0EEENS1_21CollectiveEpilogueFwdINS6_IJSA_NS7_ILi256EEESB_EEES9_SE_SG_Li256ELb0ELb1ELb1ELb0EEENS1_19SingleTileSchedulerILb0ELb1ELb1ELi128EEEEEEEEEvNT_6ParamsE,"aw",@nobits
	.sectionflags	@""
	.align	16
	.zero		1024


//--------------------- .nv.shared._ZN7cutlass13device_kernelIN5flash11enable_sm90INS1_16FlashAttnFwdSm90INS1_25CollectiveMainloopFwdSm90ILi2EN4cute5tupleIJNS5_1CILi1EEES8_S8_EEENS6_IJNS7_ILi128EEENS7_ILi96EEENS7_ILi64EEEEEELi256ENS_10bfloat16_tEfNS_4arch4Sm90ELb1ELb0ELb1ELb0ELb1ELb0ELb1ELb1ELb0ELb1ELb1ELb0EEENS1_21CollectiveEpilogueFwdINS6_IJSA_NS7_ILi256EEESB_EEES9_SE_SG_Li256ELb0ELb1ELb1ELb0EEENS1_19SingleTileSchedulerILb0ELb1ELb1ELi128EEEEEEEEEvNT_6ParamsE --------------------------
	.section	.nv.shared._ZN7cutlass13device_kernelIN5flash11enable_sm90INS1_16FlashAttnFwdSm90INS1_25CollectiveMainloopFwdSm90ILi2EN4cute5tupleIJNS5_1CILi1EEES8_S8_EEENS6_IJNS7_ILi128EEENS7_ILi96EEENS7_ILi64EEEEEELi256ENS_10bfloat16_tEfNS_4arch4Sm90ELb1ELb0ELb1ELb0ELb1ELb0ELb1ELb1ELb0ELb1ELb1ELb0EEENS1_21CollectiveEpilogueFwdINS6_IJSA_NS7_ILi256EEESB_EEES9_SE_SG_Li256ELb0ELb1ELb1ELb0EEENS1_19SingleTileSchedulerILb0ELb1ELb1ELi128EEEEEEEEEvNT_6ParamsE,"aw",@nobits
	.sectionflags	@""
	.align	16
	.zero		1024


//--------------------- .nv.shared._ZN7cutlass13device_kernelIN5flash11enable_sm90INS1_16FlashAttnFwdSm90INS1_25CollectiveMainloopFwdSm90ILi2EN4cute5tupleIJNS5_1CILi1EEES8_S8_EEENS6_IJNS7_ILi128EEENS7_ILi96EEENS7_ILi64EEEEEELi256ENS_10bfloat16_tEfNS_4arch4Sm90ELb1ELb0ELb1ELb1ELb1ELb0ELb0ELb1ELb0ELb1ELb1ELb0EEENS1_21CollectiveEpilogueFwdINS6_IJSA_NS7_ILi256EEESB_EEES9_SE_SG_Li256ELb1ELb1ELb1ELb0EEENS1_36VarlenDynamicPersistentTileSchedulerILi128ELi96ELi256ELi128ELb1ELb1ELb1ELb1ELb1ELb1EEEEEEEEEvNT_6ParamsE --------------------------
	.section	.nv.shared._ZN7cutlass13device_kernelIN5flash11enable_sm90INS1_16FlashAttnFwdSm90INS1_25CollectiveMainloopFwdSm90ILi2EN4cute5tupleIJNS5_1CILi1EEES8_S8_EEENS6_IJNS7_ILi128EEENS7_ILi96EEENS7_ILi64EEEEEELi256ENS_10bfloat16_tEfNS_4arch4Sm90ELb1ELb0ELb1ELb1ELb1ELb0ELb0ELb1ELb0ELb1ELb1ELb0EEENS1_21CollectiveEpilogueFwdINS6_IJSA_NS7_ILi256EEESB_EEES9_SE_SG_Li256ELb1ELb1ELb1ELb0EEENS1_36VarlenDynamicPersistentTileSchedulerILi128ELi96ELi256ELi128ELb1ELb1ELb1ELb1ELb1ELb1EEEEEEEEEvNT_6ParamsE,"aw",@nobits
	.sectionflags	@""
	.align	16
	.zero		1024


//--------------------- .nv.shared._ZN7cutlass13device_kernelIN5flash11enable_sm90INS1_16FlashAttnFwdSm90INS1_25CollectiveMainloopFwdSm90ILi2EN4cute5tupleIJNS5_1CILi1EEES8_S8_EEENS6_IJNS7_ILi128EEENS7_ILi96EEENS7_ILi64EEEEEELi256ENS_10bfloat16_tEfNS_4arch4Sm90ELb1ELb0ELb1ELb1ELb1ELb1ELb0ELb1ELb0ELb1ELb1ELb0EEENS1_21CollectiveEpilogueFwdINS6_IJSA_NS7_ILi256EEESB_EEES9_SE_SG_Li256ELb1ELb1ELb1ELb0EEENS1_36VarlenDynamicPersistentTileSchedulerILi128ELi96ELi256ELi128ELb1ELb1ELb1ELb1ELb1ELb1EEEEEEEEEvNT_6ParamsE --------------------------
	.section	.nv.shared._ZN7cutlass13device_kernelIN5flash11enable_sm90INS1_16FlashAttnFwdSm90INS1_25CollectiveMainloopFwdSm90ILi2EN4cute5tupleIJNS5_1CILi1EEES8_S8_EEENS6_IJNS7_ILi128EEENS7_ILi96EEENS7_ILi64EEEEEELi256ENS_10bfloat16_tEfNS_4arch4Sm90ELb1ELb0ELb1ELb1ELb1ELb1ELb0ELb1ELb0ELb1ELb1ELb0EEENS1_21CollectiveEpilogueFwdINS6_IJSA_NS7_ILi256EEESB_EEES9_SE_SG_Li256ELb1ELb1ELb1ELb0EEENS1_36VarlenDynamicPersistentTileSchedulerILi128ELi96ELi256ELi128ELb1ELb1ELb1ELb1ELb1ELb1EEEEEEEEEvNT_6ParamsE,"aw",@nobits
	.sectionflags	@""
	.align	16
	.zero		1024


//--------------------- .nv.shared._ZN7cutlass13device_kernelIN5flash11enable_sm90INS1_16FlashAttnFwdSm90INS1_25CollectiveMainloopFwdSm90ILi2EN4cute5tupleIJNS5_1CILi1EEES8_S8_EEENS6_IJNS7_ILi128EEENS7_ILi96EEENS7_ILi64EEEEEELi256ENS_10bfloat16_tEfNS_4arch4Sm90ELb1ELb0ELb1ELb1ELb1ELb0ELb1ELb1ELb0ELb1ELb1ELb0EEENS1_21CollectiveEpilogueFwdINS6_IJSA_NS7_ILi256EEESB_EEES9_SE_SG_Li256ELb1ELb1ELb1ELb0EEENS1_36VarlenDynamicPersistentTileSchedulerILi128ELi96ELi256ELi128ELb1ELb1ELb1ELb1ELb1ELb1EEEEEEEEEvNT_6ParamsE --------------------------
	.section	.nv.shared._ZN7cutlass13device_kernelIN5flash11enable_sm90INS1_16FlashAttnFwdSm90INS1_25CollectiveMainloopFwdSm90ILi2EN4cute5tupleIJNS5_1CILi1EEES8_S8_EEENS6_IJNS7_ILi128EEENS7_ILi96EEENS7_ILi64EEEEEELi256ENS_10bfloat16_tEfNS_4arch4Sm90ELb1ELb0ELb1ELb1ELb1ELb0ELb1ELb1ELb0ELb1ELb1ELb0EEENS1_21CollectiveEpilogueFwdINS6_IJSA_NS7_ILi256EEESB_EEES9_SE_SG_Li256ELb1ELb1ELb1ELb0EEENS1_36VarlenDynamicPersistentTileSchedulerILi128ELi96ELi256ELi128ELb1ELb1ELb1ELb1ELb1ELb1EEEEEEEEEvNT_6ParamsE,"aw",@nobits
	.sectionflags	@""
	.align	16
	.zero		1024


//--------------------- .nv.shared._ZN7cutlass13device_kernelIN5flash11enable_sm90INS1_16FlashAttnFwdSm90INS1_25CollectiveMainloopFwdSm90ILi2EN4cute5tupleIJNS5_1CILi1EEES8_S8_EEENS6_IJNS7_ILi128EEENS7_ILi96EEENS7_ILi64EEEEEELi256ENS_10bfloat16_tEfNS_4arch4Sm90ELb1ELb0ELb1ELb1ELb1ELb1ELb1ELb1ELb0ELb1ELb1ELb0EEENS1_21CollectiveEpilogueFwdINS6_IJSA_NS7_ILi256EEESB_EEES9_SE_SG_Li256ELb1ELb1ELb1ELb0EEENS1_36VarlenDynamicPersistentTileSchedulerILi128ELi96ELi256ELi128ELb1ELb1ELb1ELb1ELb1ELb1EEEEEEEEEvNT_6ParamsE --------------------------
	.section	.nv.shared._ZN7cutlass13device_kernelIN5flash11enable_sm90INS1_16FlashAttnFwdSm90INS1_25CollectiveMainloopFwdSm90ILi2EN4cute5tupleIJNS5_1CILi1EEES8_S8_EEENS6_IJNS7_ILi128EEENS7_ILi96EEENS7_ILi64EEEEEELi256ENS_10bfloat16_tEfNS_4arch4Sm90ELb1ELb0ELb1ELb1ELb1ELb1ELb1ELb1ELb0ELb1ELb1ELb0EEENS1_21CollectiveEpilogueFwdINS6_IJSA_NS7_ILi256EEESB_EEES9_SE_SG_Li256ELb1ELb1ELb1ELb0EEENS1_36VarlenDynamicPersistentTileSchedulerILi128ELi96ELi256ELi128ELb1ELb1ELb1ELb1ELb1ELb1EEEEEEEEEvNT_6ParamsE,"aw",@nobits
	.sectionflags	@""
	.align	16
	.zero		1024


//--------------------- .nv.constant0._ZN7cutlass13device_kernelIN5flash11enable_sm90INS1_16FlashAttnFwdSm90INS1_25CollectiveMainloopFwdSm90ILi2EN4cute5tupleIJNS5_1CILi1EEES8_S8_EEENS6_IJNS7_ILi128EEENS7_ILi96EEENS7_ILi64EEEEEELi256ENS_10bfloat16_tEfNS_4arch4Sm90ELb0ELb0ELb1ELb0ELb1ELb0ELb0ELb1ELb0ELb1ELb1ELb0EEENS1_21CollectiveEpilogueFwdINS6_IJSA_NS7_ILi256EEESB_EEES9_SE_SG_Li256ELb0ELb1ELb1ELb0EEENS1_19SingleTileSchedulerILb0ELb1ELb1ELi128EEEEEEEEEvNT_6ParamsE --------------------------
	.section	.nv.constant0._ZN7cutlass13device_kernelIN5flash11enable_sm90INS1_16FlashAttnFwdSm90INS1_25CollectiveMainloopFwdSm90ILi2EN4cute5tupleIJNS5_1CILi1EEES8_S8_EEENS6_IJNS7_ILi128EEENS7_ILi96EEENS7_ILi64EEEEEELi256ENS_10bfloat16_tEfNS_4arch4Sm90ELb0ELb0ELb1ELb0ELb1ELb0ELb0ELb1ELb0ELb1ELb1ELb0EEENS1_21CollectiveEpilogueFwdINS6_IJSA_NS7_ILi256EEESB_EEES9_SE_SG_Li256ELb0ELb1ELb1ELb0EEENS1_19SingleTileSchedulerILb0ELb1ELb1ELi128EEEEEEEEEvNT_6ParamsE,"a",@progbits
	.sectionflags	@""
	.align	4
.nv.constant0._ZN7cutlass13device_kernelIN5flash11enable_sm90INS1_16FlashAttnFwdSm90INS1_25CollectiveMainloopFwdSm90ILi2EN4cute5tupleIJNS5_1CILi1EEES8_S8_EEENS6_IJNS7_ILi128EEENS7_ILi96EEENS7_ILi64EEEEEELi256ENS_10bfloat16_tEfNS_4arch4Sm90ELb0ELb0ELb1ELb0ELb1ELb0ELb0ELb1ELb0ELb1ELb1ELb0EEENS1_21CollectiveEpilogueFwdINS6_IJSA_NS7_ILi256EEESB_EEES9_SE_SG_Li256ELb0ELb1ELb1ELb0EEENS1_19SingleTileSchedulerILb0ELb1ELb1ELi128EEEEEEEEEvNT_6ParamsE:
	.zero		3200


//--------------------- .nv.constant0._ZN7cutlass13device_kernelIN5flash11enable_sm90INS1_16FlashAttnFwdSm90INS1_25CollectiveMainloopFwdSm90ILi2EN4cute5tupleIJNS5_1CILi1EEES8_S8_EEENS6_IJNS7_ILi128EEENS7_ILi96EEENS7_ILi64EEEEEELi256ENS_10bfloat16_tEfNS_4arch4Sm90ELb0ELb0ELb1ELb0ELb1ELb0ELb1ELb1ELb0ELb1ELb1ELb0EEENS1_21CollectiveEpilogueFwdINS6_IJSA_NS7_ILi256EEESB_EEES9_SE_SG_Li256ELb0ELb1ELb1ELb0EEENS1_19SingleTileSchedulerILb0ELb1ELb1ELi128EEEEEEEEEvNT_6ParamsE --------------------------
	.section	.nv.constant0._ZN7cutlass13device_kernelIN5flash11enable_sm90INS1_16FlashAttnFwdSm90INS1_25CollectiveMainloopFwdSm90ILi2EN4cute5tupleIJNS5_1CILi1EEES8_S8_EEENS6_IJNS7_ILi128EEENS7_ILi96EEENS7_ILi64EEEEEELi256ENS_10bfloat16_tEfNS_4arch4Sm90ELb0ELb0ELb1ELb0ELb1ELb0ELb1ELb1ELb0ELb1ELb1ELb0EEENS1_21CollectiveEpilogueFwdINS6_IJSA_NS7_ILi256EEESB_EEES9_SE_SG_Li256ELb0ELb1ELb1ELb0EEENS1_19SingleTileSchedulerILb0ELb1ELb1ELi128EEEEEEEEEvNT_6ParamsE,"a",@progbits
	.sectionflags	@""
	.align	4
.nv.constant0._ZN7cutlass13device_kernelIN5flash11enable_sm90INS1_16FlashAttnFwdSm90INS1_25CollectiveMainloopFwdSm90ILi2EN4cute5tupleIJNS5_1CILi1EEES8_S8_EEENS6_IJNS7_ILi128EEENS7_ILi96EEENS7_ILi64EEEEEELi256ENS_10bfloat16_tEfNS_4arch4Sm90ELb0ELb0ELb1ELb0ELb1ELb0ELb1ELb1ELb0ELb1ELb1ELb0EEENS1_21CollectiveEpilogueFwdINS6_IJSA_NS7_ILi256EEESB_EEES9_SE_SG_Li256ELb0ELb1ELb1ELb0EEENS1_19SingleTileSchedulerILb0ELb1ELb1ELi128EEEEEEEEEvNT_6ParamsE:
	.zero		3456


//--------------------- .nv.constant0._ZN7cutlass13device_kernelIN5flash11enable_sm90INS1_16FlashAttnFwdSm90INS1_25CollectiveMainloopFwdSm90ILi2EN4cute5tupleIJNS5_1CILi1EEES8_S8_EEENS6_IJNS7_ILi128EEENS7_ILi96EEENS7_ILi64EEEEEELi256ENS_10bfloat16_tEfNS_4arch4Sm90ELb0ELb0ELb1ELb1ELb1ELb0ELb0ELb1ELb0ELb1ELb1ELb0EEENS1_21CollectiveEpilogueFwdINS6_IJSA_NS7_ILi256EEESB_EEES9_SE_SG_Li256ELb1ELb1ELb1ELb0EEENS1_36VarlenDynamicPersistentTileSchedulerILi128ELi96ELi256ELi128ELb1ELb1ELb1ELb0ELb1ELb1EEEEEEEEEvNT_6ParamsE --------------------------
	.section	.nv.constant0._ZN7cutlass13device_kernelIN5flash11enable_sm90INS1_16FlashAttnFwdSm90INS1_25CollectiveMainloopFwdSm90ILi2EN4cute5tupleIJNS5_1CILi1EEES8_S8_EEENS6_IJNS7_ILi128EEENS7_ILi96EEENS7_ILi64EEEEEELi256ENS_10bfloat16_tEfNS_4arch4Sm90ELb0ELb0ELb1ELb1ELb1ELb0ELb0ELb1ELb0ELb1ELb1ELb0EEENS1_21CollectiveEpilogueFwdINS6_IJSA_NS7_ILi256EEESB_EEES9_SE_SG_Li256ELb1ELb1ELb1ELb0EEENS1_36VarlenDynamicPersistentTileSchedulerILi128ELi96ELi256ELi128ELb1ELb1ELb1ELb0ELb1ELb1EEEEEEEEEvNT_6ParamsE,"a",@progbits
	.sectionflags	@""
	.align	4
.nv.constant0._ZN7cutlass13device_kernelIN5flash11enable_sm90INS1_16FlashAttnFwdSm90INS1_25CollectiveMainloopFwdSm90ILi2EN4cute5tupleIJNS5_1CILi1EEES8_S8_EEENS6_IJNS7_ILi128EEENS7_ILi96EEENS7_ILi64EEEEEELi256ENS_10bfloat16_tEfNS_4arch4Sm90ELb0ELb0ELb1ELb1ELb1ELb0ELb0ELb1ELb0ELb1ELb1ELb0EEENS1_21CollectiveEpilogueFwdINS6_IJSA_NS7_ILi256EEESB_EEES9_SE_SG_Li256ELb1ELb1ELb1ELb0EEENS1_36VarlenDynamicPersistentTileSchedulerILi128ELi96ELi256ELi128ELb1ELb1ELb1ELb0ELb1ELb1EEEEEEEEEvNT_6ParamsE:
	.zero		3328


//--------------------- .nv.constant0._ZN7cutlass13device_kernelIN5flash11enable_sm90INS1_16FlashAttnFwdSm90INS1_25CollectiveMainloopFwdSm90ILi2EN4cute5tupleIJNS5_1CILi1EEES8_S8_EEENS6_IJNS7_ILi128EEENS7_ILi96EEENS7_ILi64EEEEEELi256ENS_10bfloat16_tEfNS_4arch4Sm90ELb0ELb0ELb1ELb1ELb1ELb1ELb0ELb1ELb0ELb1ELb1ELb0EEENS1_21CollectiveEpilogueFwdINS6_IJSA_NS7_ILi256EEESB_EEES9_SE_SG_Li256ELb1ELb1ELb1ELb0EEENS1_36VarlenDynamicPersistentTileSchedulerILi128ELi96ELi256ELi128ELb1ELb1ELb1ELb0ELb1ELb1EEEEEEEEEvNT_6ParamsE --------------------------
	.section	.nv.constant0._ZN7cutlass13device_kernelIN5flash11enable_sm90INS1_16FlashAttnFwdSm90INS1_25CollectiveMainloopFwdSm90ILi2EN4cute5tupleIJNS5_1CILi1EEES8_S8_EEENS6_IJNS7_ILi128EEENS7_ILi96EEENS7_ILi64EEEEEELi256ENS_10bfloat16_tEfNS_4arch4Sm90ELb0ELb0ELb1ELb1ELb1ELb1ELb0ELb1ELb0ELb1ELb1ELb0EEENS1_21CollectiveEpilogueFwdINS6_IJSA_NS7_ILi256EEESB_EEES9_SE_SG_Li256ELb1ELb1ELb1ELb0EEENS1_36VarlenDynamicPersistentTileSchedulerILi128ELi96ELi256ELi128ELb1ELb1ELb1ELb0ELb1ELb1EEEEEEEEEvNT_6ParamsE,"a",@progbits
	.sectionflags	@""
	.align	4
.nv.constant0._ZN7cutlass13device_kernelIN5flash11enable_sm90INS1_16FlashAttnFwdSm90INS1_25CollectiveMainloopFwdSm90ILi2EN4cute5tupleIJNS5_1CILi1EEES8_S8_EEENS6_IJNS7_ILi128EEENS7_ILi96EEENS7_ILi64EEEEEELi256ENS_10bfloat16_tEfNS_4arch4Sm90ELb0ELb0ELb1ELb1ELb1ELb1ELb0ELb1ELb0ELb1ELb1ELb0EEENS1_21CollectiveEpilogueFwdINS6_IJSA_NS7_ILi256EEESB_EEES9_SE_SG_Li256ELb1ELb1ELb1ELb0EEENS1_36VarlenDynamicPersistentTileSchedulerILi128ELi96ELi256ELi128ELb1ELb1ELb1ELb0ELb1ELb1EEEEEEEEEvNT_6ParamsE:
	.zero		3328


//--------------------- .nv.constant0._ZN7cutlass13device_kernelIN5flash11enable_sm90INS1_16FlashAttnFwdSm90INS1_25CollectiveMainloopFwdSm90ILi2EN4cute5tupleIJNS5_1CILi1EEES8_S8_EEENS6_IJNS7_ILi128EEENS7_ILi96EEENS7_ILi64EEEEEELi256ENS_10bfloat16_tEfNS_4arch4Sm90ELb0ELb0ELb1ELb1ELb1ELb0ELb1ELb1ELb0ELb1ELb1ELb0EEENS1_21CollectiveEpilogueFwdINS6_IJSA_NS7_ILi256EEESB_EEES9_SE_SG_Li256ELb1ELb1ELb1ELb0EEENS1_36VarlenDynamicPersistentTileSchedulerILi128ELi96ELi256ELi128ELb1ELb1ELb1ELb0ELb1ELb1EEEEEEEEEvNT_6ParamsE --------------------------
	.section	.nv.constant0._ZN7cutlass13device_kernelIN5flash11enable_sm90INS1_16FlashAttnFwdSm90INS1_25CollectiveMainloopFwdSm90ILi2EN4cute5tupleIJNS5_1CILi1EEES8_S8_EEENS6_IJNS7_ILi128EEENS7_ILi96EEENS7_ILi64EEEEEELi256ENS_10bfloat16_tEfNS_4arch4Sm90ELb0ELb0ELb1ELb1ELb1ELb0ELb1ELb1ELb0ELb1ELb1ELb0EEENS1_21CollectiveEpilogueFwdINS6_IJSA_NS7_ILi256EEESB_EEES9_SE_SG_Li256ELb1ELb1ELb1ELb0EEENS1_36VarlenDynamicPersistentTileSchedulerILi128ELi96ELi256ELi128ELb1ELb1ELb1ELb0ELb1ELb1EEEEEEEEEvNT_6ParamsE,"a",@progbits
	.sectionflags	@""
	.align	4
.nv.constant0._ZN7cutlass13device_kernelIN5flash11enable_sm90INS1_16FlashAttnFwdSm90INS1_25CollectiveMainloopFwdSm90ILi2EN4cute5tupleIJNS5_1CILi1EEES8_S8_EEENS6_IJNS7_ILi128EEENS7_ILi96EEENS7_ILi64EEEEEELi256ENS_10bfloat16_tEfNS_4arch4Sm90ELb0ELb0ELb1ELb1ELb1ELb0ELb1ELb1ELb0ELb1ELb1ELb0EEENS1_21CollectiveEpilogueFwdINS6_IJSA_NS7_ILi256EEESB_EEES9_SE_SG_Li256ELb1ELb1ELb1ELb0EEENS1_36VarlenDynamicPersistentTileSchedulerILi128ELi96ELi256ELi128ELb1ELb1ELb1ELb0ELb1ELb1EEEEEEEEEvNT_6ParamsE:
	.zero		3584


//--------------------- .nv.constant0._ZN7cutlass13device_kernelIN5flash11enable_sm90INS1_16FlashAttnFwdSm90INS1_25CollectiveMainloopFwdSm90ILi2EN4cute5tupleIJNS5_1CILi1EEES8_S8_EEENS6_IJNS7_ILi128EEENS7_ILi96EEENS7_ILi64EEEEEELi256ENS_10bfloat16_tEfNS_4arch4Sm90ELb0ELb0ELb1ELb1ELb1ELb1ELb1ELb1ELb0ELb1ELb1ELb0EEENS1_21CollectiveEpilogueFwdINS6_IJSA_NS7_ILi256EEESB_EEES9_SE_SG_Li256ELb1ELb1ELb1ELb0EEENS1_36VarlenDynamicPersistentTileSchedulerILi128ELi96ELi256ELi128ELb1ELb1ELb1ELb0ELb1ELb1EEEEEEEEEvNT_6ParamsE --------------------------
	.section	.nv.constant0._ZN7cutlass13device_kernelIN5flash11enable_sm90INS1_16FlashAttnFwdSm90INS1_25CollectiveMainloopFwdSm90ILi2EN4cute5tupleIJNS5_1CILi1EEES8_S8_EEENS6_IJNS7_ILi128EEENS7_ILi96EEENS7_ILi64EEEEEELi256ENS_10bfloat16_tEfNS_4arch4Sm90ELb0ELb0ELb1ELb1ELb1ELb1ELb1ELb1ELb0ELb1ELb1ELb0EEENS1_21CollectiveEpilogueFwdINS6_IJSA_NS7_ILi256EEESB_EEES9_SE_SG_Li256ELb1ELb1ELb1ELb0EEENS1_36VarlenDynamicPersistentTileSchedulerILi128ELi96ELi256ELi128ELb1ELb1ELb1ELb0ELb1ELb1EEEEEEEEEvNT_6ParamsE,"a",@progbits
	.sectionflags	@""
	.align	4
.nv.constant0._ZN7cutlass13device_kernelIN5flash11enable_sm90INS1_16FlashAttnFwdSm90INS1_25CollectiveMainloopFwdSm90ILi2EN4cute5tupleIJNS5_1CILi1EEES8_S8_EEENS6_IJNS7_ILi128EEENS7_ILi96EEENS7_ILi64EEEEEELi256ENS_10bfloat16_tEfNS_4arch4Sm90ELb0ELb0ELb1ELb1ELb1ELb1ELb1ELb1ELb0ELb1ELb1ELb0EEENS1_21CollectiveEpilogueFwdINS6_IJSA_NS7_ILi256EEESB_EEES9_SE_SG_Li256ELb1ELb1ELb1ELb0EEENS1_36VarlenDynamicPersistentTileSchedulerILi128ELi96ELi256ELi128ELb1ELb1ELb1ELb0ELb1ELb1EEEEEEEEEvNT_6ParamsE:
	.zero		3584


//--------------------- .nv.constant0._ZN7cutlass13device_kernelIN5flash11enable_sm90INS1_16FlashAttnFwdSm90INS1_25CollectiveMainloopFwdSm90ILi2EN4cute5tupleIJNS5_1CILi1EEES8_S8_EEENS6_IJNS7_ILi128EEENS7_ILi96EEENS7_ILi64EEEEEELi256ENS_10bfloat16_tEfNS_4arch4Sm90ELb0ELb1ELb1ELb0ELb1ELb0ELb0ELb1ELb0ELb1ELb1ELb0EEENS1_21CollectiveEpilogueFwdINS6_IJSA_NS7_ILi256EEESB_EEES9_SE_SG_Li256ELb0ELb1ELb1ELb0EEENS1_19SingleTileSchedulerILb0ELb1ELb1ELi128EEEEEEEEEvNT_6ParamsE --------------------------
	.section	.nv.constant0._ZN7cutlass13device_kernelIN5flash11enable_sm90INS1_16FlashAttnFwdSm90INS1_25CollectiveMainloopFwdSm90ILi2EN4cute5tupleIJNS5_1CILi1EEES8_S8_EEENS6_IJNS7_ILi128EEENS7_ILi96EEENS7_ILi64EEEEEELi256ENS_10bfloat16_tEfNS_4arch4Sm90ELb0ELb1ELb1ELb0ELb1ELb0ELb0ELb1ELb0ELb1ELb1ELb0EEENS1_21CollectiveEpilogueFwdINS6_IJSA_NS7_ILi256EEESB_EEES9_SE_SG_Li256ELb0ELb1ELb1ELb0EEENS1_19SingleTileSchedulerILb0ELb1ELb1ELi128EEEEEEEEEvNT_6ParamsE,"a",@progbits
	.sectionflags	@""
	.align	4
.nv.constant0._ZN7cutlass13device_kernelIN5flash11enable_sm90INS1_16FlashAttnFwdSm90INS1_25CollectiveMainloopFwdSm90ILi2EN4cute5tupleIJNS5_1CILi1EEES8_S8_EEENS6_IJNS7_ILi128EEENS7_ILi96EEENS7_ILi64EEEEEELi256ENS_10bfloat16_tEfNS_4arch4Sm90ELb0ELb1ELb1ELb0ELb1ELb0ELb0ELb1ELb0ELb1ELb1ELb0EEENS1_21CollectiveEpilogueFwdINS6_IJSA_NS7_ILi256EEESB_EEES9_SE_SG_Li256ELb0ELb1ELb1ELb0EEENS1_19SingleTileSchedulerILb0ELb1ELb1ELi128EEEEEEEEEvNT_6ParamsE:
	.zero		3200


//--------------------- .nv.constant0._ZN7cutlass13device_kernelIN5flash11enable_sm90INS1_16FlashAttnFwdSm90INS1_25CollectiveMainloopFwdSm90ILi2EN4cute5tupleIJNS5_1CILi1EEES8_S8_EEENS6_IJNS7_ILi128EEENS7_ILi96EEENS7_ILi64EEEEEELi256ENS_10bfloat16_tEfNS_4arch4Sm90ELb0ELb1ELb1ELb0ELb1ELb0ELb1ELb1ELb0ELb1ELb1ELb0EEENS1_21CollectiveEpilogueFwdINS6_IJSA_NS7_ILi256EEESB_EEES9_SE_SG_Li256ELb0ELb1ELb1ELb0EEENS1_19SingleTileSchedulerILb0ELb1ELb1ELi128EEEEEEEEEvNT_6ParamsE --------------------------
	.section	.nv.constant0._ZN7cutlass13device_kernelIN5flash11enable_sm90INS1_16FlashAttnFwdSm90INS1_25CollectiveMainloopFwdSm90ILi2EN4cute5tupleIJNS5_1CILi1EEES8_S8_EEENS6_IJNS7_ILi128EEENS7_ILi96EEENS7_ILi64EEEEEELi256ENS_10bfloat16_tEfNS_4arch4Sm90ELb0ELb1ELb1ELb0ELb1ELb0ELb1ELb1ELb0ELb1ELb1ELb0EEENS1_21CollectiveEpilogueFwdINS6_IJSA_NS7_ILi256EEESB_EEES9_SE_SG_Li256ELb0ELb1ELb1ELb0EEENS1_19SingleTileSchedulerILb0ELb1ELb1ELi128EEEEEEEEEvNT_6ParamsE,"a",@progbits
	.sectionflags	@""
	.align	4
.nv.constant0._ZN7cutlass13device_kernelIN5flash11enable_sm90INS1_16FlashAttnFwdSm90INS1_25CollectiveMainloopFwdSm90ILi2EN4cute5tupleIJNS5_1CILi1EEES8_S8_EEENS6_IJNS7_ILi128EEENS7_ILi96EEENS7_ILi64EEEEEELi256ENS_10bfloat16_tEfNS_4arch4Sm90ELb0ELb1ELb1ELb0ELb1ELb0ELb1ELb1ELb0ELb1ELb1ELb0EEENS1_21CollectiveEpilogueFwdINS6_IJSA_NS7_ILi256EEESB_EEES9_SE_SG_Li256ELb0ELb1ELb1ELb0EEENS1_19SingleTileSchedulerILb0ELb1ELb1ELi128EEEEEEEEEvNT_6ParamsE:
	.zero		3456


//--------------------- .nv.constant0._ZN7cutlass13device_kernelIN5flash11enable_sm90INS1_16FlashAttnFwdSm90INS1_25CollectiveMainloopFwdSm90ILi2EN4cute5tupleIJNS5_1CILi1EEES8_S8_EEENS6_IJNS7_ILi128EEENS7_ILi96EEENS7_ILi64EEEEEELi256ENS_10bfloat16_tEfNS_4arch4Sm90ELb0ELb1ELb1ELb1ELb1ELb0ELb0ELb1ELb0ELb1ELb1ELb0EEENS1_21CollectiveEpilogueFwdINS6_IJSA_NS7_ILi256EEESB_EEES9_SE_SG_Li256ELb1ELb1ELb1ELb0EEENS1_36VarlenDynamicPersistentTileSchedulerILi128ELi96ELi256ELi128ELb1ELb1ELb1ELb1ELb0ELb1EEEEEEEEEvNT_6ParamsE --------------------------
	.section	.nv.constant0._ZN7cutlass13device_kernelIN5flash11enable_sm90INS1_16FlashAttnFwdSm90INS1_25CollectiveMainloopFwdSm90ILi2EN4cute5tupleIJNS5_1CILi1EEES8_S8_EEENS6_IJNS7_ILi128EEENS7_ILi96EEENS7_ILi64EEEEEELi256ENS_10bfloat16_tEfNS_4arch4Sm90ELb0ELb1ELb1ELb1ELb1ELb0ELb0ELb1ELb0ELb1ELb1ELb0EEENS1_21CollectiveEpilogueFwdINS6_IJSA_NS7_ILi256EEESB_EEES9_SE_SG_Li256ELb1ELb1ELb1ELb0EEENS1_36VarlenDynamicPersistentTileSchedulerILi128ELi96ELi256ELi128ELb1ELb1ELb1ELb1ELb0ELb1EEEEEEEEEvNT_6ParamsE,"a",@progbits
	.sectionflags	@""
	.align	4
.nv.constant0._ZN7cutlass13device_kernelIN5flash11enable_sm90INS1_16FlashAttnFwdSm90INS1_25CollectiveMainloopFwdSm90ILi2EN4cute5tupleIJNS5_1CILi1EEES8_S8_EEENS6_IJNS7_ILi128EEENS7_ILi96EEENS7_ILi64EEEEEELi256ENS_10bfloat16_tEfNS_4arch4Sm90ELb0ELb1ELb1ELb1ELb1ELb0ELb0ELb1ELb0ELb1ELb1ELb0EEENS1_21CollectiveEpilogueFwdINS6_IJSA_NS7_ILi256EEESB_EEES9_SE_SG_Li256ELb1ELb1ELb1ELb0EEENS1_36VarlenDynamicPersistentTileSchedulerILi128ELi96ELi256ELi128ELb1ELb1ELb1ELb1ELb0ELb1EEEEEEEEEvNT_6ParamsE:
	.zero		3328


//--------------------- .nv.constant0._ZN7cutlass13device_kernelIN5flash11enable_sm90INS1_16FlashAttnFwdSm90INS1_25CollectiveMainloopFwdSm90ILi2EN4cute5tupleIJNS5_1CILi1EEES8_S8_EEENS6_IJNS7_ILi128EEENS7_ILi96EEENS7_ILi64EEEEEELi256ENS_10bfloat16_tEfNS_4arch4Sm90ELb0ELb1ELb1ELb1ELb1ELb1ELb0ELb1ELb0ELb1ELb1ELb0EEENS1_21CollectiveEpilogueFwdINS6_IJSA_NS7_ILi256EEESB_EEES9_SE_SG_Li256ELb1ELb1ELb1ELb0EEENS1_36VarlenDynamicPersistentTileSchedulerILi128ELi96ELi256ELi128ELb1ELb1ELb1ELb1ELb0ELb1EEEEEEEEEvNT_6ParamsE --------------------------
	.section	.nv.constant0._ZN7cutlass13device_kernelIN5flash11enable_sm90INS1_16FlashAttnFwdSm90INS1_25CollectiveMainloopFwdSm90ILi2EN4cute5tupleIJNS5_1CILi1EEES8_S8_EEENS6_IJNS7_ILi128EEENS7_ILi96EEENS7_ILi64EEEEEELi256ENS_10bfloat16_tEfNS_4arch4Sm90ELb0ELb1ELb1ELb1ELb1ELb1ELb0ELb1ELb0ELb1ELb1ELb0EEENS1_21CollectiveEpilogueFwdINS6_IJSA_NS7_ILi256EEESB_EEES9_SE_SG_Li256ELb1ELb1ELb1ELb0EEENS1_36VarlenDynamicPersistentTileSchedulerILi128ELi96ELi256ELi128ELb1ELb1ELb1ELb1ELb0ELb1EEEEEEEEEvNT_6ParamsE,"a",@progbits
	.sectionflags	@""
	.align	4
.nv.constant0._ZN7cutlass13device_kernelIN5flash11enable_sm90INS1_16FlashAttnFwdSm90INS1_25CollectiveMainloopFwdSm90ILi2EN4cute5tupleIJNS5_1CILi1EEES8_S8_EEENS6_IJNS7_ILi128EEENS7_ILi96EEENS7_ILi64EEEEEELi256ENS_10bfloat16_tEfNS_4arch4Sm90ELb0ELb1ELb1ELb1ELb1ELb1ELb0ELb1ELb0ELb1ELb1ELb0EEENS1_21CollectiveEpilogueFwdINS6_IJSA_NS7_ILi256EEESB_EEES9_SE_SG_Li256ELb1ELb1ELb1ELb0EEENS1_36VarlenDynamicPersistentTileSchedulerILi128ELi96ELi256ELi128ELb1ELb1ELb1ELb1ELb0ELb1EEEEEEEEEvNT_6ParamsE:
	.zero		3328


//--------------------- .nv.constant0._ZN7cutlass13device_kernelIN5flash11enable_sm90INS1_16FlashAttnFwdSm90INS1_25CollectiveMainloopFwdSm90ILi2EN4cute5tupleIJNS5_1CILi1EEES8_S8_EEENS6_IJNS7_ILi128EEENS7_ILi96EEENS7_ILi64EEEEEELi256ENS_10bfloat16_tEfNS_4arch4Sm90ELb0ELb1ELb1ELb1ELb1ELb0ELb1ELb1ELb0ELb1ELb1ELb0EEENS1_21CollectiveEpilogueFwdINS6_IJSA_NS7_ILi256EEESB_EEES9_SE_SG_Li256ELb1ELb1ELb1ELb0EEENS1_36VarlenDynamicPersistentTileSchedulerILi128ELi96ELi256ELi128ELb1ELb1ELb1ELb1ELb0ELb1EEEEEEEEEvNT_6ParamsE --------------------------
	.section	.nv.constant0._ZN7cutlass13device_kernelIN5flash11enable_sm90INS1_16FlashAttnFwdSm90INS1_25CollectiveMainloopFwdSm90ILi2EN4cute5tupleIJNS5_1CILi1EEES8_S8_EEENS6_IJNS7_ILi128EEENS7_ILi96EEENS7_ILi64EEEEEELi256ENS_10bfloat16_tEfNS_4arch4Sm90ELb0ELb1ELb1ELb1ELb1ELb0ELb1ELb1ELb0ELb1ELb1ELb0EEENS1_21CollectiveEpilogueFwdINS6_IJSA_NS7_ILi256EEESB_EEES9_SE_SG_Li256ELb1ELb1ELb1ELb0EEENS1_36VarlenDynamicPersistentTileSchedulerILi128ELi96ELi256ELi128ELb1ELb1ELb1ELb1ELb0ELb1EEEEEEEEEvNT_6ParamsE,"a",@progbits
	.sectionflags	@""
	.align	4
.nv.constant0._ZN7cutlass13device_kernelIN5flash11enable_sm90INS1_16FlashAttnFwdSm90INS1_25CollectiveMainloopFwdSm90ILi2EN4cute5tupleIJNS5_1CILi1EEES8_S8_EEENS6_IJNS7_ILi128EEENS7_ILi96EEENS7_ILi64EEEEEELi256ENS_10bfloat16_tEfNS_4arch4Sm90ELb0ELb1ELb1ELb1ELb1ELb0ELb1ELb1ELb0ELb1ELb1ELb0EEENS1_21CollectiveEpilogueFwdINS6_IJSA_NS7_ILi256EEESB_EEES9_SE_SG_Li256ELb1ELb1ELb1ELb0EEENS1_36VarlenDynamicPersistentTileSchedulerILi128ELi96ELi256ELi128ELb1ELb1ELb1ELb1ELb0ELb1EEEEEEEEEvNT_6ParamsE:
	.zero		3584


//--------------------- .nv.constant0._ZN7cutlass13device_kernelIN5flash11enable_sm90INS1_16FlashAttnFwdSm90INS1_25CollectiveMainloopFwdSm90ILi2EN4cute5tupleIJNS5_1CILi1EEES8_S8_EEENS6_IJNS7_ILi128EEENS7_ILi96EEENS7_ILi64EEEEEELi256ENS_10bfloat16_tEfNS_4arch4Sm90ELb0ELb1ELb1ELb1ELb1ELb1ELb1ELb1ELb0ELb1ELb1ELb0EEENS1_21CollectiveEpilogueFwdINS6_IJSA_NS7_ILi256EEESB_EEES9_SE_SG_Li256ELb1ELb1ELb1ELb0EEENS1_36VarlenDynamicPersistentTileSchedulerILi128ELi96ELi256ELi128ELb1ELb1ELb1ELb1ELb0ELb1EEEEEEEEEvNT_6ParamsE --------------------------
	.section	.nv.constant0._ZN7cutlass13device_kernelIN5flash11enable_sm90INS1_16FlashAttnFwdSm90INS1_25CollectiveMainloopFwdSm90ILi2EN4cute5tupleIJNS5_1CILi1EEES8_S8_EEENS6_IJNS7_ILi128EEENS7_ILi96EEENS7_ILi64EEEEEELi256ENS_10bfloat16_tEfNS_4arch4Sm90ELb0ELb1ELb1ELb1ELb1ELb1ELb1ELb1ELb0ELb1ELb1ELb0EEENS1_21CollectiveEpilogueFwdINS6_IJSA_NS7_ILi256EEESB_EEES9_SE_SG_Li256ELb1ELb1ELb1ELb0EEENS1_36VarlenDynamicPersistentTileSchedulerILi128ELi96ELi256ELi128ELb1ELb1ELb1ELb1ELb0ELb1EEEEEEEEEvNT_6ParamsE,"a",@progbits
	.sectionflags	@""
	.align	4
.nv.constant0._ZN7cutlass13device_kernelIN5flash11enable_sm90INS1_16FlashAttnFwdSm90INS1_25CollectiveMainloopFwdSm90ILi2EN4cute5tupleIJNS5_1CILi1EEES8_S8_EEENS6_IJNS7_ILi128EEENS7_ILi96EEENS7_ILi64EEEEEELi256ENS_10bfloat16_tEfNS_4arch4Sm90ELb0ELb1ELb1ELb1ELb1ELb1ELb1ELb1ELb0ELb1ELb1ELb0EEENS1_21CollectiveEpilogueFwdINS6_IJSA_NS7_ILi256EEESB_EEES9_SE_SG_Li256ELb1ELb1ELb1ELb0EEENS1_36VarlenDynamicPersistentTileSchedulerILi128ELi96ELi256ELi128ELb1ELb1ELb1ELb1ELb0ELb1EEEEEEEEEvNT_6ParamsE:
	.zero		3584


//--------------------- .nv.constant0._ZN7cutlass13device_kernelIN5flash11enable_sm90INS1_16FlashAttnFwdSm90INS1_25CollectiveMainloopFwdSm90ILi2EN4cute5tupleIJNS5_1CILi1EEES8_S8_EEENS6_IJNS7_ILi128EEENS7_ILi96EEENS7_ILi64EEEEEELi256ENS_10bfloat16_tEfNS_4arch4Sm90ELb1ELb0ELb1ELb0ELb1ELb0ELb0ELb1ELb0ELb1ELb1ELb0EEENS1_21CollectiveEpilogueFwdINS6_IJSA_NS7_ILi256EEESB_EEES9_SE_SG_Li256ELb0ELb1ELb1ELb0EEENS1_19SingleTileSchedulerILb0ELb1ELb1ELi128EEEEEEEEEvNT_6ParamsE --------------------------
	.section	.nv.constant0._ZN7cutlass13device_kernelIN5flash11enable_sm90INS1_16FlashAttnFwdSm90INS1_25CollectiveMainloopFwdSm90ILi2EN4cute5tupleIJNS5_1CILi1EEES8_S8_EEENS6_IJNS7_ILi128EEENS7_ILi96EEENS7_ILi64EEEEEELi256ENS_10bfloat16_tEfNS_4arch4Sm90ELb1ELb0ELb1ELb0ELb1ELb0ELb0ELb1ELb0ELb1ELb1ELb0EEENS1_21CollectiveEpilogueFwdINS6_IJSA_NS7_ILi256EEESB_EEES9_SE_SG_Li256ELb0ELb1ELb1ELb0EEENS1_19SingleTileSchedulerILb0ELb1ELb1ELi128EEEEEEEEEvNT_6ParamsE,"a",@progbits
	.sectionflags	@""
	.align	4
.nv.constant0._ZN7cutlass13device_kernelIN5flash11enable_sm90INS1_16FlashAttnFwdSm90INS1_25CollectiveMainloopFwdSm90ILi2EN4cute5tupleIJNS5_1CILi1EEES8_S8_EEENS6_IJNS7_ILi128EEENS7_ILi96EEENS7_ILi64EEEEEELi256ENS_10bfloat16_tEfNS_4arch4Sm90ELb1ELb0ELb1ELb0ELb1ELb0ELb0ELb1ELb0ELb1ELb1ELb0EEENS1_21CollectiveEpilogueFwdINS6_IJSA_NS7_ILi256EEESB_EEES9_SE_SG_Li256ELb0ELb1ELb1ELb0EEENS1_19SingleTileSchedulerILb0ELb1ELb1ELi128EEEEEEEEEvNT_6ParamsE:
	.zero		3200


//--------------------- .nv.constant0._ZN7cutlass13device_kernelIN5flash11enable_sm90INS1_16FlashAttnFwdSm90INS1_25CollectiveMainloopFwdSm90ILi2EN4cute5tupleIJNS5_1CILi1EEES8_S8_EEENS6_IJNS7_ILi128EEENS7_ILi96EEENS7_ILi64EEEEEELi256ENS_10bfloat16_tEfNS_4arch4Sm90ELb1ELb0ELb1ELb0ELb1ELb0ELb1ELb1ELb0ELb1ELb1ELb0EEENS1_21CollectiveEpilogueFwdINS6_IJSA_NS7_ILi256EEESB_EEES9_SE_SG_Li256ELb0ELb1ELb1ELb0EEENS1_19SingleTileSchedulerILb0ELb1ELb1ELi128EEEEEEEEEvNT_6ParamsE --------------------------
	.section	.nv.constant0._ZN7cutlass13device_kernelIN5flash11enable_sm90INS1_16FlashAttnFwdSm90INS1_25CollectiveMainloopFwdSm90ILi2EN4cute5tupleIJNS5_1CILi1EEES8_S8_EEENS6_IJNS7_ILi128EEENS7_ILi96EEENS7_ILi64EEEEEELi256ENS_10bfloat16_tEfNS_4arch4Sm90ELb1ELb0ELb1ELb0ELb1ELb0ELb1ELb1ELb0ELb1ELb1ELb0EEENS1_21CollectiveEpilogueFwdINS6_IJSA_NS7_ILi256EEESB_EEES9_SE_SG_Li256ELb0ELb1ELb1ELb0EEENS1_19SingleTileSchedulerILb0ELb1ELb1ELi128EEEEEEEEEvNT_6ParamsE,"a",@progbits
	.sectionflags	@""
	.align	4
.nv.constant0._ZN7cutlass13device_kernelIN5flash11enable_sm90INS1_16FlashAttnFwdSm90INS1_25CollectiveMainloopFwdSm90ILi2EN4cute5tupleIJNS5_1CILi1EEES8_S8_EEENS6_IJNS7_ILi128EEENS7_ILi96EEENS7_ILi64EEEEEELi256ENS_10bfloat16_tEfNS_4arch4Sm90ELb1ELb0ELb1ELb0ELb1ELb0ELb1ELb1ELb0ELb1ELb1ELb0EEENS1_21CollectiveEpilogueFwdINS6_IJSA_NS7_ILi256EEESB_EEES9_SE_SG_Li256ELb0ELb1ELb1ELb0EEENS1_19SingleTileSchedulerILb0ELb1ELb1ELi128EEEEEEEEEvNT_6ParamsE:
	.zero		3456


//--------------------- .nv.constant0._ZN7cutlass13device_kernelIN5flash11enable_sm90INS1_16FlashAttnFwdSm90INS1_25CollectiveMainloopFwdSm90ILi2EN4cute5tupleIJNS5_1CILi1EEES8_S8_EEENS6_IJNS7_ILi128EEENS7_ILi96EEENS7_ILi64EEEEEELi256ENS_10bfloat16_tEfNS_4arch4Sm90ELb1ELb0ELb1ELb1ELb1ELb0ELb0ELb1ELb0ELb1ELb1ELb0EEENS1_21CollectiveEpilogueFwdINS6_IJSA_NS7_ILi256EEESB_EEES9_SE_SG_Li256ELb1ELb1ELb1ELb0EEENS1_36VarlenDynamicPersistentTileSchedulerILi128ELi96ELi256ELi128ELb1ELb1ELb1ELb1ELb1ELb1EEEEEEEEEvNT_6ParamsE --------------------------
	.section	.nv.constant0._ZN7cutlass13device_kernelIN5flash11enable_sm90INS1_16FlashAttnFwdSm90INS1_25CollectiveMainloopFwdSm90ILi2EN4cute5tupleIJNS5_1CILi1EEES8_S8_EEENS6_IJNS7_ILi128EEENS7_ILi96EEENS7_ILi64EEEEEELi256ENS_10bfloat16_tEfNS_4arch4Sm90ELb1ELb0ELb1ELb1ELb1ELb0ELb0ELb1ELb0ELb1ELb1ELb0EEENS1_21CollectiveEpilogueFwdINS6_IJSA_NS7_ILi256EEESB_EEES9_SE_SG_Li256ELb1ELb1ELb1ELb0EEENS1_36VarlenDynamicPersistentTileSchedulerILi128ELi96ELi256ELi128ELb1ELb1ELb1ELb1ELb1ELb1EEEEEEEEEvNT_6ParamsE,"a",@progbits
	.sectionflags	@""
	.align	4
.nv.constant0._ZN7cutlass13device_kernelIN5flash11enable_sm90INS1_16FlashAttnFwdSm90INS1_25CollectiveMainloopFwdSm90ILi2EN4cute5tupleIJNS5_1CILi1EEES8_S8_EEENS6_IJNS7_ILi128EEENS7_ILi96EEENS7_ILi64EEEEEELi256ENS_10bfloat16_tEfNS_4arch4Sm90ELb1ELb0ELb1ELb1ELb1ELb0ELb0ELb1ELb0ELb1ELb1ELb0EEENS1_21CollectiveEpilogueFwdINS6_IJSA_NS7_ILi256EEESB_EEES9_SE_SG_Li256ELb1ELb1ELb1ELb0EEENS1_36VarlenDynamicPersistentTileSchedulerILi128ELi96ELi256ELi128ELb1ELb1ELb1ELb1ELb1ELb1EEEEEEEEEvNT_6ParamsE:
	.zero		3328


//--------------------- .nv.constant0._ZN7cutlass13device_kernelIN5flash11enable_sm90INS1_16FlashAttnFwdSm90INS1_25CollectiveMainloopFwdSm90ILi2EN4cute5tupleIJNS5_1CILi1EEES8_S8_EEENS6_IJNS7_ILi128EEENS7_ILi96EEENS7_ILi64EEEEEELi256ENS_10bfloat16_tEfNS_4arch4Sm90ELb1ELb0ELb1ELb1ELb1ELb1ELb0ELb1ELb0ELb1ELb1ELb0EEENS1_21CollectiveEpilogueFwdINS6_IJSA_NS7_ILi256EEESB_EEES9_SE_SG_Li256ELb1ELb1ELb1ELb0EEENS1_36VarlenDynamicPersistentTileSchedulerILi128ELi96ELi256ELi128ELb1ELb1ELb1ELb1ELb1ELb1EEEEEEEEEvNT_6ParamsE --------------------------
	.section	.nv.constant0._ZN7cutlass13device_kernelIN5flash11enable_sm90INS1_16FlashAttnFwdSm90INS1_25CollectiveMainloopFwdSm90ILi2EN4cute5tupleIJNS5_1CILi1EEES8_S8_EEENS6_IJNS7_ILi128EEENS7_ILi96EEENS7_ILi64EEEEEELi256ENS_10bfloat16_tEfNS_4arch4Sm90ELb1ELb0ELb1ELb1ELb1ELb1ELb0ELb1ELb0ELb1ELb1ELb0EEENS1_21CollectiveEpilogueFwdINS6_IJSA_NS7_ILi256EEESB_EEES9_SE_SG_Li256ELb1ELb1ELb1ELb0EEENS1_36VarlenDynamicPersistentTileSchedulerILi128ELi96ELi256ELi128ELb1ELb1ELb1ELb1ELb1ELb1EEEEEEEEEvNT_6ParamsE,"a",@progbits
	.sectionflags	@""
	.align	4
.nv.constant0._ZN7cutlass13device_kernelIN5flash11enable_sm90INS1_16FlashAttnFwdSm90INS1_25CollectiveMainloopFwdSm90ILi2EN4cute5tupleIJNS5_1CILi1EEES8_S8_EEENS6_IJNS7_ILi128EEENS7_ILi96EEENS7_ILi64EEEEEELi256ENS_10bfloat16_tEfNS_4arch4Sm90ELb1ELb0ELb1ELb1ELb1ELb1ELb0ELb1ELb0ELb1ELb1ELb0EEENS1_21CollectiveEpilogueFwdINS6_IJSA_NS7_ILi256EEESB_EEES9_SE_SG_Li256ELb1ELb1ELb1ELb0EEENS1_36VarlenDynamicPersistentTileSchedulerILi128ELi96ELi256ELi128ELb1ELb1ELb1ELb1ELb1ELb1EEEEEEEEEvNT_6ParamsE:
	.zero		3328


//--------------------- .nv.constant0._ZN7cutlass13device_kernelIN5flash11enable_sm90INS1_16FlashAttnFwdSm90INS1_25CollectiveMainloopFwdSm90ILi2EN4cute5tupleIJNS5_1CILi1EEES8_S8_EEENS6_IJNS7_ILi128EEENS7_ILi96EEENS7_ILi64EEEEEELi256ENS_10bfloat16_tEfNS_4arch4Sm90ELb1ELb0ELb1ELb1ELb1ELb0ELb1ELb1ELb0ELb1ELb1ELb0EEENS1_21CollectiveEpilogueFwdINS6_IJSA_NS7_ILi256EEESB_EEES9_SE_SG_Li256ELb1ELb1ELb1ELb0EEENS1_36VarlenDynamicPersistentTileSchedulerILi128ELi96ELi256ELi128ELb1ELb1ELb1ELb1ELb1ELb1EEEEEEEEEvNT_6ParamsE --------------------------
	.section	.nv.constant0._ZN7cutlass13device_kernelIN5flash11enable_sm90INS1_16FlashAttnFwdSm90INS1_25CollectiveMainloopFwdSm90ILi2EN4cute5tupleIJNS5_1CILi1EEES8_S8_EEENS6_IJNS7_ILi128EEENS7_ILi96EEENS7_ILi64EEEEEELi256ENS_10bfloat16_tEfNS_4arch4Sm90ELb1ELb0ELb1ELb1ELb1ELb0ELb1ELb1ELb0ELb1ELb1ELb0EEENS1_21CollectiveEpilogueFwdINS6_IJSA_NS7_ILi256EEESB_EEES9_SE_SG_Li256ELb1ELb1ELb1ELb0EEENS1_36VarlenDynamicPersistentTileSchedulerILi128ELi96ELi256ELi128ELb1ELb1ELb1ELb1ELb1ELb1EEEEEEEEEvNT_6ParamsE,"a",@progbits
	.sectionflags	@""
	.align	4
.nv.constant0._ZN7cutlass13device_kernelIN5flash11enable_sm90INS1_16FlashAttnFwdSm90INS1_25CollectiveMainloopFwdSm90ILi2EN4cute5tupleIJNS5_1CILi1EEES8_S8_EEENS6_IJNS7_ILi128EEENS7_ILi96EEENS7_ILi64EEEEEELi256ENS_10bfloat16_tEfNS_4arch4Sm90ELb1ELb0ELb1ELb1ELb1ELb0ELb1ELb1ELb0ELb1ELb1ELb0EEENS1_21CollectiveEpilogueFwdINS6_IJSA_NS7_ILi256EEESB_EEES9_SE_SG_Li256ELb1ELb1ELb1ELb0EEENS1_36VarlenDynamicPersistentTileSchedulerILi128ELi96ELi256ELi128ELb1ELb1ELb1ELb1ELb1ELb1EEEEEEEEEvNT_6ParamsE:
	.zero		3584


//--------------------- .nv.constant0._ZN7cutlass13device_kernelIN5flash11enable_sm90INS1_16FlashAttnFwdSm90INS1_25CollectiveMainloopFwdSm90ILi2EN4cute5tupleIJNS5_1CILi1EEES8_S8_EEENS6_IJNS7_ILi128EEENS7_ILi96EEENS7_ILi64EEEEEELi256ENS_10bfloat16_tEfNS_4arch4Sm90ELb1ELb0ELb1ELb1ELb1ELb1ELb1ELb1ELb0ELb1ELb1ELb0EEENS1_21CollectiveEpilogueFwdINS6_IJSA_NS7_ILi256EEESB_EEES9_SE_SG_Li256ELb1ELb1ELb1ELb0EEENS1_36VarlenDynamicPersistentTileSchedulerILi128ELi96ELi256ELi128ELb1ELb1ELb1ELb1ELb1ELb1EEEEEEEEEvNT_6ParamsE --------------------------
	.section	.nv.constant0._ZN7cutlass13device_kernelIN5flash11enable_sm90INS1_16FlashAttnFwdSm90INS1_25CollectiveMainloopFwdSm90ILi2EN4cute5tupleIJNS5_1CILi1EEES8_S8_EEENS6_IJNS7_ILi128EEENS7_ILi96EEENS7_ILi64EEEEEELi256ENS_10bfloat16_tEfNS_4arch4Sm90ELb1ELb0ELb1ELb1ELb1ELb1ELb1ELb1ELb0ELb1ELb1ELb0EEENS1_21CollectiveEpilogueFwdINS6_IJSA_NS7_ILi256EEESB_EEES9_SE_SG_Li256ELb1ELb1ELb1ELb0EEENS1_36VarlenDynamicPersistentTileSchedulerILi128ELi96ELi256ELi128ELb1ELb1ELb1ELb1ELb1ELb1EEEEEEEEEvNT_6ParamsE,"a",@progbits
	.sectionflags	@""
	.align	4
.nv.constant0._ZN7cutlass13device_kernelIN5flash11enable_sm90INS1_16FlashAttnFwdSm90INS1_25CollectiveMainloopFwdSm90ILi2EN4cute5tupleIJNS5_1CILi1EEES8_S8_EEENS6_IJNS7_ILi128EEENS7_ILi96EEENS7_ILi64EEEEEELi256ENS_10bfloat16_tEfNS_4arch4Sm90ELb1ELb0ELb1ELb1ELb1ELb1ELb1ELb1ELb0ELb1ELb1ELb0EEENS1_21CollectiveEpilogueFwdINS6_IJSA_NS7_ILi256EEESB_EEES9_SE_SG_Li256ELb1ELb1ELb1ELb0EEENS1_36VarlenDynamicPersistentTileSchedulerILi128ELi96ELi256ELi128ELb1ELb1ELb1ELb1ELb1ELb1EEEEEEEEEvNT_6ParamsE:
	.zero		3584


//--------------------- SYMBOLS --------------------------

	.type		.nv.reservedSmem.offset0,@object
	.size		.nv.reservedSmem.offset0,0x4
	.type		__assertfail,@function
